	.target	sm_103a

	.elftype	@"ET_EXEC"


//--------------------- .note.nv.tkinfo           --------------------------
	.section	.note.nv.tkinfo,"",@"SHT_NOTE"
	.sectionflags	@"SHF_NOTE_NV_TKINFO"
	.tkinfo
        /*0018*/ 	.word	0x00000002
        /*0030*/ 	.string	""
        /*0030*/ 	.string	"ptxas"
        /*0030*/ 	.string	"Cuda compilation tools, release 13.0, V13.0.88"
        /*0030*/ 	.string	"Build cuda_13.0.r13.0/compiler.36424714_0"
        /*0030*/ 	.string	"-arch sm_103a -m 64 "



//--------------------- .note.nv.cuinfo           --------------------------
	.section	.note.nv.cuinfo,"",@"SHT_NOTE"
	.sectionflags	@"SHF_NOTE_NV_CUINFO"
        /*0018*/ 	.short	0x0002
        /*001a*/ 	.short	0x0067
        /*001c*/ 	.short	0x0082
	.zero		2


//--------------------- .nv.info                  --------------------------
	.section	.nv.info,"",@"SHT_CUDA_INFO"
	.align	4


	//----- nvinfo : EIATTR_REGCOUNT
	.align		4
        /*0000*/ 	.byte	0x04, 0x2f
        /*0002*/ 	.short	(.L_12 - .L_11)
	.align		4
.L_11:
        /*0004*/ 	.word	index@(_ZN5flash24flash_fwd_splitkv_kernelI23Flash_fwd_kernel_traitsILi192ELi64ELi64ELi4ELb0ELb0EN7cutlass6half_tE19Flash_kernel_traitsILi192ELi64ELi64ELi4ES3_EELb0ELb1ELb1ELb0ELb0ELb1ELb1ELb1EEEvNS_16Flash_fwd_paramsE)
        /*0008*/ 	.word	0x000000e0


	//----- nvinfo : EIATTR_FRAME_SIZE
	.align		4
.L_12:
        /*000c*/ 	.byte	0x04, 0x11
        /*000e*/ 	.short	(.L_14 - .L_13)
	.align		4
.L_13:
        /*0010*/ 	.word	index@(_ZN5flash24flash_fwd_splitkv_kernelI23Flash_fwd_kernel_traitsILi192ELi64ELi64ELi4ELb0ELb0EN7cutlass6half_tE19Flash_kernel_traitsILi192ELi64ELi64ELi4ES3_EELb0ELb1ELb1ELb0ELb0ELb1ELb1ELb1EEEvNS_16Flash_fwd_paramsE)
        /*0014*/ 	.word	0x00000000


	//----- nvinfo : EIATTR_REGCOUNT
	.align		4
.L_14:
        /*0018*/ 	.byte	0x04, 0x2f
        /*001a*/ 	.short	(.L_16 - .L_15)
	.align		4
.L_15:
        /*001c*/ 	.word	index@(_ZN5flash24flash_fwd_splitkv_kernelI23Flash_fwd_kernel_traitsILi192ELi64ELi64ELi4ELb0ELb0EN7cutlass6half_tE19Flash_kernel_traitsILi192ELi64ELi64ELi4ES3_EELb0ELb1ELb1ELb0ELb0ELb0ELb1ELb1EEEvNS_16Flash_fwd_paramsE)
        /*0020*/ 	.word	0x000000e0


	//----- nvinfo : EIATTR_FRAME_SIZE
	.align		4
.L_16:
        /*0024*/ 	.byte	0x04, 0x11
        /*0026*/ 	.short	(.L_18 - .L_17)
	.align		4
.L_17:
        /*0028*/ 	.word	index@(_ZN5flash24flash_fwd_splitkv_kernelI23Flash_fwd_kernel_traitsILi192ELi64ELi64ELi4ELb0ELb0EN7cutlass6half_tE19Flash_kernel_traitsILi192ELi64ELi64ELi4ES3_EELb0ELb1ELb1ELb0ELb0ELb0ELb1ELb1EEEvNS_16Flash_fwd_paramsE)
        /*002c*/ 	.word	0x00000000


	//----- nvinfo : EIATTR_REGCOUNT
	.align		4
.L_18:
        /*0030*/ 	.byte	0x04, 0x2f
        /*0032*/ 	.short	(.L_20 - .L_19)
	.align		4
.L_19:
        /*0034*/ 	.word	index@(_ZN5flash24flash_fwd_splitkv_kernelI23Flash_fwd_kernel_traitsILi192ELi64ELi64ELi4ELb0ELb0EN7cutlass6half_tE19Flash_kernel_traitsILi192ELi64ELi64ELi4ES3_EELb0ELb1ELb0ELb0ELb1ELb1ELb1ELb1EEEvNS_16Flash_fwd_paramsE)
        /*0038*/ 	.word	0x000000e4


	//----- nvinfo : EIATTR_FRAME_SIZE
	.align		4
.L_20:
        /*003c*/ 	.byte	0x04, 0x11
        /*003e*/ 	.short	(.L_22 - .L_21)
	.align		4
.L_21:
        /*0040*/ 	.word	index@(_ZN5flash24flash_fwd_splitkv_kernelI23Flash_fwd_kernel_traitsILi192ELi64ELi64ELi4ELb0ELb0EN7cutlass6half_tE19Flash_kernel_traitsILi192ELi64ELi64ELi4ES3_EELb0ELb1ELb0ELb0ELb1ELb1ELb1ELb1EEEvNS_16Flash_fwd_paramsE)
        /*0044*/ 	.word	0x00000000


	//----- nvinfo : EIATTR_REGCOUNT
	.align		4
.L_22:
        /*0048*/ 	.byte	0x04, 0x2f
        /*004a*/ 	.short	(.L_24 - .L_23)
	.align		4
.L_23:
        /*004c*/ 	.word	index@(_ZN5flash24flash_fwd_splitkv_kernelI23Flash_fwd_kernel_traitsILi192ELi64ELi64ELi4ELb0ELb0EN7cutlass6half_tE19Flash_kernel_traitsILi192ELi64ELi64ELi4ES3_EELb0ELb1ELb0ELb0ELb1ELb0ELb1ELb1EEEvNS_16Flash_fwd_paramsE)
        /*0050*/ 	.word	0x000000e0


	//----- nvinfo : EIATTR_FRAME_SIZE
	.align		4
.L_24:
        /*0054*/ 	.byte	0x04, 0x11
        /*0056*/ 	.short	(.L_26 - .L_25)
	.align		4
.L_25:
        /*0058*/ 	.word	index@(_ZN5flash24flash_fwd_splitkv_kernelI23Flash_fwd_kernel_traitsILi192ELi64ELi64ELi4ELb0ELb0EN7cutlass6half_tE19Flash_kernel_traitsILi192ELi64ELi64ELi4ES3_EELb0ELb1ELb0ELb0ELb1ELb0ELb1ELb1EEEvNS_16Flash_fwd_paramsE)
        /*005c*/ 	.word	0x00000000


	//----- nvinfo : EIATTR_REGCOUNT
	.align		4
.L_26:
        /*0060*/ 	.byte	0x04, 0x2f
        /*0062*/ 	.short	(.L_28 - .L_27)
	.align		4
.L_27:
        /*0064*/ 	.word	index@(_ZN5flash24flash_fwd_splitkv_kernelI23Flash_fwd_kernel_traitsILi192ELi64ELi64ELi4ELb0ELb0EN7cutlass6half_tE19Flash_kernel_traitsILi192ELi64ELi64ELi4ES3_EELb0ELb1ELb1ELb0ELb0ELb1ELb1ELb0EEEvNS_16Flash_fwd_paramsE)
        /*0068*/ 	.word	0x000000f2


	//----- nvinfo : EIATTR_FRAME_SIZE
	.align		4
.L_28:
        /*006c*/ 	.byte	0x04, 0x11
        /*006e*/ 	.short	(.L_30 - .L_29)
	.align		4
.L_29:
        /*0070*/ 	.word	index@(_ZN5flash24flash_fwd_splitkv_kernelI23Flash_fwd_kernel_traitsILi192ELi64ELi64ELi4ELb0ELb0EN7cutlass6half_tE19Flash_kernel_traitsILi192ELi64ELi64ELi4ES3_EELb0ELb1ELb1ELb0ELb0ELb1ELb1ELb0EEEvNS_16Flash_fwd_paramsE)
        /*0074*/ 	.word	0x00000000


	//----- nvinfo : EIATTR_REGCOUNT
	.align		4
.L_30:
        /*0078*/ 	.byte	0x04, 0x2f
        /*007a*/ 	.short	(.L_32 - .L_31)
	.align		4
.L_31:
        /*007c*/ 	.word	index@(_ZN5flash24flash_fwd_splitkv_kernelI23Flash_fwd_kernel_traitsILi192ELi64ELi64ELi4ELb0ELb0EN7cutlass6half_tE19Flash_kernel_traitsILi192ELi64ELi64ELi4ES3_EELb0ELb1ELb1ELb0ELb0ELb0ELb1ELb0EEEvNS_16Flash_fwd_paramsE)
        /*0080*/ 	.word	0x000000de


	//----- nvinfo : EIATTR_FRAME_SIZE
	.align		4
.L_32:
        /*0084*/ 	.byte	0x04, 0x11
        /*0086*/ 	.short	(.L_34 - .L_33)
	.align		4
.L_33:
        /*0088*/ 	.word	index@(_ZN5flash24flash_fwd_splitkv_kernelI23Flash_fwd_kernel_traitsILi192ELi64ELi64ELi4ELb0ELb0EN7cutlass6half_tE19Flash_kernel_traitsILi192ELi64ELi64ELi4ES3_EELb0ELb1ELb1ELb0ELb0ELb0ELb1ELb0EEEvNS_16Flash_fwd_paramsE)
        /*008c*/ 	.word	0x00000000


	//----- nvinfo : EIATTR_REGCOUNT
	.align		4
.L_34:
        /*0090*/ 	.byte	0x04, 0x2f
        /*0092*/ 	.short	(.L_36 - .L_35)
	.align		4
.L_35:
        /*0094*/ 	.word	index@(_ZN5flash24flash_fwd_splitkv_kernelI23Flash_fwd_kernel_traitsILi192ELi64ELi64ELi4ELb0ELb0EN7cutlass6half_tE19Flash_kernel_traitsILi192ELi64ELi64ELi4ES3_EELb0ELb1ELb0ELb0ELb1ELb1ELb1ELb0EEEvNS_16Flash_fwd_paramsE)
        /*0098*/ 	.word	0x000000f6


	//----- nvinfo : EIATTR_FRAME_SIZE
	.align		4
.L_36:
        /*009c*/ 	.byte	0x04, 0x11
        /*009e*/ 	.short	(.L_38 - .L_37)
	.align		4
.L_37:
        /*00a0*/ 	.word	index@(_ZN5flash24flash_fwd_splitkv_kernelI23Flash_fwd_kernel_traitsILi192ELi64ELi64ELi4ELb0ELb0EN7cutlass6half_tE19Flash_kernel_traitsILi192ELi64ELi64ELi4ES3_EELb0ELb1ELb0ELb0ELb1ELb1ELb1ELb0EEEvNS_16Flash_fwd_paramsE)
        /*00a4*/ 	.word	0x00000000


	//----- nvinfo : EIATTR_REGCOUNT
	.align		4
.L_38:
        /*00a8*/ 	.byte	0x04, 0x2f
        /*00aa*/ 	.short	(.L_40 - .L_39)
	.align		4
.L_39:
        /*00ac*/ 	.word	index@(_ZN5flash24flash_fwd_splitkv_kernelI23Flash_fwd_kernel_traitsILi192ELi64ELi64ELi4ELb0ELb0EN7cutlass6half_tE19Flash_kernel_traitsILi192ELi64ELi64ELi4ES3_EELb0ELb1ELb0ELb0ELb1ELb0ELb1ELb0EEEvNS_16Flash_fwd_paramsE)
        /*00b0*/ 	.word	0x000000e6


	//----- nvinfo : EIATTR_FRAME_SIZE
	.align		4
.L_40:
        /*00b4*/ 	.byte	0x04, 0x11
        /*00b6*/ 	.short	(.L_42 - .L_41)
	.align		4
.L_41:
        /*00b8*/ 	.word	index@(_ZN5flash24flash_fwd_splitkv_kernelI23Flash_fwd_kernel_traitsILi192ELi64ELi64ELi4ELb0ELb0EN7cutlass6half_tE19Flash_kernel_traitsILi192ELi64ELi64ELi4ES3_EELb0ELb1ELb0ELb0ELb1ELb0ELb1ELb0EEEvNS_16Flash_fwd_paramsE)
        /*00bc*/ 	.word	0x00000000


	//----- nvinfo : EIATTR_REGCOUNT
	.align		4
.L_42:
        /*00c0*/ 	.byte	0x04, 0x2f
        /*00c2*/ 	.short	(.L_44 - .L_43)
	.align		4
.L_43:
        /*00c4*/ 	.word	index@(_ZN5flash24flash_fwd_splitkv_kernelI23Flash_fwd_kernel_traitsILi192ELi64ELi64ELi4ELb0ELb0EN7cutlass6half_tE19Flash_kernel_traitsILi192ELi64ELi64ELi4ES3_EELb0ELb1ELb1ELb0ELb0ELb1ELb0ELb1EEEvNS_16Flash_fwd_paramsE)
        /*00c8*/ 	.word	0x000000e2


	//----- nvinfo : EIATTR_FRAME_SIZE
	.align		4
.L_44:
        /*00cc*/ 	.byte	0x04, 0x11
        /*00ce*/ 	.short	(.L_46 - .L_45)
	.align		4
.L_45:
        /*00d0*/ 	.word	index@(_ZN5flash24flash_fwd_splitkv_kernelI23Flash_fwd_kernel_traitsILi192ELi64ELi64ELi4ELb0ELb0EN7cutlass6half_tE19Flash_kernel_traitsILi192ELi64ELi64ELi4ES3_EELb0ELb1ELb1ELb0ELb0ELb1ELb0ELb1EEEvNS_16Flash_fwd_paramsE)
        /*00d4*/ 	.word	0x00000000


	//----- nvinfo : EIATTR_REGCOUNT
	.align		4
.L_46:
        /*00d8*/ 	.byte	0x04, 0x2f
        /*00da*/ 	.short	(.L_48 - .L_47)
	.align		4
.L_47:
        /*00dc*/ 	.word	index@(_ZN5flash24flash_fwd_splitkv_kernelI23Flash_fwd_kernel_traitsILi192ELi64ELi64ELi4ELb0ELb0EN7cutlass6half_tE19Flash_kernel_traitsILi192ELi64ELi64ELi4ES3_EELb0ELb1ELb1ELb0ELb0ELb0ELb0ELb1EEEvNS_16Flash_fwd_paramsE)
        /*00e0*/ 	.word	0x000000e2


	//----- nvinfo : EIATTR_FRAME_SIZE
	.align		4
.L_48:
        /*00e4*/ 	.byte	0x04, 0x11
        /*00e6*/ 	.short	(.L_50 - .L_49)
	.align		4
.L_49:
        /*00e8*/ 	.word	index@(_ZN5flash24flash_fwd_splitkv_kernelI23Flash_fwd_kernel_traitsILi192ELi64ELi64ELi4ELb0ELb0EN7cutlass6half_tE19Flash_kernel_traitsILi192ELi64ELi64ELi4ES3_EELb0ELb1ELb1ELb0ELb0ELb0ELb0ELb1EEEvNS_16Flash_fwd_paramsE)
        /*00ec*/ 	.word	0x00000000


	//----- nvinfo : EIATTR_REGCOUNT
	.align		4
.L_50:
        /*00f0*/ 	.byte	0x04, 0x2f
        /*00f2*/ 	.short	(.L_52 - .L_51)
	.align		4
.L_51:
        /*00f4*/ 	.word	index@(_ZN5flash24flash_fwd_splitkv_kernelI23Flash_fwd_kernel_traitsILi192ELi64ELi64ELi4ELb0ELb0EN7cutlass6half_tE19Flash_kernel_traitsILi192ELi64ELi64ELi4ES3_EELb0ELb1ELb0ELb0ELb1ELb1ELb0ELb1EEEvNS_16Flash_fwd_paramsE)
        /*00f8*/ 	.word	0x000000e4


	//----- nvinfo : EIATTR_FRAME_SIZE
	.align		4
.L_52:
        /*00fc*/ 	.byte	0x04, 0x11
        /*00fe*/ 	.short	(.L_54 - .L_53)
	.align		4
.L_53:
        /*0100*/ 	.word	index@(_ZN5flash24flash_fwd_splitkv_kernelI23Flash_fwd_kernel_traitsILi192ELi64ELi64ELi4ELb0ELb0EN7cutlass6half_tE19Flash_kernel_traitsILi192ELi64ELi64ELi4ES3_EELb0ELb1ELb0ELb0ELb1ELb1ELb0ELb1EEEvNS_16Flash_fwd_paramsE)
        /*0104*/ 	.word	0x00000000


	//----- nvinfo : EIATTR_REGCOUNT
	.align		4
.L_54:
        /*0108*/ 	.byte	0x04, 0x2f
        /*010a*/ 	.short	(.L_56 - .L_55)
	.align		4
.L_55:
        /*010c*/ 	.word	index@(_ZN5flash24flash_fwd_splitkv_kernelI23Flash_fwd_kernel_traitsILi192ELi64ELi64ELi4ELb0ELb0EN7cutlass6half_tE19Flash_kernel_traitsILi192ELi64ELi64ELi4ES3_EELb0ELb1ELb0ELb0ELb1ELb0ELb0ELb1EEEvNS_16Flash_fwd_paramsE)
        /*0110*/ 	.word	0x000000e2


	//----- nvinfo : EIATTR_FRAME_SIZE
	.align		4
.L_56:
        /*0114*/ 	.byte	0x04, 0x11
        /*0116*/ 	.short	(.L_58 - .L_57)
	.align		4
.L_57:
        /*0118*/ 	.word	index@(_ZN5flash24flash_fwd_splitkv_kernelI23Flash_fwd_kernel_traitsILi192ELi64ELi64ELi4ELb0ELb0EN7cutlass6half_tE19Flash_kernel_traitsILi192ELi64ELi64ELi4ES3_EELb0ELb1ELb0ELb0ELb1ELb0ELb0ELb1EEEvNS_16Flash_fwd_paramsE)
        /*011c*/ 	.word	0x00000000


	//----- nvinfo : EIATTR_REGCOUNT
	.align		4
.L_58:
        /*0120*/ 	.byte	0x04, 0x2f
        /*0122*/ 	.short	(.L_60 - .L_59)
	.align		4
.L_59:
        /*0124*/ 	.word	index@(_ZN5flash24flash_fwd_splitkv_kernelI23Flash_fwd_kernel_traitsILi192ELi64ELi64ELi4ELb0ELb0EN7cutlass6half_tE19Flash_kernel_traitsILi192ELi64ELi64ELi4ES3_EELb0ELb1ELb1ELb0ELb0ELb1ELb0ELb0EEEvNS_16Flash_fwd_paramsE)
        /*0128*/ 	.word	0x000000f4


	//----- nvinfo : EIATTR_FRAME_SIZE
	.align		4
.L_60:
        /*012c*/ 	.byte	0x04, 0x11
        /*012e*/ 	.short	(.L_62 - .L_61)
	.align		4
.L_61:
        /*0130*/ 	.word	index@(_ZN5flash24flash_fwd_splitkv_kernelI23Flash_fwd_kernel_traitsILi192ELi64ELi64ELi4ELb0ELb0EN7cutlass6half_tE19Flash_kernel_traitsILi192ELi64ELi64ELi4ES3_EELb0ELb1ELb1ELb0ELb0ELb1ELb0ELb0EEEvNS_16Flash_fwd_paramsE)
        /*0134*/ 	.word	0x00000000


	//----- nvinfo : EIATTR_REGCOUNT
	.align		4
.L_62:
        /*0138*/ 	.byte	0x04, 0x2f
        /*013a*/ 	.short	(.L_64 - .L_63)
	.align		4
.L_63:
        /*013c*/ 	.word	index@(_ZN5flash24flash_fwd_splitkv_kernelI23Flash_fwd_kernel_traitsILi192ELi64ELi64ELi4ELb0ELb0EN7cutlass6half_tE19Flash_kernel_traitsILi192ELi64ELi64ELi4ES3_EELb0ELb1ELb1ELb0ELb0ELb0ELb0ELb0EEEvNS_16Flash_fwd_paramsE)
        /*0140*/ 	.word	0x000000e2


	//----- nvinfo : EIATTR_FRAME_SIZE
	.align		4
.L_64:
        /*0144*/ 	.byte	0x04, 0x11
        /*0146*/ 	.short	(.L_66 - .L_65)
	.align		4
.L_65:
        /*0148*/ 	.word	index@(_ZN5flash24flash_fwd_splitkv_kernelI23Flash_fwd_kernel_traitsILi192ELi64ELi64ELi4ELb0ELb0EN7cutlass6half_tE19Flash_kernel_traitsILi192ELi64ELi64ELi4ES3_EELb0ELb1ELb1ELb0ELb0ELb0ELb0ELb0EEEvNS_16Flash_fwd_paramsE)
        /*014c*/ 	.word	0x00000000


	//----- nvinfo : EIATTR_REGCOUNT
	.align		4
.L_66:
        /*0150*/ 	.byte	0x04, 0x2f
        /*0152*/ 	.short	(.L_68 - .L_67)
	.align		4
.L_67:
        /*0154*/ 	.word	index@(_ZN5flash24flash_fwd_splitkv_kernelI23Flash_fwd_kernel_traitsILi192ELi64ELi64ELi4ELb0ELb0EN7cutlass6half_tE19Flash_kernel_traitsILi192ELi64ELi64ELi4ES3_EELb0ELb1ELb0ELb0ELb1ELb1ELb0ELb0EEEvNS_16Flash_fwd_paramsE)
        /*0158*/ 	.word	0x000000f6


	//----- nvinfo : EIATTR_FRAME_SIZE
	.align		4
.L_68:
        /*015c*/ 	.byte	0x04, 0x11
        /*015e*/ 	.short	(.L_70 - .L_69)
	.align		4
.L_69:
        /*0160*/ 	.word	index@(_ZN5flash24flash_fwd_splitkv_kernelI23Flash_fwd_kernel_traitsILi192ELi64ELi64ELi4ELb0ELb0EN7cutlass6half_tE19Flash_kernel_traitsILi192ELi64ELi64ELi4ES3_EELb0ELb1ELb0ELb0ELb1ELb1ELb0ELb0EEEvNS_16Flash_fwd_paramsE)
        /*0164*/ 	.word	0x00000000


	//----- nvinfo : EIATTR_REGCOUNT
	.align		4
.L_70:
        /*0168*/ 	.byte	0x04, 0x2f
        /*016a*/ 	.short	(.L_72 - .L_71)
	.align		4
.L_71:
        /*016c*/ 	.word	index@(_ZN5flash24flash_fwd_splitkv_kernelI23Flash_fwd_kernel_traitsILi192ELi64ELi64ELi4ELb0ELb0EN7cutlass6half_tE19Flash_kernel_traitsILi192ELi64ELi64ELi4ES3_EELb0ELb1ELb0ELb0ELb1ELb0ELb0ELb0EEEvNS_16Flash_fwd_paramsE)
        /*0170*/ 	.word	0x000000e3


	//----- nvinfo : EIATTR_FRAME_SIZE
	.align		4
.L_72:
        /*0174*/ 	.byte	0x04, 0x11
        /*0176*/ 	.short	(.L_74 - .L_73)
	.align		4
.L_73:
        /*0178*/ 	.word	index@(_ZN5flash24flash_fwd_splitkv_kernelI23Flash_fwd_kernel_traitsILi192ELi64ELi64ELi4ELb0ELb0EN7cutlass6half_tE19Flash_kernel_traitsILi192ELi64ELi64ELi4ES3_EELb0ELb1ELb0ELb0ELb1ELb0ELb0ELb0EEEvNS_16Flash_fwd_paramsE)
        /*017c*/ 	.word	0x00000000


	//----- nvinfo : EIATTR_REGCOUNT
	.align		4
.L_74:
        /*0180*/ 	.byte	0x04, 0x2f
        /*0182*/ 	.short	(.L_76 - .L_75)
	.align		4
.L_75:
        /*0184*/ 	.word	index@(_ZN5flash24flash_fwd_splitkv_kernelI23Flash_fwd_kernel_traitsILi192ELi64ELi64ELi4ELb0ELb0EN7cutlass6half_tE19Flash_kernel_traitsILi192ELi64ELi64ELi4ES3_EELb0ELb0ELb1ELb0ELb0ELb1ELb1ELb1EEEvNS_16Flash_fwd_paramsE)
        /*0188*/ 	.word	0x000000de


	//----- nvinfo : EIATTR_FRAME_SIZE
	.align		4
.L_76:
        /*018c*/ 	.byte	0x04, 0x11
        /*018e*/ 	.short	(.L_78 - .L_77)
	.align		4
.L_77:
        /*0190*/ 	.word	index@(_ZN5flash24flash_fwd_splitkv_kernelI23Flash_fwd_kernel_traitsILi192ELi64ELi64ELi4ELb0ELb0EN7cutlass6half_tE19Flash_kernel_traitsILi192ELi64ELi64ELi4ES3_EELb0ELb0ELb1ELb0ELb0ELb1ELb1ELb1EEEvNS_16Flash_fwd_paramsE)
        /*0194*/ 	.word	0x00000000


	//----- nvinfo : EIATTR_REGCOUNT
	.align		4
.L_78:
        /*0198*/ 	.byte	0x04, 0x2f
        /*019a*/ 	.short	(.L_80 - .L_79)
	.align		4
.L_79:
        /*019c*/ 	.word	index@(_ZN5flash24flash_fwd_splitkv_kernelI23Flash_fwd_kernel_traitsILi192ELi64ELi64ELi4ELb0ELb0EN7cutlass6half_tE19Flash_kernel_traitsILi192ELi64ELi64ELi4ES3_EELb0ELb0ELb1ELb0ELb0ELb0ELb1ELb1EEEvNS_16Flash_fwd_paramsE)
        /*01a0*/ 	.word	0x000000da


	//----- nvinfo : EIATTR_FRAME_SIZE
	.align		4
.L_80:
        /*01a4*/ 	.byte	0x04, 0x11
        /*01a6*/ 	.short	(.L_82 - .L_81)
	.align		4
.L_81:
        /*01a8*/ 	.word	index@(_ZN5flash24flash_fwd_splitkv_kernelI23Flash_fwd_kernel_traitsILi192ELi64ELi64ELi4ELb0ELb0EN7cutlass6half_tE19Flash_kernel_traitsILi192ELi64ELi64ELi4ES3_EELb0ELb0ELb1ELb0ELb0ELb0ELb1ELb1EEEvNS_16Flash_fwd_paramsE)
        /*01ac*/ 	.word	0x00000000


	//----- nvinfo : EIATTR_REGCOUNT
	.align		4
.L_82:
        /*01b0*/ 	.byte	0x04, 0x2f
        /*01b2*/ 	.short	(.L_84 - .L_83)
	.align		4
.L_83:
        /*01b4*/ 	.word	index@(_ZN5flash24flash_fwd_splitkv_kernelI23Flash_fwd_kernel_traitsILi192ELi64ELi64ELi4ELb0ELb0EN7cutlass6half_tE19Flash_kernel_traitsILi192ELi64ELi64ELi4ES3_EELb0ELb0ELb0ELb0ELb1ELb1ELb1ELb1EEEvNS_16Flash_fwd_paramsE)
        /*01b8*/ 	.word	0x000000e0


	//----- nvinfo : EIATTR_FRAME_SIZE
	.align		4
.L_84:
        /*01bc*/ 	.byte	0x04, 0x11
        /*01be*/ 	.short	(.L_86 - .L_85)
	.align		4
.L_85:
        /*01c0*/ 	.word	index@(_ZN5flash24flash_fwd_splitkv_kernelI23Flash_fwd_kernel_traitsILi192ELi64ELi64ELi4ELb0ELb0EN7cutlass6half_tE19Flash_kernel_traitsILi192ELi64ELi64ELi4ES3_EELb0ELb0ELb0ELb0ELb1ELb1ELb1ELb1EEEvNS_16Flash_fwd_paramsE)
        /*01c4*/ 	.word	0x00000000


	//----- nvinfo : EIATTR_REGCOUNT
	.align		4
.L_86:
        /*01c8*/ 	.byte	0x04, 0x2f
        /*01ca*/ 	.short	(.L_88 - .L_87)
	.align		4
.L_87:
        /*01cc*/ 	.word	index@(_ZN5flash24flash_fwd_splitkv_kernelI23Flash_fwd_kernel_traitsILi192ELi64ELi64ELi4ELb0ELb0EN7cutlass6half_tE19Flash_kernel_traitsILi192ELi64ELi64ELi4ES3_EELb0ELb0ELb0ELb0ELb1ELb0ELb1ELb1EEEvNS_16Flash_fwd_paramsE)
        /*01d0*/ 	.word	0x000000d8


	//----- nvinfo : EIATTR_FRAME_SIZE
	.align		4
.L_88:
        /*01d4*/ 	.byte	0x04, 0x11
        /*01d6*/ 	.short	(.L_90 - .L_89)
	.align		4
.L_89:
        /*01d8*/ 	.word	index@(_ZN5flash24flash_fwd_splitkv_kernelI23Flash_fwd_kernel_traitsILi192ELi64ELi64ELi4ELb0ELb0EN7cutlass6half_tE19Flash_kernel_traitsILi192ELi64ELi64ELi4ES3_EELb0ELb0ELb0ELb0ELb1ELb0ELb1ELb1EEEvNS_16Flash_fwd_paramsE)
        /*01dc*/ 	.word	0x00000000


	//----- nvinfo : EIATTR_REGCOUNT
	.align		4
.L_90:
        /*01e0*/ 	.byte	0x04, 0x2f
        /*01e2*/ 	.short	(.L_92 - .L_91)
	.align		4
.L_91:
        /*01e4*/ 	.word	index@(_ZN5flash24flash_fwd_splitkv_kernelI23Flash_fwd_kernel_traitsILi192ELi64ELi64ELi4ELb0ELb0EN7cutlass6half_tE19Flash_kernel_traitsILi192ELi64ELi64ELi4ES3_EELb0ELb0ELb1ELb0ELb0ELb1ELb1ELb0EEEvNS_16Flash_fwd_paramsE)
        /*01e8*/ 	.word	0x000000ec


	//----- nvinfo : EIATTR_FRAME_SIZE
	.align		4
.L_92:
        /*01ec*/ 	.byte	0x04, 0x11
        /*01ee*/ 	.short	(.L_94 - .L_93)
	.align		4
.L_93:
        /*01f0*/ 	.word	index@(_ZN5flash24flash_fwd_splitkv_kernelI23Flash_fwd_kernel_traitsILi192ELi64ELi64ELi4ELb0ELb0EN7cutlass6half_tE19Flash_kernel_traitsILi192ELi64ELi64ELi4ES3_EELb0ELb0ELb1ELb0ELb0ELb1ELb1ELb0EEEvNS_16Flash_fwd_paramsE)
        /*01f4*/ 	.word	0x00000000


	//----- nvinfo : EIATTR_REGCOUNT
	.align		4
.L_94:
        /*01f8*/ 	.byte	0x04, 0x2f
        /*01fa*/ 	.short	(.L_96 - .L_95)
	.align		4
.L_95:
        /*01fc*/ 	.word	index@(_ZN5flash24flash_fwd_splitkv_kernelI23Flash_fwd_kernel_traitsILi192ELi64ELi64ELi4ELb0ELb0EN7cutlass6half_tE19Flash_kernel_traitsILi192ELi64ELi64ELi4ES3_EELb0ELb0ELb1ELb0ELb0ELb0ELb1ELb0EEEvNS_16Flash_fwd_paramsE)
        /*0200*/ 	.word	0x000000da


	//----- nvinfo : EIATTR_FRAME_SIZE
	.align		4
.L_96:
        /*0204*/ 	.byte	0x04, 0x11
        /*0206*/ 	.short	(.L_98 - .L_97)
	.align		4
.L_97:
        /*0208*/ 	.word	index@(_ZN5flash24flash_fwd_splitkv_kernelI23Flash_fwd_kernel_traitsILi192ELi64ELi64ELi4ELb0ELb0EN7cutlass6half_tE19Flash_kernel_traitsILi192ELi64ELi64ELi4ES3_EELb0ELb0ELb1ELb0ELb0ELb0ELb1ELb0EEEvNS_16Flash_fwd_paramsE)
        /*020c*/ 	.word	0x00000000


	//----- nvinfo : EIATTR_REGCOUNT
	.align		4
.L_98:
        /*0210*/ 	.byte	0x04, 0x2f
        /*0212*/ 	.short	(.L_100 - .L_99)
	.align		4
.L_99:
        /*0214*/ 	.word	index@(_ZN5flash24flash_fwd_splitkv_kernelI23Flash_fwd_kernel_traitsILi192ELi64ELi64ELi4ELb0ELb0EN7cutlass6half_tE19Flash_kernel_traitsILi192ELi64ELi64ELi4ES3_EELb0ELb0ELb0ELb0ELb1ELb1ELb1ELb0EEEvNS_16Flash_fwd_paramsE)
        /*0218*/ 	.word	0x000000f4


	//----- nvinfo : EIATTR_FRAME_SIZE
	.align		4
.L_100:
        /*021c*/ 	.byte	0x04, 0x11
        /*021e*/ 	.short	(.L_102 - .L_101)
	.align		4
.L_101:
        /*0220*/ 	.word	index@(_ZN5flash24flash_fwd_splitkv_kernelI23Flash_fwd_kernel_traitsILi192ELi64ELi64ELi4ELb0ELb0EN7cutlass6half_tE19Flash_kernel_traitsILi192ELi64ELi64ELi4ES3_EELb0ELb0ELb0ELb0ELb1ELb1ELb1ELb0EEEvNS_16Flash_fwd_paramsE)
        /*0224*/ 	.word	0x00000000


	//----- nvinfo : EIATTR_REGCOUNT
	.align		4
.L_102:
        /*0228*/ 	.byte	0x04, 0x2f
        /*022a*/ 	.short	(.L_104 - .L_103)
	.align		4
.L_103:
        /*022c*/ 	.word	index@(_ZN5flash24flash_fwd_splitkv_kernelI23Flash_fwd_kernel_traitsILi192ELi64ELi64ELi4ELb0ELb0EN7cutlass6half_tE19Flash_kernel_traitsILi192ELi64ELi64ELi4ES3_EELb0ELb0ELb0ELb0ELb1ELb0ELb1ELb0EEEvNS_16Flash_fwd_paramsE)
        /*0230*/ 	.word	0x000000d8


	//----- nvinfo : EIATTR_FRAME_SIZE
	.align		4
.L_104:
        /*0234*/ 	.byte	0x04, 0x11
        /*0236*/ 	.short	(.L_106 - .L_105)
	.align		4
.L_105:
        /*0238*/ 	.word	index@(_ZN5flash24flash_fwd_splitkv_kernelI23Flash_fwd_kernel_traitsILi192ELi64ELi64ELi4ELb0ELb0EN7cutlass6half_tE19Flash_kernel_traitsILi192ELi64ELi64ELi4ES3_EELb0ELb0ELb0ELb0ELb1ELb0ELb1ELb0EEEvNS_16Flash_fwd_paramsE)
        /*023c*/ 	.word	0x00000000


	//----- nvinfo : EIATTR_REGCOUNT
	.align		4
.L_106:
        /*0240*/ 	.byte	0x04, 0x2f
        /*0242*/ 	.short	(.L_108 - .L_107)
	.align		4
.L_107:
        /*0244*/ 	.word	index@(_ZN5flash24flash_fwd_splitkv_kernelI23Flash_fwd_kernel_traitsILi192ELi64ELi64ELi4ELb0ELb0EN7cutlass6half_tE19Flash_kernel_traitsILi192ELi64ELi64ELi4ES3_EELb0ELb0ELb1ELb0ELb0ELb1ELb0ELb1EEEvNS_16Flash_fwd_paramsE)
        /*0248*/ 	.word	0x000000da


	//----- nvinfo : EIATTR_FRAME_SIZE
	.align		4
.L_108:
        /*024c*/ 	.byte	0x04, 0x11
        /*024e*/ 	.short	(.L_110 - .L_109)
	.align		4
.L_109:
        /*0250*/ 	.word	index@(_ZN5flash24flash_fwd_splitkv_kernelI23Flash_fwd_kernel_traitsILi192ELi64ELi64ELi4ELb0ELb0EN7cutlass6half_tE19Flash_kernel_traitsILi192ELi64ELi64ELi4ES3_EELb0ELb0ELb1ELb0ELb0ELb1ELb0ELb1EEEvNS_16Flash_fwd_paramsE)
        /*0254*/ 	.word	0x00000000


	//----- nvinfo : EIATTR_REGCOUNT
	.align		4
.L_110:
        /*0258*/ 	.byte	0x04, 0x2f
        /*025a*/ 	.short	(.L_112 - .L_111)
	.align		4
.L_111:
        /*025c*/ 	.word	index@(_ZN5flash24flash_fwd_splitkv_kernelI23Flash_fwd_kernel_traitsILi192ELi64ELi64ELi4ELb0ELb0EN7cutlass6half_tE19Flash_kernel_traitsILi192ELi64ELi64ELi4ES3_EELb0ELb0ELb1ELb0ELb0ELb0ELb0ELb1EEEvNS_16Flash_fwd_paramsE)
        /*0260*/ 	.word	0x000000d4


	//----- nvinfo : EIATTR_FRAME_SIZE
	.align		4
.L_112:
        /*0264*/ 	.byte	0x04, 0x11
        /*0266*/ 	.short	(.L_114 - .L_113)
	.align		4
.L_113:
        /*0268*/ 	.word	index@(_ZN5flash24flash_fwd_splitkv_kernelI23Flash_fwd_kernel_traitsILi192ELi64ELi64ELi4ELb0ELb0EN7cutlass6half_tE19Flash_kernel_traitsILi192ELi64ELi64ELi4ES3_EELb0ELb0ELb1ELb0ELb0ELb0ELb0ELb1EEEvNS_16Flash_fwd_paramsE)
        /*026c*/ 	.word	0x00000000


	//----- nvinfo : EIATTR_REGCOUNT
	.align		4
.L_114:
        /*0270*/ 	.byte	0x04, 0x2f
        /*0272*/ 	.short	(.L_116 - .L_115)
	.align		4
.L_115:
        /*0274*/ 	.word	index@(_ZN5flash24flash_fwd_splitkv_kernelI23Flash_fwd_kernel_traitsILi192ELi64ELi64ELi4ELb0ELb0EN7cutlass6half_tE19Flash_kernel_traitsILi192ELi64ELi64ELi4ES3_EELb0ELb0ELb0ELb0ELb1ELb1ELb0ELb1EEEvNS_16Flash_fwd_paramsE)
        /*0278*/ 	.word	0x000000e0


	//----- nvinfo : EIATTR_FRAME_SIZE
	.align		4
.L_116:
        /*027c*/ 	.byte	0x04, 0x11
        /*027e*/ 	.short	(.L_118 - .L_117)
	.align		4
.L_117:
        /*0280*/ 	.word	index@(_ZN5flash24flash_fwd_splitkv_kernelI23Flash_fwd_kernel_traitsILi192ELi64ELi64ELi4ELb0ELb0EN7cutlass6half_tE19Flash_kernel_traitsILi192ELi64ELi64ELi4ES3_EELb0ELb0ELb0ELb0ELb1ELb1ELb0ELb1EEEvNS_16Flash_fwd_paramsE)
        /*0284*/ 	.word	0x00000000


	//----- nvinfo : EIATTR_REGCOUNT
	.align		4
.L_118:
        /*0288*/ 	.byte	0x04, 0x2f
        /*028a*/ 	.short	(.L_120 - .L_119)
	.align		4
.L_119:
        /*028c*/ 	.word	index@(_ZN5flash24flash_fwd_splitkv_kernelI23Flash_fwd_kernel_traitsILi192ELi64ELi64ELi4ELb0ELb0EN7cutlass6half_tE19Flash_kernel_traitsILi192ELi64ELi64ELi4ES3_EELb0ELb0ELb0ELb0ELb1ELb0ELb0ELb1EEEvNS_16Flash_fwd_paramsE)
        /*0290*/ 	.word	0x000000d6


	//----- nvinfo : EIATTR_FRAME_SIZE
	.align		4
.L_120:
        /*0294*/ 	.byte	0x04, 0x11
        /*0296*/ 	.short	(.L_122 - .L_121)
	.align		4
.L_121:
        /*0298*/ 	.word	index@(_ZN5flash24flash_fwd_splitkv_kernelI23Flash_fwd_kernel_traitsILi192ELi64ELi64ELi4ELb0ELb0EN7cutlass6half_tE19Flash_kernel_traitsILi192ELi64ELi64ELi4ES3_EELb0ELb0ELb0ELb0ELb1ELb0ELb0ELb1EEEvNS_16Flash_fwd_paramsE)
        /*029c*/ 	.word	0x00000000


	//----- nvinfo : EIATTR_REGCOUNT
	.align		4
.L_122:
        /*02a0*/ 	.byte	0x04, 0x2f
        /*02a2*/ 	.short	(.L_124 - .L_123)
	.align		4
.L_123:
        /*02a4*/ 	.word	index@(_ZN5flash24flash_fwd_splitkv_kernelI23Flash_fwd_kernel_traitsILi192ELi64ELi64ELi4ELb0ELb0EN7cutlass6half_tE19Flash_kernel_traitsILi192ELi64ELi64ELi4ES3_EELb0ELb0ELb1ELb0ELb0ELb1ELb0ELb0EEEvNS_16Flash_fwd_paramsE)
        /*02a8*/ 	.word	0x000000e4


	//----- nvinfo : EIATTR_FRAME_SIZE
	.align		4
.L_124:
        /*02ac*/ 	.byte	0x04, 0x11
        /*02ae*/ 	.short	(.L_126 - .L_125)
	.align		4
.L_125:
        /*02b0*/ 	.word	index@(_ZN5flash24flash_fwd_splitkv_kernelI23Flash_fwd_kernel_traitsILi192ELi64ELi64ELi4ELb0ELb0EN7cutlass6half_tE19Flash_kernel_traitsILi192ELi64ELi64ELi4ES3_EELb0ELb0ELb1ELb0ELb0ELb1ELb0ELb0EEEvNS_16Flash_fwd_paramsE)
        /*02b4*/ 	.word	0x00000000


	//----- nvinfo : EIATTR_REGCOUNT
	.align		4
.L_126:
        /*02b8*/ 	.byte	0x04, 0x2f
        /*02ba*/ 	.short	(.L_128 - .L_127)
	.align		4
.L_127:
        /*02bc*/ 	.word	index@(_ZN5flash24flash_fwd_splitkv_kernelI23Flash_fwd_kernel_traitsILi192ELi64ELi64ELi4ELb0ELb0EN7cutlass6half_tE19Flash_kernel_traitsILi192ELi64ELi64ELi4ES3_EELb0ELb0ELb1ELb0ELb0ELb0ELb0ELb0EEEvNS_16Flash_fwd_paramsE)
        /*02c0*/ 	.word	0x000000d4


	//----- nvinfo : EIATTR_FRAME_SIZE
	.align		4
.L_128:
        /*02c4*/ 	.byte	0x04, 0x11
        /*02c6*/ 	.short	(.L_130 - .L_129)
	.align		4
.L_129:
        /*02c8*/ 	.word	index@(_ZN5flash24flash_fwd_splitkv_kernelI23Flash_fwd_kernel_traitsILi192ELi64ELi64ELi4ELb0ELb0EN7cutlass6half_tE19Flash_kernel_traitsILi192ELi64ELi64ELi4ES3_EELb0ELb0ELb1ELb0ELb0ELb0ELb0ELb0EEEvNS_16Flash_fwd_paramsE)
        /*02cc*/ 	.word	0x00000000


	//----- nvinfo : EIATTR_REGCOUNT
	.align		4
.L_130:
        /*02d0*/ 	.byte	0x04, 0x2f
        /*02d2*/ 	.short	(.L_132 - .L_131)
	.align		4
.L_131:
        /*02d4*/ 	.word	index@(_ZN5flash24flash_fwd_splitkv_kernelI23Flash_fwd_kernel_traitsILi192ELi64ELi64ELi4ELb0ELb0EN7cutlass6half_tE19Flash_kernel_traitsILi192ELi64ELi64ELi4ES3_EELb0ELb0ELb0ELb0ELb1ELb1ELb0ELb0EEEvNS_16Flash_fwd_paramsE)
        /*02d8*/ 	.word	0x000000f3


	//----- nvinfo : EIATTR_FRAME_SIZE
	.align		4
.L_132:
        /*02dc*/ 	.byte	0x04, 0x11
        /*02de*/ 	.short	(.L_134 - .L_133)
	.align		4
.L_133:
        /*02e0*/ 	.word	index@(_ZN5flash24flash_fwd_splitkv_kernelI23Flash_fwd_kernel_traitsILi192ELi64ELi64ELi4ELb0ELb0EN7cutlass6half_tE19Flash_kernel_traitsILi192ELi64ELi64ELi4ES3_EELb0ELb0ELb0ELb0ELb1ELb1ELb0ELb0EEEvNS_16Flash_fwd_paramsE)
        /*02e4*/ 	.word	0x00000000


	//----- nvinfo : EIATTR_REGCOUNT
	.align		4
.L_134:
        /*02e8*/ 	.byte	0x04, 0x2f
        /*02ea*/ 	.short	(.L_136 - .L_135)
	.align		4
.L_135:
        /*02ec*/ 	.word	index@(_ZN5flash24flash_fwd_splitkv_kernelI23Flash_fwd_kernel_traitsILi192ELi64ELi64ELi4ELb0ELb0EN7cutlass6half_tE19Flash_kernel_traitsILi192ELi64ELi64ELi4ES3_EELb0ELb0ELb0ELb0ELb1ELb0ELb0ELb0EEEvNS_16Flash_fwd_paramsE)
        /*02f0*/ 	.word	0x000000d8


	//----- nvinfo : EIATTR_FRAME_SIZE
	.align		4
.L_136:
        /*02f4*/ 	.byte	0x04, 0x11
        /*02f6*/ 	.short	(.L_138 - .L_137)
	.align		4
.L_137:
        /*02f8*/ 	.word	index@(_ZN5flash24flash_fwd_splitkv_kernelI23Flash_fwd_kernel_traitsILi192ELi64ELi64ELi4ELb0ELb0EN7cutlass6half_tE19Flash_kernel_traitsILi192ELi64ELi64ELi4ES3_EELb0ELb0ELb0ELb0ELb1ELb0ELb0ELb0EEEvNS_16Flash_fwd_paramsE)
        /*02fc*/ 	.word	0x00000000


	//----- nvinfo : EIATTR_REGCOUNT
	.align		4
.L_138:
        /*0300*/ 	.byte	0x04, 0x2f
        /*0302*/ 	.short	(.L_140 - .L_139)
	.align		4
.L_139:
        /*0304*/ 	.word	index@(_ZN5flash24flash_fwd_splitkv_kernelI23Flash_fwd_kernel_traitsILi192ELi64ELi64ELi4ELb0ELb0EN7cutlass6half_tE19Flash_kernel_traitsILi192ELi64ELi64ELi4ES3_EELb0ELb1ELb0ELb0ELb0ELb1ELb1ELb1EEEvNS_16Flash_fwd_paramsE)
        /*0308*/ 	.word	0x000000e4


	//----- nvinfo : EIATTR_FRAME_SIZE
	.align		4
.L_140:
        /*030c*/ 	.byte	0x04, 0x11
        /*030e*/ 	.short	(.L_142 - .L_141)
	.align		4
.L_141:
        /*0310*/ 	.word	index@(_ZN5flash24flash_fwd_splitkv_kernelI23Flash_fwd_kernel_traitsILi192ELi64ELi64ELi4ELb0ELb0EN7cutlass6half_tE19Flash_kernel_traitsILi192ELi64ELi64ELi4ES3_EELb0ELb1ELb0ELb0ELb0ELb1ELb1ELb1EEEvNS_16Flash_fwd_paramsE)
        /*0314*/ 	.word	0x00000000


	//----- nvinfo : EIATTR_REGCOUNT
	.align		4
.L_142:
        /*0318*/ 	.byte	0x04, 0x2f
        /*031a*/ 	.short	(.L_144 - .L_143)
	.align		4
.L_143:
        /*031c*/ 	.word	index@(_ZN5flash24flash_fwd_splitkv_kernelI23Flash_fwd_kernel_traitsILi192ELi64ELi64ELi4ELb0ELb0EN7cutlass6half_tE19Flash_kernel_traitsILi192ELi64ELi64ELi4ES3_EELb0ELb1ELb0ELb0ELb0ELb0ELb1ELb1EEEvNS_16Flash_fwd_paramsE)
        /*0320*/ 	.word	0x000000e5


	//----- nvinfo : EIATTR_FRAME_SIZE
	.align		4
.L_144:
        /*0324*/ 	.byte	0x04, 0x11
        /*0326*/ 	.short	(.L_146 - .L_145)
	.align		4
.L_145:
        /*0328*/ 	.word	index@(_ZN5flash24flash_fwd_splitkv_kernelI23Flash_fwd_kernel_traitsILi192ELi64ELi64ELi4ELb0ELb0EN7cutlass6half_tE19Flash_kernel_traitsILi192ELi64ELi64ELi4ES3_EELb0ELb1ELb0ELb0ELb0ELb0ELb1ELb1EEEvNS_16Flash_fwd_paramsE)
        /*032c*/ 	.word	0x00000000


	//----- nvinfo : EIATTR_REGCOUNT
	.align		4
.L_146:
        /*0330*/ 	.byte	0x04, 0x2f
        /*0332*/ 	.short	(.L_148 - .L_147)
	.align		4
.L_147:
        /*0334*/ 	.word	index@(_ZN5flash24flash_fwd_splitkv_kernelI23Flash_fwd_kernel_traitsILi192ELi64ELi64ELi4ELb0ELb0EN7cutlass6half_tE19Flash_kernel_traitsILi192ELi64ELi64ELi4ES3_EELb0ELb1ELb0ELb0ELb0ELb1ELb1ELb0EEEvNS_16Flash_fwd_paramsE)
        /*0338*/ 	.word	0x000000f6


	//----- nvinfo : EIATTR_FRAME_SIZE
	.align		4
.L_148:
        /*033c*/ 	.byte	0x04, 0x11
        /*033e*/ 	.short	(.L_150 - .L_149)
	.align		4
.L_149:
        /*0340*/ 	.word	index@(_ZN5flash24flash_fwd_splitkv_kernelI23Flash_fwd_kernel_traitsILi192ELi64ELi64ELi4ELb0ELb0EN7cutlass6half_tE19Flash_kernel_traitsILi192ELi64ELi64ELi4ES3_EELb0ELb1ELb0ELb0ELb0ELb1ELb1ELb0EEEvNS_16Flash_fwd_paramsE)
        /*0344*/ 	.word	0x00000000


	//----- nvinfo : EIATTR_REGCOUNT
	.align		4
.L_150:
        /*0348*/ 	.byte	0x04, 0x2f
        /*034a*/ 	.short	(.L_152 - .L_151)
	.align		4
.L_151:
        /*034c*/ 	.word	index@(_ZN5flash24flash_fwd_splitkv_kernelI23Flash_fwd_kernel_traitsILi192ELi64ELi64ELi4ELb0ELb0EN7cutlass6half_tE19Flash_kernel_traitsILi192ELi64ELi64ELi4ES3_EELb0ELb1ELb0ELb0ELb0ELb0ELb1ELb0EEEvNS_16Flash_fwd_paramsE)
        /*0350*/ 	.word	0x000000e7


	//----- nvinfo : EIATTR_FRAME_SIZE
	.align		4
.L_152:
        /*0354*/ 	.byte	0x04, 0x11
        /*0356*/ 	.short	(.L_154 - .L_153)
	.align		4
.L_153:
        /*0358*/ 	.word	index@(_ZN5flash24flash_fwd_splitkv_kernelI23Flash_fwd_kernel_traitsILi192ELi64ELi64ELi4ELb0ELb0EN7cutlass6half_tE19Flash_kernel_traitsILi192ELi64ELi64ELi4ES3_EELb0ELb1ELb0ELb0ELb0ELb0ELb1ELb0EEEvNS_16Flash_fwd_paramsE)
        /*035c*/ 	.word	0x00000000


	//----- nvinfo : EIATTR_REGCOUNT
	.align		4
.L_154:
        /*0360*/ 	.byte	0x04, 0x2f
        /*0362*/ 	.short	(.L_156 - .L_155)
	.align		4
.L_155:
        /*0364*/ 	.word	index@(_ZN5flash24flash_fwd_splitkv_kernelI23Flash_fwd_kernel_traitsILi192ELi64ELi64ELi4ELb0ELb0EN7cutlass6half_tE19Flash_kernel_traitsILi192ELi64ELi64ELi4ES3_EELb0ELb1ELb0ELb0ELb0ELb1ELb0ELb1EEEvNS_16Flash_fwd_paramsE)
        /*0368*/ 	.word	0x000000e4


	//----- nvinfo : EIATTR_FRAME_SIZE
	.align		4
.L_156:
        /*036c*/ 	.byte	0x04, 0x11
        /*036e*/ 	.short	(.L_158 - .L_157)
	.align		4
.L_157:
        /*0370*/ 	.word	index@(_ZN5flash24flash_fwd_splitkv_kernelI23Flash_fwd_kernel_traitsILi192ELi64ELi64ELi4ELb0ELb0EN7cutlass6half_tE19Flash_kernel_traitsILi192ELi64ELi64ELi4ES3_EELb0ELb1ELb0ELb0ELb0ELb1ELb0ELb1EEEvNS_16Flash_fwd_paramsE)
        /*0374*/ 	.word	0x00000000


	//----- nvinfo : EIATTR_REGCOUNT
	.align		4
.L_158:
        /*0378*/ 	.byte	0x04, 0x2f
        /*037a*/ 	.short	(.L_160 - .L_159)
	.align		4
.L_159:
        /*037c*/ 	.word	index@(_ZN5flash24flash_fwd_splitkv_kernelI23Flash_fwd_kernel_traitsILi192ELi64ELi64ELi4ELb0ELb0EN7cutlass6half_tE19Flash_kernel_traitsILi192ELi64ELi64ELi4ES3_EELb0ELb1ELb0ELb0ELb0ELb0ELb0ELb1EEEvNS_16Flash_fwd_paramsE)
        /*0380*/ 	.word	0x000000e3


	//----- nvinfo : EIATTR_FRAME_SIZE
	.align		4
.L_160:
        /*0384*/ 	.byte	0x04, 0x11
        /*0386*/ 	.short	(.L_162 - .L_161)
	.align		4
.L_161:
        /*0388*/ 	.word	index@(_ZN5flash24flash_fwd_splitkv_kernelI23Flash_fwd_kernel_traitsILi192ELi64ELi64ELi4ELb0ELb0EN7cutlass6half_tE19Flash_kernel_traitsILi192ELi64ELi64ELi4ES3_EELb0ELb1ELb0ELb0ELb0ELb0ELb0ELb1EEEvNS_16Flash_fwd_paramsE)
        /*038c*/ 	.word	0x00000000


	//----- nvinfo : EIATTR_REGCOUNT
	.align		4
.L_162:
        /*0390*/ 	.byte	0x04, 0x2f
        /*0392*/ 	.short	(.L_164 - .L_163)
	.align		4
.L_163:
        /*0394*/ 	.word	index@(_ZN5flash24flash_fwd_splitkv_kernelI23Flash_fwd_kernel_traitsILi192ELi64ELi64ELi4ELb0ELb0EN7cutlass6half_tE19Flash_kernel_traitsILi192ELi64ELi64ELi4ES3_EELb0ELb1ELb0ELb0ELb0ELb1ELb0ELb0EEEvNS_16Flash_fwd_paramsE)
        /*0398*/ 	.word	0x000000f8


	//----- nvinfo : EIATTR_FRAME_SIZE
	.align		4
.L_164:
        /*039c*/ 	.byte	0x04, 0x11
        /*039e*/ 	.short	(.L_166 - .L_165)
	.align		4
.L_165:
        /*03a0*/ 	.word	index@(_ZN5flash24flash_fwd_splitkv_kernelI23Flash_fwd_kernel_traitsILi192ELi64ELi64ELi4ELb0ELb0EN7cutlass6half_tE19Flash_kernel_traitsILi192ELi64ELi64ELi4ES3_EELb0ELb1ELb0ELb0ELb0ELb1ELb0ELb0EEEvNS_16Flash_fwd_paramsE)
        /*03a4*/ 	.word	0x00000000


	//----- nvinfo : EIATTR_REGCOUNT
	.align		4
.L_166:
        /*03a8*/ 	.byte	0x04, 0x2f
        /*03aa*/ 	.short	(.L_168 - .L_167)
	.align		4
.L_167:
        /*03ac*/ 	.word	index@(_ZN5flash24flash_fwd_splitkv_kernelI23Flash_fwd_kernel_traitsILi192ELi64ELi64ELi4ELb0ELb0EN7cutlass6half_tE19Flash_kernel_traitsILi192ELi64ELi64ELi4ES3_EELb0ELb1ELb0ELb0ELb0ELb0ELb0ELb0EEEvNS_16Flash_fwd_paramsE)
        /*03b0*/ 	.word	0x000000e5


	//----- nvinfo : EIATTR_FRAME_SIZE
	.align		4
.L_168:
        /*03b4*/ 	.byte	0x04, 0x11
        /*03b6*/ 	.short	(.L_170 - .L_169)
	.align		4
.L_169:
        /*03b8*/ 	.word	index@(_ZN5flash24flash_fwd_splitkv_kernelI23Flash_fwd_kernel_traitsILi192ELi64ELi64ELi4ELb0ELb0EN7cutlass6half_tE19Flash_kernel_traitsILi192ELi64ELi64ELi4ES3_EELb0ELb1ELb0ELb0ELb0ELb0ELb0ELb0EEEvNS_16Flash_fwd_paramsE)
        /*03bc*/ 	.word	0x00000000


	//----- nvinfo : EIATTR_REGCOUNT
	.align		4
.L_170:
        /*03c0*/ 	.byte	0x04, 0x2f
        /*03c2*/ 	.short	(.L_172 - .L_171)
	.align		4
.L_171:
        /*03c4*/ 	.word	index@(_ZN5flash24flash_fwd_splitkv_kernelI23Flash_fwd_kernel_traitsILi192ELi64ELi64ELi4ELb0ELb0EN7cutlass6half_tE19Flash_kernel_traitsILi192ELi64ELi64ELi4ES3_EELb0ELb0ELb0ELb0ELb0ELb1ELb1ELb1EEEvNS_16Flash_fwd_paramsE)
        /*03c8*/ 	.word	0x000000e1


	//----- nvinfo : EIATTR_FRAME_SIZE
	.align		4
.L_172:
        /*03cc*/ 	.byte	0x04, 0x11
        /*03ce*/ 	.short	(.L_174 - .L_173)
	.align		4
.L_173:
        /*03d0*/ 	.word	index@(_ZN5flash24flash_fwd_splitkv_kernelI23Flash_fwd_kernel_traitsILi192ELi64ELi64ELi4ELb0ELb0EN7cutlass6half_tE19Flash_kernel_traitsILi192ELi64ELi64ELi4ES3_EELb0ELb0ELb0ELb0ELb0ELb1ELb1ELb1EEEvNS_16Flash_fwd_paramsE)
        /*03d4*/ 	.word	0x00000000


	//----- nvinfo : EIATTR_REGCOUNT
	.align		4
.L_174:
        /*03d8*/ 	.byte	0x04, 0x2f
        /*03da*/ 	.short	(.L_176 - .L_175)
	.align		4
.L_175:
        /*03dc*/ 	.word	index@(_ZN5flash24flash_fwd_splitkv_kernelI23Flash_fwd_kernel_traitsILi192ELi64ELi64ELi4ELb0ELb0EN7cutlass6half_tE19Flash_kernel_traitsILi192ELi64ELi64ELi4ES3_EELb0ELb0ELb0ELb0ELb0ELb0ELb1ELb1EEEvNS_16Flash_fwd_paramsE)
        /*03e0*/ 	.word	0x000000d8


	//----- nvinfo : EIATTR_FRAME_SIZE
	.align		4
.L_176:
        /*03e4*/ 	.byte	0x04, 0x11
        /*03e6*/ 	.short	(.L_178 - .L_177)
	.align		4
.L_177:
        /*03e8*/ 	.word	index@(_ZN5flash24flash_fwd_splitkv_kernelI23Flash_fwd_kernel_traitsILi192ELi64ELi64ELi4ELb0ELb0EN7cutlass6half_tE19Flash_kernel_traitsILi192ELi64ELi64ELi4ES3_EELb0ELb0ELb0ELb0ELb0ELb0ELb1ELb1EEEvNS_16Flash_fwd_paramsE)
        /*03ec*/ 	.word	0x00000000


	//----- nvinfo : EIATTR_REGCOUNT
	.align		4
.L_178:
        /*03f0*/ 	.byte	0x04, 0x2f
        /*03f2*/ 	.short	(.L_180 - .L_179)
	.align		4
.L_179:
        /*03f4*/ 	.word	index@(_ZN5flash24flash_fwd_splitkv_kernelI23Flash_fwd_kernel_traitsILi192ELi64ELi64ELi4ELb0ELb0EN7cutlass6half_tE19Flash_kernel_traitsILi192ELi64ELi64ELi4ES3_EELb0ELb0ELb0ELb0ELb0ELb1ELb1ELb0EEEvNS_16Flash_fwd_paramsE)
        /*03f8*/ 	.word	0x000000f4


	//----- nvinfo : EIATTR_FRAME_SIZE
	.align		4
.L_180:
        /*03fc*/ 	.byte	0x04, 0x11
        /*03fe*/ 	.short	(.L_182 - .L_181)
	.align		4
.L_181:
        /*0400*/ 	.word	index@(_ZN5flash24flash_fwd_splitkv_kernelI23Flash_fwd_kernel_traitsILi192ELi64ELi64ELi4ELb0ELb0EN7cutlass6half_tE19Flash_kernel_traitsILi192ELi64ELi64ELi4ES3_EELb0ELb0ELb0ELb0ELb0ELb1ELb1ELb0EEEvNS_16Flash_fwd_paramsE)
        /*0404*/ 	.word	0x00000000


	//----- nvinfo : EIATTR_REGCOUNT
	.align		4
.L_182:
        /*0408*/ 	.byte	0x04, 0x2f
        /*040a*/ 	.short	(.L_184 - .L_183)
	.align		4
.L_183:
        /*040c*/ 	.word	index@(_ZN5flash24flash_fwd_splitkv_kernelI23Flash_fwd_kernel_traitsILi192ELi64ELi64ELi4ELb0ELb0EN7cutlass6half_tE19Flash_kernel_traitsILi192ELi64ELi64ELi4ES3_EELb0ELb0ELb0ELb0ELb0ELb0ELb1ELb0EEEvNS_16Flash_fwd_paramsE)
        /*0410*/ 	.word	0x000000d8


	//----- nvinfo : EIATTR_FRAME_SIZE
	.align		4
.L_184:
        /*0414*/ 	.byte	0x04, 0x11
        /*0416*/ 	.short	(.L_186 - .L_185)
	.align		4
.L_185:
        /*0418*/ 	.word	index@(_ZN5flash24flash_fwd_splitkv_kernelI23Flash_fwd_kernel_traitsILi192ELi64ELi64ELi4ELb0ELb0EN7cutlass6half_tE19Flash_kernel_traitsILi192ELi64ELi64ELi4ES3_EELb0ELb0ELb0ELb0ELb0ELb0ELb1ELb0EEEvNS_16Flash_fwd_paramsE)
        /*041c*/ 	.word	0x00000000


	//----- nvinfo : EIATTR_REGCOUNT
	.align		4
.L_186:
        /*0420*/ 	.byte	0x04, 0x2f
        /*0422*/ 	.short	(.L_188 - .L_187)
	.align		4
.L_187:
        /*0424*/ 	.word	index@(_ZN5flash24flash_fwd_splitkv_kernelI23Flash_fwd_kernel_traitsILi192ELi64ELi64ELi4ELb0ELb0EN7cutlass6half_tE19Flash_kernel_traitsILi192ELi64ELi64ELi4ES3_EELb0ELb0ELb0ELb0ELb0ELb1ELb0ELb1EEEvNS_16Flash_fwd_paramsE)
        /*0428*/ 	.word	0x000000e1


	//----- nvinfo : EIATTR_FRAME_SIZE
	.align		4
.L_188:
        /*042c*/ 	.byte	0x04, 0x11
        /*042e*/ 	.short	(.L_190 - .L_189)
	.align		4
.L_189:
        /*0430*/ 	.word	index@(_ZN5flash24flash_fwd_splitkv_kernelI23Flash_fwd_kernel_traitsILi192ELi64ELi64ELi4ELb0ELb0EN7cutlass6half_tE19Flash_kernel_traitsILi192ELi64ELi64ELi4ES3_EELb0ELb0ELb0ELb0ELb0ELb1ELb0ELb1EEEvNS_16Flash_fwd_paramsE)
        /*0434*/ 	.word	0x00000000


	//----- nvinfo : EIATTR_REGCOUNT
	.align		4
.L_190:
        /*0438*/ 	.byte	0x04, 0x2f
        /*043a*/ 	.short	(.L_192 - .L_191)
	.align		4
.L_191:
        /*043c*/ 	.word	index@(_ZN5flash24flash_fwd_splitkv_kernelI23Flash_fwd_kernel_traitsILi192ELi64ELi64ELi4ELb0ELb0EN7cutlass6half_tE19Flash_kernel_traitsILi192ELi64ELi64ELi4ES3_EELb0ELb0ELb0ELb0ELb0ELb0ELb0ELb1EEEvNS_16Flash_fwd_paramsE)
        /*0440*/ 	.word	0x000000d6


	//----- nvinfo : EIATTR_FRAME_SIZE
	.align		4
.L_192:
        /*0444*/ 	.byte	0x04, 0x11
        /*0446*/ 	.short	(.L_194 - .L_193)
	.align		4
.L_193:
        /*0448*/ 	.word	index@(_ZN5flash24flash_fwd_splitkv_kernelI23Flash_fwd_kernel_traitsILi192ELi64ELi64ELi4ELb0ELb0EN7cutlass6half_tE19Flash_kernel_traitsILi192ELi64ELi64ELi4ES3_EELb0ELb0ELb0ELb0ELb0ELb0ELb0ELb1EEEvNS_16Flash_fwd_paramsE)
        /*044c*/ 	.word	0x00000000


	//----- nvinfo : EIATTR_REGCOUNT
	.align		4
.L_194:
        /*0450*/ 	.byte	0x04, 0x2f
        /*0452*/ 	.short	(.L_196 - .L_195)
	.align		4
.L_195:
        /*0454*/ 	.word	index@(_ZN5flash24flash_fwd_splitkv_kernelI23Flash_fwd_kernel_traitsILi192ELi64ELi64ELi4ELb0ELb0EN7cutlass6half_tE19Flash_kernel_traitsILi192ELi64ELi64ELi4ES3_EELb0ELb0ELb0ELb0ELb0ELb1ELb0ELb0EEEvNS_16Flash_fwd_paramsE)
        /*0458*/ 	.word	0x000000fe


	//----- nvinfo : EIATTR_FRAME_SIZE
	.align		4
.L_196:
        /*045c*/ 	.byte	0x04, 0x11
        /*045e*/ 	.short	(.L_198 - .L_197)
	.align		4
.L_197:
        /*0460*/ 	.word	index@(_ZN5flash24flash_fwd_splitkv_kernelI23Flash_fwd_kernel_traitsILi192ELi64ELi64ELi4ELb0ELb0EN7cutlass6half_tE19Flash_kernel_traitsILi192ELi64ELi64ELi4ES3_EELb0ELb0ELb0ELb0ELb0ELb1ELb0ELb0EEEvNS_16Flash_fwd_paramsE)
        /*0464*/ 	.word	0x00000000


	//----- nvinfo : EIATTR_REGCOUNT
	.align		4
.L_198:
        /*0468*/ 	.byte	0x04, 0x2f
        /*046a*/ 	.short	(.L_200 - .L_199)
	.align		4
.L_199:
        /*046c*/ 	.word	index@(_ZN5flash24flash_fwd_splitkv_kernelI23Flash_fwd_kernel_traitsILi192ELi64ELi64ELi4ELb0ELb0EN7cutlass6half_tE19Flash_kernel_traitsILi192ELi64ELi64ELi4ES3_EELb0ELb0ELb0ELb0ELb0ELb0ELb0ELb0EEEvNS_16Flash_fwd_paramsE)
        /*0470*/ 	.word	0x000000d8


	//----- nvinfo : EIATTR_FRAME_SIZE
	.align		4
.L_200:
        /*0474*/ 	.byte	0x04, 0x11
        /*0476*/ 	.short	(.L_202 - .L_201)
	.align		4
.L_201:
        /*0478*/ 	.word	index@(_ZN5flash24flash_fwd_splitkv_kernelI23Flash_fwd_kernel_traitsILi192ELi64ELi64ELi4ELb0ELb0EN7cutlass6half_tE19Flash_kernel_traitsILi192ELi64ELi64ELi4ES3_EELb0ELb0ELb0ELb0ELb0ELb0ELb0ELb0EEEvNS_16Flash_fwd_paramsE)
        /*047c*/ 	.word	0x00000000


	//----- nvinfo : EIATTR_REGCOUNT
	.align		4
.L_202:
        /*0480*/ 	.byte	0x04, 0x2f
        /*0482*/ 	.short	(.L_204 - .L_203)
	.align		4
.L_203:
        /*0484*/ 	.word	index@(_ZN5flash32flash_fwd_splitkv_combine_kernelI23Flash_fwd_kernel_traitsILi192ELi64ELi64ELi4ELb0ELb0EN7cutlass6half_tE19Flash_kernel_traitsILi192ELi64ELi64ELi4ES3_EELi8ELi1ELb1EEEvNS_16Flash_fwd_paramsE)
        /*0488*/ 	.word	0x0000002a


	//----- nvinfo : EIATTR_FRAME_SIZE
	.align		4
.L_204:
        /*048c*/ 	.byte	0x04, 0x11
        /*048e*/ 	.short	(.L_206 - .L_205)
	.align		4
.L_205:
        /*0490*/ 	.word	index@($__internal_13_$__cuda_sm20_div_s64)
        /*0494*/ 	.word	0x00000000


	//----- nvinfo : EIATTR_FRAME_SIZE
	.align		4
.L_206:
        /*0498*/ 	.byte	0x04, 0x11
        /*049a*/ 	.short	(.L_208 - .L_207)
	.align		4
.L_207:
        /*049c*/ 	.word	index@(_ZN5flash32flash_fwd_splitkv_combine_kernelI23Flash_fwd_kernel_traitsILi192ELi64ELi64ELi4ELb0ELb0EN7cutlass6half_tE19Flash_kernel_traitsILi192ELi64ELi64ELi4ES3_EELi8ELi1ELb1EEEvNS_16Flash_fwd_paramsE)
        /*04a0*/ 	.word	0x00000000


	//----- nvinfo : EIATTR_REGCOUNT
	.align		4
.L_208:
        /*04a4*/ 	.byte	0x04, 0x2f
        /*04a6*/ 	.short	(.L_210 - .L_209)
	.align		4
.L_209:
        /*04a8*/ 	.word	index@(_ZN5flash32flash_fwd_splitkv_combine_kernelI23Flash_fwd_kernel_traitsILi192ELi64ELi64ELi4ELb0ELb0EN7cutlass6half_tE19Flash_kernel_traitsILi192ELi64ELi64ELi4ES3_EELi8ELi2ELb1EEEvNS_16Flash_fwd_paramsE)
        /*04ac*/ 	.word	0x0000002a


	//----- nvinfo : EIATTR_FRAME_SIZE
	.align		4
.L_210:
        /*04b0*/ 	.byte	0x04, 0x11
        /*04b2*/ 	.short	(.L_212 - .L_211)
	.align		4
.L_211:
        /*04b4*/ 	.word	index@($__internal_12_$__cuda_sm20_div_s64)
        /*04b8*/ 	.word	0x00000000


	//----- nvinfo : EIATTR_FRAME_SIZE
	.align		4
.L_212:
        /*04bc*/ 	.byte	0x04, 0x11
        /*04be*/ 	.short	(.L_214 - .L_213)
	.align		4
.L_213:
        /*04c0*/ 	.word	index@(_ZN5flash32flash_fwd_splitkv_combine_kernelI23Flash_fwd_kernel_traitsILi192ELi64ELi64ELi4ELb0ELb0EN7cutlass6half_tE19Flash_kernel_traitsILi192ELi64ELi64ELi4ES3_EELi8ELi2ELb1EEEvNS_16Flash_fwd_paramsE)
        /*04c4*/ 	.word	0x00000000


	//----- nvinfo : EIATTR_REGCOUNT
	.align		4
.L_214:
        /*04c8*/ 	.byte	0x04, 0x2f
        /*04ca*/ 	.short	(.L_216 - .L_215)
	.align		4
.L_215:
        /*04cc*/ 	.word	index@(_ZN5flash32flash_fwd_splitkv_combine_kernelI23Flash_fwd_kernel_traitsILi192ELi64ELi64ELi4ELb0ELb0EN7cutlass6half_tE19Flash_kernel_traitsILi192ELi64ELi64ELi4ES3_EELi8ELi3ELb1EEEvNS_16Flash_fwd_paramsE)
        /*04d0*/ 	.word	0x0000002a


	//----- nvinfo : EIATTR_FRAME_SIZE
	.align		4
.L_216:
        /*04d4*/ 	.byte	0x04, 0x11
        /*04d6*/ 	.short	(.L_218 - .L_217)
	.align		4
.L_217:
        /*04d8*/ 	.word	index@($__internal_11_$__cuda_sm20_div_s64)
        /*04dc*/ 	.word	0x00000000


	//----- nvinfo : EIATTR_FRAME_SIZE
	.align		4
.L_218:
        /*04e0*/ 	.byte	0x04, 0x11
        /*04e2*/ 	.short	(.L_220 - .L_219)
	.align		4
.L_219:
        /*04e4*/ 	.word	index@(_ZN5flash32flash_fwd_splitkv_combine_kernelI23Flash_fwd_kernel_traitsILi192ELi64ELi64ELi4ELb0ELb0EN7cutlass6half_tE19Flash_kernel_traitsILi192ELi64ELi64ELi4ES3_EELi8ELi3ELb1EEEvNS_16Flash_fwd_paramsE)
        /*04e8*/ 	.word	0x00000000


	//----- nvinfo : EIATTR_REGCOUNT
	.align		4
.L_220:
        /*04ec*/ 	.byte	0x04, 0x2f
        /*04ee*/ 	.short	(.L_222 - .L_221)
	.align		4
.L_221:
        /*04f0*/ 	.word	index@(_ZN5flash32flash_fwd_splitkv_combine_kernelI23Flash_fwd_kernel_traitsILi192ELi64ELi64ELi4ELb0ELb0EN7cutlass6half_tE19Flash_kernel_traitsILi192ELi64ELi64ELi4ES3_EELi8ELi4ELb1EEEvNS_16Flash_fwd_paramsE)
        /*04f4*/ 	.word	0x0000002a


	//----- nvinfo : EIATTR_FRAME_SIZE
	.align		4
.L_222:
        /*04f8*/ 	.byte	0x04, 0x11
        /*04fa*/ 	.short	(.L_224 - .L_223)
	.align		4
.L_223:
        /*04fc*/ 	.word	index@($__internal_10_$__cuda_sm20_div_s64)
        /*0500*/ 	.word	0x00000000


	//----- nvinfo : EIATTR_FRAME_SIZE
	.align		4
.L_224:
        /*0504*/ 	.byte	0x04, 0x11
        /*0506*/ 	.short	(.L_226 - .L_225)
	.align		4
.L_225:
        /*0508*/ 	.word	index@(_ZN5flash32flash_fwd_splitkv_combine_kernelI23Flash_fwd_kernel_traitsILi192ELi64ELi64ELi4ELb0ELb0EN7cutlass6half_tE19Flash_kernel_traitsILi192ELi64ELi64ELi4ES3_EELi8ELi4ELb1EEEvNS_16Flash_fwd_paramsE)
        /*050c*/ 	.word	0x00000000


	//----- nvinfo : EIATTR_REGCOUNT
	.align		4
.L_226:
        /*0510*/ 	.byte	0x04, 0x2f
        /*0512*/ 	.short	(.L_228 - .L_227)
	.align		4
.L_227:
        /*0514*/ 	.word	index@(_ZN5flash32flash_fwd_splitkv_combine_kernelI23Flash_fwd_kernel_traitsILi192ELi64ELi64ELi4ELb0ELb0EN7cutlass6half_tE19Flash_kernel_traitsILi192ELi64ELi64ELi4ES3_EELi8ELi5ELb1EEEvNS_16Flash_fwd_paramsE)
        /*0518*/ 	.word	0x0000002a


	//----- nvinfo : EIATTR_FRAME_SIZE
	.align		4
.L_228:
        /*051c*/ 	.byte	0x04, 0x11
        /*051e*/ 	.short	(.L_230 - .L_229)
	.align		4
.L_229:
        /*0520*/ 	.word	index@($__internal_9_$__cuda_sm20_div_s64)
        /*0524*/ 	.word	0x00000000


	//----- nvinfo : EIATTR_FRAME_SIZE
	.align		4
.L_230:
        /*0528*/ 	.byte	0x04, 0x11
        /*052a*/ 	.short	(.L_232 - .L_231)
	.align		4
.L_231:
        /*052c*/ 	.word	index@(_ZN5flash32flash_fwd_splitkv_combine_kernelI23Flash_fwd_kernel_traitsILi192ELi64ELi64ELi4ELb0ELb0EN7cutlass6half_tE19Flash_kernel_traitsILi192ELi64ELi64ELi4ES3_EELi8ELi5ELb1EEEvNS_16Flash_fwd_paramsE)
        /*0530*/ 	.word	0x00000000


	//----- nvinfo : EIATTR_REGCOUNT
	.align		4
.L_232:
        /*0534*/ 	.byte	0x04, 0x2f
        /*0536*/ 	.short	(.L_234 - .L_233)
	.align		4
.L_233:
        /*0538*/ 	.word	index@(_ZN5flash32flash_fwd_splitkv_combine_kernelI23Flash_fwd_kernel_traitsILi192ELi64ELi64ELi4ELb0ELb0EN7cutlass6half_tE19Flash_kernel_traitsILi192ELi64ELi64ELi4ES3_EELi8ELi6ELb1EEEvNS_16Flash_fwd_paramsE)
        /*053c*/ 	.word	0x00000032


	//----- nvinfo : EIATTR_FRAME_SIZE
	.align		4
.L_234:
        /*0540*/ 	.byte	0x04, 0x11
        /*0542*/ 	.short	(.L_236 - .L_235)
	.align		4
.L_235:
        /*0544*/ 	.word	index@($__internal_8_$__cuda_sm20_div_s64)
        /*0548*/ 	.word	0x00000000


	//----- nvinfo : EIATTR_FRAME_SIZE
	.align		4
.L_236:
        /*054c*/ 	.byte	0x04, 0x11
        /*054e*/ 	.short	(.L_238 - .L_237)
	.align		4
.L_237:
        /*0550*/ 	.word	index@(_ZN5flash32flash_fwd_splitkv_combine_kernelI23Flash_fwd_kernel_traitsILi192ELi64ELi64ELi4ELb0ELb0EN7cutlass6half_tE19Flash_kernel_traitsILi192ELi64ELi64ELi4ES3_EELi8ELi6ELb1EEEvNS_16Flash_fwd_paramsE)
        /*0554*/ 	.word	0x00000000


	//----- nvinfo : EIATTR_REGCOUNT
	.align		4
.L_238:
        /*0558*/ 	.byte	0x04, 0x2f
        /*055a*/ 	.short	(.L_240 - .L_239)
	.align		4
.L_239:
        /*055c*/ 	.word	index@(_ZN5flash32flash_fwd_splitkv_combine_kernelI23Flash_fwd_kernel_traitsILi192ELi64ELi64ELi4ELb0ELb0EN7cutlass6half_tE19Flash_kernel_traitsILi192ELi64ELi64ELi4ES3_EELi8ELi7ELb1EEEvNS_16Flash_fwd_paramsE)
        /*0560*/ 	.word	0x00000036


	//----- nvinfo : EIATTR_FRAME_SIZE
	.align		4
.L_240:
        /*0564*/ 	.byte	0x04, 0x11
        /*0566*/ 	.short	(.L_242 - .L_241)
	.align		4
.L_241:
        /*0568*/ 	.word	index@($__internal_7_$__cuda_sm20_div_s64)
        /*056c*/ 	.word	0x00000000


	//----- nvinfo : EIATTR_FRAME_SIZE
	.align		4
.L_242:
        /*0570*/ 	.byte	0x04, 0x11
        /*0572*/ 	.short	(.L_244 - .L_243)
	.align		4
.L_243:
        /*0574*/ 	.word	index@(_ZN5flash32flash_fwd_splitkv_combine_kernelI23Flash_fwd_kernel_traitsILi192ELi64ELi64ELi4ELb0ELb0EN7cutlass6half_tE19Flash_kernel_traitsILi192ELi64ELi64ELi4ES3_EELi8ELi7ELb1EEEvNS_16Flash_fwd_paramsE)
        /*0578*/ 	.word	0x00000000


	//----- nvinfo : EIATTR_REGCOUNT
	.align		4
.L_244:
        /*057c*/ 	.byte	0x04, 0x2f
        /*057e*/ 	.short	(.L_246 - .L_245)
	.align		4
.L_245:
        /*0580*/ 	.word	index@(_ZN5flash32flash_fwd_splitkv_combine_kernelI23Flash_fwd_kernel_traitsILi192ELi64ELi64ELi4ELb0ELb0EN7cutlass6half_tE19Flash_kernel_traitsILi192ELi64ELi64ELi4ES3_EELi8ELi1ELb0EEEvNS_16Flash_fwd_paramsE)
        /*0584*/ 	.word	0x0000002a


	//----- nvinfo : EIATTR_FRAME_SIZE
	.align		4
.L_246:
        /*0588*/ 	.byte	0x04, 0x11
        /*058a*/ 	.short	(.L_248 - .L_247)
	.align		4
.L_247:
        /*058c*/ 	.word	index@($__internal_6_$__cuda_sm20_div_s64)
        /*0590*/ 	.word	0x00000000


	//----- nvinfo : EIATTR_FRAME_SIZE
	.align		4
.L_248:
        /*0594*/ 	.byte	0x04, 0x11
        /*0596*/ 	.short	(.L_250 - .L_249)
	.align		4
.L_249:
        /*0598*/ 	.word	index@(_ZN5flash32flash_fwd_splitkv_combine_kernelI23Flash_fwd_kernel_traitsILi192ELi64ELi64ELi4ELb0ELb0EN7cutlass6half_tE19Flash_kernel_traitsILi192ELi64ELi64ELi4ES3_EELi8ELi1ELb0EEEvNS_16Flash_fwd_paramsE)
        /*059c*/ 	.word	0x00000000


	//----- nvinfo : EIATTR_REGCOUNT
	.align		4
.L_250:
        /*05a0*/ 	.byte	0x04, 0x2f
        /*05a2*/ 	.short	(.L_252 - .L_251)
	.align		4
.L_251:
        /*05a4*/ 	.word	index@(_ZN5flash32flash_fwd_splitkv_combine_kernelI23Flash_fwd_kernel_traitsILi192ELi64ELi64ELi4ELb0ELb0EN7cutlass6half_tE19Flash_kernel_traitsILi192ELi64ELi64ELi4ES3_EELi8ELi2ELb0EEEvNS_16Flash_fwd_paramsE)
        /*05a8*/ 	.word	0x0000002a


	//----- nvinfo : EIATTR_FRAME_SIZE
	.align		4
.L_252:
        /*05ac*/ 	.byte	0x04, 0x11
        /*05ae*/ 	.short	(.L_254 - .L_253)
	.align		4
.L_253:
        /*05b0*/ 	.word	index@($__internal_5_$__cuda_sm20_div_s64)
        /*05b4*/ 	.word	0x00000000


	//----- nvinfo : EIATTR_FRAME_SIZE
	.align		4
.L_254:
        /*05b8*/ 	.byte	0x04, 0x11
        /*05ba*/ 	.short	(.L_256 - .L_255)
	.align		4
.L_255:
        /*05bc*/ 	.word	index@(_ZN5flash32flash_fwd_splitkv_combine_kernelI23Flash_fwd_kernel_traitsILi192ELi64ELi64ELi4ELb0ELb0EN7cutlass6half_tE19Flash_kernel_traitsILi192ELi64ELi64ELi4ES3_EELi8ELi2ELb0EEEvNS_16Flash_fwd_paramsE)
        /*05c0*/ 	.word	0x00000000


	//----- nvinfo : EIATTR_REGCOUNT
	.align		4
.L_256:
        /*05c4*/ 	.byte	0x04, 0x2f
        /*05c6*/ 	.short	(.L_258 - .L_257)
	.align		4
.L_257:
        /*05c8*/ 	.word	index@(_ZN5flash32flash_fwd_splitkv_combine_kernelI23Flash_fwd_kernel_traitsILi192ELi64ELi64ELi4ELb0ELb0EN7cutlass6half_tE19Flash_kernel_traitsILi192ELi64ELi64ELi4ES3_EELi8ELi3ELb0EEEvNS_16Flash_fwd_paramsE)
        /*05cc*/ 	.word	0x0000002a


	//----- nvinfo : EIATTR_FRAME_SIZE
	.align		4
.L_258:
        /*05d0*/ 	.byte	0x04, 0x11
        /*05d2*/ 	.short	(.L_260 - .L_259)
	.align		4
.L_259:
        /*05d4*/ 	.word	index@($__internal_4_$__cuda_sm20_div_s64)
        /*05d8*/ 	.word	0x00000000


	//----- nvinfo : EIATTR_FRAME_SIZE
	.align		4
.L_260:
        /*05dc*/ 	.byte	0x04, 0x11
        /*05de*/ 	.short	(.L_262 - .L_261)
	.align		4
.L_261:
        /*05e0*/ 	.word	index@(_ZN5flash32flash_fwd_splitkv_combine_kernelI23Flash_fwd_kernel_traitsILi192ELi64ELi64ELi4ELb0ELb0EN7cutlass6half_tE19Flash_kernel_traitsILi192ELi64ELi64ELi4ES3_EELi8ELi3ELb0EEEvNS_16Flash_fwd_paramsE)
        /*05e4*/ 	.word	0x00000000


	//----- nvinfo : EIATTR_REGCOUNT
	.align		4
.L_262:
        /*05e8*/ 	.byte	0x04, 0x2f
        /*05ea*/ 	.short	(.L_264 - .L_263)
	.align		4
.L_263:
        /*05ec*/ 	.word	index@(_ZN5flash32flash_fwd_splitkv_combine_kernelI23Flash_fwd_kernel_traitsILi192ELi64ELi64ELi4ELb0ELb0EN7cutlass6half_tE19Flash_kernel_traitsILi192ELi64ELi64ELi4ES3_EELi8ELi4ELb0EEEvNS_16Flash_fwd_paramsE)
        /*05f0*/ 	.word	0x0000002c


	//----- nvinfo : EIATTR_FRAME_SIZE
	.align		4
.L_264:
        /*05f4*/ 	.byte	0x04, 0x11
        /*05f6*/ 	.short	(.L_266 - .L_265)
	.align		4
.L_265:
        /*05f8*/ 	.word	index@($__internal_3_$__cuda_sm20_div_s64)
        /*05fc*/ 	.word	0x00000000


	//----- nvinfo : EIATTR_FRAME_SIZE
	.align		4
.L_266:
        /*0600*/ 	.byte	0x04, 0x11
        /*0602*/ 	.short	(.L_268 - .L_267)
	.align		4
.L_267:
        /*0604*/ 	.word	index@(_ZN5flash32flash_fwd_splitkv_combine_kernelI23Flash_fwd_kernel_traitsILi192ELi64ELi64ELi4ELb0ELb0EN7cutlass6half_tE19Flash_kernel_traitsILi192ELi64ELi64ELi4ES3_EELi8ELi4ELb0EEEvNS_16Flash_fwd_paramsE)
        /*0608*/ 	.word	0x00000000


	//----- nvinfo : EIATTR_REGCOUNT
	.align		4
.L_268:
        /*060c*/ 	.byte	0x04, 0x2f
        /*060e*/ 	.short	(.L_270 - .L_269)
	.align		4
.L_269:
        /*0610*/ 	.word	index@(_ZN5flash32flash_fwd_splitkv_combine_kernelI23Flash_fwd_kernel_traitsILi192ELi64ELi64ELi4ELb0ELb0EN7cutlass6half_tE19Flash_kernel_traitsILi192ELi64ELi64ELi4ES3_EELi8ELi5ELb0EEEvNS_16Flash_fwd_paramsE)
        /*0614*/ 	.word	0x0000002c


	//----- nvinfo : EIATTR_FRAME_SIZE
	.align		4
.L_270:
        /*0618*/ 	.byte	0x04, 0x11
        /*061a*/ 	.short	(.L_272 - .L_271)
	.align		4
.L_271:
        /*061c*/ 	.word	index@($__internal_2_$__cuda_sm20_div_s64)
        /*0620*/ 	.word	0x00000000


	//----- nvinfo : EIATTR_FRAME_SIZE
	.align		4
.L_272:
        /*0624*/ 	.byte	0x04, 0x11
        /*0626*/ 	.short	(.L_274 - .L_273)
	.align		4
.L_273:
        /*0628*/ 	.word	index@(_ZN5flash32flash_fwd_splitkv_combine_kernelI23Flash_fwd_kernel_traitsILi192ELi64ELi64ELi4ELb0ELb0EN7cutlass6half_tE19Flash_kernel_traitsILi192ELi64ELi64ELi4ES3_EELi8ELi5ELb0EEEvNS_16Flash_fwd_paramsE)
        /*062c*/ 	.word	0x00000000


	//----- nvinfo : EIATTR_REGCOUNT
	.align		4
.L_274:
        /*0630*/ 	.byte	0x04, 0x2f
        /*0632*/ 	.short	(.L_276 - .L_275)
	.align		4
.L_275:
        /*0634*/ 	.word	index@(_ZN5flash32flash_fwd_splitkv_combine_kernelI23Flash_fwd_kernel_traitsILi192ELi64ELi64ELi4ELb0ELb0EN7cutlass6half_tE19Flash_kernel_traitsILi192ELi64ELi64ELi4ES3_EELi8ELi6ELb0EEEvNS_16Flash_fwd_paramsE)
        /*0638*/ 	.word	0x0000002e


	//----- nvinfo : EIATTR_FRAME_SIZE
	.align		4
.L_276:
        /*063c*/ 	.byte	0x04, 0x11
        /*063e*/ 	.short	(.L_278 - .L_277)
	.align		4
.L_277:
        /*0640*/ 	.word	index@($__internal_1_$__cuda_sm20_div_s64)
        /*0644*/ 	.word	0x00000000


	//----- nvinfo : EIATTR_FRAME_SIZE
	.align		4
.L_278:
        /*0648*/ 	.byte	0x04, 0x11
        /*064a*/ 	.short	(.L_280 - .L_279)
	.align		4
.L_279:
        /*064c*/ 	.word	index@(_ZN5flash32flash_fwd_splitkv_combine_kernelI23Flash_fwd_kernel_traitsILi192ELi64ELi64ELi4ELb0ELb0EN7cutlass6half_tE19Flash_kernel_traitsILi192ELi64ELi64ELi4ES3_EELi8ELi6ELb0EEEvNS_16Flash_fwd_paramsE)
        /*0650*/ 	.word	0x00000000


	//----- nvinfo : EIATTR_REGCOUNT
	.align		4
.L_280:
        /*0654*/ 	.byte	0x04, 0x2f
        /*0656*/ 	.short	(.L_282 - .L_281)
	.align		4
.L_281:
        /*0658*/ 	.word	index@(_ZN5flash32flash_fwd_splitkv_combine_kernelI23Flash_fwd_kernel_traitsILi192ELi64ELi64ELi4ELb0ELb0EN7cutlass6half_tE19Flash_kernel_traitsILi192ELi64ELi64ELi4ES3_EELi8ELi7ELb0EEEvNS_16Flash_fwd_paramsE)
        /*065c*/ 	.word	0x00000030


	//----- nvinfo : EIATTR_FRAME_SIZE
	.align		4
.L_282:
        /*0660*/ 	.byte	0x04, 0x11
        /*0662*/ 	.short	(.L_284 - .L_283)
	.align		4
.L_283:
        /*0664*/ 	.word	index@($__internal_0_$__cuda_sm20_div_s64)
        /*0668*/ 	.word	0x00000000


	//----- nvinfo : EIATTR_FRAME_SIZE
	.align		4
.L_284:
        /*066c*/ 	.byte	0x04, 0x11
        /*066e*/ 	.short	(.L_286 - .L_285)
	.align		4
.L_285:
        /*0670*/ 	.word	index@(_ZN5flash32flash_fwd_splitkv_combine_kernelI23Flash_fwd_kernel_traitsILi192ELi64ELi64ELi4ELb0ELb0EN7cutlass6half_tE19Flash_kernel_traitsILi192ELi64ELi64ELi4ES3_EELi8ELi7ELb0EEEvNS_16Flash_fwd_paramsE)
        /*0674*/ 	.word	0x00000000


	//----- nvinfo : EIATTR_MIN_STACK_SIZE
	.align		4
.L_286:
        /*0678*/ 	.byte	0x04, 0x12
        /*067a*/ 	.short	(.L_288 - .L_287)
	.align		4
.L_287:
        /*067c*/ 	.word	index@(_ZN5flash32flash_fwd_splitkv_combine_kernelI23Flash_fwd_kernel_traitsILi192ELi64ELi64ELi4ELb0ELb0EN7cutlass6half_tE19Flash_kernel_traitsILi192ELi64ELi64ELi4ES3_EELi8ELi7ELb0EEEvNS_16Flash_fwd_paramsE)
        /*0680*/ 	.word	0x00000000


	//----- nvinfo : EIATTR_MIN_STACK_SIZE
	.align		4
.L_288:
        /*0684*/ 	.byte	0x04, 0x12
        /*0686*/ 	.short	(.L_290 - .L_289)
	.align		4
.L_289:
        /*0688*/ 	.word	index@(_ZN5flash32flash_fwd_splitkv_combine_kernelI23Flash_fwd_kernel_traitsILi192ELi64ELi64ELi4ELb0ELb0EN7cutlass6half_tE19Flash_kernel_traitsILi192ELi64ELi64ELi4ES3_EELi8ELi6ELb0EEEvNS_16Flash_fwd_paramsE)
        /*068c*/ 	.word	0x00000000


	//----- nvinfo : EIATTR_MIN_STACK_SIZE
	.align		4
.L_290:
        /*0690*/ 	.byte	0x04, 0x12
        /*0692*/ 	.short	(.L_292 - .L_291)
	.align		4
.L_291:
        /*0694*/ 	.word	index@(_ZN5flash32flash_fwd_splitkv_combine_kernelI23Flash_fwd_kernel_traitsILi192ELi64ELi64ELi4ELb0ELb0EN7cutlass6half_tE19Flash_kernel_traitsILi192ELi64ELi64ELi4ES3_EELi8ELi5ELb0EEEvNS_16Flash_fwd_paramsE)
        /*0698*/ 	.word	0x00000000


	//----- nvinfo : EIATTR_MIN_STACK_SIZE
	.align		4
.L_292:
        /*069c*/ 	.byte	0x04, 0x12
        /*069e*/ 	.short	(.L_294 - .L_293)
	.align		4
.L_293:
        /*06a0*/ 	.word	index@(_ZN5flash32flash_fwd_splitkv_combine_kernelI23Flash_fwd_kernel_traitsILi192ELi64ELi64ELi4ELb0ELb0EN7cutlass6half_tE19Flash_kernel_traitsILi192ELi64ELi64ELi4ES3_EELi8ELi4ELb0EEEvNS_16Flash_fwd_paramsE)
        /*06a4*/ 	.word	0x00000000


	//----- nvinfo : EIATTR_MIN_STACK_SIZE
	.align		4
.L_294:
        /*06a8*/ 	.byte	0x04, 0x12
        /*06aa*/ 	.short	(.L_296 - .L_295)
	.align		4
.L_295:
        /*06ac*/ 	.word	index@(_ZN5flash32flash_fwd_splitkv_combine_kernelI23Flash_fwd_kernel_traitsILi192ELi64ELi64ELi4ELb0ELb0EN7cutlass6half_tE19Flash_kernel_traitsILi192ELi64ELi64ELi4ES3_EELi8ELi3ELb0EEEvNS_16Flash_fwd_paramsE)
        /*06b0*/ 	.word	0x00000000


	//----- nvinfo : EIATTR_MIN_STACK_SIZE
	.align		4
.L_296:
        /*06b4*/ 	.byte	0x04, 0x12
        /*06b6*/ 	.short	(.L_298 - .L_297)
	.align		4
.L_297:
        /*06b8*/ 	.word	index@(_ZN5flash32flash_fwd_splitkv_combine_kernelI23Flash_fwd_kernel_traitsILi192ELi64ELi64ELi4ELb0ELb0EN7cutlass6half_tE19Flash_kernel_traitsILi192ELi64ELi64ELi4ES3_EELi8ELi2ELb0EEEvNS_16Flash_fwd_paramsE)
        /*06bc*/ 	.word	0x00000000


	//----- nvinfo : EIATTR_MIN_STACK_SIZE
	.align		4
.L_298:
        /*06c0*/ 	.byte	0x04, 0x12
        /*06c2*/ 	.short	(.L_300 - .L_299)
	.align		4
.L_299:
        /*06c4*/ 	.word	index@(_ZN5flash32flash_fwd_splitkv_combine_kernelI23Flash_fwd_kernel_traitsILi192ELi64ELi64ELi4ELb0ELb0EN7cutlass6half_tE19Flash_kernel_traitsILi192ELi64ELi64ELi4ES3_EELi8ELi1ELb0EEEvNS_16Flash_fwd_paramsE)
        /*06c8*/ 	.word	0x00000000


	//----- nvinfo : EIATTR_MIN_STACK_SIZE
	.align		4
.L_300:
        /*06cc*/ 	.byte	0x04, 0x12
        /*06ce*/ 	.short	(.L_302 - .L_301)
	.align		4
.L_301:
        /*06d0*/ 	.word	index@(_ZN5flash32flash_fwd_splitkv_combine_kernelI23Flash_fwd_kernel_traitsILi192ELi64ELi64ELi4ELb0ELb0EN7cutlass6half_tE19Flash_kernel_traitsILi192ELi64ELi64ELi4ES3_EELi8ELi7ELb1EEEvNS_16Flash_fwd_paramsE)
        /*06d4*/ 	.word	0x00000000


	//----- nvinfo : EIATTR_MIN_STACK_SIZE
	.align		4
.L_302:
        /*06d8*/ 	.byte	0x04, 0x12
        /*06da*/ 	.short	(.L_304 - .L_303)
	.align		4
.L_303:
        /*06dc*/ 	.word	index@(_ZN5flash32flash_fwd_splitkv_combine_kernelI23Flash_fwd_kernel_traitsILi192ELi64ELi64ELi4ELb0ELb0EN7cutlass6half_tE19Flash_kernel_traitsILi192ELi64ELi64ELi4ES3_EELi8ELi6ELb1EEEvNS_16Flash_fwd_paramsE)
        /*06e0*/ 	.word	0x00000000


	//----- nvinfo : EIATTR_MIN_STACK_SIZE
	.align		4
.L_304:
        /*06e4*/ 	.byte	0x04, 0x12
        /*06e6*/ 	.short	(.L_306 - .L_305)
	.align		4
.L_305:
        /*06e8*/ 	.word	index@(_ZN5flash32flash_fwd_splitkv_combine_kernelI23Flash_fwd_kernel_traitsILi192ELi64ELi64ELi4ELb0ELb0EN7cutlass6half_tE19Flash_kernel_traitsILi192ELi64ELi64ELi4ES3_EELi8ELi5ELb1EEEvNS_16Flash_fwd_paramsE)
        /*06ec*/ 	.word	0x00000000


	//----- nvinfo : EIATTR_MIN_STACK_SIZE
	.align		4
.L_306:
        /*06f0*/ 	.byte	0x04, 0x12
        /*06f2*/ 	.short	(.L_308 - .L_307)
	.align		4
.L_307:
        /*06f4*/ 	.word	index@(_ZN5flash32flash_fwd_splitkv_combine_kernelI23Flash_fwd_kernel_traitsILi192ELi64ELi64ELi4ELb0ELb0EN7cutlass6half_tE19Flash_kernel_traitsILi192ELi64ELi64ELi4ES3_EELi8ELi4ELb1EEEvNS_16Flash_fwd_paramsE)
        /*06f8*/ 	.word	0x00000000


	//----- nvinfo : EIATTR_MIN_STACK_SIZE
	.align		4
.L_308:
        /*06fc*/ 	.byte	0x04, 0x12
        /*06fe*/ 	.short	(.L_310 - .L_309)
	.align		4
.L_309:
        /*0700*/ 	.word	index@(_ZN5flash32flash_fwd_splitkv_combine_kernelI23Flash_fwd_kernel_traitsILi192ELi64ELi64ELi4ELb0ELb0EN7cutlass6half_tE19Flash_kernel_traitsILi192ELi64ELi64ELi4ES3_EELi8ELi3ELb1EEEvNS_16Flash_fwd_paramsE)
        /*0704*/ 	.word	0x00000000


	//----- nvinfo : EIATTR_MIN_STACK_SIZE
	.align		4
.L_310:
        /*0708*/ 	.byte	0x04, 0x12
        /*070a*/ 	.short	(.L_312 - .L_311)
	.align		4
.L_311:
        /*070c*/ 	.word	index@(_ZN5flash32flash_fwd_splitkv_combine_kernelI23Flash_fwd_kernel_traitsILi192ELi64ELi64ELi4ELb0ELb0EN7cutlass6half_tE19Flash_kernel_traitsILi192ELi64ELi64ELi4ES3_EELi8ELi2ELb1EEEvNS_16Flash_fwd_paramsE)
        /*0710*/ 	.word	0x00000000


	//----- nvinfo : EIATTR_MIN_STACK_SIZE
	.align		4
.L_312:
        /*0714*/ 	.byte	0x04, 0x12
        /*0716*/ 	.short	(.L_314 - .L_313)
	.align		4
.L_313:
        /*0718*/ 	.word	index@(_ZN5flash32flash_fwd_splitkv_combine_kernelI23Flash_fwd_kernel_traitsILi192ELi64ELi64ELi4ELb0ELb0EN7cutlass6half_tE19Flash_kernel_traitsILi192ELi64ELi64ELi4ES3_EELi8ELi1ELb1EEEvNS_16Flash_fwd_paramsE)
        /*071c*/ 	.word	0x00000000


	//----- nvinfo : EIATTR_MIN_STACK_SIZE
	.align		4
.L_314:
        /*0720*/ 	.byte	0x04, 0x12
        /*0722*/ 	.short	(.L_316 - .L_315)
	.align		4
.L_315:
        /*0724*/ 	.word	index@(_ZN5flash24flash_fwd_splitkv_kernelI23Flash_fwd_kernel_traitsILi192ELi64ELi64ELi4ELb0ELb0EN7cutlass6half_tE19Flash_kernel_traitsILi192ELi64ELi64ELi4ES3_EELb0ELb0ELb0ELb0ELb0ELb0ELb0ELb0EEEvNS_16Flash_fwd_paramsE)
        /*0728*/ 	.word	0x00000000


	//----- nvinfo : EIATTR_MIN_STACK_SIZE
	.align		4
.L_316:
        /*072c*/ 	.byte	0x04, 0x12
        /*072e*/ 	.short	(.L_318 - .L_317)
	.align		4
.L_317:
        /*0730*/ 	.word	index@(_ZN5flash24flash_fwd_splitkv_kernelI23Flash_fwd_kernel_traitsILi192ELi64ELi64ELi4ELb0ELb0EN7cutlass6half_tE19Flash_kernel_traitsILi192ELi64ELi64ELi4ES3_EELb0ELb0ELb0ELb0ELb0ELb1ELb0ELb0EEEvNS_16Flash_fwd_paramsE)
        /*0734*/ 	.word	0x00000000


	//----- nvinfo : EIATTR_MIN_STACK_SIZE
	.align		4
.L_318:
        /*0738*/ 	.byte	0x04, 0x12
        /*073a*/ 	.short	(.L_320 - .L_319)
	.align		4
.L_319:
        /*073c*/ 	.word	index@(_ZN5flash24flash_fwd_splitkv_kernelI23Flash_fwd_kernel_traitsILi192ELi64ELi64ELi4ELb0ELb0EN7cutlass6half_tE19Flash_kernel_traitsILi192ELi64ELi64ELi4ES3_EELb0ELb0ELb0ELb0ELb0ELb0ELb0ELb1EEEvNS_16Flash_fwd_paramsE)
        /*0740*/ 	.word	0x00000000


	//----- nvinfo : EIATTR_MIN_STACK_SIZE
	.align		4
.L_320:
        /*0744*/ 	.byte	0x04, 0x12
        /*0746*/ 	.short	(.L_322 - .L_321)
	.align		4
.L_321:
        /*0748*/ 	.word	index@(_ZN5flash24flash_fwd_splitkv_kernelI23Flash_fwd_kernel_traitsILi192ELi64ELi64ELi4ELb0ELb0EN7cutlass6half_tE19Flash_kernel_traitsILi192ELi64ELi64ELi4ES3_EELb0ELb0ELb0ELb0ELb0ELb1ELb0ELb1EEEvNS_16Flash_fwd_paramsE)
        /*074c*/ 	.word	0x00000000


	//----- nvinfo : EIATTR_MIN_STACK_SIZE
	.align		4
.L_322:
        /*0750*/ 	.byte	0x04, 0x12
        /*0752*/ 	.short	(.L_324 - .L_323)
	.align		4
.L_323:
        /*0754*/ 	.word	index@(_ZN5flash24flash_fwd_splitkv_kernelI23Flash_fwd_kernel_traitsILi192ELi64ELi64ELi4ELb0ELb0EN7cutlass6half_tE19Flash_kernel_traitsILi192ELi64ELi64ELi4ES3_EELb0ELb0ELb0ELb0ELb0ELb0ELb1ELb0EEEvNS_16Flash_fwd_paramsE)
        /*0758*/ 	.word	0x00000000


	//----- nvinfo : EIATTR_MIN_STACK_SIZE
	.align		4
.L_324:
        /*075c*/ 	.byte	0x04, 0x12
        /*075e*/ 	.short	(.L_326 - .L_325)
	.align		4
.L_325:
        /*0760*/ 	.word	index@(_ZN5flash24flash_fwd_splitkv_kernelI23Flash_fwd_kernel_traitsILi192ELi64ELi64ELi4ELb0ELb0EN7cutlass6half_tE19Flash_kernel_traitsILi192ELi64ELi64ELi4ES3_EELb0ELb0ELb0ELb0ELb0ELb1ELb1ELb0EEEvNS_16Flash_fwd_paramsE)
        /*0764*/ 	.word	0x00000000


	//----- nvinfo : EIATTR_MIN_STACK_SIZE
	.align		4
.L_326:
        /*0768*/ 	.byte	0x04, 0x12
        /*076a*/ 	.short	(.L_328 - .L_327)
	.align		4
.L_327:
        /*076c*/ 	.word	index@(_ZN5flash24flash_fwd_splitkv_kernelI23Flash_fwd_kernel_traitsILi192ELi64ELi64ELi4ELb0ELb0EN7cutlass6half_tE19Flash_kernel_traitsILi192ELi64ELi64ELi4ES3_EELb0ELb0ELb0ELb0ELb0ELb0ELb1ELb1EEEvNS_16Flash_fwd_paramsE)
        /*0770*/ 	.word	0x00000000


	//----- nvinfo : EIATTR_MIN_STACK_SIZE
	.align		4
.L_328:
        /*0774*/ 	.byte	0x04, 0x12
        /*0776*/ 	.short	(.L_330 - .L_329)
	.align		4
.L_329:
        /*0778*/ 	.word	index@(_ZN5flash24flash_fwd_splitkv_kernelI23Flash_fwd_kernel_traitsILi192ELi64ELi64ELi4ELb0ELb0EN7cutlass6half_tE19Flash_kernel_traitsILi192ELi64ELi64ELi4ES3_EELb0ELb0ELb0ELb0ELb0ELb1ELb1ELb1EEEvNS_16Flash_fwd_paramsE)
        /*077c*/ 	.word	0x00000000


	//----- nvinfo : EIATTR_MIN_STACK_SIZE
	.align		4
.L_330:
        /*0780*/ 	.byte	0x04, 0x12
        /*0782*/ 	.short	(.L_332 - .L_331)
	.align		4
.L_331:
        /*0784*/ 	.word	index@(_ZN5flash24flash_fwd_splitkv_kernelI23Flash_fwd_kernel_traitsILi192ELi64ELi64ELi4ELb0ELb0EN7cutlass6half_tE19Flash_kernel_traitsILi192ELi64ELi64ELi4ES3_EELb0ELb1ELb0ELb0ELb0ELb0ELb0ELb0EEEvNS_16Flash_fwd_paramsE)
        /*0788*/ 	.word	0x00000000


	//----- nvinfo : EIATTR_MIN_STACK_SIZE
	.align		4
.L_332:
        /*078c*/ 	.byte	0x04, 0x12
        /*078e*/ 	.short	(.L_334 - .L_333)
	.align		4
.L_333:
        /*0790*/ 	.word	index@(_ZN5flash24flash_fwd_splitkv_kernelI23Flash_fwd_kernel_traitsILi192ELi64ELi64ELi4ELb0ELb0EN7cutlass6half_tE19Flash_kernel_traitsILi192ELi64ELi64ELi4ES3_EELb0ELb1ELb0ELb0ELb0ELb1ELb0ELb0EEEvNS_16Flash_fwd_paramsE)
        /*0794*/ 	.word	0x00000000


	//----- nvinfo : EIATTR_MIN_STACK_SIZE
	.align		4
.L_334:
        /*0798*/ 	.byte	0x04, 0x12
        /*079a*/ 	.short	(.L_336 - .L_335)
	.align		4
.L_335:
        /*079c*/ 	.word	index@(_ZN5flash24flash_fwd_splitkv_kernelI23Flash_fwd_kernel_traitsILi192ELi64ELi64ELi4ELb0ELb0EN7cutlass6half_tE19Flash_kernel_traitsILi192ELi64ELi64ELi4ES3_EELb0ELb1ELb0ELb0ELb0ELb0ELb0ELb1EEEvNS_16Flash_fwd_paramsE)
        /*07a0*/ 	.word	0x00000000


	//----- nvinfo : EIATTR_MIN_STACK_SIZE
	.align		4
.L_336:
        /*07a4*/ 	.byte	0x04, 0x12
        /*07a6*/ 	.short	(.L_338 - .L_337)
	.align		4
.L_337:
        /*07a8*/ 	.word	index@(_ZN5flash24flash_fwd_splitkv_kernelI23Flash_fwd_kernel_traitsILi192ELi64ELi64ELi4ELb0ELb0EN7cutlass6half_tE19Flash_kernel_traitsILi192ELi64ELi64ELi4ES3_EELb0ELb1ELb0ELb0ELb0ELb1ELb0ELb1EEEvNS_16Flash_fwd_paramsE)
        /*07ac*/ 	.word	0x00000000


	//----- nvinfo : EIATTR_MIN_STACK_SIZE
	.align		4
.L_338:
        /*07b0*/ 	.byte	0x04, 0x12
        /*07b2*/ 	.short	(.L_340 - .L_339)
	.align		4
.L_339:
        /*07b4*/ 	.word	index@(_ZN5flash24flash_fwd_splitkv_kernelI23Flash_fwd_kernel_traitsILi192ELi64ELi64ELi4ELb0ELb0EN7cutlass6half_tE19Flash_kernel_traitsILi192ELi64ELi64ELi4ES3_EELb0ELb1ELb0ELb0ELb0ELb0ELb1ELb0EEEvNS_16Flash_fwd_paramsE)
        /*07b8*/ 	.word	0x00000000


	//----- nvinfo : EIATTR_MIN_STACK_SIZE
	.align		4
.L_340:
        /*07bc*/ 	.byte	0x04, 0x12
        /*07be*/ 	.short	(.L_342 - .L_341)
	.align		4
.L_341:
        /*07c0*/ 	.word	index@(_ZN5flash24flash_fwd_splitkv_kernelI23Flash_fwd_kernel_traitsILi192ELi64ELi64ELi4ELb0ELb0EN7cutlass6half_tE19Flash_kernel_traitsILi192ELi64ELi64ELi4ES3_EELb0ELb1ELb0ELb0ELb0ELb1ELb1ELb0EEEvNS_16Flash_fwd_paramsE)
        /*07c4*/ 	.word	0x00000000


	//----- nvinfo : EIATTR_MIN_STACK_SIZE
	.align		4
.L_342:
        /*07c8*/ 	.byte	0x04, 0x12
        /*07ca*/ 	.short	(.L_344 - .L_343)
	.align		4
.L_343:
        /*07cc*/ 	.word	index@(_ZN5flash24flash_fwd_splitkv_kernelI23Flash_fwd_kernel_traitsILi192ELi64ELi64ELi4ELb0ELb0EN7cutlass6half_tE19Flash_kernel_traitsILi192ELi64ELi64ELi4ES3_EELb0ELb1ELb0ELb0ELb0ELb0ELb1ELb1EEEvNS_16Flash_fwd_paramsE)
        /*07d0*/ 	.word	0x00000000


	//----- nvinfo : EIATTR_MIN_STACK_SIZE
	.align		4
.L_344:
        /*07d4*/ 	.byte	0x04, 0x12
        /*07d6*/ 	.short	(.L_346 - .L_345)
	.align		4
.L_345:
        /*07d8*/ 	.word	index@(_ZN5flash24flash_fwd_splitkv_kernelI23Flash_fwd_kernel_traitsILi192ELi64ELi64ELi4ELb0ELb0EN7cutlass6half_tE19Flash_kernel_traitsILi192ELi64ELi64ELi4ES3_EELb0ELb1ELb0ELb0ELb0ELb1ELb1ELb1EEEvNS_16Flash_fwd_paramsE)
        /*07dc*/ 	.word	0x00000000


	//----- nvinfo : EIATTR_MIN_STACK_SIZE
	.align		4
.L_346:
        /*07e0*/ 	.byte	0x04, 0x12
        /*07e2*/ 	.short	(.L_348 - .L_347)
	.align		4
.L_347:
        /*07e4*/ 	.word	index@(_ZN5flash24flash_fwd_splitkv_kernelI23Flash_fwd_kernel_traitsILi192ELi64ELi64ELi4ELb0ELb0EN7cutlass6half_tE19Flash_kernel_traitsILi192ELi64ELi64ELi4ES3_EELb0ELb0ELb0ELb0ELb1ELb0ELb0ELb0EEEvNS_16Flash_fwd_paramsE)
        /*07e8*/ 	.word	0x00000000


	//----- nvinfo : EIATTR_MIN_STACK_SIZE
	.align		4
.L_348:
        /*07ec*/ 	.byte	0x04, 0x12
        /*07ee*/ 	.short	(.L_350 - .L_349)
	.align		4
.L_349:
        /*07f0*/ 	.word	index@(_ZN5flash24flash_fwd_splitkv_kernelI23Flash_fwd_kernel_traitsILi192ELi64ELi64ELi4ELb0ELb0EN7cutlass6half_tE19Flash_kernel_traitsILi192ELi64ELi64ELi4ES3_EELb0ELb0ELb0ELb0ELb1ELb1ELb0ELb0EEEvNS_16Flash_fwd_paramsE)
        /*07f4*/ 	.word	0x00000000


	//----- nvinfo : EIATTR_MIN_STACK_SIZE
	.align		4
.L_350:
        /*07f8*/ 	.byte	0x04, 0x12
        /*07fa*/ 	.short	(.L_352 - .L_351)
	.align		4
.L_351:
        /*07fc*/ 	.word	index@(_ZN5flash24flash_fwd_splitkv_kernelI23Flash_fwd_kernel_traitsILi192ELi64ELi64ELi4ELb0ELb0EN7cutlass6half_tE19Flash_kernel_traitsILi192ELi64ELi64ELi4ES3_EELb0ELb0ELb1ELb0ELb0ELb0ELb0ELb0EEEvNS_16Flash_fwd_paramsE)
        /*0800*/ 	.word	0x00000000


	//----- nvinfo : EIATTR_MIN_STACK_SIZE
	.align		4
.L_352:
        /*0804*/ 	.byte	0x04, 0x12
        /*0806*/ 	.short	(.L_354 - .L_353)
	.align		4
.L_353:
        /*0808*/ 	.word	index@(_ZN5flash24flash_fwd_splitkv_kernelI23Flash_fwd_kernel_traitsILi192ELi64ELi64ELi4ELb0ELb0EN7cutlass6half_tE19Flash_kernel_traitsILi192ELi64ELi64ELi4ES3_EELb0ELb0ELb1ELb0ELb0ELb1ELb0ELb0EEEvNS_16Flash_fwd_paramsE)
        /*080c*/ 	.word	0x00000000


	//----- nvinfo : EIATTR_MIN_STACK_SIZE
	.align		4
.L_354:
        /*0810*/ 	.byte	0x04, 0x12
        /*0812*/ 	.short	(.L_356 - .L_355)
	.align		4
.L_355:
        /*0814*/ 	.word	index@(_ZN5flash24flash_fwd_splitkv_kernelI23Flash_fwd_kernel_traitsILi192ELi64ELi64ELi4ELb0ELb0EN7cutlass6half_tE19Flash_kernel_traitsILi192ELi64ELi64ELi4ES3_EELb0ELb0ELb0ELb0ELb1ELb0ELb0ELb1EEEvNS_16Flash_fwd_paramsE)
        /*0818*/ 	.word	0x00000000


	//----- nvinfo : EIATTR_MIN_STACK_SIZE
	.align		4
.L_356:
        /*081c*/ 	.byte	0x04, 0x12
        /*081e*/ 	.short	(.L_358 - .L_357)
	.align		4
.L_357:
        /*0820*/ 	.word	index@(_ZN5flash24flash_fwd_splitkv_kernelI23Flash_fwd_kernel_traitsILi192ELi64ELi64ELi4ELb0ELb0EN7cutlass6half_tE19Flash_kernel_traitsILi192ELi64ELi64ELi4ES3_EELb0ELb0ELb0ELb0ELb1ELb1ELb0ELb1EEEvNS_16Flash_fwd_paramsE)
        /*0824*/ 	.word	0x00000000


	//----- nvinfo : EIATTR_MIN_STACK_SIZE
	.align		4
.L_358:
        /*0828*/ 	.byte	0x04, 0x12
        /*082a*/ 	.short	(.L_360 - .L_359)
	.align		4
.L_359:
        /*082c*/ 	.word	index@(_ZN5flash24flash_fwd_splitkv_kernelI23Flash_fwd_kernel_traitsILi192ELi64ELi64ELi4ELb0ELb0EN7cutlass6half_tE19Flash_kernel_traitsILi192ELi64ELi64ELi4ES3_EELb0ELb0ELb1ELb0ELb0ELb0ELb0ELb1EEEvNS_16Flash_fwd_paramsE)
        /*0830*/ 	.word	0x00000000


	//----- nvinfo : EIATTR_MIN_STACK_SIZE
	.align		4
.L_360:
        /*0834*/ 	.byte	0x04, 0x12
        /*0836*/ 	.short	(.L_362 - .L_361)
	.align		4
.L_361:
        /*0838*/ 	.word	index@(_ZN5flash24flash_fwd_splitkv_kernelI23Flash_fwd_kernel_traitsILi192ELi64ELi64ELi4ELb0ELb0EN7cutlass6half_tE19Flash_kernel_traitsILi192ELi64ELi64ELi4ES3_EELb0ELb0ELb1ELb0ELb0ELb1ELb0ELb1EEEvNS_16Flash_fwd_paramsE)
        /*083c*/ 	.word	0x00000000


	//----- nvinfo : EIATTR_MIN_STACK_SIZE
	.align		4
.L_362:
        /*0840*/ 	.byte	0x04, 0x12
        /*0842*/ 	.short	(.L_364 - .L_363)
	.align		4
.L_363:
        /*0844*/ 	.word	index@(_ZN5flash24flash_fwd_splitkv_kernelI23Flash_fwd_kernel_traitsILi192ELi64ELi64ELi4ELb0ELb0EN7cutlass6half_tE19Flash_kernel_traitsILi192ELi64ELi64ELi4ES3_EELb0ELb0ELb0ELb0ELb1ELb0ELb1ELb0EEEvNS_16Flash_fwd_paramsE)
        /*0848*/ 	.word	0x00000000


	//----- nvinfo : EIATTR_MIN_STACK_SIZE
	.align		4
.L_364:
        /*084c*/ 	.byte	0x04, 0x12
        /*084e*/ 	.short	(.L_366 - .L_365)
	.align		4
.L_365:
        /*0850*/ 	.word	index@(_ZN5flash24flash_fwd_splitkv_kernelI23Flash_fwd_kernel_traitsILi192ELi64ELi64ELi4ELb0ELb0EN7cutlass6half_tE19Flash_kernel_traitsILi192ELi64ELi64ELi4ES3_EELb0ELb0ELb0ELb0ELb1ELb1ELb1ELb0EEEvNS_16Flash_fwd_paramsE)
        /*0854*/ 	.word	0x00000000


	//----- nvinfo : EIATTR_MIN_STACK_SIZE
	.align		4
.L_366:
        /*0858*/ 	.byte	0x04, 0x12
        /*085a*/ 	.short	(.L_368 - .L_367)
	.align		4
.L_367:
        /*085c*/ 	.word	index@(_ZN5flash24flash_fwd_splitkv_kernelI23Flash_fwd_kernel_traitsILi192ELi64ELi64ELi4ELb0ELb0EN7cutlass6half_tE19Flash_kernel_traitsILi192ELi64ELi64ELi4ES3_EELb0ELb0ELb1ELb0ELb0ELb0ELb1ELb0EEEvNS_16Flash_fwd_paramsE)
        /*0860*/ 	.word	0x00000000


	//----- nvinfo : EIATTR_MIN_STACK_SIZE
	.align		4
.L_368:
        /*0864*/ 	.byte	0x04, 0x12
        /*0866*/ 	.short	(.L_370 - .L_369)
	.align		4
.L_369:
        /*0868*/ 	.word	index@(_ZN5flash24flash_fwd_splitkv_kernelI23Flash_fwd_kernel_traitsILi192ELi64ELi64ELi4ELb0ELb0EN7cutlass6half_tE19Flash_kernel_traitsILi192ELi64ELi64ELi4ES3_EELb0ELb0ELb1ELb0ELb0ELb1ELb1ELb0EEEvNS_16Flash_fwd_paramsE)
        /*086c*/ 	.word	0x00000000


	//----- nvinfo : EIATTR_MIN_STACK_SIZE
	.align		4
.L_370:
        /*0870*/ 	.byte	0x04, 0x12
        /*0872*/ 	.short	(.L_372 - .L_371)
	.align		4
.L_371:
        /*0874*/ 	.word	index@(_ZN5flash24flash_fwd_splitkv_kernelI23Flash_fwd_kernel_traitsILi192ELi64ELi64ELi4ELb0ELb0EN7cutlass6half_tE19Flash_kernel_traitsILi192ELi64ELi64ELi4ES3_EELb0ELb0ELb0ELb0ELb1ELb0ELb1ELb1EEEvNS_16Flash_fwd_paramsE)
        /*0878*/ 	.word	0x00000000


	//----- nvinfo : EIATTR_MIN_STACK_SIZE
	.align		4
.L_372:
        /*087c*/ 	.byte	0x04, 0x12
        /*087e*/ 	.short	(.L_374 - .L_373)
	.align		4
.L_373:
        /*0880*/ 	.word	index@(_ZN5flash24flash_fwd_splitkv_kernelI23Flash_fwd_kernel_traitsILi192ELi64ELi64ELi4ELb0ELb0EN7cutlass6half_tE19Flash_kernel_traitsILi192ELi64ELi64ELi4ES3_EELb0ELb0ELb0ELb0ELb1ELb1ELb1ELb1EEEvNS_16Flash_fwd_paramsE)
        /*0884*/ 	.word	0x00000000


	//----- nvinfo : EIATTR_MIN_STACK_SIZE
	.align		4
.L_374:
        /*0888*/ 	.byte	0x04, 0x12
        /*088a*/ 	.short	(.L_376 - .L_375)
	.align		4
.L_375:
        /*088c*/ 	.word	index@(_ZN5flash24flash_fwd_splitkv_kernelI23Flash_fwd_kernel_traitsILi192ELi64ELi64ELi4ELb0ELb0EN7cutlass6half_tE19Flash_kernel_traitsILi192ELi64ELi64ELi4ES3_EELb0ELb0ELb1ELb0ELb0ELb0ELb1ELb1EEEvNS_16Flash_fwd_paramsE)
        /*0890*/ 	.word	0x00000000


	//----- nvinfo : EIATTR_MIN_STACK_SIZE
	.align		4
.L_376:
        /*0894*/ 	.byte	0x04, 0x12
        /*0896*/ 	.short	(.L_378 - .L_377)
	.align		4
.L_377:
        /*0898*/ 	.word	index@(_ZN5flash24flash_fwd_splitkv_kernelI23Flash_fwd_kernel_traitsILi192ELi64ELi64ELi4ELb0ELb0EN7cutlass6half_tE19Flash_kernel_traitsILi192ELi64ELi64ELi4ES3_EELb0ELb0ELb1ELb0ELb0ELb1ELb1ELb1EEEvNS_16Flash_fwd_paramsE)
        /*089c*/ 	.word	0x00000000


	//----- nvinfo : EIATTR_MIN_STACK_SIZE
	.align		4
.L_378:
        /*08a0*/ 	.byte	0x04, 0x12
        /*08a2*/ 	.short	(.L_380 - .L_379)
	.align		4
.L_379:
        /*08a4*/ 	.word	index@(_ZN5flash24flash_fwd_splitkv_kernelI23Flash_fwd_kernel_traitsILi192ELi64ELi64ELi4ELb0ELb0EN7cutlass6half_tE19Flash_kernel_traitsILi192ELi64ELi64ELi4ES3_EELb0ELb1ELb0ELb0ELb1ELb0ELb0ELb0EEEvNS_16Flash_fwd_paramsE)
        /*08a8*/ 	.word	0x00000000


	//----- nvinfo : EIATTR_MIN_STACK_SIZE
	.align		4
.L_380:
        /*08ac*/ 	.byte	0x04, 0x12
        /*08ae*/ 	.short	(.L_382 - .L_381)
	.align		4
.L_381:
        /*08b0*/ 	.word	index@(_ZN5flash24flash_fwd_splitkv_kernelI23Flash_fwd_kernel_traitsILi192ELi64ELi64ELi4ELb0ELb0EN7cutlass6half_tE19Flash_kernel_traitsILi192ELi64ELi64ELi4ES3_EELb0ELb1ELb0ELb0ELb1ELb1ELb0ELb0EEEvNS_16Flash_fwd_paramsE)
        /*08b4*/ 	.word	0x00000000


	//----- nvinfo : EIATTR_MIN_STACK_SIZE
	.align		4
.L_382:
        /*08b8*/ 	.byte	0x04, 0x12
        /*08ba*/ 	.short	(.L_384 - .L_383)
	.align		4
.L_383:
        /*08bc*/ 	.word	index@(_ZN5flash24flash_fwd_splitkv_kernelI23Flash_fwd_kernel_traitsILi192ELi64ELi64ELi4ELb0ELb0EN7cutlass6half_tE19Flash_kernel_traitsILi192ELi64ELi64ELi4ES3_EELb0ELb1ELb1ELb0ELb0ELb0ELb0ELb0EEEvNS_16Flash_fwd_paramsE)
        /*08c0*/ 	.word	0x00000000


	//----- nvinfo : EIATTR_MIN_STACK_SIZE
	.align		4
.L_384:
        /*08c4*/ 	.byte	0x04, 0x12
        /*08c6*/ 	.short	(.L_386 - .L_385)
	.align		4
.L_385:
        /*08c8*/ 	.word	index@(_ZN5flash24flash_fwd_splitkv_kernelI23Flash_fwd_kernel_traitsILi192ELi64ELi64ELi4ELb0ELb0EN7cutlass6half_tE19Flash_kernel_traitsILi192ELi64ELi64ELi4ES3_EELb0ELb1ELb1ELb0ELb0ELb1ELb0ELb0EEEvNS_16Flash_fwd_paramsE)
        /*08cc*/ 	.word	0x00000000


	//----- nvinfo : EIATTR_MIN_STACK_SIZE
	.align		4
.L_386:
        /*08d0*/ 	.byte	0x04, 0x12
        /*08d2*/ 	.short	(.L_388 - .L_387)
	.align		4
.L_387:
        /*08d4*/ 	.word	index@(_ZN5flash24flash_fwd_splitkv_kernelI23Flash_fwd_kernel_traitsILi192ELi64ELi64ELi4ELb0ELb0EN7cutlass6half_tE19Flash_kernel_traitsILi192ELi64ELi64ELi4ES3_EELb0ELb1ELb0ELb0ELb1ELb0ELb0ELb1EEEvNS_16Flash_fwd_paramsE)
        /*08d8*/ 	.word	0x00000000


	//----- nvinfo : EIATTR_MIN_STACK_SIZE
	.align		4
.L_388:
        /*08dc*/ 	.byte	0x04, 0x12
        /*08de*/ 	.short	(.L_390 - .L_389)
	.align		4
.L_389:
        /*08e0*/ 	.word	index@(_ZN5flash24flash_fwd_splitkv_kernelI23Flash_fwd_kernel_traitsILi192ELi64ELi64ELi4ELb0ELb0EN7cutlass6half_tE19Flash_kernel_traitsILi192ELi64ELi64ELi4ES3_EELb0ELb1ELb0ELb0ELb1ELb1ELb0ELb1EEEvNS_16Flash_fwd_paramsE)
        /*08e4*/ 	.word	0x00000000


	//----- nvinfo : EIATTR_MIN_STACK_SIZE
	.align		4
.L_390:
        /*08e8*/ 	.byte	0x04, 0x12
        /*08ea*/ 	.short	(.L_392 - .L_391)
	.align		4
.L_391:
        /*08ec*/ 	.word	index@(_ZN5flash24flash_fwd_splitkv_kernelI23Flash_fwd_kernel_traitsILi192ELi64ELi64ELi4ELb0ELb0EN7cutlass6half_tE19Flash_kernel_traitsILi192ELi64ELi64ELi4ES3_EELb0ELb1ELb1ELb0ELb0ELb0ELb0ELb1EEEvNS_16Flash_fwd_paramsE)
        /*08f0*/ 	.word	0x00000000


	//----- nvinfo : EIATTR_MIN_STACK_SIZE
	.align		4
.L_392:
        /*08f4*/ 	.byte	0x04, 0x12
        /*08f6*/ 	.short	(.L_394 - .L_393)
	.align		4
.L_393:
        /*08f8*/ 	.word	index@(_ZN5flash24flash_fwd_splitkv_kernelI23Flash_fwd_kernel_traitsILi192ELi64ELi64ELi4ELb0ELb0EN7cutlass6half_tE19Flash_kernel_traitsILi192ELi64ELi64ELi4ES3_EELb0ELb1ELb1ELb0ELb0ELb1ELb0ELb1EEEvNS_16Flash_fwd_paramsE)
        /*08fc*/ 	.word	0x00000000


	//----- nvinfo : EIATTR_MIN_STACK_SIZE
	.align		4
.L_394:
        /*0900*/ 	.byte	0x04, 0x12
        /*0902*/ 	.short	(.L_396 - .L_395)
	.align		4
.L_395:
        /*0904*/ 	.word	index@(_ZN5flash24flash_fwd_splitkv_kernelI23Flash_fwd_kernel_traitsILi192ELi64ELi64ELi4ELb0ELb0EN7cutlass6half_tE19Flash_kernel_traitsILi192ELi64ELi64ELi4ES3_EELb0ELb1ELb0ELb0ELb1ELb0ELb1ELb0EEEvNS_16Flash_fwd_paramsE)
        /*0908*/ 	.word	0x00000000


	//----- nvinfo : EIATTR_MIN_STACK_SIZE
	.align		4
.L_396:
        /*090c*/ 	.byte	0x04, 0x12
        /*090e*/ 	.short	(.L_398 - .L_397)
	.align		4
.L_397:
        /*0910*/ 	.word	index@(_ZN5flash24flash_fwd_splitkv_kernelI23Flash_fwd_kernel_traitsILi192ELi64ELi64ELi4ELb0ELb0EN7cutlass6half_tE19Flash_kernel_traitsILi192ELi64ELi64ELi4ES3_EELb0ELb1ELb0ELb0ELb1ELb1ELb1ELb0EEEvNS_16Flash_fwd_paramsE)
        /*0914*/ 	.word	0x00000000


	//----- nvinfo : EIATTR_MIN_STACK_SIZE
	.align		4
.L_398:
        /*0918*/ 	.byte	0x04, 0x12
        /*091a*/ 	.short	(.L_400 - .L_399)
	.align		4
.L_399:
        /*091c*/ 	.word	index@(_ZN5flash24flash_fwd_splitkv_kernelI23Flash_fwd_kernel_traitsILi192ELi64ELi64ELi4ELb0ELb0EN7cutlass6half_tE19Flash_kernel_traitsILi192ELi64ELi64ELi4ES3_EELb0ELb1ELb1ELb0ELb0ELb0ELb1ELb0EEEvNS_16Flash_fwd_paramsE)
        /*0920*/ 	.word	0x00000000


	//----- nvinfo : EIATTR_MIN_STACK_SIZE
	.align		4
.L_400:
        /*0924*/ 	.byte	0x04, 0x12
        /*0926*/ 	.short	(.L_402 - .L_401)
	.align		4
.L_401:
        /*0928*/ 	.word	index@(_ZN5flash24flash_fwd_splitkv_kernelI23Flash_fwd_kernel_traitsILi192ELi64ELi64ELi4ELb0ELb0EN7cutlass6half_tE19Flash_kernel_traitsILi192ELi64ELi64ELi4ES3_EELb0ELb1ELb1ELb0ELb0ELb1ELb1ELb0EEEvNS_16Flash_fwd_paramsE)
        /*092c*/ 	.word	0x00000000


	//----- nvinfo : EIATTR_MIN_STACK_SIZE
	.align		4
.L_402:
        /*0930*/ 	.byte	0x04, 0x12
        /*0932*/ 	.short	(.L_404 - .L_403)
	.align		4
.L_403:
        /*0934*/ 	.word	index@(_ZN5flash24flash_fwd_splitkv_kernelI23Flash_fwd_kernel_traitsILi192ELi64ELi64ELi4ELb0ELb0EN7cutlass6half_tE19Flash_kernel_traitsILi192ELi64ELi64ELi4ES3_EELb0ELb1ELb0ELb0ELb1ELb0ELb1ELb1EEEvNS_16Flash_fwd_paramsE)
        /*0938*/ 	.word	0x00000000


	//----- nvinfo : EIATTR_MIN_STACK_SIZE
	.align		4
.L_404:
        /*093c*/ 	.byte	0x04, 0x12
        /*093e*/ 	.short	(.L_406 - .L_405)
	.align		4
.L_405:
        /*0940*/ 	.word	index@(_ZN5flash24flash_fwd_splitkv_kernelI23Flash_fwd_kernel_traitsILi192ELi64ELi64ELi4ELb0ELb0EN7cutlass6half_tE19Flash_kernel_traitsILi192ELi64ELi64ELi4ES3_EELb0ELb1ELb0ELb0ELb1ELb1ELb1ELb1EEEvNS_16Flash_fwd_paramsE)
        /*0944*/ 	.word	0x00000000


	//----- nvinfo : EIATTR_MIN_STACK_SIZE
	.align		4
.L_406:
        /*0948*/ 	.byte	0x04, 0x12
        /*094a*/ 	.short	(.L_408 - .L_407)
	.align		4
.L_407:
        /*094c*/ 	.word	index@(_ZN5flash24flash_fwd_splitkv_kernelI23Flash_fwd_kernel_traitsILi192ELi64ELi64ELi4ELb0ELb0EN7cutlass6half_tE19Flash_kernel_traitsILi192ELi64ELi64ELi4ES3_EELb0ELb1ELb1ELb0ELb0ELb0ELb1ELb1EEEvNS_16Flash_fwd_paramsE)
        /*0950*/ 	.word	0x00000000


	//----- nvinfo : EIATTR_MIN_STACK_SIZE
	.align		4
.L_408:
        /*0954*/ 	.byte	0x04, 0x12
        /*0956*/ 	.short	(.L_410 - .L_409)
	.align		4
.L_409:
        /*0958*/ 	.word	index@(_ZN5flash24flash_fwd_splitkv_kernelI23Flash_fwd_kernel_traitsILi192ELi64ELi64ELi4ELb0ELb0EN7cutlass6half_tE19Flash_kernel_traitsILi192ELi64ELi64ELi4ES3_EELb0ELb1ELb1ELb0ELb0ELb1ELb1ELb1EEEvNS_16Flash_fwd_paramsE)
        /*095c*/ 	.word	0x00000000
.L_410:


//--------------------- .nv.compat                --------------------------
	.section	.nv.compat,"",@"SHT_CUDA_COMPAT_INFO"
	.align	4
        /*0000*/ 	.byte	0x02, 0x09, 0x01, 0x00, 0x02, 0x02, 0x01, 0x00, 0x02, 0x05, 0x05, 0x00, 0x03, 0x07, 0x01, 0x01
        /*0010*/ 	.byte	0x02, 0x03, 0x00, 0x00, 0x02, 0x06, 0x01, 0x00, 0x04, 0x0b, 0x08, 0x00, 0x00, 0x00, 0x00, 0x00
        /*0020*/ 	.byte	0x00, 0x00, 0x00, 0x00


//--------------------- .nv.info._ZN5flash32flash_fwd_splitkv_combine_kernelI23Flash_fwd_kernel_traitsILi192ELi64ELi64ELi4ELb0ELb0EN7cutlass6half_tE19Flash_kernel_traitsILi192ELi64ELi64ELi4ES3_EELi8ELi7ELb0EEEvNS_16Flash_fwd_paramsE --------------------------
	.section	.nv.info._ZN5flash32flash_fwd_splitkv_combine_kernelI23Flash_fwd_kernel_traitsILi192ELi64ELi64ELi4ELb0ELb0EN7cutlass6half_tE19Flash_kernel_traitsILi192ELi64ELi64ELi4ES3_EELi8ELi7ELb0EEEvNS_16Flash_fwd_paramsE,"",@"SHT_CUDA_INFO"
	.sectionflags	@""
	.align	4


	//----- nvinfo : EIATTR_CUDA_API_VERSION
	.align		4
        /*0000*/ 	.byte	0x04, 0x37
        /*0002*/ 	.short	(.L_412 - .L_411)
.L_411:
        /*0004*/ 	.word	0x00000082


	//----- nvinfo : EIATTR_KPARAM_INFO
	.align		4
.L_412:
        /*0008*/ 	.byte	0x04, 0x17
        /*000a*/ 	.short	(.L_414 - .L_413)
.L_413:
        /*000c*/ 	.word	0x00000000
        /*0010*/ 	.short	0x0000
        /*0012*/ 	.short	0x0000
        /*0014*/ 	.byte	0x00, 0xf0, 0x41, 0x07


	//----- nvinfo : EIATTR_SPARSE_MMA_MASK
	.align		4
.L_414:
        /*0018*/ 	.byte	0x03, 0x50
        /*001a*/ 	.short	0x0000


	//----- nvinfo : EIATTR_MAXREG_COUNT
	.align		4
        /*001c*/ 	.byte	0x03, 0x1b
        /*001e*/ 	.short	0x00ff


	//----- nvinfo : EIATTR_NUM_BARRIERS
	.align		4
        /*0020*/ 	.byte	0x02, 0x4c
        /*0022*/ 	.byte	0x01
	.zero		1


	//----- nvinfo : EIATTR_MERCURY_ISA_VERSION
	.align		4
        /*0024*/ 	.byte	0x03, 0x5f
        /*0026*/ 	.short	0x0101


	//----- nvinfo : EIATTR_COOP_GROUP_MASK_REGIDS
	.align		4
        /*0028*/ 	.byte	0x04, 0x29
        /*002a*/ 	.short	(.L_416 - .L_415)


	//   ....[0]....
.L_415:
        /*002c*/ 	.word	0xffffffff


	//   ....[1]....
        /*0030*/ 	.word	0xffffffff


	//   ....[2]....
        /*0034*/ 	.word	0xffffffff


	//   ....[3]....
        /*0038*/ 	.word	0xffffffff


	//   ....[4]....
        /*003c*/ 	.word	0xffffffff


	//   ....[5]....
        /*0040*/ 	.word	0xffffffff


	//   ....[6]....
        /*0044*/ 	.word	0xffffffff


	//   ....[7]....
        /*0048*/ 	.word	0xffffffff


	//----- nvinfo : EIATTR_COOP_GROUP_INSTR_OFFSETS
	.align		4
.L_416:
        /*004c*/ 	.byte	0x04, 0x28
        /*004e*/ 	.short	(.L_418 - .L_417)


	//   ....[0]....
.L_417:
        /*0050*/ 	.word	0x00001ee0


	//   ....[1]....
        /*0054*/ 	.word	0x00001f00


	//   ....[2]....
        /*0058*/ 	.word	0x00001f50


	//   ....[3]....
        /*005c*/ 	.word	0x00001f90


	//   ....[4]....
        /*0060*/ 	.word	0x00002330


	//   ....[5]....
        /*0064*/ 	.word	0x000023c0


	//   ....[6]....
        /*0068*/ 	.word	0x00002430


	//   ....[7]....
        /*006c*/ 	.word	0x00002560


	//----- nvinfo : EIATTR_VRC_CTA_INIT_COUNT
	.align		4
.L_418:
        /*0070*/ 	.byte	0x02, 0x4a
	.zero		1
	.zero		1


	//----- nvinfo : EIATTR_EXIT_INSTR_OFFSETS
	.align		4
        /*0074*/ 	.byte	0x04, 0x1c
        /*0076*/ 	.short	(.L_420 - .L_419)


	//   ....[0]....
.L_419:
        /*0078*/ 	.word	0x000047b0


	//   ....[1]....
        /*007c*/ 	.word	0x00004d80


	//   ....[2]....
        /*0080*/ 	.word	0x00004da0


	//----- nvinfo : EIATTR_CRS_STACK_SIZE
	.align		4
.L_420:
        /*0084*/ 	.byte	0x04, 0x1e
        /*0086*/ 	.short	(.L_422 - .L_421)
.L_421:
        /*0088*/ 	.word	0x00000000


	//----- nvinfo : EIATTR_CBANK_PARAM_SIZE
	.align		4
.L_422:
        /*008c*/ 	.byte	0x03, 0x19
        /*008e*/ 	.short	0x01d0


	//----- nvinfo : EIATTR_PARAM_CBANK
	.align		4
        /*0090*/ 	.byte	0x04, 0x0a
        /*0092*/ 	.short	(.L_424 - .L_423)
	.align		4
.L_423:
        /*0094*/ 	.word	index@(.nv.constant0._ZN5flash32flash_fwd_splitkv_combine_kernelI23Flash_fwd_kernel_traitsILi192ELi64ELi64ELi4ELb0ELb0EN7cutlass6half_tE19Flash_kernel_traitsILi192ELi64ELi64ELi4ES3_EELi8ELi7ELb0EEEvNS_16Flash_fwd_paramsE)
        /*0098*/ 	.short	0x0380
        /*009a*/ 	.short	0x01d0


	//----- nvinfo : EIATTR_SW_WAR
	.align		4
.L_424:
        /*009c*/ 	.byte	0x04, 0x36
        /*009e*/ 	.short	(.L_426 - .L_425)
.L_425:
        /*00a0*/ 	.word	0x00000008
.L_426:


//--------------------- .nv.info._ZN5flash32flash_fwd_splitkv_combine_kernelI23Flash_fwd_kernel_traitsILi192ELi64ELi64ELi4ELb0ELb0EN7cutlass6half_tE19Flash_kernel_traitsILi192ELi64ELi64ELi4ES3_EELi8ELi6ELb0EEEvNS_16Flash_fwd_paramsE --------------------------
	.section	.nv.info._ZN5flash32flash_fwd_splitkv_combine_kernelI23Flash_fwd_kernel_traitsILi192ELi64ELi64ELi4ELb0ELb0EN7cutlass6half_tE19Flash_kernel_traitsILi192ELi64ELi64ELi4ES3_EELi8ELi6ELb0EEEvNS_16Flash_fwd_paramsE,"",@"SHT_CUDA_INFO"
	.sectionflags	@""
	.align	4


	//----- nvinfo : EIATTR_CUDA_API_VERSION
	.align		4
        /*0000*/ 	.byte	0x04, 0x37
        /*0002*/ 	.short	(.L_428 - .L_427)
.L_427:
        /*0004*/ 	.word	0x00000082


	//----- nvinfo : EIATTR_KPARAM_INFO
	.align		4
.L_428:
        /*0008*/ 	.byte	0x04, 0x17
        /*000a*/ 	.short	(.L_430 - .L_429)
.L_429:
        /*000c*/ 	.word	0x00000000
        /*0010*/ 	.short	0x0000
        /*0012*/ 	.short	0x0000
        /*0014*/ 	.byte	0x00, 0xf0, 0x41, 0x07


	//----- nvinfo : EIATTR_SPARSE_MMA_MASK
	.align		4
.L_430:
        /*0018*/ 	.byte	0x03, 0x50
        /*001a*/ 	.short	0x0000


	//----- nvinfo : EIATTR_MAXREG_COUNT
	.align		4
        /*001c*/ 	.byte	0x03, 0x1b
        /*001e*/ 	.short	0x00ff


	//----- nvinfo : EIATTR_NUM_BARRIERS
	.align		4
        /*0020*/ 	.byte	0x02, 0x4c
        /*0022*/ 	.byte	0x01
	.zero		1


	//----- nvinfo : EIATTR_MERCURY_ISA_VERSION
	.align		4
        /*0024*/ 	.byte	0x03, 0x5f
        /*0026*/ 	.short	0x0101


	//----- nvinfo : EIATTR_COOP_GROUP_MASK_REGIDS
	.align		4
        /*0028*/ 	.byte	0x04, 0x29
        /*002a*/ 	.short	(.L_432 - .L_431)


	//   ....[0]....
.L_431:
        /*002c*/ 	.word	0xffffffff


	//   ....[1]....
        /*0030*/ 	.word	0xffffffff


	//   ....[2]....
        /*0034*/ 	.word	0xffffffff


	//   ....[3]....
        /*0038*/ 	.word	0xffffffff


	//   ....[4]....
        /*003c*/ 	.word	0xffffffff


	//   ....[5]....
        /*0040*/ 	.word	0xffffffff


	//   ....[6]....
        /*0044*/ 	.word	0xffffffff


	//   ....[7]....
        /*0048*/ 	.word	0xffffffff


	//----- nvinfo : EIATTR_COOP_GROUP_INSTR_OFFSETS
	.align		4
.L_432:
        /*004c*/ 	.byte	0x04, 0x28
        /*004e*/ 	.short	(.L_434 - .L_433)


	//   ....[0]....
.L_433:
        /*0050*/ 	.word	0x00001a20


	//   ....[1]....
        /*0054*/ 	.word	0x00001a70


	//   ....[2]....
        /*0058*/ 	.word	0x00001aa0


	//   ....[3]....
        /*005c*/ 	.word	0x00001af0


	//   ....[4]....
        /*0060*/ 	.word	0x00001d70


	//   ....[5]....
        /*0064*/ 	.word	0x00001de0


	//   ....[6]....
        /*0068*/ 	.word	0x00001e50


	//   ....[7]....
        /*006c*/ 	.word	0x00001f80


	//----- nvinfo : EIATTR_VRC_CTA_INIT_COUNT
	.align		4
.L_434:
        /*0070*/ 	.byte	0x02, 0x4a
	.zero		1
	.zero		1


	//----- nvinfo : EIATTR_EXIT_INSTR_OFFSETS
	.align		4
        /*0074*/ 	.byte	0x04, 0x1c
        /*0076*/ 	.short	(.L_436 - .L_435)


	//   ....[0]....
.L_435:
        /*0078*/ 	.word	0x00003ff0


	//   ....[1]....
        /*007c*/ 	.word	0x00004550


	//   ....[2]....
        /*0080*/ 	.word	0x00004570


	//----- nvinfo : EIATTR_CRS_STACK_SIZE
	.align		4
.L_436:
        /*0084*/ 	.byte	0x04, 0x1e
        /*0086*/ 	.short	(.L_438 - .L_437)
.L_437:
        /*0088*/ 	.word	0x00000000


	//----- nvinfo : EIATTR_CBANK_PARAM_SIZE
	.align		4
.L_438:
        /*008c*/ 	.byte	0x03, 0x19
        /*008e*/ 	.short	0x01d0


	//----- nvinfo : EIATTR_PARAM_CBANK
	.align		4
        /*0090*/ 	.byte	0x04, 0x0a
        /*0092*/ 	.short	(.L_440 - .L_439)
	.align		4
.L_439:
        /*0094*/ 	.word	index@(.nv.constant0._ZN5flash32flash_fwd_splitkv_combine_kernelI23Flash_fwd_kernel_traitsILi192ELi64ELi64ELi4ELb0ELb0EN7cutlass6half_tE19Flash_kernel_traitsILi192ELi64ELi64ELi4ES3_EELi8ELi6ELb0EEEvNS_16Flash_fwd_paramsE)
        /*0098*/ 	.short	0x0380
        /*009a*/ 	.short	0x01d0


	//----- nvinfo : EIATTR_SW_WAR
	.align		4
.L_440:
        /*009c*/ 	.byte	0x04, 0x36
        /*009e*/ 	.short	(.L_442 - .L_441)
.L_441:
        /*00a0*/ 	.word	0x00000008
.L_442:


//--------------------- .nv.info._ZN5flash32flash_fwd_splitkv_combine_kernelI23Flash_fwd_kernel_traitsILi192ELi64ELi64ELi4ELb0ELb0EN7cutlass6half_tE19Flash_kernel_traitsILi192ELi64ELi64ELi4ES3_EELi8ELi5ELb0EEEvNS_16Flash_fwd_paramsE --------------------------
	.section	.nv.info._ZN5flash32flash_fwd_splitkv_combine_kernelI23Flash_fwd_kernel_traitsILi192ELi64ELi64ELi4ELb0ELb0EN7cutlass6half_tE19Flash_kernel_traitsILi192ELi64ELi64ELi4ES3_EELi8ELi5ELb0EEEvNS_16Flash_fwd_paramsE,"",@"SHT_CUDA_INFO"
	.sectionflags	@""
	.align	4


	//----- nvinfo : EIATTR_CUDA_API_VERSION
	.align		4
        /*0000*/ 	.byte	0x04, 0x37
        /*0002*/ 	.short	(.L_444 - .L_443)
.L_443:
        /*0004*/ 	.word	0x00000082


	//----- nvinfo : EIATTR_KPARAM_INFO
	.align		4
.L_444:
        /*0008*/ 	.byte	0x04, 0x17
        /*000a*/ 	.short	(.L_446 - .L_445)
.L_445:
        /*000c*/ 	.word	0x00000000
        /*0010*/ 	.short	0x0000
        /*0012*/ 	.short	0x0000
        /*0014*/ 	.byte	0x00, 0xf0, 0x41, 0x07


	//----- nvinfo : EIATTR_SPARSE_MMA_MASK
	.align		4
.L_446:
        /*0018*/ 	.byte	0x03, 0x50
        /*001a*/ 	.short	0x0000


	//----- nvinfo : EIATTR_MAXREG_COUNT
	.align		4
        /*001c*/ 	.byte	0x03, 0x1b
        /*001e*/ 	.short	0x00ff


	//----- nvinfo : EIATTR_NUM_BARRIERS
	.align		4
        /*0020*/ 	.byte	0x02, 0x4c
        /*0022*/ 	.byte	0x01
	.zero		1


	//----- nvinfo : EIATTR_MERCURY_ISA_VERSION
	.align		4
        /*0024*/ 	.byte	0x03, 0x5f
        /*0026*/ 	.short	0x0101


	//----- nvinfo : EIATTR_COOP_GROUP_MASK_REGIDS
	.align		4
        /*0028*/ 	.byte	0x04, 0x29
        /*002a*/ 	.short	(.L_448 - .L_447)


	//   ....[0]....
.L_447:
        /*002c*/ 	.word	0xffffffff


	//   ....[1]....
        /*0030*/ 	.word	0xffffffff


	//   ....[2]....
        /*0034*/ 	.word	0xffffffff


	//   ....[3]....
        /*0038*/ 	.word	0xffffffff


	//   ....[4]....
        /*003c*/ 	.word	0xffffffff


	//   ....[5]....
        /*0040*/ 	.word	0xffffffff


	//   ....[6]....
        /*0044*/ 	.word	0xffffffff


	//   ....[7]....
        /*0048*/ 	.word	0xffffffff


	//----- nvinfo : EIATTR_COOP_GROUP_INSTR_OFFSETS
	.align		4
.L_448:
        /*004c*/ 	.byte	0x04, 0x28
        /*004e*/ 	.short	(.L_450 - .L_449)


	//   ....[0]....
.L_449:
        /*0050*/ 	.word	0x000018c0


	//   ....[1]....
        /*0054*/ 	.word	0x000018e0


	//   ....[2]....
        /*0058*/ 	.word	0x00001940


	//   ....[3]....
        /*005c*/ 	.word	0x000019a0


	//   ....[4]....
        /*0060*/ 	.word	0x00001b20


	//   ....[5]....
        /*0064*/ 	.word	0x00001b90


	//   ....[6]....
        /*0068*/ 	.word	0x00001c00


	//   ....[7]....
        /*006c*/ 	.word	0x00001d10


	//----- nvinfo : EIATTR_VRC_CTA_INIT_COUNT
	.align		4
.L_450:
        /*0070*/ 	.byte	0x02, 0x4a
	.zero		1
	.zero		1


	//----- nvinfo : EIATTR_EXIT_INSTR_OFFSETS
	.align		4
        /*0074*/ 	.byte	0x04, 0x1c
        /*0076*/ 	.short	(.L_452 - .L_451)


	//   ....[0]....
.L_451:
        /*0078*/ 	.word	0x00003ca0


	//   ....[1]....
        /*007c*/ 	.word	0x00004200


	//   ....[2]....
        /*0080*/ 	.word	0x00004220


	//----- nvinfo : EIATTR_CRS_STACK_SIZE
	.align		4
.L_452:
        /*0084*/ 	.byte	0x04, 0x1e
        /*0086*/ 	.short	(.L_454 - .L_453)
.L_453:
        /*0088*/ 	.word	0x00000000


	//----- nvinfo : EIATTR_CBANK_PARAM_SIZE
	.align		4
.L_454:
        /*008c*/ 	.byte	0x03, 0x19
        /*008e*/ 	.short	0x01d0


	//----- nvinfo : EIATTR_PARAM_CBANK
	.align		4
        /*0090*/ 	.byte	0x04, 0x0a
        /*0092*/ 	.short	(.L_456 - .L_455)
	.align		4
.L_455:
        /*0094*/ 	.word	index@(.nv.constant0._ZN5flash32flash_fwd_splitkv_combine_kernelI23Flash_fwd_kernel_traitsILi192ELi64ELi64ELi4ELb0ELb0EN7cutlass6half_tE19Flash_kernel_traitsILi192ELi64ELi64ELi4ES3_EELi8ELi5ELb0EEEvNS_16Flash_fwd_paramsE)
        /*0098*/ 	.short	0x0380
        /*009a*/ 	.short	0x01d0


	//----- nvinfo : EIATTR_SW_WAR
	.align		4
.L_456:
        /*009c*/ 	.byte	0x04, 0x36
        /*009e*/ 	.short	(.L_458 - .L_457)
.L_457:
        /*00a0*/ 	.word	0x00000008
.L_458:


//--------------------- .nv.info._ZN5flash32flash_fwd_splitkv_combine_kernelI23Flash_fwd_kernel_traitsILi192ELi64ELi64ELi4ELb0ELb0EN7cutlass6half_tE19Flash_kernel_traitsILi192ELi64ELi64ELi4ES3_EELi8ELi4ELb0EEEvNS_16Flash_fwd_paramsE --------------------------
	.section	.nv.info._ZN5flash32flash_fwd_splitkv_combine_kernelI23Flash_fwd_kernel_traitsILi192ELi64ELi64ELi4ELb0ELb0EN7cutlass6half_tE19Flash_kernel_traitsILi192ELi64ELi64ELi4ES3_EELi8ELi4ELb0EEEvNS_16Flash_fwd_paramsE,"",@"SHT_CUDA_INFO"
	.sectionflags	@""
	.align	4


	//----- nvinfo : EIATTR_CUDA_API_VERSION
	.align		4
        /*0000*/ 	.byte	0x04, 0x37
        /*0002*/ 	.short	(.L_460 - .L_459)
.L_459:
        /*0004*/ 	.word	0x00000082


	//----- nvinfo : EIATTR_KPARAM_INFO
	.align		4
.L_460:
        /*0008*/ 	.byte	0x04, 0x17
        /*000a*/ 	.short	(.L_462 - .L_461)
.L_461:
        /*000c*/ 	.word	0x00000000
        /*0010*/ 	.short	0x0000
        /*0012*/ 	.short	0x0000
        /*0014*/ 	.byte	0x00, 0xf0, 0x41, 0x07


	//----- nvinfo : EIATTR_SPARSE_MMA_MASK
	.align		4
.L_462:
        /*0018*/ 	.byte	0x03, 0x50
        /*001a*/ 	.short	0x0000


	//----- nvinfo : EIATTR_MAXREG_COUNT
	.align		4
        /*001c*/ 	.byte	0x03, 0x1b
        /*001e*/ 	.short	0x00ff


	//----- nvinfo : EIATTR_NUM_BARRIERS
	.align		4
        /*0020*/ 	.byte	0x02, 0x4c
        /*0022*/ 	.byte	0x01
	.zero		1


	//----- nvinfo : EIATTR_MERCURY_ISA_VERSION
	.align		4
        /*0024*/ 	.byte	0x03, 0x5f
        /*0026*/ 	.short	0x0101


	//----- nvinfo : EIATTR_COOP_GROUP_MASK_REGIDS
	.align		4
        /*0028*/ 	.byte	0x04, 0x29
        /*002a*/ 	.short	(.L_464 - .L_463)


	//   ....[0]....
.L_463:
        /*002c*/ 	.word	0xffffffff


	//   ....[1]....
        /*0030*/ 	.word	0xffffffff


	//   ....[2]....
        /*0034*/ 	.word	0xffffffff


	//   ....[3]....
        /*0038*/ 	.word	0xffffffff


	//   ....[4]....
        /*003c*/ 	.word	0xffffffff


	//   ....[5]....
        /*0040*/ 	.word	0xffffffff


	//   ....[6]....
        /*0044*/ 	.word	0xffffffff


	//   ....[7]....
        /*0048*/ 	.word	0xffffffff


	//----- nvinfo : EIATTR_COOP_GROUP_INSTR_OFFSETS
	.align		4
.L_464:
        /*004c*/ 	.byte	0x04, 0x28
        /*004e*/ 	.short	(.L_466 - .L_465)


	//   ....[0]....
.L_465:
        /*0050*/ 	.word	0x00001980


	//   ....[1]....
        /*0054*/ 	.word	0x000019a0


	//   ....[2]....
        /*0058*/ 	.word	0x000019c0


	//   ....[3]....
        /*005c*/ 	.word	0x000019e0


	//   ....[4]....
        /*0060*/ 	.word	0x00001ac0


	//   ....[5]....
        /*0064*/ 	.word	0x00001b40


	//   ....[6]....
        /*0068*/ 	.word	0x00001bb0


	//   ....[7]....
        /*006c*/ 	.word	0x00001c90


	//----- nvinfo : EIATTR_VRC_CTA_INIT_COUNT
	.align		4
.L_466:
        /*0070*/ 	.byte	0x02, 0x4a
	.zero		1
	.zero		1


	//----- nvinfo : EIATTR_EXIT_INSTR_OFFSETS
	.align		4
        /*0074*/ 	.byte	0x04, 0x1c
        /*0076*/ 	.short	(.L_468 - .L_467)


	//   ....[0]....
.L_467:
        /*0078*/ 	.word	0x00003b90


	//   ....[1]....
        /*007c*/ 	.word	0x000040f0


	//   ....[2]....
        /*0080*/ 	.word	0x00004110


	//----- nvinfo : EIATTR_CRS_STACK_SIZE
	.align		4
.L_468:
        /*0084*/ 	.byte	0x04, 0x1e
        /*0086*/ 	.short	(.L_470 - .L_469)
.L_469:
        /*0088*/ 	.word	0x00000000


	//----- nvinfo : EIATTR_CBANK_PARAM_SIZE
	.align		4
.L_470:
        /*008c*/ 	.byte	0x03, 0x19
        /*008e*/ 	.short	0x01d0


	//----- nvinfo : EIATTR_PARAM_CBANK
	.align		4
        /*0090*/ 	.byte	0x04, 0x0a
        /*0092*/ 	.short	(.L_472 - .L_471)
	.align		4
.L_471:
        /*0094*/ 	.word	index@(.nv.constant0._ZN5flash32flash_fwd_splitkv_combine_kernelI23Flash_fwd_kernel_traitsILi192ELi64ELi64ELi4ELb0ELb0EN7cutlass6half_tE19Flash_kernel_traitsILi192ELi64ELi64ELi4ES3_EELi8ELi4ELb0EEEvNS_16Flash_fwd_paramsE)
        /*0098*/ 	.short	0x0380
        /*009a*/ 	.short	0x01d0


	//----- nvinfo : EIATTR_SW_WAR
	.align		4
.L_472:
        /*009c*/ 	.byte	0x04, 0x36
        /*009e*/ 	.short	(.L_474 - .L_473)
.L_473:
        /*00a0*/ 	.word	0x00000008
.L_474:


//--------------------- .nv.info._ZN5flash32flash_fwd_splitkv_combine_kernelI23Flash_fwd_kernel_traitsILi192ELi64ELi64ELi4ELb0ELb0EN7cutlass6half_tE19Flash_kernel_traitsILi192ELi64ELi64ELi4ES3_EELi8ELi3ELb0EEEvNS_16Flash_fwd_paramsE --------------------------
	.section	.nv.info._ZN5flash32flash_fwd_splitkv_combine_kernelI23Flash_fwd_kernel_traitsILi192ELi64ELi64ELi4ELb0ELb0EN7cutlass6half_tE19Flash_kernel_traitsILi192ELi64ELi64ELi4ES3_EELi8ELi3ELb0EEEvNS_16Flash_fwd_paramsE,"",@"SHT_CUDA_INFO"
	.sectionflags	@""
	.align	4


	//----- nvinfo : EIATTR_CUDA_API_VERSION
	.align		4
        /*0000*/ 	.byte	0x04, 0x37
        /*0002*/ 	.short	(.L_476 - .L_475)
.L_475:
        /*0004*/ 	.word	0x00000082


	//----- nvinfo : EIATTR_KPARAM_INFO
	.align		4
.L_476:
        /*0008*/ 	.byte	0x04, 0x17
        /*000a*/ 	.short	(.L_478 - .L_477)
.L_477:
        /*000c*/ 	.word	0x00000000
        /*0010*/ 	.short	0x0000
        /*0012*/ 	.short	0x0000
        /*0014*/ 	.byte	0x00, 0xf0, 0x41, 0x07


	//----- nvinfo : EIATTR_SPARSE_MMA_MASK
	.align		4
.L_478:
        /*0018*/ 	.byte	0x03, 0x50
        /*001a*/ 	.short	0x0000


	//----- nvinfo : EIATTR_MAXREG_COUNT
	.align		4
        /*001c*/ 	.byte	0x03, 0x1b
        /*001e*/ 	.short	0x00ff


	//----- nvinfo : EIATTR_NUM_BARRIERS
	.align		4
        /*0020*/ 	.byte	0x02, 0x4c
        /*0022*/ 	.byte	0x01
	.zero		1


	//----- nvinfo : EIATTR_MERCURY_ISA_VERSION
	.align		4
        /*0024*/ 	.byte	0x03, 0x5f
        /*0026*/ 	.short	0x0101


	//----- nvinfo : EIATTR_COOP_GROUP_MASK_REGIDS
	.align		4
        /*0028*/ 	.byte	0x04, 0x29
        /*002a*/ 	.short	(.L_480 - .L_479)


	//   ....[0]....
.L_479:
        /*002c*/ 	.word	0xffffffff


	//   ....[1]....
        /*0030*/ 	.word	0xffffffff


	//   ....[2]....
        /*0034*/ 	.word	0xffffffff


	//   ....[3]....
        /*0038*/ 	.word	0xffffffff


	//   ....[4]....
        /*003c*/ 	.word	0xffffffff


	//   ....[5]....
        /*0040*/ 	.word	0xffffffff


	//----- nvinfo : EIATTR_COOP_GROUP_INSTR_OFFSETS
	.align		4
.L_480:
        /*0044*/ 	.byte	0x04, 0x28
        /*0046*/ 	.short	(.L_482 - .L_481)


	//   ....[0]....
.L_481:
        /*0048*/ 	.word	0x00001a10


	//   ....[1]....
        /*004c*/ 	.word	0x00001a50


	//   ....[2]....
        /*0050*/ 	.word	0x00001a70


	//   ....[3]....
        /*0054*/ 	.word	0x00001b10


	//   ....[4]....
        /*0058*/ 	.word	0x00001b50


	//   ....[5]....
        /*005c*/ 	.word	0x00001c30


	//----- nvinfo : EIATTR_VRC_CTA_INIT_COUNT
	.align		4
.L_482:
        /*0060*/ 	.byte	0x02, 0x4a
	.zero		1
	.zero		1


	//----- nvinfo : EIATTR_EXIT_INSTR_OFFSETS
	.align		4
        /*0064*/ 	.byte	0x04, 0x1c
        /*0066*/ 	.short	(.L_484 - .L_483)


	//   ....[0]....
.L_483:
        /*0068*/ 	.word	0x00003b20


	//   ....[1]....
        /*006c*/ 	.word	0x00004080


	//   ....[2]....
        /*0070*/ 	.word	0x000040a0


	//----- nvinfo : EIATTR_CRS_STACK_SIZE
	.align		4
.L_484:
        /*0074*/ 	.byte	0x04, 0x1e
        /*0076*/ 	.short	(.L_486 - .L_485)
.L_485:
        /*0078*/ 	.word	0x00000000


	//----- nvinfo : EIATTR_CBANK_PARAM_SIZE
	.align		4
.L_486:
        /*007c*/ 	.byte	0x03, 0x19
        /*007e*/ 	.short	0x01d0


	//----- nvinfo : EIATTR_PARAM_CBANK
	.align		4
        /*0080*/ 	.byte	0x04, 0x0a
        /*0082*/ 	.short	(.L_488 - .L_487)
	.align		4
.L_487:
        /*0084*/ 	.word	index@(.nv.constant0._ZN5flash32flash_fwd_splitkv_combine_kernelI23Flash_fwd_kernel_traitsILi192ELi64ELi64ELi4ELb0ELb0EN7cutlass6half_tE19Flash_kernel_traitsILi192ELi64ELi64ELi4ES3_EELi8ELi3ELb0EEEvNS_16Flash_fwd_paramsE)
        /*0088*/ 	.short	0x0380
        /*008a*/ 	.short	0x01d0


	//----- nvinfo : EIATTR_SW_WAR
	.align		4
.L_488:
        /*008c*/ 	.byte	0x04, 0x36
        /*008e*/ 	.short	(.L_490 - .L_489)
.L_489:
        /*0090*/ 	.word	0x00000008
.L_490:


//--------------------- .nv.info._ZN5flash32flash_fwd_splitkv_combine_kernelI23Flash_fwd_kernel_traitsILi192ELi64ELi64ELi4ELb0ELb0EN7cutlass6half_tE19Flash_kernel_traitsILi192ELi64ELi64ELi4ES3_EELi8ELi2ELb0EEEvNS_16Flash_fwd_paramsE --------------------------
	.section	.nv.info._ZN5flash32flash_fwd_splitkv_combine_kernelI23Flash_fwd_kernel_traitsILi192ELi64ELi64ELi4ELb0ELb0EN7cutlass6half_tE19Flash_kernel_traitsILi192ELi64ELi64ELi4ES3_EELi8ELi2ELb0EEEvNS_16Flash_fwd_paramsE,"",@"SHT_CUDA_INFO"
	.sectionflags	@""
	.align	4


	//----- nvinfo : EIATTR_CUDA_API_VERSION
	.align		4
        /*0000*/ 	.byte	0x04, 0x37
        /*0002*/ 	.short	(.L_492 - .L_491)
.L_491:
        /*0004*/ 	.word	0x00000082


	//----- nvinfo : EIATTR_KPARAM_INFO
	.align		4
.L_492:
        /*0008*/ 	.byte	0x04, 0x17
        /*000a*/ 	.short	(.L_494 - .L_493)
.L_493:
        /*000c*/ 	.word	0x00000000
        /*0010*/ 	.short	0x0000
        /*0012*/ 	.short	0x0000
        /*0014*/ 	.byte	0x00, 0xf0, 0x41, 0x07


	//----- nvinfo : EIATTR_SPARSE_MMA_MASK
	.align		4
.L_494:
        /*0018*/ 	.byte	0x03, 0x50
        /*001a*/ 	.short	0x0000


	//----- nvinfo : EIATTR_MAXREG_COUNT
	.align		4
        /*001c*/ 	.byte	0x03, 0x1b
        /*001e*/ 	.short	0x00ff


	//----- nvinfo : EIATTR_NUM_BARRIERS
	.align		4
        /*0020*/ 	.byte	0x02, 0x4c
        /*0022*/ 	.byte	0x01
	.zero		1


	//----- nvinfo : EIATTR_MERCURY_ISA_VERSION
	.align		4
        /*0024*/ 	.byte	0x03, 0x5f
        /*0026*/ 	.short	0x0101


	//----- nvinfo : EIATTR_COOP_GROUP_MASK_REGIDS
	.align		4
        /*0028*/ 	.byte	0x04, 0x29
        /*002a*/ 	.short	(.L_496 - .L_495)


	//   ....[0]....
.L_495:
        /*002c*/ 	.word	0xffffffff


	//   ....[1]....
        /*0030*/ 	.word	0xffffffff


	//   ....[2]....
        /*0034*/ 	.word	0xffffffff


	//   ....[3]....
        /*0038*/ 	.word	0xffffffff


	//----- nvinfo : EIATTR_COOP_GROUP_INSTR_OFFSETS
	.align		4
.L_496:
        /*003c*/ 	.byte	0x04, 0x28
        /*003e*/ 	.short	(.L_498 - .L_497)


	//   ....[0]....
.L_497:
        /*0040*/ 	.word	0x00001a20


	//   ....[1]....
        /*0044*/ 	.word	0x00001a40


	//   ....[2]....
        /*0048*/ 	.word	0x00001ae0


	//   ....[3]....
        /*004c*/ 	.word	0x00001be0


	//----- nvinfo : EIATTR_VRC_CTA_INIT_COUNT
	.align		4
.L_498:
        /*0050*/ 	.byte	0x02, 0x4a
	.zero		1
	.zero		1


	//----- nvinfo : EIATTR_EXIT_INSTR_OFFSETS
	.align		4
        /*0054*/ 	.byte	0x04, 0x1c
        /*0056*/ 	.short	(.L_500 - .L_499)


	//   ....[0]....
.L_499:
        /*0058*/ 	.word	0x00003ae0


	//   ....[1]....
        /*005c*/ 	.word	0x00004040


	//   ....[2]....
        /*0060*/ 	.word	0x00004060


	//----- nvinfo : EIATTR_CRS_STACK_SIZE
	.align		4
.L_500:
        /*0064*/ 	.byte	0x04, 0x1e
        /*0066*/ 	.short	(.L_502 - .L_501)
.L_501:
        /*0068*/ 	.word	0x00000000


	//----- nvinfo : EIATTR_CBANK_PARAM_SIZE
	.align		4
.L_502:
        /*006c*/ 	.byte	0x03, 0x19
        /*006e*/ 	.short	0x01d0


	//----- nvinfo : EIATTR_PARAM_CBANK
	.align		4
        /*0070*/ 	.byte	0x04, 0x0a
        /*0072*/ 	.short	(.L_504 - .L_503)
	.align		4
.L_503:
        /*0074*/ 	.word	index@(.nv.constant0._ZN5flash32flash_fwd_splitkv_combine_kernelI23Flash_fwd_kernel_traitsILi192ELi64ELi64ELi4ELb0ELb0EN7cutlass6half_tE19Flash_kernel_traitsILi192ELi64ELi64ELi4ES3_EELi8ELi2ELb0EEEvNS_16Flash_fwd_paramsE)
        /*0078*/ 	.short	0x0380
        /*007a*/ 	.short	0x01d0


	//----- nvinfo : EIATTR_SW_WAR
	.align		4
.L_504:
        /*007c*/ 	.byte	0x04, 0x36
        /*007e*/ 	.short	(.L_506 - .L_505)
.L_505:
        /*0080*/ 	.word	0x00000008
.L_506:


//--------------------- .nv.info._ZN5flash32flash_fwd_splitkv_combine_kernelI23Flash_fwd_kernel_traitsILi192ELi64ELi64ELi4ELb0ELb0EN7cutlass6half_tE19Flash_kernel_traitsILi192ELi64ELi64ELi4ES3_EELi8ELi1ELb0EEEvNS_16Flash_fwd_paramsE --------------------------
	.section	.nv.info._ZN5flash32flash_fwd_splitkv_combine_kernelI23Flash_fwd_kernel_traitsILi192ELi64ELi64ELi4ELb0ELb0EN7cutlass6half_tE19Flash_kernel_traitsILi192ELi64ELi64ELi4ES3_EELi8ELi1ELb0EEEvNS_16Flash_fwd_paramsE,"",@"SHT_CUDA_INFO"
	.sectionflags	@""
	.align	4


	//----- nvinfo : EIATTR_CUDA_API_VERSION
	.align		4
        /*0000*/ 	.byte	0x04, 0x37
        /*0002*/ 	.short	(.L_508 - .L_507)
.L_507:
        /*0004*/ 	.word	0x00000082


	//----- nvinfo : EIATTR_KPARAM_INFO
	.align		4
.L_508:
        /*0008*/ 	.byte	0x04, 0x17
        /*000a*/ 	.short	(.L_510 - .L_509)
.L_509:
        /*000c*/ 	.word	0x00000000
        /*0010*/ 	.short	0x0000
        /*0012*/ 	.short	0x0000
        /*0014*/ 	.byte	0x00, 0xf0, 0x41, 0x07


	//----- nvinfo : EIATTR_SPARSE_MMA_MASK
	.align		4
.L_510:
        /*0018*/ 	.byte	0x03, 0x50
        /*001a*/ 	.short	0x0000


	//----- nvinfo : EIATTR_MAXREG_COUNT
	.align		4
        /*001c*/ 	.byte	0x03, 0x1b
        /*001e*/ 	.short	0x00ff


	//----- nvinfo : EIATTR_NUM_BARRIERS
	.align		4
        /*0020*/ 	.byte	0x02, 0x4c
        /*0022*/ 	.byte	0x01
	.zero		1


	//----- nvinfo : EIATTR_MERCURY_ISA_VERSION
	.align		4
        /*0024*/ 	.byte	0x03, 0x5f
        /*0026*/ 	.short	0x0101


	//----- nvinfo : EIATTR_COOP_GROUP_MASK_REGIDS
	.align		4
        /*0028*/ 	.byte	0x04, 0x29
        /*002a*/ 	.short	(.L_512 - .L_511)


	//   ....[0]....
.L_511:
        /*002c*/ 	.word	0xffffffff


	//   ....[1]....
        /*0030*/ 	.word	0xffffffff


	//----- nvinfo : EIATTR_COOP_GROUP_INSTR_OFFSETS
	.align		4
.L_512:
        /*0034*/ 	.byte	0x04, 0x28
        /*0036*/ 	.short	(.L_514 - .L_513)


	//   ....[0]....
.L_513:
        /*0038*/ 	.word	0x00001ab0


	//   ....[1]....
        /*003c*/ 	.word	0x00001cb0


	//----- nvinfo : EIATTR_VRC_CTA_INIT_COUNT
	.align		4
.L_514:
        /*0040*/ 	.byte	0x02, 0x4a
	.zero		1
	.zero		1


	//----- nvinfo : EIATTR_EXIT_INSTR_OFFSETS
	.align		4
        /*0044*/ 	.byte	0x04, 0x1c
        /*0046*/ 	.short	(.L_516 - .L_515)


	//   ....[0]....
.L_515:
        /*0048*/ 	.word	0x00003ab0


	//   ....[1]....
        /*004c*/ 	.word	0x00004010


	//   ....[2]....
        /*0050*/ 	.word	0x00004030


	//----- nvinfo : EIATTR_CRS_STACK_SIZE
	.align		4
.L_516:
        /*0054*/ 	.byte	0x04, 0x1e
        /*0056*/ 	.short	(.L_518 - .L_517)
.L_517:
        /*0058*/ 	.word	0x00000000


	//----- nvinfo : EIATTR_CBANK_PARAM_SIZE
	.align		4
.L_518:
        /*005c*/ 	.byte	0x03, 0x19
        /*005e*/ 	.short	0x01d0


	//----- nvinfo : EIATTR_PARAM_CBANK
	.align		4
        /*0060*/ 	.byte	0x04, 0x0a
        /*0062*/ 	.short	(.L_520 - .L_519)
	.align		4
.L_519:
        /*0064*/ 	.word	index@(.nv.constant0._ZN5flash32flash_fwd_splitkv_combine_kernelI23Flash_fwd_kernel_traitsILi192ELi64ELi64ELi4ELb0ELb0EN7cutlass6half_tE19Flash_kernel_traitsILi192ELi64ELi64ELi4ES3_EELi8ELi1ELb0EEEvNS_16Flash_fwd_paramsE)
        /*0068*/ 	.short	0x0380
        /*006a*/ 	.short	0x01d0


	//----- nvinfo : EIATTR_SW_WAR
	.align		4
.L_520:
        /*006c*/ 	.byte	0x04, 0x36
        /*006e*/ 	.short	(.L_522 - .L_521)
.L_521:
        /*0070*/ 	.word	0x00000008
.L_522:


//--------------------- .nv.info._ZN5flash32flash_fwd_splitkv_combine_kernelI23Flash_fwd_kernel_traitsILi192ELi64ELi64ELi4ELb0ELb0EN7cutlass6half_tE19Flash_kernel_traitsILi192ELi64ELi64ELi4ES3_EELi8ELi7ELb1EEEvNS_16Flash_fwd_paramsE --------------------------
	.section	.nv.info._ZN5flash32flash_fwd_splitkv_combine_kernelI23Flash_fwd_kernel_traitsILi192ELi64ELi64ELi4ELb0ELb0EN7cutlass6half_tE19Flash_kernel_traitsILi192ELi64ELi64ELi4ES3_EELi8ELi7ELb1EEEvNS_16Flash_fwd_paramsE,"",@"SHT_CUDA_INFO"
	.sectionflags	@""
	.align	4


	//----- nvinfo : EIATTR_CUDA_API_VERSION
	.align		4
        /*0000*/ 	.byte	0x04, 0x37
        /*0002*/ 	.short	(.L_524 - .L_523)
.L_523:
        /*0004*/ 	.word	0x00000082


	//----- nvinfo : EIATTR_KPARAM_INFO
	.align		4
.L_524:
        /*0008*/ 	.byte	0x04, 0x17
        /*000a*/ 	.short	(.L_526 - .L_525)
.L_525:
        /*000c*/ 	.word	0x00000000
        /*0010*/ 	.short	0x0000
        /*0012*/ 	.short	0x0000
        /*0014*/ 	.byte	0x00, 0xf0, 0x41, 0x07


	//----- nvinfo : EIATTR_SPARSE_MMA_MASK
	.align		4
.L_526:
        /*0018*/ 	.byte	0x03, 0x50
        /*001a*/ 	.short	0x0000


	//----- nvinfo : EIATTR_MAXREG_COUNT
	.align		4
        /*001c*/ 	.byte	0x03, 0x1b
        /*001e*/ 	.short	0x00ff


	//----- nvinfo : EIATTR_NUM_BARRIERS
	.align		4
        /*0020*/ 	.byte	0x02, 0x4c
        /*0022*/ 	.byte	0x01
	.zero		1


	//----- nvinfo : EIATTR_MERCURY_ISA_VERSION
	.align		4
        /*0024*/ 	.byte	0x03, 0x5f
        /*0026*/ 	.short	0x0101


	//----- nvinfo : EIATTR_COOP_GROUP_MASK_REGIDS
	.align		4
        /*0028*/ 	.byte	0x04, 0x29
        /*002a*/ 	.short	(.L_528 - .L_527)


	//   ....[0]....
.L_527:
        /*002c*/ 	.word	0xffffffff


	//   ....[1]....
        /*0030*/ 	.word	0xffffffff


	//   ....[2]....
        /*0034*/ 	.word	0xffffffff


	//   ....[3]....
        /*0038*/ 	.word	0xffffffff


	//   ....[4]....
        /*003c*/ 	.word	0xffffffff


	//   ....[5]....
        /*0040*/ 	.word	0xffffffff


	//   ....[6]....
        /*0044*/ 	.word	0xffffffff


	//   ....[7]....
        /*0048*/ 	.word	0xffffffff


	//----- nvinfo : EIATTR_COOP_GROUP_INSTR_OFFSETS
	.align		4
.L_528:
        /*004c*/ 	.byte	0x04, 0x28
        /*004e*/ 	.short	(.L_530 - .L_529)


	//   ....[0]....
.L_529:
        /*0050*/ 	.word	0x00001fd0


	//   ....[1]....
        /*0054*/ 	.word	0x00002050


	//   ....[2]....
        /*0058*/ 	.word	0x00002090


	//   ....[3]....
        /*005c*/ 	.word	0x00002100


	//   ....[4]....
        /*0060*/ 	.word	0x000025c0


	//   ....[5]....
        /*0064*/ 	.word	0x000025e0


	//   ....[6]....
        /*0068*/ 	.word	0x00002600


	//   ....[7]....
        /*006c*/ 	.word	0x00002620


	//----- nvinfo : EIATTR_VRC_CTA_INIT_COUNT
	.align		4
.L_530:
        /*0070*/ 	.byte	0x02, 0x4a
	.zero		1
	.zero		1


	//----- nvinfo : EIATTR_EXIT_INSTR_OFFSETS
	.align		4
        /*0074*/ 	.byte	0x04, 0x1c
        /*0076*/ 	.short	(.L_532 - .L_531)


	//   ....[0]....
.L_531:
        /*0078*/ 	.word	0x00004620


	//   ....[1]....
        /*007c*/ 	.word	0x00004b50


	//----- nvinfo : EIATTR_CRS_STACK_SIZE
	.align		4
.L_532:
        /*0080*/ 	.byte	0x04, 0x1e
        /*0082*/ 	.short	(.L_534 - .L_533)
.L_533:
        /*0084*/ 	.word	0x00000000


	//----- nvinfo : EIATTR_CBANK_PARAM_SIZE
	.align		4
.L_534:
        /*0088*/ 	.byte	0x03, 0x19
        /*008a*/ 	.short	0x01d0


	//----- nvinfo : EIATTR_PARAM_CBANK
	.align		4
        /*008c*/ 	.byte	0x04, 0x0a
        /*008e*/ 	.short	(.L_536 - .L_535)
	.align		4
.L_535:
        /*0090*/ 	.word	index@(.nv.constant0._ZN5flash32flash_fwd_splitkv_combine_kernelI23Flash_fwd_kernel_traitsILi192ELi64ELi64ELi4ELb0ELb0EN7cutlass6half_tE19Flash_kernel_traitsILi192ELi64ELi64ELi4ES3_EELi8ELi7ELb1EEEvNS_16Flash_fwd_paramsE)
        /*0094*/ 	.short	0x0380
        /*0096*/ 	.short	0x01d0


	//----- nvinfo : EIATTR_SW_WAR
	.align		4
.L_536:
        /*0098*/ 	.byte	0x04, 0x36
        /*009a*/ 	.short	(.L_538 - .L_537)
.L_537:
        /*009c*/ 	.word	0x00000008
.L_538:


//--------------------- .nv.info._ZN5flash32flash_fwd_splitkv_combine_kernelI23Flash_fwd_kernel_traitsILi192ELi64ELi64ELi4ELb0ELb0EN7cutlass6half_tE19Flash_kernel_traitsILi192ELi64ELi64ELi4ES3_EELi8ELi6ELb1EEEvNS_16Flash_fwd_paramsE --------------------------
	.section	.nv.info._ZN5flash32flash_fwd_splitkv_combine_kernelI23Flash_fwd_kernel_traitsILi192ELi64ELi64ELi4ELb0ELb0EN7cutlass6half_tE19Flash_kernel_traitsILi192ELi64ELi64ELi4ES3_EELi8ELi6ELb1EEEvNS_16Flash_fwd_paramsE,"",@"SHT_CUDA_INFO"
	.sectionflags	@""
	.align	4


	//----- nvinfo : EIATTR_CUDA_API_VERSION
	.align		4
        /*0000*/ 	.byte	0x04, 0x37
        /*0002*/ 	.short	(.L_540 - .L_539)
.L_539:
        /*0004*/ 	.word	0x00000082


	//----- nvinfo : EIATTR_KPARAM_INFO
	.align		4
.L_540:
        /*0008*/ 	.byte	0x04, 0x17
        /*000a*/ 	.short	(.L_542 - .L_541)
.L_541:
        /*000c*/ 	.word	0x00000000
        /*0010*/ 	.short	0x0000
        /*0012*/ 	.short	0x0000
        /*0014*/ 	.byte	0x00, 0xf0, 0x41, 0x07


	//----- nvinfo : EIATTR_SPARSE_MMA_MASK
	.align		4
.L_542:
        /*0018*/ 	.byte	0x03, 0x50
        /*001a*/ 	.short	0x0000


	//----- nvinfo : EIATTR_MAXREG_COUNT
	.align		4
        /*001c*/ 	.byte	0x03, 0x1b
        /*001e*/ 	.short	0x00ff


	//----- nvinfo : EIATTR_NUM_BARRIERS
	.align		4
        /*0020*/ 	.byte	0x02, 0x4c
        /*0022*/ 	.byte	0x01
	.zero		1


	//----- nvinfo : EIATTR_MERCURY_ISA_VERSION
	.align		4
        /*0024*/ 	.byte	0x03, 0x5f
        /*0026*/ 	.short	0x0101


	//----- nvinfo : EIATTR_COOP_GROUP_MASK_REGIDS
	.align		4
        /*0028*/ 	.byte	0x04, 0x29
        /*002a*/ 	.short	(.L_544 - .L_543)


	//   ....[0]....
.L_543:
        /*002c*/ 	.word	0xffffffff


	//   ....[1]....
        /*0030*/ 	.word	0xffffffff


	//   ....[2]....
        /*0034*/ 	.word	0xffffffff


	//   ....[3]....
        /*0038*/ 	.word	0xffffffff


	//   ....[4]....
        /*003c*/ 	.word	0xffffffff


	//   ....[5]....
        /*0040*/ 	.word	0xffffffff


	//   ....[6]....
        /*0044*/ 	.word	0xffffffff


	//   ....[7]....
        /*0048*/ 	.word	0xffffffff


	//----- nvinfo : EIATTR_COOP_GROUP_INSTR_OFFSETS
	.align		4
.L_544:
        /*004c*/ 	.byte	0x04, 0x28
        /*004e*/ 	.short	(.L_546 - .L_545)


	//   ....[0]....
.L_545:
        /*0050*/ 	.word	0x00001990


	//   ....[1]....
        /*0054*/ 	.word	0x000019c0


	//   ....[2]....
        /*0058*/ 	.word	0x00001a00


	//   ....[3]....
        /*005c*/ 	.word	0x00001ab0


	//   ....[4]....
        /*0060*/ 	.word	0x00001ce0


	//   ....[5]....
        /*0064*/ 	.word	0x00001d50


	//   ....[6]....
        /*0068*/ 	.word	0x00001dc0


	//   ....[7]....
        /*006c*/ 	.word	0x00001ef0


	//----- nvinfo : EIATTR_VRC_CTA_INIT_COUNT
	.align		4
.L_546:
        /*0070*/ 	.byte	0x02, 0x4a
	.zero		1
	.zero		1


	//----- nvinfo : EIATTR_EXIT_INSTR_OFFSETS
	.align		4
        /*0074*/ 	.byte	0x04, 0x1c
        /*0076*/ 	.short	(.L_548 - .L_547)


	//   ....[0]....
.L_547:
        /*0078*/ 	.word	0x00003f60


	//   ....[1]....
        /*007c*/ 	.word	0x00004490


	//----- nvinfo : EIATTR_CRS_STACK_SIZE
	.align		4
.L_548:
        /*0080*/ 	.byte	0x04, 0x1e
        /*0082*/ 	.short	(.L_550 - .L_549)
.L_549:
        /*0084*/ 	.word	0x00000000


	//----- nvinfo : EIATTR_CBANK_PARAM_SIZE
	.align		4
.L_550:
        /*0088*/ 	.byte	0x03, 0x19
        /*008a*/ 	.short	0x01d0


	//----- nvinfo : EIATTR_PARAM_CBANK
	.align		4
        /*008c*/ 	.byte	0x04, 0x0a
        /*008e*/ 	.short	(.L_552 - .L_551)
	.align		4
.L_551:
        /*0090*/ 	.word	index@(.nv.constant0._ZN5flash32flash_fwd_splitkv_combine_kernelI23Flash_fwd_kernel_traitsILi192ELi64ELi64ELi4ELb0ELb0EN7cutlass6half_tE19Flash_kernel_traitsILi192ELi64ELi64ELi4ES3_EELi8ELi6ELb1EEEvNS_16Flash_fwd_paramsE)
        /*0094*/ 	.short	0x0380
        /*0096*/ 	.short	0x01d0


	//----- nvinfo : EIATTR_SW_WAR
	.align		4
.L_552:
        /*0098*/ 	.byte	0x04, 0x36
        /*009a*/ 	.short	(.L_554 - .L_553)
.L_553:
        /*009c*/ 	.word	0x00000008
.L_554:


//--------------------- .nv.info._ZN5flash32flash_fwd_splitkv_combine_kernelI23Flash_fwd_kernel_traitsILi192ELi64ELi64ELi4ELb0ELb0EN7cutlass6half_tE19Flash_kernel_traitsILi192ELi64ELi64ELi4ES3_EELi8ELi5ELb1EEEvNS_16Flash_fwd_paramsE --------------------------
	.section	.nv.info._ZN5flash32flash_fwd_splitkv_combine_kernelI23Flash_fwd_kernel_traitsILi192ELi64ELi64ELi4ELb0ELb0EN7cutlass6half_tE19Flash_kernel_traitsILi192ELi64ELi64ELi4ES3_EELi8ELi5ELb1EEEvNS_16Flash_fwd_paramsE,"",@"SHT_CUDA_INFO"
	.sectionflags	@""
	.align	4


	//----- nvinfo : EIATTR_CUDA_API_VERSION
	.align		4
        /*0000*/ 	.byte	0x04, 0x37
        /*0002*/ 	.short	(.L_556 - .L_555)
.L_555:
        /*0004*/ 	.word	0x00000082


	//----- nvinfo : EIATTR_KPARAM_INFO
	.align		4
.L_556:
        /*0008*/ 	.byte	0x04, 0x17
        /*000a*/ 	.short	(.L_558 - .L_557)
.L_557:
        /*000c*/ 	.word	0x00000000
        /*0010*/ 	.short	0x0000
        /*0012*/ 	.short	0x0000
        /*0014*/ 	.byte	0x00, 0xf0, 0x41, 0x07


	//----- nvinfo : EIATTR_SPARSE_MMA_MASK
	.align		4
.L_558:
        /*0018*/ 	.byte	0x03, 0x50
        /*001a*/ 	.short	0x0000


	//----- nvinfo : EIATTR_MAXREG_COUNT
	.align		4
        /*001c*/ 	.byte	0x03, 0x1b
        /*001e*/ 	.short	0x00ff


	//----- nvinfo : EIATTR_NUM_BARRIERS
	.align		4
        /*0020*/ 	.byte	0x02, 0x4c
        /*0022*/ 	.byte	0x01
	.zero		1


	//----- nvinfo : EIATTR_MERCURY_ISA_VERSION
	.align		4
        /*0024*/ 	.byte	0x03, 0x5f
        /*0026*/ 	.short	0x0101


	//----- nvinfo : EIATTR_COOP_GROUP_MASK_REGIDS
	.align		4
        /*0028*/ 	.byte	0x04, 0x29
        /*002a*/ 	.short	(.L_560 - .L_559)


	//   ....[0]....
.L_559:
        /*002c*/ 	.word	0xffffffff


	//   ....[1]....
        /*0030*/ 	.word	0xffffffff


	//   ....[2]....
        /*0034*/ 	.word	0xffffffff


	//   ....[3]....
        /*0038*/ 	.word	0xffffffff


	//   ....[4]....
        /*003c*/ 	.word	0xffffffff


	//   ....[5]....
        /*0040*/ 	.word	0xffffffff


	//   ....[6]....
        /*0044*/ 	.word	0xffffffff


	//   ....[7]....
        /*0048*/ 	.word	0xffffffff


	//----- nvinfo : EIATTR_COOP_GROUP_INSTR_OFFSETS
	.align		4
.L_560:
        /*004c*/ 	.byte	0x04, 0x28
        /*004e*/ 	.short	(.L_562 - .L_561)


	//   ....[0]....
.L_561:
        /*0050*/ 	.word	0x000018c0


	//   ....[1]....
        /*0054*/ 	.word	0x000018e0


	//   ....[2]....
        /*0058*/ 	.word	0x00001940


	//   ....[3]....
        /*005c*/ 	.word	0x000019a0


	//   ....[4]....
        /*0060*/ 	.word	0x00001b20


	//   ....[5]....
        /*0064*/ 	.word	0x00001b90


	//   ....[6]....
        /*0068*/ 	.word	0x00001c00


	//   ....[7]....
        /*006c*/ 	.word	0x00001d10


	//----- nvinfo : EIATTR_VRC_CTA_INIT_COUNT
	.align		4
.L_562:
        /*0070*/ 	.byte	0x02, 0x4a
	.zero		1
	.zero		1


	//----- nvinfo : EIATTR_EXIT_INSTR_OFFSETS
	.align		4
        /*0074*/ 	.byte	0x04, 0x1c
        /*0076*/ 	.short	(.L_564 - .L_563)


	//   ....[0]....
.L_563:
        /*0078*/ 	.word	0x00003d60


	//   ....[1]....
        /*007c*/ 	.word	0x00004290


	//----- nvinfo : EIATTR_CRS_STACK_SIZE
	.align		4
.L_564:
        /*0080*/ 	.byte	0x04, 0x1e
        /*0082*/ 	.short	(.L_566 - .L_565)
.L_565:
        /*0084*/ 	.word	0x00000000


	//----- nvinfo : EIATTR_CBANK_PARAM_SIZE
	.align		4
.L_566:
        /*0088*/ 	.byte	0x03, 0x19
        /*008a*/ 	.short	0x01d0


	//----- nvinfo : EIATTR_PARAM_CBANK
	.align		4
        /*008c*/ 	.byte	0x04, 0x0a
        /*008e*/ 	.short	(.L_568 - .L_567)
	.align		4
.L_567:
        /*0090*/ 	.word	index@(.nv.constant0._ZN5flash32flash_fwd_splitkv_combine_kernelI23Flash_fwd_kernel_traitsILi192ELi64ELi64ELi4ELb0ELb0EN7cutlass6half_tE19Flash_kernel_traitsILi192ELi64ELi64ELi4ES3_EELi8ELi5ELb1EEEvNS_16Flash_fwd_paramsE)
        /*0094*/ 	.short	0x0380
        /*0096*/ 	.short	0x01d0


	//----- nvinfo : EIATTR_SW_WAR
	.align		4
.L_568:
        /*0098*/ 	.byte	0x04, 0x36
        /*009a*/ 	.short	(.L_570 - .L_569)
.L_569:
        /*009c*/ 	.word	0x00000008
.L_570:


//--------------------- .nv.info._ZN5flash32flash_fwd_splitkv_combine_kernelI23Flash_fwd_kernel_traitsILi192ELi64ELi64ELi4ELb0ELb0EN7cutlass6half_tE19Flash_kernel_traitsILi192ELi64ELi64ELi4ES3_EELi8ELi4ELb1EEEvNS_16Flash_fwd_paramsE --------------------------
	.section	.nv.info._ZN5flash32flash_fwd_splitkv_combine_kernelI23Flash_fwd_kernel_traitsILi192ELi64ELi64ELi4ELb0ELb0EN7cutlass6half_tE19Flash_kernel_traitsILi192ELi64ELi64ELi4ES3_EELi8ELi4ELb1EEEvNS_16Flash_fwd_paramsE,"",@"SHT_CUDA_INFO"
	.sectionflags	@""
	.align	4


	//----- nvinfo : EIATTR_CUDA_API_VERSION
	.align		4
        /*0000*/ 	.byte	0x04, 0x37
        /*0002*/ 	.short	(.L_572 - .L_571)
.L_571:
        /*0004*/ 	.word	0x00000082


	//----- nvinfo : EIATTR_KPARAM_INFO
	.align		4
.L_572:
        /*0008*/ 	.byte	0x04, 0x17
        /*000a*/ 	.short	(.L_574 - .L_573)
.L_573:
        /*000c*/ 	.word	0x00000000
        /*0010*/ 	.short	0x0000
        /*0012*/ 	.short	0x0000
        /*0014*/ 	.byte	0x00, 0xf0, 0x41, 0x07


	//----- nvinfo : EIATTR_SPARSE_MMA_MASK
	.align		4
.L_574:
        /*0018*/ 	.byte	0x03, 0x50
        /*001a*/ 	.short	0x0000


	//----- nvinfo : EIATTR_MAXREG_COUNT
	.align		4
        /*001c*/ 	.byte	0x03, 0x1b
        /*001e*/ 	.short	0x00ff


	//----- nvinfo : EIATTR_NUM_BARRIERS
	.align		4
        /*0020*/ 	.byte	0x02, 0x4c
        /*0022*/ 	.byte	0x01
	.zero		1


	//----- nvinfo : EIATTR_MERCURY_ISA_VERSION
	.align		4
        /*0024*/ 	.byte	0x03, 0x5f
        /*0026*/ 	.short	0x0101


	//----- nvinfo : EIATTR_COOP_GROUP_MASK_REGIDS
	.align		4
        /*0028*/ 	.byte	0x04, 0x29
        /*002a*/ 	.short	(.L_576 - .L_575)


	//   ....[0]....
.L_575:
        /*002c*/ 	.word	0xffffffff


	//   ....[1]....
        /*0030*/ 	.word	0xffffffff


	//   ....[2]....
        /*0034*/ 	.word	0xffffffff


	//   ....[3]....
        /*0038*/ 	.word	0xffffffff


	//   ....[4]....
        /*003c*/ 	.word	0xffffffff


	//   ....[5]....
        /*0040*/ 	.word	0xffffffff


	//   ....[6]....
        /*0044*/ 	.word	0xffffffff


	//   ....[7]....
        /*0048*/ 	.word	0xffffffff


	//----- nvinfo : EIATTR_COOP_GROUP_INSTR_OFFSETS
	.align		4
.L_576:
        /*004c*/ 	.byte	0x04, 0x28
        /*004e*/ 	.short	(.L_578 - .L_577)


	//   ....[0]....
.L_577:
        /*0050*/ 	.word	0x00001970


	//   ....[1]....
        /*0054*/ 	.word	0x00001990


	//   ....[2]....
        /*0058*/ 	.word	0x000019b0


	//   ....[3]....
        /*005c*/ 	.word	0x000019d0


	//   ....[4]....
        /*0060*/ 	.word	0x00001ae0


	//   ....[5]....
        /*0064*/ 	.word	0x00001b70


	//   ....[6]....
        /*0068*/ 	.word	0x00001c40


	//   ....[7]....
        /*006c*/ 	.word	0x00001d50


	//----- nvinfo : EIATTR_VRC_CTA_INIT_COUNT
	.align		4
.L_578:
        /*0070*/ 	.byte	0x02, 0x4a
	.zero		1
	.zero		1


	//----- nvinfo : EIATTR_EXIT_INSTR_OFFSETS
	.align		4
        /*0074*/ 	.byte	0x04, 0x1c
        /*0076*/ 	.short	(.L_580 - .L_579)


	//   ....[0]....
.L_579:
        /*0078*/ 	.word	0x00003bc0


	//   ....[1]....
        /*007c*/ 	.word	0x000040f0


	//----- nvinfo : EIATTR_CRS_STACK_SIZE
	.align		4
.L_580:
        /*0080*/ 	.byte	0x04, 0x1e
        /*0082*/ 	.short	(.L_582 - .L_581)
.L_581:
        /*0084*/ 	.word	0x00000000


	//----- nvinfo : EIATTR_CBANK_PARAM_SIZE
	.align		4
.L_582:
        /*0088*/ 	.byte	0x03, 0x19
        /*008a*/ 	.short	0x01d0


	//----- nvinfo : EIATTR_PARAM_CBANK
	.align		4
        /*008c*/ 	.byte	0x04, 0x0a
        /*008e*/ 	.short	(.L_584 - .L_583)
	.align		4
.L_583:
        /*0090*/ 	.word	index@(.nv.constant0._ZN5flash32flash_fwd_splitkv_combine_kernelI23Flash_fwd_kernel_traitsILi192ELi64ELi64ELi4ELb0ELb0EN7cutlass6half_tE19Flash_kernel_traitsILi192ELi64ELi64ELi4ES3_EELi8ELi4ELb1EEEvNS_16Flash_fwd_paramsE)
        /*0094*/ 	.short	0x0380
        /*0096*/ 	.short	0x01d0


	//----- nvinfo : EIATTR_SW_WAR
	.align		4
.L_584:
        /*0098*/ 	.byte	0x04, 0x36
        /*009a*/ 	.short	(.L_586 - .L_585)
.L_585:
        /*009c*/ 	.word	0x00000008
.L_586:


//--------------------- .nv.info._ZN5flash32flash_fwd_splitkv_combine_kernelI23Flash_fwd_kernel_traitsILi192ELi64ELi64ELi4ELb0ELb0EN7cutlass6half_tE19Flash_kernel_traitsILi192ELi64ELi64ELi4ES3_EELi8ELi3ELb1EEEvNS_16Flash_fwd_paramsE --------------------------
	.section	.nv.info._ZN5flash32flash_fwd_splitkv_combine_kernelI23Flash_fwd_kernel_traitsILi192ELi64ELi64ELi4ELb0ELb0EN7cutlass6half_tE19Flash_kernel_traitsILi192ELi64ELi64ELi4ES3_EELi8ELi3ELb1EEEvNS_16Flash_fwd_paramsE,"",@"SHT_CUDA_INFO"
	.sectionflags	@""
	.align	4


	//----- nvinfo : EIATTR_CUDA_API_VERSION
	.align		4
        /*0000*/ 	.byte	0x04, 0x37
        /*0002*/ 	.short	(.L_588 - .L_587)
.L_587:
        /*0004*/ 	.word	0x00000082


	//----- nvinfo : EIATTR_KPARAM_INFO
	.align		4
.L_588:
        /*0008*/ 	.byte	0x04, 0x17
        /*000a*/ 	.short	(.L_590 - .L_589)
.L_589:
        /*000c*/ 	.word	0x00000000
        /*0010*/ 	.short	0x0000
        /*0012*/ 	.short	0x0000
        /*0014*/ 	.byte	0x00, 0xf0, 0x41, 0x07


	//----- nvinfo : EIATTR_SPARSE_MMA_MASK
	.align		4
.L_590:
        /*0018*/ 	.byte	0x03, 0x50
        /*001a*/ 	.short	0x0000


	//----- nvinfo : EIATTR_MAXREG_COUNT
	.align		4
        /*001c*/ 	.byte	0x03, 0x1b
        /*001e*/ 	.short	0x00ff


	//----- nvinfo : EIATTR_NUM_BARRIERS
	.align		4
        /*0020*/ 	.byte	0x02, 0x4c
        /*0022*/ 	.byte	0x01
	.zero		1


	//----- nvinfo : EIATTR_MERCURY_ISA_VERSION
	.align		4
        /*0024*/ 	.byte	0x03, 0x5f
        /*0026*/ 	.short	0x0101


	//----- nvinfo : EIATTR_COOP_GROUP_MASK_REGIDS
	.align		4
        /*0028*/ 	.byte	0x04, 0x29
        /*002a*/ 	.short	(.L_592 - .L_591)


	//   ....[0]....
.L_591:
        /*002c*/ 	.word	0xffffffff


	//   ....[1]....
        /*0030*/ 	.word	0xffffffff


	//   ....[2]....
        /*0034*/ 	.word	0xffffffff


	//   ....[3]....
        /*0038*/ 	.word	0xffffffff


	//   ....[4]....
        /*003c*/ 	.word	0xffffffff


	//   ....[5]....
        /*0040*/ 	.word	0xffffffff


	//----- nvinfo : EIATTR_COOP_GROUP_INSTR_OFFSETS
	.align		4
.L_592:
        /*0044*/ 	.byte	0x04, 0x28
        /*0046*/ 	.short	(.L_594 - .L_593)


	//   ....[0]....
.L_593:
        /*0048*/ 	.word	0x000019c0


	//   ....[1]....
        /*004c*/ 	.word	0x00001a30


	//   ....[2]....
        /*0050*/ 	.word	0x00001a50


	//   ....[3]....
        /*0054*/ 	.word	0x00001af0


	//   ....[4]....
        /*0058*/ 	.word	0x00001b30


	//   ....[5]....
        /*005c*/ 	.word	0x00001c20


	//----- nvinfo : EIATTR_VRC_CTA_INIT_COUNT
	.align		4
.L_594:
        /*0060*/ 	.byte	0x02, 0x4a
	.zero		1
	.zero		1


	//----- nvinfo : EIATTR_EXIT_INSTR_OFFSETS
	.align		4
        /*0064*/ 	.byte	0x04, 0x1c
        /*0066*/ 	.short	(.L_596 - .L_595)


	//   ....[0]....
.L_595:
        /*0068*/ 	.word	0x00003b70


	//   ....[1]....
        /*006c*/ 	.word	0x000040a0


	//----- nvinfo : EIATTR_CRS_STACK_SIZE
	.align		4
.L_596:
        /*0070*/ 	.byte	0x04, 0x1e
        /*0072*/ 	.short	(.L_598 - .L_597)
.L_597:
        /*0074*/ 	.word	0x00000000


	//----- nvinfo : EIATTR_CBANK_PARAM_SIZE
	.align		4
.L_598:
        /*0078*/ 	.byte	0x03, 0x19
        /*007a*/ 	.short	0x01d0


	//----- nvinfo : EIATTR_PARAM_CBANK
	.align		4
        /*007c*/ 	.byte	0x04, 0x0a
        /*007e*/ 	.short	(.L_600 - .L_599)
	.align		4
.L_599:
        /*0080*/ 	.word	index@(.nv.constant0._ZN5flash32flash_fwd_splitkv_combine_kernelI23Flash_fwd_kernel_traitsILi192ELi64ELi64ELi4ELb0ELb0EN7cutlass6half_tE19Flash_kernel_traitsILi192ELi64ELi64ELi4ES3_EELi8ELi3ELb1EEEvNS_16Flash_fwd_paramsE)
        /*0084*/ 	.short	0x0380
        /*0086*/ 	.short	0x01d0


	//----- nvinfo : EIATTR_SW_WAR
	.align		4
.L_600:
        /*0088*/ 	.byte	0x04, 0x36
        /*008a*/ 	.short	(.L_602 - .L_601)
.L_601:
        /*008c*/ 	.word	0x00000008
.L_602:


//--------------------- .nv.info._ZN5flash32flash_fwd_splitkv_combine_kernelI23Flash_fwd_kernel_traitsILi192ELi64ELi64ELi4ELb0ELb0EN7cutlass6half_tE19Flash_kernel_traitsILi192ELi64ELi64ELi4ES3_EELi8ELi2ELb1EEEvNS_16Flash_fwd_paramsE --------------------------
	.section	.nv.info._ZN5flash32flash_fwd_splitkv_combine_kernelI23Flash_fwd_kernel_traitsILi192ELi64ELi64ELi4ELb0ELb0EN7cutlass6half_tE19Flash_kernel_traitsILi192ELi64ELi64ELi4ES3_EELi8ELi2ELb1EEEvNS_16Flash_fwd_paramsE,"",@"SHT_CUDA_INFO"
	.sectionflags	@""
	.align	4


	//----- nvinfo : EIATTR_CUDA_API_VERSION
	.align		4
        /*0000*/ 	.byte	0x04, 0x37
        /*0002*/ 	.short	(.L_604 - .L_603)
.L_603:
        /*0004*/ 	.word	0x00000082


	//----- nvinfo : EIATTR_KPARAM_INFO
	.align		4
.L_604:
        /*0008*/ 	.byte	0x04, 0x17
        /*000a*/ 	.short	(.L_606 - .L_605)
.L_605:
        /*000c*/ 	.word	0x00000000
        /*0010*/ 	.short	0x0000
        /*0012*/ 	.short	0x0000
        /*0014*/ 	.byte	0x00, 0xf0, 0x41, 0x07


	//----- nvinfo : EIATTR_SPARSE_MMA_MASK
	.align		4
.L_606:
        /*0018*/ 	.byte	0x03, 0x50
        /*001a*/ 	.short	0x0000


	//----- nvinfo : EIATTR_MAXREG_COUNT
	.align		4
        /*001c*/ 	.byte	0x03, 0x1b
        /*001e*/ 	.short	0x00ff


	//----- nvinfo : EIATTR_NUM_BARRIERS
	.align		4
        /*0020*/ 	.byte	0x02, 0x4c
        /*0022*/ 	.byte	0x01
	.zero		1


	//----- nvinfo : EIATTR_MERCURY_ISA_VERSION
	.align		4
        /*0024*/ 	.byte	0x03, 0x5f
        /*0026*/ 	.short	0x0101


	//----- nvinfo : EIATTR_COOP_GROUP_MASK_REGIDS
	.align		4
        /*0028*/ 	.byte	0x04, 0x29
        /*002a*/ 	.short	(.L_608 - .L_607)


	//   ....[0]....
.L_607:
        /*002c*/ 	.word	0xffffffff


	//   ....[1]....
        /*0030*/ 	.word	0xffffffff


	//   ....[2]....
        /*0034*/ 	.word	0xffffffff


	//   ....[3]....
        /*0038*/ 	.word	0xffffffff


	//----- nvinfo : EIATTR_COOP_GROUP_INSTR_OFFSETS
	.align		4
.L_608:
        /*003c*/ 	.byte	0x04, 0x28
        /*003e*/ 	.short	(.L_610 - .L_609)


	//   ....[0]....
.L_609:
        /*0040*/ 	.word	0x000019b0


	//   ....[1]....
        /*0044*/ 	.word	0x00001a00


	//   ....[2]....
        /*0048*/ 	.word	0x00001ac0


	//   ....[3]....
        /*004c*/ 	.word	0x00001bb0


	//----- nvinfo : EIATTR_VRC_CTA_INIT_COUNT
	.align		4
.L_610:
        /*0050*/ 	.byte	0x02, 0x4a
	.zero		1
	.zero		1


	//----- nvinfo : EIATTR_EXIT_INSTR_OFFSETS
	.align		4
        /*0054*/ 	.byte	0x04, 0x1c
        /*0056*/ 	.short	(.L_612 - .L_611)


	//   ....[0]....
.L_611:
        /*0058*/ 	.word	0x00003b30


	//   ....[1]....
        /*005c*/ 	.word	0x00004060


	//----- nvinfo : EIATTR_CRS_STACK_SIZE
	.align		4
.L_612:
        /*0060*/ 	.byte	0x04, 0x1e
        /*0062*/ 	.short	(.L_614 - .L_613)
.L_613:
        /*0064*/ 	.word	0x00000000


	//----- nvinfo : EIATTR_CBANK_PARAM_SIZE
	.align		4
.L_614:
        /*0068*/ 	.byte	0x03, 0x19
        /*006a*/ 	.short	0x01d0


	//----- nvinfo : EIATTR_PARAM_CBANK
	.align		4
        /*006c*/ 	.byte	0x04, 0x0a
        /*006e*/ 	.short	(.L_616 - .L_615)
	.align		4
.L_615:
        /*0070*/ 	.word	index@(.nv.constant0._ZN5flash32flash_fwd_splitkv_combine_kernelI23Flash_fwd_kernel_traitsILi192ELi64ELi64ELi4ELb0ELb0EN7cutlass6half_tE19Flash_kernel_traitsILi192ELi64ELi64ELi4ES3_EELi8ELi2ELb1EEEvNS_16Flash_fwd_paramsE)
        /*0074*/ 	.short	0x0380
        /*0076*/ 	.short	0x01d0


	//----- nvinfo : EIATTR_SW_WAR
	.align		4
.L_616:
        /*0078*/ 	.byte	0x04, 0x36
        /*007a*/ 	.short	(.L_618 - .L_617)
.L_617:
        /*007c*/ 	.word	0x00000008
.L_618:


//--------------------- .nv.info._ZN5flash32flash_fwd_splitkv_combine_kernelI23Flash_fwd_kernel_traitsILi192ELi64ELi64ELi4ELb0ELb0EN7cutlass6half_tE19Flash_kernel_traitsILi192ELi64ELi64ELi4ES3_EELi8ELi1ELb1EEEvNS_16Flash_fwd_paramsE --------------------------
	.section	.nv.info._ZN5flash32flash_fwd_splitkv_combine_kernelI23Flash_fwd_kernel_traitsILi192ELi64ELi64ELi4ELb0ELb0EN7cutlass6half_tE19Flash_kernel_traitsILi192ELi64ELi64ELi4ES3_EELi8ELi1ELb1EEEvNS_16Flash_fwd_paramsE,"",@"SHT_CUDA_INFO"
	.sectionflags	@""
	.align	4


	//----- nvinfo : EIATTR_CUDA_API_VERSION
	.align		4
        /*0000*/ 	.byte	0x04, 0x37
        /*0002*/ 	.short	(.L_620 - .L_619)
.L_619:
        /*0004*/ 	.word	0x00000082


	//----- nvinfo : EIATTR_KPARAM_INFO
	.align		4
.L_620:
        /*0008*/ 	.byte	0x04, 0x17
        /*000a*/ 	.short	(.L_622 - .L_621)
.L_621:
        /*000c*/ 	.word	0x00000000
        /*0010*/ 	.short	0x0000
        /*0012*/ 	.short	0x0000
        /*0014*/ 	.byte	0x00, 0xf0, 0x41, 0x07


	//----- nvinfo : EIATTR_SPARSE_MMA_MASK
	.align		4
.L_622:
        /*0018*/ 	.byte	0x03, 0x50
        /*001a*/ 	.short	0x0000


	//----- nvinfo : EIATTR_MAXREG_COUNT
	.align		4
        /*001c*/ 	.byte	0x03, 0x1b
        /*001e*/ 	.short	0x00ff


	//----- nvinfo : EIATTR_NUM_BARRIERS
	.align		4
        /*0020*/ 	.byte	0x02, 0x4c
        /*0022*/ 	.byte	0x01
	.zero		1


	//----- nvinfo : EIATTR_MERCURY_ISA_VERSION
	.align		4
        /*0024*/ 	.byte	0x03, 0x5f
        /*0026*/ 	.short	0x0101


	//----- nvinfo : EIATTR_COOP_GROUP_MASK_REGIDS
	.align		4
        /*0028*/ 	.byte	0x04, 0x29
        /*002a*/ 	.short	(.L_624 - .L_623)


	//   ....[0]....
.L_623:
        /*002c*/ 	.word	0xffffffff


	//   ....[1]....
        /*0030*/ 	.word	0xffffffff


	//----- nvinfo : EIATTR_COOP_GROUP_INSTR_OFFSETS
	.align		4
.L_624:
        /*0034*/ 	.byte	0x04, 0x28
        /*0036*/ 	.short	(.L_626 - .L_625)


	//   ....[0]....
.L_625:
        /*0038*/ 	.word	0x00001a60


	//   ....[1]....
        /*003c*/ 	.word	0x00001c50


	//----- nvinfo : EIATTR_VRC_CTA_INIT_COUNT
	.align		4
.L_626:
        /*0040*/ 	.byte	0x02, 0x4a
	.zero		1
	.zero		1


	//----- nvinfo : EIATTR_EXIT_INSTR_OFFSETS
	.align		4
        /*0044*/ 	.byte	0x04, 0x1c
        /*0046*/ 	.short	(.L_628 - .L_627)


	//   ....[0]....
.L_627:
        /*0048*/ 	.word	0x00003b00


	//   ....[1]....
        /*004c*/ 	.word	0x00004030


	//----- nvinfo : EIATTR_CRS_STACK_SIZE
	.align		4
.L_628:
        /*0050*/ 	.byte	0x04, 0x1e
        /*0052*/ 	.short	(.L_630 - .L_629)
.L_629:
        /*0054*/ 	.word	0x00000000


	//----- nvinfo : EIATTR_CBANK_PARAM_SIZE
	.align		4
.L_630:
        /*0058*/ 	.byte	0x03, 0x19
        /*005a*/ 	.short	0x01d0


	//----- nvinfo : EIATTR_PARAM_CBANK
	.align		4
        /*005c*/ 	.byte	0x04, 0x0a
        /*005e*/ 	.short	(.L_632 - .L_631)
	.align		4
.L_631:
        /*0060*/ 	.word	index@(.nv.constant0._ZN5flash32flash_fwd_splitkv_combine_kernelI23Flash_fwd_kernel_traitsILi192ELi64ELi64ELi4ELb0ELb0EN7cutlass6half_tE19Flash_kernel_traitsILi192ELi64ELi64ELi4ES3_EELi8ELi1ELb1EEEvNS_16Flash_fwd_paramsE)
        /*0064*/ 	.short	0x0380
        /*0066*/ 	.short	0x01d0


	//----- nvinfo : EIATTR_SW_WAR
	.align		4
.L_632:
        /*0068*/ 	.byte	0x04, 0x36
        /*006a*/ 	.short	(.L_634 - .L_633)
.L_633:
        /*006c*/ 	.word	0x00000008
.L_634:


//--------------------- .nv.info._ZN5flash24flash_fwd_splitkv_kernelI23Flash_fwd_kernel_traitsILi192ELi64ELi64ELi4ELb0ELb0EN7cutlass6half_tE19Flash_kernel_traitsILi192ELi64ELi64ELi4ES3_EELb0ELb0ELb0ELb0ELb0ELb0ELb0ELb0EEEvNS_16Flash_fwd_paramsE --------------------------
	.section	.nv.info._ZN5flash24flash_fwd_splitkv_kernelI23Flash_fwd_kernel_traitsILi192ELi64ELi64ELi4ELb0ELb0EN7cutlass6half_tE19Flash_kernel_traitsILi192ELi64ELi64ELi4ES3_EELb0ELb0ELb0ELb0ELb0ELb0ELb0ELb0EEEvNS_16Flash_fwd_paramsE,"",@"SHT_CUDA_INFO"
	.sectionflags	@""
	.align	4


	//----- nvinfo : EIATTR_CUDA_API_VERSION
	.align		4
        /*0000*/ 	.byte	0x04, 0x37
        /*0002*/ 	.short	(.L_636 - .L_635)
.L_635:
        /*0004*/ 	.word	0x00000082


	//----- nvinfo : EIATTR_KPARAM_INFO
	.align		4
.L_636:
        /*0008*/ 	.byte	0x04, 0x17
        /*000a*/ 	.short	(.L_638 - .L_637)
.L_637:
        /*000c*/ 	.word	0x00000000
        /*0010*/ 	.short	0x0000
        /*0012*/ 	.short	0x0000
        /*0014*/ 	.byte	0x00, 0xf0, 0x41, 0x07


	//----- nvinfo : EIATTR_SPARSE_MMA_MASK
	.align		4
.L_638:
        /*0018*/ 	.byte	0x03, 0x50
        /*001a*/ 	.short	0x0000


	//----- nvinfo : EIATTR_MAXREG_COUNT
	.align		4
        /*001c*/ 	.byte	0x03, 0x1b
        /*001e*/ 	.short	0x00ff


	//----- nvinfo : EIATTR_NUM_BARRIERS
	.align		4
        /*0020*/ 	.byte	0x02, 0x4c
        /*0022*/ 	.byte	0x01
	.zero		1


	//----- nvinfo : EIATTR_MERCURY_ISA_VERSION
	.align		4
        /*0024*/ 	.byte	0x03, 0x5f
        /*0026*/ 	.short	0x0101


	//----- nvinfo : EIATTR_COOP_GROUP_MASK_REGIDS
	.align		4
        /*0028*/ 	.byte	0x04, 0x29
        /*002a*/ 	.short	(.L_640 - .L_639)


	//   ....[0]....
.L_639:
        /*002c*/ 	.word	0xffffffff


	//   ....[1]....
        /*0030*/ 	.word	0xffffffff


	//   ....[2]....
        /*0034*/ 	.word	0xffffffff


	//   ....[3]....
        /*0038*/ 	.word	0xffffffff


	//   ....[4]....
        /*003c*/ 	.word	0xffffffff


	//   ....[5]....
        /*0040*/ 	.word	0xffffffff


	//   ....[6]....
        /*0044*/ 	.word	0xffffffff


	//   ....[7]....
        /*0048*/ 	.word	0xffffffff


	//   ....[8]....
        /*004c*/ 	.word	0xffffffff


	//   ....[9]....
        /*0050*/ 	.word	0xffffffff


	//   ....[10]....
        /*0054*/ 	.word	0xffffffff


	//   ....[11]....
        /*0058*/ 	.word	0xffffffff


	//----- nvinfo : EIATTR_COOP_GROUP_INSTR_OFFSETS
	.align		4
.L_640:
        /*005c*/ 	.byte	0x04, 0x28
        /*005e*/ 	.short	(.L_642 - .L_641)


	//   ....[0]....
.L_641:
        /*0060*/ 	.word	0x00004e10


	//   ....[1]....
        /*0064*/ 	.word	0x00004e30


	//   ....[2]....
        /*0068*/ 	.word	0x00004ee0


	//   ....[3]....
        /*006c*/ 	.word	0x00004ef0


	//   ....[4]....
        /*0070*/ 	.word	0x00008040


	//   ....[5]....
        /*0074*/ 	.word	0x00008060


	//   ....[6]....
        /*0078*/ 	.word	0x00008090


	//   ....[7]....
        /*007c*/ 	.word	0x000080a0


	//   ....[8]....
        /*0080*/ 	.word	0x000097e0


	//   ....[9]....
        /*0084*/ 	.word	0x00009820


	//   ....[10]....
        /*0088*/ 	.word	0x000098a0


	//   ....[11]....
        /*008c*/ 	.word	0x000098c0


	//----- nvinfo : EIATTR_VRC_CTA_INIT_COUNT
	.align		4
.L_642:
        /*0090*/ 	.byte	0x02, 0x4a
	.zero		1
	.zero		1


	//----- nvinfo : EIATTR_EXIT_INSTR_OFFSETS
	.align		4
        /*0094*/ 	.byte	0x04, 0x1c
        /*0096*/ 	.short	(.L_644 - .L_643)


	//   ....[0]....
.L_643:
        /*0098*/ 	.word	0x00000330


	//   ....[1]....
        /*009c*/ 	.word	0x00000c70


	//   ....[2]....
        /*00a0*/ 	.word	0x00000ca0


	//   ....[3]....
        /*00a4*/ 	.word	0x0000ae90


	//   ....[4]....
        /*00a8*/ 	.word	0x0000afb0


	//   ....[5]....
        /*00ac*/ 	.word	0x0000afd0


	//----- nvinfo : EIATTR_CRS_STACK_SIZE
	.align		4
.L_644:
        /*00b0*/ 	.byte	0x04, 0x1e
        /*00b2*/ 	.short	(.L_646 - .L_645)
.L_645:
        /*00b4*/ 	.word	0x00000000


	//----- nvinfo : EIATTR_CBANK_PARAM_SIZE
	.align		4
.L_646:
        /*00b8*/ 	.byte	0x03, 0x19
        /*00ba*/ 	.short	0x01d0


	//----- nvinfo : EIATTR_PARAM_CBANK
	.align		4
        /*00bc*/ 	.byte	0x04, 0x0a
        /*00be*/ 	.short	(.L_648 - .L_647)
	.align		4
.L_647:
        /*00c0*/ 	.word	index@(.nv.constant0._ZN5flash24flash_fwd_splitkv_kernelI23Flash_fwd_kernel_traitsILi192ELi64ELi64ELi4ELb0ELb0EN7cutlass6half_tE19Flash_kernel_traitsILi192ELi64ELi64ELi4ES3_EELb0ELb0ELb0ELb0ELb0ELb0ELb0ELb0EEEvNS_16Flash_fwd_paramsE)
        /*00c4*/ 	.short	0x0380
        /*00c6*/ 	.short	0x01d0


	//----- nvinfo : EIATTR_SW_WAR
	.align		4
.L_648:
        /*00c8*/ 	.byte	0x04, 0x36
        /*00ca*/ 	.short	(.L_650 - .L_649)
.L_649:
        /*00cc*/ 	.word	0x00000008
.L_650:


//--------------------- .nv.info._ZN5flash24flash_fwd_splitkv_kernelI23Flash_fwd_kernel_traitsILi192ELi64ELi64ELi4ELb0ELb0EN7cutlass6half_tE19Flash_kernel_traitsILi192ELi64ELi64ELi4ES3_EELb0ELb0ELb0ELb0ELb0ELb1ELb0ELb0EEEvNS_16Flash_fwd_paramsE --------------------------
	.section	.nv.info._ZN5flash24flash_fwd_splitkv_kernelI23Flash_fwd_kernel_traitsILi192ELi64ELi64ELi4ELb0ELb0EN7cutlass6half_tE19Flash_kernel_traitsILi192ELi64ELi64ELi4ES3_EELb0ELb0ELb0ELb0ELb0ELb1ELb0ELb0EEEvNS_16Flash_fwd_paramsE,"",@"SHT_CUDA_INFO"
	.sectionflags	@""
	.align	4


	//----- nvinfo : EIATTR_CUDA_API_VERSION
	.align		4
        /*0000*/ 	.byte	0x04, 0x37
        /*0002*/ 	.short	(.L_652 - .L_651)
.L_651:
        /*0004*/ 	.word	0x00000082


	//----- nvinfo : EIATTR_KPARAM_INFO
	.align		4
.L_652:
        /*0008*/ 	.byte	0x04, 0x17
        /*000a*/ 	.short	(.L_654 - .L_653)
.L_653:
        /*000c*/ 	.word	0x00000000
        /*0010*/ 	.short	0x0000
        /*0012*/ 	.short	0x0000
        /*0014*/ 	.byte	0x00, 0xf0, 0x41, 0x07


	//----- nvinfo : EIATTR_SPARSE_MMA_MASK
	.align		4
.L_654:
        /*0018*/ 	.byte	0x03, 0x50
        /*001a*/ 	.short	0x0000


	//----- nvinfo : EIATTR_MAXREG_COUNT
	.align		4
        /*001c*/ 	.byte	0x03, 0x1b
        /*001e*/ 	.short	0x00ff


	//----- nvinfo : EIATTR_NUM_BARRIERS
	.align		4
        /*0020*/ 	.byte	0x02, 0x4c
        /*0022*/ 	.byte	0x01
	.zero		1


	//----- nvinfo : EIATTR_MERCURY_ISA_VERSION
	.align		4
        /*0024*/ 	.byte	0x03, 0x5f
        /*0026*/ 	.short	0x0101


	//----- nvinfo : EIATTR_COOP_GROUP_MASK_REGIDS
	.align		4
        /*0028*/ 	.byte	0x04, 0x29
        /*002a*/ 	.short	(.L_656 - .L_655)


	//   ....[0]....
.L_655:
        /*002c*/ 	.word	0xffffffff


	//   ....[1]....
        /*0030*/ 	.word	0xffffffff


	//   ....[2]....
        /*0034*/ 	.word	0xffffffff


	//   ....[3]....
        /*0038*/ 	.word	0xffffffff


	//   ....[4]....
        /*003c*/ 	.word	0xffffffff


	//   ....[5]....
        /*0040*/ 	.word	0xffffffff


	//   ....[6]....
        /*0044*/ 	.word	0xffffffff


	//   ....[7]....
        /*0048*/ 	.word	0xffffffff


	//   ....[8]....
        /*004c*/ 	.word	0xffffffff


	//   ....[9]....
        /*0050*/ 	.word	0xffffffff


	//   ....[10]....
        /*0054*/ 	.word	0xffffffff


	//   ....[11]....
        /*0058*/ 	.word	0xffffffff


	//----- nvinfo : EIATTR_COOP_GROUP_INSTR_OFFSETS
	.align		4
.L_656:
        /*005c*/ 	.byte	0x04, 0x28
        /*005e*/ 	.short	(.L_658 - .L_657)


	//   ....[0]....
.L_657:
        /*0060*/ 	.word	0x00005260


	//   ....[1]....
        /*0064*/ 	.word	0x00005280


	//   ....[2]....
        /*0068*/ 	.word	0x00005330


	//   ....[3]....
        /*006c*/ 	.word	0x00005340


	//   ....[4]....
        /*0070*/ 	.word	0x000088d0


	//   ....[5]....
        /*0074*/ 	.word	0x00008900


	//   ....[6]....
        /*0078*/ 	.word	0x000089a0


	//   ....[7]....
        /*007c*/ 	.word	0x000089b0


	//   ....[8]....
        /*0080*/ 	.word	0x0000a060


	//   ....[9]....
        /*0084*/ 	.word	0x0000a0a0


	//   ....[10]....
        /*0088*/ 	.word	0x0000a120


	//   ....[11]....
        /*008c*/ 	.word	0x0000a140


	//----- nvinfo : EIATTR_VRC_CTA_INIT_COUNT
	.align		4
.L_658:
        /*0090*/ 	.byte	0x02, 0x4a
	.zero		1
	.zero		1


	//----- nvinfo : EIATTR_EXIT_INSTR_OFFSETS
	.align		4
        /*0094*/ 	.byte	0x04, 0x1c
        /*0096*/ 	.short	(.L_660 - .L_659)


	//   ....[0]....
.L_659:
        /*0098*/ 	.word	0x00000330


	//   ....[1]....
        /*009c*/ 	.word	0x00000c70


	//   ....[2]....
        /*00a0*/ 	.word	0x00000ca0


	//   ....[3]....
        /*00a4*/ 	.word	0x0000b710


	//   ....[4]....
        /*00a8*/ 	.word	0x0000b830


	//   ....[5]....
        /*00ac*/ 	.word	0x0000b850


	//----- nvinfo : EIATTR_CRS_STACK_SIZE
	.align		4
.L_660:
        /*00b0*/ 	.byte	0x04, 0x1e
        /*00b2*/ 	.short	(.L_662 - .L_661)
.L_661:
        /*00b4*/ 	.word	0x00000000


	//----- nvinfo : EIATTR_CBANK_PARAM_SIZE
	.align		4
.L_662:
        /*00b8*/ 	.byte	0x03, 0x19
        /*00ba*/ 	.short	0x01d0


	//----- nvinfo : EIATTR_PARAM_CBANK
	.align		4
        /*00bc*/ 	.byte	0x04, 0x0a
        /*00be*/ 	.short	(.L_664 - .L_663)
	.align		4
.L_663:
        /*00c0*/ 	.word	index@(.nv.constant0._ZN5flash24flash_fwd_splitkv_kernelI23Flash_fwd_kernel_traitsILi192ELi64ELi64ELi4ELb0ELb0EN7cutlass6half_tE19Flash_kernel_traitsILi192ELi64ELi64ELi4ES3_EELb0ELb0ELb0ELb0ELb0ELb1ELb0ELb0EEEvNS_16Flash_fwd_paramsE)
        /*00c4*/ 	.short	0x0380
        /*00c6*/ 	.short	0x01d0


	//----- nvinfo : EIATTR_SW_WAR
	.align		4
.L_664:
        /*00c8*/ 	.byte	0x04, 0x36
        /*00ca*/ 	.short	(.L_666 - .L_665)
.L_665:
        /*00cc*/ 	.word	0x00000008
.L_666:


//--------------------- .nv.info._ZN5flash24flash_fwd_splitkv_kernelI23Flash_fwd_kernel_traitsILi192ELi64ELi64ELi4ELb0ELb0EN7cutlass6half_tE19Flash_kernel_traitsILi192ELi64ELi64ELi4ES3_EELb0ELb0ELb0ELb0ELb0ELb0ELb0ELb1EEEvNS_16Flash_fwd_paramsE --------------------------
	.section	.nv.info._ZN5flash24flash_fwd_splitkv_kernelI23Flash_fwd_kernel_traitsILi192ELi64ELi64ELi4ELb0ELb0EN7cutlass6half_tE19Flash_kernel_traitsILi192ELi64ELi64ELi4ES3_EELb0ELb0ELb0ELb0ELb0ELb0ELb0ELb1EEEvNS_16Flash_fwd_paramsE,"",@"SHT_CUDA_INFO"
	.sectionflags	@""
	.align	4


	//----- nvinfo : EIATTR_CUDA_API_VERSION
	.align		4
        /*0000*/ 	.byte	0x04, 0x37
        /*0002*/ 	.short	(.L_668 - .L_667)
.L_667:
        /*0004*/ 	.word	0x00000082


	//----- nvinfo : EIATTR_KPARAM_INFO
	.align		4
.L_668:
        /*0008*/ 	.byte	0x04, 0x17
        /*000a*/ 	.short	(.L_670 - .L_669)
.L_669:
        /*000c*/ 	.word	0x00000000
        /*0010*/ 	.short	0x0000
        /*0012*/ 	.short	0x0000
        /*0014*/ 	.byte	0x00, 0xf0, 0x41, 0x07


	//----- nvinfo : EIATTR_SPARSE_MMA_MASK
	.align		4
.L_670:
        /*0018*/ 	.byte	0x03, 0x50
        /*001a*/ 	.short	0x0000


	//----- nvinfo : EIATTR_MAXREG_COUNT
	.align		4
        /*001c*/ 	.byte	0x03, 0x1b
        /*001e*/ 	.short	0x00ff


	//----- nvinfo : EIATTR_NUM_BARRIERS
	.align		4
        /*0020*/ 	.byte	0x02, 0x4c
        /*0022*/ 	.byte	0x01
	.zero		1


	//----- nvinfo : EIATTR_MERCURY_ISA_VERSION
	.align		4
        /*0024*/ 	.byte	0x03, 0x5f
        /*0026*/ 	.short	0x0101


	//----- nvinfo : EIATTR_COOP_GROUP_MASK_REGIDS
	.align		4
        /*0028*/ 	.byte	0x04, 0x29
        /*002a*/ 	.short	(.L_672 - .L_671)


	//   ....[0]....
.L_671:
        /*002c*/ 	.word	0xffffffff


	//   ....[1]....
        /*0030*/ 	.word	0xffffffff


	//   ....[2]....
        /*0034*/ 	.word	0xffffffff


	//   ....[3]....
        /*0038*/ 	.word	0xffffffff


	//   ....[4]....
        /*003c*/ 	.word	0xffffffff


	//   ....[5]....
        /*0040*/ 	.word	0xffffffff


	//   ....[6]....
        /*0044*/ 	.word	0xffffffff


	//   ....[7]....
        /*0048*/ 	.word	0xffffffff


	//   ....[8]....
        /*004c*/ 	.word	0xffffffff


	//   ....[9]....
        /*0050*/ 	.word	0xffffffff


	//   ....[10]....
        /*0054*/ 	.word	0xffffffff


	//   ....[11]....
        /*0058*/ 	.word	0xffffffff


	//----- nvinfo : EIATTR_COOP_GROUP_INSTR_OFFSETS
	.align		4
.L_672:
        /*005c*/ 	.byte	0x04, 0x28
        /*005e*/ 	.short	(.L_674 - .L_673)


	//   ....[0]....
.L_673:
        /*0060*/ 	.word	0x00014650


	//   ....[1]....
        /*0064*/ 	.word	0x00014670


	//   ....[2]....
        /*0068*/ 	.word	0x00014740


	//   ....[3]....
        /*006c*/ 	.word	0x00014750


	//   ....[4]....
        /*0070*/ 	.word	0x00017880


	//   ....[5]....
        /*0074*/ 	.word	0x00017890


	//   ....[6]....
        /*0078*/ 	.word	0x000178c0


	//   ....[7]....
        /*007c*/ 	.word	0x000178d0


	//   ....[8]....
        /*0080*/ 	.word	0x00019020


	//   ....[9]....
        /*0084*/ 	.word	0x00019060


	//   ....[10]....
        /*0088*/ 	.word	0x000190b0


	//   ....[11]....
        /*008c*/ 	.word	0x000190d0


	//----- nvinfo : EIATTR_VRC_CTA_INIT_COUNT
	.align		4
.L_674:
        /*0090*/ 	.byte	0x02, 0x4a
	.zero		1
	.zero		1


	//----- nvinfo : EIATTR_EXIT_INSTR_OFFSETS
	.align		4
        /*0094*/ 	.byte	0x04, 0x1c
        /*0096*/ 	.short	(.L_676 - .L_675)


	//   ....[0]....
.L_675:
        /*0098*/ 	.word	0x00000330


	//   ....[1]....
        /*009c*/ 	.word	0x00000c80


	//   ....[2]....
        /*00a0*/ 	.word	0x00000cb0


	//   ....[3]....
        /*00a4*/ 	.word	0x0001a700


	//   ....[4]....
        /*00a8*/ 	.word	0x0001a830


	//   ....[5]....
        /*00ac*/ 	.word	0x0001a850


	//----- nvinfo : EIATTR_CRS_STACK_SIZE
	.align		4
.L_676:
        /*00b0*/ 	.byte	0x04, 0x1e
        /*00b2*/ 	.short	(.L_678 - .L_677)
.L_677:
        /*00b4*/ 	.word	0x00000000


	//----- nvinfo : EIATTR_CBANK_PARAM_SIZE
	.align		4
.L_678:
        /*00b8*/ 	.byte	0x03, 0x19
        /*00ba*/ 	.short	0x01d0


	//----- nvinfo : EIATTR_PARAM_CBANK
	.align		4
        /*00bc*/ 	.byte	0x04, 0x0a
        /*00be*/ 	.short	(.L_680 - .L_679)
	.align		4
.L_679:
        /*00c0*/ 	.word	index@(.nv.constant0._ZN5flash24flash_fwd_splitkv_kernelI23Flash_fwd_kernel_traitsILi192ELi64ELi64ELi4ELb0ELb0EN7cutlass6half_tE19Flash_kernel_traitsILi192ELi64ELi64ELi4ES3_EELb0ELb0ELb0ELb0ELb0ELb0ELb0ELb1EEEvNS_16Flash_fwd_paramsE)
        /*00c4*/ 	.short	0x0380
        /*00c6*/ 	.short	0x01d0


	//----- nvinfo : EIATTR_SW_WAR
	.align		4
.L_680:
        /*00c8*/ 	.byte	0x04, 0x36
        /*00ca*/ 	.short	(.L_682 - .L_681)
.L_681:
        /*00cc*/ 	.word	0x00000008
.L_682:


//--------------------- .nv.info._ZN5flash24flash_fwd_splitkv_kernelI23Flash_fwd_kernel_traitsILi192ELi64ELi64ELi4ELb0ELb0EN7cutlass6half_tE19Flash_kernel_traitsILi192ELi64ELi64ELi4ES3_EELb0ELb0ELb0ELb0ELb0ELb1ELb0ELb1EEEvNS_16Flash_fwd_paramsE --------------------------
	.section	.nv.info._ZN5flash24flash_fwd_splitkv_kernelI23Flash_fwd_kernel_traitsILi192ELi64ELi64ELi4ELb0ELb0EN7cutlass6half_tE19Flash_kernel_traitsILi192ELi64ELi64ELi4ES3_EELb0ELb0ELb0ELb0ELb0ELb1ELb0ELb1EEEvNS_16Flash_fwd_paramsE,"",@"SHT_CUDA_INFO"
	.sectionflags	@""
	.align	4


	//----- nvinfo : EIATTR_CUDA_API_VERSION
	.align		4
        /*0000*/ 	.byte	0x04, 0x37
        /*0002*/ 	.short	(.L_684 - .L_683)
.L_683:
        /*0004*/ 	.word	0x00000082


	//----- nvinfo : EIATTR_KPARAM_INFO
	.align		4
.L_684:
        /*0008*/ 	.byte	0x04, 0x17
        /*000a*/ 	.short	(.L_686 - .L_685)
.L_685:
        /*000c*/ 	.word	0x00000000
        /*0010*/ 	.short	0x0000
        /*0012*/ 	.short	0x0000
        /*0014*/ 	.byte	0x00, 0xf0, 0x41, 0x07


	//----- nvinfo : EIATTR_SPARSE_MMA_MASK
	.align		4
.L_686:
        /*0018*/ 	.byte	0x03, 0x50
        /*001a*/ 	.short	0x0000


	//----- nvinfo : EIATTR_MAXREG_COUNT
	.align		4
        /*001c*/ 	.byte	0x03, 0x1b
        /*001e*/ 	.short	0x00ff


	//----- nvinfo : EIATTR_NUM_BARRIERS
	.align		4
        /*0020*/ 	.byte	0x02, 0x4c
        /*0022*/ 	.byte	0x01
	.zero		1


	//----- nvinfo : EIATTR_MERCURY_ISA_VERSION
	.align		4
        /*0024*/ 	.byte	0x03, 0x5f
        /*0026*/ 	.short	0x0101


	//----- nvinfo : EIATTR_COOP_GROUP_MASK_REGIDS
	.align		4
        /*0028*/ 	.byte	0x04, 0x29
        /*002a*/ 	.short	(.L_688 - .L_687)


	//   ....[0]....
.L_687:
        /*002c*/ 	.word	0xffffffff


	//   ....[1]....
        /*0030*/ 	.word	0xffffffff


	//   ....[2]....
        /*0034*/ 	.word	0xffffffff


	//   ....[3]....
        /*0038*/ 	.word	0xffffffff


	//   ....[4]....
        /*003c*/ 	.word	0xffffffff


	//   ....[5]....
        /*0040*/ 	.word	0xffffffff


	//   ....[6]....
        /*0044*/ 	.word	0xffffffff


	//   ....[7]....
        /*0048*/ 	.word	0xffffffff


	//   ....[8]....
        /*004c*/ 	.word	0xffffffff


	//   ....[9]....
        /*0050*/ 	.word	0xffffffff


	//   ....[10]....
        /*0054*/ 	.word	0xffffffff


	//   ....[11]....
        /*0058*/ 	.word	0xffffffff


	//----- nvinfo : EIATTR_COOP_GROUP_INSTR_OFFSETS
	.align		4
.L_688:
        /*005c*/ 	.byte	0x04, 0x28
        /*005e*/ 	.short	(.L_690 - .L_689)


	//   ....[0]....
.L_689:
        /*0060*/ 	.word	0x00014af0


	//   ....[1]....
        /*0064*/ 	.word	0x00014b10


	//   ....[2]....
        /*0068*/ 	.word	0x00014be0


	//   ....[3]....
        /*006c*/ 	.word	0x00014bf0


	//   ....[4]....
        /*0070*/ 	.word	0x00018170


	//   ....[5]....
        /*0074*/ 	.word	0x000181a0


	//   ....[6]....
        /*0078*/ 	.word	0x00018200


	//   ....[7]....
        /*007c*/ 	.word	0x00018210


	//   ....[8]....
        /*0080*/ 	.word	0x00019910


	//   ....[9]....
        /*0084*/ 	.word	0x00019950


	//   ....[10]....
        /*0088*/ 	.word	0x000199a0


	//   ....[11]....
        /*008c*/ 	.word	0x000199c0


	//----- nvinfo : EIATTR_VRC_CTA_INIT_COUNT
	.align		4
.L_690:
        /*0090*/ 	.byte	0x02, 0x4a
	.zero		1
	.zero		1


	//----- nvinfo : EIATTR_EXIT_INSTR_OFFSETS
	.align		4
        /*0094*/ 	.byte	0x04, 0x1c
        /*0096*/ 	.short	(.L_692 - .L_691)


	//   ....[0]....
.L_691:
        /*0098*/ 	.word	0x00000330


	//   ....[1]....
        /*009c*/ 	.word	0x00000c80


	//   ....[2]....
        /*00a0*/ 	.word	0x00000cb0


	//   ....[3]....
        /*00a4*/ 	.word	0x0001aff0


	//   ....[4]....
        /*00a8*/ 	.word	0x0001b120


	//   ....[5]....
        /*00ac*/ 	.word	0x0001b140


	//----- nvinfo : EIATTR_CRS_STACK_SIZE
	.align		4
.L_692:
        /*00b0*/ 	.byte	0x04, 0x1e
        /*00b2*/ 	.short	(.L_694 - .L_693)
.L_693:
        /*00b4*/ 	.word	0x00000000


	//----- nvinfo : EIATTR_CBANK_PARAM_SIZE
	.align		4
.L_694:
        /*00b8*/ 	.byte	0x03, 0x19
        /*00ba*/ 	.short	0x01d0


	//----- nvinfo : EIATTR_PARAM_CBANK
	.align		4
        /*00bc*/ 	.byte	0x04, 0x0a
        /*00be*/ 	.short	(.L_696 - .L_695)
	.align		4
.L_695:
        /*00c0*/ 	.word	index@(.nv.constant0._ZN5flash24flash_fwd_splitkv_kernelI23Flash_fwd_kernel_traitsILi192ELi64ELi64ELi4ELb0ELb0EN7cutlass6half_tE19Flash_kernel_traitsILi192ELi64ELi64ELi4ES3_EELb0ELb0ELb0ELb0ELb0ELb1ELb0ELb1EEEvNS_16Flash_fwd_paramsE)
        /*00c4*/ 	.short	0x0380
        /*00c6*/ 	.short	0x01d0


	//----- nvinfo : EIATTR_SW_WAR
	.align		4
.L_696:
        /*00c8*/ 	.byte	0x04, 0x36
        /*00ca*/ 	.short	(.L_698 - .L_697)
.L_697:
        /*00cc*/ 	.word	0x00000008
.L_698:


//--------------------- .nv.info._ZN5flash24flash_fwd_splitkv_kernelI23Flash_fwd_kernel_traitsILi192ELi64ELi64ELi4ELb0ELb0EN7cutlass6half_tE19Flash_kernel_traitsILi192ELi64ELi64ELi4ES3_EELb0ELb0ELb0ELb0ELb0ELb0ELb1ELb0EEEvNS_16Flash_fwd_paramsE --------------------------
	.section	.nv.info._ZN5flash24flash_fwd_splitkv_kernelI23Flash_fwd_kernel_traitsILi192ELi64ELi64ELi4ELb0ELb0EN7cutlass6half_tE19Flash_kernel_traitsILi192ELi64ELi64ELi4ES3_EELb0ELb0ELb0ELb0ELb0ELb0ELb1ELb0EEEvNS_16Flash_fwd_paramsE,"",@"SHT_CUDA_INFO"
	.sectionflags	@""
	.align	4


	//----- nvinfo : EIATTR_CUDA_API_VERSION
	.align		4
        /*0000*/ 	.byte	0x04, 0x37
        /*0002*/ 	.short	(.L_700 - .L_699)
.L_699:
        /*0004*/ 	.word	0x00000082


	//----- nvinfo : EIATTR_KPARAM_INFO
	.align		4
.L_700:
        /*0008*/ 	.byte	0x04, 0x17
        /*000a*/ 	.short	(.L_702 - .L_701)
.L_701:
        /*000c*/ 	.word	0x00000000
        /*0010*/ 	.short	0x0000
        /*0012*/ 	.short	0x0000
        /*0014*/ 	.byte	0x00, 0xf0, 0x41, 0x07


	//----- nvinfo : EIATTR_SPARSE_MMA_MASK
	.align		4
.L_702:
        /*0018*/ 	.byte	0x03, 0x50
        /*001a*/ 	.short	0x0000


	//----- nvinfo : EIATTR_MAXREG_COUNT
	.align		4
        /*001c*/ 	.byte	0x03, 0x1b
        /*001e*/ 	.short	0x00ff


	//----- nvinfo : EIATTR_NUM_BARRIERS
	.align		4
        /*0020*/ 	.byte	0x02, 0x4c
        /*0022*/ 	.byte	0x01
	.zero		1


	//----- nvinfo : EIATTR_MERCURY_ISA_VERSION
	.align		4
        /*0024*/ 	.byte	0x03, 0x5f
        /*0026*/ 	.short	0x0101


	//----- nvinfo : EIATTR_COOP_GROUP_MASK_REGIDS
	.align		4
        /*0028*/ 	.byte	0x04, 0x29
        /*002a*/ 	.short	(.L_704 - .L_703)


	//   ....[0]....
.L_703:
        /*002c*/ 	.word	0xffffffff


	//   ....[1]....
        /*0030*/ 	.word	0xffffffff


	//   ....[2]....
        /*0034*/ 	.word	0xffffffff


	//   ....[3]....
        /*0038*/ 	.word	0xffffffff


	//   ....[4]....
        /*003c*/ 	.word	0xffffffff


	//   ....[5]....
        /*0040*/ 	.word	0xffffffff


	//   ....[6]....
        /*0044*/ 	.word	0xffffffff


	//   ....[7]....
        /*0048*/ 	.word	0xffffffff


	//   ....[8]....
        /*004c*/ 	.word	0xffffffff


	//   ....[9]....
        /*0050*/ 	.word	0xffffffff


	//   ....[10]....
        /*0054*/ 	.word	0xffffffff


	//   ....[11]....
        /*0058*/ 	.word	0xffffffff


	//----- nvinfo : EIATTR_COOP_GROUP_INSTR_OFFSETS
	.align		4
.L_704:
        /*005c*/ 	.byte	0x04, 0x28
        /*005e*/ 	.short	(.L_706 - .L_705)


	//   ....[0]....
.L_705:
        /*0060*/ 	.word	0x000055d0


	//   ....[1]....
        /*0064*/ 	.word	0x00005600


	//   ....[2]....
        /*0068*/ 	.word	0x000056b0


	//   ....[3]....
        /*006c*/ 	.word	0x000056c0


	//   ....[4]....
        /*0070*/ 	.word	0x000087d0


	//   ....[5]....
        /*0074*/ 	.word	0x000087e0


	//   ....[6]....
        /*0078*/ 	.word	0x00008810


	//   ....[7]....
        /*007c*/ 	.word	0x00008820


	//   ....[8]....
        /*0080*/ 	.word	0x00009f60


	//   ....[9]....
        /*0084*/ 	.word	0x00009fa0


	//   ....[10]....
        /*0088*/ 	.word	0x0000a090


	//   ....[11]....
        /*008c*/ 	.word	0x0000a0c0


	//----- nvinfo : EIATTR_VRC_CTA_INIT_COUNT
	.align		4
.L_706:
        /*0090*/ 	.byte	0x02, 0x4a
	.zero		1
	.zero		1


	//----- nvinfo : EIATTR_EXIT_INSTR_OFFSETS
	.align		4
        /*0094*/ 	.byte	0x04, 0x1c
        /*0096*/ 	.short	(.L_708 - .L_707)


	//   ....[0]....
.L_707:
        /*0098*/ 	.word	0x00000440


	//   ....[1]....
        /*009c*/ 	.word	0x00001430


	//   ....[2]....
        /*00a0*/ 	.word	0x00001460


	//   ....[3]....
        /*00a4*/ 	.word	0x0000b860


	//   ....[4]....
        /*00a8*/ 	.word	0x0000b930


	//   ....[5]....
        /*00ac*/ 	.word	0x0000b980


	//----- nvinfo : EIATTR_CRS_STACK_SIZE
	.align		4
.L_708:
        /*00b0*/ 	.byte	0x04, 0x1e
        /*00b2*/ 	.short	(.L_710 - .L_709)
.L_709:
        /*00b4*/ 	.word	0x00000000


	//----- nvinfo : EIATTR_CBANK_PARAM_SIZE
	.align		4
.L_710:
        /*00b8*/ 	.byte	0x03, 0x19
        /*00ba*/ 	.short	0x01d0


	//----- nvinfo : EIATTR_PARAM_CBANK
	.align		4
        /*00bc*/ 	.byte	0x04, 0x0a
        /*00be*/ 	.short	(.L_712 - .L_711)
	.align		4
.L_711:
        /*00c0*/ 	.word	index@(.nv.constant0._ZN5flash24flash_fwd_splitkv_kernelI23Flash_fwd_kernel_traitsILi192ELi64ELi64ELi4ELb0ELb0EN7cutlass6half_tE19Flash_kernel_traitsILi192ELi64ELi64ELi4ES3_EELb0ELb0ELb0ELb0ELb0ELb0ELb1ELb0EEEvNS_16Flash_fwd_paramsE)
        /*00c4*/ 	.short	0x0380
        /*00c6*/ 	.short	0x01d0


	//----- nvinfo : EIATTR_SW_WAR
	.align		4
.L_712:
        /*00c8*/ 	.byte	0x04, 0x36
        /*00ca*/ 	.short	(.L_714 - .L_713)
.L_713:
        /*00cc*/ 	.word	0x00000008
.L_714:


//--------------------- .nv.info._ZN5flash24flash_fwd_splitkv_kernelI23Flash_fwd_kernel_traitsILi192ELi64ELi64ELi4ELb0ELb0EN7cutlass6half_tE19Flash_kernel_traitsILi192ELi64ELi64ELi4ES3_EELb0ELb0ELb0ELb0ELb0ELb1ELb1ELb0EEEvNS_16Flash_fwd_paramsE --------------------------
	.section	.nv.info._ZN5flash24flash_fwd_splitkv_kernelI23Flash_fwd_kernel_traitsILi192ELi64ELi64ELi4ELb0ELb0EN7cutlass6half_tE19Flash_kernel_traitsILi192ELi64ELi64ELi4ES3_EELb0ELb0ELb0ELb0ELb0ELb1ELb1ELb0EEEvNS_16Flash_fwd_paramsE,"",@"SHT_CUDA_INFO"
	.sectionflags	@""
	.align	4


	//----- nvinfo : EIATTR_CUDA_API_VERSION
	.align		4
        /*0000*/ 	.byte	0x04, 0x37
        /*0002*/ 	.short	(.L_716 - .L_715)
.L_715:
        /*0004*/ 	.word	0x00000082


	//----- nvinfo : EIATTR_KPARAM_INFO
	.align		4
.L_716:
        /*0008*/ 	.byte	0x04, 0x17
        /*000a*/ 	.short	(.L_718 - .L_717)
.L_717:
        /*000c*/ 	.word	0x00000000
        /*0010*/ 	.short	0x0000
        /*0012*/ 	.short	0x0000
        /*0014*/ 	.byte	0x00, 0xf0, 0x41, 0x07


	//----- nvinfo : EIATTR_SPARSE_MMA_MASK
	.align		4
.L_718:
        /*0018*/ 	.byte	0x03, 0x50
        /*001a*/ 	.short	0x0000


	//----- nvinfo : EIATTR_MAXREG_COUNT
	.align		4
        /*001c*/ 	.byte	0x03, 0x1b
        /*001e*/ 	.short	0x00ff


	//----- nvinfo : EIATTR_NUM_BARRIERS
	.align		4
        /*0020*/ 	.byte	0x02, 0x4c
        /*0022*/ 	.byte	0x01
	.zero		1


	//----- nvinfo : EIATTR_MERCURY_ISA_VERSION
	.align		4
        /*0024*/ 	.byte	0x03, 0x5f
        /*0026*/ 	.short	0x0101


	//----- nvinfo : EIATTR_COOP_GROUP_MASK_REGIDS
	.align		4
        /*0028*/ 	.byte	0x04, 0x29
        /*002a*/ 	.short	(.L_720 - .L_719)


	//   ....[0]....
.L_719:
        /*002c*/ 	.word	0xffffffff


	//   ....[1]....
        /*0030*/ 	.word	0xffffffff


	//   ....[2]....
        /*0034*/ 	.word	0xffffffff


	//   ....[3]....
        /*0038*/ 	.word	0xffffffff


	//   ....[4]....
        /*003c*/ 	.word	0xffffffff


	//   ....[5]....
        /*0040*/ 	.word	0xffffffff


	//   ....[6]....
        /*0044*/ 	.word	0xffffffff


	//   ....[7]....
        /*0048*/ 	.word	0xffffffff


	//   ....[8]....
        /*004c*/ 	.word	0xffffffff


	//   ....[9]....
        /*0050*/ 	.word	0xffffffff


	//   ....[10]....
        /*0054*/ 	.word	0xffffffff


	//   ....[11]....
        /*0058*/ 	.word	0xffffffff


	//----- nvinfo : EIATTR_COOP_GROUP_INSTR_OFFSETS
	.align		4
.L_720:
        /*005c*/ 	.byte	0x04, 0x28
        /*005e*/ 	.short	(.L_722 - .L_721)


	//   ....[0]....
.L_721:
        /*0060*/ 	.word	0x000059f0


	//   ....[1]....
        /*0064*/ 	.word	0x00005a20


	//   ....[2]....
        /*0068*/ 	.word	0x00005ad0


	//   ....[3]....
        /*006c*/ 	.word	0x00005ae0


	//   ....[4]....
        /*0070*/ 	.word	0x00009000


	//   ....[5]....
        /*0074*/ 	.word	0x00009030


	//   ....[6]....
        /*0078*/ 	.word	0x000090c0


	//   ....[7]....
        /*007c*/ 	.word	0x000090d0


	//   ....[8]....
        /*0080*/ 	.word	0x0000a780


	//   ....[9]....
        /*0084*/ 	.word	0x0000a7c0


	//   ....[10]....
        /*0088*/ 	.word	0x0000a8f0


	//   ....[11]....
        /*008c*/ 	.word	0x0000a930


	//----- nvinfo : EIATTR_VRC_CTA_INIT_COUNT
	.align		4
.L_722:
        /*0090*/ 	.byte	0x02, 0x4a
	.zero		1
	.zero		1


	//----- nvinfo : EIATTR_EXIT_INSTR_OFFSETS
	.align		4
        /*0094*/ 	.byte	0x04, 0x1c
        /*0096*/ 	.short	(.L_724 - .L_723)


	//   ....[0]....
.L_723:
        /*0098*/ 	.word	0x00000440


	//   ....[1]....
        /*009c*/ 	.word	0x00001430


	//   ....[2]....
        /*00a0*/ 	.word	0x00001460


	//   ....[3]....
        /*00a4*/ 	.word	0x0000c080


	//   ....[4]....
        /*00a8*/ 	.word	0x0000c150


	//   ....[5]....
        /*00ac*/ 	.word	0x0000c1a0


	//----- nvinfo : EIATTR_CRS_STACK_SIZE
	.align		4
.L_724:
        /*00b0*/ 	.byte	0x04, 0x1e
        /*00b2*/ 	.short	(.L_726 - .L_725)
.L_725:
        /*00b4*/ 	.word	0x00000000


	//----- nvinfo : EIATTR_CBANK_PARAM_SIZE
	.align		4
.L_726:
        /*00b8*/ 	.byte	0x03, 0x19
        /*00ba*/ 	.short	0x01d0


	//----- nvinfo : EIATTR_PARAM_CBANK
	.align		4
        /*00bc*/ 	.byte	0x04, 0x0a
        /*00be*/ 	.short	(.L_728 - .L_727)
	.align		4
.L_727:
        /*00c0*/ 	.word	index@(.nv.constant0._ZN5flash24flash_fwd_splitkv_kernelI23Flash_fwd_kernel_traitsILi192ELi64ELi64ELi4ELb0ELb0EN7cutlass6half_tE19Flash_kernel_traitsILi192ELi64ELi64ELi4ES3_EELb0ELb0ELb0ELb0ELb0ELb1ELb1ELb0EEEvNS_16Flash_fwd_paramsE)
        /*00c4*/ 	.short	0x0380
        /*00c6*/ 	.short	0x01d0


	//----- nvinfo : EIATTR_SW_WAR
	.align		4
.L_728:
        /*00c8*/ 	.byte	0x04, 0x36
        /*00ca*/ 	.short	(.L_730 - .L_729)
.L_729:
        /*00cc*/ 	.word	0x00000008
.L_730:


//--------------------- .nv.info._ZN5flash24flash_fwd_splitkv_kernelI23Flash_fwd_kernel_traitsILi192ELi64ELi64ELi4ELb0ELb0EN7cutlass6half_tE19Flash_kernel_traitsILi192ELi64ELi64ELi4ES3_EELb0ELb0ELb0ELb0ELb0ELb0ELb1ELb1EEEvNS_16Flash_fwd_paramsE --------------------------
	.section	.nv.info._ZN5flash24flash_fwd_splitkv_kernelI23Flash_fwd_kernel_traitsILi192ELi64ELi64ELi4ELb0ELb0EN7cutlass6half_tE19Flash_kernel_traitsILi192ELi64ELi64ELi4ES3_EELb0ELb0ELb0ELb0ELb0ELb0ELb1ELb1EEEvNS_16Flash_fwd_paramsE,"",@"SHT_CUDA_INFO"
	.sectionflags	@""
	.align	4


	//----- nvinfo : EIATTR_CUDA_API_VERSION
	.align		4
        /*0000*/ 	.byte	0x04, 0x37
        /*0002*/ 	.short	(.L_732 - .L_731)
.L_731:
        /*0004*/ 	.word	0x00000082


	//----- nvinfo : EIATTR_KPARAM_INFO
	.align		4
.L_732:
        /*0008*/ 	.byte	0x04, 0x17
        /*000a*/ 	.short	(.L_734 - .L_733)
.L_733:
        /*000c*/ 	.word	0x00000000
        /*0010*/ 	.short	0x0000
        /*0012*/ 	.short	0x0000
        /*0014*/ 	.byte	0x00, 0xf0, 0x41, 0x07


	//----- nvinfo : EIATTR_SPARSE_MMA_MASK
	.align		4
.L_734:
        /*0018*/ 	.byte	0x03, 0x50
        /*001a*/ 	.short	0x0000


	//----- nvinfo : EIATTR_MAXREG_COUNT
	.align		4
        /*001c*/ 	.byte	0x03, 0x1b
        /*001e*/ 	.short	0x00ff


	//----- nvinfo : EIATTR_NUM_BARRIERS
	.align		4
        /*0020*/ 	.byte	0x02, 0x4c
        /*0022*/ 	.byte	0x01
	.zero		1


	//----- nvinfo : EIATTR_MERCURY_ISA_VERSION
	.align		4
        /*0024*/ 	.byte	0x03, 0x5f
        /*0026*/ 	.short	0x0101


	//----- nvinfo : EIATTR_COOP_GROUP_MASK_REGIDS
	.align		4
        /*0028*/ 	.byte	0x04, 0x29
        /*002a*/ 	.short	(.L_736 - .L_735)


	//   ....[0]....
.L_735:
        /*002c*/ 	.word	0xffffffff


	//   ....[1]....
        /*0030*/ 	.word	0xffffffff


	//   ....[2]....
        /*0034*/ 	.word	0xffffffff


	//   ....[3]....
        /*0038*/ 	.word	0xffffffff


	//   ....[4]....
        /*003c*/ 	.word	0xffffffff


	//   ....[5]....
        /*0040*/ 	.word	0xffffffff


	//   ....[6]....
        /*0044*/ 	.word	0xffffffff


	//   ....[7]....
        /*0048*/ 	.word	0xffffffff


	//   ....[8]....
        /*004c*/ 	.word	0xffffffff


	//   ....[9]....
        /*0050*/ 	.word	0xffffffff


	//   ....[10]....
        /*0054*/ 	.word	0xffffffff


	//   ....[11]....
        /*0058*/ 	.word	0xffffffff


	//----- nvinfo : EIATTR_COOP_GROUP_INSTR_OFFSETS
	.align		4
.L_736:
        /*005c*/ 	.byte	0x04, 0x28
        /*005e*/ 	.short	(.L_738 - .L_737)


	//   ....[0]....
.L_737:
        /*0060*/ 	.word	0x00015090


	//   ....[1]....
        /*0064*/ 	.word	0x000150f0


	//   ....[2]....
        /*0068*/ 	.word	0x00015150


	//   ....[3]....
        /*006c*/ 	.word	0x00015180


	//   ....[4]....
        /*0070*/ 	.word	0x00018300


	//   ....[5]....
        /*0074*/ 	.word	0x00018310


	//   ....[6]....
        /*0078*/ 	.word	0x00018340


	//   ....[7]....
        /*007c*/ 	.word	0x00018350


	//   ....[8]....
        /*0080*/ 	.word	0x00019a90


	//   ....[9]....
        /*0084*/ 	.word	0x00019ad0


	//   ....[10]....
        /*0088*/ 	.word	0x00019bf0


	//   ....[11]....
        /*008c*/ 	.word	0x00019c20


	//----- nvinfo : EIATTR_VRC_CTA_INIT_COUNT
	.align		4
.L_738:
        /*0090*/ 	.byte	0x02, 0x4a
	.zero		1
	.zero		1


	//----- nvinfo : EIATTR_EXIT_INSTR_OFFSETS
	.align		4
        /*0094*/ 	.byte	0x04, 0x1c
        /*0096*/ 	.short	(.L_740 - .L_739)


	//   ....[0]....
.L_739:
        /*0098*/ 	.word	0x00000440


	//   ....[1]....
        /*009c*/ 	.word	0x00001440


	//   ....[2]....
        /*00a0*/ 	.word	0x00001470


	//   ....[3]....
        /*00a4*/ 	.word	0x0001b3b0


	//   ....[4]....
        /*00a8*/ 	.word	0x0001b480


	//   ....[5]....
        /*00ac*/ 	.word	0x0001b4d0


	//----- nvinfo : EIATTR_CRS_STACK_SIZE
	.align		4
.L_740:
        /*00b0*/ 	.byte	0x04, 0x1e
        /*00b2*/ 	.short	(.L_742 - .L_741)
.L_741:
        /*00b4*/ 	.word	0x00000000


	//----- nvinfo : EIATTR_CBANK_PARAM_SIZE
	.align		4
.L_742:
        /*00b8*/ 	.byte	0x03, 0x19
        /*00ba*/ 	.short	0x01d0


	//----- nvinfo : EIATTR_PARAM_CBANK
	.align		4
        /*00bc*/ 	.byte	0x04, 0x0a
        /*00be*/ 	.short	(.L_744 - .L_743)
	.align		4
.L_743:
        /*00c0*/ 	.word	index@(.nv.constant0._ZN5flash24flash_fwd_splitkv_kernelI23Flash_fwd_kernel_traitsILi192ELi64ELi64ELi4ELb0ELb0EN7cutlass6half_tE19Flash_kernel_traitsILi192ELi64ELi64ELi4ES3_EELb0ELb0ELb0ELb0ELb0ELb0ELb1ELb1EEEvNS_16Flash_fwd_paramsE)
        /*00c4*/ 	.short	0x0380
        /*00c6*/ 	.short	0x01d0


	//----- nvinfo : EIATTR_SW_WAR
	.align		4
.L_744:
        /*00c8*/ 	.byte	0x04, 0x36
        /*00ca*/ 	.short	(.L_746 - .L_745)
.L_745:
        /*00cc*/ 	.word	0x00000008
.L_746:


//--------------------- .nv.info._ZN5flash24flash_fwd_splitkv_kernelI23Flash_fwd_kernel_traitsILi192ELi64ELi64ELi4ELb0ELb0EN7cutlass6half_tE19Flash_kernel_traitsILi192ELi64ELi64ELi4ES3_EELb0ELb0ELb0ELb0ELb0ELb1ELb1ELb1EEEvNS_16Flash_fwd_paramsE --------------------------
	.section	.nv.info._ZN5flash24flash_fwd_splitkv_kernelI23Flash_fwd_kernel_traitsILi192ELi64ELi64ELi4ELb0ELb0EN7cutlass6half_tE19Flash_kernel_traitsILi192ELi64ELi64ELi4ES3_EELb0ELb0ELb0ELb0ELb0ELb1ELb1ELb1EEEvNS_16Flash_fwd_paramsE,"",@"SHT_CUDA_INFO"
	.sectionflags	@""
	.align	4


	//----- nvinfo : EIATTR_CUDA_API_VERSION
	.align		4
        /*0000*/ 	.byte	0x04, 0x37
        /*0002*/ 	.short	(.L_748 - .L_747)
.L_747:
        /*0004*/ 	.word	0x00000082


	//----- nvinfo : EIATTR_KPARAM_INFO
	.align		4
.L_748:
        /*0008*/ 	.byte	0x04, 0x17
        /*000a*/ 	.short	(.L_750 - .L_749)
.L_749:
        /*000c*/ 	.word	0x00000000
        /*0010*/ 	.short	0x0000
        /*0012*/ 	.short	0x0000
        /*0014*/ 	.byte	0x00, 0xf0, 0x41, 0x07


	//----- nvinfo : EIATTR_SPARSE_MMA_MASK
	.align		4
.L_750:
        /*0018*/ 	.byte	0x03, 0x50
        /*001a*/ 	.short	0x0000


	//----- nvinfo : EIATTR_MAXREG_COUNT
	.align		4
        /*001c*/ 	.byte	0x03, 0x1b
        /*001e*/ 	.short	0x00ff


	//----- nvinfo : EIATTR_NUM_BARRIERS
	.align		4
        /*0020*/ 	.byte	0x02, 0x4c
        /*0022*/ 	.byte	0x01
	.zero		1


	//----- nvinfo : EIATTR_MERCURY_ISA_VERSION
	.align		4
        /*0024*/ 	.byte	0x03, 0x5f
        /*0026*/ 	.short	0x0101


	//----- nvinfo : EIATTR_COOP_GROUP_MASK_REGIDS
	.align		4
        /*0028*/ 	.byte	0x04, 0x29
        /*002a*/ 	.short	(.L_752 - .L_751)


	//   ....[0]....
.L_751:
        /*002c*/ 	.word	0xffffffff


	//   ....[1]....
        /*0030*/ 	.word	0xffffffff


	//   ....[2]....
        /*0034*/ 	.word	0xffffffff


	//   ....[3]....
        /*0038*/ 	.word	0xffffffff


	//   ....[4]....
        /*003c*/ 	.word	0xffffffff


	//   ....[5]....
        /*0040*/ 	.word	0xffffffff


	//   ....[6]....
        /*0044*/ 	.word	0xffffffff


	//   ....[7]....
        /*0048*/ 	.word	0xffffffff


	//   ....[8]....
        /*004c*/ 	.word	0xffffffff


	//   ....[9]....
        /*0050*/ 	.word	0xffffffff


	//   ....[10]....
        /*0054*/ 	.word	0xffffffff


	//   ....[11]....
        /*0058*/ 	.word	0xffffffff


	//----- nvinfo : EIATTR_COOP_GROUP_INSTR_OFFSETS
	.align		4
.L_752:
        /*005c*/ 	.byte	0x04, 0x28
        /*005e*/ 	.short	(.L_754 - .L_753)


	//   ....[0]....
.L_753:
        /*0060*/ 	.word	0x00015370


	//   ....[1]....
        /*0064*/ 	.word	0x000153d0


	//   ....[2]....
        /*0068*/ 	.word	0x00015430


	//   ....[3]....
        /*006c*/ 	.word	0x00015460


	//   ....[4]....
        /*0070*/ 	.word	0x000189b0


	//   ....[5]....
        /*0074*/ 	.word	0x000189e0


	//   ....[6]....
        /*0078*/ 	.word	0x00018a40


	//   ....[7]....
        /*007c*/ 	.word	0x00018a50


	//   ....[8]....
        /*0080*/ 	.word	0x0001a150


	//   ....[9]....
        /*0084*/ 	.word	0x0001a190


	//   ....[10]....
        /*0088*/ 	.word	0x0001a2c0


	//   ....[11]....
        /*008c*/ 	.word	0x0001a2f0


	//----- nvinfo : EIATTR_VRC_CTA_INIT_COUNT
	.align		4
.L_754:
        /*0090*/ 	.byte	0x02, 0x4a
	.zero		1
	.zero		1


	//----- nvinfo : EIATTR_EXIT_INSTR_OFFSETS
	.align		4
        /*0094*/ 	.byte	0x04, 0x1c
        /*0096*/ 	.short	(.L_756 - .L_755)


	//   ....[0]....
.L_755:
        /*0098*/ 	.word	0x00000440


	//   ....[1]....
        /*009c*/ 	.word	0x00001440


	//   ....[2]....
        /*00a0*/ 	.word	0x00001470


	//   ....[3]....
        /*00a4*/ 	.word	0x0001ba70


	//   ....[4]....
        /*00a8*/ 	.word	0x0001bb40


	//   ....[5]....
        /*00ac*/ 	.word	0x0001bb90


	//----- nvinfo : EIATTR_CRS_STACK_SIZE
	.align		4
.L_756:
        /*00b0*/ 	.byte	0x04, 0x1e
        /*00b2*/ 	.short	(.L_758 - .L_757)
.L_757:
        /*00b4*/ 	.word	0x00000000


	//----- nvinfo : EIATTR_CBANK_PARAM_SIZE
	.align		4
.L_758:
        /*00b8*/ 	.byte	0x03, 0x19
        /*00ba*/ 	.short	0x01d0


	//----- nvinfo : EIATTR_PARAM_CBANK
	.align		4
        /*00bc*/ 	.byte	0x04, 0x0a
        /*00be*/ 	.short	(.L_760 - .L_759)
	.align		4
.L_759:
        /*00c0*/ 	.word	index@(.nv.constant0._ZN5flash24flash_fwd_splitkv_kernelI23Flash_fwd_kernel_traitsILi192ELi64ELi64ELi4ELb0ELb0EN7cutlass6half_tE19Flash_kernel_traitsILi192ELi64ELi64ELi4ES3_EELb0ELb0ELb0ELb0ELb0ELb1ELb1ELb1EEEvNS_16Flash_fwd_paramsE)
        /*00c4*/ 	.short	0x0380
        /*00c6*/ 	.short	0x01d0


	//----- nvinfo : EIATTR_SW_WAR
	.align		4
.L_760:
        /*00c8*/ 	.byte	0x04, 0x36
        /*00ca*/ 	.short	(.L_762 - .L_761)
.L_761:
        /*00cc*/ 	.word	0x00000008
.L_762:


//--------------------- .nv.info._ZN5flash24flash_fwd_splitkv_kernelI23Flash_fwd_kernel_traitsILi192ELi64ELi64ELi4ELb0ELb0EN7cutlass6half_tE19Flash_kernel_traitsILi192ELi64ELi64ELi4ES3_EELb0ELb1ELb0ELb0ELb0ELb0ELb0ELb0EEEvNS_16Flash_fwd_paramsE --------------------------
	.section	.nv.info._ZN5flash24flash_fwd_splitkv_kernelI23Flash_fwd_kernel_traitsILi192ELi64ELi64ELi4ELb0ELb0EN7cutlass6half_tE19Flash_kernel_traitsILi192ELi64ELi64ELi4ES3_EELb0ELb1ELb0ELb0ELb0ELb0ELb0ELb0EEEvNS_16Flash_fwd_paramsE,"",@"SHT_CUDA_INFO"
	.sectionflags	@""
	.align	4


	//----- nvinfo : EIATTR_CUDA_API_VERSION
	.align		4
        /*0000*/ 	.byte	0x04, 0x37
        /*0002*/ 	.short	(.L_764 - .L_763)
.L_763:
        /*0004*/ 	.word	0x00000082


	//----- nvinfo : EIATTR_KPARAM_INFO
	.align		4
.L_764:
        /*0008*/ 	.byte	0x04, 0x17
        /*000a*/ 	.short	(.L_766 - .L_765)
.L_765:
        /*000c*/ 	.word	0x00000000
        /*0010*/ 	.short	0x0000
        /*0012*/ 	.short	0x0000
        /*0014*/ 	.byte	0x00, 0xf0, 0x41, 0x07


	//----- nvinfo : EIATTR_SPARSE_MMA_MASK
	.align		4
.L_766:
        /*0018*/ 	.byte	0x03, 0x50
        /*001a*/ 	.short	0x0000


	//----- nvinfo : EIATTR_MAXREG_COUNT
	.align		4
        /*001c*/ 	.byte	0x03, 0x1b
        /*001e*/ 	.short	0x00ff


	//----- nvinfo : EIATTR_NUM_BARRIERS
	.align		4
        /*0020*/ 	.byte	0x02, 0x4c
        /*0022*/ 	.byte	0x01
	.zero		1


	//----- nvinfo : EIATTR_MERCURY_ISA_VERSION
	.align		4
        /*0024*/ 	.byte	0x03, 0x5f
        /*0026*/ 	.short	0x0101


	//----- nvinfo : EIATTR_COOP_GROUP_MASK_REGIDS
	.align		4
        /*0028*/ 	.byte	0x04, 0x29
        /*002a*/ 	.short	(.L_768 - .L_767)


	//   ....[0]....
.L_767:
        /*002c*/ 	.word	0xffffffff


	//   ....[1]....
        /*0030*/ 	.word	0xffffffff


	//   ....[2]....
        /*0034*/ 	.word	0xffffffff


	//   ....[3]....
        /*0038*/ 	.word	0xffffffff


	//   ....[4]....
        /*003c*/ 	.word	0xffffffff


	//   ....[5]....
        /*0040*/ 	.word	0xffffffff


	//   ....[6]....
        /*0044*/ 	.word	0xffffffff


	//   ....[7]....
        /*0048*/ 	.word	0xffffffff


	//   ....[8]....
        /*004c*/ 	.word	0xffffffff


	//   ....[9]....
        /*0050*/ 	.word	0xffffffff


	//   ....[10]....
        /*0054*/ 	.word	0xffffffff


	//   ....[11]....
        /*0058*/ 	.word	0xffffffff


	//   ....[12]....
        /*005c*/ 	.word	0xffffffff


	//   ....[13]....
        /*0060*/ 	.word	0xffffffff


	//   ....[14]....
        /*0064*/ 	.word	0xffffffff


	//   ....[15]....
        /*0068*/ 	.word	0xffffffff


	//----- nvinfo : EIATTR_COOP_GROUP_INSTR_OFFSETS
	.align		4
.L_768:
        /*006c*/ 	.byte	0x04, 0x28
        /*006e*/ 	.short	(.L_770 - .L_769)


	//   ....[0]....
.L_769:
        /*0070*/ 	.word	0x00005440


	//   ....[1]....
        /*0074*/ 	.word	0x00005460


	//   ....[2]....
        /*0078*/ 	.word	0x00005490


	//   ....[3]....
        /*007c*/ 	.word	0x000054f0


	//   ....[4]....
        /*0080*/ 	.word	0x00008d00


	//   ....[5]....
        /*0084*/ 	.word	0x00008d30


	//   ....[6]....
        /*0088*/ 	.word	0x00008dc0


	//   ....[7]....
        /*008c*/ 	.word	0x00008dd0


	//   ....[8]....
        /*0090*/ 	.word	0x0000cf50


	//   ....[9]....
        /*0094*/ 	.word	0x0000cfd0


	//   ....[10]....
        /*0098*/ 	.word	0x0000cff0


	//   ....[11]....
        /*009c*/ 	.word	0x0000d010


	//   ....[12]....
        /*00a0*/ 	.word	0x0000e750


	//   ....[13]....
        /*00a4*/ 	.word	0x0000e790


	//   ....[14]....
        /*00a8*/ 	.word	0x0000e800


	//   ....[15]....
        /*00ac*/ 	.word	0x0000e820


	//----- nvinfo : EIATTR_VRC_CTA_INIT_COUNT
	.align		4
.L_770:
        /*00b0*/ 	.byte	0x02, 0x4a
	.zero		1
	.zero		1


	//----- nvinfo : EIATTR_EXIT_INSTR_OFFSETS
	.align		4
        /*00b4*/ 	.byte	0x04, 0x1c
        /*00b6*/ 	.short	(.L_772 - .L_771)


	//   ....[0]....
.L_771:
        /*00b8*/ 	.word	0x00000340


	//   ....[1]....
        /*00bc*/ 	.word	0x00000d40


	//   ....[2]....
        /*00c0*/ 	.word	0x00000d70


	//   ....[3]....
        /*00c4*/ 	.word	0x0000fe00


	//   ....[4]....
        /*00c8*/ 	.word	0x0000ff20


	//   ....[5]....
        /*00cc*/ 	.word	0x0000ff40


	//----- nvinfo : EIATTR_CRS_STACK_SIZE
	.align		4
.L_772:
        /*00d0*/ 	.byte	0x04, 0x1e
        /*00d2*/ 	.short	(.L_774 - .L_773)
.L_773:
        /*00d4*/ 	.word	0x00000000


	//----- nvinfo : EIATTR_CBANK_PARAM_SIZE
	.align		4
.L_774:
        /*00d8*/ 	.byte	0x03, 0x19
        /*00da*/ 	.short	0x01d0


	//----- nvinfo : EIATTR_PARAM_CBANK
	.align		4
        /*00dc*/ 	.byte	0x04, 0x0a
        /*00de*/ 	.short	(.L_776 - .L_775)
	.align		4
.L_775:
        /*00e0*/ 	.word	index@(.nv.constant0._ZN5flash24flash_fwd_splitkv_kernelI23Flash_fwd_kernel_traitsILi192ELi64ELi64ELi4ELb0ELb0EN7cutlass6half_tE19Flash_kernel_traitsILi192ELi64ELi64ELi4ES3_EELb0ELb1ELb0ELb0ELb0ELb0ELb0ELb0EEEvNS_16Flash_fwd_paramsE)
        /*00e4*/ 	.short	0x0380
        /*00e6*/ 	.short	0x01d0


	//----- nvinfo : EIATTR_SW_WAR
	.align		4
.L_776:
        /*00e8*/ 	.byte	0x04, 0x36
        /*00ea*/ 	.short	(.L_778 - .L_777)
.L_777:
        /*00ec*/ 	.word	0x00000008
.L_778:


//--------------------- .nv.info._ZN5flash24flash_fwd_splitkv_kernelI23Flash_fwd_kernel_traitsILi192ELi64ELi64ELi4ELb0ELb0EN7cutlass6half_tE19Flash_kernel_traitsILi192ELi64ELi64ELi4ES3_EELb0ELb1ELb0ELb0ELb0ELb1ELb0ELb0EEEvNS_16Flash_fwd_paramsE --------------------------
	.section	.nv.info._ZN5flash24flash_fwd_splitkv_kernelI23Flash_fwd_kernel_traitsILi192ELi64ELi64ELi4ELb0ELb0EN7cutlass6half_tE19Flash_kernel_traitsILi192ELi64ELi64ELi4ES3_EELb0ELb1ELb0ELb0ELb0ELb1ELb0ELb0EEEvNS_16Flash_fwd_paramsE,"",@"SHT_CUDA_INFO"
	.sectionflags	@""
	.align	4


	//----- nvinfo : EIATTR_CUDA_API_VERSION
	.align		4
        /*0000*/ 	.byte	0x04, 0x37
        /*0002*/ 	.short	(.L_780 - .L_779)
.L_779:
        /*0004*/ 	.word	0x00000082


	//----- nvinfo : EIATTR_KPARAM_INFO
	.align		4
.L_780:
        /*0008*/ 	.byte	0x04, 0x17
        /*000a*/ 	.short	(.L_782 - .L_781)
.L_781:
        /*000c*/ 	.word	0x00000000
        /*0010*/ 	.short	0x0000
        /*0012*/ 	.short	0x0000
        /*0014*/ 	.byte	0x00, 0xf0, 0x41, 0x07


	//----- nvinfo : EIATTR_SPARSE_MMA_MASK
	.align		4
.L_782:
        /*0018*/ 	.byte	0x03, 0x50
        /*001a*/ 	.short	0x0000


	//----- nvinfo : EIATTR_MAXREG_COUNT
	.align		4
        /*001c*/ 	.byte	0x03, 0x1b
        /*001e*/ 	.short	0x00ff


	//----- nvinfo : EIATTR_NUM_BARRIERS
	.align		4
        /*0020*/ 	.byte	0x02, 0x4c
        /*0022*/ 	.byte	0x01
	.zero		1


	//----- nvinfo : EIATTR_MERCURY_ISA_VERSION
	.align		4
        /*0024*/ 	.byte	0x03, 0x5f
        /*0026*/ 	.short	0x0101


	//----- nvinfo : EIATTR_COOP_GROUP_MASK_REGIDS
	.align		4
        /*0028*/ 	.byte	0x04, 0x29
        /*002a*/ 	.short	(.L_784 - .L_783)


	//   ....[0]....
.L_783:
        /*002c*/ 	.word	0xffffffff


	//   ....[1]....
        /*0030*/ 	.word	0xffffffff


	//   ....[2]....
        /*0034*/ 	.word	0xffffffff


	//   ....[3]....
        /*0038*/ 	.word	0xffffffff


	//   ....[4]....
        /*003c*/ 	.word	0xffffffff


	//   ....[5]....
        /*0040*/ 	.word	0xffffffff


	//   ....[6]....
        /*0044*/ 	.word	0xffffffff


	//   ....[7]....
        /*0048*/ 	.word	0xffffffff


	//   ....[8]....
        /*004c*/ 	.word	0xffffffff


	//   ....[9]....
        /*0050*/ 	.word	0xffffffff


	//   ....[10]....
        /*0054*/ 	.word	0xffffffff


	//   ....[11]....
        /*0058*/ 	.word	0xffffffff


	//   ....[12]....
        /*005c*/ 	.word	0xffffffff


	//   ....[13]....
        /*0060*/ 	.word	0xffffffff


	//   ....[14]....
        /*0064*/ 	.word	0xffffffff


	//   ....[15]....
        /*0068*/ 	.word	0xffffffff


	//----- nvinfo : EIATTR_COOP_GROUP_INSTR_OFFSETS
	.align		4
.L_784:
        /*006c*/ 	.byte	0x04, 0x28
        /*006e*/ 	.short	(.L_786 - .L_785)


	//   ....[0]....
.L_785:
        /*0070*/ 	.word	0x00005810


	//   ....[1]....
        /*0074*/ 	.word	0x00005830


	//   ....[2]....
        /*0078*/ 	.word	0x00005860


	//   ....[3]....
        /*007c*/ 	.word	0x000058c0


	//   ....[4]....
        /*0080*/ 	.word	0x00009490


	//   ....[5]....
        /*0084*/ 	.word	0x000094f0


	//   ....[6]....
        /*0088*/ 	.word	0x00009550


	//   ....[7]....
        /*008c*/ 	.word	0x00009570


	//   ....[8]....
        /*0090*/ 	.word	0x0000dae0


	//   ....[9]....
        /*0094*/ 	.word	0x0000db60


	//   ....[10]....
        /*0098*/ 	.word	0x0000db80


	//   ....[11]....
        /*009c*/ 	.word	0x0000dba0


	//   ....[12]....
        /*00a0*/ 	.word	0x0000f2e0


	//   ....[13]....
        /*00a4*/ 	.word	0x0000f320


	//   ....[14]....
        /*00a8*/ 	.word	0x0000f390


	//   ....[15]....
        /*00ac*/ 	.word	0x0000f3b0


	//----- nvinfo : EIATTR_VRC_CTA_INIT_COUNT
	.align		4
.L_786:
        /*00b0*/ 	.byte	0x02, 0x4a
	.zero		1
	.zero		1


	//----- nvinfo : EIATTR_EXIT_INSTR_OFFSETS
	.align		4
        /*00b4*/ 	.byte	0x04, 0x1c
        /*00b6*/ 	.short	(.L_788 - .L_787)


	//   ....[0]....
.L_787:
        /*00b8*/ 	.word	0x00000340


	//   ....[1]....
        /*00bc*/ 	.word	0x00000d40


	//   ....[2]....
        /*00c0*/ 	.word	0x00000d70


	//   ....[3]....
        /*00c4*/ 	.word	0x00010990


	//   ....[4]....
        /*00c8*/ 	.word	0x00010ab0


	//   ....[5]....
        /*00cc*/ 	.word	0x00010ad0


	//----- nvinfo : EIATTR_CRS_STACK_SIZE
	.align		4
.L_788:
        /*00d0*/ 	.byte	0x04, 0x1e
        /*00d2*/ 	.short	(.L_790 - .L_789)
.L_789:
        /*00d4*/ 	.word	0x00000000


	//----- nvinfo : EIATTR_CBANK_PARAM_SIZE
	.align		4
.L_790:
        /*00d8*/ 	.byte	0x03, 0x19
        /*00da*/ 	.short	0x01d0


	//----- nvinfo : EIATTR_PARAM_CBANK
	.align		4
        /*00dc*/ 	.byte	0x04, 0x0a
        /*00de*/ 	.short	(.L_792 - .L_791)
	.align		4
.L_791:
        /*00e0*/ 	.word	index@(.nv.constant0._ZN5flash24flash_fwd_splitkv_kernelI23Flash_fwd_kernel_traitsILi192ELi64ELi64ELi4ELb0ELb0EN7cutlass6half_tE19Flash_kernel_traitsILi192ELi64ELi64ELi4ES3_EELb0ELb1ELb0ELb0ELb0ELb1ELb0ELb0EEEvNS_16Flash_fwd_paramsE)
        /*00e4*/ 	.short	0x0380
        /*00e6*/ 	.short	0x01d0


	//----- nvinfo : EIATTR_SW_WAR
	.align		4
.L_792:
        /*00e8*/ 	.byte	0x04, 0x36
        /*00ea*/ 	.short	(.L_794 - .L_793)
.L_793:
        /*00ec*/ 	.word	0x00000008
.L_794:


//--------------------- .nv.info._ZN5flash24flash_fwd_splitkv_kernelI23Flash_fwd_kernel_traitsILi192ELi64ELi64ELi4ELb0ELb0EN7cutlass6half_tE19Flash_kernel_traitsILi192ELi64ELi64ELi4ES3_EELb0ELb1ELb0ELb0ELb0ELb0ELb0ELb1EEEvNS_16Flash_fwd_paramsE --------------------------
	.section	.nv.info._ZN5flash24flash_fwd_splitkv_kernelI23Flash_fwd_kernel_traitsILi192ELi64ELi64ELi4ELb0ELb0EN7cutlass6half_tE19Flash_kernel_traitsILi192ELi64ELi64ELi4ES3_EELb0ELb1ELb0ELb0ELb0ELb0ELb0ELb1EEEvNS_16Flash_fwd_paramsE,"",@"SHT_CUDA_INFO"
	.sectionflags	@""
	.align	4


	//----- nvinfo : EIATTR_CUDA_API_VERSION
	.align		4
        /*0000*/ 	.byte	0x04, 0x37
        /*0002*/ 	.short	(.L_796 - .L_795)
.L_795:
        /*0004*/ 	.word	0x00000082


	//----- nvinfo : EIATTR_KPARAM_INFO
	.align		4
.L_796:
        /*0008*/ 	.byte	0x04, 0x17
        /*000a*/ 	.short	(.L_798 - .L_797)
.L_797:
        /*000c*/ 	.word	0x00000000
        /*0010*/ 	.short	0x0000
        /*0012*/ 	.short	0x0000
        /*0014*/ 	.byte	0x00, 0xf0, 0x41, 0x07


	//----- nvinfo : EIATTR_SPARSE_MMA_MASK
	.align		4
.L_798:
        /*0018*/ 	.byte	0x03, 0x50
        /*001a*/ 	.short	0x0000


	//----- nvinfo : EIATTR_MAXREG_COUNT
	.align		4
        /*001c*/ 	.byte	0x03, 0x1b
        /*001e*/ 	.short	0x00ff


	//----- nvinfo : EIATTR_NUM_BARRIERS
	.align		4
        /*0020*/ 	.byte	0x02, 0x4c
        /*0022*/ 	.byte	0x01
	.zero		1


	//----- nvinfo : EIATTR_MERCURY_ISA_VERSION
	.align		4
        /*0024*/ 	.byte	0x03, 0x5f
        /*0026*/ 	.short	0x0101


	//----- nvinfo : EIATTR_COOP_GROUP_MASK_REGIDS
	.align		4
        /*0028*/ 	.byte	0x04, 0x29
        /*002a*/ 	.short	(.L_800 - .L_799)


	//   ....[0]....
.L_799:
        /*002c*/ 	.word	0xffffffff


	//   ....[1]....
        /*0030*/ 	.word	0xffffffff


	//   ....[2]....
        /*0034*/ 	.word	0xffffffff


	//   ....[3]....
        /*0038*/ 	.word	0xffffffff


	//   ....[4]....
        /*003c*/ 	.word	0xffffffff


	//   ....[5]....
        /*0040*/ 	.word	0xffffffff


	//   ....[6]....
        /*0044*/ 	.word	0xffffffff


	//   ....[7]....
        /*0048*/ 	.word	0xffffffff


	//   ....[8]....
        /*004c*/ 	.word	0xffffffff


	//   ....[9]....
        /*0050*/ 	.word	0xffffffff


	//   ....[10]....
        /*0054*/ 	.word	0xffffffff


	//   ....[11]....
        /*0058*/ 	.word	0xffffffff


	//   ....[12]....
        /*005c*/ 	.word	0xffffffff


	//   ....[13]....
        /*0060*/ 	.word	0xffffffff


	//   ....[14]....
        /*0064*/ 	.word	0xffffffff


	//   ....[15]....
        /*0068*/ 	.word	0xffffffff


	//----- nvinfo : EIATTR_COOP_GROUP_INSTR_OFFSETS
	.align		4
.L_800:
        /*006c*/ 	.byte	0x04, 0x28
        /*006e*/ 	.short	(.L_802 - .L_801)


	//   ....[0]....
.L_801:
        /*0070*/ 	.word	0x00015540


	//   ....[1]....
        /*0074*/ 	.word	0x00015560


	//   ....[2]....
        /*0078*/ 	.word	0x00015580


	//   ....[3]....
        /*007c*/ 	.word	0x000155a0


	//   ....[4]....
        /*0080*/ 	.word	0x00018e30


	//   ....[5]....
        /*0084*/ 	.word	0x00018e40


	//   ....[6]....
        /*0088*/ 	.word	0x00018e90


	//   ....[7]....
        /*008c*/ 	.word	0x00018ea0


	//   ....[8]....
        /*0090*/ 	.word	0x0001d090


	//   ....[9]....
        /*0094*/ 	.word	0x0001d110


	//   ....[10]....
        /*0098*/ 	.word	0x0001d130


	//   ....[11]....
        /*009c*/ 	.word	0x0001d150


	//   ....[12]....
        /*00a0*/ 	.word	0x0001e890


	//   ....[13]....
        /*00a4*/ 	.word	0x0001e8d0


	//   ....[14]....
        /*00a8*/ 	.word	0x0001e940


	//   ....[15]....
        /*00ac*/ 	.word	0x0001e950


	//----- nvinfo : EIATTR_VRC_CTA_INIT_COUNT
	.align		4
.L_802:
        /*00b0*/ 	.byte	0x02, 0x4a
	.zero		1
	.zero		1


	//----- nvinfo : EIATTR_EXIT_INSTR_OFFSETS
	.align		4
        /*00b4*/ 	.byte	0x04, 0x1c
        /*00b6*/ 	.short	(.L_804 - .L_803)


	//   ....[0]....
.L_803:
        /*00b8*/ 	.word	0x00000340


	//   ....[1]....
        /*00bc*/ 	.word	0x00000d50


	//   ....[2]....
        /*00c0*/ 	.word	0x00000d80


	//   ....[3]....
        /*00c4*/ 	.word	0x0001ff70


	//   ....[4]....
        /*00c8*/ 	.word	0x000200a0


	//   ....[5]....
        /*00cc*/ 	.word	0x000200c0


	//----- nvinfo : EIATTR_CRS_STACK_SIZE
	.align		4
.L_804:
        /*00d0*/ 	.byte	0x04, 0x1e
        /*00d2*/ 	.short	(.L_806 - .L_805)
.L_805:
        /*00d4*/ 	.word	0x00000000


	//----- nvinfo : EIATTR_CBANK_PARAM_SIZE
	.align		4
.L_806:
        /*00d8*/ 	.byte	0x03, 0x19
        /*00da*/ 	.short	0x01d0


	//----- nvinfo : EIATTR_PARAM_CBANK
	.align		4
        /*00dc*/ 	.byte	0x04, 0x0a
        /*00de*/ 	.short	(.L_808 - .L_807)
	.align		4
.L_807:
        /*00e0*/ 	.word	index@(.nv.constant0._ZN5flash24flash_fwd_splitkv_kernelI23Flash_fwd_kernel_traitsILi192ELi64ELi64ELi4ELb0ELb0EN7cutlass6half_tE19Flash_kernel_traitsILi192ELi64ELi64ELi4ES3_EELb0ELb1ELb0ELb0ELb0ELb0ELb0ELb1EEEvNS_16Flash_fwd_paramsE)
        /*00e4*/ 	.short	0x0380
        /*00e6*/ 	.short	0x01d0


	//----- nvinfo : EIATTR_SW_WAR
	.align		4
.L_808:
        /*00e8*/ 	.byte	0x04, 0x36
        /*00ea*/ 	.short	(.L_810 - .L_809)
.L_809:
        /*00ec*/ 	.word	0x00000008
.L_810:


//--------------------- .nv.info._ZN5flash24flash_fwd_splitkv_kernelI23Flash_fwd_kernel_traitsILi192ELi64ELi64ELi4ELb0ELb0EN7cutlass6half_tE19Flash_kernel_traitsILi192ELi64ELi64ELi4ES3_EELb0ELb1ELb0ELb0ELb0ELb1ELb0ELb1EEEvNS_16Flash_fwd_paramsE --------------------------
	.section	.nv.info._ZN5flash24flash_fwd_splitkv_kernelI23Flash_fwd_kernel_traitsILi192ELi64ELi64ELi4ELb0ELb0EN7cutlass6half_tE19Flash_kernel_traitsILi192ELi64ELi64ELi4ES3_EELb0ELb1ELb0ELb0ELb0ELb1ELb0ELb1EEEvNS_16Flash_fwd_paramsE,"",@"SHT_CUDA_INFO"
	.sectionflags	@""
	.align	4


	//----- nvinfo : EIATTR_CUDA_API_VERSION
	.align		4
        /*0000*/ 	.byte	0x04, 0x37
        /*0002*/ 	.short	(.L_812 - .L_811)
.L_811:
        /*0004*/ 	.word	0x00000082


	//----- nvinfo : EIATTR_KPARAM_INFO
	.align		4
.L_812:
        /*0008*/ 	.byte	0x04, 0x17
        /*000a*/ 	.short	(.L_814 - .L_813)
.L_813:
        /*000c*/ 	.word	0x00000000
        /*0010*/ 	.short	0x0000
        /*0012*/ 	.short	0x0000
        /*0014*/ 	.byte	0x00, 0xf0, 0x41, 0x07


	//----- nvinfo : EIATTR_SPARSE_MMA_MASK
	.align		4
.L_814:
        /*0018*/ 	.byte	0x03, 0x50
        /*001a*/ 	.short	0x0000


	//----- nvinfo : EIATTR_MAXREG_COUNT
	.align		4
        /*001c*/ 	.byte	0x03, 0x1b
        /*001e*/ 	.short	0x00ff


	//----- nvinfo : EIATTR_NUM_BARRIERS
	.align		4
        /*0020*/ 	.byte	0x02, 0x4c
        /*0022*/ 	.byte	0x01
	.zero		1


	//----- nvinfo : EIATTR_MERCURY_ISA_VERSION
	.align		4
        /*0024*/ 	.byte	0x03, 0x5f
        /*0026*/ 	.short	0x0101


	//----- nvinfo : EIATTR_COOP_GROUP_MASK_REGIDS
	.align		4
        /*0028*/ 	.byte	0x04, 0x29
        /*002a*/ 	.short	(.L_816 - .L_815)


	//   ....[0]....
.L_815:
        /*002c*/ 	.word	0xffffffff


	//   ....[1]....
        /*0030*/ 	.word	0xffffffff


	//   ....[2]....
        /*0034*/ 	.word	0xffffffff


	//   ....[3]....
        /*0038*/ 	.word	0xffffffff


	//   ....[4]....
        /*003c*/ 	.word	0xffffffff


	//   ....[5]....
        /*0040*/ 	.word	0xffffffff


	//   ....[6]....
        /*0044*/ 	.word	0xffffffff


	//   ....[7]....
        /*0048*/ 	.word	0xffffffff


	//   ....[8]....
        /*004c*/ 	.word	0xffffffff


	//   ....[9]....
        /*0050*/ 	.word	0xffffffff


	//   ....[10]....
        /*0054*/ 	.word	0xffffffff


	//   ....[11]....
        /*0058*/ 	.word	0xffffffff


	//   ....[12]....
        /*005c*/ 	.word	0xffffffff


	//   ....[13]....
        /*0060*/ 	.word	0xffffffff


	//   ....[14]....
        /*0064*/ 	.word	0xffffffff


	//   ....[15]....
        /*0068*/ 	.word	0xffffffff


	//----- nvinfo : EIATTR_COOP_GROUP_INSTR_OFFSETS
	.align		4
.L_816:
        /*006c*/ 	.byte	0x04, 0x28
        /*006e*/ 	.short	(.L_818 - .L_817)


	//   ....[0]....
.L_817:
        /*0070*/ 	.word	0x000158a0


	//   ....[1]....
        /*0074*/ 	.word	0x000158c0


	//   ....[2]....
        /*0078*/ 	.word	0x000158f0


	//   ....[3]....
        /*007c*/ 	.word	0x00015940


	//   ....[4]....
        /*0080*/ 	.word	0x00019520


	//   ....[5]....
        /*0084*/ 	.word	0x000195a0


	//   ....[6]....
        /*0088*/ 	.word	0x000195c0


	//   ....[7]....
        /*008c*/ 	.word	0x000195e0


	//   ....[8]....
        /*0090*/ 	.word	0x0001dbd0


	//   ....[9]....
        /*0094*/ 	.word	0x0001dc00


	//   ....[10]....
        /*0098*/ 	.word	0x0001dc50


	//   ....[11]....
        /*009c*/ 	.word	0x0001dc60


	//   ....[12]....
        /*00a0*/ 	.word	0x0001f3a0


	//   ....[13]....
        /*00a4*/ 	.word	0x0001f3e0


	//   ....[14]....
        /*00a8*/ 	.word	0x0001f450


	//   ....[15]....
        /*00ac*/ 	.word	0x0001f460


	//----- nvinfo : EIATTR_VRC_CTA_INIT_COUNT
	.align		4
.L_818:
        /*00b0*/ 	.byte	0x02, 0x4a
	.zero		1
	.zero		1


	//----- nvinfo : EIATTR_EXIT_INSTR_OFFSETS
	.align		4
        /*00b4*/ 	.byte	0x04, 0x1c
        /*00b6*/ 	.short	(.L_820 - .L_819)


	//   ....[0]....
.L_819:
        /*00b8*/ 	.word	0x00000340


	//   ....[1]....
        /*00bc*/ 	.word	0x00000d50


	//   ....[2]....
        /*00c0*/ 	.word	0x00000d80


	//   ....[3]....
        /*00c4*/ 	.word	0x00020a80


	//   ....[4]....
        /*00c8*/ 	.word	0x00020bb0


	//   ....[5]....
        /*00cc*/ 	.word	0x00020bd0


	//----- nvinfo : EIATTR_CRS_STACK_SIZE
	.align		4
.L_820:
        /*00d0*/ 	.byte	0x04, 0x1e
        /*00d2*/ 	.short	(.L_822 - .L_821)
.L_821:
        /*00d4*/ 	.word	0x00000000


	//----- nvinfo : EIATTR_CBANK_PARAM_SIZE
	.align		4
.L_822:
        /*00d8*/ 	.byte	0x03, 0x19
        /*00da*/ 	.short	0x01d0


	//----- nvinfo : EIATTR_PARAM_CBANK
	.align		4
        /*00dc*/ 	.byte	0x04, 0x0a
        /*00de*/ 	.short	(.L_824 - .L_823)
	.align		4
.L_823:
        /*00e0*/ 	.word	index@(.nv.constant0._ZN5flash24flash_fwd_splitkv_kernelI23Flash_fwd_kernel_traitsILi192ELi64ELi64ELi4ELb0ELb0EN7cutlass6half_tE19Flash_kernel_traitsILi192ELi64ELi64ELi4ES3_EELb0ELb1ELb0ELb0ELb0ELb1ELb0ELb1EEEvNS_16Flash_fwd_paramsE)
        /*00e4*/ 	.short	0x0380
        /*00e6*/ 	.short	0x01d0


	//----- nvinfo : EIATTR_SW_WAR
	.align		4
.L_824:
        /*00e8*/ 	.byte	0x04, 0x36
        /*00ea*/ 	.short	(.L_826 - .L_825)
.L_825:
        /*00ec*/ 	.word	0x00000008
.L_826:


//--------------------- .nv.info._ZN5flash24flash_fwd_splitkv_kernelI23Flash_fwd_kernel_traitsILi192ELi64ELi64ELi4ELb0ELb0EN7cutlass6half_tE19Flash_kernel_traitsILi192ELi64ELi64ELi4ES3_EELb0ELb1ELb0ELb0ELb0ELb0ELb1ELb0EEEvNS_16Flash_fwd_paramsE --------------------------
	.section	.nv.info._ZN5flash24flash_fwd_splitkv_kernelI23Flash_fwd_kernel_traitsILi192ELi64ELi64ELi4ELb0ELb0EN7cutlass6half_tE19Flash_kernel_traitsILi192ELi64ELi64ELi4ES3_EELb0ELb1ELb0ELb0ELb0ELb0ELb1ELb0EEEvNS_16Flash_fwd_paramsE,"",@"SHT_CUDA_INFO"
	.sectionflags	@""
	.align	4


	//----- nvinfo : EIATTR_CUDA_API_VERSION
	.align		4
        /*0000*/ 	.byte	0x04, 0x37
        /*0002*/ 	.short	(.L_828 - .L_827)
.L_827:
        /*0004*/ 	.word	0x00000082


	//----- nvinfo : EIATTR_KPARAM_INFO
	.align		4
.L_828:
        /*0008*/ 	.byte	0x04, 0x17
        /*000a*/ 	.short	(.L_830 - .L_829)
.L_829:
        /*000c*/ 	.word	0x00000000
        /*0010*/ 	.short	0x0000
        /*0012*/ 	.short	0x0000
        /*0014*/ 	.byte	0x00, 0xf0, 0x41, 0x07


	//----- nvinfo : EIATTR_SPARSE_MMA_MASK
	.align		4
.L_830:
        /*0018*/ 	.byte	0x03, 0x50
        /*001a*/ 	.short	0x0000


	//----- nvinfo : EIATTR_MAXREG_COUNT
	.align		4
        /*001c*/ 	.byte	0x03, 0x1b
        /*001e*/ 	.short	0x00ff


	//----- nvinfo : EIATTR_NUM_BARRIERS
	.align		4
        /*0020*/ 	.byte	0x02, 0x4c
        /*0022*/ 	.byte	0x01
	.zero		1


	//----- nvinfo : EIATTR_MERCURY_ISA_VERSION
	.align		4
        /*0024*/ 	.byte	0x03, 0x5f
        /*0026*/ 	.short	0x0101


	//----- nvinfo : EIATTR_COOP_GROUP_MASK_REGIDS
	.align		4
        /*0028*/ 	.byte	0x04, 0x29
        /*002a*/ 	.short	(.L_832 - .L_831)


	//   ....[0]....
.L_831:
        /*002c*/ 	.word	0xffffffff


	//   ....[1]....
        /*0030*/ 	.word	0xffffffff


	//   ....[2]....
        /*0034*/ 	.word	0xffffffff


	//   ....[3]....
        /*0038*/ 	.word	0xffffffff


	//   ....[4]....
        /*003c*/ 	.word	0xffffffff


	//   ....[5]....
        /*0040*/ 	.word	0xffffffff


	//   ....[6]....
        /*0044*/ 	.word	0xffffffff


	//   ....[7]....
        /*0048*/ 	.word	0xffffffff


	//   ....[8]....
        /*004c*/ 	.word	0xffffffff


	//   ....[9]....
        /*0050*/ 	.word	0xffffffff


	//   ....[10]....
        /*0054*/ 	.word	0xffffffff


	//   ....[11]....
        /*0058*/ 	.word	0xffffffff


	//   ....[12]....
        /*005c*/ 	.word	0xffffffff


	//   ....[13]....
        /*0060*/ 	.word	0xffffffff


	//   ....[14]....
        /*0064*/ 	.word	0xffffffff


	//   ....[15]....
        /*0068*/ 	.word	0xffffffff


	//----- nvinfo : EIATTR_COOP_GROUP_INSTR_OFFSETS
	.align		4
.L_832:
        /*006c*/ 	.byte	0x04, 0x28
        /*006e*/ 	.short	(.L_834 - .L_833)


	//   ....[0]....
.L_833:
        /*0070*/ 	.word	0x00005cb0


	//   ....[1]....
        /*0074*/ 	.word	0x00005cd0


	//   ....[2]....
        /*0078*/ 	.word	0x00005d00


	//   ....[3]....
        /*007c*/ 	.word	0x00005d70


	//   ....[4]....
        /*0080*/ 	.word	0x000095a0


	//   ....[5]....
        /*0084*/ 	.word	0x000095c0


	//   ....[6]....
        /*0088*/ 	.word	0x00009600


	//   ....[7]....
        /*008c*/ 	.word	0x00009610


	//   ....[8]....
        /*0090*/ 	.word	0x0000d7f0


	//   ....[9]....
        /*0094*/ 	.word	0x0000d870


	//   ....[10]....
        /*0098*/ 	.word	0x0000d890


	//   ....[11]....
        /*009c*/ 	.word	0x0000d8b0


	//   ....[12]....
        /*00a0*/ 	.word	0x0000eff0


	//   ....[13]....
        /*00a4*/ 	.word	0x0000f030


	//   ....[14]....
        /*00a8*/ 	.word	0x0000f150


	//   ....[15]....
        /*00ac*/ 	.word	0x0000f180


	//----- nvinfo : EIATTR_VRC_CTA_INIT_COUNT
	.align		4
.L_834:
        /*00b0*/ 	.byte	0x02, 0x4a
	.zero		1
	.zero		1


	//----- nvinfo : EIATTR_EXIT_INSTR_OFFSETS
	.align		4
        /*00b4*/ 	.byte	0x04, 0x1c
        /*00b6*/ 	.short	(.L_836 - .L_835)


	//   ....[0]....
.L_835:
        /*00b8*/ 	.word	0x00000440


	//   ....[1]....
        /*00bc*/ 	.word	0x00001510


	//   ....[2]....
        /*00c0*/ 	.word	0x00001540


	//   ....[3]....
        /*00c4*/ 	.word	0x000108f0


	//   ....[4]....
        /*00c8*/ 	.word	0x000109c0


	//   ....[5]....
        /*00cc*/ 	.word	0x00010a10


	//----- nvinfo : EIATTR_CRS_STACK_SIZE
	.align		4
.L_836:
        /*00d0*/ 	.byte	0x04, 0x1e
        /*00d2*/ 	.short	(.L_838 - .L_837)
.L_837:
        /*00d4*/ 	.word	0x00000000


	//----- nvinfo : EIATTR_CBANK_PARAM_SIZE
	.align		4
.L_838:
        /*00d8*/ 	.byte	0x03, 0x19
        /*00da*/ 	.short	0x01d0


	//----- nvinfo : EIATTR_PARAM_CBANK
	.align		4
        /*00dc*/ 	.byte	0x04, 0x0a
        /*00de*/ 	.short	(.L_840 - .L_839)
	.align		4
.L_839:
        /*00e0*/ 	.word	index@(.nv.constant0._ZN5flash24flash_fwd_splitkv_kernelI23Flash_fwd_kernel_traitsILi192ELi64ELi64ELi4ELb0ELb0EN7cutlass6half_tE19Flash_kernel_traitsILi192ELi64ELi64ELi4ES3_EELb0ELb1ELb0ELb0ELb0ELb0ELb1ELb0EEEvNS_16Flash_fwd_paramsE)
        /*00e4*/ 	.short	0x0380
        /*00e6*/ 	.short	0x01d0


	//----- nvinfo : EIATTR_SW_WAR
	.align		4
.L_840:
        /*00e8*/ 	.byte	0x04, 0x36
        /*00ea*/ 	.short	(.L_842 - .L_841)
.L_841:
        /*00ec*/ 	.word	0x00000008
.L_842:


//--------------------- .nv.info._ZN5flash24flash_fwd_splitkv_kernelI23Flash_fwd_kernel_traitsILi192ELi64ELi64ELi4ELb0ELb0EN7cutlass6half_tE19Flash_kernel_traitsILi192ELi64ELi64ELi4ES3_EELb0ELb1ELb0ELb0ELb0ELb1ELb1ELb0EEEvNS_16Flash_fwd_paramsE --------------------------
	.section	.nv.info._ZN5flash24flash_fwd_splitkv_kernelI23Flash_fwd_kernel_traitsILi192ELi64ELi64ELi4ELb0ELb0EN7cutlass6half_tE19Flash_kernel_traitsILi192ELi64ELi64ELi4ES3_EELb0ELb1ELb0ELb0ELb0ELb1ELb1ELb0EEEvNS_16Flash_fwd_paramsE,"",@"SHT_CUDA_INFO"
	.sectionflags	@""
	.align	4


	//----- nvinfo : EIATTR_CUDA_API_VERSION
	.align		4
        /*0000*/ 	.byte	0x04, 0x37
        /*0002*/ 	.short	(.L_844 - .L_843)
.L_843:
        /*0004*/ 	.word	0x00000082


	//----- nvinfo : EIATTR_KPARAM_INFO
	.align		4
.L_844:
        /*0008*/ 	.byte	0x04, 0x17
        /*000a*/ 	.short	(.L_846 - .L_845)
.L_845:
        /*000c*/ 	.word	0x00000000
        /*0010*/ 	.short	0x0000
        /*0012*/ 	.short	0x0000
        /*0014*/ 	.byte	0x00, 0xf0, 0x41, 0x07


	//----- nvinfo : EIATTR_SPARSE_MMA_MASK
	.align		4
.L_846:
        /*0018*/ 	.byte	0x03, 0x50
        /*001a*/ 	.short	0x0000


	//----- nvinfo : EIATTR_MAXREG_COUNT
	.align		4
        /*001c*/ 	.byte	0x03, 0x1b
        /*001e*/ 	.short	0x00ff


	//----- nvinfo : EIATTR_NUM_BARRIERS
	.align		4
        /*0020*/ 	.byte	0x02, 0x4c
        /*0022*/ 	.byte	0x01
	.zero		1


	//----- nvinfo : EIATTR_MERCURY_ISA_VERSION
	.align		4
        /*0024*/ 	.byte	0x03, 0x5f
        /*0026*/ 	.short	0x0101


	//----- nvinfo : EIATTR_COOP_GROUP_MASK_REGIDS
	.align		4
        /*0028*/ 	.byte	0x04, 0x29
        /*002a*/ 	.short	(.L_848 - .L_847)


	//   ....[0]....
.L_847:
        /*002c*/ 	.word	0xffffffff


	//   ....[1]....
        /*0030*/ 	.word	0xffffffff


	//   ....[2]....
        /*0034*/ 	.word	0xffffffff


	//   ....[3]....
        /*0038*/ 	.word	0xffffffff


	//   ....[4]....
        /*003c*/ 	.word	0xffffffff


	//   ....[5]....
        /*0040*/ 	.word	0xffffffff


	//   ....[6]....
        /*0044*/ 	.word	0xffffffff


	//   ....[7]....
        /*0048*/ 	.word	0xffffffff


	//   ....[8]....
        /*004c*/ 	.word	0xffffffff


	//   ....[9]....
        /*0050*/ 	.word	0xffffffff


	//   ....[10]....
        /*0054*/ 	.word	0xffffffff


	//   ....[11]....
        /*0058*/ 	.word	0xffffffff


	//   ....[12]....
        /*005c*/ 	.word	0xffffffff


	//   ....[13]....
        /*0060*/ 	.word	0xffffffff


	//   ....[14]....
        /*0064*/ 	.word	0xffffffff


	//   ....[15]....
        /*0068*/ 	.word	0xffffffff


	//----- nvinfo : EIATTR_COOP_GROUP_INSTR_OFFSETS
	.align		4
.L_848:
        /*006c*/ 	.byte	0x04, 0x28
        /*006e*/ 	.short	(.L_850 - .L_849)


	//   ....[0]....
.L_849:
        /*0070*/ 	.word	0x00006070


	//   ....[1]....
        /*0074*/ 	.word	0x00006090


	//   ....[2]....
        /*0078*/ 	.word	0x000060c0


	//   ....[3]....
        /*007c*/ 	.word	0x00006130


	//   ....[4]....
        /*0080*/ 	.word	0x00009d40


	//   ....[5]....
        /*0084*/ 	.word	0x00009d60


	//   ....[6]....
        /*0088*/ 	.word	0x00009df0


	//   ....[7]....
        /*008c*/ 	.word	0x00009e00


	//   ....[8]....
        /*0090*/ 	.word	0x0000e360


	//   ....[9]....
        /*0094*/ 	.word	0x0000e3e0


	//   ....[10]....
        /*0098*/ 	.word	0x0000e400


	//   ....[11]....
        /*009c*/ 	.word	0x0000e420


	//   ....[12]....
        /*00a0*/ 	.word	0x0000fb60


	//   ....[13]....
        /*00a4*/ 	.word	0x0000fba0


	//   ....[14]....
        /*00a8*/ 	.word	0x0000fcd0


	//   ....[15]....
        /*00ac*/ 	.word	0x0000fd10


	//----- nvinfo : EIATTR_VRC_CTA_INIT_COUNT
	.align		4
.L_850:
        /*00b0*/ 	.byte	0x02, 0x4a
	.zero		1
	.zero		1


	//----- nvinfo : EIATTR_EXIT_INSTR_OFFSETS
	.align		4
        /*00b4*/ 	.byte	0x04, 0x1c
        /*00b6*/ 	.short	(.L_852 - .L_851)


	//   ....[0]....
.L_851:
        /*00b8*/ 	.word	0x00000440


	//   ....[1]....
        /*00bc*/ 	.word	0x00001510


	//   ....[2]....
        /*00c0*/ 	.word	0x00001540


	//   ....[3]....
        /*00c4*/ 	.word	0x00011460


	//   ....[4]....
        /*00c8*/ 	.word	0x00011530


	//   ....[5]....
        /*00cc*/ 	.word	0x00011580


	//----- nvinfo : EIATTR_CRS_STACK_SIZE
	.align		4
.L_852:
        /*00d0*/ 	.byte	0x04, 0x1e
        /*00d2*/ 	.short	(.L_854 - .L_853)
.L_853:
        /*00d4*/ 	.word	0x00000000


	//----- nvinfo : EIATTR_CBANK_PARAM_SIZE
	.align		4
.L_854:
        /*00d8*/ 	.byte	0x03, 0x19
        /*00da*/ 	.short	0x01d0


	//----- nvinfo : EIATTR_PARAM_CBANK
	.align		4
        /*00dc*/ 	.byte	0x04, 0x0a
        /*00de*/ 	.short	(.L_856 - .L_855)
	.align		4
.L_855:
        /*00e0*/ 	.word	index@(.nv.constant0._ZN5flash24flash_fwd_splitkv_kernelI23Flash_fwd_kernel_traitsILi192ELi64ELi64ELi4ELb0ELb0EN7cutlass6half_tE19Flash_kernel_traitsILi192ELi64ELi64ELi4ES3_EELb0ELb1ELb0ELb0ELb0ELb1ELb1ELb0EEEvNS_16Flash_fwd_paramsE)
        /*00e4*/ 	.short	0x0380
        /*00e6*/ 	.short	0x01d0


	//----- nvinfo : EIATTR_SW_WAR
	.align		4
.L_856:
        /*00e8*/ 	.byte	0x04, 0x36
        /*00ea*/ 	.short	(.L_858 - .L_857)
.L_857:
        /*00ec*/ 	.word	0x00000008
.L_858:


//--------------------- .nv.info._ZN5flash24flash_fwd_splitkv_kernelI23Flash_fwd_kernel_traitsILi192ELi64ELi64ELi4ELb0ELb0EN7cutlass6half_tE19Flash_kernel_traitsILi192ELi64ELi64ELi4ES3_EELb0ELb1ELb0ELb0ELb0ELb0ELb1ELb1EEEvNS_16Flash_fwd_paramsE --------------------------
	.section	.nv.info._ZN5flash24flash_fwd_splitkv_kernelI23Flash_fwd_kernel_traitsILi192ELi64ELi64ELi4ELb0ELb0EN7cutlass6half_tE19Flash_kernel_traitsILi192ELi64ELi64ELi4ES3_EELb0ELb1ELb0ELb0ELb0ELb0ELb1ELb1EEEvNS_16Flash_fwd_paramsE,"",@"SHT_CUDA_INFO"
	.sectionflags	@""
	.align	4


	//----- nvinfo : EIATTR_CUDA_API_VERSION
	.align		4
        /*0000*/ 	.byte	0x04, 0x37
        /*0002*/ 	.short	(.L_860 - .L_859)
.L_859:
        /*0004*/ 	.word	0x00000082


	//----- nvinfo : EIATTR_KPARAM_INFO
	.align		4
.L_860:
        /*0008*/ 	.byte	0x04, 0x17
        /*000a*/ 	.short	(.L_862 - .L_861)
.L_861:
        /*000c*/ 	.word	0x00000000
        /*0010*/ 	.short	0x0000
        /*0012*/ 	.short	0x0000
        /*0014*/ 	.byte	0x00, 0xf0, 0x41, 0x07


	//----- nvinfo : EIATTR_SPARSE_MMA_MASK
	.align		4
.L_862:
        /*0018*/ 	.byte	0x03, 0x50
        /*001a*/ 	.short	0x0000


	//----- nvinfo : EIATTR_MAXREG_COUNT
	.align		4
        /*001c*/ 	.byte	0x03, 0x1b
        /*001e*/ 	.short	0x00ff


	//----- nvinfo : EIATTR_NUM_BARRIERS
	.align		4
        /*0020*/ 	.byte	0x02, 0x4c
        /*0022*/ 	.byte	0x01
	.zero		1


	//----- nvinfo : EIATTR_MERCURY_ISA_VERSION
	.align		4
        /*0024*/ 	.byte	0x03, 0x5f
        /*0026*/ 	.short	0x0101


	//----- nvinfo : EIATTR_COOP_GROUP_MASK_REGIDS
	.align		4
        /*0028*/ 	.byte	0x04, 0x29
        /*002a*/ 	.short	(.L_864 - .L_863)


	//   ....[0]....
.L_863:
        /*002c*/ 	.word	0xffffffff


	//   ....[1]....
        /*0030*/ 	.word	0xffffffff


	//   ....[2]....
        /*0034*/ 	.word	0xffffffff


	//   ....[3]....
        /*0038*/ 	.word	0xffffffff


	//   ....[4]....
        /*003c*/ 	.word	0xffffffff


	//   ....[5]....
        /*0040*/ 	.word	0xffffffff


	//   ....[6]....
        /*0044*/ 	.word	0xffffffff


	//   ....[7]....
        /*0048*/ 	.word	0xffffffff


	//   ....[8]....
        /*004c*/ 	.word	0xffffffff


	//   ....[9]....
        /*0050*/ 	.word	0xffffffff


	//   ....[10]....
        /*0054*/ 	.word	0xffffffff


	//   ....[11]....
        /*0058*/ 	.word	0xffffffff


	//   ....[12]....
        /*005c*/ 	.word	0xffffffff


	//   ....[13]....
        /*0060*/ 	.word	0xffffffff


	//   ....[14]....
        /*0064*/ 	.word	0xffffffff


	//   ....[15]....
        /*0068*/ 	.word	0xffffffff


	//----- nvinfo : EIATTR_COOP_GROUP_INSTR_OFFSETS
	.align		4
.L_864:
        /*006c*/ 	.byte	0x04, 0x28
        /*006e*/ 	.short	(.L_866 - .L_865)


	//   ....[0]....
.L_865:
        /*0070*/ 	.word	0x00015e10


	//   ....[1]....
        /*0074*/ 	.word	0x00015e30


	//   ....[2]....
        /*0078*/ 	.word	0x00015e50


	//   ....[3]....
        /*007c*/ 	.word	0x00015e70


	//   ....[4]....
        /*0080*/ 	.word	0x000196e0


	//   ....[5]....
        /*0084*/ 	.word	0x000196f0


	//   ....[6]....
        /*0088*/ 	.word	0x00019750


	//   ....[7]....
        /*008c*/ 	.word	0x00019760


	//   ....[8]....
        /*0090*/ 	.word	0x0001d930


	//   ....[9]....
        /*0094*/ 	.word	0x0001d9b0


	//   ....[10]....
        /*0098*/ 	.word	0x0001d9d0


	//   ....[11]....
        /*009c*/ 	.word	0x0001d9f0


	//   ....[12]....
        /*00a0*/ 	.word	0x0001f130


	//   ....[13]....
        /*00a4*/ 	.word	0x0001f170


	//   ....[14]....
        /*00a8*/ 	.word	0x0001f2a0


	//   ....[15]....
        /*00ac*/ 	.word	0x0001f2d0


	//----- nvinfo : EIATTR_VRC_CTA_INIT_COUNT
	.align		4
.L_866:
        /*00b0*/ 	.byte	0x02, 0x4a
	.zero		1
	.zero		1


	//----- nvinfo : EIATTR_EXIT_INSTR_OFFSETS
	.align		4
        /*00b4*/ 	.byte	0x04, 0x1c
        /*00b6*/ 	.short	(.L_868 - .L_867)


	//   ....[0]....
.L_867:
        /*00b8*/ 	.word	0x00000440


	//   ....[1]....
        /*00bc*/ 	.word	0x00001520


	//   ....[2]....
        /*00c0*/ 	.word	0x00001550


	//   ....[3]....
        /*00c4*/ 	.word	0x00020a50


	//   ....[4]....
        /*00c8*/ 	.word	0x00020b20


	//   ....[5]....
        /*00cc*/ 	.word	0x00020b70


	//----- nvinfo : EIATTR_CRS_STACK_SIZE
	.align		4
.L_868:
        /*00d0*/ 	.byte	0x04, 0x1e
        /*00d2*/ 	.short	(.L_870 - .L_869)
.L_869:
        /*00d4*/ 	.word	0x00000000


	//----- nvinfo : EIATTR_CBANK_PARAM_SIZE
	.align		4
.L_870:
        /*00d8*/ 	.byte	0x03, 0x19
        /*00da*/ 	.short	0x01d0


	//----- nvinfo : EIATTR_PARAM_CBANK
	.align		4
        /*00dc*/ 	.byte	0x04, 0x0a
        /*00de*/ 	.short	(.L_872 - .L_871)
	.align		4
.L_871:
        /*00e0*/ 	.word	index@(.nv.constant0._ZN5flash24flash_fwd_splitkv_kernelI23Flash_fwd_kernel_traitsILi192ELi64ELi64ELi4ELb0ELb0EN7cutlass6half_tE19Flash_kernel_traitsILi192ELi64ELi64ELi4ES3_EELb0ELb1ELb0ELb0ELb0ELb0ELb1ELb1EEEvNS_16Flash_fwd_paramsE)
        /*00e4*/ 	.short	0x0380
        /*00e6*/ 	.short	0x01d0


	//----- nvinfo : EIATTR_SW_WAR
	.align		4
.L_872:
        /*00e8*/ 	.byte	0x04, 0x36
        /*00ea*/ 	.short	(.L_874 - .L_873)
.L_873:
        /*00ec*/ 	.word	0x00000008
.L_874:


//--------------------- .nv.info._ZN5flash24flash_fwd_splitkv_kernelI23Flash_fwd_kernel_traitsILi192ELi64ELi64ELi4ELb0ELb0EN7cutlass6half_tE19Flash_kernel_traitsILi192ELi64ELi64ELi4ES3_EELb0ELb1ELb0ELb0ELb0ELb1ELb1ELb1EEEvNS_16Flash_fwd_paramsE --------------------------
	.section	.nv.info._ZN5flash24flash_fwd_splitkv_kernelI23Flash_fwd_kernel_traitsILi192ELi64ELi64ELi4ELb0ELb0EN7cutlass6half_tE19Flash_kernel_traitsILi192ELi64ELi64ELi4ES3_EELb0ELb1ELb0ELb0ELb0ELb1ELb1ELb1EEEvNS_16Flash_fwd_paramsE,"",@"SHT_CUDA_INFO"
	.sectionflags	@""
	.align	4


	//----- nvinfo : EIATTR_CUDA_API_VERSION
	.align		4
        /*0000*/ 	.byte	0x04, 0x37
        /*0002*/ 	.short	(.L_876 - .L_875)
.L_875:
        /*0004*/ 	.word	0x00000082


	//----- nvinfo : EIATTR_KPARAM_INFO
	.align		4
.L_876:
        /*0008*/ 	.byte	0x04, 0x17
        /*000a*/ 	.short	(.L_878 - .L_877)
.L_877:
        /*000c*/ 	.word	0x00000000
        /*0010*/ 	.short	0x0000
        /*0012*/ 	.short	0x0000
        /*0014*/ 	.byte	0x00, 0xf0, 0x41, 0x07


	//----- nvinfo : EIATTR_SPARSE_MMA_MASK
	.align		4
.L_878:
        /*0018*/ 	.byte	0x03, 0x50
        /*001a*/ 	.short	0x0000


	//----- nvinfo : EIATTR_MAXREG_COUNT
	.align		4
        /*001c*/ 	.byte	0x03, 0x1b
        /*001e*/ 	.short	0x00ff


	//----- nvinfo : EIATTR_NUM_BARRIERS
	.align		4
        /*0020*/ 	.byte	0x02, 0x4c
        /*0022*/ 	.byte	0x01
	.zero		1


	//----- nvinfo : EIATTR_MERCURY_ISA_VERSION
	.align		4
        /*0024*/ 	.byte	0x03, 0x5f
        /*0026*/ 	.short	0x0101


	//----- nvinfo : EIATTR_COOP_GROUP_MASK_REGIDS
	.align		4
        /*0028*/ 	.byte	0x04, 0x29
        /*002a*/ 	.short	(.L_880 - .L_879)


	//   ....[0]....
.L_879:
        /*002c*/ 	.word	0xffffffff


	//   ....[1]....
        /*0030*/ 	.word	0xffffffff


	//   ....[2]....
        /*0034*/ 	.word	0xffffffff


	//   ....[3]....
        /*0038*/ 	.word	0xffffffff


	//   ....[4]....
        /*003c*/ 	.word	0xffffffff


	//   ....[5]....
        /*0040*/ 	.word	0xffffffff


	//   ....[6]....
        /*0044*/ 	.word	0xffffffff


	//   ....[7]....
        /*0048*/ 	.word	0xffffffff


	//   ....[8]....
        /*004c*/ 	.word	0xffffffff


	//   ....[9]....
        /*0050*/ 	.word	0xffffffff


	//   ....[10]....
        /*0054*/ 	.word	0xffffffff


	//   ....[11]....
        /*0058*/ 	.word	0xffffffff


	//   ....[12]....
        /*005c*/ 	.word	0xffffffff


	//   ....[13]....
        /*0060*/ 	.word	0xffffffff


	//   ....[14]....
        /*0064*/ 	.word	0xffffffff


	//   ....[15]....
        /*0068*/ 	.word	0xffffffff


	//----- nvinfo : EIATTR_COOP_GROUP_INSTR_OFFSETS
	.align		4
.L_880:
        /*006c*/ 	.byte	0x04, 0x28
        /*006e*/ 	.short	(.L_882 - .L_881)


	//   ....[0]....
.L_881:
        /*0070*/ 	.word	0x000161b0


	//   ....[1]....
        /*0074*/ 	.word	0x000161d0


	//   ....[2]....
        /*0078*/ 	.word	0x00016200


	//   ....[3]....
        /*007c*/ 	.word	0x00016250


	//   ....[4]....
        /*0080*/ 	.word	0x00019e40


	//   ....[5]....
        /*0084*/ 	.word	0x00019ea0


	//   ....[6]....
        /*0088*/ 	.word	0x00019ec0


	//   ....[7]....
        /*008c*/ 	.word	0x00019ee0


	//   ....[8]....
        /*0090*/ 	.word	0x0001e4c0


	//   ....[9]....
        /*0094*/ 	.word	0x0001e4f0


	//   ....[10]....
        /*0098*/ 	.word	0x0001e540


	//   ....[11]....
        /*009c*/ 	.word	0x0001e550


	//   ....[12]....
        /*00a0*/ 	.word	0x0001fc90


	//   ....[13]....
        /*00a4*/ 	.word	0x0001fcd0


	//   ....[14]....
        /*00a8*/ 	.word	0x0001fe00


	//   ....[15]....
        /*00ac*/ 	.word	0x0001fe30


	//----- nvinfo : EIATTR_VRC_CTA_INIT_COUNT
	.align		4
.L_882:
        /*00b0*/ 	.byte	0x02, 0x4a
	.zero		1
	.zero		1


	//----- nvinfo : EIATTR_EXIT_INSTR_OFFSETS
	.align		4
        /*00b4*/ 	.byte	0x04, 0x1c
        /*00b6*/ 	.short	(.L_884 - .L_883)


	//   ....[0]....
.L_883:
        /*00b8*/ 	.word	0x00000440


	//   ....[1]....
        /*00bc*/ 	.word	0x00001520


	//   ....[2]....
        /*00c0*/ 	.word	0x00001550


	//   ....[3]....
        /*00c4*/ 	.word	0x000215b0


	//   ....[4]....
        /*00c8*/ 	.word	0x00021680


	//   ....[5]....
        /*00cc*/ 	.word	0x000216d0


	//----- nvinfo : EIATTR_CRS_STACK_SIZE
	.align		4
.L_884:
        /*00d0*/ 	.byte	0x04, 0x1e
        /*00d2*/ 	.short	(.L_886 - .L_885)
.L_885:
        /*00d4*/ 	.word	0x00000000


	//----- nvinfo : EIATTR_CBANK_PARAM_SIZE
	.align		4
.L_886:
        /*00d8*/ 	.byte	0x03, 0x19
        /*00da*/ 	.short	0x01d0


	//----- nvinfo : EIATTR_PARAM_CBANK
	.align		4
        /*00dc*/ 	.byte	0x04, 0x0a
        /*00de*/ 	.short	(.L_888 - .L_887)
	.align		4
.L_887:
        /*00e0*/ 	.word	index@(.nv.constant0._ZN5flash24flash_fwd_splitkv_kernelI23Flash_fwd_kernel_traitsILi192ELi64ELi64ELi4ELb0ELb0EN7cutlass6half_tE19Flash_kernel_traitsILi192ELi64ELi64ELi4ES3_EELb0ELb1ELb0ELb0ELb0ELb1ELb1ELb1EEEvNS_16Flash_fwd_paramsE)
        /*00e4*/ 	.short	0x0380
        /*00e6*/ 	.short	0x01d0


	//----- nvinfo : EIATTR_SW_WAR
	.align		4
.L_888:
        /*00e8*/ 	.byte	0x04, 0x36
        /*00ea*/ 	.short	(.L_890 - .L_889)
.L_889:
        /*00ec*/ 	.word	0x00000008
.L_890:


//--------------------- .nv.info._ZN5flash24flash_fwd_splitkv_kernelI23Flash_fwd_kernel_traitsILi192ELi64ELi64ELi4ELb0ELb0EN7cutlass6half_tE19Flash_kernel_traitsILi192ELi64ELi64ELi4ES3_EELb0ELb0ELb0ELb0ELb1ELb0ELb0ELb0EEEvNS_16Flash_fwd_paramsE --------------------------
	.section	.nv.info._ZN5flash24flash_fwd_splitkv_kernelI23Flash_fwd_kernel_traitsILi192ELi64ELi64ELi4ELb0ELb0EN7cutlass6half_tE19Flash_kernel_traitsILi192ELi64ELi64ELi4ES3_EELb0ELb0ELb0ELb0ELb1ELb0ELb0ELb0EEEvNS_16Flash_fwd_paramsE,"",@"SHT_CUDA_INFO"
	.sectionflags	@""
	.align	4


	//----- nvinfo : EIATTR_CUDA_API_VERSION
	.align		4
        /*0000*/ 	.byte	0x04, 0x37
        /*0002*/ 	.short	(.L_892 - .L_891)
.L_891:
        /*0004*/ 	.word	0x00000082


	//----- nvinfo : EIATTR_KPARAM_INFO
	.align		4
.L_892:
        /*0008*/ 	.byte	0x04, 0x17
        /*000a*/ 	.short	(.L_894 - .L_893)
.L_893:
        /*000c*/ 	.word	0x00000000
        /*0010*/ 	.short	0x0000
        /*0012*/ 	.short	0x0000
        /*0014*/ 	.byte	0x00, 0xf0, 0x41, 0x07


	//----- nvinfo : EIATTR_SPARSE_MMA_MASK
	.align		4
.L_894:
        /*0018*/ 	.byte	0x03, 0x50
        /*001a*/ 	.short	0x0000


	//----- nvinfo : EIATTR_MAXREG_COUNT
	.align		4
        /*001c*/ 	.byte	0x03, 0x1b
        /*001e*/ 	.short	0x00ff


	//----- nvinfo : EIATTR_NUM_BARRIERS
	.align		4
        /*0020*/ 	.byte	0x02, 0x4c
        /*0022*/ 	.byte	0x01
	.zero		1


	//----- nvinfo : EIATTR_MERCURY_ISA_VERSION
	.align		4
        /*0024*/ 	.byte	0x03, 0x5f
        /*0026*/ 	.short	0x0101


	//----- nvinfo : EIATTR_COOP_GROUP_MASK_REGIDS
	.align		4
        /*0028*/ 	.byte	0x04, 0x29
        /*002a*/ 	.short	(.L_896 - .L_895)


	//   ....[0]....
.L_895:
        /*002c*/ 	.word	0xffffffff


	//   ....[1]....
        /*0030*/ 	.word	0xffffffff


	//   ....[2]....
        /*0034*/ 	.word	0xffffffff


	//   ....[3]....
        /*0038*/ 	.word	0xffffffff


	//   ....[4]....
        /*003c*/ 	.word	0xffffffff


	//   ....[5]....
        /*0040*/ 	.word	0xffffffff


	//   ....[6]....
        /*0044*/ 	.word	0xffffffff


	//   ....[7]....
        /*0048*/ 	.word	0xffffffff


	//   ....[8]....
        /*004c*/ 	.word	0xffffffff


	//   ....[9]....
        /*0050*/ 	.word	0xffffffff


	//   ....[10]....
        /*0054*/ 	.word	0xffffffff


	//   ....[11]....
        /*0058*/ 	.word	0xffffffff


	//----- nvinfo : EIATTR_COOP_GROUP_INSTR_OFFSETS
	.align		4
.L_896:
        /*005c*/ 	.byte	0x04, 0x28
        /*005e*/ 	.short	(.L_898 - .L_897)


	//   ....[0]....
.L_897:
        /*0060*/ 	.word	0x00003a40


	//   ....[1]....
        /*0064*/ 	.word	0x00003a60


	//   ....[2]....
        /*0068*/ 	.word	0x00003b10


	//   ....[3]....
        /*006c*/ 	.word	0x00003b20


	//   ....[4]....
        /*0070*/ 	.word	0x00006660


	//   ....[5]....
        /*0074*/ 	.word	0x00006680


	//   ....[6]....
        /*0078*/ 	.word	0x000066b0


	//   ....[7]....
        /*007c*/ 	.word	0x000066c0


	//   ....[8]....
        /*0080*/ 	.word	0x00007e00


	//   ....[9]....
        /*0084*/ 	.word	0x00007e40


	//   ....[10]....
        /*0088*/ 	.word	0x00007eb0


	//   ....[11]....
        /*008c*/ 	.word	0x00007ed0


	//----- nvinfo : EIATTR_VRC_CTA_INIT_COUNT
	.align		4
.L_898:
        /*0090*/ 	.byte	0x02, 0x4a
	.zero		1
	.zero		1


	//----- nvinfo : EIATTR_EXIT_INSTR_OFFSETS
	.align		4
        /*0094*/ 	.byte	0x04, 0x1c
        /*0096*/ 	.short	(.L_900 - .L_899)


	//   ....[0]....
.L_899:
        /*0098*/ 	.word	0x00000330


	//   ....[1]....
        /*009c*/ 	.word	0x00000b50


	//   ....[2]....
        /*00a0*/ 	.word	0x00000b80


	//   ....[3]....
        /*00a4*/ 	.word	0x00009400


	//   ....[4]....
        /*00a8*/ 	.word	0x000094f0


	//----- nvinfo : EIATTR_CRS_STACK_SIZE
	.align		4
.L_900:
        /*00ac*/ 	.byte	0x04, 0x1e
        /*00ae*/ 	.short	(.L_902 - .L_901)
.L_901:
        /*00b0*/ 	.word	0x00000000


	//----- nvinfo : EIATTR_CBANK_PARAM_SIZE
	.align		4
.L_902:
        /*00b4*/ 	.byte	0x03, 0x19
        /*00b6*/ 	.short	0x01d0


	//----- nvinfo : EIATTR_PARAM_CBANK
	.align		4
        /*00b8*/ 	.byte	0x04, 0x0a
        /*00ba*/ 	.short	(.L_904 - .L_903)
	.align		4
.L_903:
        /*00bc*/ 	.word	index@(.nv.constant0._ZN5flash24flash_fwd_splitkv_kernelI23Flash_fwd_kernel_traitsILi192ELi64ELi64ELi4ELb0ELb0EN7cutlass6half_tE19Flash_kernel_traitsILi192ELi64ELi64ELi4ES3_EELb0ELb0ELb0ELb0ELb1ELb0ELb0ELb0EEEvNS_16Flash_fwd_paramsE)
        /*00c0*/ 	.short	0x0380
        /*00c2*/ 	.short	0x01d0


	//----- nvinfo : EIATTR_SW_WAR
	.align		4
.L_904:
        /*00c4*/ 	.byte	0x04, 0x36
        /*00c6*/ 	.short	(.L_906 - .L_905)
.L_905:
        /*00c8*/ 	.word	0x00000008
.L_906:


//--------------------- .nv.info._ZN5flash24flash_fwd_splitkv_kernelI23Flash_fwd_kernel_traitsILi192ELi64ELi64ELi4ELb0ELb0EN7cutlass6half_tE19Flash_kernel_traitsILi192ELi64ELi64ELi4ES3_EELb0ELb0ELb0ELb0ELb1ELb1ELb0ELb0EEEvNS_16Flash_fwd_paramsE --------------------------
	.section	.nv.info._ZN5flash24flash_fwd_splitkv_kernelI23Flash_fwd_kernel_traitsILi192ELi64ELi64ELi4ELb0ELb0EN7cutlass6half_tE19Flash_kernel_traitsILi192ELi64ELi64ELi4ES3_EELb0ELb0ELb0ELb0ELb1ELb1ELb0ELb0EEEvNS_16Flash_fwd_paramsE,"",@"SHT_CUDA_INFO"
	.sectionflags	@""
	.align	4


	//----- nvinfo : EIATTR_CUDA_API_VERSION
	.align		4
        /*0000*/ 	.byte	0x04, 0x37
        /*0002*/ 	.short	(.L_908 - .L_907)
.L_907:
        /*0004*/ 	.word	0x00000082


	//----- nvinfo : EIATTR_KPARAM_INFO
	.align		4
.L_908:
        /*0008*/ 	.byte	0x04, 0x17
        /*000a*/ 	.short	(.L_910 - .L_909)
.L_909:
        /*000c*/ 	.word	0x00000000
        /*0010*/ 	.short	0x0000
        /*0012*/ 	.short	0x0000
        /*0014*/ 	.byte	0x00, 0xf0, 0x41, 0x07


	//----- nvinfo : EIATTR_SPARSE_MMA_MASK
	.align		4
.L_910:
        /*0018*/ 	.byte	0x03, 0x50
        /*001a*/ 	.short	0x0000


	//----- nvinfo : EIATTR_MAXREG_COUNT
	.align		4
        /*001c*/ 	.byte	0x03, 0x1b
        /*001e*/ 	.short	0x00ff


	//----- nvinfo : EIATTR_NUM_BARRIERS
	.align		4
        /*0020*/ 	.byte	0x02, 0x4c
        /*0022*/ 	.byte	0x01
	.zero		1


	//----- nvinfo : EIATTR_MERCURY_ISA_VERSION
	.align		4
        /*0024*/ 	.byte	0x03, 0x5f
        /*0026*/ 	.short	0x0101


	//----- nvinfo : EIATTR_COOP_GROUP_MASK_REGIDS
	.align		4
        /*0028*/ 	.byte	0x04, 0x29
        /*002a*/ 	.short	(.L_912 - .L_911)


	//   ....[0]....
.L_911:
        /*002c*/ 	.word	0xffffffff


	//   ....[1]....
        /*0030*/ 	.word	0xffffffff


	//   ....[2]....
        /*0034*/ 	.word	0xffffffff


	//   ....[3]....
        /*0038*/ 	.word	0xffffffff


	//   ....[4]....
        /*003c*/ 	.word	0xffffffff


	//   ....[5]....
        /*0040*/ 	.word	0xffffffff


	//   ....[6]....
        /*0044*/ 	.word	0xffffffff


	//   ....[7]....
        /*0048*/ 	.word	0xffffffff


	//   ....[8]....
        /*004c*/ 	.word	0xffffffff


	//   ....[9]....
        /*0050*/ 	.word	0xffffffff


	//   ....[10]....
        /*0054*/ 	.word	0xffffffff


	//   ....[11]....
        /*0058*/ 	.word	0xffffffff


	//----- nvinfo : EIATTR_COOP_GROUP_INSTR_OFFSETS
	.align		4
.L_912:
        /*005c*/ 	.byte	0x04, 0x28
        /*005e*/ 	.short	(.L_914 - .L_913)


	//   ....[0]....
.L_913:
        /*0060*/ 	.word	0x00003e70


	//   ....[1]....
        /*0064*/ 	.word	0x00003e90


	//   ....[2]....
        /*0068*/ 	.word	0x00003f40


	//   ....[3]....
        /*006c*/ 	.word	0x00003f50


	//   ....[4]....
        /*0070*/ 	.word	0x00006eb0


	//   ....[5]....
        /*0074*/ 	.word	0x00006ee0


	//   ....[6]....
        /*0078*/ 	.word	0x00006f80


	//   ....[7]....
        /*007c*/ 	.word	0x00006f90


	//   ....[8]....
        /*0080*/ 	.word	0x00008640


	//   ....[9]....
        /*0084*/ 	.word	0x00008680


	//   ....[10]....
        /*0088*/ 	.word	0x000086f0


	//   ....[11]....
        /*008c*/ 	.word	0x00008710


	//----- nvinfo : EIATTR_VRC_CTA_INIT_COUNT
	.align		4
.L_914:
        /*0090*/ 	.byte	0x02, 0x4a
	.zero		1
	.zero		1


	//----- nvinfo : EIATTR_EXIT_INSTR_OFFSETS
	.align		4
        /*0094*/ 	.byte	0x04, 0x1c
        /*0096*/ 	.short	(.L_916 - .L_915)


	//   ....[0]....
.L_915:
        /*0098*/ 	.word	0x00000330


	//   ....[1]....
        /*009c*/ 	.word	0x00000b50


	//   ....[2]....
        /*00a0*/ 	.word	0x00000b80


	//   ....[3]....
        /*00a4*/ 	.word	0x00009c40


	//   ....[4]....
        /*00a8*/ 	.word	0x00009d30


	//----- nvinfo : EIATTR_CRS_STACK_SIZE
	.align		4
.L_916:
        /*00ac*/ 	.byte	0x04, 0x1e
        /*00ae*/ 	.short	(.L_918 - .L_917)
.L_917:
        /*00b0*/ 	.word	0x00000000


	//----- nvinfo : EIATTR_CBANK_PARAM_SIZE
	.align		4
.L_918:
        /*00b4*/ 	.byte	0x03, 0x19
        /*00b6*/ 	.short	0x01d0


	//----- nvinfo : EIATTR_PARAM_CBANK
	.align		4
        /*00b8*/ 	.byte	0x04, 0x0a
        /*00ba*/ 	.short	(.L_920 - .L_919)
	.align		4
.L_919:
        /*00bc*/ 	.word	index@(.nv.constant0._ZN5flash24flash_fwd_splitkv_kernelI23Flash_fwd_kernel_traitsILi192ELi64ELi64ELi4ELb0ELb0EN7cutlass6half_tE19Flash_kernel_traitsILi192ELi64ELi64ELi4ES3_EELb0ELb0ELb0ELb0ELb1ELb1ELb0ELb0EEEvNS_16Flash_fwd_paramsE)
        /*00c0*/ 	.short	0x0380
        /*00c2*/ 	.short	0x01d0


	//----- nvinfo : EIATTR_SW_WAR
	.align		4
.L_920:
        /*00c4*/ 	.byte	0x04, 0x36
        /*00c6*/ 	.short	(.L_922 - .L_921)
.L_921:
        /*00c8*/ 	.word	0x00000008
.L_922:


//--------------------- .nv.info._ZN5flash24flash_fwd_splitkv_kernelI23Flash_fwd_kernel_traitsILi192ELi64ELi64ELi4ELb0ELb0EN7cutlass6half_tE19Flash_kernel_traitsILi192ELi64ELi64ELi4ES3_EELb0ELb0ELb1ELb0ELb0ELb0ELb0ELb0EEEvNS_16Flash_fwd_paramsE --------------------------
	.section	.nv.info._ZN5flash24flash_fwd_splitkv_kernelI23Flash_fwd_kernel_traitsILi192ELi64ELi64ELi4ELb0ELb0EN7cutlass6half_tE19Flash_kernel_traitsILi192ELi64ELi64ELi4ES3_EELb0ELb0ELb1ELb0ELb0ELb0ELb0ELb0EEEvNS_16Flash_fwd_paramsE,"",@"SHT_CUDA_INFO"
	.sectionflags	@""
	.align	4


	//----- nvinfo : EIATTR_CUDA_API_VERSION
	.align		4
        /*0000*/ 	.byte	0x04, 0x37
        /*0002*/ 	.short	(.L_924 - .L_923)
.L_923:
        /*0004*/ 	.word	0x00000082


	//----- nvinfo : EIATTR_KPARAM_INFO
	.align		4
.L_924:
        /*0008*/ 	.byte	0x04, 0x17
        /*000a*/ 	.short	(.L_926 - .L_925)
.L_925:
        /*000c*/ 	.word	0x00000000
        /*0010*/ 	.short	0x0000
        /*0012*/ 	.short	0x0000
        /*0014*/ 	.byte	0x00, 0xf0, 0x41, 0x07


	//----- nvinfo : EIATTR_SPARSE_MMA_MASK
	.align		4
.L_926:
        /*0018*/ 	.byte	0x03, 0x50
        /*001a*/ 	.short	0x0000


	//----- nvinfo : EIATTR_MAXREG_COUNT
	.align		4
        /*001c*/ 	.byte	0x03, 0x1b
        /*001e*/ 	.short	0x00ff


	//----- nvinfo : EIATTR_NUM_BARRIERS
	.align		4
        /*0020*/ 	.byte	0x02, 0x4c
        /*0022*/ 	.byte	0x01
	.zero		1


	//----- nvinfo : EIATTR_MERCURY_ISA_VERSION
	.align		4
        /*0024*/ 	.byte	0x03, 0x5f
        /*0026*/ 	.short	0x0101


	//----- nvinfo : EIATTR_COOP_GROUP_MASK_REGIDS
	.align		4
        /*0028*/ 	.byte	0x04, 0x29
        /*002a*/ 	.short	(.L_928 - .L_927)


	//   ....[0]....
.L_927:
        /*002c*/ 	.word	0xffffffff


	//   ....[1]....
        /*0030*/ 	.word	0xffffffff


	//   ....[2]....
        /*0034*/ 	.word	0xffffffff


	//   ....[3]....
        /*0038*/ 	.word	0xffffffff


	//   ....[4]....
        /*003c*/ 	.word	0xffffffff


	//   ....[5]....
        /*0040*/ 	.word	0xffffffff


	//   ....[6]....
        /*0044*/ 	.word	0xffffffff


	//   ....[7]....
        /*0048*/ 	.word	0xffffffff


	//   ....[8]....
        /*004c*/ 	.word	0xffffffff


	//   ....[9]....
        /*0050*/ 	.word	0xffffffff


	//   ....[10]....
        /*0054*/ 	.word	0xffffffff


	//   ....[11]....
        /*0058*/ 	.word	0xffffffff


	//----- nvinfo : EIATTR_COOP_GROUP_INSTR_OFFSETS
	.align		4
.L_928:
        /*005c*/ 	.byte	0x04, 0x28
        /*005e*/ 	.short	(.L_930 - .L_929)


	//   ....[0]....
.L_929:
        /*0060*/ 	.word	0x00005ae0


	//   ....[1]....
        /*0064*/ 	.word	0x00005b80


	//   ....[2]....
        /*0068*/ 	.word	0x00005be0


	//   ....[3]....
        /*006c*/ 	.word	0x00005c30


	//   ....[4]....
        /*0070*/ 	.word	0x00009390


	//   ....[5]....
        /*0074*/ 	.word	0x000093a0


	//   ....[6]....
        /*0078*/ 	.word	0x000093d0


	//   ....[7]....
        /*007c*/ 	.word	0x000093e0


	//   ....[8]....
        /*0080*/ 	.word	0x0000ab10


	//   ....[9]....
        /*0084*/ 	.word	0x0000ab50


	//   ....[10]....
        /*0088*/ 	.word	0x0000ac40


	//   ....[11]....
        /*008c*/ 	.word	0x0000ac50


	//----- nvinfo : EIATTR_VRC_CTA_INIT_COUNT
	.align		4
.L_930:
        /*0090*/ 	.byte	0x02, 0x4a
	.zero		1
	.zero		1


	//----- nvinfo : EIATTR_EXIT_INSTR_OFFSETS
	.align		4
        /*0094*/ 	.byte	0x04, 0x1c
        /*0096*/ 	.short	(.L_932 - .L_931)


	//   ....[0]....
.L_931:
        /*0098*/ 	.word	0x00000490


	//   ....[1]....
        /*009c*/ 	.word	0x00000e20


	//   ....[2]....
        /*00a0*/ 	.word	0x00000e50


	//   ....[3]....
        /*00a4*/ 	.word	0x0000c200


	//   ....[4]....
        /*00a8*/ 	.word	0x0000c320


	//   ....[5]....
        /*00ac*/ 	.word	0x0000c340


	//----- nvinfo : EIATTR_CRS_STACK_SIZE
	.align		4
.L_932:
        /*00b0*/ 	.byte	0x04, 0x1e
        /*00b2*/ 	.short	(.L_934 - .L_933)
.L_933:
        /*00b4*/ 	.word	0x00000000


	//----- nvinfo : EIATTR_CBANK_PARAM_SIZE
	.align		4
.L_934:
        /*00b8*/ 	.byte	0x03, 0x19
        /*00ba*/ 	.short	0x01d0


	//----- nvinfo : EIATTR_PARAM_CBANK
	.align		4
        /*00bc*/ 	.byte	0x04, 0x0a
        /*00be*/ 	.short	(.L_936 - .L_935)
	.align		4
.L_935:
        /*00c0*/ 	.word	index@(.nv.constant0._ZN5flash24flash_fwd_splitkv_kernelI23Flash_fwd_kernel_traitsILi192ELi64ELi64ELi4ELb0ELb0EN7cutlass6half_tE19Flash_kernel_traitsILi192ELi64ELi64ELi4ES3_EELb0ELb0ELb1ELb0ELb0ELb0ELb0ELb0EEEvNS_16Flash_fwd_paramsE)
        /*00c4*/ 	.short	0x0380
        /*00c6*/ 	.short	0x01d0


	//----- nvinfo : EIATTR_SW_WAR
	.align		4
.L_936:
        /*00c8*/ 	.byte	0x04, 0x36
        /*00ca*/ 	.short	(.L_938 - .L_937)
.L_937:
        /*00cc*/ 	.word	0x00000008
.L_938:


//--------------------- .nv.info._ZN5flash24flash_fwd_splitkv_kernelI23Flash_fwd_kernel_traitsILi192ELi64ELi64ELi4ELb0ELb0EN7cutlass6half_tE19Flash_kernel_traitsILi192ELi64ELi64ELi4ES3_EELb0ELb0ELb1ELb0ELb0ELb1ELb0ELb0EEEvNS_16Flash_fwd_paramsE --------------------------
	.section	.nv.info._ZN5flash24flash_fwd_splitkv_kernelI23Flash_fwd_kernel_traitsILi192ELi64ELi64ELi4ELb0ELb0EN7cutlass6half_tE19Flash_kernel_traitsILi192ELi64ELi64ELi4ES3_EELb0ELb0ELb1ELb0ELb0ELb1ELb0ELb0EEEvNS_16Flash_fwd_paramsE,"",@"SHT_CUDA_INFO"
	.sectionflags	@""
	.align	4


	//----- nvinfo : EIATTR_CUDA_API_VERSION
	.align		4
        /*0000*/ 	.byte	0x04, 0x37
        /*0002*/ 	.short	(.L_940 - .L_939)
.L_939:
        /*0004*/ 	.word	0x00000082


	//----- nvinfo : EIATTR_KPARAM_INFO
	.align		4
.L_940:
        /*0008*/ 	.byte	0x04, 0x17
        /*000a*/ 	.short	(.L_942 - .L_941)
.L_941:
        /*000c*/ 	.word	0x00000000
        /*0010*/ 	.short	0x0000
        /*0012*/ 	.short	0x0000
        /*0014*/ 	.byte	0x00, 0xf0, 0x41, 0x07


	//----- nvinfo : EIATTR_SPARSE_MMA_MASK
	.align		4
.L_942:
        /*0018*/ 	.byte	0x03, 0x50
        /*001a*/ 	.short	0x0000


	//----- nvinfo : EIATTR_MAXREG_COUNT
	.align		4
        /*001c*/ 	.byte	0x03, 0x1b
        /*001e*/ 	.short	0x00ff


	//----- nvinfo : EIATTR_NUM_BARRIERS
	.align		4
        /*0020*/ 	.byte	0x02, 0x4c
        /*0022*/ 	.byte	0x01
	.zero		1


	//----- nvinfo : EIATTR_MERCURY_ISA_VERSION
	.align		4
        /*0024*/ 	.byte	0x03, 0x5f
        /*0026*/ 	.short	0x0101


	//----- nvinfo : EIATTR_COOP_GROUP_MASK_REGIDS
	.align		4
        /*0028*/ 	.byte	0x04, 0x29
        /*002a*/ 	.short	(.L_944 - .L_943)


	//   ....[0]....
.L_943:
        /*002c*/ 	.word	0xffffffff


	//   ....[1]....
        /*0030*/ 	.word	0xffffffff


	//   ....[2]....
        /*0034*/ 	.word	0xffffffff


	//   ....[3]....
        /*0038*/ 	.word	0xffffffff


	//   ....[4]....
        /*003c*/ 	.word	0xffffffff


	//   ....[5]....
        /*0040*/ 	.word	0xffffffff


	//   ....[6]....
        /*0044*/ 	.word	0xffffffff


	//   ....[7]....
        /*0048*/ 	.word	0xffffffff


	//   ....[8]....
        /*004c*/ 	.word	0xffffffff


	//   ....[9]....
        /*0050*/ 	.word	0xffffffff


	//   ....[10]....
        /*0054*/ 	.word	0xffffffff


	//   ....[11]....
        /*0058*/ 	.word	0xffffffff


	//----- nvinfo : EIATTR_COOP_GROUP_INSTR_OFFSETS
	.align		4
.L_944:
        /*005c*/ 	.byte	0x04, 0x28
        /*005e*/ 	.short	(.L_946 - .L_945)


	//   ....[0]....
.L_945:
        /*0060*/ 	.word	0x00005f50


	//   ....[1]....
        /*0064*/ 	.word	0x00005fa0


	//   ....[2]....
        /*0068*/ 	.word	0x00006020


	//   ....[3]....
        /*006c*/ 	.word	0x00006050


	//   ....[4]....
        /*0070*/ 	.word	0x00009ba0


	//   ....[5]....
        /*0074*/ 	.word	0x00009bd0


	//   ....[6]....
        /*0078*/ 	.word	0x00009c20


	//   ....[7]....
        /*007c*/ 	.word	0x00009c30


	//   ....[8]....
        /*0080*/ 	.word	0x0000b320


	//   ....[9]....
        /*0084*/ 	.word	0x0000b360


	//   ....[10]....
        /*0088*/ 	.word	0x0000b450


	//   ....[11]....
        /*008c*/ 	.word	0x0000b460


	//----- nvinfo : EIATTR_VRC_CTA_INIT_COUNT
	.align		4
.L_946:
        /*0090*/ 	.byte	0x02, 0x4a
	.zero		1
	.zero		1


	//----- nvinfo : EIATTR_EXIT_INSTR_OFFSETS
	.align		4
        /*0094*/ 	.byte	0x04, 0x1c
        /*0096*/ 	.short	(.L_948 - .L_947)


	//   ....[0]....
.L_947:
        /*0098*/ 	.word	0x00000490


	//   ....[1]....
        /*009c*/ 	.word	0x00000e20


	//   ....[2]....
        /*00a0*/ 	.word	0x00000e50


	//   ....[3]....
        /*00a4*/ 	.word	0x0000ca10


	//   ....[4]....
        /*00a8*/ 	.word	0x0000cb30


	//   ....[5]....
        /*00ac*/ 	.word	0x0000cb50


	//----- nvinfo : EIATTR_CRS_STACK_SIZE
	.align		4
.L_948:
        /*00b0*/ 	.byte	0x04, 0x1e
        /*00b2*/ 	.short	(.L_950 - .L_949)
.L_949:
        /*00b4*/ 	.word	0x00000000


	//----- nvinfo : EIATTR_CBANK_PARAM_SIZE
	.align		4
.L_950:
        /*00b8*/ 	.byte	0x03, 0x19
        /*00ba*/ 	.short	0x01d0


	//----- nvinfo : EIATTR_PARAM_CBANK
	.align		4
        /*00bc*/ 	.byte	0x04, 0x0a
        /*00be*/ 	.short	(.L_952 - .L_951)
	.align		4
.L_951:
        /*00c0*/ 	.word	index@(.nv.constant0._ZN5flash24flash_fwd_splitkv_kernelI23Flash_fwd_kernel_traitsILi192ELi64ELi64ELi4ELb0ELb0EN7cutlass6half_tE19Flash_kernel_traitsILi192ELi64ELi64ELi4ES3_EELb0ELb0ELb1ELb0ELb0ELb1ELb0ELb0EEEvNS_16Flash_fwd_paramsE)
        /*00c4*/ 	.short	0x0380
        /*00c6*/ 	.short	0x01d0


	//----- nvinfo : EIATTR_SW_WAR
	.align		4
.L_952:
        /*00c8*/ 	.byte	0x04, 0x36
        /*00ca*/ 	.short	(.L_954 - .L_953)
.L_953:
        /*00cc*/ 	.word	0x00000008
.L_954:


//--------------------- .nv.info._ZN5flash24flash_fwd_splitkv_kernelI23Flash_fwd_kernel_traitsILi192ELi64ELi64ELi4ELb0ELb0EN7cutlass6half_tE19Flash_kernel_traitsILi192ELi64ELi64ELi4ES3_EELb0ELb0ELb0ELb0ELb1ELb0ELb0ELb1EEEvNS_16Flash_fwd_paramsE --------------------------
	.section	.nv.info._ZN5flash24flash_fwd_splitkv_kernelI23Flash_fwd_kernel_traitsILi192ELi64ELi64ELi4ELb0ELb0EN7cutlass6half_tE19Flash_kernel_traitsILi192ELi64ELi64ELi4ES3_EELb0ELb0ELb0ELb0ELb1ELb0ELb0ELb1EEEvNS_16Flash_fwd_paramsE,"",@"SHT_CUDA_INFO"
	.sectionflags	@""
	.align	4


	//----- nvinfo : EIATTR_CUDA_API_VERSION
	.align		4
        /*0000*/ 	.byte	0x04, 0x37
        /*0002*/ 	.short	(.L_956 - .L_955)
.L_955:
        /*0004*/ 	.word	0x00000082


	//----- nvinfo : EIATTR_KPARAM_INFO
	.align		4
.L_956:
        /*0008*/ 	.byte	0x04, 0x17
        /*000a*/ 	.short	(.L_958 - .L_957)
.L_957:
        /*000c*/ 	.word	0x00000000
        /*0010*/ 	.short	0x0000
        /*0012*/ 	.short	0x0000
        /*0014*/ 	.byte	0x00, 0xf0, 0x41, 0x07


	//----- nvinfo : EIATTR_SPARSE_MMA_MASK
	.align		4
.L_958:
        /*0018*/ 	.byte	0x03, 0x50
        /*001a*/ 	.short	0x0000


	//----- nvinfo : EIATTR_MAXREG_COUNT
	.align		4
        /*001c*/ 	.byte	0x03, 0x1b
        /*001e*/ 	.short	0x00ff


	//----- nvinfo : EIATTR_NUM_BARRIERS
	.align		4
        /*0020*/ 	.byte	0x02, 0x4c
        /*0022*/ 	.byte	0x01
	.zero		1


	//----- nvinfo : EIATTR_MERCURY_ISA_VERSION
	.align		4
        /*0024*/ 	.byte	0x03, 0x5f
        /*0026*/ 	.short	0x0101


	//----- nvinfo : EIATTR_COOP_GROUP_MASK_REGIDS
	.align		4
        /*0028*/ 	.byte	0x04, 0x29
        /*002a*/ 	.short	(.L_960 - .L_959)


	//   ....[0]....
.L_959:
        /*002c*/ 	.word	0xffffffff


	//   ....[1]....
        /*0030*/ 	.word	0xffffffff


	//   ....[2]....
        /*0034*/ 	.word	0xffffffff


	//   ....[3]....
        /*0038*/ 	.word	0xffffffff


	//   ....[4]....
        /*003c*/ 	.word	0xffffffff


	//   ....[5]....
        /*0040*/ 	.word	0xffffffff


	//   ....[6]....
        /*0044*/ 	.word	0xffffffff


	//   ....[7]....
        /*0048*/ 	.word	0xffffffff


	//   ....[8]....
        /*004c*/ 	.word	0xffffffff


	//   ....[9]....
        /*0050*/ 	.word	0xffffffff


	//   ....[10]....
        /*0054*/ 	.word	0xffffffff


	//   ....[11]....
        /*0058*/ 	.word	0xffffffff


	//----- nvinfo : EIATTR_COOP_GROUP_INSTR_OFFSETS
	.align		4
.L_960:
        /*005c*/ 	.byte	0x04, 0x28
        /*005e*/ 	.short	(.L_962 - .L_961)


	//   ....[0]....
.L_961:
        /*0060*/ 	.word	0x000123b0


	//   ....[1]....
        /*0064*/ 	.word	0x000123d0


	//   ....[2]....
        /*0068*/ 	.word	0x000124a0


	//   ....[3]....
        /*006c*/ 	.word	0x000124b0


	//   ....[4]....
        /*0070*/ 	.word	0x00014ff0


	//   ....[5]....
        /*0074*/ 	.word	0x00015000


	//   ....[6]....
        /*0078*/ 	.word	0x00015030


	//   ....[7]....
        /*007c*/ 	.word	0x00015040


	//   ....[8]....
        /*0080*/ 	.word	0x00016790


	//   ....[9]....
        /*0084*/ 	.word	0x000167d0


	//   ....[10]....
        /*0088*/ 	.word	0x00016810


	//   ....[11]....
        /*008c*/ 	.word	0x00016830


	//----- nvinfo : EIATTR_VRC_CTA_INIT_COUNT
	.align		4
.L_962:
        /*0090*/ 	.byte	0x02, 0x4a
	.zero		1
	.zero		1


	//----- nvinfo : EIATTR_EXIT_INSTR_OFFSETS
	.align		4
        /*0094*/ 	.byte	0x04, 0x1c
        /*0096*/ 	.short	(.L_964 - .L_963)


	//   ....[0]....
.L_963:
        /*0098*/ 	.word	0x00000330


	//   ....[1]....
        /*009c*/ 	.word	0x00000b60


	//   ....[2]....
        /*00a0*/ 	.word	0x00000b90


	//   ....[3]....
        /*00a4*/ 	.word	0x00017da0


	//   ....[4]....
        /*00a8*/ 	.word	0x00017e90


	//----- nvinfo : EIATTR_CRS_STACK_SIZE
	.align		4
.L_964:
        /*00ac*/ 	.byte	0x04, 0x1e
        /*00ae*/ 	.short	(.L_966 - .L_965)
.L_965:
        /*00b0*/ 	.word	0x00000000


	//----- nvinfo : EIATTR_CBANK_PARAM_SIZE
	.align		4
.L_966:
        /*00b4*/ 	.byte	0x03, 0x19
        /*00b6*/ 	.short	0x01d0


	//----- nvinfo : EIATTR_PARAM_CBANK
	.align		4
        /*00b8*/ 	.byte	0x04, 0x0a
        /*00ba*/ 	.short	(.L_968 - .L_967)
	.align		4
.L_967:
        /*00bc*/ 	.word	index@(.nv.constant0._ZN5flash24flash_fwd_splitkv_kernelI23Flash_fwd_kernel_traitsILi192ELi64ELi64ELi4ELb0ELb0EN7cutlass6half_tE19Flash_kernel_traitsILi192ELi64ELi64ELi4ES3_EELb0ELb0ELb0ELb0ELb1ELb0ELb0ELb1EEEvNS_16Flash_fwd_paramsE)
        /*00c0*/ 	.short	0x0380
        /*00c2*/ 	.short	0x01d0


	//----- nvinfo : EIATTR_SW_WAR
	.align		4
.L_968:
        /*00c4*/ 	.byte	0x04, 0x36
        /*00c6*/ 	.short	(.L_970 - .L_969)
.L_969:
        /*00c8*/ 	.word	0x00000008
.L_970:


//--------------------- .nv.info._ZN5flash24flash_fwd_splitkv_kernelI23Flash_fwd_kernel_traitsILi192ELi64ELi64ELi4ELb0ELb0EN7cutlass6half_tE19Flash_kernel_traitsILi192ELi64ELi64ELi4ES3_EELb0ELb0ELb0ELb0ELb1ELb1ELb0ELb1EEEvNS_16Flash_fwd_paramsE --------------------------
	.section	.nv.info._ZN5flash24flash_fwd_splitkv_kernelI23Flash_fwd_kernel_traitsILi192ELi64ELi64ELi4ELb0ELb0EN7cutlass6half_tE19Flash_kernel_traitsILi192ELi64ELi64ELi4ES3_EELb0ELb0ELb0ELb0ELb1ELb1ELb0ELb1EEEvNS_16Flash_fwd_paramsE,"",@"SHT_CUDA_INFO"
	.sectionflags	@""
	.align	4


	//----- nvinfo : EIATTR_CUDA_API_VERSION
	.align		4
        /*0000*/ 	.byte	0x04, 0x37
        /*0002*/ 	.short	(.L_972 - .L_971)
.L_971:
        /*0004*/ 	.word	0x00000082


	//----- nvinfo : EIATTR_KPARAM_INFO
	.align		4
.L_972:
        /*0008*/ 	.byte	0x04, 0x17
        /*000a*/ 	.short	(.L_974 - .L_973)
.L_973:
        /*000c*/ 	.word	0x00000000
        /*0010*/ 	.short	0x0000
        /*0012*/ 	.short	0x0000
        /*0014*/ 	.byte	0x00, 0xf0, 0x41, 0x07


	//----- nvinfo : EIATTR_SPARSE_MMA_MASK
	.align		4
.L_974:
        /*0018*/ 	.byte	0x03, 0x50
        /*001a*/ 	.short	0x0000


	//----- nvinfo : EIATTR_MAXREG_COUNT
	.align		4
        /*001c*/ 	.byte	0x03, 0x1b
        /*001e*/ 	.short	0x00ff


	//----- nvinfo : EIATTR_NUM_BARRIERS
	.align		4
        /*0020*/ 	.byte	0x02, 0x4c
        /*0022*/ 	.byte	0x01
	.zero		1


	//----- nvinfo : EIATTR_MERCURY_ISA_VERSION
	.align		4
        /*0024*/ 	.byte	0x03, 0x5f
        /*0026*/ 	.short	0x0101


	//----- nvinfo : EIATTR_COOP_GROUP_MASK_REGIDS
	.align		4
        /*0028*/ 	.byte	0x04, 0x29
        /*002a*/ 	.short	(.L_976 - .L_975)


	//   ....[0]....
.L_975:
        /*002c*/ 	.word	0xffffffff


	//   ....[1]....
        /*0030*/ 	.word	0xffffffff


	//   ....[2]....
        /*0034*/ 	.word	0xffffffff


	//   ....[3]....
        /*0038*/ 	.word	0xffffffff


	//   ....[4]....
        /*003c*/ 	.word	0xffffffff


	//   ....[5]....
        /*0040*/ 	.word	0xffffffff


	//   ....[6]....
        /*0044*/ 	.word	0xffffffff


	//   ....[7]....
        /*0048*/ 	.word	0xffffffff


	//   ....[8]....
        /*004c*/ 	.word	0xffffffff


	//   ....[9]....
        /*0050*/ 	.word	0xffffffff


	//   ....[10]....
        /*0054*/ 	.word	0xffffffff


	//   ....[11]....
        /*0058*/ 	.word	0xffffffff


	//----- nvinfo : EIATTR_COOP_GROUP_INSTR_OFFSETS
	.align		4
.L_976:
        /*005c*/ 	.byte	0x04, 0x28
        /*005e*/ 	.short	(.L_978 - .L_977)


	//   ....[0]....
.L_977:
        /*0060*/ 	.word	0x00012800


	//   ....[1]....
        /*0064*/ 	.word	0x00012820


	//   ....[2]....
        /*0068*/ 	.word	0x000128f0


	//   ....[3]....
        /*006c*/ 	.word	0x00012900


	//   ....[4]....
        /*0070*/ 	.word	0x00015860


	//   ....[5]....
        /*0074*/ 	.word	0x00015890


	//   ....[6]....
        /*0078*/ 	.word	0x000158e0


	//   ....[7]....
        /*007c*/ 	.word	0x000158f0


	//   ....[8]....
        /*0080*/ 	.word	0x00017000


	//   ....[9]....
        /*0084*/ 	.word	0x00017040


	//   ....[10]....
        /*0088*/ 	.word	0x00017080


	//   ....[11]....
        /*008c*/ 	.word	0x000170a0


	//----- nvinfo : EIATTR_VRC_CTA_INIT_COUNT
	.align		4
.L_978:
        /*0090*/ 	.byte	0x02, 0x4a
	.zero		1
	.zero		1


	//----- nvinfo : EIATTR_EXIT_INSTR_OFFSETS
	.align		4
        /*0094*/ 	.byte	0x04, 0x1c
        /*0096*/ 	.short	(.L_980 - .L_979)


	//   ....[0]....
.L_979:
        /*0098*/ 	.word	0x00000330


	//   ....[1]....
        /*009c*/ 	.word	0x00000b60


	//   ....[2]....
        /*00a0*/ 	.word	0x00000b90


	//   ....[3]....
        /*00a4*/ 	.word	0x00018610


	//   ....[4]....
        /*00a8*/ 	.word	0x00018700


	//----- nvinfo : EIATTR_CRS_STACK_SIZE
	.align		4
.L_980:
        /*00ac*/ 	.byte	0x04, 0x1e
        /*00ae*/ 	.short	(.L_982 - .L_981)
.L_981:
        /*00b0*/ 	.word	0x00000000


	//----- nvinfo : EIATTR_CBANK_PARAM_SIZE
	.align		4
.L_982:
        /*00b4*/ 	.byte	0x03, 0x19
        /*00b6*/ 	.short	0x01d0


	//----- nvinfo : EIATTR_PARAM_CBANK
	.align		4
        /*00b8*/ 	.byte	0x04, 0x0a
        /*00ba*/ 	.short	(.L_984 - .L_983)
	.align		4
.L_983:
        /*00bc*/ 	.word	index@(.nv.constant0._ZN5flash24flash_fwd_splitkv_kernelI23Flash_fwd_kernel_traitsILi192ELi64ELi64ELi4ELb0ELb0EN7cutlass6half_tE19Flash_kernel_traitsILi192ELi64ELi64ELi4ES3_EELb0ELb0ELb0ELb0ELb1ELb1ELb0ELb1EEEvNS_16Flash_fwd_paramsE)
        /*00c0*/ 	.short	0x0380
        /*00c2*/ 	.short	0x01d0


	//----- nvinfo : EIATTR_SW_WAR
	.align		4
.L_984:
        /*00c4*/ 	.byte	0x04, 0x36
        /*00c6*/ 	.short	(.L_986 - .L_985)
.L_985:
        /*00c8*/ 	.word	0x00000008
.L_986:


//--------------------- .nv.info._ZN5flash24flash_fwd_splitkv_kernelI23Flash_fwd_kernel_traitsILi192ELi64ELi64ELi4ELb0ELb0EN7cutlass6half_tE19Flash_kernel_traitsILi192ELi64ELi64ELi4ES3_EELb0ELb0ELb1ELb0ELb0ELb0ELb0ELb1EEEvNS_16Flash_fwd_paramsE --------------------------
	.section	.nv.info._ZN5flash24flash_fwd_splitkv_kernelI23Flash_fwd_kernel_traitsILi192ELi64ELi64ELi4ELb0ELb0EN7cutlass6half_tE19Flash_kernel_traitsILi192ELi64ELi64ELi4ES3_EELb0ELb0ELb1ELb0ELb0ELb0ELb0ELb1EEEvNS_16Flash_fwd_paramsE,"",@"SHT_CUDA_INFO"
	.sectionflags	@""
	.align	4


	//----- nvinfo : EIATTR_CUDA_API_VERSION
	.align		4
        /*0000*/ 	.byte	0x04, 0x37
        /*0002*/ 	.short	(.L_988 - .L_987)
.L_987:
        /*0004*/ 	.word	0x00000082


	//----- nvinfo : EIATTR_KPARAM_INFO
	.align		4
.L_988:
        /*0008*/ 	.byte	0x04, 0x17
        /*000a*/ 	.short	(.L_990 - .L_989)
.L_989:
        /*000c*/ 	.word	0x00000000
        /*0010*/ 	.short	0x0000
        /*0012*/ 	.short	0x0000
        /*0014*/ 	.byte	0x00, 0xf0, 0x41, 0x07


	//----- nvinfo : EIATTR_SPARSE_MMA_MASK
	.align		4
.L_990:
        /*0018*/ 	.byte	0x03, 0x50
        /*001a*/ 	.short	0x0000


	//----- nvinfo : EIATTR_MAXREG_COUNT
	.align		4
        /*001c*/ 	.byte	0x03, 0x1b
        /*001e*/ 	.short	0x00ff


	//----- nvinfo : EIATTR_NUM_BARRIERS
	.align		4
        /*0020*/ 	.byte	0x02, 0x4c
        /*0022*/ 	.byte	0x01
	.zero		1


	//----- nvinfo : EIATTR_MERCURY_ISA_VERSION
	.align		4
        /*0024*/ 	.byte	0x03, 0x5f
        /*0026*/ 	.short	0x0101


	//----- nvinfo : EIATTR_COOP_GROUP_MASK_REGIDS
	.align		4
        /*0028*/ 	.byte	0x04, 0x29
        /*002a*/ 	.short	(.L_992 - .L_991)


	//   ....[0]....
.L_991:
        /*002c*/ 	.word	0xffffffff


	//   ....[1]....
        /*0030*/ 	.word	0xffffffff


	//   ....[2]....
        /*0034*/ 	.word	0xffffffff


	//   ....[3]....
        /*0038*/ 	.word	0xffffffff


	//   ....[4]....
        /*003c*/ 	.word	0xffffffff


	//   ....[5]....
        /*0040*/ 	.word	0xffffffff


	//   ....[6]....
        /*0044*/ 	.word	0xffffffff


	//   ....[7]....
        /*0048*/ 	.word	0xffffffff


	//   ....[8]....
        /*004c*/ 	.word	0xffffffff


	//   ....[9]....
        /*0050*/ 	.word	0xffffffff


	//   ....[10]....
        /*0054*/ 	.word	0xffffffff


	//   ....[11]....
        /*0058*/ 	.word	0xffffffff


	//----- nvinfo : EIATTR_COOP_GROUP_INSTR_OFFSETS
	.align		4
.L_992:
        /*005c*/ 	.byte	0x04, 0x28
        /*005e*/ 	.short	(.L_994 - .L_993)


	//   ....[0]....
.L_993:
        /*0060*/ 	.word	0x00015390


	//   ....[1]....
        /*0064*/ 	.word	0x00015410


	//   ....[2]....
        /*0068*/ 	.word	0x00015430


	//   ....[3]....
        /*006c*/ 	.word	0x00015450


	//   ....[4]....
        /*0070*/ 	.word	0x00018b40


	//   ....[5]....
        /*0074*/ 	.word	0x00018b60


	//   ....[6]....
        /*0078*/ 	.word	0x00018b90


	//   ....[7]....
        /*007c*/ 	.word	0x00018ba0


	//   ....[8]....
        /*0080*/ 	.word	0x0001a2d0


	//   ....[9]....
        /*0084*/ 	.word	0x0001a310


	//   ....[10]....
        /*0088*/ 	.word	0x0001a380


	//   ....[11]....
        /*008c*/ 	.word	0x0001a390


	//----- nvinfo : EIATTR_VRC_CTA_INIT_COUNT
	.align		4
.L_994:
        /*0090*/ 	.byte	0x02, 0x4a
	.zero		1
	.zero		1


	//----- nvinfo : EIATTR_EXIT_INSTR_OFFSETS
	.align		4
        /*0094*/ 	.byte	0x04, 0x1c
        /*0096*/ 	.short	(.L_996 - .L_995)


	//   ....[0]....
.L_995:
        /*0098*/ 	.word	0x00000470


	//   ....[1]....
        /*009c*/ 	.word	0x00000e00


	//   ....[2]....
        /*00a0*/ 	.word	0x00000e30


	//   ....[3]....
        /*00a4*/ 	.word	0x0001b9e0


	//   ....[4]....
        /*00a8*/ 	.word	0x0001bb10


	//   ....[5]....
        /*00ac*/ 	.word	0x0001bb30


	//----- nvinfo : EIATTR_CRS_STACK_SIZE
	.align		4
.L_996:
        /*00b0*/ 	.byte	0x04, 0x1e
        /*00b2*/ 	.short	(.L_998 - .L_997)
.L_997:
        /*00b4*/ 	.word	0x00000000


	//----- nvinfo : EIATTR_CBANK_PARAM_SIZE
	.align		4
.L_998:
        /*00b8*/ 	.byte	0x03, 0x19
        /*00ba*/ 	.short	0x01d0


	//----- nvinfo : EIATTR_PARAM_CBANK
	.align		4
        /*00bc*/ 	.byte	0x04, 0x0a
        /*00be*/ 	.short	(.L_1000 - .L_999)
	.align		4
.L_999:
        /*00c0*/ 	.word	index@(.nv.constant0._ZN5flash24flash_fwd_splitkv_kernelI23Flash_fwd_kernel_traitsILi192ELi64ELi64ELi4ELb0ELb0EN7cutlass6half_tE19Flash_kernel_traitsILi192ELi64ELi64ELi4ES3_EELb0ELb0ELb1ELb0ELb0ELb0ELb0ELb1EEEvNS_16Flash_fwd_paramsE)
        /*00c4*/ 	.short	0x0380
        /*00c6*/ 	.short	0x01d0


	//----- nvinfo : EIATTR_SW_WAR
	.align		4
.L_1000:
        /*00c8*/ 	.byte	0x04, 0x36
        /*00ca*/ 	.short	(.L_1002 - .L_1001)
.L_1001:
        /*00cc*/ 	.word	0x00000008
.L_1002:


//--------------------- .nv.info._ZN5flash24flash_fwd_splitkv_kernelI23Flash_fwd_kernel_traitsILi192ELi64ELi64ELi4ELb0ELb0EN7cutlass6half_tE19Flash_kernel_traitsILi192ELi64ELi64ELi4ES3_EELb0ELb0ELb1ELb0ELb0ELb1ELb0ELb1EEEvNS_16Flash_fwd_paramsE --------------------------
	.section	.nv.info._ZN5flash24flash_fwd_splitkv_kernelI23Flash_fwd_kernel_traitsILi192ELi64ELi64ELi4ELb0ELb0EN7cutlass6half_tE19Flash_kernel_traitsILi192ELi64ELi64ELi4ES3_EELb0ELb0ELb1ELb0ELb0ELb1ELb0ELb1EEEvNS_16Flash_fwd_paramsE,"",@"SHT_CUDA_INFO"
	.sectionflags	@""
	.align	4


	//----- nvinfo : EIATTR_CUDA_API_VERSION
	.align		4
        /*0000*/ 	.byte	0x04, 0x37
        /*0002*/ 	.short	(.L_1004 - .L_1003)
.L_1003:
        /*0004*/ 	.word	0x00000082


	//----- nvinfo : EIATTR_KPARAM_INFO
	.align		4
.L_1004:
        /*0008*/ 	.byte	0x04, 0x17
        /*000a*/ 	.short	(.L_1006 - .L_1005)
.L_1005:
        /*000c*/ 	.word	0x00000000
        /*0010*/ 	.short	0x0000
        /*0012*/ 	.short	0x0000
        /*0014*/ 	.byte	0x00, 0xf0, 0x41, 0x07


	//----- nvinfo : EIATTR_SPARSE_MMA_MASK
	.align		4
.L_1006:
        /*0018*/ 	.byte	0x03, 0x50
        /*001a*/ 	.short	0x0000


	//----- nvinfo : EIATTR_MAXREG_COUNT
	.align		4
        /*001c*/ 	.byte	0x03, 0x1b
        /*001e*/ 	.short	0x00ff


	//----- nvinfo : EIATTR_NUM_BARRIERS
	.align		4
        /*0020*/ 	.byte	0x02, 0x4c
        /*0022*/ 	.byte	0x01
	.zero		1


	//----- nvinfo : EIATTR_MERCURY_ISA_VERSION
	.align		4
        /*0024*/ 	.byte	0x03, 0x5f
        /*0026*/ 	.short	0x0101


	//----- nvinfo : EIATTR_COOP_GROUP_MASK_REGIDS
	.align		4
        /*0028*/ 	.byte	0x04, 0x29
        /*002a*/ 	.short	(.L_1008 - .L_1007)


	//   ....[0]....
.L_1007:
        /*002c*/ 	.word	0xffffffff


	//   ....[1]....
        /*0030*/ 	.word	0xffffffff


	//   ....[2]....
        /*0034*/ 	.word	0xffffffff


	//   ....[3]....
        /*0038*/ 	.word	0xffffffff


	//   ....[4]....
        /*003c*/ 	.word	0xffffffff


	//   ....[5]....
        /*0040*/ 	.word	0xffffffff


	//   ....[6]....
        /*0044*/ 	.word	0xffffffff


	//   ....[7]....
        /*0048*/ 	.word	0xffffffff


	//   ....[8]....
        /*004c*/ 	.word	0xffffffff


	//   ....[9]....
        /*0050*/ 	.word	0xffffffff


	//   ....[10]....
        /*0054*/ 	.word	0xffffffff


	//   ....[11]....
        /*0058*/ 	.word	0xffffffff


	//----- nvinfo : EIATTR_COOP_GROUP_INSTR_OFFSETS
	.align		4
.L_1008:
        /*005c*/ 	.byte	0x04, 0x28
        /*005e*/ 	.short	(.L_1010 - .L_1009)


	//   ....[0]....
.L_1009:
        /*0060*/ 	.word	0x00015810


	//   ....[1]....
        /*0064*/ 	.word	0x00015830


	//   ....[2]....
        /*0068*/ 	.word	0x00015850


	//   ....[3]....
        /*006c*/ 	.word	0x00015870


	//   ....[4]....
        /*0070*/ 	.word	0x00019350


	//   ....[5]....
        /*0074*/ 	.word	0x00019380


	//   ....[6]....
        /*0078*/ 	.word	0x000193e0


	//   ....[7]....
        /*007c*/ 	.word	0x000193f0


	//   ....[8]....
        /*0080*/ 	.word	0x0001aaf0


	//   ....[9]....
        /*0084*/ 	.word	0x0001ab30


	//   ....[10]....
        /*0088*/ 	.word	0x0001aba0


	//   ....[11]....
        /*008c*/ 	.word	0x0001abb0


	//----- nvinfo : EIATTR_VRC_CTA_INIT_COUNT
	.align		4
.L_1010:
        /*0090*/ 	.byte	0x02, 0x4a
	.zero		1
	.zero		1


	//----- nvinfo : EIATTR_EXIT_INSTR_OFFSETS
	.align		4
        /*0094*/ 	.byte	0x04, 0x1c
        /*0096*/ 	.short	(.L_1012 - .L_1011)


	//   ....[0]....
.L_1011:
        /*0098*/ 	.word	0x00000470


	//   ....[1]....
        /*009c*/ 	.word	0x00000e00


	//   ....[2]....
        /*00a0*/ 	.word	0x00000e30


	//   ....[3]....
        /*00a4*/ 	.word	0x0001c200


	//   ....[4]....
        /*00a8*/ 	.word	0x0001c330


	//   ....[5]....
        /*00ac*/ 	.word	0x0001c350


	//----- nvinfo : EIATTR_CRS_STACK_SIZE
	.align		4
.L_1012:
        /*00b0*/ 	.byte	0x04, 0x1e
        /*00b2*/ 	.short	(.L_1014 - .L_1013)
.L_1013:
        /*00b4*/ 	.word	0x00000000


	//----- nvinfo : EIATTR_CBANK_PARAM_SIZE
	.align		4
.L_1014:
        /*00b8*/ 	.byte	0x03, 0x19
        /*00ba*/ 	.short	0x01d0


	//----- nvinfo : EIATTR_PARAM_CBANK
	.align		4
        /*00bc*/ 	.byte	0x04, 0x0a
        /*00be*/ 	.short	(.L_1016 - .L_1015)
	.align		4
.L_1015:
        /*00c0*/ 	.word	index@(.nv.constant0._ZN5flash24flash_fwd_splitkv_kernelI23Flash_fwd_kernel_traitsILi192ELi64ELi64ELi4ELb0ELb0EN7cutlass6half_tE19Flash_kernel_traitsILi192ELi64ELi64ELi4ES3_EELb0ELb0ELb1ELb0ELb0ELb1ELb0ELb1EEEvNS_16Flash_fwd_paramsE)
        /*00c4*/ 	.short	0x0380
        /*00c6*/ 	.short	0x01d0


	//----- nvinfo : EIATTR_SW_WAR
	.align		4
.L_1016:
        /*00c8*/ 	.byte	0x04, 0x36
        /*00ca*/ 	.short	(.L_1018 - .L_1017)
.L_1017:
        /*00cc*/ 	.word	0x00000008
.L_1018:


//--------------------- .nv.info._ZN5flash24flash_fwd_splitkv_kernelI23Flash_fwd_kernel_traitsILi192ELi64ELi64ELi4ELb0ELb0EN7cutlass6half_tE19Flash_kernel_traitsILi192ELi64ELi64ELi4ES3_EELb0ELb0ELb0ELb0ELb1ELb0ELb1ELb0EEEvNS_16Flash_fwd_paramsE --------------------------
	.section	.nv.info._ZN5flash24flash_fwd_splitkv_kernelI23Flash_fwd_kernel_traitsILi192ELi64ELi64ELi4ELb0ELb0EN7cutlass6half_tE19Flash_kernel_traitsILi192ELi64ELi64ELi4ES3_EELb0ELb0ELb0ELb0ELb1ELb0ELb1ELb0EEEvNS_16Flash_fwd_paramsE,"",@"SHT_CUDA_INFO"
	.sectionflags	@""
	.align	4


	//----- nvinfo : EIATTR_CUDA_API_VERSION
	.align		4
        /*0000*/ 	.byte	0x04, 0x37
        /*0002*/ 	.short	(.L_1020 - .L_1019)
.L_1019:
        /*0004*/ 	.word	0x00000082


	//----- nvinfo : EIATTR_KPARAM_INFO
	.align		4
.L_1020:
        /*0008*/ 	.byte	0x04, 0x17
        /*000a*/ 	.short	(.L_1022 - .L_1021)
.L_1021:
        /*000c*/ 	.word	0x00000000
        /*0010*/ 	.short	0x0000
        /*0012*/ 	.short	0x0000
        /*0014*/ 	.byte	0x00, 0xf0, 0x41, 0x07


	//----- nvinfo : EIATTR_SPARSE_MMA_MASK
	.align		4
.L_1022:
        /*0018*/ 	.byte	0x03, 0x50
        /*001a*/ 	.short	0x0000


	//----- nvinfo : EIATTR_MAXREG_COUNT
	.align		4
        /*001c*/ 	.byte	0x03, 0x1b
        /*001e*/ 	.short	0x00ff


	//----- nvinfo : EIATTR_NUM_BARRIERS
	.align		4
        /*0020*/ 	.byte	0x02, 0x4c
        /*0022*/ 	.byte	0x01
	.zero		1


	//----- nvinfo : EIATTR_MERCURY_ISA_VERSION
	.align		4
        /*0024*/ 	.byte	0x03, 0x5f
        /*0026*/ 	.short	0x0101


	//----- nvinfo : EIATTR_COOP_GROUP_MASK_REGIDS
	.align		4
        /*0028*/ 	.byte	0x04, 0x29
        /*002a*/ 	.short	(.L_1024 - .L_1023)


	//   ....[0]....
.L_1023:
        /*002c*/ 	.word	0xffffffff


	//   ....[1]....
        /*0030*/ 	.word	0xffffffff


	//   ....[2]....
        /*0034*/ 	.word	0xffffffff


	//   ....[3]....
        /*0038*/ 	.word	0xffffffff


	//   ....[4]....
        /*003c*/ 	.word	0xffffffff


	//   ....[5]....
        /*0040*/ 	.word	0xffffffff


	//   ....[6]....
        /*0044*/ 	.word	0xffffffff


	//   ....[7]....
        /*0048*/ 	.word	0xffffffff


	//   ....[8]....
        /*004c*/ 	.word	0xffffffff


	//   ....[9]....
        /*0050*/ 	.word	0xffffffff


	//   ....[10]....
        /*0054*/ 	.word	0xffffffff


	//   ....[11]....
        /*0058*/ 	.word	0xffffffff


	//----- nvinfo : EIATTR_COOP_GROUP_INSTR_OFFSETS
	.align		4
.L_1024:
        /*005c*/ 	.byte	0x04, 0x28
        /*005e*/ 	.short	(.L_1026 - .L_1025)


	//   ....[0]....
.L_1025:
        /*0060*/ 	.word	0x00003c70


	//   ....[1]....
        /*0064*/ 	.word	0x00003ca0


	//   ....[2]....
        /*0068*/ 	.word	0x00003d50


	//   ....[3]....
        /*006c*/ 	.word	0x00003d60


	//   ....[4]....
        /*0070*/ 	.word	0x00006870


	//   ....[5]....
        /*0074*/ 	.word	0x00006880


	//   ....[6]....
        /*0078*/ 	.word	0x000068b0


	//   ....[7]....
        /*007c*/ 	.word	0x000068c0


	//   ....[8]....
        /*0080*/ 	.word	0x00008000


	//   ....[9]....
        /*0084*/ 	.word	0x00008040


	//   ....[10]....
        /*0088*/ 	.word	0x00008130


	//   ....[11]....
        /*008c*/ 	.word	0x00008150


	//----- nvinfo : EIATTR_VRC_CTA_INIT_COUNT
	.align		4
.L_1026:
        /*0090*/ 	.byte	0x02, 0x4a
	.zero		1
	.zero		1


	//----- nvinfo : EIATTR_EXIT_INSTR_OFFSETS
	.align		4
        /*0094*/ 	.byte	0x04, 0x1c
        /*0096*/ 	.short	(.L_1028 - .L_1027)


	//   ....[0]....
.L_1027:
        /*0098*/ 	.word	0x00000460


	//   ....[1]....
        /*009c*/ 	.word	0x00000cc0


	//   ....[2]....
        /*00a0*/ 	.word	0x00000cf0


	//   ....[3]....
        /*00a4*/ 	.word	0x00009230


	//   ....[4]....
        /*00a8*/ 	.word	0x00009270


	//----- nvinfo : EIATTR_CRS_STACK_SIZE
	.align		4
.L_1028:
        /*00ac*/ 	.byte	0x04, 0x1e
        /*00ae*/ 	.short	(.L_1030 - .L_1029)
.L_1029:
        /*00b0*/ 	.word	0x00000000


	//----- nvinfo : EIATTR_CBANK_PARAM_SIZE
	.align		4
.L_1030:
        /*00b4*/ 	.byte	0x03, 0x19
        /*00b6*/ 	.short	0x01d0


	//----- nvinfo : EIATTR_PARAM_CBANK
	.align		4
        /*00b8*/ 	.byte	0x04, 0x0a
        /*00ba*/ 	.short	(.L_1032 - .L_1031)
	.align		4
.L_1031:
        /*00bc*/ 	.word	index@(.nv.constant0._ZN5flash24flash_fwd_splitkv_kernelI23Flash_fwd_kernel_traitsILi192ELi64ELi64ELi4ELb0ELb0EN7cutlass6half_tE19Flash_kernel_traitsILi192ELi64ELi64ELi4ES3_EELb0ELb0ELb0ELb0ELb1ELb0ELb1ELb0EEEvNS_16Flash_fwd_paramsE)
        /*00c0*/ 	.short	0x0380
        /*00c2*/ 	.short	0x01d0


	//----- nvinfo : EIATTR_SW_WAR
	.align		4
.L_1032:
        /*00c4*/ 	.byte	0x04, 0x36
        /*00c6*/ 	.short	(.L_1034 - .L_1033)
.L_1033:
        /*00c8*/ 	.word	0x00000008
.L_1034:


//--------------------- .nv.info._ZN5flash24flash_fwd_splitkv_kernelI23Flash_fwd_kernel_traitsILi192ELi64ELi64ELi4ELb0ELb0EN7cutlass6half_tE19Flash_kernel_traitsILi192ELi64ELi64ELi4ES3_EELb0ELb0ELb0ELb0ELb1ELb1ELb1ELb0EEEvNS_16Flash_fwd_paramsE --------------------------
	.section	.nv.info._ZN5flash24flash_fwd_splitkv_kernelI23Flash_fwd_kernel_traitsILi192ELi64ELi64ELi4ELb0ELb0EN7cutlass6half_tE19Flash_kernel_traitsILi192ELi64ELi64ELi4ES3_EELb0ELb0ELb0ELb0ELb1ELb1ELb1ELb0EEEvNS_16Flash_fwd_paramsE,"",@"SHT_CUDA_INFO"
	.sectionflags	@""
	.align	4


	//----- nvinfo : EIATTR_CUDA_API_VERSION
	.align		4
        /*0000*/ 	.byte	0x04, 0x37
        /*0002*/ 	.short	(.L_1036 - .L_1035)
.L_1035:
        /*0004*/ 	.word	0x00000082


	//----- nvinfo : EIATTR_KPARAM_INFO
	.align		4
.L_1036:
        /*0008*/ 	.byte	0x04, 0x17
        /*000a*/ 	.short	(.L_1038 - .L_1037)
.L_1037:
        /*000c*/ 	.word	0x00000000
        /*0010*/ 	.short	0x0000
        /*0012*/ 	.short	0x0000
        /*0014*/ 	.byte	0x00, 0xf0, 0x41, 0x07


	//----- nvinfo : EIATTR_SPARSE_MMA_MASK
	.align		4
.L_1038:
        /*0018*/ 	.byte	0x03, 0x50
        /*001a*/ 	.short	0x0000


	//----- nvinfo : EIATTR_MAXREG_COUNT
	.align		4
        /*001c*/ 	.byte	0x03, 0x1b
        /*001e*/ 	.short	0x00ff


	//----- nvinfo : EIATTR_NUM_BARRIERS
	.align		4
        /*0020*/ 	.byte	0x02, 0x4c
        /*0022*/ 	.byte	0x01
	.zero		1


	//----- nvinfo : EIATTR_MERCURY_ISA_VERSION
	.align		4
        /*0024*/ 	.byte	0x03, 0x5f
        /*0026*/ 	.short	0x0101


	//----- nvinfo : EIATTR_COOP_GROUP_MASK_REGIDS
	.align		4
        /*0028*/ 	.byte	0x04, 0x29
        /*002a*/ 	.short	(.L_1040 - .L_1039)


	//   ....[0]....
.L_1039:
        /*002c*/ 	.word	0xffffffff


	//   ....[1]....
        /*0030*/ 	.word	0xffffffff


	//   ....[2]....
        /*0034*/ 	.word	0xffffffff


	//   ....[3]....
        /*0038*/ 	.word	0xffffffff


	//   ....[4]....
        /*003c*/ 	.word	0xffffffff


	//   ....[5]....
        /*0040*/ 	.word	0xffffffff


	//   ....[6]....
        /*0044*/ 	.word	0xffffffff


	//   ....[7]....
        /*0048*/ 	.word	0xffffffff


	//   ....[8]....
        /*004c*/ 	.word	0xffffffff


	//   ....[9]....
        /*0050*/ 	.word	0xffffffff


	//   ....[10]....
        /*0054*/ 	.word	0xffffffff


	//   ....[11]....
        /*0058*/ 	.word	0xffffffff


	//----- nvinfo : EIATTR_COOP_GROUP_INSTR_OFFSETS
	.align		4
.L_1040:
        /*005c*/ 	.byte	0x04, 0x28
        /*005e*/ 	.short	(.L_1042 - .L_1041)


	//   ....[0]....
.L_1041:
        /*0060*/ 	.word	0x00004080


	//   ....[1]....
        /*0064*/ 	.word	0x000040b0


	//   ....[2]....
        /*0068*/ 	.word	0x00004160


	//   ....[3]....
        /*006c*/ 	.word	0x00004170


	//   ....[4]....
        /*0070*/ 	.word	0x00007090


	//   ....[5]....
        /*0074*/ 	.word	0x000070c0


	//   ....[6]....
        /*0078*/ 	.word	0x00007150


	//   ....[7]....
        /*007c*/ 	.word	0x00007160


	//   ....[8]....
        /*0080*/ 	.word	0x00008810


	//   ....[9]....
        /*0084*/ 	.word	0x00008850


	//   ....[10]....
        /*0088*/ 	.word	0x00008940


	//   ....[11]....
        /*008c*/ 	.word	0x00008960


	//----- nvinfo : EIATTR_VRC_CTA_INIT_COUNT
	.align		4
.L_1042:
        /*0090*/ 	.byte	0x02, 0x4a
	.zero		1
	.zero		1


	//----- nvinfo : EIATTR_EXIT_INSTR_OFFSETS
	.align		4
        /*0094*/ 	.byte	0x04, 0x1c
        /*0096*/ 	.short	(.L_1044 - .L_1043)


	//   ....[0]....
.L_1043:
        /*0098*/ 	.word	0x00000460


	//   ....[1]....
        /*009c*/ 	.word	0x00000cc0


	//   ....[2]....
        /*00a0*/ 	.word	0x00000cf0


	//   ....[3]....
        /*00a4*/ 	.word	0x00009a40


	//   ....[4]....
        /*00a8*/ 	.word	0x00009a80


	//----- nvinfo : EIATTR_CRS_STACK_SIZE
	.align		4
.L_1044:
        /*00ac*/ 	.byte	0x04, 0x1e
        /*00ae*/ 	.short	(.L_1046 - .L_1045)
.L_1045:
        /*00b0*/ 	.word	0x00000000


	//----- nvinfo : EIATTR_CBANK_PARAM_SIZE
	.align		4
.L_1046:
        /*00b4*/ 	.byte	0x03, 0x19
        /*00b6*/ 	.short	0x01d0


	//----- nvinfo : EIATTR_PARAM_CBANK
	.align		4
        /*00b8*/ 	.byte	0x04, 0x0a
        /*00ba*/ 	.short	(.L_1048 - .L_1047)
	.align		4
.L_1047:
        /*00bc*/ 	.word	index@(.nv.constant0._ZN5flash24flash_fwd_splitkv_kernelI23Flash_fwd_kernel_traitsILi192ELi64ELi64ELi4ELb0ELb0EN7cutlass6half_tE19Flash_kernel_traitsILi192ELi64ELi64ELi4ES3_EELb0ELb0ELb0ELb0ELb1ELb1ELb1ELb0EEEvNS_16Flash_fwd_paramsE)
        /*00c0*/ 	.short	0x0380
        /*00c2*/ 	.short	0x01d0


	//----- nvinfo : EIATTR_SW_WAR
	.align		4
.L_1048:
        /*00c4*/ 	.byte	0x04, 0x36
        /*00c6*/ 	.short	(.L_1050 - .L_1049)
.L_1049:
        /*00c8*/ 	.word	0x00000008
.L_1050:


//--------------------- .nv.info._ZN5flash24flash_fwd_splitkv_kernelI23Flash_fwd_kernel_traitsILi192ELi64ELi64ELi4ELb0ELb0EN7cutlass6half_tE19Flash_kernel_traitsILi192ELi64ELi64ELi4ES3_EELb0ELb0ELb1ELb0ELb0ELb0ELb1ELb0EEEvNS_16Flash_fwd_paramsE --------------------------
	.section	.nv.info._ZN5flash24flash_fwd_splitkv_kernelI23Flash_fwd_kernel_traitsILi192ELi64ELi64ELi4ELb0ELb0EN7cutlass6half_tE19Flash_kernel_traitsILi192ELi64ELi64ELi4ES3_EELb0ELb0ELb1ELb0ELb0ELb0ELb1ELb0EEEvNS_16Flash_fwd_paramsE,"",@"SHT_CUDA_INFO"
	.sectionflags	@""
	.align	4


	//----- nvinfo : EIATTR_CUDA_API_VERSION
	.align		4
        /*0000*/ 	.byte	0x04, 0x37
        /*0002*/ 	.short	(.L_1052 - .L_1051)
.L_1051:
        /*0004*/ 	.word	0x00000082


	//----- nvinfo : EIATTR_KPARAM_INFO
	.align		4
.L_1052:
        /*0008*/ 	.byte	0x04, 0x17
        /*000a*/ 	.short	(.L_1054 - .L_1053)
.L_1053:
        /*000c*/ 	.word	0x00000000
        /*0010*/ 	.short	0x0000
        /*0012*/ 	.short	0x0000
        /*0014*/ 	.byte	0x00, 0xf0, 0x41, 0x07


	//----- nvinfo : EIATTR_SPARSE_MMA_MASK
	.align		4
.L_1054:
        /*0018*/ 	.byte	0x03, 0x50
        /*001a*/ 	.short	0x0000


	//----- nvinfo : EIATTR_MAXREG_COUNT
	.align		4
        /*001c*/ 	.byte	0x03, 0x1b
        /*001e*/ 	.short	0x00ff


	//----- nvinfo : EIATTR_NUM_BARRIERS
	.align		4
        /*0020*/ 	.byte	0x02, 0x4c
        /*0022*/ 	.byte	0x01
	.zero		1


	//----- nvinfo : EIATTR_MERCURY_ISA_VERSION
	.align		4
        /*0024*/ 	.byte	0x03, 0x5f
        /*0026*/ 	.short	0x0101


	//----- nvinfo : EIATTR_COOP_GROUP_MASK_REGIDS
	.align		4
        /*0028*/ 	.byte	0x04, 0x29
        /*002a*/ 	.short	(.L_1056 - .L_1055)


	//   ....[0]....
.L_1055:
        /*002c*/ 	.word	0xffffffff


	//   ....[1]....
        /*0030*/ 	.word	0xffffffff


	//   ....[2]....
        /*0034*/ 	.word	0xffffffff


	//   ....[3]....
        /*0038*/ 	.word	0xffffffff


	//   ....[4]....
        /*003c*/ 	.word	0xffffffff


	//   ....[5]....
        /*0040*/ 	.word	0xffffffff


	//   ....[6]....
        /*0044*/ 	.word	0xffffffff


	//   ....[7]....
        /*0048*/ 	.word	0xffffffff


	//   ....[8]....
        /*004c*/ 	.word	0xffffffff


	//   ....[9]....
        /*0050*/ 	.word	0xffffffff


	//   ....[10]....
        /*0054*/ 	.word	0xffffffff


	//   ....[11]....
        /*0058*/ 	.word	0xffffffff


	//----- nvinfo : EIATTR_COOP_GROUP_INSTR_OFFSETS
	.align		4
.L_1056:
        /*005c*/ 	.byte	0x04, 0x28
        /*005e*/ 	.short	(.L_1058 - .L_1057)


	//   ....[0]....
.L_1057:
        /*0060*/ 	.word	0x00005fd0


	//   ....[1]....
        /*0064*/ 	.word	0x00006030


	//   ....[2]....
        /*0068*/ 	.word	0x00006050


	//   ....[3]....
        /*006c*/ 	.word	0x00006070


	//   ....[4]....
        /*0070*/ 	.word	0x00009730


	//   ....[5]....
        /*0074*/ 	.word	0x00009750


	//   ....[6]....
        /*0078*/ 	.word	0x00009780


	//   ....[7]....
        /*007c*/ 	.word	0x00009790


	//   ....[8]....
        /*0080*/ 	.word	0x0000aee0


	//   ....[9]....
        /*0084*/ 	.word	0x0000af20


	//   ....[10]....
        /*0088*/ 	.word	0x0000b040


	//   ....[11]....
        /*008c*/ 	.word	0x0000b060


	//----- nvinfo : EIATTR_VRC_CTA_INIT_COUNT
	.align		4
.L_1058:
        /*0090*/ 	.byte	0x02, 0x4a
	.zero		1
	.zero		1


	//----- nvinfo : EIATTR_EXIT_INSTR_OFFSETS
	.align		4
        /*0094*/ 	.byte	0x04, 0x1c
        /*0096*/ 	.short	(.L_1060 - .L_1059)


	//   ....[0]....
.L_1059:
        /*0098*/ 	.word	0x00000440


	//   ....[1]....
        /*009c*/ 	.word	0x00001430


	//   ....[2]....
        /*00a0*/ 	.word	0x00001460


	//   ....[3]....
        /*00a4*/ 	.word	0x0000c7e0


	//   ....[4]....
        /*00a8*/ 	.word	0x0000c8b0


	//   ....[5]....
        /*00ac*/ 	.word	0x0000c900


	//----- nvinfo : EIATTR_CRS_STACK_SIZE
	.align		4
.L_1060:
        /*00b0*/ 	.byte	0x04, 0x1e
        /*00b2*/ 	.short	(.L_1062 - .L_1061)
.L_1061:
        /*00b4*/ 	.word	0x00000000


	//----- nvinfo : EIATTR_CBANK_PARAM_SIZE
	.align		4
.L_1062:
        /*00b8*/ 	.byte	0x03, 0x19
        /*00ba*/ 	.short	0x01d0


	//----- nvinfo : EIATTR_PARAM_CBANK
	.align		4
        /*00bc*/ 	.byte	0x04, 0x0a
        /*00be*/ 	.short	(.L_1064 - .L_1063)
	.align		4
.L_1063:
        /*00c0*/ 	.word	index@(.nv.constant0._ZN5flash24flash_fwd_splitkv_kernelI23Flash_fwd_kernel_traitsILi192ELi64ELi64ELi4ELb0ELb0EN7cutlass6half_tE19Flash_kernel_traitsILi192ELi64ELi64ELi4ES3_EELb0ELb0ELb1ELb0ELb0ELb0ELb1ELb0EEEvNS_16Flash_fwd_paramsE)
        /*00c4*/ 	.short	0x0380
        /*00c6*/ 	.short	0x01d0


	//----- nvinfo : EIATTR_SW_WAR
	.align		4
.L_1064:
        /*00c8*/ 	.byte	0x04, 0x36
        /*00ca*/ 	.short	(.L_1066 - .L_1065)
.L_1065:
        /*00cc*/ 	.word	0x00000008
.L_1066:


//--------------------- .nv.info._ZN5flash24flash_fwd_splitkv_kernelI23Flash_fwd_kernel_traitsILi192ELi64ELi64ELi4ELb0ELb0EN7cutlass6half_tE19Flash_kernel_traitsILi192ELi64ELi64ELi4ES3_EELb0ELb0ELb1ELb0ELb0ELb1ELb1ELb0EEEvNS_16Flash_fwd_paramsE --------------------------
	.section	.nv.info._ZN5flash24flash_fwd_splitkv_kernelI23Flash_fwd_kernel_traitsILi192ELi64ELi64ELi4ELb0ELb0EN7cutlass6half_tE19Flash_kernel_traitsILi192ELi64ELi64ELi4ES3_EELb0ELb0ELb1ELb0ELb0ELb1ELb1ELb0EEEvNS_16Flash_fwd_paramsE,"",@"SHT_CUDA_INFO"
	.sectionflags	@""
	.align	4


	//----- nvinfo : EIATTR_CUDA_API_VERSION
	.align		4
        /*0000*/ 	.byte	0x04, 0x37
        /*0002*/ 	.short	(.L_1068 - .L_1067)
.L_1067:
        /*0004*/ 	.word	0x00000082


	//----- nvinfo : EIATTR_KPARAM_INFO
	.align		4
.L_1068:
        /*0008*/ 	.byte	0x04, 0x17
        /*000a*/ 	.short	(.L_1070 - .L_1069)
.L_1069:
        /*000c*/ 	.word	0x00000000
        /*0010*/ 	.short	0x0000
        /*0012*/ 	.short	0x0000
        /*0014*/ 	.byte	0x00, 0xf0, 0x41, 0x07


	//----- nvinfo : EIATTR_SPARSE_MMA_MASK
	.align		4
.L_1070:
        /*0018*/ 	.byte	0x03, 0x50
        /*001a*/ 	.short	0x0000


	//----- nvinfo : EIATTR_MAXREG_COUNT
	.align		4
        /*001c*/ 	.byte	0x03, 0x1b
        /*001e*/ 	.short	0x00ff


	//----- nvinfo : EIATTR_NUM_BARRIERS
	.align		4
        /*0020*/ 	.byte	0x02, 0x4c
        /*0022*/ 	.byte	0x01
	.zero		1


	//----- nvinfo : EIATTR_MERCURY_ISA_VERSION
	.align		4
        /*0024*/ 	.byte	0x03, 0x5f
        /*0026*/ 	.short	0x0101


	//----- nvinfo : EIATTR_COOP_GROUP_MASK_REGIDS
	.align		4
        /*0028*/ 	.byte	0x04, 0x29
        /*002a*/ 	.short	(.L_1072 - .L_1071)


	//   ....[0]....
.L_1071:
        /*002c*/ 	.word	0xffffffff


	//   ....[1]....
        /*0030*/ 	.word	0xffffffff


	//   ....[2]....
        /*0034*/ 	.word	0xffffffff


	//   ....[3]....
        /*0038*/ 	.word	0xffffffff


	//   ....[4]....
        /*003c*/ 	.word	0xffffffff


	//   ....[5]....
        /*0040*/ 	.word	0xffffffff


	//   ....[6]....
        /*0044*/ 	.word	0xffffffff


	//   ....[7]....
        /*0048*/ 	.word	0xffffffff


	//   ....[8]....
        /*004c*/ 	.word	0xffffffff


	//   ....[9]....
        /*0050*/ 	.word	0xffffffff


	//   ....[10]....
        /*0054*/ 	.word	0xffffffff


	//   ....[11]....
        /*0058*/ 	.word	0xffffffff


	//----- nvinfo : EIATTR_COOP_GROUP_INSTR_OFFSETS
	.align		4
.L_1072:
        /*005c*/ 	.byte	0x04, 0x28
        /*005e*/ 	.short	(.L_1074 - .L_1073)


	//   ....[0]....
.L_1073:
        /*0060*/ 	.word	0x00006400


	//   ....[1]....
        /*0064*/ 	.word	0x00006420


	//   ....[2]....
        /*0068*/ 	.word	0x00006440


	//   ....[3]....
        /*006c*/ 	.word	0x00006460


	//   ....[4]....
        /*0070*/ 	.word	0x00009ee0


	//   ....[5]....
        /*0074*/ 	.word	0x00009f10


	//   ....[6]....
        /*0078*/ 	.word	0x00009f80


	//   ....[7]....
        /*007c*/ 	.word	0x00009f90


	//   ....[8]....
        /*0080*/ 	.word	0x0000b690


	//   ....[9]....
        /*0084*/ 	.word	0x0000b6d0


	//   ....[10]....
        /*0088*/ 	.word	0x0000b810


	//   ....[11]....
        /*008c*/ 	.word	0x0000b840


	//----- nvinfo : EIATTR_VRC_CTA_INIT_COUNT
	.align		4
.L_1074:
        /*0090*/ 	.byte	0x02, 0x4a
	.zero		1
	.zero		1


	//----- nvinfo : EIATTR_EXIT_INSTR_OFFSETS
	.align		4
        /*0094*/ 	.byte	0x04, 0x1c
        /*0096*/ 	.short	(.L_1076 - .L_1075)


	//   ....[0]....
.L_1075:
        /*0098*/ 	.word	0x00000440


	//   ....[1]....
        /*009c*/ 	.word	0x00001430


	//   ....[2]....
        /*00a0*/ 	.word	0x00001460


	//   ....[3]....
        /*00a4*/ 	.word	0x0000cf90


	//   ....[4]....
        /*00a8*/ 	.word	0x0000d060


	//   ....[5]....
        /*00ac*/ 	.word	0x0000d0b0


	//----- nvinfo : EIATTR_CRS_STACK_SIZE
	.align		4
.L_1076:
        /*00b0*/ 	.byte	0x04, 0x1e
        /*00b2*/ 	.short	(.L_1078 - .L_1077)
.L_1077:
        /*00b4*/ 	.word	0x00000000


	//----- nvinfo : EIATTR_CBANK_PARAM_SIZE
	.align		4
.L_1078:
        /*00b8*/ 	.byte	0x03, 0x19
        /*00ba*/ 	.short	0x01d0


	//----- nvinfo : EIATTR_PARAM_CBANK
	.align		4
        /*00bc*/ 	.byte	0x04, 0x0a
        /*00be*/ 	.short	(.L_1080 - .L_1079)
	.align		4
.L_1079:
        /*00c0*/ 	.word	index@(.nv.constant0._ZN5flash24flash_fwd_splitkv_kernelI23Flash_fwd_kernel_traitsILi192ELi64ELi64ELi4ELb0ELb0EN7cutlass6half_tE19Flash_kernel_traitsILi192ELi64ELi64ELi4ES3_EELb0ELb0ELb1ELb0ELb0ELb1ELb1ELb0EEEvNS_16Flash_fwd_paramsE)
        /*00c4*/ 	.short	0x0380
        /*00c6*/ 	.short	0x01d0


	//----- nvinfo : EIATTR_SW_WAR
	.align		4
.L_1080:
        /*00c8*/ 	.byte	0x04, 0x36
        /*00ca*/ 	.short	(.L_1082 - .L_1081)
.L_1081:
        /*00cc*/ 	.word	0x00000008
.L_1082:


//--------------------- .nv.info._ZN5flash24flash_fwd_splitkv_kernelI23Flash_fwd_kernel_traitsILi192ELi64ELi64ELi4ELb0ELb0EN7cutlass6half_tE19Flash_kernel_traitsILi192ELi64ELi64ELi4ES3_EELb0ELb0ELb0ELb0ELb1ELb0ELb1ELb1EEEvNS_16Flash_fwd_paramsE --------------------------
	.section	.nv.info._ZN5flash24flash_fwd_splitkv_kernelI23Flash_fwd_kernel_traitsILi192ELi64ELi64ELi4ELb0ELb0EN7cutlass6half_tE19Flash_kernel_traitsILi192ELi64ELi64ELi4ES3_EELb0ELb0ELb0ELb0ELb1ELb0ELb1ELb1EEEvNS_16Flash_fwd_paramsE,"",@"SHT_CUDA_INFO"
	.sectionflags	@""
	.align	4


	//----- nvinfo : EIATTR_CUDA_API_VERSION
	.align		4
        /*0000*/ 	.byte	0x04, 0x37
        /*0002*/ 	.short	(.L_1084 - .L_1083)
.L_1083:
        /*0004*/ 	.word	0x00000082


	//----- nvinfo : EIATTR_KPARAM_INFO
	.align		4
.L_1084:
        /*0008*/ 	.byte	0x04, 0x17
        /*000a*/ 	.short	(.L_1086 - .L_1085)
.L_1085:
        /*000c*/ 	.word	0x00000000
        /*0010*/ 	.short	0x0000
        /*0012*/ 	.short	0x0000
        /*0014*/ 	.byte	0x00, 0xf0, 0x41, 0x07


	//----- nvinfo : EIATTR_SPARSE_MMA_MASK
	.align		4
.L_1086:
        /*0018*/ 	.byte	0x03, 0x50
        /*001a*/ 	.short	0x0000


	//----- nvinfo : EIATTR_MAXREG_COUNT
	.align		4
        /*001c*/ 	.byte	0x03, 0x1b
        /*001e*/ 	.short	0x00ff


	//----- nvinfo : EIATTR_NUM_BARRIERS
	.align		4
        /*0020*/ 	.byte	0x02, 0x4c
        /*0022*/ 	.byte	0x01
	.zero		1


	//----- nvinfo : EIATTR_MERCURY_ISA_VERSION
	.align		4
        /*0024*/ 	.byte	0x03, 0x5f
        /*0026*/ 	.short	0x0101


	//----- nvinfo : EIATTR_COOP_GROUP_MASK_REGIDS
	.align		4
        /*0028*/ 	.byte	0x04, 0x29
        /*002a*/ 	.short	(.L_1088 - .L_1087)


	//   ....[0]....
.L_1087:
        /*002c*/ 	.word	0xffffffff


	//   ....[1]....
        /*0030*/ 	.word	0xffffffff


	//   ....[2]....
        /*0034*/ 	.word	0xffffffff


	//   ....[3]....
        /*0038*/ 	.word	0xffffffff


	//   ....[4]....
        /*003c*/ 	.word	0xffffffff


	//   ....[5]....
        /*0040*/ 	.word	0xffffffff


	//   ....[6]....
        /*0044*/ 	.word	0xffffffff


	//   ....[7]....
        /*0048*/ 	.word	0xffffffff


	//   ....[8]....
        /*004c*/ 	.word	0xffffffff


	//   ....[9]....
        /*0050*/ 	.word	0xffffffff


	//   ....[10]....
        /*0054*/ 	.word	0xffffffff


	//   ....[11]....
        /*0058*/ 	.word	0xffffffff


	//----- nvinfo : EIATTR_COOP_GROUP_INSTR_OFFSETS
	.align		4
.L_1088:
        /*005c*/ 	.byte	0x04, 0x28
        /*005e*/ 	.short	(.L_1090 - .L_1089)


	//   ....[0]....
.L_1089:
        /*0060*/ 	.word	0x000126f0


	//   ....[1]....
        /*0064*/ 	.word	0x00012750


	//   ....[2]....
        /*0068*/ 	.word	0x000127b0


	//   ....[3]....
        /*006c*/ 	.word	0x000127e0


	//   ....[4]....
        /*0070*/ 	.word	0x00015330


	//   ....[5]....
        /*0074*/ 	.word	0x00015340


	//   ....[6]....
        /*0078*/ 	.word	0x00015370


	//   ....[7]....
        /*007c*/ 	.word	0x00015380


	//   ....[8]....
        /*0080*/ 	.word	0x00016ac0


	//   ....[9]....
        /*0084*/ 	.word	0x00016b00


	//   ....[10]....
        /*0088*/ 	.word	0x00016bc0


	//   ....[11]....
        /*008c*/ 	.word	0x00016bf0


	//----- nvinfo : EIATTR_VRC_CTA_INIT_COUNT
	.align		4
.L_1090:
        /*0090*/ 	.byte	0x02, 0x4a
	.zero		1
	.zero		1


	//----- nvinfo : EIATTR_EXIT_INSTR_OFFSETS
	.align		4
        /*0094*/ 	.byte	0x04, 0x1c
        /*0096*/ 	.short	(.L_1092 - .L_1091)


	//   ....[0]....
.L_1091:
        /*0098*/ 	.word	0x00000460


	//   ....[1]....
        /*009c*/ 	.word	0x00000cd0


	//   ....[2]....
        /*00a0*/ 	.word	0x00000d00


	//   ....[3]....
        /*00a4*/ 	.word	0x00017d10


	//   ....[4]....
        /*00a8*/ 	.word	0x00017d50


	//----- nvinfo : EIATTR_CRS_STACK_SIZE
	.align		4
.L_1092:
        /*00ac*/ 	.byte	0x04, 0x1e
        /*00ae*/ 	.short	(.L_1094 - .L_1093)
.L_1093:
        /*00b0*/ 	.word	0x00000000


	//----- nvinfo : EIATTR_CBANK_PARAM_SIZE
	.align		4
.L_1094:
        /*00b4*/ 	.byte	0x03, 0x19
        /*00b6*/ 	.short	0x01d0


	//----- nvinfo : EIATTR_PARAM_CBANK
	.align		4
        /*00b8*/ 	.byte	0x04, 0x0a
        /*00ba*/ 	.short	(.L_1096 - .L_1095)
	.align		4
.L_1095:
        /*00bc*/ 	.word	index@(.nv.constant0._ZN5flash24flash_fwd_splitkv_kernelI23Flash_fwd_kernel_traitsILi192ELi64ELi64ELi4ELb0ELb0EN7cutlass6half_tE19Flash_kernel_traitsILi192ELi64ELi64ELi4ES3_EELb0ELb0ELb0ELb0ELb1ELb0ELb1ELb1EEEvNS_16Flash_fwd_paramsE)
        /*00c0*/ 	.short	0x0380
        /*00c2*/ 	.short	0x01d0


	//----- nvinfo : EIATTR_SW_WAR
	.align		4
.L_1096:
        /*00c4*/ 	.byte	0x04, 0x36
        /*00c6*/ 	.short	(.L_1098 - .L_1097)
.L_1097:
        /*00c8*/ 	.word	0x00000008
.L_1098:


//--------------------- .nv.info._ZN5flash24flash_fwd_splitkv_kernelI23Flash_fwd_kernel_traitsILi192ELi64ELi64ELi4ELb0ELb0EN7cutlass6half_tE19Flash_kernel_traitsILi192ELi64ELi64ELi4ES3_EELb0ELb0ELb0ELb0ELb1ELb1ELb1ELb1EEEvNS_16Flash_fwd_paramsE --------------------------
	.section	.nv.info._ZN5flash24flash_fwd_splitkv_kernelI23Flash_fwd_kernel_traitsILi192ELi64ELi64ELi4ELb0ELb0EN7cutlass6half_tE19Flash_kernel_traitsILi192ELi64ELi64ELi4ES3_EELb0ELb0ELb0ELb0ELb1ELb1ELb1ELb1EEEvNS_16Flash_fwd_paramsE,"",@"SHT_CUDA_INFO"
	.sectionflags	@""
	.align	4


	//----- nvinfo : EIATTR_CUDA_API_VERSION
	.align		4
        /*0000*/ 	.byte	0x04, 0x37
        /*0002*/ 	.short	(.L_1100 - .L_1099)
.L_1099:
        /*0004*/ 	.word	0x00000082


	//----- nvinfo : EIATTR_KPARAM_INFO
	.align		4
.L_1100:
        /*0008*/ 	.byte	0x04, 0x17
        /*000a*/ 	.short	(.L_1102 - .L_1101)
.L_1101:
        /*000c*/ 	.word	0x00000000
        /*0010*/ 	.short	0x0000
        /*0012*/ 	.short	0x0000
        /*0014*/ 	.byte	0x00, 0xf0, 0x41, 0x07


	//----- nvinfo : EIATTR_SPARSE_MMA_MASK
	.align		4
.L_1102:
        /*0018*/ 	.byte	0x03, 0x50
        /*001a*/ 	.short	0x0000


	//----- nvinfo : EIATTR_MAXREG_COUNT
	.align		4
        /*001c*/ 	.byte	0x03, 0x1b
        /*001e*/ 	.short	0x00ff


	//----- nvinfo : EIATTR_NUM_BARRIERS
	.align		4
        /*0020*/ 	.byte	0x02, 0x4c
        /*0022*/ 	.byte	0x01
	.zero		1


	//----- nvinfo : EIATTR_MERCURY_ISA_VERSION
	.align		4
        /*0024*/ 	.byte	0x03, 0x5f
        /*0026*/ 	.short	0x0101


	//----- nvinfo : EIATTR_COOP_GROUP_MASK_REGIDS
	.align		4
        /*0028*/ 	.byte	0x04, 0x29
        /*002a*/ 	.short	(.L_1104 - .L_1103)


	//   ....[0]....
.L_1103:
        /*002c*/ 	.word	0xffffffff


	//   ....[1]....
        /*0030*/ 	.word	0xffffffff


	//   ....[2]....
        /*0034*/ 	.word	0xffffffff


	//   ....[3]....
        /*0038*/ 	.word	0xffffffff


	//   ....[4]....
        /*003c*/ 	.word	0xffffffff


	//   ....[5]....
        /*0040*/ 	.word	0xffffffff


	//   ....[6]....
        /*0044*/ 	.word	0xffffffff


	//   ....[7]....
        /*0048*/ 	.word	0xffffffff


	//   ....[8]....
        /*004c*/ 	.word	0xffffffff


	//   ....[9]....
        /*0050*/ 	.word	0xffffffff


	//   ....[10]....
        /*0054*/ 	.word	0xffffffff


	//   ....[11]....
        /*0058*/ 	.word	0xffffffff


	//----- nvinfo : EIATTR_COOP_GROUP_INSTR_OFFSETS
	.align		4
.L_1104:
        /*005c*/ 	.byte	0x04, 0x28
        /*005e*/ 	.short	(.L_1106 - .L_1105)


	//   ....[0]....
.L_1105:
        /*0060*/ 	.word	0x00012a60


	//   ....[1]....
        /*0064*/ 	.word	0x00012ac0


	//   ....[2]....
        /*0068*/ 	.word	0x00012b20


	//   ....[3]....
        /*006c*/ 	.word	0x00012b50


	//   ....[4]....
        /*0070*/ 	.word	0x00015a90


	//   ....[5]....
        /*0074*/ 	.word	0x00015ac0


	//   ....[6]....
        /*0078*/ 	.word	0x00015b10


	//   ....[7]....
        /*007c*/ 	.word	0x00015b20


	//   ....[8]....
        /*0080*/ 	.word	0x00017230


	//   ....[9]....
        /*0084*/ 	.word	0x00017270


	//   ....[10]....
        /*0088*/ 	.word	0x00017360


	//   ....[11]....
        /*008c*/ 	.word	0x00017380


	//----- nvinfo : EIATTR_VRC_CTA_INIT_COUNT
	.align		4
.L_1106:
        /*0090*/ 	.byte	0x02, 0x4a
	.zero		1
	.zero		1


	//----- nvinfo : EIATTR_EXIT_INSTR_OFFSETS
	.align		4
        /*0094*/ 	.byte	0x04, 0x1c
        /*0096*/ 	.short	(.L_1108 - .L_1107)


	//   ....[0]....
.L_1107:
        /*0098*/ 	.word	0x00000460


	//   ....[1]....
        /*009c*/ 	.word	0x00000cd0


	//   ....[2]....
        /*00a0*/ 	.word	0x00000d00


	//   ....[3]....
        /*00a4*/ 	.word	0x00018480


	//   ....[4]....
        /*00a8*/ 	.word	0x000184c0


	//----- nvinfo : EIATTR_CRS_STACK_SIZE
	.align		4
.L_1108:
        /*00ac*/ 	.byte	0x04, 0x1e
        /*00ae*/ 	.short	(.L_1110 - .L_1109)
.L_1109:
        /*00b0*/ 	.word	0x00000000


	//----- nvinfo : EIATTR_CBANK_PARAM_SIZE
	.align		4
.L_1110:
        /*00b4*/ 	.byte	0x03, 0x19
        /*00b6*/ 	.short	0x01d0


	//----- nvinfo : EIATTR_PARAM_CBANK
	.align		4
        /*00b8*/ 	.byte	0x04, 0x0a
        /*00ba*/ 	.short	(.L_1112 - .L_1111)
	.align		4
.L_1111:
        /*00bc*/ 	.word	index@(.nv.constant0._ZN5flash24flash_fwd_splitkv_kernelI23Flash_fwd_kernel_traitsILi192ELi64ELi64ELi4ELb0ELb0EN7cutlass6half_tE19Flash_kernel_traitsILi192ELi64ELi64ELi4ES3_EELb0ELb0ELb0ELb0ELb1ELb1ELb1ELb1EEEvNS_16Flash_fwd_paramsE)
        /*00c0*/ 	.short	0x0380
        /*00c2*/ 	.short	0x01d0


	//----- nvinfo : EIATTR_SW_WAR
	.align		4
.L_1112:
        /*00c4*/ 	.byte	0x04, 0x36
        /*00c6*/ 	.short	(.L_1114 - .L_1113)
.L_1113:
        /*00c8*/ 	.word	0x00000008
.L_1114:


//--------------------- .nv.info._ZN5flash24flash_fwd_splitkv_kernelI23Flash_fwd_kernel_traitsILi192ELi64ELi64ELi4ELb0ELb0EN7cutlass6half_tE19Flash_kernel_traitsILi192ELi64ELi64ELi4ES3_EELb0ELb0ELb1ELb0ELb0ELb0ELb1ELb1EEEvNS_16Flash_fwd_paramsE --------------------------
	.section	.nv.info._ZN5flash24flash_fwd_splitkv_kernelI23Flash_fwd_kernel_traitsILi192ELi64ELi64ELi4ELb0ELb0EN7cutlass6half_tE19Flash_kernel_traitsILi192ELi64ELi64ELi4ES3_EELb0ELb0ELb1ELb0ELb0ELb0ELb1ELb1EEEvNS_16Flash_fwd_paramsE,"",@"SHT_CUDA_INFO"
	.sectionflags	@""
	.align	4


	//----- nvinfo : EIATTR_CUDA_API_VERSION
	.align		4
        /*0000*/ 	.byte	0x04, 0x37
        /*0002*/ 	.short	(.L_1116 - .L_1115)
.L_1115:
        /*0004*/ 	.word	0x00000082


	//----- nvinfo : EIATTR_KPARAM_INFO
	.align		4
.L_1116:
        /*0008*/ 	.byte	0x04, 0x17
        /*000a*/ 	.short	(.L_1118 - .L_1117)
.L_1117:
        /*000c*/ 	.word	0x00000000
        /*0010*/ 	.short	0x0000
        /*0012*/ 	.short	0x0000
        /*0014*/ 	.byte	0x00, 0xf0, 0x41, 0x07


	//----- nvinfo : EIATTR_SPARSE_MMA_MASK
	.align		4
.L_1118:
        /*0018*/ 	.byte	0x03, 0x50
        /*001a*/ 	.short	0x0000


	//----- nvinfo : EIATTR_MAXREG_COUNT
	.align		4
        /*001c*/ 	.byte	0x03, 0x1b
        /*001e*/ 	.short	0x00ff


	//----- nvinfo : EIATTR_NUM_BARRIERS
	.align		4
        /*0020*/ 	.byte	0x02, 0x4c
        /*0022*/ 	.byte	0x01
	.zero		1


	//----- nvinfo : EIATTR_MERCURY_ISA_VERSION
	.align		4
        /*0024*/ 	.byte	0x03, 0x5f
        /*0026*/ 	.short	0x0101


	//----- nvinfo : EIATTR_COOP_GROUP_MASK_REGIDS
	.align		4
        /*0028*/ 	.byte	0x04, 0x29
        /*002a*/ 	.short	(.L_1120 - .L_1119)


	//   ....[0]....
.L_1119:
        /*002c*/ 	.word	0xffffffff


	//   ....[1]....
        /*0030*/ 	.word	0xffffffff


	//   ....[2]....
        /*0034*/ 	.word	0xffffffff


	//   ....[3]....
        /*0038*/ 	.word	0xffffffff


	//   ....[4]....
        /*003c*/ 	.word	0xffffffff


	//   ....[5]....
        /*0040*/ 	.word	0xffffffff


	//   ....[6]....
        /*0044*/ 	.word	0xffffffff


	//   ....[7]....
        /*0048*/ 	.word	0xffffffff


	//   ....[8]....
        /*004c*/ 	.word	0xffffffff


	//   ....[9]....
        /*0050*/ 	.word	0xffffffff


	//   ....[10]....
        /*0054*/ 	.word	0xffffffff


	//   ....[11]....
        /*0058*/ 	.word	0xffffffff


	//----- nvinfo : EIATTR_COOP_GROUP_INSTR_OFFSETS
	.align		4
.L_1120:
        /*005c*/ 	.byte	0x04, 0x28
        /*005e*/ 	.short	(.L_1122 - .L_1121)


	//   ....[0]....
.L_1121:
        /*0060*/ 	.word	0x00015890


	//   ....[1]....
        /*0064*/ 	.word	0x00015900


	//   ....[2]....
        /*0068*/ 	.word	0x00015920


	//   ....[3]....
        /*006c*/ 	.word	0x00015940


	//   ....[4]....
        /*0070*/ 	.word	0x00019000


	//   ....[5]....
        /*0074*/ 	.word	0x00019020


	//   ....[6]....
        /*0078*/ 	.word	0x00019050


	//   ....[7]....
        /*007c*/ 	.word	0x00019060


	//   ....[8]....
        /*0080*/ 	.word	0x0001a7b0


	//   ....[9]....
        /*0084*/ 	.word	0x0001a7f0


	//   ....[10]....
        /*0088*/ 	.word	0x0001a920


	//   ....[11]....
        /*008c*/ 	.word	0x0001a950


	//----- nvinfo : EIATTR_VRC_CTA_INIT_COUNT
	.align		4
.L_1122:
        /*0090*/ 	.byte	0x02, 0x4a
	.zero		1
	.zero		1


	//----- nvinfo : EIATTR_EXIT_INSTR_OFFSETS
	.align		4
        /*0094*/ 	.byte	0x04, 0x1c
        /*0096*/ 	.short	(.L_1124 - .L_1123)


	//   ....[0]....
.L_1123:
        /*0098*/ 	.word	0x00000440


	//   ....[1]....
        /*009c*/ 	.word	0x00001440


	//   ....[2]....
        /*00a0*/ 	.word	0x00001470


	//   ....[3]....
        /*00a4*/ 	.word	0x0001c0d0


	//   ....[4]....
        /*00a8*/ 	.word	0x0001c1a0


	//   ....[5]....
        /*00ac*/ 	.word	0x0001c1f0


	//----- nvinfo : EIATTR_CRS_STACK_SIZE
	.align		4
.L_1124:
        /*00b0*/ 	.byte	0x04, 0x1e
        /*00b2*/ 	.short	(.L_1126 - .L_1125)
.L_1125:
        /*00b4*/ 	.word	0x00000000


	//----- nvinfo : EIATTR_CBANK_PARAM_SIZE
	.align		4
.L_1126:
        /*00b8*/ 	.byte	0x03, 0x19
        /*00ba*/ 	.short	0x01d0


	//----- nvinfo : EIATTR_PARAM_CBANK
	.align		4
        /*00bc*/ 	.byte	0x04, 0x0a
        /*00be*/ 	.short	(.L_1128 - .L_1127)
	.align		4
.L_1127:
        /*00c0*/ 	.word	index@(.nv.constant0._ZN5flash24flash_fwd_splitkv_kernelI23Flash_fwd_kernel_traitsILi192ELi64ELi64ELi4ELb0ELb0EN7cutlass6half_tE19Flash_kernel_traitsILi192ELi64ELi64ELi4ES3_EELb0ELb0ELb1ELb0ELb0ELb0ELb1ELb1EEEvNS_16Flash_fwd_paramsE)
        /*00c4*/ 	.short	0x0380
        /*00c6*/ 	.short	0x01d0


	//----- nvinfo : EIATTR_SW_WAR
	.align		4
.L_1128:
        /*00c8*/ 	.byte	0x04, 0x36
        /*00ca*/ 	.short	(.L_1130 - .L_1129)
.L_1129:
        /*00cc*/ 	.word	0x00000008
.L_1130:


//--------------------- .nv.info._ZN5flash24flash_fwd_splitkv_kernelI23Flash_fwd_kernel_traitsILi192ELi64ELi64ELi4ELb0ELb0EN7cutlass6half_tE19Flash_kernel_traitsILi192ELi64ELi64ELi4ES3_EELb0ELb0ELb1ELb0ELb0ELb1ELb1ELb1EEEvNS_16Flash_fwd_paramsE --------------------------
	.section	.nv.info._ZN5flash24flash_fwd_splitkv_kernelI23Flash_fwd_kernel_traitsILi192ELi64ELi64ELi4ELb0ELb0EN7cutlass6half_tE19Flash_kernel_traitsILi192ELi64ELi64ELi4ES3_EELb0ELb0ELb1ELb0ELb0ELb1ELb1ELb1EEEvNS_16Flash_fwd_paramsE,"",@"SHT_CUDA_INFO"
	.sectionflags	@""
	.align	4


	//----- nvinfo : EIATTR_CUDA_API_VERSION
	.align		4
        /*0000*/ 	.byte	0x04, 0x37
        /*0002*/ 	.short	(.L_1132 - .L_1131)
.L_1131:
        /*0004*/ 	.word	0x00000082


	//----- nvinfo : EIATTR_KPARAM_INFO
	.align		4
.L_1132:
        /*0008*/ 	.byte	0x04, 0x17
        /*000a*/ 	.short	(.L_1134 - .L_1133)
.L_1133:
        /*000c*/ 	.word	0x00000000
        /*0010*/ 	.short	0x0000
        /*0012*/ 	.short	0x0000
        /*0014*/ 	.byte	0x00, 0xf0, 0x41, 0x07


	//----- nvinfo : EIATTR_SPARSE_MMA_MASK
	.align		4
.L_1134:
        /*0018*/ 	.byte	0x03, 0x50
        /*001a*/ 	.short	0x0000


	//----- nvinfo : EIATTR_MAXREG_COUNT
	.align		4
        /*001c*/ 	.byte	0x03, 0x1b
        /*001e*/ 	.short	0x00ff


	//----- nvinfo : EIATTR_NUM_BARRIERS
	.align		4
        /*0020*/ 	.byte	0x02, 0x4c
        /*0022*/ 	.byte	0x01
	.zero		1


	//----- nvinfo : EIATTR_MERCURY_ISA_VERSION
	.align		4
        /*0024*/ 	.byte	0x03, 0x5f
        /*0026*/ 	.short	0x0101


	//----- nvinfo : EIATTR_COOP_GROUP_MASK_REGIDS
	.align		4
        /*0028*/ 	.byte	0x04, 0x29
        /*002a*/ 	.short	(.L_1136 - .L_1135)


	//   ....[0]....
.L_1135:
        /*002c*/ 	.word	0xffffffff


	//   ....[1]....
        /*0030*/ 	.word	0xffffffff


	//   ....[2]....
        /*0034*/ 	.word	0xffffffff


	//   ....[3]....
        /*0038*/ 	.word	0xffffffff


	//   ....[4]....
        /*003c*/ 	.word	0xffffffff


	//   ....[5]....
        /*0040*/ 	.word	0xffffffff


	//   ....[6]....
        /*0044*/ 	.word	0xffffffff


	//   ....[7]....
        /*0048*/ 	.word	0xffffffff


	//   ....[8]....
        /*004c*/ 	.word	0xffffffff


	//   ....[9]....
        /*0050*/ 	.word	0xffffffff


	//   ....[10]....
        /*0054*/ 	.word	0xffffffff


	//   ....[11]....
        /*0058*/ 	.word	0xffffffff


	//----- nvinfo : EIATTR_COOP_GROUP_INSTR_OFFSETS
	.align		4
.L_1136:
        /*005c*/ 	.byte	0x04, 0x28
        /*005e*/ 	.short	(.L_1138 - .L_1137)


	//   ....[0]....
.L_1137:
        /*0060*/ 	.word	0x00015d30


	//   ....[1]....
        /*0064*/ 	.word	0x00015db0


	//   ....[2]....
        /*0068*/ 	.word	0x00015dd0


	//   ....[3]....
        /*006c*/ 	.word	0x00015df0


	//   ....[4]....
        /*0070*/ 	.word	0x000198f0


	//   ....[5]....
        /*0074*/ 	.word	0x00019920


	//   ....[6]....
        /*0078*/ 	.word	0x00019990


	//   ....[7]....
        /*007c*/ 	.word	0x000199a0


	//   ....[8]....
        /*0080*/ 	.word	0x0001b0b0


	//   ....[9]....
        /*0084*/ 	.word	0x0001b0f0


	//   ....[10]....
        /*0088*/ 	.word	0x0001b220


	//   ....[11]....
        /*008c*/ 	.word	0x0001b250


	//----- nvinfo : EIATTR_VRC_CTA_INIT_COUNT
	.align		4
.L_1138:
        /*0090*/ 	.byte	0x02, 0x4a
	.zero		1
	.zero		1


	//----- nvinfo : EIATTR_EXIT_INSTR_OFFSETS
	.align		4
        /*0094*/ 	.byte	0x04, 0x1c
        /*0096*/ 	.short	(.L_1140 - .L_1139)


	//   ....[0]....
.L_1139:
        /*0098*/ 	.word	0x00000440


	//   ....[1]....
        /*009c*/ 	.word	0x00001440


	//   ....[2]....
        /*00a0*/ 	.word	0x00001470


	//   ....[3]....
        /*00a4*/ 	.word	0x0001c9d0


	//   ....[4]....
        /*00a8*/ 	.word	0x0001caa0


	//   ....[5]....
        /*00ac*/ 	.word	0x0001caf0


	//----- nvinfo : EIATTR_CRS_STACK_SIZE
	.align		4
.L_1140:
        /*00b0*/ 	.byte	0x04, 0x1e
        /*00b2*/ 	.short	(.L_1142 - .L_1141)
.L_1141:
        /*00b4*/ 	.word	0x00000000


	//----- nvinfo : EIATTR_CBANK_PARAM_SIZE
	.align		4
.L_1142:
        /*00b8*/ 	.byte	0x03, 0x19
        /*00ba*/ 	.short	0x01d0


	//----- nvinfo : EIATTR_PARAM_CBANK
	.align		4
        /*00bc*/ 	.byte	0x04, 0x0a
        /*00be*/ 	.short	(.L_1144 - .L_1143)
	.align		4
.L_1143:
        /*00c0*/ 	.word	index@(.nv.constant0._ZN5flash24flash_fwd_splitkv_kernelI23Flash_fwd_kernel_traitsILi192ELi64ELi64ELi4ELb0ELb0EN7cutlass6half_tE19Flash_kernel_traitsILi192ELi64ELi64ELi4ES3_EELb0ELb0ELb1ELb0ELb0ELb1ELb1ELb1EEEvNS_16Flash_fwd_paramsE)
        /*00c4*/ 	.short	0x0380
        /*00c6*/ 	.short	0x01d0


	//----- nvinfo : EIATTR_SW_WAR
	.align		4
.L_1144:
        /*00c8*/ 	.byte	0x04, 0x36
        /*00ca*/ 	.short	(.L_1146 - .L_1145)
.L_1145:
        /*00cc*/ 	.word	0x00000008
.L_1146:


//--------------------- .nv.info._ZN5flash24flash_fwd_splitkv_kernelI23Flash_fwd_kernel_traitsILi192ELi64ELi64ELi4ELb0ELb0EN7cutlass6half_tE19Flash_kernel_traitsILi192ELi64ELi64ELi4ES3_EELb0ELb1ELb0ELb0ELb1ELb0ELb0ELb0EEEvNS_16Flash_fwd_paramsE --------------------------
	.section	.nv.info._ZN5flash24flash_fwd_splitkv_kernelI23Flash_fwd_kernel_traitsILi192ELi64ELi64ELi4ELb0ELb0EN7cutlass6half_tE19Flash_kernel_traitsILi192ELi64ELi64ELi4ES3_EELb0ELb1ELb0ELb0ELb1ELb0ELb0ELb0EEEvNS_16Flash_fwd_paramsE,"",@"SHT_CUDA_INFO"
	.sectionflags	@""
	.align	4


	//----- nvinfo : EIATTR_CUDA_API_VERSION
	.align		4
        /*0000*/ 	.byte	0x04, 0x37
        /*0002*/ 	.short	(.L_1148 - .L_1147)
.L_1147:
        /*0004*/ 	.word	0x00000082


	//----- nvinfo : EIATTR_KPARAM_INFO
	.align		4
.L_1148:
        /*0008*/ 	.byte	0x04, 0x17
        /*000a*/ 	.short	(.L_1150 - .L_1149)
.L_1149:
        /*000c*/ 	.word	0x00000000
        /*0010*/ 	.short	0x0000
        /*0012*/ 	.short	0x0000
        /*0014*/ 	.byte	0x00, 0xf0, 0x41, 0x07


	//----- nvinfo : EIATTR_SPARSE_MMA_MASK
	.align		4
.L_1150:
        /*0018*/ 	.byte	0x03, 0x50
        /*001a*/ 	.short	0x0000


	//----- nvinfo : EIATTR_MAXREG_COUNT
	.align		4
        /*001c*/ 	.byte	0x03, 0x1b
        /*001e*/ 	.short	0x00ff


	//----- nvinfo : EIATTR_NUM_BARRIERS
	.align		4
        /*0020*/ 	.byte	0x02, 0x4c
        /*0022*/ 	.byte	0x01
	.zero		1


	//----- nvinfo : EIATTR_MERCURY_ISA_VERSION
	.align		4
        /*0024*/ 	.byte	0x03, 0x5f
        /*0026*/ 	.short	0x0101


	//----- nvinfo : EIATTR_COOP_GROUP_MASK_REGIDS
	.align		4
        /*0028*/ 	.byte	0x04, 0x29
        /*002a*/ 	.short	(.L_1152 - .L_1151)


	//   ....[0]....
.L_1151:
        /*002c*/ 	.word	0xffffffff


	//   ....[1]....
        /*0030*/ 	.word	0xffffffff


	//   ....[2]....
        /*0034*/ 	.word	0xffffffff


	//   ....[3]....
        /*0038*/ 	.word	0xffffffff


	//   ....[4]....
        /*003c*/ 	.word	0xffffffff


	//   ....[5]....
        /*0040*/ 	.word	0xffffffff


	//   ....[6]....
        /*0044*/ 	.word	0xffffffff


	//   ....[7]....
        /*0048*/ 	.word	0xffffffff


	//   ....[8]....
        /*004c*/ 	.word	0xffffffff


	//   ....[9]....
        /*0050*/ 	.word	0xffffffff


	//   ....[10]....
        /*0054*/ 	.word	0xffffffff


	//   ....[11]....
        /*0058*/ 	.word	0xffffffff


	//   ....[12]....
        /*005c*/ 	.word	0xffffffff


	//   ....[13]....
        /*0060*/ 	.word	0xffffffff


	//   ....[14]....
        /*0064*/ 	.word	0xffffffff


	//   ....[15]....
        /*0068*/ 	.word	0xffffffff


	//----- nvinfo : EIATTR_COOP_GROUP_INSTR_OFFSETS
	.align		4
.L_1152:
        /*006c*/ 	.byte	0x04, 0x28
        /*006e*/ 	.short	(.L_1154 - .L_1153)


	//   ....[0]....
.L_1153:
        /*0070*/ 	.word	0x000041a0


	//   ....[1]....
        /*0074*/ 	.word	0x000041d0


	//   ....[2]....
        /*0078*/ 	.word	0x000041f0


	//   ....[3]....
        /*007c*/ 	.word	0x00004210


	//   ....[4]....
        /*0080*/ 	.word	0x00007360


	//   ....[5]....
        /*0084*/ 	.word	0x00007390


	//   ....[6]....
        /*0088*/ 	.word	0x00007430


	//   ....[7]....
        /*008c*/ 	.word	0x00007440


	//   ....[8]....
        /*0090*/ 	.word	0x0000af90


	//   ....[9]....
        /*0094*/ 	.word	0x0000b010


	//   ....[10]....
        /*0098*/ 	.word	0x0000b030


	//   ....[11]....
        /*009c*/ 	.word	0x0000b050


	//   ....[12]....
        /*00a0*/ 	.word	0x0000c790


	//   ....[13]....
        /*00a4*/ 	.word	0x0000c7d0


	//   ....[14]....
        /*00a8*/ 	.word	0x0000c840


	//   ....[15]....
        /*00ac*/ 	.word	0x0000c860


	//----- nvinfo : EIATTR_VRC_CTA_INIT_COUNT
	.align		4
.L_1154:
        /*00b0*/ 	.byte	0x02, 0x4a
	.zero		1
	.zero		1


	//----- nvinfo : EIATTR_EXIT_INSTR_OFFSETS
	.align		4
        /*00b4*/ 	.byte	0x04, 0x1c
        /*00b6*/ 	.short	(.L_1156 - .L_1155)


	//   ....[0]....
.L_1155:
        /*00b8*/ 	.word	0x00000340


	//   ....[1]....
        /*00bc*/ 	.word	0x00000c20


	//   ....[2]....
        /*00c0*/ 	.word	0x00000c50


	//   ....[3]....
        /*00c4*/ 	.word	0x0000dd90


	//   ....[4]....
        /*00c8*/ 	.word	0x0000de80


	//----- nvinfo : EIATTR_CRS_STACK_SIZE
	.align		4
.L_1156:
        /*00cc*/ 	.byte	0x04, 0x1e
        /*00ce*/ 	.short	(.L_1158 - .L_1157)
.L_1157:
        /*00d0*/ 	.word	0x00000000


	//----- nvinfo : EIATTR_CBANK_PARAM_SIZE
	.align		4
.L_1158:
        /*00d4*/ 	.byte	0x03, 0x19
        /*00d6*/ 	.short	0x01d0


	//----- nvinfo : EIATTR_PARAM_CBANK
	.align		4
        /*00d8*/ 	.byte	0x04, 0x0a
        /*00da*/ 	.short	(.L_1160 - .L_1159)
	.align		4
.L_1159:
        /*00dc*/ 	.word	index@(.nv.constant0._ZN5flash24flash_fwd_splitkv_kernelI23Flash_fwd_kernel_traitsILi192ELi64ELi64ELi4ELb0ELb0EN7cutlass6half_tE19Flash_kernel_traitsILi192ELi64ELi64ELi4ES3_EELb0ELb1ELb0ELb0ELb1ELb0ELb0ELb0EEEvNS_16Flash_fwd_paramsE)
        /*00e0*/ 	.short	0x0380
        /*00e2*/ 	.short	0x01d0


	//----- nvinfo : EIATTR_SW_WAR
	.align		4
.L_1160:
        /*00e4*/ 	.byte	0x04, 0x36
        /*00e6*/ 	.short	(.L_1162 - .L_1161)
.L_1161:
        /*00e8*/ 	.word	0x00000008
.L_1162:


//--------------------- .nv.info._ZN5flash24flash_fwd_splitkv_kernelI23Flash_fwd_kernel_traitsILi192ELi64ELi64ELi4ELb0ELb0EN7cutlass6half_tE19Flash_kernel_traitsILi192ELi64ELi64ELi4ES3_EELb0ELb1ELb0ELb0ELb1ELb1ELb0ELb0EEEvNS_16Flash_fwd_paramsE --------------------------
	.section	.nv.info._ZN5flash24flash_fwd_splitkv_kernelI23Flash_fwd_kernel_traitsILi192ELi64ELi64ELi4ELb0ELb0EN7cutlass6half_tE19Flash_kernel_traitsILi192ELi64ELi64ELi4ES3_EELb0ELb1ELb0ELb0ELb1ELb1ELb0ELb0EEEvNS_16Flash_fwd_paramsE,"",@"SHT_CUDA_INFO"
	.sectionflags	@""
	.align	4


	//----- nvinfo : EIATTR_CUDA_API_VERSION
	.align		4
        /*0000*/ 	.byte	0x04, 0x37
        /*0002*/ 	.short	(.L_1164 - .L_1163)
.L_1163:
        /*0004*/ 	.word	0x00000082


	//----- nvinfo : EIATTR_KPARAM_INFO
	.align		4
.L_1164:
        /*0008*/ 	.byte	0x04, 0x17
        /*000a*/ 	.short	(.L_1166 - .L_1165)
.L_1165:
        /*000c*/ 	.word	0x00000000
        /*0010*/ 	.short	0x0000
        /*0012*/ 	.short	0x0000
        /*0014*/ 	.byte	0x00, 0xf0, 0x41, 0x07


	//----- nvinfo : EIATTR_SPARSE_MMA_MASK
	.align		4
.L_1166:
        /*0018*/ 	.byte	0x03, 0x50
        /*001a*/ 	.short	0x0000


	//----- nvinfo : EIATTR_MAXREG_COUNT
	.align		4
        /*001c*/ 	.byte	0x03, 0x1b
        /*001e*/ 	.short	0x00ff


	//----- nvinfo : EIATTR_NUM_BARRIERS
	.align		4
        /*0020*/ 	.byte	0x02, 0x4c
        /*0022*/ 	.byte	0x01
	.zero		1


	//----- nvinfo : EIATTR_MERCURY_ISA_VERSION
	.align		4
        /*0024*/ 	.byte	0x03, 0x5f
        /*0026*/ 	.short	0x0101


	//----- nvinfo : EIATTR_COOP_GROUP_MASK_REGIDS
	.align		4
        /*0028*/ 	.byte	0x04, 0x29
        /*002a*/ 	.short	(.L_1168 - .L_1167)


	//   ....[0]....
.L_1167:
        /*002c*/ 	.word	0xffffffff


	//   ....[1]....
        /*0030*/ 	.word	0xffffffff


	//   ....[2]....
        /*0034*/ 	.word	0xffffffff


	//   ....[3]....
        /*0038*/ 	.word	0xffffffff


	//   ....[4]....
        /*003c*/ 	.word	0xffffffff


	//   ....[5]....
        /*0040*/ 	.word	0xffffffff


	//   ....[6]....
        /*0044*/ 	.word	0xffffffff


	//   ....[7]....
        /*0048*/ 	.word	0xffffffff


	//   ....[8]....
        /*004c*/ 	.word	0xffffffff


	//   ....[9]....
        /*0050*/ 	.word	0xffffffff


	//   ....[10]....
        /*0054*/ 	.word	0xffffffff


	//   ....[11]....
        /*0058*/ 	.word	0xffffffff


	//   ....[12]....
        /*005c*/ 	.word	0xffffffff


	//   ....[13]....
        /*0060*/ 	.word	0xffffffff


	//   ....[14]....
        /*0064*/ 	.word	0xffffffff


	//   ....[15]....
        /*0068*/ 	.word	0xffffffff


	//----- nvinfo : EIATTR_COOP_GROUP_INSTR_OFFSETS
	.align		4
.L_1168:
        /*006c*/ 	.byte	0x04, 0x28
        /*006e*/ 	.short	(.L_1170 - .L_1169)


	//   ....[0]....
.L_1169:
        /*0070*/ 	.word	0x00004470


	//   ....[1]....
        /*0074*/ 	.word	0x00004490


	//   ....[2]....
        /*0078*/ 	.word	0x000044c0


	//   ....[3]....
        /*007c*/ 	.word	0x00004520


	//   ....[4]....
        /*0080*/ 	.word	0x00007b70


	//   ....[5]....
        /*0084*/ 	.word	0x00007ba0


	//   ....[6]....
        /*0088*/ 	.word	0x00007c40


	//   ....[7]....
        /*008c*/ 	.word	0x00007c50


	//   ....[8]....
        /*0090*/ 	.word	0x0000bba0


	//   ....[9]....
        /*0094*/ 	.word	0x0000bc20


	//   ....[10]....
        /*0098*/ 	.word	0x0000bc40


	//   ....[11]....
        /*009c*/ 	.word	0x0000bc60


	//   ....[12]....
        /*00a0*/ 	.word	0x0000d3a0


	//   ....[13]....
        /*00a4*/ 	.word	0x0000d3e0


	//   ....[14]....
        /*00a8*/ 	.word	0x0000d450


	//   ....[15]....
        /*00ac*/ 	.word	0x0000d470


	//----- nvinfo : EIATTR_VRC_CTA_INIT_COUNT
	.align		4
.L_1170:
        /*00b0*/ 	.byte	0x02, 0x4a
	.zero		1
	.zero		1


	//----- nvinfo : EIATTR_EXIT_INSTR_OFFSETS
	.align		4
        /*00b4*/ 	.byte	0x04, 0x1c
        /*00b6*/ 	.short	(.L_1172 - .L_1171)


	//   ....[0]....
.L_1171:
        /*00b8*/ 	.word	0x00000340


	//   ....[1]....
        /*00bc*/ 	.word	0x00000c20


	//   ....[2]....
        /*00c0*/ 	.word	0x00000c50


	//   ....[3]....
        /*00c4*/ 	.word	0x0000e9a0


	//   ....[4]....
        /*00c8*/ 	.word	0x0000ea90


	//----- nvinfo : EIATTR_CRS_STACK_SIZE
	.align		4
.L_1172:
        /*00cc*/ 	.byte	0x04, 0x1e
        /*00ce*/ 	.short	(.L_1174 - .L_1173)
.L_1173:
        /*00d0*/ 	.word	0x00000000


	//----- nvinfo : EIATTR_CBANK_PARAM_SIZE
	.align		4
.L_1174:
        /*00d4*/ 	.byte	0x03, 0x19
        /*00d6*/ 	.short	0x01d0


	//----- nvinfo : EIATTR_PARAM_CBANK
	.align		4
        /*00d8*/ 	.byte	0x04, 0x0a
        /*00da*/ 	.short	(.L_1176 - .L_1175)
	.align		4
.L_1175:
        /*00dc*/ 	.word	index@(.nv.constant0._ZN5flash24flash_fwd_splitkv_kernelI23Flash_fwd_kernel_traitsILi192ELi64ELi64ELi4ELb0ELb0EN7cutlass6half_tE19Flash_kernel_traitsILi192ELi64ELi64ELi4ES3_EELb0ELb1ELb0ELb0ELb1ELb1ELb0ELb0EEEvNS_16Flash_fwd_paramsE)
        /*00e0*/ 	.short	0x0380
        /*00e2*/ 	.short	0x01d0


	//----- nvinfo : EIATTR_SW_WAR
	.align		4
.L_1176:
        /*00e4*/ 	.byte	0x04, 0x36
        /*00e6*/ 	.short	(.L_1178 - .L_1177)
.L_1177:
        /*00e8*/ 	.word	0x00000008
.L_1178:


//--------------------- .nv.info._ZN5flash24flash_fwd_splitkv_kernelI23Flash_fwd_kernel_traitsILi192ELi64ELi64ELi4ELb0ELb0EN7cutlass6half_tE19Flash_kernel_traitsILi192ELi64ELi64ELi4ES3_EELb0ELb1ELb1ELb0ELb0ELb0ELb0ELb0EEEvNS_16Flash_fwd_paramsE --------------------------
	.section	.nv.info._ZN5flash24flash_fwd_splitkv_kernelI23Flash_fwd_kernel_traitsILi192ELi64ELi64ELi4ELb0ELb0EN7cutlass6half_tE19Flash_kernel_traitsILi192ELi64ELi64ELi4ES3_EELb0ELb1ELb1ELb0ELb0ELb0ELb0ELb0EEEvNS_16Flash_fwd_paramsE,"",@"SHT_CUDA_INFO"
	.sectionflags	@""
	.align	4


	//----- nvinfo : EIATTR_CUDA_API_VERSION
	.align		4
        /*0000*/ 	.byte	0x04, 0x37
        /*0002*/ 	.short	(.L_1180 - .L_1179)
.L_1179:
        /*0004*/ 	.word	0x00000082


	//----- nvinfo : EIATTR_KPARAM_INFO
	.align		4
.L_1180:
        /*0008*/ 	.byte	0x04, 0x17
        /*000a*/ 	.short	(.L_1182 - .L_1181)
.L_1181:
        /*000c*/ 	.word	0x00000000
        /*0010*/ 	.short	0x0000
        /*0012*/ 	.short	0x0000
        /*0014*/ 	.byte	0x00, 0xf0, 0x41, 0x07


	//----- nvinfo : EIATTR_SPARSE_MMA_MASK
	.align		4
.L_1182:
        /*0018*/ 	.byte	0x03, 0x50
        /*001a*/ 	.short	0x0000


	//----- nvinfo : EIATTR_MAXREG_COUNT
	.align		4
        /*001c*/ 	.byte	0x03, 0x1b
        /*001e*/ 	.short	0x00ff


	//----- nvinfo : EIATTR_NUM_BARRIERS
	.align		4
        /*0020*/ 	.byte	0x02, 0x4c
        /*0022*/ 	.byte	0x01
	.zero		1


	//----- nvinfo : EIATTR_MERCURY_ISA_VERSION
	.align		4
        /*0024*/ 	.byte	0x03, 0x5f
        /*0026*/ 	.short	0x0101


	//----- nvinfo : EIATTR_COOP_GROUP_MASK_REGIDS
	.align		4
        /*0028*/ 	.byte	0x04, 0x29
        /*002a*/ 	.short	(.L_1184 - .L_1183)


	//   ....[0]....
.L_1183:
        /*002c*/ 	.word	0xffffffff


	//   ....[1]....
        /*0030*/ 	.word	0xffffffff


	//   ....[2]....
        /*0034*/ 	.word	0xffffffff


	//   ....[3]....
        /*0038*/ 	.word	0xffffffff


	//   ....[4]....
        /*003c*/ 	.word	0xffffffff


	//   ....[5]....
        /*0040*/ 	.word	0xffffffff


	//   ....[6]....
        /*0044*/ 	.word	0xffffffff


	//   ....[7]....
        /*0048*/ 	.word	0xffffffff


	//   ....[8]....
        /*004c*/ 	.word	0xffffffff


	//   ....[9]....
        /*0050*/ 	.word	0xffffffff


	//   ....[10]....
        /*0054*/ 	.word	0xffffffff


	//   ....[11]....
        /*0058*/ 	.word	0xffffffff


	//   ....[12]....
        /*005c*/ 	.word	0xffffffff


	//   ....[13]....
        /*0060*/ 	.word	0xffffffff


	//   ....[14]....
        /*0064*/ 	.word	0xffffffff


	//   ....[15]....
        /*0068*/ 	.word	0xffffffff


	//----- nvinfo : EIATTR_COOP_GROUP_INSTR_OFFSETS
	.align		4
.L_1184:
        /*006c*/ 	.byte	0x04, 0x28
        /*006e*/ 	.short	(.L_1186 - .L_1185)


	//   ....[0]....
.L_1185:
        /*0070*/ 	.word	0x000061f0


	//   ....[1]....
        /*0074*/ 	.word	0x00006210


	//   ....[2]....
        /*0078*/ 	.word	0x000062c0


	//   ....[3]....
        /*007c*/ 	.word	0x000062d0


	//   ....[4]....
        /*0080*/ 	.word	0x0000a3e0


	//   ....[5]....
        /*0084*/ 	.word	0x0000a410


	//   ....[6]....
        /*0088*/ 	.word	0x0000a490


	//   ....[7]....
        /*008c*/ 	.word	0x0000a4a0


	//   ....[8]....
        /*0090*/ 	.word	0x0000eca0


	//   ....[9]....
        /*0094*/ 	.word	0x0000ed20


	//   ....[10]....
        /*0098*/ 	.word	0x0000ed40


	//   ....[11]....
        /*009c*/ 	.word	0x0000ed60


	//   ....[12]....
        /*00a0*/ 	.word	0x00010490


	//   ....[13]....
        /*00a4*/ 	.word	0x000104d0


	//   ....[14]....
        /*00a8*/ 	.word	0x00010550


	//   ....[15]....
        /*00ac*/ 	.word	0x00010570


	//----- nvinfo : EIATTR_VRC_CTA_INIT_COUNT
	.align		4
.L_1186:
        /*00b0*/ 	.byte	0x02, 0x4a
	.zero		1
	.zero		1


	//----- nvinfo : EIATTR_EXIT_INSTR_OFFSETS
	.align		4
        /*00b4*/ 	.byte	0x04, 0x1c
        /*00b6*/ 	.short	(.L_1188 - .L_1187)


	//   ....[0]....
.L_1187:
        /*00b8*/ 	.word	0x000004c0


	//   ....[1]....
        /*00bc*/ 	.word	0x00000f10


	//   ....[2]....
        /*00c0*/ 	.word	0x00000f40


	//   ....[3]....
        /*00c4*/ 	.word	0x00011b50


	//   ....[4]....
        /*00c8*/ 	.word	0x00011c70


	//   ....[5]....
        /*00cc*/ 	.word	0x00011c90


	//----- nvinfo : EIATTR_CRS_STACK_SIZE
	.align		4
.L_1188:
        /*00d0*/ 	.byte	0x04, 0x1e
        /*00d2*/ 	.short	(.L_1190 - .L_1189)
.L_1189:
        /*00d4*/ 	.word	0x00000000


	//----- nvinfo : EIATTR_CBANK_PARAM_SIZE
	.align		4
.L_1190:
        /*00d8*/ 	.byte	0x03, 0x19
        /*00da*/ 	.short	0x01d0


	//----- nvinfo : EIATTR_PARAM_CBANK
	.align		4
        /*00dc*/ 	.byte	0x04, 0x0a
        /*00de*/ 	.short	(.L_1192 - .L_1191)
	.align		4
.L_1191:
        /*00e0*/ 	.word	index@(.nv.constant0._ZN5flash24flash_fwd_splitkv_kernelI23Flash_fwd_kernel_traitsILi192ELi64ELi64ELi4ELb0ELb0EN7cutlass6half_tE19Flash_kernel_traitsILi192ELi64ELi64ELi4ES3_EELb0ELb1ELb1ELb0ELb0ELb0ELb0ELb0EEEvNS_16Flash_fwd_paramsE)
        /*00e4*/ 	.short	0x0380
        /*00e6*/ 	.short	0x01d0


	//----- nvinfo : EIATTR_SW_WAR
	.align		4
.L_1192:
        /*00e8*/ 	.byte	0x04, 0x36
        /*00ea*/ 	.short	(.L_1194 - .L_1193)
.L_1193:
        /*00ec*/ 	.word	0x00000008
.L_1194:


//--------------------- .nv.info._ZN5flash24flash_fwd_splitkv_kernelI23Flash_fwd_kernel_traitsILi192ELi64ELi64ELi4ELb0ELb0EN7cutlass6half_tE19Flash_kernel_traitsILi192ELi64ELi64ELi4ES3_EELb0ELb1ELb1ELb0ELb0ELb1ELb0ELb0EEEvNS_16Flash_fwd_paramsE --------------------------
	.section	.nv.info._ZN5flash24flash_fwd_splitkv_kernelI23Flash_fwd_kernel_traitsILi192ELi64ELi64ELi4ELb0ELb0EN7cutlass6half_tE19Flash_kernel_traitsILi192ELi64ELi64ELi4ES3_EELb0ELb1ELb1ELb0ELb0ELb1ELb0ELb0EEEvNS_16Flash_fwd_paramsE,"",@"SHT_CUDA_INFO"
	.sectionflags	@""
	.align	4


	//----- nvinfo : EIATTR_CUDA_API_VERSION
	.align		4
        /*0000*/ 	.byte	0x04, 0x37
        /*0002*/ 	.short	(.L_1196 - .L_1195)
.L_1195:
        /*0004*/ 	.word	0x00000082


	//----- nvinfo : EIATTR_KPARAM_INFO
	.align		4
.L_1196:
        /*0008*/ 	.byte	0x04, 0x17
        /*000a*/ 	.short	(.L_1198 - .L_1197)
.L_1197:
        /*000c*/ 	.word	0x00000000
        /*0010*/ 	.short	0x0000
        /*0012*/ 	.short	0x0000
        /*0014*/ 	.byte	0x00, 0xf0, 0x41, 0x07


	//----- nvinfo : EIATTR_SPARSE_MMA_MASK
	.align		4
.L_1198:
        /*0018*/ 	.byte	0x03, 0x50
        /*001a*/ 	.short	0x0000


	//----- nvinfo : EIATTR_MAXREG_COUNT
	.align		4
        /*001c*/ 	.byte	0x03, 0x1b
        /*001e*/ 	.short	0x00ff


	//----- nvinfo : EIATTR_NUM_BARRIERS
	.align		4
        /*0020*/ 	.byte	0x02, 0x4c
        /*0022*/ 	.byte	0x01
	.zero		1


	//----- nvinfo : EIATTR_MERCURY_ISA_VERSION
	.align		4
        /*0024*/ 	.byte	0x03, 0x5f
        /*0026*/ 	.short	0x0101


	//----- nvinfo : EIATTR_COOP_GROUP_MASK_REGIDS
	.align		4
        /*0028*/ 	.byte	0x04, 0x29
        /*002a*/ 	.short	(.L_1200 - .L_1199)


	//   ....[0]....
.L_1199:
        /*002c*/ 	.word	0xffffffff


	//   ....[1]....
        /*0030*/ 	.word	0xffffffff


	//   ....[2]....
        /*0034*/ 	.word	0xffffffff


	//   ....[3]....
        /*0038*/ 	.word	0xffffffff


	//   ....[4]....
        /*003c*/ 	.word	0xffffffff


	//   ....[5]....
        /*0040*/ 	.word	0xffffffff


	//   ....[6]....
        /*0044*/ 	.word	0xffffffff


	//   ....[7]....
        /*0048*/ 	.word	0xffffffff


	//   ....[8]....
        /*004c*/ 	.word	0xffffffff


	//   ....[9]....
        /*0050*/ 	.word	0xffffffff


	//   ....[10]....
        /*0054*/ 	.word	0xffffffff


	//   ....[11]....
        /*0058*/ 	.word	0xffffffff


	//   ....[12]....
        /*005c*/ 	.word	0xffffffff


	//   ....[13]....
        /*0060*/ 	.word	0xffffffff


	//   ....[14]....
        /*0064*/ 	.word	0xffffffff


	//   ....[15]....
        /*0068*/ 	.word	0xffffffff


	//----- nvinfo : EIATTR_COOP_GROUP_INSTR_OFFSETS
	.align		4
.L_1200:
        /*006c*/ 	.byte	0x04, 0x28
        /*006e*/ 	.short	(.L_1202 - .L_1201)


	//   ....[0]....
.L_1201:
        /*0070*/ 	.word	0x000066e0


	//   ....[1]....
        /*0074*/ 	.word	0x00006700


	//   ....[2]....
        /*0078*/ 	.word	0x000067b0


	//   ....[3]....
        /*007c*/ 	.word	0x000067c0


	//   ....[4]....
        /*0080*/ 	.word	0x0000ad70


	//   ....[5]....
        /*0084*/ 	.word	0x0000ada0


	//   ....[6]....
        /*0088*/ 	.word	0x0000ae30


	//   ....[7]....
        /*008c*/ 	.word	0x0000ae40


	//   ....[8]....
        /*0090*/ 	.word	0x0000fa60


	//   ....[9]....
        /*0094*/ 	.word	0x0000fae0


	//   ....[10]....
        /*0098*/ 	.word	0x0000fb00


	//   ....[11]....
        /*009c*/ 	.word	0x0000fb20


	//   ....[12]....
        /*00a0*/ 	.word	0x00011250


	//   ....[13]....
        /*00a4*/ 	.word	0x00011290


	//   ....[14]....
        /*00a8*/ 	.word	0x00011310


	//   ....[15]....
        /*00ac*/ 	.word	0x00011330


	//----- nvinfo : EIATTR_VRC_CTA_INIT_COUNT
	.align		4
.L_1202:
        /*00b0*/ 	.byte	0x02, 0x4a
	.zero		1
	.zero		1


	//----- nvinfo : EIATTR_EXIT_INSTR_OFFSETS
	.align		4
        /*00b4*/ 	.byte	0x04, 0x1c
        /*00b6*/ 	.short	(.L_1204 - .L_1203)


	//   ....[0]....
.L_1203:
        /*00b8*/ 	.word	0x000004c0


	//   ....[1]....
        /*00bc*/ 	.word	0x00000f10


	//   ....[2]....
        /*00c0*/ 	.word	0x00000f40


	//   ....[3]....
        /*00c4*/ 	.word	0x00012910


	//   ....[4]....
        /*00c8*/ 	.word	0x00012a30


	//   ....[5]....
        /*00cc*/ 	.word	0x00012a50


	//----- nvinfo : EIATTR_CRS_STACK_SIZE
	.align		4
.L_1204:
        /*00d0*/ 	.byte	0x04, 0x1e
        /*00d2*/ 	.short	(.L_1206 - .L_1205)
.L_1205:
        /*00d4*/ 	.word	0x00000000


	//----- nvinfo : EIATTR_CBANK_PARAM_SIZE
	.align		4
.L_1206:
        /*00d8*/ 	.byte	0x03, 0x19
        /*00da*/ 	.short	0x01d0


	//----- nvinfo : EIATTR_PARAM_CBANK
	.align		4
        /*00dc*/ 	.byte	0x04, 0x0a
        /*00de*/ 	.short	(.L_1208 - .L_1207)
	.align		4
.L_1207:
        /*00e0*/ 	.word	index@(.nv.constant0._ZN5flash24flash_fwd_splitkv_kernelI23Flash_fwd_kernel_traitsILi192ELi64ELi64ELi4ELb0ELb0EN7cutlass6half_tE19Flash_kernel_traitsILi192ELi64ELi64ELi4ES3_EELb0ELb1ELb1ELb0ELb0ELb1ELb0ELb0EEEvNS_16Flash_fwd_paramsE)
        /*00e4*/ 	.short	0x0380
        /*00e6*/ 	.short	0x01d0


	//----- nvinfo : EIATTR_SW_WAR
	.align		4
.L_1208:
        /*00e8*/ 	.byte	0x04, 0x36
        /*00ea*/ 	.short	(.L_1210 - .L_1209)
.L_1209:
        /*00ec*/ 	.word	0x00000008
.L_1210:


//--------------------- .nv.info._ZN5flash24flash_fwd_splitkv_kernelI23Flash_fwd_kernel_traitsILi192ELi64ELi64ELi4ELb0ELb0EN7cutlass6half_tE19Flash_kernel_traitsILi192ELi64ELi64ELi4ES3_EELb0ELb1ELb0ELb0ELb1ELb0ELb0ELb1EEEvNS_16Flash_fwd_paramsE --------------------------
	.section	.nv.info._ZN5flash24flash_fwd_splitkv_kernelI23Flash_fwd_kernel_traitsILi192ELi64ELi64ELi4ELb0ELb0EN7cutlass6half_tE19Flash_kernel_traitsILi192ELi64ELi64ELi4ES3_EELb0ELb1ELb0ELb0ELb1ELb0ELb0ELb1EEEvNS_16Flash_fwd_paramsE,"",@"SHT_CUDA_INFO"
	.sectionflags	@""
	.align	4


	//----- nvinfo : EIATTR_CUDA_API_VERSION
	.align		4
        /*0000*/ 	.byte	0x04, 0x37
        /*0002*/ 	.short	(.L_1212 - .L_1211)
.L_1211:
        /*0004*/ 	.word	0x00000082


	//----- nvinfo : EIATTR_KPARAM_INFO
	.align		4
.L_1212:
        /*0008*/ 	.byte	0x04, 0x17
        /*000a*/ 	.short	(.L_1214 - .L_1213)
.L_1213:
        /*000c*/ 	.word	0x00000000
        /*0010*/ 	.short	0x0000
        /*0012*/ 	.short	0x0000
        /*0014*/ 	.byte	0x00, 0xf0, 0x41, 0x07


	//----- nvinfo : EIATTR_SPARSE_MMA_MASK
	.align		4
.L_1214:
        /*0018*/ 	.byte	0x03, 0x50
        /*001a*/ 	.short	0x0000


	//----- nvinfo : EIATTR_MAXREG_COUNT
	.align		4
        /*001c*/ 	.byte	0x03, 0x1b
        /*001e*/ 	.short	0x00ff


	//----- nvinfo : EIATTR_NUM_BARRIERS
	.align		4
        /*0020*/ 	.byte	0x02, 0x4c
        /*0022*/ 	.byte	0x01
	.zero		1


	//----- nvinfo : EIATTR_MERCURY_ISA_VERSION
	.align		4
        /*0024*/ 	.byte	0x03, 0x5f
        /*0026*/ 	.short	0x0101


	//----- nvinfo : EIATTR_COOP_GROUP_MASK_REGIDS
	.align		4
        /*0028*/ 	.byte	0x04, 0x29
        /*002a*/ 	.short	(.L_1216 - .L_1215)


	//   ....[0]....
.L_1215:
        /*002c*/ 	.word	0xffffffff


	//   ....[1]....
        /*0030*/ 	.word	0xffffffff


	//   ....[2]....
        /*0034*/ 	.word	0xffffffff


	//   ....[3]....
        /*0038*/ 	.word	0xffffffff


	//   ....[4]....
        /*003c*/ 	.word	0xffffffff


	//   ....[5]....
        /*0040*/ 	.word	0xffffffff


	//   ....[6]....
        /*0044*/ 	.word	0xffffffff


	//   ....[7]....
        /*0048*/ 	.word	0xffffffff


	//   ....[8]....
        /*004c*/ 	.word	0xffffffff


	//   ....[9]....
        /*0050*/ 	.word	0xffffffff


	//   ....[10]....
        /*0054*/ 	.word	0xffffffff


	//   ....[11]....
        /*0058*/ 	.word	0xffffffff


	//   ....[12]....
        /*005c*/ 	.word	0xffffffff


	//   ....[13]....
        /*0060*/ 	.word	0xffffffff


	//   ....[14]....
        /*0064*/ 	.word	0xffffffff


	//   ....[15]....
        /*0068*/ 	.word	0xffffffff


	//----- nvinfo : EIATTR_COOP_GROUP_INSTR_OFFSETS
	.align		4
.L_1216:
        /*006c*/ 	.byte	0x04, 0x28
        /*006e*/ 	.short	(.L_1218 - .L_1217)


	//   ....[0]....
.L_1217:
        /*0070*/ 	.word	0x00013130


	//   ....[1]....
        /*0074*/ 	.word	0x00013160


	//   ....[2]....
        /*0078*/ 	.word	0x00013190


	//   ....[3]....
        /*007c*/ 	.word	0x000131e0


	//   ....[4]....
        /*0080*/ 	.word	0x00016430


	//   ....[5]....
        /*0084*/ 	.word	0x00016460


	//   ....[6]....
        /*0088*/ 	.word	0x000164f0


	//   ....[7]....
        /*008c*/ 	.word	0x00016500


	//   ....[8]....
        /*0090*/ 	.word	0x0001a070


	//   ....[9]....
        /*0094*/ 	.word	0x0001a0f0


	//   ....[10]....
        /*0098*/ 	.word	0x0001a110


	//   ....[11]....
        /*009c*/ 	.word	0x0001a130


	//   ....[12]....
        /*00a0*/ 	.word	0x0001b870


	//   ....[13]....
        /*00a4*/ 	.word	0x0001b8b0


	//   ....[14]....
        /*00a8*/ 	.word	0x0001b920


	//   ....[15]....
        /*00ac*/ 	.word	0x0001b930


	//----- nvinfo : EIATTR_VRC_CTA_INIT_COUNT
	.align		4
.L_1218:
        /*00b0*/ 	.byte	0x02, 0x4a
	.zero		1
	.zero		1


	//----- nvinfo : EIATTR_EXIT_INSTR_OFFSETS
	.align		4
        /*00b4*/ 	.byte	0x04, 0x1c
        /*00b6*/ 	.short	(.L_1220 - .L_1219)


	//   ....[0]....
.L_1219:
        /*00b8*/ 	.word	0x00000340


	//   ....[1]....
        /*00bc*/ 	.word	0x00000c30


	//   ....[2]....
        /*00c0*/ 	.word	0x00000c60


	//   ....[3]....
        /*00c4*/ 	.word	0x0001ce80


	//   ....[4]....
        /*00c8*/ 	.word	0x0001cf70


	//----- nvinfo : EIATTR_CRS_STACK_SIZE
	.align		4
.L_1220:
        /*00cc*/ 	.byte	0x04, 0x1e
        /*00ce*/ 	.short	(.L_1222 - .L_1221)
.L_1221:
        /*00d0*/ 	.word	0x00000000


	//----- nvinfo : EIATTR_CBANK_PARAM_SIZE
	.align		4
.L_1222:
        /*00d4*/ 	.byte	0x03, 0x19
        /*00d6*/ 	.short	0x01d0


	//----- nvinfo : EIATTR_PARAM_CBANK
	.align		4
        /*00d8*/ 	.byte	0x04, 0x0a
        /*00da*/ 	.short	(.L_1224 - .L_1223)
	.align		4
.L_1223:
        /*00dc*/ 	.word	index@(.nv.constant0._ZN5flash24flash_fwd_splitkv_kernelI23Flash_fwd_kernel_traitsILi192ELi64ELi64ELi4ELb0ELb0EN7cutlass6half_tE19Flash_kernel_traitsILi192ELi64ELi64ELi4ES3_EELb0ELb1ELb0ELb0ELb1ELb0ELb0ELb1EEEvNS_16Flash_fwd_paramsE)
        /*00e0*/ 	.short	0x0380
        /*00e2*/ 	.short	0x01d0


	//----- nvinfo : EIATTR_SW_WAR
	.align		4
.L_1224:
        /*00e4*/ 	.byte	0x04, 0x36
        /*00e6*/ 	.short	(.L_1226 - .L_1225)
.L_1225:
        /*00e8*/ 	.word	0x00000008
.L_1226:


//--------------------- .nv.info._ZN5flash24flash_fwd_splitkv_kernelI23Flash_fwd_kernel_traitsILi192ELi64ELi64ELi4ELb0ELb0EN7cutlass6half_tE19Flash_kernel_traitsILi192ELi64ELi64ELi4ES3_EELb0ELb1ELb0ELb0ELb1ELb1ELb0ELb1EEEvNS_16Flash_fwd_paramsE --------------------------
	.section	.nv.info._ZN5flash24flash_fwd_splitkv_kernelI23Flash_fwd_kernel_traitsILi192ELi64ELi64ELi4ELb0ELb0EN7cutlass6half_tE19Flash_kernel_traitsILi192ELi64ELi64ELi4ES3_EELb0ELb1ELb0ELb0ELb1ELb1ELb0ELb1EEEvNS_16Flash_fwd_paramsE,"",@"SHT_CUDA_INFO"
	.sectionflags	@""
	.align	4


	//----- nvinfo : EIATTR_CUDA_API_VERSION
	.align		4
        /*0000*/ 	.byte	0x04, 0x37
        /*0002*/ 	.short	(.L_1228 - .L_1227)
.L_1227:
        /*0004*/ 	.word	0x00000082


	//----- nvinfo : EIATTR_KPARAM_INFO
	.align		4
.L_1228:
        /*0008*/ 	.byte	0x04, 0x17
        /*000a*/ 	.short	(.L_1230 - .L_1229)
.L_1229:
        /*000c*/ 	.word	0x00000000
        /*0010*/ 	.short	0x0000
        /*0012*/ 	.short	0x0000
        /*0014*/ 	.byte	0x00, 0xf0, 0x41, 0x07


	//----- nvinfo : EIATTR_SPARSE_MMA_MASK
	.align		4
.L_1230:
        /*0018*/ 	.byte	0x03, 0x50
        /*001a*/ 	.short	0x0000


	//----- nvinfo : EIATTR_MAXREG_COUNT
	.align		4
        /*001c*/ 	.byte	0x03, 0x1b
        /*001e*/ 	.short	0x00ff


	//----- nvinfo : EIATTR_NUM_BARRIERS
	.align		4
        /*0020*/ 	.byte	0x02, 0x4c
        /*0022*/ 	.byte	0x01
	.zero		1


	//----- nvinfo : EIATTR_MERCURY_ISA_VERSION
	.align		4
        /*0024*/ 	.byte	0x03, 0x5f
        /*0026*/ 	.short	0x0101


	//----- nvinfo : EIATTR_COOP_GROUP_MASK_REGIDS
	.align		4
        /*0028*/ 	.byte	0x04, 0x29
        /*002a*/ 	.short	(.L_1232 - .L_1231)


	//   ....[0]....
.L_1231:
        /*002c*/ 	.word	0xffffffff


	//   ....[1]....
        /*0030*/ 	.word	0xffffffff


	//   ....[2]....
        /*0034*/ 	.word	0xffffffff


	//   ....[3]....
        /*0038*/ 	.word	0xffffffff


	//   ....[4]....
        /*003c*/ 	.word	0xffffffff


	//   ....[5]....
        /*0040*/ 	.word	0xffffffff


	//   ....[6]....
        /*0044*/ 	.word	0xffffffff


	//   ....[7]....
        /*0048*/ 	.word	0xffffffff


	//   ....[8]....
        /*004c*/ 	.word	0xffffffff


	//   ....[9]....
        /*0050*/ 	.word	0xffffffff


	//   ....[10]....
        /*0054*/ 	.word	0xffffffff


	//   ....[11]....
        /*0058*/ 	.word	0xffffffff


	//   ....[12]....
        /*005c*/ 	.word	0xffffffff


	//   ....[13]....
        /*0060*/ 	.word	0xffffffff


	//   ....[14]....
        /*0064*/ 	.word	0xffffffff


	//   ....[15]....
        /*0068*/ 	.word	0xffffffff


	//----- nvinfo : EIATTR_COOP_GROUP_INSTR_OFFSETS
	.align		4
.L_1232:
        /*006c*/ 	.byte	0x04, 0x28
        /*006e*/ 	.short	(.L_1234 - .L_1233)


	//   ....[0]....
.L_1233:
        /*0070*/ 	.word	0x00013510


	//   ....[1]....
        /*0074*/ 	.word	0x00013530


	//   ....[2]....
        /*0078*/ 	.word	0x00013560


	//   ....[3]....
        /*007c*/ 	.word	0x000135b0


	//   ....[4]....
        /*0080*/ 	.word	0x00016be0


	//   ....[5]....
        /*0084*/ 	.word	0x00016c60


	//   ....[6]....
        /*0088*/ 	.word	0x00016c80


	//   ....[7]....
        /*008c*/ 	.word	0x00016ca0


	//   ....[8]....
        /*0090*/ 	.word	0x0001ac80


	//   ....[9]....
        /*0094*/ 	.word	0x0001acb0


	//   ....[10]....
        /*0098*/ 	.word	0x0001ad00


	//   ....[11]....
        /*009c*/ 	.word	0x0001ad10


	//   ....[12]....
        /*00a0*/ 	.word	0x0001c450


	//   ....[13]....
        /*00a4*/ 	.word	0x0001c490


	//   ....[14]....
        /*00a8*/ 	.word	0x0001c500


	//   ....[15]....
        /*00ac*/ 	.word	0x0001c510


	//----- nvinfo : EIATTR_VRC_CTA_INIT_COUNT
	.align		4
.L_1234:
        /*00b0*/ 	.byte	0x02, 0x4a
	.zero		1
	.zero		1


	//----- nvinfo : EIATTR_EXIT_INSTR_OFFSETS
	.align		4
        /*00b4*/ 	.byte	0x04, 0x1c
        /*00b6*/ 	.short	(.L_1236 - .L_1235)


	//   ....[0]....
.L_1235:
        /*00b8*/ 	.word	0x00000340


	//   ....[1]....
        /*00bc*/ 	.word	0x00000c30


	//   ....[2]....
        /*00c0*/ 	.word	0x00000c60


	//   ....[3]....
        /*00c4*/ 	.word	0x0001da60


	//   ....[4]....
        /*00c8*/ 	.word	0x0001db50


	//----- nvinfo : EIATTR_CRS_STACK_SIZE
	.align		4
.L_1236:
        /*00cc*/ 	.byte	0x04, 0x1e
        /*00ce*/ 	.short	(.L_1238 - .L_1237)
.L_1237:
        /*00d0*/ 	.word	0x00000000


	//----- nvinfo : EIATTR_CBANK_PARAM_SIZE
	.align		4
.L_1238:
        /*00d4*/ 	.byte	0x03, 0x19
        /*00d6*/ 	.short	0x01d0


	//----- nvinfo : EIATTR_PARAM_CBANK
	.align		4
        /*00d8*/ 	.byte	0x04, 0x0a
        /*00da*/ 	.short	(.L_1240 - .L_1239)
	.align		4
.L_1239:
        /*00dc*/ 	.word	index@(.nv.constant0._ZN5flash24flash_fwd_splitkv_kernelI23Flash_fwd_kernel_traitsILi192ELi64ELi64ELi4ELb0ELb0EN7cutlass6half_tE19Flash_kernel_traitsILi192ELi64ELi64ELi4ES3_EELb0ELb1ELb0ELb0ELb1ELb1ELb0ELb1EEEvNS_16Flash_fwd_paramsE)
        /*00e0*/ 	.short	0x0380
        /*00e2*/ 	.short	0x01d0


	//----- nvinfo : EIATTR_SW_WAR
	.align		4
.L_1240:
        /*00e4*/ 	.byte	0x04, 0x36
        /*00e6*/ 	.short	(.L_1242 - .L_1241)
.L_1241:
        /*00e8*/ 	.word	0x00000008
.L_1242:


//--------------------- .nv.info._ZN5flash24flash_fwd_splitkv_kernelI23Flash_fwd_kernel_traitsILi192ELi64ELi64ELi4ELb0ELb0EN7cutlass6half_tE19Flash_kernel_traitsILi192ELi64ELi64ELi4ES3_EELb0ELb1ELb1ELb0ELb0ELb0ELb0ELb1EEEvNS_16Flash_fwd_paramsE --------------------------
	.section	.nv.info._ZN5flash24flash_fwd_splitkv_kernelI23Flash_fwd_kernel_traitsILi192ELi64ELi64ELi4ELb0ELb0EN7cutlass6half_tE19Flash_kernel_traitsILi192ELi64ELi64ELi4ES3_EELb0ELb1ELb1ELb0ELb0ELb0ELb0ELb1EEEvNS_16Flash_fwd_paramsE,"",@"SHT_CUDA_INFO"
	.sectionflags	@""
	.align	4


	//----- nvinfo : EIATTR_CUDA_API_VERSION
	.align		4
        /*0000*/ 	.byte	0x04, 0x37
        /*0002*/ 	.short	(.L_1244 - .L_1243)
.L_1243:
        /*0004*/ 	.word	0x00000082


	//----- nvinfo : EIATTR_KPARAM_INFO
	.align		4
.L_1244:
        /*0008*/ 	.byte	0x04, 0x17
        /*000a*/ 	.short	(.L_1246 - .L_1245)
.L_1245:
        /*000c*/ 	.word	0x00000000
        /*0010*/ 	.short	0x0000
        /*0012*/ 	.short	0x0000
        /*0014*/ 	.byte	0x00, 0xf0, 0x41, 0x07


	//----- nvinfo : EIATTR_SPARSE_MMA_MASK
	.align		4
.L_1246:
        /*0018*/ 	.byte	0x03, 0x50
        /*001a*/ 	.short	0x0000


	//----- nvinfo : EIATTR_MAXREG_COUNT
	.align		4
        /*001c*/ 	.byte	0x03, 0x1b
        /*001e*/ 	.short	0x00ff


	//----- nvinfo : EIATTR_NUM_BARRIERS
	.align		4
        /*0020*/ 	.byte	0x02, 0x4c
        /*0022*/ 	.byte	0x01
	.zero		1


	//----- nvinfo : EIATTR_MERCURY_ISA_VERSION
	.align		4
        /*0024*/ 	.byte	0x03, 0x5f
        /*0026*/ 	.short	0x0101


	//----- nvinfo : EIATTR_COOP_GROUP_MASK_REGIDS
	.align		4
        /*0028*/ 	.byte	0x04, 0x29
        /*002a*/ 	.short	(.L_1248 - .L_1247)


	//   ....[0]....
.L_1247:
        /*002c*/ 	.word	0xffffffff


	//   ....[1]....
        /*0030*/ 	.word	0xffffffff


	//   ....[2]....
        /*0034*/ 	.word	0xffffffff


	//   ....[3]....
        /*0038*/ 	.word	0xffffffff


	//   ....[4]....
        /*003c*/ 	.word	0xffffffff


	//   ....[5]....
        /*0040*/ 	.word	0xffffffff


	//   ....[6]....
        /*0044*/ 	.word	0xffffffff


	//   ....[7]....
        /*0048*/ 	.word	0xffffffff


	//   ....[8]....
        /*004c*/ 	.word	0xffffffff


	//   ....[9]....
        /*0050*/ 	.word	0xffffffff


	//   ....[10]....
        /*0054*/ 	.word	0xffffffff


	//   ....[11]....
        /*0058*/ 	.word	0xffffffff


	//   ....[12]....
        /*005c*/ 	.word	0xffffffff


	//   ....[13]....
        /*0060*/ 	.word	0xffffffff


	//   ....[14]....
        /*0064*/ 	.word	0xffffffff


	//   ....[15]....
        /*0068*/ 	.word	0xffffffff


	//----- nvinfo : EIATTR_COOP_GROUP_INSTR_OFFSETS
	.align		4
.L_1248:
        /*006c*/ 	.byte	0x04, 0x28
        /*006e*/ 	.short	(.L_1250 - .L_1249)


	//   ....[0]....
.L_1249:
        /*0070*/ 	.word	0x000161a0


	//   ....[1]....
        /*0074*/ 	.word	0x000161c0


	//   ....[2]....
        /*0078*/ 	.word	0x00016260


	//   ....[3]....
        /*007c*/ 	.word	0x00016270


	//   ....[4]....
        /*0080*/ 	.word	0x0001a3e0


	//   ....[5]....
        /*0084*/ 	.word	0x0001a410


	//   ....[6]....
        /*0088*/ 	.word	0x0001a490


	//   ....[7]....
        /*008c*/ 	.word	0x0001a4a0


	//   ....[8]....
        /*0090*/ 	.word	0x0001ec60


	//   ....[9]....
        /*0094*/ 	.word	0x0001ece0


	//   ....[10]....
        /*0098*/ 	.word	0x0001ed00


	//   ....[11]....
        /*009c*/ 	.word	0x0001ed20


	//   ....[12]....
        /*00a0*/ 	.word	0x00020450


	//   ....[13]....
        /*00a4*/ 	.word	0x00020490


	//   ....[14]....
        /*00a8*/ 	.word	0x00020550


	//   ....[15]....
        /*00ac*/ 	.word	0x00020570


	//----- nvinfo : EIATTR_VRC_CTA_INIT_COUNT
	.align		4
.L_1250:
        /*00b0*/ 	.byte	0x02, 0x4a
	.zero		1
	.zero		1


	//----- nvinfo : EIATTR_EXIT_INSTR_OFFSETS
	.align		4
        /*00b4*/ 	.byte	0x04, 0x1c
        /*00b6*/ 	.short	(.L_1252 - .L_1251)


	//   ....[0]....
.L_1251:
        /*00b8*/ 	.word	0x000004c0


	//   ....[1]....
        /*00bc*/ 	.word	0x00000f30


	//   ....[2]....
        /*00c0*/ 	.word	0x00000f60


	//   ....[3]....
        /*00c4*/ 	.word	0x00021b70


	//   ....[4]....
        /*00c8*/ 	.word	0x00021ca0


	//   ....[5]....
        /*00cc*/ 	.word	0x00021cc0


	//----- nvinfo : EIATTR_CRS_STACK_SIZE
	.align		4
.L_1252:
        /*00d0*/ 	.byte	0x04, 0x1e
        /*00d2*/ 	.short	(.L_1254 - .L_1253)
.L_1253:
        /*00d4*/ 	.word	0x00000000


	//----- nvinfo : EIATTR_CBANK_PARAM_SIZE
	.align		4
.L_1254:
        /*00d8*/ 	.byte	0x03, 0x19
        /*00da*/ 	.short	0x01d0


	//----- nvinfo : EIATTR_PARAM_CBANK
	.align		4
        /*00dc*/ 	.byte	0x04, 0x0a
        /*00de*/ 	.short	(.L_1256 - .L_1255)
	.align		4
.L_1255:
        /*00e0*/ 	.word	index@(.nv.constant0._ZN5flash24flash_fwd_splitkv_kernelI23Flash_fwd_kernel_traitsILi192ELi64ELi64ELi4ELb0ELb0EN7cutlass6half_tE19Flash_kernel_traitsILi192ELi64ELi64ELi4ES3_EELb0ELb1ELb1ELb0ELb0ELb0ELb0ELb1EEEvNS_16Flash_fwd_paramsE)
        /*00e4*/ 	.short	0x0380
        /*00e6*/ 	.short	0x01d0


	//----- nvinfo : EIATTR_SW_WAR
	.align		4
.L_1256:
        /*00e8*/ 	.byte	0x04, 0x36
        /*00ea*/ 	.short	(.L_1258 - .L_1257)
.L_1257:
        /*00ec*/ 	.word	0x00000008
.L_1258:


//--------------------- .nv.info._ZN5flash24flash_fwd_splitkv_kernelI23Flash_fwd_kernel_traitsILi192ELi64ELi64ELi4ELb0ELb0EN7cutlass6half_tE19Flash_kernel_traitsILi192ELi64ELi64ELi4ES3_EELb0ELb1ELb1ELb0ELb0ELb1ELb0ELb1EEEvNS_16Flash_fwd_paramsE --------------------------
	.section	.nv.info._ZN5flash24flash_fwd_splitkv_kernelI23Flash_fwd_kernel_traitsILi192ELi64ELi64ELi4ELb0ELb0EN7cutlass6half_tE19Flash_kernel_traitsILi192ELi64ELi64ELi4ES3_EELb0ELb1ELb1ELb0ELb0ELb1ELb0ELb1EEEvNS_16Flash_fwd_paramsE,"",@"SHT_CUDA_INFO"
	.sectionflags	@""
	.align	4


	//----- nvinfo : EIATTR_CUDA_API_VERSION
	.align		4
        /*0000*/ 	.byte	0x04, 0x37
        /*0002*/ 	.short	(.L_1260 - .L_1259)
.L_1259:
        /*0004*/ 	.word	0x00000082


	//----- nvinfo : EIATTR_KPARAM_INFO
	.align		4
.L_1260:
        /*0008*/ 	.byte	0x04, 0x17
        /*000a*/ 	.short	(.L_1262 - .L_1261)
.L_1261:
        /*000c*/ 	.word	0x00000000
        /*0010*/ 	.short	0x0000
        /*0012*/ 	.short	0x0000
        /*0014*/ 	.byte	0x00, 0xf0, 0x41, 0x07


	//----- nvinfo : EIATTR_SPARSE_MMA_MASK
	.align		4
.L_1262:
        /*0018*/ 	.byte	0x03, 0x50
        /*001a*/ 	.short	0x0000


	//----- nvinfo : EIATTR_MAXREG_COUNT
	.align		4
        /*001c*/ 	.byte	0x03, 0x1b
        /*001e*/ 	.short	0x00ff


	//----- nvinfo : EIATTR_NUM_BARRIERS
	.align		4
        /*0020*/ 	.byte	0x02, 0x4c
        /*0022*/ 	.byte	0x01
	.zero		1


	//----- nvinfo : EIATTR_MERCURY_ISA_VERSION
	.align		4
        /*0024*/ 	.byte	0x03, 0x5f
        /*0026*/ 	.short	0x0101


	//----- nvinfo : EIATTR_COOP_GROUP_MASK_REGIDS
	.align		4
        /*0028*/ 	.byte	0x04, 0x29
        /*002a*/ 	.short	(.L_1264 - .L_1263)


	//   ....[0]....
.L_1263:
        /*002c*/ 	.word	0xffffffff


	//   ....[1]....
        /*0030*/ 	.word	0xffffffff


	//   ....[2]....
        /*0034*/ 	.word	0xffffffff


	//   ....[3]....
        /*0038*/ 	.word	0xffffffff


	//   ....[4]....
        /*003c*/ 	.word	0xffffffff


	//   ....[5]....
        /*0040*/ 	.word	0xffffffff


	//   ....[6]....
        /*0044*/ 	.word	0xffffffff


	//   ....[7]....
        /*0048*/ 	.word	0xffffffff


	//   ....[8]....
        /*004c*/ 	.word	0xffffffff


	//   ....[9]....
        /*0050*/ 	.word	0xffffffff


	//   ....[10]....
        /*0054*/ 	.word	0xffffffff


	//   ....[11]....
        /*0058*/ 	.word	0xffffffff


	//   ....[12]....
        /*005c*/ 	.word	0xffffffff


	//   ....[13]....
        /*0060*/ 	.word	0xffffffff


	//   ....[14]....
        /*0064*/ 	.word	0xffffffff


	//   ....[15]....
        /*0068*/ 	.word	0xffffffff


	//----- nvinfo : EIATTR_COOP_GROUP_INSTR_OFFSETS
	.align		4
.L_1264:
        /*006c*/ 	.byte	0x04, 0x28
        /*006e*/ 	.short	(.L_1266 - .L_1265)


	//   ....[0]....
.L_1265:
        /*0070*/ 	.word	0x00016690


	//   ....[1]....
        /*0074*/ 	.word	0x000166b0


	//   ....[2]....
        /*0078*/ 	.word	0x00016750


	//   ....[3]....
        /*007c*/ 	.word	0x00016760


	//   ....[4]....
        /*0080*/ 	.word	0x0001ad70


	//   ....[5]....
        /*0084*/ 	.word	0x0001ada0


	//   ....[6]....
        /*0088*/ 	.word	0x0001ae30


	//   ....[7]....
        /*008c*/ 	.word	0x0001ae40


	//   ....[8]....
        /*0090*/ 	.word	0x0001fa50


	//   ....[9]....
        /*0094*/ 	.word	0x0001fad0


	//   ....[10]....
        /*0098*/ 	.word	0x0001faf0


	//   ....[11]....
        /*009c*/ 	.word	0x0001fb10


	//   ....[12]....
        /*00a0*/ 	.word	0x00021240


	//   ....[13]....
        /*00a4*/ 	.word	0x00021280


	//   ....[14]....
        /*00a8*/ 	.word	0x00021340


	//   ....[15]....
        /*00ac*/ 	.word	0x00021360


	//----- nvinfo : EIATTR_VRC_CTA_INIT_COUNT
	.align		4
.L_1266:
        /*00b0*/ 	.byte	0x02, 0x4a
	.zero		1
	.zero		1


	//----- nvinfo : EIATTR_EXIT_INSTR_OFFSETS
	.align		4
        /*00b4*/ 	.byte	0x04, 0x1c
        /*00b6*/ 	.short	(.L_1268 - .L_1267)


	//   ....[0]....
.L_1267:
        /*00b8*/ 	.word	0x000004c0


	//   ....[1]....
        /*00bc*/ 	.word	0x00000f30


	//   ....[2]....
        /*00c0*/ 	.word	0x00000f60


	//   ....[3]....
        /*00c4*/ 	.word	0x00022960


	//   ....[4]....
        /*00c8*/ 	.word	0x00022a90


	//   ....[5]....
        /*00cc*/ 	.word	0x00022ab0


	//----- nvinfo : EIATTR_CRS_STACK_SIZE
	.align		4
.L_1268:
        /*00d0*/ 	.byte	0x04, 0x1e
        /*00d2*/ 	.short	(.L_1270 - .L_1269)
.L_1269:
        /*00d4*/ 	.word	0x00000000


	//----- nvinfo : EIATTR_CBANK_PARAM_SIZE
	.align		4
.L_1270:
        /*00d8*/ 	.byte	0x03, 0x19
        /*00da*/ 	.short	0x01d0


	//----- nvinfo : EIATTR_PARAM_CBANK
	.align		4
        /*00dc*/ 	.byte	0x04, 0x0a
        /*00de*/ 	.short	(.L_1272 - .L_1271)
	.align		4
.L_1271:
        /*00e0*/ 	.word	index@(.nv.constant0._ZN5flash24flash_fwd_splitkv_kernelI23Flash_fwd_kernel_traitsILi192ELi64ELi64ELi4ELb0ELb0EN7cutlass6half_tE19Flash_kernel_traitsILi192ELi64ELi64ELi4ES3_EELb0ELb1ELb1ELb0ELb0ELb1ELb0ELb1EEEvNS_16Flash_fwd_paramsE)
        /*00e4*/ 	.short	0x0380
        /*00e6*/ 	.short	0x01d0


	//----- nvinfo : EIATTR_SW_WAR
	.align		4
.L_1272:
        /*00e8*/ 	.byte	0x04, 0x36
        /*00ea*/ 	.short	(.L_1274 - .L_1273)
.L_1273:
        /*00ec*/ 	.word	0x00000008
.L_1274:


//--------------------- .nv.info._ZN5flash24flash_fwd_splitkv_kernelI23Flash_fwd_kernel_traitsILi192ELi64ELi64ELi4ELb0ELb0EN7cutlass6half_tE19Flash_kernel_traitsILi192ELi64ELi64ELi4ES3_EELb0ELb1ELb0ELb0ELb1ELb0ELb1ELb0EEEvNS_16Flash_fwd_paramsE --------------------------
	.section	.nv.info._ZN5flash24flash_fwd_splitkv_kernelI23Flash_fwd_kernel_traitsILi192ELi64ELi64ELi4ELb0ELb0EN7cutlass6half_tE19Flash_kernel_traitsILi192ELi64ELi64ELi4ES3_EELb0ELb1ELb0ELb0ELb1ELb0ELb1ELb0EEEvNS_16Flash_fwd_paramsE,"",@"SHT_CUDA_INFO"
	.sectionflags	@""
	.align	4


	//----- nvinfo : EIATTR_CUDA_API_VERSION
	.align		4
        /*0000*/ 	.byte	0x04, 0x37
        /*0002*/ 	.short	(.L_1276 - .L_1275)
.L_1275:
        /*0004*/ 	.word	0x00000082


	//----- nvinfo : EIATTR_KPARAM_INFO
	.align		4
.L_1276:
        /*0008*/ 	.byte	0x04, 0x17
        /*000a*/ 	.short	(.L_1278 - .L_1277)
.L_1277:
        /*000c*/ 	.word	0x00000000
        /*0010*/ 	.short	0x0000
        /*0012*/ 	.short	0x0000
        /*0014*/ 	.byte	0x00, 0xf0, 0x41, 0x07


	//----- nvinfo : EIATTR_SPARSE_MMA_MASK
	.align		4
.L_1278:
        /*0018*/ 	.byte	0x03, 0x50
        /*001a*/ 	.short	0x0000


	//----- nvinfo : EIATTR_MAXREG_COUNT
	.align		4
        /*001c*/ 	.byte	0x03, 0x1b
        /*001e*/ 	.short	0x00ff


	//----- nvinfo : EIATTR_NUM_BARRIERS
	.align		4
        /*0020*/ 	.byte	0x02, 0x4c
        /*0022*/ 	.byte	0x01
	.zero		1


	//----- nvinfo : EIATTR_MERCURY_ISA_VERSION
	.align		4
        /*0024*/ 	.byte	0x03, 0x5f
        /*0026*/ 	.short	0x0101


	//----- nvinfo : EIATTR_COOP_GROUP_MASK_REGIDS
	.align		4
        /*0028*/ 	.byte	0x04, 0x29
        /*002a*/ 	.short	(.L_1280 - .L_1279)


	//   ....[0]....
.L_1279:
        /*002c*/ 	.word	0xffffffff


	//   ....[1]....
        /*0030*/ 	.word	0xffffffff


	//   ....[2]....
        /*0034*/ 	.word	0xffffffff


	//   ....[3]....
        /*0038*/ 	.word	0xffffffff


	//   ....[4]....
        /*003c*/ 	.word	0xffffffff


	//   ....[5]....
        /*0040*/ 	.word	0xffffffff


	//   ....[6]....
        /*0044*/ 	.word	0xffffffff


	//   ....[7]....
        /*0048*/ 	.word	0xffffffff


	//   ....[8]....
        /*004c*/ 	.word	0xffffffff


	//   ....[9]....
        /*0050*/ 	.word	0xffffffff


	//   ....[10]....
        /*0054*/ 	.word	0xffffffff


	//   ....[11]....
        /*0058*/ 	.word	0xffffffff


	//   ....[12]....
        /*005c*/ 	.word	0xffffffff


	//   ....[13]....
        /*0060*/ 	.word	0xffffffff


	//   ....[14]....
        /*0064*/ 	.word	0xffffffff


	//   ....[15]....
        /*0068*/ 	.word	0xffffffff


	//----- nvinfo : EIATTR_COOP_GROUP_INSTR_OFFSETS
	.align		4
.L_1280:
        /*006c*/ 	.byte	0x04, 0x28
        /*006e*/ 	.short	(.L_1282 - .L_1281)


	//   ....[0]....
.L_1281:
        /*0070*/ 	.word	0x000043f0


	//   ....[1]....
        /*0074*/ 	.word	0x00004420


	//   ....[2]....
        /*0078*/ 	.word	0x00004440


	//   ....[3]....
        /*007c*/ 	.word	0x00004460


	//   ....[4]....
        /*0080*/ 	.word	0x000075a0


	//   ....[5]....
        /*0084*/ 	.word	0x00007600


	//   ....[6]....
        /*0088*/ 	.word	0x00007630


	//   ....[7]....
        /*008c*/ 	.word	0x00007660


	//   ....[8]....
        /*0090*/ 	.word	0x0000b1e0


	//   ....[9]....
        /*0094*/ 	.word	0x0000b260


	//   ....[10]....
        /*0098*/ 	.word	0x0000b280


	//   ....[11]....
        /*009c*/ 	.word	0x0000b2a0


	//   ....[12]....
        /*00a0*/ 	.word	0x0000c9e0


	//   ....[13]....
        /*00a4*/ 	.word	0x0000ca20


	//   ....[14]....
        /*00a8*/ 	.word	0x0000cb10


	//   ....[15]....
        /*00ac*/ 	.word	0x0000cb30


	//----- nvinfo : EIATTR_VRC_CTA_INIT_COUNT
	.align		4
.L_1282:
        /*00b0*/ 	.byte	0x02, 0x4a
	.zero		1
	.zero		1


	//----- nvinfo : EIATTR_EXIT_INSTR_OFFSETS
	.align		4
        /*00b4*/ 	.byte	0x04, 0x1c
        /*00b6*/ 	.short	(.L_1284 - .L_1283)


	//   ....[0]....
.L_1283:
        /*00b8*/ 	.word	0x00000460


	//   ....[1]....
        /*00bc*/ 	.word	0x00000da0


	//   ....[2]....
        /*00c0*/ 	.word	0x00000dd0


	//   ....[3]....
        /*00c4*/ 	.word	0x0000dc10


	//   ....[4]....
        /*00c8*/ 	.word	0x0000dc50


	//----- nvinfo : EIATTR_CRS_STACK_SIZE
	.align		4
.L_1284:
        /*00cc*/ 	.byte	0x04, 0x1e
        /*00ce*/ 	.short	(.L_1286 - .L_1285)
.L_1285:
        /*00d0*/ 	.word	0x00000000


	//----- nvinfo : EIATTR_CBANK_PARAM_SIZE
	.align		4
.L_1286:
        /*00d4*/ 	.byte	0x03, 0x19
        /*00d6*/ 	.short	0x01d0


	//----- nvinfo : EIATTR_PARAM_CBANK
	.align		4
        /*00d8*/ 	.byte	0x04, 0x0a
        /*00da*/ 	.short	(.L_1288 - .L_1287)
	.align		4
.L_1287:
        /*00dc*/ 	.word	index@(.nv.constant0._ZN5flash24flash_fwd_splitkv_kernelI23Flash_fwd_kernel_traitsILi192ELi64ELi64ELi4ELb0ELb0EN7cutlass6half_tE19Flash_kernel_traitsILi192ELi64ELi64ELi4ES3_EELb0ELb1ELb0ELb0ELb1ELb0ELb1ELb0EEEvNS_16Flash_fwd_paramsE)
        /*00e0*/ 	.short	0x0380
        /*00e2*/ 	.short	0x01d0


	//----- nvinfo : EIATTR_SW_WAR
	.align		4
.L_1288:
        /*00e4*/ 	.byte	0x04, 0x36
        /*00e6*/ 	.short	(.L_1290 - .L_1289)
.L_1289:
        /*00e8*/ 	.word	0x00000008
.L_1290:


//--------------------- .nv.info._ZN5flash24flash_fwd_splitkv_kernelI23Flash_fwd_kernel_traitsILi192ELi64ELi64ELi4ELb0ELb0EN7cutlass6half_tE19Flash_kernel_traitsILi192ELi64ELi64ELi4ES3_EELb0ELb1ELb0ELb0ELb1ELb1ELb1ELb0EEEvNS_16Flash_fwd_paramsE --------------------------
	.section	.nv.info._ZN5flash24flash_fwd_splitkv_kernelI23Flash_fwd_kernel_traitsILi192ELi64ELi64ELi4ELb0ELb0EN7cutlass6half_tE19Flash_kernel_traitsILi192ELi64ELi64ELi4ES3_EELb0ELb1ELb0ELb0ELb1ELb1ELb1ELb0EEEvNS_16Flash_fwd_paramsE,"",@"SHT_CUDA_INFO"
	.sectionflags	@""
	.align	4


	//----- nvinfo : EIATTR_CUDA_API_VERSION
	.align		4
        /*0000*/ 	.byte	0x04, 0x37
        /*0002*/ 	.short	(.L_1292 - .L_1291)
.L_1291:
        /*0004*/ 	.word	0x00000082


	//----- nvinfo : EIATTR_KPARAM_INFO
	.align		4
.L_1292:
        /*0008*/ 	.byte	0x04, 0x17
        /*000a*/ 	.short	(.L_1294 - .L_1293)
.L_1293:
        /*000c*/ 	.word	0x00000000
        /*0010*/ 	.short	0x0000
        /*0012*/ 	.short	0x0000
        /*0014*/ 	.byte	0x00, 0xf0, 0x41, 0x07


	//----- nvinfo : EIATTR_SPARSE_MMA_MASK
	.align		4
.L_1294:
        /*0018*/ 	.byte	0x03, 0x50
        /*001a*/ 	.short	0x0000


	//----- nvinfo : EIATTR_MAXREG_COUNT
	.align		4
        /*001c*/ 	.byte	0x03, 0x1b
        /*001e*/ 	.short	0x00ff


	//----- nvinfo : EIATTR_NUM_BARRIERS
	.align		4
        /*0020*/ 	.byte	0x02, 0x4c
        /*0022*/ 	.byte	0x01
	.zero		1


	//----- nvinfo : EIATTR_MERCURY_ISA_VERSION
	.align		4
        /*0024*/ 	.byte	0x03, 0x5f
        /*0026*/ 	.short	0x0101


	//----- nvinfo : EIATTR_COOP_GROUP_MASK_REGIDS
	.align		4
        /*0028*/ 	.byte	0x04, 0x29
        /*002a*/ 	.short	(.L_1296 - .L_1295)


	//   ....[0]....
.L_1295:
        /*002c*/ 	.word	0xffffffff


	//   ....[1]....
        /*0030*/ 	.word	0xffffffff


	//   ....[2]....
        /*0034*/ 	.word	0xffffffff


	//   ....[3]....
        /*0038*/ 	.word	0xffffffff


	//   ....[4]....
        /*003c*/ 	.word	0xffffffff


	//   ....[5]....
        /*0040*/ 	.word	0xffffffff


	//   ....[6]....
        /*0044*/ 	.word	0xffffffff


	//   ....[7]....
        /*0048*/ 	.word	0xffffffff


	//   ....[8]....
        /*004c*/ 	.word	0xffffffff


	//   ....[9]....
        /*0050*/ 	.word	0xffffffff


	//   ....[10]....
        /*0054*/ 	.word	0xffffffff


	//   ....[11]....
        /*0058*/ 	.word	0xffffffff


	//   ....[12]....
        /*005c*/ 	.word	0xffffffff


	//   ....[13]....
        /*0060*/ 	.word	0xffffffff


	//   ....[14]....
        /*0064*/ 	.word	0xffffffff


	//   ....[15]....
        /*0068*/ 	.word	0xffffffff


	//----- nvinfo : EIATTR_COOP_GROUP_INSTR_OFFSETS
	.align		4
.L_1296:
        /*006c*/ 	.byte	0x04, 0x28
        /*006e*/ 	.short	(.L_1298 - .L_1297)


	//   ....[0]....
.L_1297:
        /*0070*/ 	.word	0x000046e0


	//   ....[1]....
        /*0074*/ 	.word	0x00004700


	//   ....[2]....
        /*0078*/ 	.word	0x00004730


	//   ....[3]....
        /*007c*/ 	.word	0x00004790


	//   ....[4]....
        /*0080*/ 	.word	0x00007dc0


	//   ....[5]....
        /*0084*/ 	.word	0x00007e20


	//   ....[6]....
        /*0088*/ 	.word	0x00007e80


	//   ....[7]....
        /*008c*/ 	.word	0x00007ea0


	//   ....[8]....
        /*0090*/ 	.word	0x0000bdf0


	//   ....[9]....
        /*0094*/ 	.word	0x0000be70


	//   ....[10]....
        /*0098*/ 	.word	0x0000be90


	//   ....[11]....
        /*009c*/ 	.word	0x0000beb0


	//   ....[12]....
        /*00a0*/ 	.word	0x0000d5f0


	//   ....[13]....
        /*00a4*/ 	.word	0x0000d630


	//   ....[14]....
        /*00a8*/ 	.word	0x0000d720


	//   ....[15]....
        /*00ac*/ 	.word	0x0000d740


	//----- nvinfo : EIATTR_VRC_CTA_INIT_COUNT
	.align		4
.L_1298:
        /*00b0*/ 	.byte	0x02, 0x4a
	.zero		1
	.zero		1


	//----- nvinfo : EIATTR_EXIT_INSTR_OFFSETS
	.align		4
        /*00b4*/ 	.byte	0x04, 0x1c
        /*00b6*/ 	.short	(.L_1300 - .L_1299)


	//   ....[0]....
.L_1299:
        /*00b8*/ 	.word	0x00000460


	//   ....[1]....
        /*00bc*/ 	.word	0x00000da0


	//   ....[2]....
        /*00c0*/ 	.word	0x00000dd0


	//   ....[3]....
        /*00c4*/ 	.word	0x0000e820


	//   ....[4]....
        /*00c8*/ 	.word	0x0000e860


	//----- nvinfo : EIATTR_CRS_STACK_SIZE
	.align		4
.L_1300:
        /*00cc*/ 	.byte	0x04, 0x1e
        /*00ce*/ 	.short	(.L_1302 - .L_1301)
.L_1301:
        /*00d0*/ 	.word	0x00000000


	//----- nvinfo : EIATTR_CBANK_PARAM_SIZE
	.align		4
.L_1302:
        /*00d4*/ 	.byte	0x03, 0x19
        /*00d6*/ 	.short	0x01d0


	//----- nvinfo : EIATTR_PARAM_CBANK
	.align		4
        /*00d8*/ 	.byte	0x04, 0x0a
        /*00da*/ 	.short	(.L_1304 - .L_1303)
	.align		4
.L_1303:
        /*00dc*/ 	.word	index@(.nv.constant0._ZN5flash24flash_fwd_splitkv_kernelI23Flash_fwd_kernel_traitsILi192ELi64ELi64ELi4ELb0ELb0EN7cutlass6half_tE19Flash_kernel_traitsILi192ELi64ELi64ELi4ES3_EELb0ELb1ELb0ELb0ELb1ELb1ELb1ELb0EEEvNS_16Flash_fwd_paramsE)
        /*00e0*/ 	.short	0x0380
        /*00e2*/ 	.short	0x01d0


	//----- nvinfo : EIATTR_SW_WAR
	.align		4
.L_1304:
        /*00e4*/ 	.byte	0x04, 0x36
        /*00e6*/ 	.short	(.L_1306 - .L_1305)
.L_1305:
        /*00e8*/ 	.word	0x00000008
.L_1306:


//--------------------- .nv.info._ZN5flash24flash_fwd_splitkv_kernelI23Flash_fwd_kernel_traitsILi192ELi64ELi64ELi4ELb0ELb0EN7cutlass6half_tE19Flash_kernel_traitsILi192ELi64ELi64ELi4ES3_EELb0ELb1ELb1ELb0ELb0ELb0ELb1ELb0EEEvNS_16Flash_fwd_paramsE --------------------------
	.section	.nv.info._ZN5flash24flash_fwd_splitkv_kernelI23Flash_fwd_kernel_traitsILi192ELi64ELi64ELi4ELb0ELb0EN7cutlass6half_tE19Flash_kernel_traitsILi192ELi64ELi64ELi4ES3_EELb0ELb1ELb1ELb0ELb0ELb0ELb1ELb0EEEvNS_16Flash_fwd_paramsE,"",@"SHT_CUDA_INFO"
	.sectionflags	@""
	.align	4


	//----- nvinfo : EIATTR_CUDA_API_VERSION
	.align		4
        /*0000*/ 	.byte	0x04, 0x37
        /*0002*/ 	.short	(.L_1308 - .L_1307)
.L_1307:
        /*0004*/ 	.word	0x00000082


	//----- nvinfo : EIATTR_KPARAM_INFO
	.align		4
.L_1308:
        /*0008*/ 	.byte	0x04, 0x17
        /*000a*/ 	.short	(.L_1310 - .L_1309)
.L_1309:
        /*000c*/ 	.word	0x00000000
        /*0010*/ 	.short	0x0000
        /*0012*/ 	.short	0x0000
        /*0014*/ 	.byte	0x00, 0xf0, 0x41, 0x07


	//----- nvinfo : EIATTR_SPARSE_MMA_MASK
	.align		4
.L_1310:
        /*0018*/ 	.byte	0x03, 0x50
        /*001a*/ 	.short	0x0000


	//----- nvinfo : EIATTR_MAXREG_COUNT
	.align		4
        /*001c*/ 	.byte	0x03, 0x1b
        /*001e*/ 	.short	0x00ff


	//----- nvinfo : EIATTR_NUM_BARRIERS
	.align		4
        /*0020*/ 	.byte	0x02, 0x4c
        /*0022*/ 	.byte	0x01
	.zero		1


	//----- nvinfo : EIATTR_MERCURY_ISA_VERSION
	.align		4
        /*0024*/ 	.byte	0x03, 0x5f
        /*0026*/ 	.short	0x0101


	//----- nvinfo : EIATTR_COOP_GROUP_MASK_REGIDS
	.align		4
        /*0028*/ 	.byte	0x04, 0x29
        /*002a*/ 	.short	(.L_1312 - .L_1311)


	//   ....[0]....
.L_1311:
        /*002c*/ 	.word	0xffffffff


	//   ....[1]....
        /*0030*/ 	.word	0xffffffff


	//   ....[2]....
        /*0034*/ 	.word	0xffffffff


	//   ....[3]....
        /*0038*/ 	.word	0xffffffff


	//   ....[4]....
        /*003c*/ 	.word	0xffffffff


	//   ....[5]....
        /*0040*/ 	.word	0xffffffff


	//   ....[6]....
        /*0044*/ 	.word	0xffffffff


	//   ....[7]....
        /*0048*/ 	.word	0xffffffff


	//   ....[8]....
        /*004c*/ 	.word	0xffffffff


	//   ....[9]....
        /*0050*/ 	.word	0xffffffff


	//   ....[10]....
        /*0054*/ 	.word	0xffffffff


	//   ....[11]....
        /*0058*/ 	.word	0xffffffff


	//   ....[12]....
        /*005c*/ 	.word	0xffffffff


	//   ....[13]....
        /*0060*/ 	.word	0xffffffff


	//   ....[14]....
        /*0064*/ 	.word	0xffffffff


	//   ....[15]....
        /*0068*/ 	.word	0xffffffff


	//----- nvinfo : EIATTR_COOP_GROUP_INSTR_OFFSETS
	.align		4
.L_1312:
        /*006c*/ 	.byte	0x04, 0x28
        /*006e*/ 	.short	(.L_1314 - .L_1313)


	//   ....[0]....
.L_1313:
        /*0070*/ 	.word	0x00006890


	//   ....[1]....
        /*0074*/ 	.word	0x000068b0


	//   ....[2]....
        /*0078*/ 	.word	0x00006960


	//   ....[3]....
        /*007c*/ 	.word	0x00006970


	//   ....[4]....
        /*0080*/ 	.word	0x0000a9f0


	//   ....[5]....
        /*0084*/ 	.word	0x0000aa20


	//   ....[6]....
        /*0088*/ 	.word	0x0000aaa0


	//   ....[7]....
        /*008c*/ 	.word	0x0000aab0


	//   ....[8]....
        /*0090*/ 	.word	0x0000f280


	//   ....[9]....
        /*0094*/ 	.word	0x0000f300


	//   ....[10]....
        /*0098*/ 	.word	0x0000f320


	//   ....[11]....
        /*009c*/ 	.word	0x0000f340


	//   ....[12]....
        /*00a0*/ 	.word	0x00010a70


	//   ....[13]....
        /*00a4*/ 	.word	0x00010ab0


	//   ....[14]....
        /*00a8*/ 	.word	0x00010be0


	//   ....[15]....
        /*00ac*/ 	.word	0x00010c10


	//----- nvinfo : EIATTR_VRC_CTA_INIT_COUNT
	.align		4
.L_1314:
        /*00b0*/ 	.byte	0x02, 0x4a
	.zero		1
	.zero		1


	//----- nvinfo : EIATTR_EXIT_INSTR_OFFSETS
	.align		4
        /*00b4*/ 	.byte	0x04, 0x1c
        /*00b6*/ 	.short	(.L_1316 - .L_1315)


	//   ....[0]....
.L_1315:
        /*00b8*/ 	.word	0x00000550


	//   ....[1]....
        /*00bc*/ 	.word	0x00001740


	//   ....[2]....
        /*00c0*/ 	.word	0x00001770


	//   ....[3]....
        /*00c4*/ 	.word	0x00012380


	//   ....[4]....
        /*00c8*/ 	.word	0x00012450


	//   ....[5]....
        /*00cc*/ 	.word	0x000124a0


	//----- nvinfo : EIATTR_CRS_STACK_SIZE
	.align		4
.L_1316:
        /*00d0*/ 	.byte	0x04, 0x1e
        /*00d2*/ 	.short	(.L_1318 - .L_1317)
.L_1317:
        /*00d4*/ 	.word	0x00000000


	//----- nvinfo : EIATTR_CBANK_PARAM_SIZE
	.align		4
.L_1318:
        /*00d8*/ 	.byte	0x03, 0x19
        /*00da*/ 	.short	0x01d0


	//----- nvinfo : EIATTR_PARAM_CBANK
	.align		4
        /*00dc*/ 	.byte	0x04, 0x0a
        /*00de*/ 	.short	(.L_1320 - .L_1319)
	.align		4
.L_1319:
        /*00e0*/ 	.word	index@(.nv.constant0._ZN5flash24flash_fwd_splitkv_kernelI23Flash_fwd_kernel_traitsILi192ELi64ELi64ELi4ELb0ELb0EN7cutlass6half_tE19Flash_kernel_traitsILi192ELi64ELi64ELi4ES3_EELb0ELb1ELb1ELb0ELb0ELb0ELb1ELb0EEEvNS_16Flash_fwd_paramsE)
        /*00e4*/ 	.short	0x0380
        /*00e6*/ 	.short	0x01d0


	//----- nvinfo : EIATTR_SW_WAR
	.align		4
.L_1320:
        /*00e8*/ 	.byte	0x04, 0x36
        /*00ea*/ 	.short	(.L_1322 - .L_1321)
.L_1321:
        /*00ec*/ 	.word	0x00000008
.L_1322:


//--------------------- .nv.info._ZN5flash24flash_fwd_splitkv_kernelI23Flash_fwd_kernel_traitsILi192ELi64ELi64ELi4ELb0ELb0EN7cutlass6half_tE19Flash_kernel_traitsILi192ELi64ELi64ELi4ES3_EELb0ELb1ELb1ELb0ELb0ELb1ELb1ELb0EEEvNS_16Flash_fwd_paramsE --------------------------
	.section	.nv.info._ZN5flash24flash_fwd_splitkv_kernelI23Flash_fwd_kernel_traitsILi192ELi64ELi64ELi4ELb0ELb0EN7cutlass6half_tE19Flash_kernel_traitsILi192ELi64ELi64ELi4ES3_EELb0ELb1ELb1ELb0ELb0ELb1ELb1ELb0EEEvNS_16Flash_fwd_paramsE,"",@"SHT_CUDA_INFO"
	.sectionflags	@""
	.align	4


	//----- nvinfo : EIATTR_CUDA_API_VERSION
	.align		4
        /*0000*/ 	.byte	0x04, 0x37
        /*0002*/ 	.short	(.L_1324 - .L_1323)
.L_1323:
        /*0004*/ 	.word	0x00000082


	//----- nvinfo : EIATTR_KPARAM_INFO
	.align		4
.L_1324:
        /*0008*/ 	.byte	0x04, 0x17
        /*000a*/ 	.short	(.L_1326 - .L_1325)
.L_1325:
        /*000c*/ 	.word	0x00000000
        /*0010*/ 	.short	0x0000
        /*0012*/ 	.short	0x0000
        /*0014*/ 	.byte	0x00, 0xf0, 0x41, 0x07


	//----- nvinfo : EIATTR_SPARSE_MMA_MASK
	.align		4
.L_1326:
        /*0018*/ 	.byte	0x03, 0x50
        /*001a*/ 	.short	0x0000


	//----- nvinfo : EIATTR_MAXREG_COUNT
	.align		4
        /*001c*/ 	.byte	0x03, 0x1b
        /*001e*/ 	.short	0x00ff


	//----- nvinfo : EIATTR_NUM_BARRIERS
	.align		4
        /*0020*/ 	.byte	0x02, 0x4c
        /*0022*/ 	.byte	0x01
	.zero		1


	//----- nvinfo : EIATTR_MERCURY_ISA_VERSION
	.align		4
        /*0024*/ 	.byte	0x03, 0x5f
        /*0026*/ 	.short	0x0101


	//----- nvinfo : EIATTR_COOP_GROUP_MASK_REGIDS
	.align		4
        /*0028*/ 	.byte	0x04, 0x29
        /*002a*/ 	.short	(.L_1328 - .L_1327)


	//   ....[0]....
.L_1327:
        /*002c*/ 	.word	0xffffffff


	//   ....[1]....
        /*0030*/ 	.word	0xffffffff


	//   ....[2]....
        /*0034*/ 	.word	0xffffffff


	//   ....[3]....
        /*0038*/ 	.word	0xffffffff


	//   ....[4]....
        /*003c*/ 	.word	0xffffffff


	//   ....[5]....
        /*0040*/ 	.word	0xffffffff


	//   ....[6]....
        /*0044*/ 	.word	0xffffffff


	//   ....[7]....
        /*0048*/ 	.word	0xffffffff


	//   ....[8]....
        /*004c*/ 	.word	0xffffffff


	//   ....[9]....
        /*0050*/ 	.word	0xffffffff


	//   ....[10]....
        /*0054*/ 	.word	0xffffffff


	//   ....[11]....
        /*0058*/ 	.word	0xffffffff


	//   ....[12]....
        /*005c*/ 	.word	0xffffffff


	//   ....[13]....
        /*0060*/ 	.word	0xffffffff


	//   ....[14]....
        /*0064*/ 	.word	0xffffffff


	//   ....[15]....
        /*0068*/ 	.word	0xffffffff


	//----- nvinfo : EIATTR_COOP_GROUP_INSTR_OFFSETS
	.align		4
.L_1328:
        /*006c*/ 	.byte	0x04, 0x28
        /*006e*/ 	.short	(.L_1330 - .L_1329)


	//   ....[0]....
.L_1329:
        /*0070*/ 	.word	0x00006d90


	//   ....[1]....
        /*0074*/ 	.word	0x00006db0


	//   ....[2]....
        /*0078*/ 	.word	0x00006e60


	//   ....[3]....
        /*007c*/ 	.word	0x00006e70


	//   ....[4]....
        /*0080*/ 	.word	0x0000b3c0


	//   ....[5]....
        /*0084*/ 	.word	0x0000b3f0


	//   ....[6]....
        /*0088*/ 	.word	0x0000b480


	//   ....[7]....
        /*008c*/ 	.word	0x0000b490


	//   ....[8]....
        /*0090*/ 	.word	0x00010080


	//   ....[9]....
        /*0094*/ 	.word	0x00010100


	//   ....[10]....
        /*0098*/ 	.word	0x00010120


	//   ....[11]....
        /*009c*/ 	.word	0x00010140


	//   ....[12]....
        /*00a0*/ 	.word	0x00011870


	//   ....[13]....
        /*00a4*/ 	.word	0x000118b0


	//   ....[14]....
        /*00a8*/ 	.word	0x000119e0


	//   ....[15]....
        /*00ac*/ 	.word	0x00011a10


	//----- nvinfo : EIATTR_VRC_CTA_INIT_COUNT
	.align		4
.L_1330:
        /*00b0*/ 	.byte	0x02, 0x4a
	.zero		1
	.zero		1


	//----- nvinfo : EIATTR_EXIT_INSTR_OFFSETS
	.align		4
        /*00b4*/ 	.byte	0x04, 0x1c
        /*00b6*/ 	.short	(.L_1332 - .L_1331)


	//   ....[0]....
.L_1331:
        /*00b8*/ 	.word	0x00000570


	//   ....[1]....
        /*00bc*/ 	.word	0x00001760


	//   ....[2]....
        /*00c0*/ 	.word	0x00001790


	//   ....[3]....
        /*00c4*/ 	.word	0x00013180


	//   ....[4]....
        /*00c8*/ 	.word	0x00013250


	//   ....[5]....
        /*00cc*/ 	.word	0x000132a0


	//----- nvinfo : EIATTR_CRS_STACK_SIZE
	.align		4
.L_1332:
        /*00d0*/ 	.byte	0x04, 0x1e
        /*00d2*/ 	.short	(.L_1334 - .L_1333)
.L_1333:
        /*00d4*/ 	.word	0x00000000


	//----- nvinfo : EIATTR_CBANK_PARAM_SIZE
	.align		4
.L_1334:
        /*00d8*/ 	.byte	0x03, 0x19
        /*00da*/ 	.short	0x01d0


	//----- nvinfo : EIATTR_PARAM_CBANK
	.align		4
        /*00dc*/ 	.byte	0x04, 0x0a
        /*00de*/ 	.short	(.L_1336 - .L_1335)
	.align		4
.L_1335:
        /*00e0*/ 	.word	index@(.nv.constant0._ZN5flash24flash_fwd_splitkv_kernelI23Flash_fwd_kernel_traitsILi192ELi64ELi64ELi4ELb0ELb0EN7cutlass6half_tE19Flash_kernel_traitsILi192ELi64ELi64ELi4ES3_EELb0ELb1ELb1ELb0ELb0ELb1ELb1ELb0EEEvNS_16Flash_fwd_paramsE)
        /*00e4*/ 	.short	0x0380
        /*00e6*/ 	.short	0x01d0


	//----- nvinfo : EIATTR_SW_WAR
	.align		4
.L_1336:
        /*00e8*/ 	.byte	0x04, 0x36
        /*00ea*/ 	.short	(.L_1338 - .L_1337)
.L_1337:
        /*00ec*/ 	.word	0x00000008
.L_1338:


//--------------------- .nv.info._ZN5flash24flash_fwd_splitkv_kernelI23Flash_fwd_kernel_traitsILi192ELi64ELi64ELi4ELb0ELb0EN7cutlass6half_tE19Flash_kernel_traitsILi192ELi64ELi64ELi4ES3_EELb0ELb1ELb0ELb0ELb1ELb0ELb1ELb1EEEvNS_16Flash_fwd_paramsE --------------------------
	.section	.nv.info._ZN5flash24flash_fwd_splitkv_kernelI23Flash_fwd_kernel_traitsILi192ELi64ELi64ELi4ELb0ELb0EN7cutlass6half_tE19Flash_kernel_traitsILi192ELi64ELi64ELi4ES3_EELb0ELb1ELb0ELb0ELb1ELb0ELb1ELb1EEEvNS_16Flash_fwd_paramsE,"",@"SHT_CUDA_INFO"
	.sectionflags	@""
	.align	4


	//----- nvinfo : EIATTR_CUDA_API_VERSION
	.align		4
        /*0000*/ 	.byte	0x04, 0x37
        /*0002*/ 	.short	(.L_1340 - .L_1339)
.L_1339:
        /*0004*/ 	.word	0x00000082


	//----- nvinfo : EIATTR_KPARAM_INFO
	.align		4
.L_1340:
        /*0008*/ 	.byte	0x04, 0x17
        /*000a*/ 	.short	(.L_1342 - .L_1341)
.L_1341:
        /*000c*/ 	.word	0x00000000
        /*0010*/ 	.short	0x0000
        /*0012*/ 	.short	0x0000
        /*0014*/ 	.byte	0x00, 0xf0, 0x41, 0x07


	//----- nvinfo : EIATTR_SPARSE_MMA_MASK
	.align		4
.L_1342:
        /*0018*/ 	.byte	0x03, 0x50
        /*001a*/ 	.short	0x0000


	//----- nvinfo : EIATTR_MAXREG_COUNT
	.align		4
        /*001c*/ 	.byte	0x03, 0x1b
        /*001e*/ 	.short	0x00ff


	//----- nvinfo : EIATTR_NUM_BARRIERS
	.align		4
        /*0020*/ 	.byte	0x02, 0x4c
        /*0022*/ 	.byte	0x01
	.zero		1


	//----- nvinfo : EIATTR_MERCURY_ISA_VERSION
	.align		4
        /*0024*/ 	.byte	0x03, 0x5f
        /*0026*/ 	.short	0x0101


	//----- nvinfo : EIATTR_COOP_GROUP_MASK_REGIDS
	.align		4
        /*0028*/ 	.byte	0x04, 0x29
        /*002a*/ 	.short	(.L_1344 - .L_1343)


	//   ....[0]....
.L_1343:
        /*002c*/ 	.word	0xffffffff


	//   ....[1]....
        /*0030*/ 	.word	0xffffffff


	//   ....[2]....
        /*0034*/ 	.word	0xffffffff


	//   ....[3]....
        /*0038*/ 	.word	0xffffffff


	//   ....[4]....
        /*003c*/ 	.word	0xffffffff


	//   ....[5]....
        /*0040*/ 	.word	0xffffffff


	//   ....[6]....
        /*0044*/ 	.word	0xffffffff


	//   ....[7]....
        /*0048*/ 	.word	0xffffffff


	//   ....[8]....
        /*004c*/ 	.word	0xffffffff


	//   ....[9]....
        /*0050*/ 	.word	0xffffffff


	//   ....[10]....
        /*0054*/ 	.word	0xffffffff


	//   ....[11]....
        /*0058*/ 	.word	0xffffffff


	//   ....[12]....
        /*005c*/ 	.word	0xffffffff


	//   ....[13]....
        /*0060*/ 	.word	0xffffffff


	//   ....[14]....
        /*0064*/ 	.word	0xffffffff


	//   ....[15]....
        /*0068*/ 	.word	0xffffffff


	//----- nvinfo : EIATTR_COOP_GROUP_INSTR_OFFSETS
	.align		4
.L_1344:
        /*006c*/ 	.byte	0x04, 0x28
        /*006e*/ 	.short	(.L_1346 - .L_1345)


	//   ....[0]....
.L_1345:
        /*0070*/ 	.word	0x000133d0


	//   ....[1]....
        /*0074*/ 	.word	0x000133f0


	//   ....[2]....
        /*0078*/ 	.word	0x00013420


	//   ....[3]....
        /*007c*/ 	.word	0x00013490


	//   ....[4]....
        /*0080*/ 	.word	0x00016760


	//   ....[5]....
        /*0084*/ 	.word	0x000167c0


	//   ....[6]....
        /*0088*/ 	.word	0x000167e0


	//   ....[7]....
        /*008c*/ 	.word	0x00016800


	//   ....[8]....
        /*0090*/ 	.word	0x0001a390


	//   ....[9]....
        /*0094*/ 	.word	0x0001a410


	//   ....[10]....
        /*0098*/ 	.word	0x0001a430


	//   ....[11]....
        /*009c*/ 	.word	0x0001a450


	//   ....[12]....
        /*00a0*/ 	.word	0x0001bb90


	//   ....[13]....
        /*00a4*/ 	.word	0x0001bbd0


	//   ....[14]....
        /*00a8*/ 	.word	0x0001bcc0


	//   ....[15]....
        /*00ac*/ 	.word	0x0001bce0


	//----- nvinfo : EIATTR_VRC_CTA_INIT_COUNT
	.align		4
.L_1346:
        /*00b0*/ 	.byte	0x02, 0x4a
	.zero		1
	.zero		1


	//----- nvinfo : EIATTR_EXIT_INSTR_OFFSETS
	.align		4
        /*00b4*/ 	.byte	0x04, 0x1c
        /*00b6*/ 	.short	(.L_1348 - .L_1347)


	//   ....[0]....
.L_1347:
        /*00b8*/ 	.word	0x00000460


	//   ....[1]....
        /*00bc*/ 	.word	0x00000db0


	//   ....[2]....
        /*00c0*/ 	.word	0x00000de0


	//   ....[3]....
        /*00c4*/ 	.word	0x0001cde0


	//   ....[4]....
        /*00c8*/ 	.word	0x0001ce20


	//----- nvinfo : EIATTR_CRS_STACK_SIZE
	.align		4
.L_1348:
        /*00cc*/ 	.byte	0x04, 0x1e
        /*00ce*/ 	.short	(.L_1350 - .L_1349)
.L_1349:
        /*00d0*/ 	.word	0x00000000


	//----- nvinfo : EIATTR_CBANK_PARAM_SIZE
	.align		4
.L_1350:
        /*00d4*/ 	.byte	0x03, 0x19
        /*00d6*/ 	.short	0x01d0


	//----- nvinfo : EIATTR_PARAM_CBANK
	.align		4
        /*00d8*/ 	.byte	0x04, 0x0a
        /*00da*/ 	.short	(.L_1352 - .L_1351)
	.align		4
.L_1351:
        /*00dc*/ 	.word	index@(.nv.constant0._ZN5flash24flash_fwd_splitkv_kernelI23Flash_fwd_kernel_traitsILi192ELi64ELi64ELi4ELb0ELb0EN7cutlass6half_tE19Flash_kernel_traitsILi192ELi64ELi64ELi4ES3_EELb0ELb1ELb0ELb0ELb1ELb0ELb1ELb1EEEvNS_16Flash_fwd_paramsE)
        /*00e0*/ 	.short	0x0380
        /*00e2*/ 	.short	0x01d0


	//----- nvinfo : EIATTR_SW_WAR
	.align		4
.L_1352:
        /*00e4*/ 	.byte	0x04, 0x36
        /*00e6*/ 	.short	(.L_1354 - .L_1353)
.L_1353:
        /*00e8*/ 	.word	0x00000008
.L_1354:


//--------------------- .nv.info._ZN5flash24flash_fwd_splitkv_kernelI23Flash_fwd_kernel_traitsILi192ELi64ELi64ELi4ELb0ELb0EN7cutlass6half_tE19Flash_kernel_traitsILi192ELi64ELi64ELi4ES3_EELb0ELb1ELb0ELb0ELb1ELb1ELb1ELb1EEEvNS_16Flash_fwd_paramsE --------------------------
	.section	.nv.info._ZN5flash24flash_fwd_splitkv_kernelI23Flash_fwd_kernel_traitsILi192ELi64ELi64ELi4ELb0ELb0EN7cutlass6half_tE19Flash_kernel_traitsILi192ELi64ELi64ELi4ES3_EELb0ELb1ELb0ELb0ELb1ELb1ELb1ELb1EEEvNS_16Flash_fwd_paramsE,"",@"SHT_CUDA_INFO"
	.sectionflags	@""
	.align	4


	//----- nvinfo : EIATTR_CUDA_API_VERSION
	.align		4
        /*0000*/ 	.byte	0x04, 0x37
        /*0002*/ 	.short	(.L_1356 - .L_1355)
.L_1355:
        /*0004*/ 	.word	0x00000082


	//----- nvinfo : EIATTR_KPARAM_INFO
	.align		4
.L_1356:
        /*0008*/ 	.byte	0x04, 0x17
        /*000a*/ 	.short	(.L_1358 - .L_1357)
.L_1357:
        /*000c*/ 	.word	0x00000000
        /*0010*/ 	.short	0x0000
        /*0012*/ 	.short	0x0000
        /*0014*/ 	.byte	0x00, 0xf0, 0x41, 0x07


	//----- nvinfo : EIATTR_SPARSE_MMA_MASK
	.align		4
.L_1358:
        /*0018*/ 	.byte	0x03, 0x50
        /*001a*/ 	.short	0x0000


	//----- nvinfo : EIATTR_MAXREG_COUNT
	.align		4
        /*001c*/ 	.byte	0x03, 0x1b
        /*001e*/ 	.short	0x00ff


	//----- nvinfo : EIATTR_NUM_BARRIERS
	.align		4
        /*0020*/ 	.byte	0x02, 0x4c
        /*0022*/ 	.byte	0x01
	.zero		1


	//----- nvinfo : EIATTR_MERCURY_ISA_VERSION
	.align		4
        /*0024*/ 	.byte	0x03, 0x5f
        /*0026*/ 	.short	0x0101


	//----- nvinfo : EIATTR_COOP_GROUP_MASK_REGIDS
	.align		4
        /*0028*/ 	.byte	0x04, 0x29
        /*002a*/ 	.short	(.L_1360 - .L_1359)


	//   ....[0]....
.L_1359:
        /*002c*/ 	.word	0xffffffff


	//   ....[1]....
        /*0030*/ 	.word	0xffffffff


	//   ....[2]....
        /*0034*/ 	.word	0xffffffff


	//   ....[3]....
        /*0038*/ 	.word	0xffffffff


	//   ....[4]....
        /*003c*/ 	.word	0xffffffff


	//   ....[5]....
        /*0040*/ 	.word	0xffffffff


	//   ....[6]....
        /*0044*/ 	.word	0xffffffff


	//   ....[7]....
        /*0048*/ 	.word	0xffffffff


	//   ....[8]....
        /*004c*/ 	.word	0xffffffff


	//   ....[9]....
        /*0050*/ 	.word	0xffffffff


	//   ....[10]....
        /*0054*/ 	.word	0xffffffff


	//   ....[11]....
        /*0058*/ 	.word	0xffffffff


	//   ....[12]....
        /*005c*/ 	.word	0xffffffff


	//   ....[13]....
        /*0060*/ 	.word	0xffffffff


	//   ....[14]....
        /*0064*/ 	.word	0xffffffff


	//   ....[15]....
        /*0068*/ 	.word	0xffffffff


	//----- nvinfo : EIATTR_COOP_GROUP_INSTR_OFFSETS
	.align		4
.L_1360:
        /*006c*/ 	.byte	0x04, 0x28
        /*006e*/ 	.short	(.L_1362 - .L_1361)


	//   ....[0]....
.L_1361:
        /*0070*/ 	.word	0x000137b0


	//   ....[1]....
        /*0074*/ 	.word	0x000137d0


	//   ....[2]....
        /*0078*/ 	.word	0x00013800


	//   ....[3]....
        /*007c*/ 	.word	0x00013870


	//   ....[4]....
        /*0080*/ 	.word	0x00016f20


	//   ....[5]....
        /*0084*/ 	.word	0x00016f90


	//   ....[6]....
        /*0088*/ 	.word	0x00016fe0


	//   ....[7]....
        /*008c*/ 	.word	0x00017000


	//   ....[8]....
        /*0090*/ 	.word	0x0001af90


	//   ....[9]....
        /*0094*/ 	.word	0x0001afc0


	//   ....[10]....
        /*0098*/ 	.word	0x0001b010


	//   ....[11]....
        /*009c*/ 	.word	0x0001b020


	//   ....[12]....
        /*00a0*/ 	.word	0x0001c760


	//   ....[13]....
        /*00a4*/ 	.word	0x0001c7a0


	//   ....[14]....
        /*00a8*/ 	.word	0x0001c890


	//   ....[15]....
        /*00ac*/ 	.word	0x0001c8b0


	//----- nvinfo : EIATTR_VRC_CTA_INIT_COUNT
	.align		4
.L_1362:
        /*00b0*/ 	.byte	0x02, 0x4a
	.zero		1
	.zero		1


	//----- nvinfo : EIATTR_EXIT_INSTR_OFFSETS
	.align		4
        /*00b4*/ 	.byte	0x04, 0x1c
        /*00b6*/ 	.short	(.L_1364 - .L_1363)


	//   ....[0]....
.L_1363:
        /*00b8*/ 	.word	0x00000460


	//   ....[1]....
        /*00bc*/ 	.word	0x00000db0


	//   ....[2]....
        /*00c0*/ 	.word	0x00000de0


	//   ....[3]....
        /*00c4*/ 	.word	0x0001d9b0


	//   ....[4]....
        /*00c8*/ 	.word	0x0001d9f0


	//----- nvinfo : EIATTR_CRS_STACK_SIZE
	.align		4
.L_1364:
        /*00cc*/ 	.byte	0x04, 0x1e
        /*00ce*/ 	.short	(.L_1366 - .L_1365)
.L_1365:
        /*00d0*/ 	.word	0x00000000


	//----- nvinfo : EIATTR_CBANK_PARAM_SIZE
	.align		4
.L_1366:
        /*00d4*/ 	.byte	0x03, 0x19
        /*00d6*/ 	.short	0x01d0


	//----- nvinfo : EIATTR_PARAM_CBANK
	.align		4
        /*00d8*/ 	.byte	0x04, 0x0a
        /*00da*/ 	.short	(.L_1368 - .L_1367)
	.align		4
.L_1367:
        /*00dc*/ 	.word	index@(.nv.constant0._ZN5flash24flash_fwd_splitkv_kernelI23Flash_fwd_kernel_traitsILi192ELi64ELi64ELi4ELb0ELb0EN7cutlass6half_tE19Flash_kernel_traitsILi192ELi64ELi64ELi4ES3_EELb0ELb1ELb0ELb0ELb1ELb1ELb1ELb1EEEvNS_16Flash_fwd_paramsE)
        /*00e0*/ 	.short	0x0380
        /*00e2*/ 	.short	0x01d0


	//----- nvinfo : EIATTR_SW_WAR
	.align		4
.L_1368:
        /*00e4*/ 	.byte	0x04, 0x36
        /*00e6*/ 	.short	(.L_1370 - .L_1369)
.L_1369:
        /*00e8*/ 	.word	0x00000008
.L_1370:


//--------------------- .nv.info._ZN5flash24flash_fwd_splitkv_kernelI23Flash_fwd_kernel_traitsILi192ELi64ELi64ELi4ELb0ELb0EN7cutlass6half_tE19Flash_kernel_traitsILi192ELi64ELi64ELi4ES3_EELb0ELb1ELb1ELb0ELb0ELb0ELb1ELb1EEEvNS_16Flash_fwd_paramsE --------------------------
	.section	.nv.info._ZN5flash24flash_fwd_splitkv_kernelI23Flash_fwd_kernel_traitsILi192ELi64ELi64ELi4ELb0ELb0EN7cutlass6half_tE19Flash_kernel_traitsILi192ELi64ELi64ELi4ES3_EELb0ELb1ELb1ELb0ELb0ELb0ELb1ELb1EEEvNS_16Flash_fwd_paramsE,"",@"SHT_CUDA_INFO"
	.sectionflags	@""
	.align	4


	//----- nvinfo : EIATTR_CUDA_API_VERSION
	.align		4
        /*0000*/ 	.byte	0x04, 0x37
        /*0002*/ 	.short	(.L_1372 - .L_1371)
.L_1371:
        /*0004*/ 	.word	0x00000082


	//----- nvinfo : EIATTR_KPARAM_INFO
	.align		4
.L_1372:
        /*0008*/ 	.byte	0x04, 0x17
        /*000a*/ 	.short	(.L_1374 - .L_1373)
.L_1373:
        /*000c*/ 	.word	0x00000000
        /*0010*/ 	.short	0x0000
        /*0012*/ 	.short	0x0000
        /*0014*/ 	.byte	0x00, 0xf0, 0x41, 0x07


	//----- nvinfo : EIATTR_SPARSE_MMA_MASK
	.align		4
.L_1374:
        /*0018*/ 	.byte	0x03, 0x50
        /*001a*/ 	.short	0x0000


	//----- nvinfo : EIATTR_MAXREG_COUNT
	.align		4
        /*001c*/ 	.byte	0x03, 0x1b
        /*001e*/ 	.short	0x00ff


	//----- nvinfo : EIATTR_NUM_BARRIERS
	.align		4
        /*0020*/ 	.byte	0x02, 0x4c
        /*0022*/ 	.byte	0x01
	.zero		1


	//----- nvinfo : EIATTR_MERCURY_ISA_VERSION
	.align		4
        /*0024*/ 	.byte	0x03, 0x5f
        /*0026*/ 	.short	0x0101


	//----- nvinfo : EIATTR_COOP_GROUP_MASK_REGIDS
	.align		4
        /*0028*/ 	.byte	0x04, 0x29
        /*002a*/ 	.short	(.L_1376 - .L_1375)


	//   ....[0]....
.L_1375:
        /*002c*/ 	.word	0xffffffff


	//   ....[1]....
        /*0030*/ 	.word	0xffffffff


	//   ....[2]....
        /*0034*/ 	.word	0xffffffff


	//   ....[3]....
        /*0038*/ 	.word	0xffffffff


	//   ....[4]....
        /*003c*/ 	.word	0xffffffff


	//   ....[5]....
        /*0040*/ 	.word	0xffffffff


	//   ....[6]....
        /*0044*/ 	.word	0xffffffff


	//   ....[7]....
        /*0048*/ 	.word	0xffffffff


	//   ....[8]....
        /*004c*/ 	.word	0xffffffff


	//   ....[9]....
        /*0050*/ 	.word	0xffffffff


	//   ....[10]....
        /*0054*/ 	.word	0xffffffff


	//   ....[11]....
        /*0058*/ 	.word	0xffffffff


	//   ....[12]....
        /*005c*/ 	.word	0xffffffff


	//   ....[13]....
        /*0060*/ 	.word	0xffffffff


	//   ....[14]....
        /*0064*/ 	.word	0xffffffff


	//   ....[15]....
        /*0068*/ 	.word	0xffffffff


	//----- nvinfo : EIATTR_COOP_GROUP_INSTR_OFFSETS
	.align		4
.L_1376:
        /*006c*/ 	.byte	0x04, 0x28
        /*006e*/ 	.short	(.L_1378 - .L_1377)


	//   ....[0]....
.L_1377:
        /*0070*/ 	.word	0x000168f0


	//   ....[1]....
        /*0074*/ 	.word	0x00016910


	//   ....[2]....
        /*0078*/ 	.word	0x000169b0


	//   ....[3]....
        /*007c*/ 	.word	0x000169c0


	//   ....[4]....
        /*0080*/ 	.word	0x0001ab20


	//   ....[5]....
        /*0084*/ 	.word	0x0001ab50


	//   ....[6]....
        /*0088*/ 	.word	0x0001abd0


	//   ....[7]....
        /*008c*/ 	.word	0x0001abe0


	//   ....[8]....
        /*0090*/ 	.word	0x0001f3b0


	//   ....[9]....
        /*0094*/ 	.word	0x0001f430


	//   ....[10]....
        /*0098*/ 	.word	0x0001f450


	//   ....[11]....
        /*009c*/ 	.word	0x0001f470


	//   ....[12]....
        /*00a0*/ 	.word	0x00020ba0


	//   ....[13]....
        /*00a4*/ 	.word	0x00020be0


	//   ....[14]....
        /*00a8*/ 	.word	0x00020d30


	//   ....[15]....
        /*00ac*/ 	.word	0x00020d60


	//----- nvinfo : EIATTR_VRC_CTA_INIT_COUNT
	.align		4
.L_1378:
        /*00b0*/ 	.byte	0x02, 0x4a
	.zero		1
	.zero		1


	//----- nvinfo : EIATTR_EXIT_INSTR_OFFSETS
	.align		4
        /*00b4*/ 	.byte	0x04, 0x1c
        /*00b6*/ 	.short	(.L_1380 - .L_1379)


	//   ....[0]....
.L_1379:
        /*00b8*/ 	.word	0x00000560


	//   ....[1]....
        /*00bc*/ 	.word	0x00001760


	//   ....[2]....
        /*00c0*/ 	.word	0x00001790


	//   ....[3]....
        /*00c4*/ 	.word	0x000224f0


	//   ....[4]....
        /*00c8*/ 	.word	0x000225c0


	//   ....[5]....
        /*00cc*/ 	.word	0x00022610


	//----- nvinfo : EIATTR_CRS_STACK_SIZE
	.align		4
.L_1380:
        /*00d0*/ 	.byte	0x04, 0x1e
        /*00d2*/ 	.short	(.L_1382 - .L_1381)
.L_1381:
        /*00d4*/ 	.word	0x00000000


	//----- nvinfo : EIATTR_CBANK_PARAM_SIZE
	.align		4
.L_1382:
        /*00d8*/ 	.byte	0x03, 0x19
        /*00da*/ 	.short	0x01d0


	//----- nvinfo : EIATTR_PARAM_CBANK
	.align		4
        /*00dc*/ 	.byte	0x04, 0x0a
        /*00de*/ 	.short	(.L_1384 - .L_1383)
	.align		4
.L_1383:
        /*00e0*/ 	.word	index@(.nv.constant0._ZN5flash24flash_fwd_splitkv_kernelI23Flash_fwd_kernel_traitsILi192ELi64ELi64ELi4ELb0ELb0EN7cutlass6half_tE19Flash_kernel_traitsILi192ELi64ELi64ELi4ES3_EELb0ELb1ELb1ELb0ELb0ELb0ELb1ELb1EEEvNS_16Flash_fwd_paramsE)
        /*00e4*/ 	.short	0x0380
        /*00e6*/ 	.short	0x01d0


	//----- nvinfo : EIATTR_SW_WAR
	.align		4
.L_1384:
        /*00e8*/ 	.byte	0x04, 0x36
        /*00ea*/ 	.short	(.L_1386 - .L_1385)
.L_1385:
        /*00ec*/ 	.word	0x00000008
.L_1386:


//--------------------- .nv.info._ZN5flash24flash_fwd_splitkv_kernelI23Flash_fwd_kernel_traitsILi192ELi64ELi64ELi4ELb0ELb0EN7cutlass6half_tE19Flash_kernel_traitsILi192ELi64ELi64ELi4ES3_EELb0ELb1ELb1ELb0ELb0ELb1ELb1ELb1EEEvNS_16Flash_fwd_paramsE --------------------------
	.section	.nv.info._ZN5flash24flash_fwd_splitkv_kernelI23Flash_fwd_kernel_traitsILi192ELi64ELi64ELi4ELb0ELb0EN7cutlass6half_tE19Flash_kernel_traitsILi192ELi64ELi64ELi4ES3_EELb0ELb1ELb1ELb0ELb0ELb1ELb1ELb1EEEvNS_16Flash_fwd_paramsE,"",@"SHT_CUDA_INFO"
	.sectionflags	@""
	.align	4


	//----- nvinfo : EIATTR_CUDA_API_VERSION
	.align		4
        /*0000*/ 	.byte	0x04, 0x37
        /*0002*/ 	.short	(.L_1388 - .L_1387)
.L_1387:
        /*0004*/ 	.word	0x00000082


	//----- nvinfo : EIATTR_KPARAM_INFO
	.align		4
.L_1388:
        /*0008*/ 	.byte	0x04, 0x17
        /*000a*/ 	.short	(.L_1390 - .L_1389)
.L_1389:
        /*000c*/ 	.word	0x00000000
        /*0010*/ 	.short	0x0000
        /*0012*/ 	.short	0x0000
        /*0014*/ 	.byte	0x00, 0xf0, 0x41, 0x07


	//----- nvinfo : EIATTR_SPARSE_MMA_MASK
	.align		4
.L_1390:
        /*0018*/ 	.byte	0x03, 0x50
        /*001a*/ 	.short	0x0000


	//----- nvinfo : EIATTR_MAXREG_COUNT
	.align		4
        /*001c*/ 	.byte	0x03, 0x1b
        /*001e*/ 	.short	0x00ff


	//----- nvinfo : EIATTR_NUM_BARRIERS
	.align		4
        /*0020*/ 	.byte	0x02, 0x4c
        /*0022*/ 	.byte	0x01
	.zero		1


	//----- nvinfo : EIATTR_MERCURY_ISA_VERSION
	.align		4
        /*0024*/ 	.byte	0x03, 0x5f
        /*0026*/ 	.short	0x0101


	//----- nvinfo : EIATTR_COOP_GROUP_MASK_REGIDS
	.align		4
        /*0028*/ 	.byte	0x04, 0x29
        /*002a*/ 	.short	(.L_1392 - .L_1391)


	//   ....[0]....
.L_1391:
        /*002c*/ 	.word	0xffffffff


	//   ....[1]....
        /*0030*/ 	.word	0xffffffff


	//   ....[2]....
        /*0034*/ 	.word	0xffffffff


	//   ....[3]....
        /*0038*/ 	.word	0xffffffff


	//   ....[4]....
        /*003c*/ 	.word	0xffffffff


	//   ....[5]....
        /*0040*/ 	.word	0xffffffff


	//   ....[6]....
        /*0044*/ 	.word	0xffffffff


	//   ....[7]....
        /*0048*/ 	.word	0xffffffff


	//   ....[8]....
        /*004c*/ 	.word	0xffffffff


	//   ....[9]....
        /*0050*/ 	.word	0xffffffff


	//   ....[10]....
        /*0054*/ 	.word	0xffffffff


	//   ....[11]....
        /*0058*/ 	.word	0xffffffff


	//   ....[12]....
        /*005c*/ 	.word	0xffffffff


	//   ....[13]....
        /*0060*/ 	.word	0xffffffff


	//   ....[14]....
        /*0064*/ 	.word	0xffffffff


	//   ....[15]....
        /*0068*/ 	.word	0xffffffff


	//----- nvinfo : EIATTR_COOP_GROUP_INSTR_OFFSETS
	.align		4
.L_1392:
        /*006c*/ 	.byte	0x04, 0x28
        /*006e*/ 	.short	(.L_1394 - .L_1393)


	//   ....[0]....
.L_1393:
        /*0070*/ 	.word	0x00016e20


	//   ....[1]....
        /*0074*/ 	.word	0x00016e70


	//   ....[2]....
        /*0078*/ 	.word	0x00016ed0


	//   ....[3]....
        /*007c*/ 	.word	0x00016f00


	//   ....[4]....
        /*0080*/ 	.word	0x0001b4d0


	//   ....[5]....
        /*0084*/ 	.word	0x0001b500


	//   ....[6]....
        /*0088*/ 	.word	0x0001b590


	//   ....[7]....
        /*008c*/ 	.word	0x0001b5a0


	//   ....[8]....
        /*0090*/ 	.word	0x000201c0


	//   ....[9]....
        /*0094*/ 	.word	0x00020240


	//   ....[10]....
        /*0098*/ 	.word	0x00020260


	//   ....[11]....
        /*009c*/ 	.word	0x00020280


	//   ....[12]....
        /*00a0*/ 	.word	0x000219b0


	//   ....[13]....
        /*00a4*/ 	.word	0x000219f0


	//   ....[14]....
        /*00a8*/ 	.word	0x00021b40


	//   ....[15]....
        /*00ac*/ 	.word	0x00021b70


	//----- nvinfo : EIATTR_VRC_CTA_INIT_COUNT
	.align		4
.L_1394:
        /*00b0*/ 	.byte	0x02, 0x4a
	.zero		1
	.zero		1


	//----- nvinfo : EIATTR_EXIT_INSTR_OFFSETS
	.align		4
        /*00b4*/ 	.byte	0x04, 0x1c
        /*00b6*/ 	.short	(.L_1396 - .L_1395)


	//   ....[0]....
.L_1395:
        /*00b8*/ 	.word	0x00000560


	//   ....[1]....
        /*00bc*/ 	.word	0x00001760


	//   ....[2]....
        /*00c0*/ 	.word	0x00001790


	//   ....[3]....
        /*00c4*/ 	.word	0x00023300


	//   ....[4]....
        /*00c8*/ 	.word	0x000233d0


	//   ....[5]....
        /*00cc*/ 	.word	0x00023420


	//----- nvinfo : EIATTR_CRS_STACK_SIZE
	.align		4
.L_1396:
        /*00d0*/ 	.byte	0x04, 0x1e
        /*00d2*/ 	.short	(.L_1398 - .L_1397)
.L_1397:
        /*00d4*/ 	.word	0x00000000


	//----- nvinfo : EIATTR_CBANK_PARAM_SIZE
	.align		4
.L_1398:
        /*00d8*/ 	.byte	0x03, 0x19
        /*00da*/ 	.short	0x01d0


	//----- nvinfo : EIATTR_PARAM_CBANK
	.align		4
        /*00dc*/ 	.byte	0x04, 0x0a
        /*00de*/ 	.short	(.L_1400 - .L_1399)
	.align		4
.L_1399:
        /*00e0*/ 	.word	index@(.nv.constant0._ZN5flash24flash_fwd_splitkv_kernelI23Flash_fwd_kernel_traitsILi192ELi64ELi64ELi4ELb0ELb0EN7cutlass6half_tE19Flash_kernel_traitsILi192ELi64ELi64ELi4ES3_EELb0ELb1ELb1ELb0ELb0ELb1ELb1ELb1EEEvNS_16Flash_fwd_paramsE)
        /*00e4*/ 	.short	0x0380
        /*00e6*/ 	.short	0x01d0


	//----- nvinfo : EIATTR_SW_WAR
	.align		4
.L_1400:
        /*00e8*/ 	.byte	0x04, 0x36
        /*00ea*/ 	.short	(.L_1402 - .L_1401)
.L_1401:
        /*00ec*/ 	.word	0x00000008
.L_1402:


//--------------------- .nv.callgraph             --------------------------
	.section	.nv.callgraph,"",@"SHT_CUDA_CALLGRAPH"
	.align	4
	.sectionentsize	8
	.align		4
        /*0000*/ 	.word	0x00000000
	.align		4
        /*0004*/ 	.word	0xffffffff
	.align		4
        /*0008*/ 	.word	0x00000000
	.align		4
        /*000c*/ 	.word	0xfffffffe
	.align		4
        /*0010*/ 	.word	0x00000000
	.align		4
        /*0014*/ 	.word	0xfffffffd
	.align		4
        /*0018*/ 	.word	0x00000000
	.align		4
        /*001c*/ 	.word	0xfffffffc


//--------------------- .nv.constant4             --------------------------
	.section	.nv.constant4,"a",@progbits
	.align	8
	.align		8
.nv.constant4:
        /*0000*/ 	.dword	_ZN72_INTERNAL_35b72431_36_flash_fwd_split_hdim192_fp16_sm80_cu_60c5005d_28494cuda3std3__45__cpo5beginE
	.align		8
        /*0008*/ 	.dword	_ZN72_INTERNAL_35b72431_36_flash_fwd_split_hdim192_fp16_sm80_cu_60c5005d_28494cuda3std3__45__cpo3endE
	.align		8
        /*0010*/ 	.dword	_ZN72_INTERNAL_35b72431_36_flash_fwd_split_hdim192_fp16_sm80_cu_60c5005d_28494cuda3std3__45__cpo6cbeginE
	.align		8
        /*0018*/ 	.dword	_ZN72_INTERNAL_35b72431_36_flash_fwd_split_hdim192_fp16_sm80_cu_60c5005d_28494cuda3std3__45__cpo4cendE
	.align		8
        /*0020*/ 	.dword	_ZN72_INTERNAL_35b72431_36_flash_fwd_split_hdim192_fp16_sm80_cu_60c5005d_28494cuda3std3__474_GLOBAL__N__35b72431_36_flash_fwd_split_hdim192_fp16_sm80_cu_60c5005d_28496ignoreE
	.align		8
        /*0028*/ 	.dword	_ZN72_INTERNAL_35b72431_36_flash_fwd_split_hdim192_fp16_sm80_cu_60c5005d_28494cuda3std3__419piecewise_constructE
	.align		8
        /*0030*/ 	.dword	_ZN72_INTERNAL_35b72431_36_flash_fwd_split_hdim192_fp16_sm80_cu_60c5005d_28494cuda3std3__48in_placeE
	.align		8
        /*0038*/ 	.dword	_ZN72_INTERNAL_35b72431_36_flash_fwd_split_hdim192_fp16_sm80_cu_60c5005d_28494cuda3std6ranges3__45__cpo4swapE
	.align		8
        /*0040*/ 	.dword	_ZN72_INTERNAL_35b72431_36_flash_fwd_split_hdim192_fp16_sm80_cu_60c5005d_28494cuda3std6ranges3__45__cpo9iter_moveE
	.align		8
        /*0048*/ 	.dword	_ZN72_INTERNAL_35b72431_36_flash_fwd_split_hdim192_fp16_sm80_cu_60c5005d_28494cute7productE
	.align		8
        /*0050*/ 	.dword	_ZN72_INTERNAL_35b72431_36_flash_fwd_split_hdim192_fp16_sm80_cu_60c5005d_28494cute1_E


//--------------------- .text._ZN5flash32flash_fwd_splitkv_combine_kernelI23Flash_fwd_kernel_traitsILi192ELi64ELi64ELi4ELb0ELb0EN7cutlass6half_tE19Flash_kernel_traitsILi192ELi64ELi64ELi4ES3_EELi8ELi7ELb0EEEvNS_16Flash_fwd_paramsE --------------------------
	.section	.text._ZN5flash32flash_fwd_splitkv_combine_kernelI23Flash_fwd_kernel_traitsILi192ELi64ELi64ELi4ELb0ELb0EN7cutlass6half_tE19Flash_kernel_traitsILi192ELi64ELi64ELi4ES3_EELi8ELi7ELb0EEEvNS_16Flash_fwd_paramsE,"ax",@progbits
	.align	128
        .global         _ZN5flash32flash_fwd_splitkv_combine_kernelI23Flash_fwd_kernel_traitsILi192ELi64ELi64ELi4ELb0ELb0EN7cutlass6half_tE19Flash_kernel_traitsILi192ELi64ELi64ELi4ES3_EELi8ELi7ELb0EEEvNS_16Flash_fwd_paramsE
        .type           _ZN5flash32flash_fwd_splitkv_combine_kernelI23Flash_fwd_kernel_traitsILi192ELi64ELi64ELi4ELb0ELb0EN7cutlass6half_tE19Flash_kernel_traitsILi192ELi64ELi64ELi4ES3_EELi8ELi7ELb0EEEvNS_16Flash_fwd_paramsE,@function
        .size           _ZN5flash32flash_fwd_splitkv_combine_kernelI23Flash_fwd_kernel_traitsILi192ELi64ELi64ELi4ELb0ELb0EN7cutlass6half_tE19Flash_kernel_traitsILi192ELi64ELi64ELi4ES3_EELi8ELi7ELb0EEEvNS_16Flash_fwd_paramsE,(.L_x_6861 - _ZN5flash32flash_fwd_splitkv_combine_kernelI23Flash_fwd_kernel_traitsILi192ELi64ELi64ELi4ELb0ELb0EN7cutlass6half_tE19Flash_kernel_traitsILi192ELi64ELi64ELi4ES3_EELi8ELi7ELb0EEEvNS_16Flash_fwd_paramsE)
        .other          _ZN5flash32flash_fwd_splitkv_combine_kernelI23Flash_fwd_kernel_traitsILi192ELi64ELi64ELi4ELb0ELb0EN7cutlass6half_tE19Flash_kernel_traitsILi192ELi64ELi64ELi4ES3_EELi8ELi7ELb0EEEvNS_16Flash_fwd_paramsE,@"STO_CUDA_ENTRY STV_DEFAULT"
_ZN5flash32flash_fwd_splitkv_combine_kernelI23Flash_fwd_kernel_traitsILi192ELi64ELi64ELi4ELb0ELb0EN7cutlass6half_tE19Flash_kernel_traitsILi192ELi64ELi64ELi4ES3_EELi8ELi7ELb0EEEvNS_16Flash_fwd_paramsE:
.text._ZN5flash32flash_fwd_splitkv_combine_kernelI23Flash_fwd_kernel_traitsILi192ELi64ELi64ELi4ELb0ELb0EN7cutlass6half_tE19Flash_kernel_traitsILi192ELi64ELi64ELi4ES3_EELi8ELi7ELb0EEEvNS_16Flash_fwd_paramsE:
[----:B------:R-:W-:Y:S01]  /*0000*/  LDC R1, c[0x0][0x37c] ;  /* 0x0000df00ff017b82 */ /* 0x000fe20000000800 */
[----:B------:R-:W0:Y:S07]  /*0010*/  LDCU UR22, c[0x0][0x3e0] ;  /* 0x00007c00ff1677ac */ /* 0x000e2e0008000800 */
[----:B------:R-:W1:Y:S01]  /*0020*/  S2UR UR20, SR_CTAID.X ;  /* 0x00000000001479c3 */ /* 0x000e620000002500 */
[----:B------:R-:W0:Y:S02]  /*0030*/  LDCU.64 UR18, c[0x0][0x430] ;  /* 0x00008600ff1277ac */ /* 0x000e240008000a00 */
[----:B0-----:R-:W-:-:S02]  /*0040*/  UIMAD UR22, UR22, UR19, URZ ;  /* 0x00000013161672a4 */ /* 0x001fc4000f8e02ff */
[----:B-1----:R-:W-:Y:S02]  /*0050*/  USHF.L.U32 UR20, UR20, 0x3, URZ ;  /* 0x0000000314147899 */ /* 0x002fe400080006ff */
[----:B------:R-:W-:-:S04]  /*0060*/  UIMAD UR21, UR22, UR18, URZ ;  /* 0x00000012161572a4 */ /* 0x000fc8000f8e02ff */
[----:B------:R-:W-:Y:S02]  /*0070*/  UISETP.LT.AND UP0, UPT, UR21, UR19, UPT ;  /* 0x000000131500728c */ /* 0x000fe4000bf01270 */
[----:B------:R-:W-:Y:S02]  /*0080*/  USHF.R.S32.HI UR15, URZ, 0x1f, UR21 ;  /* 0x0000001fff0f7899 */ /* 0x000fe40008011415 */
[----:B------:R-:W-:-:S04]  /*0090*/  USEL UR19, UR21, UR19, UP0 ;  /* 0x0000001315137287 */ /* 0x000fc80008000000 */
[----:B------:R-:W-:-:S04]  /*00a0*/  USHF.R.S32.HI UR14, URZ, 0x1f, UR19 ;  /* 0x0000001fff0e7899 */ /* 0x000fc80008011413 */
[----:B------:R-:W-:-:S04]  /*00b0*/  ULOP3.LUT UR4, UR15, UR14, URZ, 0xfc, !UPT ;  /* 0x0000000e0f047292 */ /* 0x000fc8000f8efcff */
[----:B------:R-:W-:-:S09]  /*00c0*/  UISETP.NE.U32.AND UP0, UPT, UR4, URZ, UPT ;  /* 0x000000ff0400728c */ /* 0x000fd2000bf05070 */
[----:B------:R-:W-:Y:S05]  /*00d0*/  BRA.U UP0, `(.L_x_0) ;  /* 0x0000000100607547 */ /* 0x000fea000b800000 */
[----:B------:R-:W0:Y:S01]  /*00e0*/  I2F.U32.RP R0, UR19 ;  /* 0x0000001300007d06 */ /* 0x000e220008209000 */
[----:B------:R-:W-:Y:S02]  /*00f0*/  UIADD3 UR4, UPT, UPT, URZ, -UR19, URZ ;  /* 0x80000013ff047290 */ /* 0x000fe4000fffe0ff */
[----:B------:R-:W-:-:S05]  /*0100*/  UISETP.NE.U32.AND UP0, UPT, UR19, URZ, UPT ;  /* 0x000000ff1300728c */ /* 0x000fca000bf05070 */
[----:B0-----:R-:W0:Y:S02]  /*0110*/  MUFU.RCP R0, R0 ;  /* 0x0000000000007308 */ /* 0x001e240000001000 */
[----:B0-----:R-:W-:-:S06]  /*0120*/  VIADD R0, R0, 0xffffffe ;  /* 0x0ffffffe00007836 */ /* 0x001fcc0000000000 */
[----:B------:R-:W0:Y:S02]  /*0130*/  F2I.FTZ.U32.TRUNC.NTZ R0, R0 ;  /* 0x0000000000007305 */ /* 0x000e24000021f000 */
[----:B0-----:R-:W-:-:S13]  /*0140*/  R2UR UR5, R0 ;  /* 0x00000000000572ca */ /* 0x001fda00000e0000 */
[----:B------:R-:W-:-:S03]  /*0150*/  UIMAD UR6, UR4, UR5, URZ ;  /* 0x00000005040672a4 */ /* 0x000fc6000f8e02ff */
[----:B------:R-:W-:Y:S02]  /*0160*/  UMOV UR4, URZ ;  /* 0x000000ff00047c82 */ /* 0x000fe40008000000 */
[----:B------:R-:W-:-:S04]  /*0170*/  UIMAD.WIDE.U32 UR6, UR5, UR6, UR4 ;  /* 0x00000006050672a5 */ /* 0x000fc8000f8e0004 */
[----:B------:R-:W-:-:S04]  /*0180*/  UIMAD.WIDE.U32 UR4, UR7, UR21, URZ ;  /* 0x00000015070472a5 */ /* 0x000fc8000f8e00ff */
[----:B------:R-:W-:-:S04]  /*0190*/  UIADD3 UR4, UPT, UPT, -UR5, URZ, URZ ;  /* 0x000000ff05047290 */ /* 0x000fc8000fffe1ff */
[----:B------:R-:W-:-:S04]  /*01a0*/  UIMAD UR4, UR19, UR4, UR21 ;  /* 0x00000004130472a4 */ /* 0x000fc8000f8e0215 */
[----:B------:R-:W-:-:S11]  /*01b0*/  UISETP.GE.U32.AND UP2, UPT, UR4, UR19, UPT ;  /* 0x000000130400728c */ /* 0x000fd6000bf46070 */
[----:B------:R-:W-:Y:S02]  /*01c0*/  @UP2 UIADD3 UR4, UPT, UPT, -UR19, UR4, URZ ;  /* 0x0000000413042290 */ /* 0x000fe4000fffe1ff */
[----:B------:R-:W-:Y:S02]  /*01d0*/  @UP2 UIADD3 UR5, UPT, UPT, UR5, 0x1, URZ ;  /* 0x0000000105052890 */ /* 0x000fe4000fffe0ff */
[----:B------:R-:W-:-:S11]  /*01e0*/  UISETP.GE.U32.AND UP1, UPT, UR4, UR19, UPT ;  /* 0x000000130400728c */ /* 0x000fd6000bf26070 */
[----:B------:R-:W-:Y:S02]  /*01f0*/  @UP1 UIADD3 UR5, UPT, UPT, UR5, 0x1, URZ ;  /* 0x0000000105051890 */ /* 0x000fe4000fffe0ff */
[----:B------:R-:W-:-:S07]  /*0200*/  @!UP0 ULOP3.LUT UR5, URZ, UR19, URZ, 0x33, !UPT ;  /* 0x00000013ff058292 */ /* 0x000fce000f8e33ff */
[----:B------:R-:W-:Y:S01]  /*0210*/  UMOV UR4, UR5 ;  /* 0x0000000500047c82 */ /* 0x000fe20008000000 */
[----:B------:R-:W-:Y:S01]  /*0220*/  UMOV UR5, URZ ;  /* 0x000000ff00057c82 */ /* 0x000fe20008000000 */
[----:B------:R-:W-:Y:S01]  /*0230*/  MOV R12, UR4 ;  /* 0x00000004000c7c02 */ /* 0x000fe20008000f00 */
[----:B------:R-:W-:Y:S01]  /*0240*/  IMAD.U32 R13, RZ, RZ, UR5 ;  /* 0x00000005ff0d7e24 */ /* 0x000fe2000f8e00ff */
[----:B------:R-:W-:Y:S06]  /*0250*/  BRA `(.L_x_1) ;  /* 0x0000000000207947 */ /* 0x000fec0003800000 */
.L_x_0:
[----:B------:R-:W-:Y:S01]  /*0260*/  IMAD.U32 R21, RZ, RZ, UR21 ;  /* 0x00000015ff157e24 */ /* 0x000fe2000f8e00ff */
[----:B------:R-:W-:Y:S01]  /*0270*/  MOV R18, UR19 ;  /* 0x0000001300127c02 */ /* 0x000fe20008000f00 */
[----:B------:R-:W-:Y:S01]  /*0280*/  IMAD.U32 R19, RZ, RZ, UR15 ;  /* 0x0000000fff137e24 */ /* 0x000fe2000f8e00ff */
[----:B------:R-:W-:Y:S02]  /*0290*/  MOV R17, UR14 ;  /* 0x0000000e00117c02 */ /* 0x000fe40008000f00 */
[----:B------:R-:W-:Y:S02]  /*02a0*/  MOV R16, 0x2c0 ;  /* 0x000002c000107802 */ /* 0x000fe40000000f00 */
[----:B------:R-:W-:Y:S05]  /*02b0*/  CALL.REL.NOINC `($__internal_0_$__cuda_sm20_div_s64) ;  /* 0x0000004800bc7944 */ /* 0x000fea0003c00000 */
[----:B------:R-:W-:Y:S02]  /*02c0*/  MOV R13, R12 ;  /* 0x0000000c000d7202 */ /* 0x000fe40000000f00 */
[----:B------:R-:W-:-:S07]  /*02d0*/  MOV R12, R9 ;  /* 0x00000009000c7202 */ /* 0x000fce0000000f00 */
.L_x_1:
[----:B------:R-:W0:Y:S01]  /*02e0*/  LDCU UR4, c[0x0][0x3e0] ;  /* 0x00007c00ff0477ac */ /* 0x000e220008000800 */
[----:B------:R-:W-:Y:S01]  /*02f0*/  BSSY.RECONVERGENT B0, `(.L_x_2) ;  /* 0x0000025000007945 */ /* 0x000fe20003800200 */
[----:B0-----:R-:W-:Y:S01]  /*0300*/  USHF.R.S32.HI UR5, URZ, 0x1f, UR4 ;  /* 0x0000001fff057899 */ /* 0x001fe20008011404 */
[----:B------:R-:W-:-:S05]  /*0310*/  ISETP.LT.U32.AND P0, PT, R12, UR4, PT ;  /* 0x000000040c007c0c */ /* 0x000fca000bf01070 */
[----:B------:R-:W-:-:S04]  /*0320*/  ISETP.LT.AND.EX P0, PT, R13, UR5, PT, P0 ;  /* 0x000000050d007c0c */ /* 0x000fc8000bf01300 */
[C---:B------:R-:W-:Y:S02]  /*0330*/  SEL R0, R13.reuse, UR5, P0 ;  /* 0x000000050d007c07 */ /* 0x040fe40008000000 */
[----:B------:R-:W-:Y:S02]  /*0340*/  SEL R3, R12, UR4, P0 ;  /* 0x000000040c037c07 */ /* 0x000fe40008000000 */
[----:B------:R-:W-:-:S04]  /*0350*/  LOP3.LUT R2, R13, R0, RZ, 0xfc, !PT ;  /* 0x000000000d027212 */ /* 0x000fc800078efcff */
[----:B------:R-:W-:-:S13]  /*0360*/  ISETP.NE.U32.AND P1, PT, R2, RZ, PT ;  /* 0x000000ff0200720c */ /* 0x000fda0003f25070 */
[----:B------:R-:W-:Y:S05]  /*0370*/  @P1 BRA `(.L_x_3) ;  /* 0x0000000000501947 */ /* 0x000fea0003800000 */
[----:B------:R-:W0:Y:S01]  /*0380*/  I2F.U32.RP R4, R3 ;  /* 0x0000000300047306 */ /* 0x000e220000209000 */
[----:B------:R-:W-:-:S07]  /*0390*/  ISETP.NE.U32.AND P0, PT, R3, RZ, PT ;  /* 0x000000ff0300720c */ /* 0x000fce0003f05070 */
[----:B0-----:R-:W0:Y:S02]  /*03a0*/  MUFU.RCP R4, R4 ;  /* 0x0000000400047308 */ /* 0x001e240000001000 */
[----:B0-----:R-:W-:-:S06]  /*03b0*/  VIADD R4, R4, 0xffffffe ;  /* 0x0ffffffe04047836 */ /* 0x001fcc0000000000 */
[----:B------:R-:W0:Y:S02]  /*03c0*/  F2I.FTZ.U32.TRUNC.NTZ R5, R4 ;  /* 0x0000000400057305 */ /* 0x000e24000021f000 */
[----:B0-----:R-:W-:Y:S02]  /*03d0*/  IMAD.MOV R2, RZ, RZ, -R5 ;  /* 0x000000ffff027224 */ /* 0x001fe400078e0a05 */
[----:B------:R-:W-:Y:S02]  /*03e0*/  HFMA2 R4, -RZ, RZ, 0, 0 ;  /* 0x00000000ff047431 */ /* 0x000fe400000001ff */
[----:B------:R-:W-:-:S04]  /*03f0*/  IMAD R2, R2, R3, RZ ;  /* 0x0000000302027224 */ /* 0x000fc800078e02ff */
[----:B------:R-:W-:Y:S01]  /*0400*/  IMAD.HI.U32 R2, R5, R2, R4 ;  /* 0x0000000205027227 */ /* 0x000fe200078e0004 */
[----:B------:R-:W-:-:S05]  /*0410*/  MOV R5, RZ ;  /* 0x000000ff00057202 */ /* 0x000fca0000000f00 */
[----:B------:R-:W-:-:S04]  /*0420*/  IMAD.HI.U32 R4, R2, R12, RZ ;  /* 0x0000000c02047227 */ /* 0x000fc800078e00ff */
[----:B------:R-:W-:-:S04]  /*0430*/  IMAD.MOV R2, RZ, RZ, -R4 ;  /* 0x000000ffff027224 */ /* 0x000fc800078e0a04 */
[----:B------:R-:W-:-:S05]  /*0440*/  IMAD R2, R3, R2, R12 ;  /* 0x0000000203027224 */ /* 0x000fca00078e020c */
[----:B------:R-:W-:-:S13]  /*0450*/  ISETP.GE.U32.AND P2, PT, R2, R3, PT ;  /* 0x000000030200720c */ /* 0x000fda0003f46070 */
[----:B------:R-:W-:Y:S01]  /*0460*/  @P2 IADD3 R2, PT, PT, R2, -R3, RZ ;  /* 0x8000000302022210 */ /* 0x000fe20007ffe0ff */
[----:B------:R-:W-:-:S03]  /*0470*/  @P2 VIADD R4, R4, 0x1 ;  /* 0x0000000104042836 */ /* 0x000fc60000000000 */
[----:B------:R-:W-:-:S13]  /*0480*/  ISETP.GE.U32.AND P1, PT, R2, R3, PT ;  /* 0x000000030200720c */ /* 0x000fda0003f26070 */
[----:B------:R-:W-:Y:S02]  /*0490*/  @P1 IADD3 R4, PT, PT, R4, 0x1, RZ ;  /* 0x0000000104041810 */ /* 0x000fe40007ffe0ff */
[----:B------:R-:W-:Y:S01]  /*04a0*/  @!P0 LOP3.LUT R4, RZ, R3, RZ, 0x33, !PT ;  /* 0x00000003ff048212 */ /* 0x000fe200078e33ff */
[----:B------:R-:W-:Y:S05]  /*04b0*/  BRA `(.L_x_4) ;  /* 0x0000000000207947 */ /* 0x000fea0003800000 */
.L_x_3:
[----:B------:R-:W-:Y:S01]  /*04c0*/  IMAD.MOV.U32 R21, RZ, RZ, R12 ;  /* 0x000000ffff157224 */ /* 0x000fe200078e000c */
[----:B------:R-:W-:Y:S01]  /*04d0*/  MOV R18, R3 ;  /* 0x0000000300127202 */ /* 0x000fe20000000f00 */
[----:B------:R-:W-:Y:S01]  /*04e0*/  IMAD.MOV.U32 R19, RZ, RZ, R13 ;  /* 0x000000ffff137224 */ /* 0x000fe200078e000d */
[----:B------:R-:W-:Y:S02]  /*04f0*/  MOV R17, R0 ;  /* 0x0000000000117202 */ /* 0x000fe40000000f00 */
[----:B------:R-:W-:Y:S02]  /*0500*/  MOV R16, 0x520 ;  /* 0x0000052000107802 */ /* 0x000fe40000000f00 */
[----:B------:R-:W-:Y:S05]  /*0510*/  CALL.REL.NOINC `($__internal_0_$__cuda_sm20_div_s64) ;  /* 0x0000004800247944 */ /* 0x000fea0003c00000 */
[----:B------:R-:W-:Y:S02]  /*0520*/  MOV R4, R9 ;  /* 0x0000000900047202 */ /* 0x000fe40000000f00 */
[----:B------:R-:W-:Y:S02]  /*0530*/  MOV R5, R12 ;  /* 0x0000000c00057202 */ /* 0x000fe40000000f00 */
.L_x_4:
[----:B------:R-:W-:Y:S05]  /*0540*/  BSYNC.RECONVERGENT B0 ;  /* 0x0000000000007941 */ /* 0x000fea0003800200 */
.L_x_2:
[----:B------:R-:W0:Y:S01]  /*0550*/  LDCU UR4, c[0x0][0x434] ;  /* 0x00008680ff0477ac */ /* 0x000e220008000800 */
[----:B------:R-:W-:Y:S01]  /*0560*/  BSSY.RECONVERGENT B0, `(.L_x_5) ;  /* 0x0000040000007945 */ /* 0x000fe20003800200 */
[----:B0-----:R-:W-:-:S05]  /*0570*/  IMAD.U32 R2, RZ, RZ, UR4 ;  /* 0x00000004ff027e24 */ /* 0x001fca000f8e00ff */
[----:B------:R-:W-:-:S04]  /*0580*/  IABS R2, R2 ;  /* 0x0000000200027213 */ /* 0x000fc80000000000 */
[----:B------:R-:W-:-:S13]  /*0590*/  R2UR UR5, R2 ;  /* 0x00000000020572ca */ /* 0x000fda00000e0000 */
[----:B------:R-:W0:Y:S01]  /*05a0*/  I2F.RP R8, UR5 ;  /* 0x0000000500087d06 */ /* 0x000e220008209400 */
[----:B------:R-:W-:-:S04]  /*05b0*/  UIADD3 UR8, UPT, UPT, UR4, -0x1, UR5 ;  /* 0xffffffff04087890 */ /* 0x000fc8000fffe005 */
[----:B------:R-:W-:-:S06]  /*05c0*/  ULOP3.LUT UR6, UR8, UR5, URZ, 0x3c, !UPT ;  /* 0x0000000508067292 */ /* 0x000fcc000f8e3cff */
[----:B------:R-:W-:Y:S01]  /*05d0*/  ISETP.LE.AND P0, PT, RZ, UR6, PT ;  /* 0x00000006ff007c0c */ /* 0x000fe2000bf03270 */
[----:B0-----:R-:W0:Y:S02]  /*05e0*/  MUFU.RCP R8, R8 ;  /* 0x0000000800087308 */ /* 0x001e240000001000 */
[----:B0-----:R-:W-:-:S06]  /*05f0*/  VIADD R8, R8, 0xffffffe ;  /* 0x0ffffffe08087836 */ /* 0x001fcc0000000000 */
[----:B------:R-:W0:Y:S02]  /*0600*/  F2I.FTZ.U32.TRUNC.NTZ R9, R8 ;  /* 0x0000000800097305 */ /* 0x000e24000021f000 */
[----:B0-----:R-:W-:Y:S02]  /*0610*/  IMAD.MOV R2, RZ, RZ, -R9 ;  /* 0x000000ffff027224 */ /* 0x001fe400078e0a09 */
[----:B------:R-:W-:Y:S02]  /*0620*/  IMAD.MOV.U32 R8, RZ, RZ, RZ ;  /* 0x000000ffff087224 */ /* 0x000fe400078e00ff */
[----:B------:R-:W-:Y:S01]  /*0630*/  IMAD R6, R2, UR5, RZ ;  /* 0x0000000502067c24 */ /* 0x000fe2000f8e02ff */
[----:B------:R-:W-:-:S03]  /*0640*/  IABS R2, UR8 ;  /* 0x0000000800027c13 */ /* 0x000fc60008000000 */
[----:B------:R-:W-:-:S04]  /*0650*/  IMAD.HI.U32 R8, R9, R6, R8 ;  /* 0x0000000609087227 */ /* 0x000fc800078e0008 */
[----:B------:R-:W-:-:S04]  /*0660*/  IMAD.MOV.U32 R6, RZ, RZ, R2 ;  /* 0x000000ffff067224 */ /* 0x000fc800078e0002 */
[----:B------:R-:W-:-:S04]  /*0670*/  IMAD.HI.U32 R8, R8, R6, RZ ;  /* 0x0000000608087227 */ /* 0x000fc800078e00ff */
[----:B------:R-:W-:-:S04]  /*0680*/  IMAD.MOV R2, RZ, RZ, -R8 ;  /* 0x000000ffff027224 */ /* 0x000fc800078e0a08 */
[----:B------:R-:W-:-:S05]  /*0690*/  IMAD R2, R2, UR5, R6 ;  /* 0x0000000502027c24 */ /* 0x000fca000f8e0206 */
[----:B------:R-:W-:-:S13]  /*06a0*/  ISETP.LT.U32.AND P1, PT, R2, UR5, PT ;  /* 0x0000000502007c0c */ /* 0x000fda000bf21070 */
[----:B------:R-:W-:Y:S02]  /*06b0*/  @!P1 VIADD R2, R2, -UR5 ;  /* 0x8000000502029c36 */ /* 0x000fe40008000000 */
[----:B------:R-:W-:Y:S01]  /*06c0*/  @!P1 VIADD R8, R8, 0x1 ;  /* 0x0000000108089836 */ /* 0x000fe20000000000 */
[----:B------:R-:W-:Y:S02]  /*06d0*/  ISETP.NE.AND P1, PT, RZ, UR4, PT ;  /* 0x00000004ff007c0c */ /* 0x000fe4000bf25270 */
[----:B------:R-:W-:-:S13]  /*06e0*/  ISETP.GE.U32.AND P2, PT, R2, UR5, PT ;  /* 0x0000000502007c0c */ /* 0x000fda000bf46070 */
[----:B------:R-:W-:-:S04]  /*06f0*/  @P2 VIADD R8, R8, 0x1 ;  /* 0x0000000108082836 */ /* 0x000fc80000000000 */
[----:B------:R-:W-:Y:S01]  /*0700*/  @!P0 IMAD.MOV R8, RZ, RZ, -R8 ;  /* 0x000000ffff088224 */ /* 0x000fe200078e0a08 */
[----:B------:R-:W-:-:S04]  /*0710*/  @!P1 LOP3.LUT R8, RZ, UR5, RZ, 0x33, !PT ;  /* 0x00000005ff089c12 */ /* 0x000fc8000f8e33ff */
[----:B------:R-:W-:Y:S02]  /*0720*/  ISETP.LT.U32.AND P0, PT, R3, R8, PT ;  /* 0x000000080300720c */ /* 0x000fe40003f01070 */
[----:B------:R-:W-:-:S04]  /*0730*/  SHF.R.S32.HI R2, RZ, 0x1f, R8 ;  /* 0x0000001fff027819 */ /* 0x000fc80000011408 */
[----:B------:R-:W-:-:S04]  /*0740*/  ISETP.LT.AND.EX P0, PT, R0, R2, PT, P0 ;  /* 0x000000020000720c */ /* 0x000fc80003f01300 */
[C---:B------:R-:W-:Y:S02]  /*0750*/  SEL R2, R0.reuse, R2, P0 ;  /* 0x0000000200027207 */ /* 0x040fe40000000000 */
[----:B------:R-:W-:Y:S02]  /*0760*/  SEL R8, R3, R8, P0 ;  /* 0x0000000803087207 */ /* 0x000fe40000000000 */
[----:B------:R-:W-:-:S04]  /*0770*/  LOP3.LUT R6, R0, R2, RZ, 0xfc, !PT ;  /* 0x0000000200067212 */ /* 0x000fc800078efcff */
[----:B------:R-:W-:-:S13]  /*0780*/  ISETP.NE.U32.AND P1, PT, R6, RZ, PT ;  /* 0x000000ff0600720c */ /* 0x000fda0003f25070 */
[----:B------:R-:W-:Y:S05]  /*0790*/  @P1 BRA `(.L_x_6) ;  /* 0x0000000000501947 */ /* 0x000fea0003800000 */
[----:B------:R-:W0:Y:S01]  /*07a0*/  I2F.U32.RP R6, R8 ;  /* 0x0000000800067306 */ /* 0x000e220000209000 */
[----:B------:R-:W-:Y:S02]  /*07b0*/  ISETP.NE.U32.AND P0, PT, R8, RZ, PT ;  /* 0x000000ff0800720c */ /* 0x000fe40003f05070 */
[----:B------:R-:W-:-:S05]  /*07c0*/  MOV R11, RZ ;  /* 0x000000ff000b7202 */ /* 0x000fca0000000f00 */
[----:B0-----:R-:W0:Y:S02]  /*07d0*/  MUFU.RCP R6, R6 ;  /* 0x0000000600067308 */ /* 0x001e240000001000 */
[----:B0-----:R-:W-:-:S06]  /*07e0*/  VIADD R6, R6, 0xffffffe ;  /* 0x0ffffffe06067836 */ /* 0x001fcc0000000000 */
[----:B------:R-:W0:Y:S02]  /*07f0*/  F2I.FTZ.U32.TRUNC.NTZ R7, R6 ;  /* 0x0000000600077305 */ /* 0x000e24000021f000 */
[----:B0-----:R-:W-:Y:S02]  /*0800*/  IMAD.MOV R0, RZ, RZ, -R7 ;  /* 0x000000ffff007224 */ /* 0x001fe400078e0a07 */
[----:B------:R-:W-:Y:S02]  /*0810*/  HFMA2 R6, -RZ, RZ, 0, 0 ;  /* 0x00000000ff067431 */ /* 0x000fe400000001ff */
[----:B------:R-:W-:-:S04]  /*0820*/  IMAD R0, R0, R8, RZ ;  /* 0x0000000800007224 */ /* 0x000fc800078e02ff */
[----:B------:R-:W-:-:S06]  /*0830*/  IMAD.HI.U32 R0, R7, R0, R6 ;  /* 0x0000000007007227 */ /* 0x000fcc00078e0006 */
        /* <DEDUP_REMOVED lines=10> */
.L_x_6:
        /* <DEDUP_REMOVED lines=8> */
.L_x_7:
[----:B------:R-:W-:Y:S05]  /*0960*/  BSYNC.RECONVERGENT B0 ;  /* 0x0000000000007941 */ /* 0x000fea0003800200 */
.L_x_5:
[----:B------:R-:W0:Y:S01]  /*0970*/  LDCU UR5, c[0x0][0x434] ;  /* 0x00008680ff0577ac */ /* 0x000e220008000800 */
[----:B------:R-:W-:Y:S01]  /*0980*/  BSSY.RECONVERGENT B0, `(.L_x_8) ;  /* 0x0000084000007945 */ /* 0x000fe20003800200 */
[----:B------:R-:W-:Y:S01]  /*0990*/  UMOV UR10, URZ ;  /* 0x000000ff000a7c82 */ /* 0x000fe20008000000 */
[----:B------:R-:W-:Y:S01]  /*09a0*/  UMOV UR16, URZ ;  /* 0x000000ff00107c82 */ /* 0x000fe20008000000 */
[----:B0-----:R-:W-:-:S05]  /*09b0*/  IMAD.U32 R0, RZ, RZ, UR5 ;  /* 0x00000005ff007e24 */ /* 0x001fca000f8e00ff */
[----:B------:R-:W-:-:S04]  /*09c0*/  IABS R0, R0 ;  /* 0x0000000000007213 */ /* 0x000fc80000000000 */
[----:B------:R-:W-:-:S13]  /*09d0*/  R2UR UR7, R0 ;  /* 0x00000000000772ca */ /* 0x000fda00000e0000 */
[----:B------:R-:W0:Y:S08]  /*09e0*/  I2F.RP R0, UR7 ;  /* 0x0000000700007d06 */ /* 0x000e300008209400 */
[----:B0-----:R-:W0:Y:S02]  /*09f0*/  MUFU.RCP R0, R0 ;  /* 0x0000000000007308 */ /* 0x001e240000001000 */
[----:B0-----:R-:W-:-:S06]  /*0a00*/  VIADD R0, R0, 0xffffffe ;  /* 0x0ffffffe00007836 */ /* 0x001fcc0000000000 */
[----:B------:R-:W0:Y:S02]  /*0a10*/  F2I.FTZ.U32.TRUNC.NTZ R0, R0 ;  /* 0x0000000000007305 */ /* 0x000e24000021f000 */
[----:B0-----:R-:W-:Y:S02]  /*0a20*/  R2UR UR11, R0 ;  /* 0x00000000000b72ca */ /* 0x001fe400000e0000 */
[----:B------:R-:W-:Y:S01]  /*0a30*/  IABS R0, UR8 ;  /* 0x0000000800007c13 */ /* 0x000fe20008000000 */
[----:B------:R-:W-:-:S03]  /*0a40*/  ULOP3.LUT UR8, UR8, UR5, URZ, 0x3c, !UPT ;  /* 0x0000000508087292 */ /* 0x000fc6000f8e3cff */
[----:B------:R-:W-:-:S07]  /*0a50*/  R2UR UR6, R0 ;  /* 0x00000000000672ca */ /* 0x000fce00000e0000 */
[----:B------:R-:W-:-:S04]  /*0a60*/  UIADD3 UR4, UPT, UPT, URZ, -UR11, URZ ;  /* 0x8000000bff047290 */ /* 0x000fc8000fffe0ff */
[----:B------:R-:W-:-:S04]  /*0a70*/  UIMAD UR4, UR4, UR7, URZ ;  /* 0x00000007040472a4 */ /* 0x000fc8000f8e02ff */
[----:B------:R-:W-:-:S04]  /*0a80*/  UIMAD.WIDE.U32 UR10, UR11, UR4, UR10 ;  /* 0x000000040b0a72a5 */ /* 0x000fc8000f8e000a */
[----:B------:R-:W-:-:S07]  /*0a90*/  UIMAD.WIDE.U32 UR10, UR11, UR6, URZ ;  /* 0x000000060b0a72a5 */ /* 0x000fce000f8e00ff */
[----:B------:R-:W-:Y:S02]  /*0aa0*/  UMOV UR9, UR11 ;  /* 0x0000000b00097c82 */ /* 0x000fe40008000000 */
[----:B------:R-:W-:-:S04]  /*0ab0*/  UIADD3 UR4, UPT, UPT, -UR9, URZ, URZ ;  /* 0x000000ff09047290 */ /* 0x000fc8000fffe1ff */
[----:B------:R-:W-:Y:S02]  /*0ac0*/  UIMAD UR4, UR7, UR4, UR6 ;  /* 0x00000004070472a4 */ /* 0x000fe4000f8e0206 */
[----:B------:R-:W-:Y:S02]  /*0ad0*/  USHF.R.S32.HI UR6, URZ, 0x1f, UR5 ;  /* 0x0000001fff067899 */ /* 0x000fe40008011405 */
[----:B------:R-:W-:Y:S02]  /*0ae0*/  UISETP.GT.U32.AND UP1, UPT, UR7, UR4, UPT ;  /* 0x000000040700728c */ /* 0x000fe4000bf24070 */
[----:B------:R-:W-:-:S09]  /*0af0*/  ULOP3.LUT UR6, UR6, 0x1, URZ, 0xfc, !UPT ;  /* 0x0000000106067892 */ /* 0x000fd2000f8efcff */
[----:B------:R-:W-:Y:S02]  /*0b00*/  @!UP1 UIADD3 UR4, UPT, UPT, UR4, -UR7, URZ ;  /* 0x8000000704049290 */ /* 0x000fe4000fffe0ff */
[----:B------:R-:W-:Y:S02]  /*0b10*/  @!UP1 UIADD3 UR9, UPT, UPT, UR9, 0x1, URZ ;  /* 0x0000000109099890 */ /* 0x000fe4000fffe0ff */
[----:B------:R-:W-:Y:S02]  /*0b20*/  UISETP.GE.U32.AND UP0, UPT, UR4, UR7, UPT ;  /* 0x000000070400728c */ /* 0x000fe4000bf06070 */
[----:B------:R-:W-:-:S05]  /*0b30*/  UISETP.GE.AND UP1, UPT, UR8, URZ, UPT ;  /* 0x000000ff0800728c */ /* 0x000fca000bf26270 */
[----:B------:R-:W0:Y:S04]  /*0b40*/  LDCU UR4, c[0x0][0x3e0] ;  /* 0x00007c00ff0477ac */ /* 0x000e280008000800 */
[----:B------:R-:W-:Y:S02]  /*0b50*/  @UP0 UIADD3 UR9, UPT, UPT, UR9, 0x1, URZ ;  /* 0x0000000109090890 */ /* 0x000fe4000fffe0ff */
[----:B------:R-:W-:-:S05]  /*0b60*/  UISETP.NE.AND UP0, UPT, UR5, URZ, UPT ;  /* 0x000000ff0500728c */ /* 0x000fca000bf05270 */
[----:B------:R-:W-:Y:S02]  /*0b70*/  UMOV UR8, UR9 ;  /* 0x0000000900087c82 */ /* 0x000fe40008000000 */
[----:B------:R-:W-:-:S04]  /*0b80*/  @!UP1 UIADD3 UR8, UPT, UPT, -UR8, URZ, URZ ;  /* 0x000000ff08089290 */ /* 0x000fc8000fffe1ff */
[----:B------:R-:W-:Y:S01]  /*0b90*/  @!UP0 ULOP3.LUT UR8, URZ, UR5, URZ, 0x33, !UPT ;  /* 0x00000005ff088292 */ /* 0x000fe2000f8e33ff */
[----:B0-----:R-:W-:Y:S01]  /*0ba0*/  IMAD.U32 R0, RZ, RZ, UR4 ;  /* 0x00000004ff007e24 */ /* 0x001fe2000f8e00ff */
[----:B------:R-:W-:Y:S02]  /*0bb0*/  UIADD3 UR18, UPT, UPT, UR4, -0x1, URZ ;  /* 0xffffffff04127890 */ /* 0x000fe4000fffe0ff */
[----:B------:R-:W-:Y:S02]  /*0bc0*/  UIMAD UR7, UR8, UR6, URZ ;  /* 0x00000006080772a4 */ /* 0x000fe4000f8e02ff */
[----:B------:R-:W-:Y:S01]  /*0bd0*/  IABS R0, R0 ;  /* 0x0000000000007213 */ /* 0x000fe20000000000 */
[----:B------:R-:W-:-:S03]  /*0be0*/  UISETP.NE.AND UP2, UPT, UR4, URZ, UPT ;  /* 0x000000ff0400728c */ /* 0x000fc6000bf45270 */
[----:B------:R-:W-:Y:S02]  /*0bf0*/  IABS R3, UR7 ;  /* 0x0000000700037c13 */ /* 0x000fe40008000000 */
[----:B------:R-:W-:Y:S02]  /*0c00*/  R2UR UR11, R0 ;  /* 0x00000000000b72ca */ /* 0x000fe400000e0000 */
[----:B------:R-:W-:-:S11]  /*0c10*/  R2UR UR13, R3 ;  /* 0x00000000030d72ca */ /* 0x000fd600000e0000 */
[----:B------:R-:W0:Y:S02]  /*0c20*/  I2F.RP R0, UR11 ;  /* 0x0000000b00007d06 */ /* 0x000e240008209400 */
[----:B------:R-:W-:-:S06]  /*0c30*/  UIADD3 UR6, UPT, UPT, UR18, UR13, URZ ;  /* 0x0000000d12067290 */ /* 0x000fcc000fffe0ff */
[----:B------:R-:W1:Y:S08]  /*0c40*/  I2F.RP R3, UR13 ;  /* 0x0000000d00037d06 */ /* 0x000e700008209400 */
[----:B0-----:R-:W0:Y:S08]  /*0c50*/  MUFU.RCP R0, R0 ;  /* 0x0000000000007308 */ /* 0x001e300000001000 */
[----:B-1----:R-:W1:Y:S01]  /*0c60*/  MUFU.RCP R3, R3 ;  /* 0x0000000300037308 */ /* 0x002e620000001000 */
[----:B0-----:R-:W-:-:S07]  /*0c70*/  VIADD R0, R0, 0xffffffe ;  /* 0x0ffffffe00007836 */ /* 0x001fce0000000000 */
[----:B------:R-:W0:Y:S01]  /*0c80*/  F2I.FTZ.U32.TRUNC.NTZ R0, R0 ;  /* 0x0000000000007305 */ /* 0x000e22000021f000 */
[----:B-1----:R-:W-:-:S07]  /*0c90*/  VIADD R3, R3, 0xffffffe ;  /* 0x0ffffffe03037836 */ /* 0x002fce0000000000 */
[----:B------:R1:W2:Y:S01]  /*0ca0*/  F2I.FTZ.U32.TRUNC.NTZ R7, R3 ;  /* 0x0000000300077305 */ /* 0x0002a2000021f000 */
[----:B0-----:R-:W-:Y:S02]  /*0cb0*/  R2UR UR17, R0 ;  /* 0x00000000001172ca */ /* 0x001fe400000e0000 */
[----:B------:R-:W-:-:S05]  /*0cc0*/  IABS R0, UR7 ;  /* 0x0000000700007c13 */ /* 0x000fca0008000000 */
[----:B------:R-:W-:Y:S02]  /*0cd0*/  IMAD.MOV R0, RZ, RZ, -R0 ;  /* 0x000000ffff007224 */ /* 0x000fe400078e0a00 */
[----:B-1----:R-:W-:Y:S02]  /*0ce0*/  IMAD.U32 R3, RZ, RZ, UR6 ;  /* 0x00000006ff037e24 */ /* 0x002fe4000f8e00ff */
[----:B--2---:R-:W-:Y:S02]  /*0cf0*/  IMAD.MOV R6, RZ, RZ, -R7 ;  /* 0x000000ffff067224 */ /* 0x004fe400078e0a07 */
[----:B------:R-:W-:Y:S01]  /*0d00*/  UIADD3 UR9, UPT, UPT, URZ, -UR17, URZ ;  /* 0x80000011ff097290 */ /* 0x000fe2000fffe0ff */
[----:B------:R-:W-:-:S03]  /*0d10*/  IABS R3, R3 ;  /* 0x0000000300037213 */ /* 0x000fc60000000000 */
[----:B------:R-:W-:Y:S01]  /*0d20*/  UIMAD UR9, UR9, UR11, URZ ;  /* 0x0000000b090972a4 */ /* 0x000fe2000f8e02ff */
[----:B------:R-:W-:Y:S01]  /*0d30*/  R2UR UR12, R3 ;  /* 0x00000000030c72ca */ /* 0x000fe200000e0000 */
[----:B------:R-:W-:Y:S02]  /*0d40*/  IMAD R3, R6, UR13, RZ ;  /* 0x0000000d06037c24 */ /* 0x000fe4000f8e02ff */
[----:B------:R-:W-:Y:S01]  /*0d50*/  IMAD.MOV.U32 R6, RZ, RZ, RZ ;  /* 0x000000ffff067224 */ /* 0x000fe200078e00ff */
[----:B------:R-:W-:-:S03]  /*0d60*/  UIMAD.WIDE.U32 UR16, UR17, UR9, UR16 ;  /* 0x00000009111072a5 */ /* 0x000fc6000f8e0010 */
[----:B------:R-:W-:-:S03]  /*0d70*/  IMAD.HI.U32 R3, R7, R3, R6 ;  /* 0x0000000307037227 */ /* 0x000fc600078e0006 */
[----:B------:R-:W0:Y:S03]  /*0d80*/  LDCU.U8 UR9, c[0x0][0x549] ;  /* 0x0000a920ff0977ac */ /* 0x000e260008000000 */
[----:B------:R-:W-:Y:S01]  /*0d90*/  IMAD.HI.U32 R3, R3, UR12, RZ ;  /* 0x0000000c03037c27 */ /* 0x000fe2000f8e00ff */
[----:B------:R-:W-:Y:S02]  /*0da0*/  UIMAD.WIDE.U32 UR16, UR17, UR12, URZ ;  /* 0x0000000c111072a5 */ /* 0x000fe4000f8e00ff */
[----:B------:R-:W-:Y:S01]  /*0db0*/  ULOP3.LUT UR16, UR6, UR13, URZ, 0x3c, !UPT ;  /* 0x0000000d06107292 */ /* 0x000fe2000f8e3cff */
[----:B------:R-:W-:Y:S01]  /*0dc0*/  IMAD R0, R3, R0, UR12 ;  /* 0x0000000c03007e24 */ /* 0x000fe2000f8e0200 */
[----:B------:R-:W-:Y:S02]  /*0dd0*/  UIADD3 UR10, UPT, UPT, -UR17, URZ, URZ ;  /* 0x000000ff110a7290 */ /* 0x000fe4000fffe1ff */
[----:B------:R-:W-:-:S02]  /*0de0*/  ULOP3.LUT UR6, UR6, UR4, URZ, 0x3c, !UPT ;  /* 0x0000000406067292 */ /* 0x000fc4000f8e3cff */
[----:B------:R-:W-:Y:S01]  /*0df0*/  ISETP.LT.U32.AND P1, PT, R0, UR13, PT ;  /* 0x0000000d00007c0c */ /* 0x000fe2000bf21070 */
[----:B------:R-:W-:Y:S01]  /*0e00*/  UIMAD UR10, UR11, UR10, UR12 ;  /* 0x0000000a0b0a72a4 */ /* 0x000fe2000f8e020c */
[----:B------:R-:W-:-:S03]  /*0e10*/  ISETP.LE.AND P0, PT, RZ, UR16, PT ;  /* 0x00000010ff007c0c */ /* 0x000fc6000bf03270 */
[----:B------:R-:W-:Y:S02]  /*0e20*/  UISETP.GT.U32.AND UP1, UPT, UR11, UR10, UPT ;  /* 0x0000000a0b00728c */ /* 0x000fe4000bf24070 */
[----:B0-----:R-:W-:-:S04]  /*0e30*/  UISETP.NE.AND UP0, UPT, UR9, URZ, UPT ;  /* 0x000000ff0900728c */ /* 0x001fc8000bf05270 */
[----:B------:R-:W-:Y:S02]  /*0e40*/  USEL UR5, UR5, 0x1, !UP0 ;  /* 0x0000000105057887 */ /* 0x000fe4000c000000 */
[----:B------:R-:W-:Y:S01]  /*0e50*/  @!P1 VIADD R0, R0, -UR13 ;  /* 0x8000000d00009c36 */ /* 0x000fe20008000000 */
[----:B------:R-:W-:Y:S01]  /*0e60*/  UISETP.GE.AND UP0, UPT, UR6, URZ, UPT ;  /* 0x000000ff0600728c */ /* 0x000fe2000bf06270 */
[----:B------:R-:W-:Y:S01]  /*0e70*/  @!P1 VIADD R3, R3, 0x1 ;  /* 0x0000000103039836 */ /* 0x000fe20000000000 */
[----:B------:R-:W-:Y:S01]  /*0e80*/  ISETP.NE.AND P1, PT, RZ, UR7, PT ;  /* 0x00000007ff007c0c */ /* 0x000fe2000bf25270 */
[----:B------:R-:W-:Y:S01]  /*0e90*/  @!UP1 UIADD3 UR10, UPT, UPT, UR10, -UR11, URZ ;  /* 0x8000000b0a0a9290 */ /* 0x000fe2000fffe0ff */
[----:B------:R-:W-:Y:S01]  /*0ea0*/  ISETP.GE.U32.AND P2, PT, R0, UR13, PT ;  /* 0x0000000d00007c0c */ /* 0x000fe2000bf46070 */
[----:B------:R-:W-:Y:S02]  /*0eb0*/  @!UP1 UIADD3 UR17, UPT, UPT, UR17, 0x1, URZ ;  /* 0x0000000111119890 */ /* 0x000fe4000fffe0ff */
[----:B------:R-:W-:-:S02]  /*0ec0*/  UISETP.GE.U32.AND UP3, UPT, UR10, UR11, UPT ;  /* 0x0000000b0a00728c */ /* 0x000fc4000bf66070 */
[----:B------:R-:W-:Y:S02]  /*0ed0*/  UISETP.NE.AND UP1, UPT, UR8, URZ, UPT ;  /* 0x000000ff0800728c */ /* 0x000fe4000bf25270 */
[----:B------:R-:W-:Y:S02]  /*0ee0*/  USHF.R.S32.HI UR8, URZ, 0x1f, UR7 ;  /* 0x0000001fff087899 */ /* 0x000fe40008011407 */
[----:B------:R-:W-:-:S04]  /*0ef0*/  USEL UR6, URZ, 0x1, !UP1 ;  /* 0x00000001ff067887 */ /* 0x000fc8000c800000 */
[----:B------:R-:W-:Y:S01]  /*0f00*/  @P2 VIADD R3, R3, 0x1 ;  /* 0x0000000103032836 */ /* 0x000fe20000000000 */
[----:B------:R-:W-:Y:S02]  /*0f10*/  @UP3 UIADD3 UR17, UPT, UPT, UR17, 0x1, URZ ;  /* 0x0000000111113890 */ /* 0x000fe4000fffe0ff */
[----:B------:R-:W-:Y:S01]  /*0f20*/  ULOP3.LUT UR6, UR8, UR6, URZ, 0xfc, !UPT ;  /* 0x0000000608067292 */ /* 0x000fe2000f8efcff */
[----:B------:R-:W-:Y:S01]  /*0f30*/  IMAD.MOV.U32 R7, RZ, RZ, R3 ;  /* 0x000000ffff077224 */ /* 0x000fe200078e0003 */
[----:B------:R-:W-:Y:S02]  /*0f40*/  @!UP0 UIADD3 UR17, UPT, UPT, -UR17, URZ, URZ ;  /* 0x000000ff11118290 */ /* 0x000fe4000fffe1ff */
[----:B------:R-:W-:Y:S01]  /*0f50*/  @!UP2 ULOP3.LUT UR17, URZ, UR4, URZ, 0x33, !UPT ;  /* 0x00000004ff11a292 */ /* 0x000fe2000f8e33ff */
        /* <DEDUP_REMOVED lines=30> */
.L_x_9:
        /* <DEDUP_REMOVED lines=8> */
.L_x_10:
[----:B------:R-:W-:Y:S05]  /*11c0*/  BSYNC.RECONVERGENT B0 ;  /* 0x0000000000007941 */ /* 0x000fea0003800200 */
.L_x_8:
[----:B------:R-:W-:Y:S01]  /*11d0*/  IABS R11, UR22 ;  /* 0x00000016000b7c13 */ /* 0x000fe20008000000 */
[----:B------:R-:W0:Y:S01]  /*11e0*/  LDC R3, c[0x0][0x434] ;  /* 0x00010d00ff037b82 */ /* 0x000e220000000800 */
[----:B------:R-:W-:Y:S01]  /*11f0*/  IABS R6, UR22 ;  /* 0x0000001600067c13 */ /* 0x000fe20008000000 */
[----:B------:R-:W-:Y:S01]  /*1200*/  UIMAD UR17, UR17, UR5, URZ ;  /* 0x00000005111172a4 */ /* 0x000fe2000f8e02ff */
[----:B------:R-:W1:Y:S01]  /*1210*/  I2F.RP R12, R11 ;  /* 0x0000000b000c7306 */ /* 0x000e620000209400 */
[----:B------:R-:W-:Y:S02]  /*1220*/  BSSY.RECONVERGENT B0, `(.L_x_11) ;  /* 0x000003c000007945 */ /* 0x000fe40003800200 */
[----:B------:R-:W-:Y:S01]  /*1230*/  IMAD.MOV R6, RZ, RZ, -R6 ;  /* 0x000000ffff067224 */ /* 0x000fe200078e0a06 */
[----:B------:R-:W-:-:S04]  /*1240*/  UIMAD UR6, UR6, UR17, URZ ;  /* 0x00000011060672a4 */ /* 0x000fc8000f8e02ff */
[----:B-1----:R-:W1:Y:S01]  /*1250*/  MUFU.RCP R12, R12 ;  /* 0x0000000c000c7308 */ /* 0x002e620000001000 */
[----:B0-----:R-:W-:-:S04]  /*1260*/  IADD3 R3, PT, PT, R3, -0x1, R11 ;  /* 0xffffffff03037810 */ /* 0x001fc80007ffe00b */
[----:B------:R-:W-:Y:S01]  /*1270*/  IABS R9, R3 ;  /* 0x0000000300097213 */ /* 0x000fe20000000000 */
[----:B-1----:R-:W-:-:S04]  /*1280*/  VIADD R12, R12, 0xffffffe ;  /* 0x0ffffffe0c0c7836 */ /* 0x002fc80000000000 */
[----:B------:R-:W0:Y:S02]  /*1290*/  F2I.FTZ.U32.TRUNC.NTZ R13, R12 ;  /* 0x0000000c000d7305 */ /* 0x000e24000021f000 */
[----:B0-----:R-:W-:Y:S02]  /*12a0*/  IMAD.MOV R10, RZ, RZ, -R13 ;  /* 0x000000ffff0a7224 */ /* 0x001fe400078e0a0d */
[----:B------:R-:W-:Y:S02]  /*12b0*/  IMAD.MOV.U32 R12, RZ, RZ, RZ ;  /* 0x000000ffff0c7224 */ /* 0x000fe400078e00ff */
[----:B------:R-:W-:-:S04]  /*12c0*/  IMAD R10, R10, R11, RZ ;  /* 0x0000000b0a0a7224 */ /* 0x000fc800078e02ff */
[----:B------:R-:W-:-:S06]  /*12d0*/  IMAD.HI.U32 R10, R13, R10, R12 ;  /* 0x0000000a0d0a7227 */ /* 0x000fcc00078e000c */
[----:B------:R-:W-:-:S04]  /*12e0*/  IMAD.HI.U32 R10, R10, R9, RZ ;  /* 0x000000090a0a7227 */ /* 0x000fc800078e00ff */
[----:B------:R-:W-:-:S05]  /*12f0*/  IMAD R6, R10, R6, R9 ;  /* 0x000000060a067224 */ /* 0x000fca00078e0209 */
[----:B------:R-:W-:-:S13]  /*1300*/  ISETP.GT.U32.AND P1, PT, R11, R6, PT ;  /* 0x000000060b00720c */ /* 0x000fda0003f24070 */
[----:B------:R-:W-:Y:S02]  /*1310*/  @!P1 IMAD.IADD R6, R6, 0x1, -R11 ;  /* 0x0000000106069824 */ /* 0x000fe400078e0a0b */
[----:B------:R-:W-:Y:S01]  /*1320*/  @!P1 VIADD R10, R10, 0x1 ;  /* 0x000000010a0a9836 */ /* 0x000fe20000000000 */
[----:B------:R-:W-:Y:S02]  /*1330*/  ISETP.NE.AND P1, PT, RZ, UR22, PT ;  /* 0x00000016ff007c0c */ /* 0x000fe4000bf25270 */
[-C--:B------:R-:W-:Y:S02]  /*1340*/  ISETP.GE.U32.AND P2, PT, R6, R11.reuse, PT ;  /* 0x0000000b0600720c */ /* 0x080fe40003f46070 */
[----:B------:R-:W-:-:S04]  /*1350*/  LOP3.LUT R6, R3, R11, RZ, 0x3c, !PT ;  /* 0x0000000b03067212 */ /* 0x000fc800078e3cff */
[----:B------:R-:W-:-:S07]  /*1360*/  ISETP.GE.AND P0, PT, R6, RZ, PT ;  /* 0x000000ff0600720c */ /* 0x000fce0003f06270 */
[----:B------:R-:W-:-:S04]  /*1370*/  @P2 VIADD R10, R10, 0x1 ;  /* 0x000000010a0a2836 */ /* 0x000fc80000000000 */
[----:B------:R-:W-:-:S04]  /*1380*/  IMAD.MOV.U32 R6, RZ, RZ, R10 ;  /* 0x000000ffff067224 */ /* 0x000fc800078e000a */
[----:B------:R-:W-:Y:S01]  /*1390*/  @!P0 IMAD.MOV R6, RZ, RZ, -R6 ;  /* 0x000000ffff068224 */ /* 0x000fe200078e0a06 */
[----:B------:R-:W-:-:S04]  /*13a0*/  @!P1 LOP3.LUT R6, RZ, R11, RZ, 0x33, !PT ;  /* 0x0000000bff069212 */ /* 0x000fc800078e33ff */
        /* <DEDUP_REMOVED lines=28> */
.L_x_12:
[----:B------:R-:W-:Y:S01]  /*1570*/  IMAD.MOV.U32 R21, RZ, RZ, R4 ;  /* 0x000000ffff157224 */ /* 0x000fe200078e0004 */
[----:B------:R-:W-:Y:S01]  /*1580*/  MOV R19, R5 ;  /* 0x0000000500137202 */ /* 0x000fe20000000f00 */
[----:B------:R-:W-:Y:S01]  /*1590*/  IMAD.MOV.U32 R18, RZ, RZ, R6 ;  /* 0x000000ffff127224 */ /* 0x000fe200078e0006 */
[----:B------:R-:W-:Y:S02]  /*15a0*/  MOV R16, 0x15c0 ;  /* 0x000015c000107802 */ /* 0x000fe40000000f00 */
[----:B------:R-:W-:Y:S05]  /*15b0*/  CALL.REL.NOINC `($__internal_0_$__cuda_sm20_div_s64) ;  /* 0x0000003400fc7944 */ /* 0x000fea0003c00000 */
[----:B------:R-:W-:Y:S02]  /*15c0*/  MOV R16, R9 ;  /* 0x0000000900107202 */ /* 0x000fe40000000f00 */
[----:B------:R-:W-:Y:S02]  /*15d0*/  MOV R17, R12 ;  /* 0x0000000c00117202 */ /* 0x000fe40000000f00 */
.L_x_13:
[----:B------:R-:W-:Y:S05]  /*15e0*/  BSYNC.RECONVERGENT B0 ;  /* 0x0000000000007941 */ /* 0x000fea0003800200 */
.L_x_11:
[----:B------:R-:W0:Y:S01]  /*15f0*/  S2R R20, SR_TID.X ;  /* 0x0000000000147919 */ /* 0x000e220000002100 */
[----:B------:R-:W-:Y:S01]  /*1600*/  UIADD3 UR9, UP0, UPT, UR21, -UR20, URZ ;  /* 0x8000001415097290 */ /* 0x000fe2000ff1e0ff */
[----:B------:R-:W-:Y:S01]  /*1610*/  MOV R21, 0xff800000 ;  /* 0xff80000000157802 */ /* 0x000fe20000000f00 */
[----:B------:R-:W1:Y:S02]  /*1620*/  LDCU UR4, c[0x0][0x534] ;  /* 0x0000a680ff0477ac */ /* 0x000e640008000800 */
[----:B------:R-:W-:-:S06]  /*1630*/  UIADD3.X UR8, UPT, UPT, UR15, -0x1, URZ, UP0, !UPT ;  /* 0xffffffff0f087890 */ /* 0x000fcc00087fe4ff */
[----:B------:R-:W-:Y:S01]  /*1640*/  IMAD.U32 R4, RZ, RZ, UR8 ;  /* 0x00000008ff047e24 */ /* 0x000fe2000f8e00ff */
[----:B0-----:R-:W-:Y:S02]  /*1650*/  LOP3.LUT R9, R20, 0x7, RZ, 0xc0, !PT ;  /* 0x0000000714097812 */ /* 0x001fe400078ec0ff */
[----:B------:R-:W-:Y:S02]  /*1660*/  SHF.R.U32.HI R18, RZ, 0x3, R20 ;  /* 0x00000003ff127819 */ /* 0x000fe40000011614 */
[C---:B------:R-:W-:Y:S01]  /*1670*/  ISETP.LT.U32.AND P1, PT, R9.reuse, UR9, PT ;  /* 0x0000000909007c0c */ /* 0x040fe2000bf21070 */
[----:B------:R-:W0:Y:S01]  /*1680*/  LDCU.64 UR8, c[0x0][0x358] ;  /* 0x00006b00ff0877ac */ /* 0x000e220008000a00 */
[C---:B------:R-:W-:Y:S01]  /*1690*/  IADD3 R29, PT, PT, R18.reuse, 0x20, RZ ;  /* 0x00000020121d7810 */ /* 0x040fe20007ffe0ff */
[----:B------:R-:W-:Y:S01]  /*16a0*/  VIADD R15, R18, 0x10 ;  /* 0x00000010120f7836 */ /* 0x000fe20000000000 */
[----:B------:R-:W-:Y:S01]  /*16b0*/  ISETP.GT.AND.EX P1, PT, R4, RZ, PT, P1 ;  /* 0x000000ff0400720c */ /* 0x000fe20003f24310 */
[C---:B------:R-:W-:Y:S01]  /*16c0*/  VIADD R28, R18.reuse, 0x30 ;  /* 0x00000030121c7836 */ /* 0x040fe20000000000 */
[----:B------:R-:W-:Y:S01]  /*16d0*/  IADD3 R22, P0, PT, R9, UR20, RZ ;  /* 0x0000001409167c10 */ /* 0x000fe2000ff1e0ff */
[C---:B------:R-:W-:Y:S01]  /*16e0*/  VIADD R19, R18.reuse, 0x40 ;  /* 0x0000004012137836 */ /* 0x040fe20000000000 */
[----:B-1----:R-:W-:-:S02]  /*16f0*/  ISETP.GE.OR P3, PT, R18, UR4, !P1 ;  /* 0x0000000412007c0c */ /* 0x002fc4000cf66670 */
[----:B------:R-:W-:Y:S01]  /*1700*/  ISETP.GE.OR P2, PT, R15, UR4, !P1 ;  /* 0x000000040f007c0c */ /* 0x000fe2000cf46670 */
[----:B------:R-:W-:Y:S01]  /*1710*/  IMAD.X R23, RZ, RZ, RZ, P0 ;  /* 0x000000ffff177224 */ /* 0x000fe200000e06ff */
[----:B------:R-:W-:Y:S02]  /*1720*/  ISETP.GE.OR P6, PT, R29, UR4, !P1 ;  /* 0x000000041d007c0c */ /* 0x000fe4000cfc6670 */
[----:B------:R-:W-:Y:S02]  /*1730*/  ISETP.GE.OR P5, PT, R28, UR4, !P1 ;  /* 0x000000041c007c0c */ /* 0x000fe4000cfa6670 */
[----:B------:R-:W-:-:S05]  /*1740*/  ISETP.GE.OR P4, PT, R19, UR4, !P1 ;  /* 0x0000000413007c0c */ /* 0x000fca000cf86670 */
[----:B------:R-:W1:Y:S01]  /*1750*/  @!P3 LDC.64 R4, c[0x0][0x428] ;  /* 0x00010a00ff04bb82 */ /* 0x000e620000000a00 */
[----:B------:R-:W-:Y:S01]  /*1760*/  @!P3 IMAD.WIDE.U32 R30, R18, UR21, R22 ;  /* 0x00000015121ebc25 */ /* 0x000fe2000f8e0016 */
[----:B------:R-:W-:-:S03]  /*1770*/  @!P2 MOV R26, R22 ;  /* 0x00000016001aa202 */ /* 0x000fc60000000f00 */
[----:B------:R-:W-:Y:S02]  /*1780*/  @!P3 IMAD R14, R18, UR15, R31 ;  /* 0x0000000f120ebc24 */ /* 0x000fe4000f8e021f */
[----:B------:R-:W-:Y:S01]  /*1790*/  @!P2 IMAD.MOV.U32 R27, RZ, RZ, R23 ;  /* 0x000000ffff1ba224 */ /* 0x000fe200078e0017 */
[----:B------:R-:W2:Y:S01]  /*17a0*/  @!P2 LDC.64 R12, c[0x0][0x428] ;  /* 0x00010a00ff0cab82 */ /* 0x000ea20000000a00 */
[----:B------:R-:W-:-:S07]  /*17b0*/  @!P2 IMAD.WIDE.U32 R26, R15, UR21, R26 ;  /* 0x000000150f1aac25 */ /* 0x000fce000f8e001a */
[----:B------:R-:W3:Y:S01]  /*17c0*/  @!P6 LDC.64 R10, c[0x0][0x428] ;  /* 0x00010a00ff0aeb82 */ /* 0x000ee20000000a00 */
[----:B-1----:R-:W-:-:S04]  /*17d0*/  @!P3 LEA R24, P0, R30, R4, 0x2 ;  /* 0x000000041e18b211 */ /* 0x002fc800078010ff */
[----:B------:R-:W-:Y:S01]  /*17e0*/  @!P3 LEA.HI.X R25, R30, R5, R14, 0x2, P0 ;  /* 0x000000051e19b211 */ /* 0x000fe200000f140e */
[----:B------:R-:W-:Y:S02]  /*17f0*/  @!P2 IMAD R14, R15, UR15, R27 ;  /* 0x0000000f0f0eac24 */ /* 0x000fe4000f8e021b */
[----:B------:R-:W1:Y:S01]  /*1800*/  @!P5 LDC.64 R4, c[0x0][0x428] ;  /* 0x00010a00ff04db82 */ /* 0x000e620000000a00 */
[----:B------:R-:W-:Y:S01]  /*1810*/  IMAD.MOV.U32 R27, RZ, RZ, -0x800000 ;  /* 0xff800000ff1b7424 */ /* 0x000fe200078e00ff */
[C---:B--2---:R-:W-:Y:S01]  /*1820*/  @!P2 LEA R12, P0, R26.reuse, R12, 0x2 ;  /* 0x0000000c1a0ca211 */ /* 0x044fe200078010ff */
[----:B0-----:R0:W2:Y:S01]  /*1830*/  @!P3 LDG.E R21, desc[UR8][R24.64] ;  /* 0x000000081815b981 */ /* 0x0010a2000c1e1900 */
[----:B------:R-:W-:Y:S01]  /*1840*/  @!P6 MOV R33, R23 ;  /* 0x000000170021e202 */ /* 0x000fe20000000f00 */
[----:B------:R-:W-:Y:S01]  /*1850*/  @!P6 IMAD.MOV.U32 R32, RZ, RZ, R22 ;  /* 0x000000ffff20e224 */ /* 0x000fe200078e0016 */
[----:B------:R-:W-:Y:S01]  /*1860*/  @!P2 LEA.HI.X R13, R26, R13, R14, 0x2, P0 ;  /* 0x0000000d1a0da211 */ /* 0x000fe200000f140e */
[----:B------:R-:W-:Y:S01]  /*1870*/  VIADD R26, R18, 0x50 ;  /* 0x00000050121a7836 */ /* 0x000fe20000000000 */
[----:B------:R-:W4:Y:S01]  /*1880*/  @!P4 LDC.64 R14, c[0x0][0x428] ;  /* 0x00010a00ff0ecb82 */ /* 0x000f220000000a00 */
[----:B------:R-:W-:-:S02]  /*1890*/  @!P6 IMAD.WIDE.U32 R32, R29, UR21, R32 ;  /* 0x000000151d20ec25 */ /* 0x000fc4000f8e0020 */
[----:B------:R5:W2:Y:S01]  /*18a0*/  @!P2 LDG.E R27, desc[UR8][R12.64] ;  /* 0x000000080c1ba981 */ /* 0x000aa2000c1e1900 */
[----:B------:R-:W-:Y:S01]  /*18b0*/  ISETP.GE.OR P3, PT, R26, UR4, !P1 ;  /* 0x000000041a007c0c */ /* 0x000fe2000cf66670 */
[----:B------:R-:W-:Y:S01]  /*18c0*/  @!P6 IMAD R29, R29, UR15, R33 ;  /* 0x0000000f1d1dec24 */ /* 0x000fe2000f8e0221 */
[----:B---3--:R-:W-:Y:S02]  /*18d0*/  @!P6 LEA R30, P0, R32, R10, 0x2 ;  /* 0x0000000a201ee211 */ /* 0x008fe400078010ff */
[C---:B0-----:R-:W-:Y:S01]  /*18e0*/  IADD3 R25, PT, PT, R18.reuse, 0x60, RZ ;  /* 0x0000006012197810 */ /* 0x041fe20007ffe0ff */
[----:B------:R-:W-:-:S03]  /*18f0*/  VIADD R24, R18, 0x70 ;  /* 0x0000007012187836 */ /* 0x000fc60000000000 */
[----:B------:R-:W-:Y:S02]  /*1900*/  ISETP.GE.OR P2, PT, R25, UR4, !P1 ;  /* 0x0000000419007c0c */ /* 0x000fe4000cf46670 */
[----:B------:R-:W-:Y:S01]  /*1910*/  ISETP.GE.OR P1, PT, R24, UR4, !P1 ;  /* 0x0000000418007c0c */ /* 0x000fe2000cf26670 */
[----:B-----5:R-:W-:Y:S02]  /*1920*/  @!P5 IMAD.MOV.U32 R12, RZ, RZ, R22 ;  /* 0x000000ffff0cd224 */ /* 0x020fe400078e0016 */
[----:B------:R-:W-:Y:S02]  /*1930*/  @!P5 IMAD.MOV.U32 R13, RZ, RZ, R23 ;  /* 0x000000ffff0dd224 */ /* 0x000fe400078e0017 */
[----:B------:R-:W-:Y:S01]  /*1940*/  @!P5 IMAD.WIDE.U32 R12, R28, UR21, R12 ;  /* 0x000000151c0cdc25 */ /* 0x000fe2000f8e000c */
[----:B------:R-:W-:Y:S02]  /*1950*/  @!P6 LEA.HI.X R31, R32, R11, R29, 0x2, P0 ;  /* 0x0000000b201fe211 */ /* 0x000fe400000f141d */
[----:B------:R-:W-:Y:S01]  /*1960*/  @!P4 MOV R34, R22 ;  /* 0x000000160022c202 */ /* 0x000fe20000000f00 */
[----:B------:R-:W-:Y:S01]  /*1970*/  @!P5 IMAD R10, R28, UR15, R13 ;  /* 0x0000000f1c0adc24 */ /* 0x000fe2000f8e020d */
[----:B-1----:R-:W-:Y:S01]  /*1980*/  @!P5 LEA R28, P0, R12, R4, 0x2 ;  /* 0x000000040c1cd211 */ /* 0x002fe200078010ff */
[----:B------:R-:W-:-:S03]  /*1990*/  @!P4 IMAD.MOV.U32 R35, RZ, RZ, R23 ;  /* 0x000000ffff23c224 */ /* 0x000fc600078e0017 */
[----:B------:R-:W-:Y:S01]  /*19a0*/  @!P5 LEA.HI.X R29, R12, R5, R10, 0x2, P0 ;  /* 0x000000050c1dd211 */ /* 0x000fe200000f140a */
[C---:B------:R-:W-:Y:S01]  /*19b0*/  @!P4 IMAD.WIDE.U32 R34, R19.reuse, UR21, R34 ;  /* 0x000000151322cc25 */ /* 0x040fe2000f8e0022 */
[----:B------:R-:W0:Y:S03]  /*19c0*/  @!P1 LDC.64 R4, c[0x0][0x428] ;  /* 0x00010a00ff049b82 */ /* 0x000e260000000a00 */
[----:B------:R-:W-:Y:S01]  /*19d0*/  @!P4 IMAD R19, R19, UR15, R35 ;  /* 0x0000000f1313cc24 */ /* 0x000fe2000f8e0223 */
[----:B----4-:R-:W-:-:S04]  /*19e0*/  @!P4 LEA R32, P0, R34, R14, 0x2 ;  /* 0x0000000e2220c211 */ /* 0x010fc800078010ff */
[----:B------:R-:W1:Y:S01]  /*19f0*/  @!P3 LDC.64 R12, c[0x0][0x428] ;  /* 0x00010a00ff0cbb82 */ /* 0x000e620000000a00 */
[----:B------:R-:W-:-:S07]  /*1a00*/  IMAD.MOV.U32 R14, RZ, RZ, -0x800000 ;  /* 0xff800000ff0e7424 */ /* 0x000fce00078e00ff */
[----:B------:R-:W3:Y:S01]  /*1a10*/  @!P2 LDC.64 R10, c[0x0][0x428] ;  /* 0x00010a00ff0aab82 */ /* 0x000ee20000000a00 */
[----:B------:R-:W-:Y:S01]  /*1a20*/  @!P4 LEA.HI.X R33, R34, R15, R19, 0x2, P0 ;  /* 0x0000000f2221c211 */ /* 0x000fe200000f1413 */
[----:B------:R4:W5:Y:S01]  /*1a30*/  @!P6 LDG.E R14, desc[UR8][R30.64] ;  /* 0x000000081e0ee981 */ /* 0x000962000c1e1900 */
[----:B------:R-:W-:Y:S01]  /*1a40*/  MOV R15, 0xff800000 ;  /* 0xff800000000f7802 */ /* 0x000fe20000000f00 */
[----:B------:R-:W-:-:S05]  /*1a50*/  IMAD.MOV.U32 R19, RZ, RZ, -0x800000 ;  /* 0xff800000ff137424 */ /* 0x000fca00078e00ff */
[----:B------:R0:W5:Y:S04]  /*1a60*/  @!P5 LDG.E R15, desc[UR8][R28.64] ;  /* 0x000000081c0fd981 */ /* 0x000168000c1e1900 */
[----:B------:R1:W5:Y:S01]  /*1a70*/  @!P4 LDG.E R19, desc[UR8][R32.64] ;  /* 0x000000082013c981 */ /* 0x000362000c1e1900 */
[----:B----4-:R-:W-:Y:S01]  /*1a80*/  @!P3 MOV R31, R23 ;  /* 0x00000017001fb202 */ /* 0x010fe20000000f00 */
[--C-:B------:R-:W-:Y:S02]  /*1a90*/  @!P3 IMAD.MOV.U32 R30, RZ, RZ, R22.reuse ;  /* 0x000000ffff1eb224 */ /* 0x100fe400078e0016 */
[----:B0-----:R-:W-:Y:S02]  /*1aa0*/  @!P2 IMAD.MOV.U32 R28, RZ, RZ, R22 ;  /* 0x000000ffff1ca224 */ /* 0x001fe400078e0016 */
[----:B------:R-:W-:-:S02]  /*1ab0*/  @!P2 IMAD.MOV.U32 R29, RZ, RZ, R23 ;  /* 0x000000ffff1da224 */ /* 0x000fc400078e0017 */
[----:B------:R-:W-:-:S04]  /*1ac0*/  @!P1 IMAD.WIDE.U32 R22, R24, UR21, R22 ;  /* 0x0000001518169c25 */ /* 0x000fc8000f8e0016 */
[----:B------:R-:W-:Y:S01]  /*1ad0*/  @!P3 IMAD.WIDE.U32 R30, R26, UR21, R30 ;  /* 0x000000151a1ebc25 */ /* 0x000fe2000f8e001e */
[----:B-1----:R-:W-:-:S03]  /*1ae0*/  @!P1 LEA R32, P0, R22, R4, 0x2 ;  /* 0x0000000416209211 */ /* 0x002fc600078010ff */
[----:B------:R-:W-:Y:S01]  /*1af0*/  @!P2 IMAD.WIDE.U32 R28, R25, UR21, R28 ;  /* 0x00000015191cac25 */ /* 0x000fe2000f8e001c */
[----:B------:R-:W-:-:S03]  /*1b00*/  @!P3 LEA R12, P5, R30, R12, 0x2 ;  /* 0x0000000c1e0cb211 */ /* 0x000fc600078a10ff */
[----:B------:R-:W-:Y:S01]  /*1b10*/  @!P1 IMAD R24, R24, UR15, R23 ;  /* 0x0000000f18189c24 */ /* 0x000fe2000f8e0217 */
[----:B---3--:R-:W-:Y:S01]  /*1b20*/  @!P2 LEA R10, P4, R28, R10, 0x2 ;  /* 0x0000000a1c0aa211 */ /* 0x008fe200078810ff */
[----:B------:R-:W-:Y:S02]  /*1b30*/  @!P3 IMAD R26, R26, UR15, R31 ;  /* 0x0000000f1a1abc24 */ /* 0x000fe4000f8e021f */
[----:B------:R-:W-:Y:S01]  /*1b40*/  @!P2 IMAD R25, R25, UR15, R29 ;  /* 0x0000000f1919ac24 */ /* 0x000fe2000f8e021d */
[----:B------:R-:W-:Y:S01]  /*1b50*/  @!P1 LEA.HI.X R33, R22, R5, R24, 0x2, P0 ;  /* 0x0000000516219211 */ /* 0x000fe200000f1418 */
[----:B------:R-:W-:Y:S01]  /*1b60*/  IMAD.MOV.U32 R22, RZ, RZ, -0x800000 ;  /* 0xff800000ff167424 */ /* 0x000fe200078e00ff */
[----:B------:R-:W-:Y:S01]  /*1b70*/  MOV R4, 0xff800000 ;  /* 0xff80000000047802 */ /* 0x000fe20000000f00 */
[----:B------:R-:W-:Y:S01]  /*1b80*/  IMAD.MOV.U32 R5, RZ, RZ, -0x800000 ;  /* 0xff800000ff057424 */ /* 0x000fe200078e00ff */
[----:B------:R-:W-:Y:S02]  /*1b90*/  @!P3 LEA.HI.X R13, R30, R13, R26, 0x2, P5 ;  /* 0x0000000d1e0db211 */ /* 0x000fe400028f141a */
[----:B------:R-:W-:-:S03]  /*1ba0*/  @!P2 LEA.HI.X R11, R28, R11, R25, 0x2, P4 ;  /* 0x0000000b1c0ba211 */ /* 0x000fc600020f1419 */
[----:B------:R-:W3:Y:S04]  /*1bb0*/  @!P3 LDG.E R4, desc[UR8][R12.64] ;  /* 0x000000080c04b981 */ /* 0x000ee8000c1e1900 */
[----:B------:R-:W4:Y:S04]  /*1bc0*/  @!P2 LDG.E R22, desc[UR8][R10.64] ;  /* 0x000000080a16a981 */ /* 0x000f28000c1e1900 */
[----:B------:R0:W4:Y:S01]  /*1bd0*/  @!P1 LDG.E R5, desc[UR8][R32.64] ;  /* 0x0000000820059981 */ /* 0x000122000c1e1900 */
[----:B------:R-:W1:Y:S01]  /*1be0*/  S2UR UR4, SR_CgaCtaId ;  /* 0x00000000000479c3 */ /* 0x000e620000008800 */
[----:B------:R-:W-:Y:S01]  /*1bf0*/  UMOV UR10, 0x400 ;  /* 0x00000400000a7882 */ /* 0x000fe20000000000 */
[----:B------:R-:W-:-:S02]  /*1c00*/  ISETP.GT.U32.AND P2, PT, R20, 0x37f, PT ;  /* 0x0000037f1400780c */ /* 0x000fc40003f44070 */
[C---:B------:R-:W-:Y:S02]  /*1c10*/  ISETP.GT.U32.AND P1, PT, R20.reuse, 0x2ff, PT ;  /* 0x000002ff1400780c */ /* 0x040fe40003f24070 */
[----:B------:R-:W-:Y:S01]  /*1c20*/  ISETP.GT.U32.AND P0, PT, R20, 0x27f, PT ;  /* 0x0000027f1400780c */ /* 0x000fe20003f04070 */
[----:B-1----:R-:W-:-:S06]  /*1c30*/  ULEA UR4, UR4, UR10, 0x18 ;  /* 0x0000000a04047291 */ /* 0x002fcc000f8ec0ff */
[----:B------:R-:W-:-:S05]  /*1c40*/  LEA R9, R9, UR4, 0x2 ;  /* 0x0000000409097c11 */ /* 0x000fca000f8e10ff */
[----:B------:R-:W-:Y:S01]  /*1c50*/  IMAD R18, R18, 0x24, R9 ;  /* 0x0000002412127824 */ /* 0x000fe200078e0209 */
[C---:B------:R-:W-:Y:S02]  /*1c60*/  ISETP.GT.U32.AND P4, PT, R20.reuse, 0x1ff, PT ;  /* 0x000001ff1400780c */ /* 0x040fe40003f84070 */
[C---:B------:R-:W-:Y:S02]  /*1c70*/  ISETP.GT.U32.AND P3, PT, R20.reuse, 0x17f, PT ;  /* 0x0000017f1400780c */ /* 0x040fe40003f64070 */
[C---:B------:R-:W-:Y:S02]  /*1c80*/  LOP3.LUT P5, R9, R20.reuse, 0x380, RZ, 0xc0, !PT ;  /* 0x0000038014097812 */ /* 0x040fe400078ac0ff */
[C---:B------:R-:W-:Y:S01]  /*1c90*/  LOP3.LUT R34, R20.reuse, 0xf, RZ, 0xc0, !PT ;  /* 0x0000000f14227812 */ /* 0x040fe200078ec0ff */
[----:B------:R-:W-:Y:S01]  /*1ca0*/  IMAD.MOV.U32 R31, RZ, RZ, -0x800000 ;  /* 0xff800000ff1f7424 */ /* 0x000fe200078e00ff */
[----:B0-----:R-:W-:Y:S01]  /*1cb0*/  MOV R32, 0xff800000 ;  /* 0xff80000000207802 */ /* 0x001fe20000000f00 */
[----:B------:R-:W-:Y:S01]  /*1cc0*/  IMAD.MOV.U32 R30, RZ, RZ, -0x800000 ;  /* 0xff800000ff1e7424 */ /* 0x000fe200078e00ff */
[----:B------:R-:W-:Y:S01]  /*1cd0*/  MOV R29, 0xff800000 ;  /* 0xff800000001d7802 */ /* 0x000fe20000000f00 */
[----:B------:R-:W-:Y:S01]  /*1ce0*/  IMAD.MOV.U32 R26, RZ, RZ, -0x800000 ;  /* 0xff800000ff1a7424 */ /* 0x000fe200078e00ff */
[----:B------:R-:W-:Y:S01]  /*1cf0*/  MOV R25, 0xff800000 ;  /* 0xff80000000197802 */ /* 0x000fe20000000f00 */
[----:B------:R-:W-:Y:S01]  /*1d00*/  IMAD.MOV.U32 R24, RZ, RZ, -0x800000 ;  /* 0xff800000ff187424 */ /* 0x000fe200078e00ff */
[----:B--2---:R0:W-:Y:S01]  /*1d10*/  @!P2 STS [R18+0x240], R27 ;  /* 0x0002401b1200a388 */ /* 0x0041e20000000800 */
[----:B------:R-:W-:-:S03]  /*1d20*/  ISETP.GT.U32.AND P2, PT, R20, 0xff, PT ;  /* 0x000000ff1400780c */ /* 0x000fc60003f44070 */
[----:B------:R-:W-:Y:S04]  /*1d30*/  STS [R18], R21 ;  /* 0x0000001512007388 */ /* 0x000fe80000000800 */
[----:B-----5:R-:W-:Y:S01]  /*1d40*/  @!P1 STS [R18+0x480], R14 ;  /* 0x0004800e12009388 */ /* 0x020fe20000000800 */
[----:B------:R-:W-:-:S03]  /*1d50*/  ISETP.GT.U32.AND P1, PT, R20, 0x7f, PT ;  /* 0x0000007f1400780c */ /* 0x000fc60003f24070 */
[----:B------:R1:W-:Y:S04]  /*1d60*/  @!P0 STS [R18+0x6c0], R15 ;  /* 0x0006c00f12008388 */ /* 0x0003e80000000800 */
[----:B------:R-:W-:Y:S01]  /*1d70*/  @!P4 STS [R18+0x900], R19 ;  /* 0x000900131200c388 */ /* 0x000fe20000000800 */
[----:B------:R-:W-:Y:S01]  /*1d80*/  ISETP.NE.AND P0, PT, R9, RZ, PT ;  /* 0x000000ff0900720c */ /* 0x000fe20003f05270 */
[----:B0-----:R-:W-:Y:S01]  /*1d90*/  IMAD.MOV.U32 R27, RZ, RZ, -0x800000 ;  /* 0xff800000ff1b7424 */ /* 0x001fe200078e00ff */
[----:B-1----:R-:W-:-:S04]  /*1da0*/  SHF.R.U32.HI R15, RZ, 0x4, R20 ;  /* 0x00000004ff0f7819 */ /* 0x002fc80000011614 */
[----:B------:R-:W-:-:S05]  /*1db0*/  LEA R28, R15, UR4, 0x2 ;  /* 0x000000040f1c7c11 */ /* 0x000fca000f8e10ff */
[----:B------:R-:W-:Y:S01]  /*1dc0*/  IMAD R33, R34, 0x24, R28 ;  /* 0x0000002422217824 */ /* 0x000fe200078e021c */
[----:B---3--:R0:W-:Y:S04]  /*1dd0*/  @!P3 STS [R18+0xb40], R4 ;  /* 0x000b40041200b388 */ /* 0x0081e80000000800 */
[----:B----4-:R-:W-:Y:S04]  /*1de0*/  @!P2 STS [R18+0xd80], R22 ;  /* 0x000d80161200a388 */ /* 0x010fe80000000800 */
[----:B------:R-:W-:Y:S01]  /*1df0*/  @!P1 STS [R18+0xfc0], R5 ;  /* 0x000fc00512009388 */ /* 0x000fe20000000800 */
[----:B------:R-:W-:Y:S08]  /*1e00*/  BAR.SYNC.DEFER_BLOCKING 0x0 ;  /* 0x0000000000007b1d */ /* 0x000ff00000010000 */
[----:B0-----:R-:W0:Y:S01]  /*1e10*/  LDC R4, c[0x0][0x434] ;  /* 0x00010d00ff047b82 */ /* 0x001e220000000800 */
[----:B------:R-:W-:Y:S04]  /*1e20*/  @!P5 LDS R32, [R33] ;  /* 0x000000002120d984 */ /* 0x000fe80000000800 */
[----:B------:R-:W-:Y:S04]  /*1e30*/  @!P5 LDS R31, [R33+0x240] ;  /* 0x00024000211fd984 */ /* 0x000fe80000000800 */
[----:B------:R-:W1:Y:S04]  /*1e40*/  @!P0 LDS R30, [R33+0x480] ;  /* 0x00048000211e8984 */ /* 0x000e680000000800 */
[----:B------:R-:W-:Y:S04]  /*1e50*/  @!P0 LDS R29, [R33+0x6c0] ;  /* 0x0006c000211d8984 */ /* 0x000fe80000000800 */
[----:B------:R-:W2:Y:S04]  /*1e60*/  @!P0 LDS R27, [R33+0x900] ;  /* 0x00090000211b8984 */ /* 0x000ea80000000800 */
[----:B------:R-:W-:Y:S04]  /*1e70*/  @!P0 LDS R26, [R33+0xb40] ;  /* 0x000b4000211a8984 */ /* 0x000fe80000000800 */
[----:B------:R-:W3:Y:S04]  /*1e80*/  @!P0 LDS R25, [R33+0xd80] ;  /* 0x000d800021198984 */ /* 0x000ee80000000800 */
[----:B------:R-:W4:Y:S01]  /*1e90*/  @!P0 LDS R24, [R33+0xfc0] ;  /* 0x000fc00021188984 */ /* 0x000f220000000800 */
[----:B-1----:R-:W-:-:S04]  /*1ea0*/  FMNMX3.FTZ R5, R32, R31, R30, !PT ;  /* 0x0000001f20057276 */ /* 0x002fc8000781001e */
[----:B--2---:R-:W-:-:S04]  /*1eb0*/  FMNMX3.FTZ R5, R5, R29, R27, !PT ;  /* 0x0000001d05057276 */ /* 0x004fc8000781001b */
[----:B---3--:R-:W-:-:S04]  /*1ec0*/  FMNMX3.FTZ R5, R5, R26, R25, !PT ;  /* 0x0000001a05057276 */ /* 0x008fc80007810019 */
[----:B----4-:R-:W-:-:S05]  /*1ed0*/  FMNMX.FTZ R5, R5, R24, !PT ;  /* 0x0000001805057209 */ /* 0x010fca0007810000 */
[----:B------:R-:W1:Y:S02]  /*1ee0*/  SHFL.BFLY PT, R10, R5, 0x8, 0x1f ;  /* 0x0d001f00050a7f89 */ /* 0x000e6400000e0000 */
[----:B-1----:R-:W-:-:S05]  /*1ef0*/  FMNMX.FTZ R10, R5, R10, !PT ;  /* 0x0000000a050a7209 */ /* 0x002fca0007810000 */
[----:B------:R-:W1:Y:S01]  /*1f00*/  SHFL.BFLY PT, R9, R10, 0x4, 0x1f ;  /* 0x0c801f000a097f89 */ /* 0x000e6200000e0000 */
[----:B0-----:R-:W-:-:S04]  /*1f10*/  IABS R5, R4 ;  /* 0x0000000400057213 */ /* 0x001fc80000000000 */
[----:B------:R-:W0:Y:S01]  /*1f20*/  I2F.RP R18, R5 ;  /* 0x0000000500127306 */ /* 0x000e220000209400 */
[----:B-1----:R-:W-:-:S07]  /*1f30*/  FMNMX.FTZ R9, R10, R9, !PT ;  /* 0x000000090a097209 */ /* 0x002fce0007810000 */
[----:B0-----:R-:W0:Y:S01]  /*1f40*/  MUFU.RCP R18, R18 ;  /* 0x0000001200127308 */ /* 0x001e220000001000 */
[----:B------:R-:W1:Y:S01]  /*1f50*/  SHFL.BFLY PT, R12, R9, 0x2, 0x1f ;  /* 0x0c401f00090c7f89 */ /* 0x000e6200000e0000 */
[----:B0-----:R-:W-:-:S06]  /*1f60*/  VIADD R18, R18, 0xffffffe ;  /* 0x0ffffffe12127836 */ /* 0x001fcc0000000000 */
[----:B------:R-:W0:Y:S01]  /*1f70*/  F2I.FTZ.U32.TRUNC.NTZ R19, R18 ;  /* 0x0000001200137305 */ /* 0x000e22000021f000 */
[----:B-1----:R-:W-:-:S05]  /*1f80*/  FMNMX.FTZ R12, R9, R12, !PT ;  /* 0x0000000c090c7209 */ /* 0x002fca0007810000 */
[----:B------:R-:W1:Y:S01]  /*1f90*/  SHFL.BFLY PT, R11, R12, 0x1, 0x1f ;  /* 0x0c201f000c0b7f89 */ /* 0x000e6200000e0000 */
[----:B0-----:R-:W-:Y:S01]  /*1fa0*/  IADD3 R9, PT, PT, RZ, -R19, RZ ;  /* 0x80000013ff097210 */ /* 0x001fe20007ffe0ff */
[----:B------:R-:W-:-:S04]  /*1fb0*/  IMAD.MOV.U32 R18, RZ, RZ, RZ ;  /* 0x000000ffff127224 */ /* 0x000fc800078e00ff */
[----:B------:R-:W-:Y:S01]  /*1fc0*/  IMAD R10, R9, R5, RZ ;  /* 0x00000005090a7224 */ /* 0x000fe200078e02ff */
[----:B------:R-:W-:-:S03]  /*1fd0*/  IABS R9, R3 ;  /* 0x0000000300097213 */ /* 0x000fc60000000000 */
[----:B------:R-:W-:-:S04]  /*1fe0*/  IMAD.HI.U32 R10, R19, R10, R18 ;  /* 0x0000000a130a7227 */ /* 0x000fc800078e0012 */
[----:B------:R-:W-:Y:S01]  /*1ff0*/  IMAD.MOV.U32 R14, RZ, RZ, R9 ;  /* 0x000000ffff0e7224 */ /* 0x000fe200078e0009 */
[----:B-1----:R-:W-:-:S03]  /*2000*/  FMNMX.FTZ R9, R12, R11, !PT ;  /* 0x0000000b0c097209 */ /* 0x002fc60007810000 */
[----:B------:R-:W-:Y:S01]  /*2010*/  IMAD.HI.U32 R11, R10, R14, RZ ;  /* 0x0000000e0a0b7227 */ /* 0x000fe200078e00ff */
[----:B------:R-:W-:-:S04]  /*2020*/  FSETP.NEU.FTZ.AND P0, PT, R9, -INF , PT ;  /* 0xff8000000900780b */ /* 0x000fc80003f1d000 */
[----:B------:R-:W-:Y:S02]  /*2030*/  FSEL R9, R9, RZ, P0 ;  /* 0x000000ff09097208 */ /* 0x000fe40000000000 */
[----:B------:R-:W-:-:S03]  /*2040*/  IADD3 R10, PT, PT, -R11, RZ, RZ ;  /* 0x000000ff0b0a7210 */ /* 0x000fc60007ffe1ff */
[C---:B------:R-:W-:Y:S01]  /*2050*/  FADD.FTZ R13, -R9.reuse, R32 ;  /* 0x00000020090d7221 */ /* 0x040fe20000010100 */
[----:B------:R-:W-:Y:S01]  /*2060*/  FADD.FTZ R12, -R9, R31 ;  /* 0x0000001f090c7221 */ /* 0x000fe20000010100 */
[----:B------:R-:W-:Y:S02]  /*2070*/  IMAD R14, R5, R10, R14 ;  /* 0x0000000a050e7224 */ /* 0x000fe400078e020e */
[----:B------:R-:W-:Y:S01]  /*2080*/  FADD.FTZ R10, -R9, R30 ;  /* 0x0000001e090a7221 */ /* 0x000fe20000010100 */
[----:B------:R-:W-:Y:S01]  /*2090*/  FMUL.FTZ R13, R13, 1.4426950216293334961 ;  /* 0x3fb8aa3b0d0d7820 */ /* 0x000fe20000410000 */
[----:B------:R-:W-:Y:S02]  /*20a0*/  FMUL.FTZ R12, R12, 1.4426950216293334961 ;  /* 0x3fb8aa3b0c0c7820 */ /* 0x000fe40000410000 */
[----:B------:R-:W-:-:S03]  /*20b0*/  FMUL.FTZ R10, R10, 1.4426950216293334961 ;  /* 0x3fb8aa3b0a0a7820 */ /* 0x000fc60000410000 */
[----:B------:R-:W-:Y:S04]  /*20c0*/  MUFU.EX2 R13, R13 ;  /* 0x0000000d000d7308 */ /* 0x000fe80000000800 */
[----:B------:R-:W0:Y:S01]  /*20d0*/  MUFU.EX2 R12, R12 ;  /* 0x0000000c000c7308 */ /* 0x000e220000000800 */
[----:B------:R-:W-:-:S03]  /*20e0*/  ISETP.GT.U32.AND P0, PT, R5, R14, PT ;  /* 0x0000000e0500720c */ /* 0x000fc60003f04070 */
[----:B------:R-:W1:Y:S01]  /*20f0*/  MUFU.EX2 R10, R10 ;  /* 0x0000000a000a7308 */ /* 0x000e620000000800 */
[----:B------:R-:W-:Y:S01]  /*2100*/  FADD.FTZ R18, -R9, R29 ;  /* 0x0000001d09127221 */ /* 0x000fe20000010100 */
[----:B------:R-:W-:-:S03]  /*2110*/  LOP3.LUT R3, R3, R4, RZ, 0x3c, !PT ;  /* 0x0000000403037212 */ /* 0x000fc600078e3cff */
[----:B------:R-:W-:Y:S01]  /*2120*/  FMUL.FTZ R18, R18, 1.4426950216293334961 ;  /* 0x3fb8aa3b12127820 */ /* 0x000fe20000410000 */
[----:B------:R-:W-:Y:S01]  /*2130*/  ISETP.GE.AND P1, PT, R3, RZ, PT ;  /* 0x000000ff0300720c */ /* 0x000fe20003f26270 */
[----:B0-----:R-:W-:Y:S01]  /*2140*/  FADD.FTZ R12, R13, R12 ;  /* 0x0000000c0d0c7221 */ /* 0x001fe20000010000 */
[C---:B------:R-:W-:Y:S02]  /*2150*/  FADD.FTZ R13, -R9.reuse, R27 ;  /* 0x0000001b090d7221 */ /* 0x040fe40000010100 */
[----:B------:R-:W-:Y:S02]  /*2160*/  @!P0 IMAD.IADD R14, R14, 0x1, -R5 ;  /* 0x000000010e0e8824 */ /* 0x000fe400078e0a05 */
[----:B-1----:R-:W-:Y:S01]  /*2170*/  FADD.FTZ R3, R12, R10 ;  /* 0x0000000a0c037221 */ /* 0x002fe20000010000 */
[----:B------:R-:W-:Y:S01]  /*2180*/  FADD.FTZ R10, -R9, R26 ;  /* 0x0000001a090a7221 */ /* 0x000fe20000010100 */
[----:B------:R-:W-:Y:S01]  /*2190*/  FMUL.FTZ R13, R13, 1.4426950216293334961 ;  /* 0x3fb8aa3b0d0d7820 */ /* 0x000fe20000410000 */
[----:B------:R-:W0:Y:S01]  /*21a0*/  MUFU.EX2 R18, R18 ;  /* 0x0000001200127308 */ /* 0x000e220000000800 */
[----:B------:R-:W-:Y:S01]  /*21b0*/  ISETP.GE.U32.AND P2, PT, R14, R5, PT ;  /* 0x000000050e00720c */ /* 0x000fe20003f46070 */
[C---:B------:R-:W-:Y:S01]  /*21c0*/  FADD.FTZ R5, -R9.reuse, R25 ;  /* 0x0000001909057221 */ /* 0x040fe20000010100 */
[----:B------:R-:W-:Y:S01]  /*21d0*/  FMUL.FTZ R10, R10, 1.4426950216293334961 ;  /* 0x3fb8aa3b0a0a7820 */ /* 0x000fe20000410000 */
[----:B------:R-:W-:Y:S01]  /*21e0*/  FADD.FTZ R12, -R9, R24 ;  /* 0x00000018090c7221 */ /* 0x000fe20000010100 */
[----:B------:R-:W1:Y:S01]  /*21f0*/  MUFU.EX2 R13, R13 ;  /* 0x0000000d000d7308 */ /* 0x000e620000000800 */
[----:B------:R-:W-:Y:S01]  /*2200*/  FMUL.FTZ R5, R5, 1.4426950216293334961 ;  /* 0x3fb8aa3b05057820 */ /* 0x000fe20000410000 */
[----:B------:R-:W-:Y:S01]  /*2210*/  @!P0 VIADD R11, R11, 0x1 ;  /* 0x000000010b0b8836 */ /* 0x000fe20000000000 */
[----:B------:R-:W2:Y:S01]  /*2220*/  LDC R14, c[0x0][0x3e0] ;  /* 0x0000f800ff0e7b82 */ /* 0x000ea20000000800 */
[----:B------:R-:W3:Y:S01]  /*2230*/  MUFU.EX2 R10, R10 ;  /* 0x0000000a000a7308 */ /* 0x000ee20000000800 */
[----:B------:R-:W-:-:S03]  /*2240*/  FMUL.FTZ R12, R12, 1.4426950216293334961 ;  /* 0x3fb8aa3b0c0c7820 */ /* 0x000fc60000410000 */
[----:B------:R-:W4:Y:S01]  /*2250*/  MUFU.EX2 R5, R5 ;  /* 0x0000000500057308 */ /* 0x000f220000000800 */
[----:B0-----:R-:W-:Y:S01]  /*2260*/  FADD.FTZ R18, R3, R18 ;  /* 0x0000001203127221 */ /* 0x001fe20000010000 */
[----:B------:R-:W-:Y:S02]  /*2270*/  ISETP.NE.AND P0, PT, R4, RZ, PT ;  /* 0x000000ff0400720c */ /* 0x000fe40003f05270 */
[----:B------:R-:W0:Y:S01]  /*2280*/  MUFU.EX2 R12, R12 ;  /* 0x0000000c000c7308 */ /* 0x000e220000000800 */
[----:B-1----:R-:W-:Y:S01]  /*2290*/  FADD.FTZ R13, R18, R13 ;  /* 0x0000000d120d7221 */ /* 0x002fe20000010000 */
[----:B------:R-:W-:-:S03]  /*22a0*/  @P2 IADD3 R11, PT, PT, R11, 0x1, RZ ;  /* 0x000000010b0b2810 */ /* 0x000fc60007ffe0ff */
[----:B---3--:R-:W-:Y:S01]  /*22b0*/  FADD.FTZ R10, R13, R10 ;  /* 0x0000000a0d0a7221 */ /* 0x008fe20000010000 */
[----:B------:R-:W-:-:S03]  /*22c0*/  USHF.R.S32.HI UR4, URZ, 0x1f, UR22 ;  /* 0x0000001fff047899 */ /* 0x000fc60008011416 */
[----:B----4-:R-:W-:Y:S01]  /*22d0*/  FADD.FTZ R10, R10, R5 ;  /* 0x000000050a0a7221 */ /* 0x010fe20000010000 */
[----:B------:R-:W-:Y:S01]  /*22e0*/  @!P1 IMAD.MOV R11, RZ, RZ, -R11 ;  /* 0x000000ffff0b9224 */ /* 0x000fe200078e0a0b */
[----:B------:R-:W-:Y:S01]  /*22f0*/  ULOP3.LUT UR4, UR4, 0x1, URZ, 0xfc, !UPT ;  /* 0x0000000104047892 */ /* 0x000fe2000f8efcff */
[----:B------:R-:W-:Y:S01]  /*2300*/  @!P0 LOP3.LUT R11, RZ, R4, RZ, 0x33, !PT ;  /* 0x00000004ff0b8212 */ /* 0x000fe200078e33ff */
[----:B0-----:R-:W-:-:S04]  /*2310*/  FADD.FTZ R12, R10, R12 ;  /* 0x0000000c0a0c7221 */ /* 0x001fc80000010000 */
[----:B------:R-:W-:Y:S01]  /*2320*/  IMAD R3, R11, UR4, RZ ;  /* 0x000000040b037c24 */ /* 0x000fe2000f8e02ff */
[----:B------:R-:W0:Y:S01]  /*2330*/  SHFL.BFLY PT, R10, R12, 0x8, 0x1f ;  /* 0x0d001f000c0a7f89 */ /* 0x000e2200000e0000 */
[----:B--2---:R-:W-:-:S03]  /*2340*/  IABS R5, R14 ;  /* 0x0000000e00057213 */ /* 0x004fc60000000000 */
[----:B------:R-:W-:Y:S01]  /*2350*/  IABS R18, R3 ;  /* 0x0000000300127213 */ /* 0x000fe20000000000 */
[----:B------:R-:W1:Y:S01]  /*2360*/  I2F.RP R36, R5 ;  /* 0x0000000500247306 */ /* 0x000e620000209400 */
[----:B------:R-:W-:Y:S01]  /*2370*/  IMAD.MOV.U32 R38, RZ, RZ, RZ ;  /* 0x000000ffff267224 */ /* 0x000fe200078e00ff */
[----:B------:R-:W2:Y:S06]  /*2380*/  LDCU UR4, c[0x0][0x430] ;  /* 0x00008600ff0477ac */ /* 0x000eac0008000800 */
[----:B------:R-:W3:Y:S01]  /*2390*/  I2F.RP R13, R18 ;  /* 0x00000012000d7306 */ /* 0x000ee20000209400 */
[----:B0-----:R-:W-:-:S07]  /*23a0*/  FADD.FTZ R10, R12, R10 ;  /* 0x0000000a0c0a7221 */ /* 0x001fce0000010000 */
[----:B-1----:R-:W0:Y:S01]  /*23b0*/  MUFU.RCP R36, R36 ;  /* 0x0000002400247308 */ /* 0x002e220000001000 */
[----:B------:R-:W1:Y:S07]  /*23c0*/  SHFL.BFLY PT, R12, R10, 0x4, 0x1f ;  /* 0x0c801f000a0c7f89 */ /* 0x000e6e00000e0000 */
[----:B---3--:R-:W3:Y:S01]  /*23d0*/  MUFU.RCP R13, R13 ;  /* 0x0000000d000d7308 */ /* 0x008ee20000001000 */
[----:B0-----:R-:W-:Y:S01]  /*23e0*/  IADD3 R36, PT, PT, R36, 0xffffffe, RZ ;  /* 0x0ffffffe24247810 */ /* 0x001fe20007ffe0ff */
[----:B---3--:R-:W-:-:S06]  /*23f0*/  VIADD R13, R13, 0xffffffe ;  /* 0x0ffffffe0d0d7836 */ /* 0x008fcc0000000000 */
[----:B------:R-:W0:Y:S01]  /*2400*/  F2I.FTZ.U32.TRUNC.NTZ R37, R36 ;  /* 0x0000002400257305 */ /* 0x000e22000021f000 */
[----:B-1----:R-:W-:-:S07]  /*2410*/  FADD.FTZ R12, R10, R12 ;  /* 0x0000000c0a0c7221 */ /* 0x002fce0000010000 */
[----:B------:R-:W1:Y:S01]  /*2420*/  F2I.FTZ.U32.TRUNC.NTZ R39, R13 ;  /* 0x0000000d00277305 */ /* 0x000e62000021f000 */
[----:B------:R-:W3:Y:S01]  /*2430*/  SHFL.BFLY PT, R21, R12, 0x2, 0x1f ;  /* 0x0c401f000c157f89 */ /* 0x000ee200000e0000 */
[----:B------:R-:W-:Y:S01]  /*2440*/  IADD3 R10, PT, PT, R18, UR18, RZ ;  /* 0x00000012120a7c10 */ /* 0x000fe2000fffe0ff */
[----:B0-----:R-:W-:Y:S02]  /*2450*/  IMAD.MOV R22, RZ, RZ, -R37 ;  /* 0x000000ffff167224 */ /* 0x001fe400078e0a25 */
[----:B-1----:R-:W-:-:S04]  /*2460*/  IMAD.MOV R35, RZ, RZ, -R39 ;  /* 0x000000ffff237224 */ /* 0x002fc800078e0a27 */
[----:B------:R-:W-:Y:S02]  /*2470*/  IMAD R35, R35, R18, RZ ;  /* 0x0000001223237224 */ /* 0x000fe400078e02ff */
[----:B------:R-:W-:Y:S02]  /*2480*/  IMAD R22, R22, R5, RZ ;  /* 0x0000000516167224 */ /* 0x000fe400078e02ff */
[----:B------:R-:W-:Y:S01]  /*2490*/  IMAD.MOV.U32 R36, RZ, RZ, RZ ;  /* 0x000000ffff247224 */ /* 0x000fe200078e00ff */
[----:B------:R-:W-:Y:S01]  /*24a0*/  IABS R23, R3 ;  /* 0x0000000300177213 */ /* 0x000fe20000000000 */
[----:B------:R-:W-:Y:S01]  /*24b0*/  IMAD.HI.U32 R35, R39, R35, R38 ;  /* 0x0000002327237227 */ /* 0x000fe200078e0026 */
[----:B------:R-:W-:-:S03]  /*24c0*/  IABS R13, R10 ;  /* 0x0000000a000d7213 */ /* 0x000fc60000000000 */
[----:B------:R-:W-:Y:S01]  /*24d0*/  IMAD.HI.U32 R22, R37, R22, R36 ;  /* 0x0000001625167227 */ /* 0x000fe200078e0024 */
[----:B------:R-:W-:-:S03]  /*24e0*/  IADD3 R23, PT, PT, RZ, -R23, RZ ;  /* 0x80000017ff177210 */ /* 0x000fc60007ffe0ff */
[----:B------:R-:W-:-:S04]  /*24f0*/  IMAD.HI.U32 R35, R35, R13, RZ ;  /* 0x0000000d23237227 */ /* 0x000fc800078e00ff */
[----:B---3--:R-:W-:Y:S01]  /*2500*/  FADD.FTZ R21, R12, R21 ;  /* 0x000000150c157221 */ /* 0x008fe20000010000 */
[----:B------:R-:W-:-:S04]  /*2510*/  IMAD.HI.U32 R22, R22, R13, RZ ;  /* 0x0000000d16167227 */ /* 0x000fc800078e00ff */
[----:B------:R-:W-:Y:S02]  /*2520*/  IMAD R23, R35, R23, R13 ;  /* 0x0000001723177224 */ /* 0x000fe400078e020d */
[----:B------:R-:W-:-:S03]  /*2530*/  IMAD.MOV R12, RZ, RZ, -R22 ;  /* 0x000000ffff0c7224 */ /* 0x000fc600078e0a16 */
[----:B------:R-:W-:Y:S01]  /*2540*/  ISETP.GT.U32.AND P2, PT, R18, R23, PT ;  /* 0x000000171200720c */ /* 0x000fe20003f44070 */
[C---:B------:R-:W-:Y:S01]  /*2550*/  IMAD R12, R5.reuse, R12, R13 ;  /* 0x0000000c050c7224 */ /* 0x040fe200078e020d */
[----:B------:R-:W0:Y:S04]  /*2560*/  SHFL.BFLY PT, R19, R21, 0x1, 0x1f ;  /* 0x0c201f0015137f89 */ /* 0x000e2800000e0000 */
[----:B------:R-:W-:-:S07]  /*2570*/  ISETP.GT.U32.AND P0, PT, R5, R12, PT ;  /* 0x0000000c0500720c */ /* 0x000fce0003f04070 */
[----:B------:R-:W-:-:S05]  /*2580*/  @!P2 IMAD.IADD R23, R23, 0x1, -R18 ;  /* 0x000000011717a824 */ /* 0x000fca00078e0a12 */
[-C--:B------:R-:W-:Y:S02]  /*2590*/  ISETP.GE.U32.AND P1, PT, R23, R18.reuse, PT ;  /* 0x000000121700720c */ /* 0x080fe40003f26070 */
[-C--:B------:R-:W-:Y:S02]  /*25a0*/  @!P0 IADD3 R12, PT, PT, R12, -R5.reuse, RZ ;  /* 0x800000050c0c8210 */ /* 0x080fe40007ffe0ff */
[----:B------:R-:W-:Y:S02]  /*25b0*/  LOP3.LUT R13, R10, R18, RZ, 0x3c, !PT ;  /* 0x000000120a0d7212 */ /* 0x000fe400078e3cff */
[----:B------:R-:W-:Y:S01]  /*25c0*/  ISETP.GE.U32.AND P4, PT, R12, R5, PT ;  /* 0x000000050c00720c */ /* 0x000fe20003f86070 */
[----:B------:R-:W-:Y:S01]  /*25d0*/  @!P2 VIADD R35, R35, 0x1 ;  /* 0x000000012323a836 */ /* 0x000fe20000000000 */
[----:B------:R-:W-:Y:S01]  /*25e0*/  ISETP.GE.AND P3, PT, R13, RZ, PT ;  /* 0x000000ff0d00720c */ /* 0x000fe20003f66270 */
[----:B0-----:R-:W-:Y:S01]  /*25f0*/  FADD.FTZ R19, R21, R19 ;  /* 0x0000001315137221 */ /* 0x001fe20000010000 */
[----:B------:R-:W-:Y:S01]  /*2600*/  LOP3.LUT R10, R10, R14, RZ, 0x3c, !PT ;  /* 0x0000000e0a0a7212 */ /* 0x000fe200078e3cff */
[----:B------:R-:W-:-:S02]  /*2610*/  @!P0 VIADD R22, R22, 0x1 ;  /* 0x0000000116168836 */ /* 0x000fc40000000000 */
[----:B------:R-:W-:Y:S01]  /*2620*/  @P1 VIADD R35, R35, 0x1 ;  /* 0x0000000123231836 */ /* 0x000fe20000000000 */
[----:B------:R-:W-:Y:S02]  /*2630*/  FSETP.NE.FTZ.AND P1, PT, R19, RZ, PT ;  /* 0x000000ff1300720b */ /* 0x000fe40003f35000 */
[----:B------:R-:W-:Y:S02]  /*2640*/  ISETP.GE.AND P2, PT, R10, RZ, PT ;  /* 0x000000ff0a00720c */ /* 0x000fe40003f46270 */
[----:B------:R-:W-:Y:S01]  /*2650*/  ISETP.NE.AND P0, PT, R14, RZ, PT ;  /* 0x000000ff0e00720c */ /* 0x000fe20003f05270 */
[----:B------:R-:W-:Y:S01]  /*2660*/  @P4 VIADD R22, R22, 0x1 ;  /* 0x0000000116164836 */ /* 0x000fe20000000000 */
[----:B------:R-:W-:Y:S02]  /*2670*/  MOV R5, R35 ;  /* 0x0000002300057202 */ /* 0x000fe40000000f00 */
[----:B------:R-:W-:Y:S02]  /*2680*/  ISETP.NE.AND P5, PT, R3, RZ, PT ;  /* 0x000000ff0300720c */ /* 0x000fe40003fa5270 */
[----:B------:R-:W-:-:S02]  /*2690*/  @!P3 IADD3 R5, PT, PT, -R5, RZ, RZ ;  /* 0x000000ff0505b210 */ /* 0x000fc40007ffe1ff */
[----:B------:R-:W-:Y:S02]  /*26a0*/  ISETP.NE.AND P3, PT, R11, RZ, PT ;  /* 0x000000ff0b00720c */ /* 0x000fe40003f65270 */
[----:B------:R-:W-:Y:S01]  /*26b0*/  MOV R11, R22 ;  /* 0x00000016000b7202 */ /* 0x000fe20000000f00 */
[----:B------:R-:W0:Y:S04]  /*26c0*/  @P1 MUFU.LG2 R19, R19 ;  /* 0x0000001300131308 */ /* 0x000e280000000c00 */
[----:B------:R-:W-:Y:S01]  /*26d0*/  @!P2 IMAD.MOV R11, RZ, RZ, -R11 ;  /* 0x000000ffff0ba224 */ /* 0x000fe200078e0a0b */
[----:B------:R-:W-:Y:S02]  /*26e0*/  @!P0 LOP3.LUT R11, RZ, R14, RZ, 0x33, !PT ;  /* 0x0000000eff0b8212 */ /* 0x000fe400078e33ff */
[----:B------:R-:W-:-:S02]  /*26f0*/  LOP3.LUT P0, RZ, R20, 0x38f, RZ, 0xc0, !PT ;  /* 0x0000038f14ff7812 */ /* 0x000fc4000780c0ff */
[----:B------:R-:W-:Y:S02]  /*2700*/  @!P5 LOP3.LUT R5, RZ, R18, RZ, 0x33, !PT ;  /* 0x00000012ff05d212 */ /* 0x000fe400078e33ff */
[----:B------:R-:W-:Y:S02]  /*2710*/  SEL R10, RZ, 0x1, !P3 ;  /* 0x00000001ff0a7807 */ /* 0x000fe40005800000 */
[----:B------:R-:W-:Y:S02]  /*2720*/  SHF.R.S32.HI R13, RZ, 0x1f, R3 ;  /* 0x0000001fff0d7819 */ /* 0x000fe40000011403 */
[-C--:B------:R-:W-:Y:S02]  /*2730*/  ISETP.LT.U32.AND P2, PT, R16, R5.reuse, PT ;  /* 0x000000051000720c */ /* 0x080fe40003f41070 */
[----:B------:R-:W-:Y:S01]  /*2740*/  SHF.R.S32.HI R12, RZ, 0x1f, R5 ;  /* 0x0000001fff0c7819 */ /* 0x000fe20000011405 */
[----:B--2---:R-:W-:Y:S01]  /*2750*/  IMAD R4, R4, UR4, RZ ;  /* 0x0000000404047c24 */ /* 0x004fe2000f8e02ff */
[----:B------:R-:W-:Y:S01]  /*2760*/  LOP3.LUT R10, R13, R10, RZ, 0xfc, !PT ;  /* 0x0000000a0d0a7212 */ /* 0x000fe200078efcff */
[----:B------:R-:W-:Y:S01]  /*2770*/  IMAD R11, R11, UR5, RZ ;  /* 0x000000050b0b7c24 */ /* 0x000fe2000f8e02ff */
[----:B------:R-:W-:Y:S01]  /*2780*/  ISETP.LT.AND.EX P2, PT, R17, R12, PT, P2 ;  /* 0x0000000c1100720c */ /* 0x000fe20003f41320 */
[----:B------:R-:W-:Y:S01]  /*2790*/  BSSY.RECONVERGENT B1, `(.L_x_14) ;  /* 0x000012b000017945 */ /* 0x000fe20003800200 */
[----:B------:R-:W-:Y:S01]  /*27a0*/  MOV R23, 0x7f800000 ;  /* 0x7f80000000177802 */ /* 0x000fe20000000f00 */
[----:B------:R-:W-:Y:S01]  /*27b0*/  IMAD R4, R3, R4, RZ ;  /* 0x0000000403047224 */ /* 0x000fe200078e02ff */
[----:B------:R-:W-:Y:S01]  /*27c0*/  SEL R5, R16, R5, P2 ;  /* 0x0000000510057207 */ /* 0x000fe20001000000 */
[----:B------:R-:W-:-:S02]  /*27d0*/  IMAD R3, R10, R11, RZ ;  /* 0x0000000b0a037224 */ /* 0x000fc400078e02ff */
[----:B0-----:R-:W-:Y:S01]  /*27e0*/  @P1 FFMA.FTZ R23, R19, 0.69314718246459960938, R9 ;  /* 0x3f31721813171823 */ /* 0x001fe20000010009 */
[----:B------:R-:W-:Y:S06]  /*27f0*/  @P0 BRA `(.L_x_15) ;  /* 0x0000001000900947 */ /* 0x000fec0003800000 */
[----:B------:R-:W0:Y:S02]  /*2800*/  LDCU.U8 UR4, c[0x0][0x548] ;  /* 0x0000a900ff0477ac */ /* 0x000e240008000000 */
[----:B0-----:R-:W-:-:S09]  /*2810*/  UISETP.NE.AND UP0, UPT, UR4, URZ, UPT ;  /* 0x000000ff0400728c */ /* 0x001fd2000bf05270 */
[----:B------:R-:W-:Y:S05]  /*2820*/  BRA.U !UP0, `(.L_x_16) ;  /* 0x0000001108747547 */ /* 0x000fea000b800000 */
[----:B------:R-:W-:Y:S01]  /*2830*/  VIADD R35, R15, UR20 ;  /* 0x000000140f237c36 */ /* 0x000fe20008000000 */
[----:B------:R-:W-:Y:S02]  /*2840*/  ISETP.LT.U32.AND P0, PT, R14, 0x1, PT ;  /* 0x000000010e00780c */ /* 0x000fe40003f01070 */
[----:B------:R-:W-:Y:S02]  /*2850*/  SHF.R.S32.HI R10, RZ, 0x1f, R14 ;  /* 0x0000001fff0a7819 */ /* 0x000fe4000001140e */
[----:B------:R-:W-:Y:S02]  /*2860*/  ISETP.GE.AND P1, PT, R35, UR21, PT ;  /* 0x0000001523007c0c */ /* 0x000fe4000bf26270 */
[----:B------:R-:W-:-:S04]  /*2870*/  ISETP.LT.AND.EX P0, PT, R10, RZ, PT, P0 ;  /* 0x000000ff0a00720c */ /* 0x000fc80003f01300 */
[----:B------:R-:W-:Y:S02]  /*2880*/  SEL R14, R14, 0x1, P0 ;  /* 0x000000010e0e7807 */ /* 0x000fe40000000000 */
[----:B------:R-:W-:-:S05]  /*2890*/  SEL R10, R10, RZ, P0 ;  /* 0x000000ff0a0a7207 */ /* 0x000fca0000000000 */
[----:B------:R-:W-:Y:S05]  /*28a0*/  @P1 BRA `(.L_x_15) ;  /* 0x0000001000641947 */ /* 0x000fea0003800000 */
[----:B------:R-:W-:Y:S01]  /*28b0*/  IADD3 R11, P1, PT, R14, 0x1, RZ ;  /* 0x000000010e0b7810 */ /* 0x000fe20007f3e0ff */
[----:B------:R-:W-:Y:S02]  /*28c0*/  IMAD R9, R10, UR19, RZ ;  /* 0x000000130a097c24 */ /* 0x000fe4000f8e02ff */
[C---:B------:R-:W-:Y:S01]  /*28d0*/  IMAD.WIDE.U32 R12, R14.reuse, UR19, RZ ;  /* 0x000000130e0c7c25 */ /* 0x040fe2000f8e00ff */
[----:B------:R-:W-:Y:S02]  /*28e0*/  ISETP.GE.U32.AND P0, PT, R11, 0x3, PT ;  /* 0x000000030b00780c */ /* 0x000fe40003f06070 */
[----:B------:R-:W-:Y:S01]  /*28f0*/  IADD3.X R11, PT, PT, RZ, R10, RZ, P1, !PT ;  /* 0x0000000aff0b7210 */ /* 0x000fe20000ffe4ff */
[----:B------:R-:W-:-:S03]  /*2900*/  IMAD R9, R14, UR14, R9 ;  /* 0x0000000e0e097c24 */ /* 0x000fc6000f8e0209 */
[----:B------:R-:W-:Y:S02]  /*2910*/  ISETP.GE.U32.AND.EX P0, PT, R11, RZ, PT, P0 ;  /* 0x000000ff0b00720c */ /* 0x000fe40003f06100 */
[----:B------:R-:W-:Y:S02]  /*2920*/  IADD3 R9, PT, PT, R13, R9, RZ ;  /* 0x000000090d097210 */ /* 0x000fe40007ffe0ff */
[----:B------:R-:W-:Y:S02]  /*2930*/  SEL R38, R14, RZ, !P0 ;  /* 0x000000ff0e267207 */ /* 0x000fe40004000000 */
[----:B------:R-:W-:-:S03]  /*2940*/  SEL R10, R10, RZ, !P0 ;  /* 0x000000ff0a0a7207 */ /* 0x000fc60004000000 */
[-C--:B------:R-:W-:Y:S02]  /*2950*/  IMAD R9, R9, R38.reuse, RZ ;  /* 0x0000002609097224 */ /* 0x080fe400078e02ff */
[----:B------:R-:W-:-:S04]  /*2960*/  IMAD.WIDE.U32 R38, R12, R38, RZ ;  /* 0x000000260c267225 */ /* 0x000fc800078e00ff */
[----:B------:R-:W-:-:S05]  /*2970*/  IMAD R9, R10, R12, R9 ;  /* 0x0000000c0a097224 */ /* 0x000fca00078e0209 */
[----:B------:R-:W-:-:S04]  /*2980*/  IADD3 R9, PT, PT, R39, R9, RZ ;  /* 0x0000000927097210 */ /* 0x000fc80007ffe0ff */
[----:B------:R-:W-:-:S13]  /*2990*/  ISETP.NE.U32.AND P0, PT, R9, RZ, PT ;  /* 0x000000ff0900720c */ /* 0x000fda0003f05070 */
[----:B------:R-:W-:Y:S05]  /*29a0*/  @P0 BRA `(.L_x_17) ;  /* 0x00000000005c0947 */ /* 0x000fea0003800000 */
[----:B------:R-:W0:Y:S01]  /*29b0*/  I2F.U32.RP R10, R38 ;  /* 0x00000026000a7306 */ /* 0x000e220000209000 */
[----:B------:R-:W-:-:S07]  /*29c0*/  ISETP.NE.U32.AND P0, PT, R38, RZ, PT ;  /* 0x000000ff2600720c */ /* 0x000fce0003f05070 */
[----:B0-----:R-:W0:Y:S02]  /*29d0*/  MUFU.RCP R10, R10 ;  /* 0x0000000a000a7308 */ /* 0x001e240000001000 */
[----:B0-----:R-:W-:-:S06]  /*29e0*/  IADD3 R10, PT, PT, R10, 0xffffffe, RZ ;  /* 0x0ffffffe0a0a7810 */ /* 0x001fcc0007ffe0ff */
        /* <DEDUP_REMOVED lines=13> */
[----:B------:R-:W-:-:S05]  /*2ac0*/  @!P0 LOP3.LUT R39, RZ, R38, RZ, 0x33, !PT ;  /* 0x00000026ff278212 */ /* 0x000fca00078e33ff */
[----:B------:R-:W-:-:S04]  /*2ad0*/  IMAD.MOV R9, RZ, RZ, -R39 ;  /* 0x000000ffff097224 */ /* 0x000fc800078e0a27 */
[----:B------:R-:W-:Y:S01]  /*2ae0*/  IMAD R35, R38, R9, R35 ;  /* 0x0000000926237224 */ /* 0x000fe200078e0223 */
[----:B------:R-:W-:Y:S01]  /*2af0*/  MOV R38, R39 ;  /* 0x0000002700267202 */ /* 0x000fe20000000f00 */
[----:B------:R-:W-:Y:S01]  /*2b00*/  HFMA2 R39, -RZ, RZ, 0, 0 ;  /* 0x00000000ff277431 */ /* 0x000fe200000001ff */
[----:B------:R-:W-:Y:S06]  /*2b10*/  BRA `(.L_x_18) ;  /* 0x0000000000287947 */ /* 0x000fec0003800000 */
.L_x_17:
[----:B------:R-:W-:Y:S01]  /*2b20*/  IMAD.MOV.U32 R17, RZ, RZ, R9 ;  /* 0x000000ffff117224 */ /* 0x000fe200078e0009 */
[----:B------:R-:W-:Y:S01]  /*2b30*/  MOV R19, RZ ;  /* 0x000000ff00137202 */ /* 0x000fe20000000f00 */
[----:B------:R-:W-:Y:S01]  /*2b40*/  IMAD.MOV.U32 R21, RZ, RZ, R35 ;  /* 0x000000ffff157224 */ /* 0x000fe200078e0023 */
[----:B------:R-:W-:Y:S02]  /*2b50*/  MOV R18, R38 ;  /* 0x0000002600127202 */ /* 0x000fe40000000f00 */
[----:B------:R-:W-:Y:S02]  /*2b60*/  MOV R16, 0x2b80 ;  /* 0x00002b8000107802 */ /* 0x000fe40000000f00 */
[----:B------:R-:W-:Y:S05]  /*2b70*/  CALL.REL.NOINC `($__internal_0_$__cuda_sm20_div_s64) ;  /* 0x00000020008c7944 */ /* 0x000fea0003c00000 */
[----:B------:R-:W-:Y:S02]  /*2b80*/  IADD3 R10, PT, PT, -R9, RZ, RZ ;  /* 0x000000ff090a7210 */ /* 0x000fe40007ffe1ff */
[----:B------:R-:W-:-:S03]  /*2b90*/  MOV R39, R12 ;  /* 0x0000000c00277202 */ /* 0x000fc60000000f00 */
[----:B------:R-:W-:Y:S01]  /*2ba0*/  IMAD R35, R38, R10, R35 ;  /* 0x0000000a26237224 */ /* 0x000fe200078e0223 */
[----:B------:R-:W-:-:S07]  /*2bb0*/  MOV R38, R9 ;  /* 0x0000000900267202 */ /* 0x000fce0000000f00 */
.L_x_18:
[----:B------:R-:W-:Y:S01]  /*2bc0*/  IABS R12, UR19 ;  /* 0x00000013000c7c13 */ /* 0x000fe20008000000 */
[----:B------:R-:W-:Y:S01]  /*2bd0*/  IMAD R0, R0, R8, RZ ;  /* 0x0000000800007224 */ /* 0x000fe200078e02ff */
[----:B------:R-:W-:Y:S01]  /*2be0*/  IABS R9, UR19 ;  /* 0x0000001300097c13 */ /* 0x000fe20008000000 */
[----:B------:R-:W-:Y:S01]  /*2bf0*/  BSSY.RECONVERGENT B0, `(.L_x_19) ;  /* 0x0000041000007945 */ /* 0x000fe20003800200 */
[----:B------:R-:W0:Y:S01]  /*2c00*/  I2F.U32.RP R16, R12 ;  /* 0x0000000c00107306 */ /* 0x000e220000209000 */
[----:B------:R-:W-:Y:S01]  /*2c10*/  IABS R10, R35 ;  /* 0x00000023000a7213 */ /* 0x000fe20000000000 */
[----:B------:R-:W-:Y:S01]  /*2c20*/  IMAD R0, R7, R2, R0 ;  /* 0x0000000207007224 */ /* 0x000fe200078e0200 */
[----:B------:R-:W-:Y:S02]  /*2c30*/  IADD3 R9, PT, PT, RZ, -R9, RZ ;  /* 0x80000009ff097210 */ /* 0x000fe40007ffe0ff */
[----:B------:R-:W-:-:S04]  /*2c40*/  LOP3.LUT R2, R35, UR19, RZ, 0x3c, !PT ;  /* 0x0000001323027c12 */ /* 0x000fc8000f8e3cff */
[----:B------:R-:W-:Y:S01]  /*2c50*/  ISETP.GE.AND P0, PT, R2, RZ, PT ;  /* 0x000000ff0200720c */ /* 0x000fe20003f06270 */
[----:B0-----:R-:W0:Y:S02]  /*2c60*/  MUFU.RCP R16, R16 ;  /* 0x0000001000107308 */ /* 0x001e240000001000 */
[----:B0-----:R-:W-:-:S06]  /*2c70*/  IADD3 R16, PT, PT, R16, 0xffffffe, RZ ;  /* 0x0ffffffe10107810 */ /* 0x001fcc0007ffe0ff */
[----:B------:R-:W0:Y:S02]  /*2c80*/  F2I.FTZ.U32.TRUNC.NTZ R17, R16 ;  /* 0x0000001000117305 */ /* 0x000e24000021f000 */
[----:B0-----:R-:W-:Y:S01]  /*2c90*/  IADD3 R11, PT, PT, RZ, -R17, RZ ;  /* 0x80000011ff0b7210 */ /* 0x001fe20007ffe0ff */
[----:B------:R-:W-:-:S04]  /*2ca0*/  IMAD.MOV.U32 R16, RZ, RZ, RZ ;  /* 0x000000ffff107224 */ /* 0x000fc800078e00ff */
[----:B------:R-:W-:-:S04]  /*2cb0*/  IMAD R11, R11, R12, RZ ;  /* 0x0000000c0b0b7224 */ /* 0x000fc800078e02ff */
[----:B------:R-:W-:-:S04]  /*2cc0*/  IMAD.HI.U32 R16, R17, R11, R16 ;  /* 0x0000000b11107227 */ /* 0x000fc800078e0010 */
[----:B------:R-:W-:Y:S02]  /*2cd0*/  IMAD.MOV.U32 R11, RZ, RZ, R9 ;  /* 0x000000ffff0b7224 */ /* 0x000fe400078e0009 */
[----:B------:R-:W-:-:S04]  /*2ce0*/  IMAD.HI.U32 R9, R16, R10, RZ ;  /* 0x0000000a10097227 */ /* 0x000fc800078e00ff */
[----:B------:R-:W-:Y:S02]  /*2cf0*/  IMAD R10, R9, R11, R10 ;  /* 0x0000000b090a7224 */ /* 0x000fe400078e020a */
[----:B------:R-:W-:-:S03]  /*2d00*/  IMAD.WIDE.U32 R16, R7, R8, RZ ;  /* 0x0000000807107225 */ /* 0x000fc600078e00ff */
[----:B------:R-:W-:Y:S01]  /*2d10*/  ISETP.GT.U32.AND P1, PT, R12, R10, PT ;  /* 0x0000000a0c00720c */ /* 0x000fe20003f24070 */
[----:B------:R-:W-:Y:S02]  /*2d20*/  IMAD.IADD R0, R17, 0x1, R0 ;  /* 0x0000000111007824 */ /* 0x000fe400078e0200 */
[----:B------:R-:W-:-:S04]  /*2d30*/  IMAD.WIDE.U32 R42, R16, R40, RZ ;  /* 0x00000028102a7225 */ /* 0x000fc800078e00ff */
[----:B------:R-:W-:-:S04]  /*2d40*/  IMAD R0, R0, R40, RZ ;  /* 0x0000002800007224 */ /* 0x000fc800078e02ff */
[----:B------:R-:W-:Y:S02]  /*2d50*/  IMAD R17, R41, R16, R0 ;  /* 0x0000001029117224 */ /* 0x000fe400078e0200 */
[-C--:B------:R-:W-:Y:S02]  /*2d60*/  @!P1 IADD3 R10, PT, PT, R10, -R12.reuse, RZ ;  /* 0x8000000c0a0a9210 */ /* 0x080fe40007ffe0ff */
[----:B------:R-:W-:Y:S01]  /*2d70*/  @!P1 IADD3 R9, PT, PT, R9, 0x1, RZ ;  /* 0x0000000109099810 */ /* 0x000fe20007ffe0ff */
[----:B------:R-:W-:Y:S01]  /*2d80*/  IMAD.IADD R17, R43, 0x1, R17 ;  /* 0x000000012b117824 */ /* 0x000fe200078e0211 */
[----:B------:R-:W-:Y:S02]  /*2d90*/  ISETP.GE.U32.AND P2, PT, R10, R12, PT ;  /* 0x0000000c0a00720c */ /* 0x000fe40003f46070 */
[----:B------:R-:W-:Y:S02]  /*2da0*/  ISETP.NE.AND P1, PT, RZ, UR19, PT ;  /* 0x00000013ff007c0c */ /* 0x000fe4000bf25270 */
[----:B------:R-:W-:-:S09]  /*2db0*/  LOP3.LUT R0, R39, R17, RZ, 0xfc, !PT ;  /* 0x0000001127007212 */ /* 0x000fd200078efcff */
[----:B------:R-:W-:-:S05]  /*2dc0*/  @P2 VIADD R9, R9, 0x1 ;  /* 0x0000000109092836 */ /* 0x000fca0000000000 */
[----:B------:R-:W-:-:S04]  /*2dd0*/  MOV R2, R9 ;  /* 0x0000000900027202 */ /* 0x000fc80000000f00 */
[----:B------:R-:W-:Y:S02]  /*2de0*/  @!P0 IADD3 R2, PT, PT, -R2, RZ, RZ ;  /* 0x000000ff02028210 */ /* 0x000fe40007ffe1ff */
[----:B------:R-:W-:Y:S02]  /*2df0*/  ISETP.NE.U32.AND P0, PT, R0, RZ, PT ;  /* 0x000000ff0000720c */ /* 0x000fe40003f05070 */
[----:B------:R-:W-:-:S05]  /*2e00*/  @!P1 LOP3.LUT R2, RZ, UR19, RZ, 0x33, !PT ;  /* 0x00000013ff029c12 */ /* 0x000fca000f8e33ff */
[----:B------:R-:W-:-:S04]  /*2e10*/  IMAD.MOV R0, RZ, RZ, -R2 ;  /* 0x000000ffff007224 */ /* 0x000fc800078e0a02 */
[----:B------:R-:W-:Y:S02]  /*2e20*/  IMAD R0, R0, UR19, R35 ;  /* 0x0000001300007c24 */ /* 0x000fe4000f8e0223 */
        /* <DEDUP_REMOVED lines=18> */
[----:B------:R-:W-:-:S04]  /*2f50*/  @!P0 LOP3.LUT R9, RZ, R42, RZ, 0x33, !PT ;  /* 0x0000002aff098212 */ /* 0x000fc800078e33ff */
[----:B------:R-:W-:-:S05]  /*2f60*/  IADD3 R10, PT, PT, -R9, RZ, RZ ;  /* 0x000000ff090a7210 */ /* 0x000fca0007ffe1ff */
[----:B------:R-:W-:Y:S01]  /*2f70*/  IMAD R38, R42, R10, R38 ;  /* 0x0000000a2a267224 */ /* 0x000fe200078e0226 */
[----:B------:R-:W-:Y:S05]  /*2f80*/  BRA `(.L_x_21) ;  /* 0x00000000001c7947 */ /* 0x000fea0003800000 */
.L_x_20:
[----:B------:R-:W-:Y:S01]  /*2f90*/  IMAD.MOV.U32 R21, RZ, RZ, R38 ;  /* 0x000000ffff157224 */ /* 0x000fe200078e0026 */
[----:B------:R-:W-:Y:S01]  /*2fa0*/  MOV R19, R39 ;  /* 0x0000002700137202 */ /* 0x000fe20000000f00 */
[----:B------:R-:W-:Y:S01]  /*2fb0*/  IMAD.MOV.U32 R18, RZ, RZ, R42 ;  /* 0x000000ffff127224 */ /* 0x000fe200078e002a */
[----:B------:R-:W-:Y:S02]  /*2fc0*/  MOV R16, 0x2fe0 ;  /* 0x00002fe000107802 */ /* 0x000fe40000000f00 */
[----:B------:R-:W-:Y:S05]  /*2fd0*/  CALL.REL.NOINC `($__internal_0_$__cuda_sm20_div_s64) ;  /* 0x0000001c00747944 */ /* 0x000fea0003c00000 */
[----:B------:R-:W-:-:S05]  /*2fe0*/  IADD3 R10, PT, PT, -R9, RZ, RZ ;  /* 0x000000ff090a7210 */ /* 0x000fca0007ffe1ff */
[----:B------:R-:W-:Y:S02]  /*2ff0*/  IMAD R38, R10, R42, R38 ;  /* 0x0000002a0a267224 */ /* 0x000fe400078e0226 */
.L_x_21:
[----:B------:R-:W-:Y:S05]  /*3000*/  BSYNC.RECONVERGENT B0 ;  /* 0x0000000000007941 */ /* 0x000fea0003800200 */
.L_x_19:
[----:B------:R-:W-:Y:S01]  /*3010*/  IABS R18, R8 ;  /* 0x0000000800127213 */ /* 0x000fe20000000000 */
[----:B------:R-:W-:Y:S01]  /*3020*/  IMAD.MOV.U32 R44, RZ, RZ, RZ ;  /* 0x000000ffff2c7224 */ /* 0x000fe200078e00ff */
[----:B------:R-:W-:Y:S01]  /*3030*/  IABS R16, R6 ;  /* 0x0000000600107213 */ /* 0x000fe20000000000 */
[----:B------:R-:W0:Y:S01]  /*3040*/  LDCU.U8 UR10, c[0x0][0x549] ;  /* 0x0000a920ff0a77ac */ /* 0x000e220008000000 */
[----:B------:R-:W1:Y:S01]  /*3050*/  I2F.U32.RP R10, R18 ;  /* 0x00000012000a7306 */ /* 0x000e620000209000 */
[----:B------:R-:W-:Y:S02]  /*3060*/  IABS R12, R14 ;  /* 0x0000000e000c7213 */ /* 0x000fe40000000000 */
[----:B------:R-:W-:Y:S01]  /*3070*/  IABS R17, R7 ;  /* 0x0000000700117213 */ /* 0x000fe20000000000 */
[----:B------:R-:W2:Y:S01]  /*3080*/  LDCU.64 UR4, c[0x0][0x430] ;  /* 0x00008600ff0477ac */ /* 0x000ea20008000a00 */
[----:B------:R-:W-:Y:S02]  /*3090*/  IABS R13, R5 ;  /* 0x00000005000d7213 */ /* 0x000fe40000000000 */
[----:B------:R-:W-:Y:S01]  /*30a0*/  IABS R11, R38 ;  /* 0x00000026000b7213 */ /* 0x000fe20000000000 */
[----:B------:R-:W3:Y:S01]  /*30b0*/  I2F.U32.RP R42, R16 ;  /* 0x00000010002a7306 */ /* 0x000ee20000209000 */
[----:B------:R-:W-:-:S02]  /*30c0*/  IABS R36, R8 ;  /* 0x0000000800247213 */ /* 0x000fc40000000000 */
[----:B------:R-:W-:Y:S02]  /*30d0*/  IABS R35, R9 ;  /* 0x0000000900237213 */ /* 0x000fe40000000000 */
[----:B------:R-:W-:Y:S01]  /*30e0*/  IABS R21, R6 ;  /* 0x0000000600157213 */ /* 0x000fe20000000000 */
[----:B------:R-:W-:Y:S01]  /*30f0*/  IMAD.MOV R36, RZ, RZ, -R36 ;  /* 0x000000ffff247224 */ /* 0x000fe200078e0a24 */
[----:B------:R-:W-:Y:S01]  /*3100*/  ISETP.NE.AND P5, PT, R8, RZ, PT ;  /* 0x000000ff0800720c */ /* 0x000fe20003fa5270 */
[----:B-1----:R-:W1:Y:S01]  /*3110*/  MUFU.RCP R10, R10 ;  /* 0x0000000a000a7308 */ /* 0x002e620000001000 */
[----:B0-----:R-:W-:Y:S01]  /*3120*/  UISETP.NE.AND UP0, UPT, UR10, URZ, UPT ;  /* 0x000000ff0a00728c */ /* 0x001fe2000bf05270 */
[----:B------:R-:W-:-:S03]  /*3130*/  IMAD.MOV R21, RZ, RZ, -R21 ;  /* 0x000000ffff157224 */ /* 0x000fc600078e0a15 */
[----:B--2---:R-:W-:-:S03]  /*3140*/  USEL UR10, UR5, 0x1, !UP0 ;  /* 0x00000001050a7887 */ /* 0x004fc6000c000000 */
[----:B---3--:R-:W0:Y:S01]  /*3150*/  MUFU.RCP R42, R42 ;  /* 0x0000002a002a7308 */ /* 0x008e220000001000 */
[----:B------:R-:W-:Y:S02]  /*3160*/  USEL UR11, UR4, 0x1, UP0 ;  /* 0x00000001040b7887 */ /* 0x000fe40008000000 */
[----:B------:R-:W-:Y:S02]  /*3170*/  UIMAD UR4, UR5, UR4, URZ ;  /* 0x00000004050472a4 */ /* 0x000fe4000f8e02ff */
[----:B------:R-:W-:-:S03]  /*3180*/  UIMAD UR5, UR11, UR5, URZ ;  /* 0x000000050b0572a4 */ /* 0x000fc6000f8e02ff */
[----:B------:R-:W-:Y:S01]  /*3190*/  I2F.U32.RP R40, R12 ;  /* 0x0000000c00287306 */ /* 0x000fe20000209000 */
[----:B-1----:R-:W-:-:S07]  /*31a0*/  VIADD R10, R10, 0xffffffe ;  /* 0x0ffffffe0a0a7836 */ /* 0x002fce0000000000 */
[----:B------:R-:W1:Y:S01]  /*31b0*/  F2I.FTZ.U32.TRUNC.NTZ R45, R10 ;  /* 0x0000000a002d7305 */ /* 0x000e62000021f000 */
[----:B0-----:R-:W-:-:S07]  /*31c0*/  VIADD R42, R42, 0xffffffe ;  /* 0x0ffffffe2a2a7836 */ /* 0x001fce0000000000 */
[----:B------:R-:W0:Y:S01]  /*31d0*/  F2I.FTZ.U32.TRUNC.NTZ R43, R42 ;  /* 0x0000002a002b7305 */ /* 0x000e22000021f000 */
[----:B-1----:R-:W-:-:S07]  /*31e0*/  IMAD.MOV R37, RZ, RZ, -R45 ;  /* 0x000000ffff257224 */ /* 0x002fce00078e0a2d */
[----:B------:R-:W-:Y:S01]  /*31f0*/  MUFU.RCP R40, R40 ;  /* 0x0000002800287308 */ /* 0x000fe20000001000 */
[----:B------:R-:W-:Y:S01]  /*3200*/  IMAD R37, R37, R18, RZ ;  /* 0x0000001225257224 */ /* 0x000fe200078e02ff */
[----:B0-----:R-:W-:-:S06]  /*3210*/  IADD3 R22, PT, PT, RZ, -R43, RZ ;  /* 0x8000002bff167210 */ /* 0x001fcc0007ffe0ff */
[----:B------:R-:W0:Y:S01]  /*3220*/  I2F.U32.RP R19, R17 ;  /* 0x0000001100137306 */ /* 0x000e220000209000 */
[----:B------:R-:W-:Y:S02]  /*3230*/  HFMA2 R42, -RZ, RZ, 0, 0 ;  /* 0x00000000ff2a7431 */ /* 0x000fe400000001ff */
[----:B------:R-:W-:-:S04]  /*3240*/  IMAD.HI.U32 R37, R45, R37, R44 ;  /* 0x000000252d257227 */ /* 0x000fc800078e002c */
[----:B------:R-:W-:Y:S01]  /*3250*/  IMAD R22, R22, R16, RZ ;  /* 0x0000001016167224 */ /* 0x000fe200078e02ff */
[----:B------:R-:W1:Y:S01]  /*3260*/  I2F.U32.RP R10, R13 ;  /* 0x0000000d000a7306 */ /* 0x000e620000209000 */
[----:B------:R-:W-:-:S04]  /*3270*/  IMAD.HI.U32 R37, R37, R11, RZ ;  /* 0x0000000b25257227 */ /* 0x000fc800078e00ff */
[----:B------:R-:W-:-:S03]  /*3280*/  IMAD.HI.U32 R22, R43, R22, R42 ;  /* 0x000000162b167227 */ /* 0x000fc600078e002a */
[----:B0-----:R-:W0:Y:S01]  /*3290*/  MUFU.RCP R19, R19 ;  /* 0x0000001300137308 */ /* 0x001e220000001000 */
[----:B------:R-:W-:Y:S02]  /*32a0*/  VIADD R40, R40, 0xffffffe ;  /* 0x0ffffffe28287836 */ /* 0x000fe40000000000 */
[----:B------:R-:W-:-:S04]  /*32b0*/  IMAD.HI.U32 R22, R22, R35, RZ ;  /* 0x0000002316167227 */ /* 0x000fc800078e00ff */
[----:B------:R-:W-:Y:S01]  /*32c0*/  IMAD R36, R37, R36, R11 ;  /* 0x0000002425247224 */ /* 0x000fe200078e020b */
[----:B------:R-:W2:Y:S01]  /*32d0*/  F2I.FTZ.U32.TRUNC.NTZ R41, R40 ;  /* 0x0000002800297305 */ /* 0x000ea2000021f000 */
[----:B------:R-:W-:Y:S01]  /*32e0*/  IMAD R21, R22, R21, R35 ;  /* 0x0000001516157224 */ /* 0x000fe200078e0223 */
[----:B------:R-:W-:Y:S02]  /*32f0*/  LOP3.LUT R35, R38, R8, RZ, 0x3c, !PT ;  /* 0x0000000826237212 */ /* 0x000fe400078e3cff */
[----:B------:R-:W-:Y:S02]  /*3300*/  ISETP.GT.U32.AND P3, PT, R18, R36, PT ;  /* 0x000000241200720c */ /* 0x000fe40003f64070 */
[----:B------:R-:W-:Y:S02]  /*3310*/  ISETP.GT.U32.AND P1, PT, R16, R21, PT ;  /* 0x000000151000720c */ /* 0x000fe40003f24070 */
[----:B-1----:R-:W1:Y:S01]  /*3320*/  MUFU.RCP R10, R10 ;  /* 0x0000000a000a7308 */ /* 0x002e620000001000 */
[----:B------:R-:W-:Y:S01]  /*3330*/  ISETP.GE.AND P2, PT, R35, RZ, PT ;  /* 0x000000ff2300720c */ /* 0x000fe20003f46270 */
[----:B0-----:R-:W-:Y:S01]  /*3340*/  VIADD R19, R19, 0xffffffe ;  /* 0x0ffffffe13137836 */ /* 0x001fe20000000000 */
[----:B--2---:R-:W-:Y:S01]  /*3350*/  IADD3 R11, PT, PT, RZ, -R41, RZ ;  /* 0x80000029ff0b7210 */ /* 0x004fe20007ffe0ff */
[----:B------:R-:W-:-:S04]  /*3360*/  IMAD.MOV.U32 R40, RZ, RZ, RZ ;  /* 0x000000ffff287224 */ /* 0x000fc800078e00ff */
[----:B------:R0:W2:Y:S01]  /*3370*/  F2I.FTZ.U32.TRUNC.NTZ R43, R19 ;  /* 0x00000013002b7305 */ /* 0x0000a2000021f000 */
[----:B------:R-:W-:Y:S02]  /*3380*/  @!P3 IMAD.IADD R36, R36, 0x1, -R18 ;  /* 0x000000012424b824 */ /* 0x000fe400078e0a12 */
[----:B------:R-:W-:Y:S01]  /*3390*/  @!P1 IADD3 R21, PT, PT, R21, -R16, RZ ;  /* 0x8000001015159210 */ /* 0x000fe20007ffe0ff */
[----:B------:R-:W-:Y:S01]  /*33a0*/  IMAD R11, R11, R12, RZ ;  /* 0x0000000c0b0b7224 */ /* 0x000fe200078e02ff */
[----:B------:R-:W-:Y:S01]  /*33b0*/  @!P3 IADD3 R37, PT, PT, R37, 0x1, RZ ;  /* 0x000000012525b810 */ /* 0x000fe20007ffe0ff */
[----:B------:R-:W-:Y:S01]  /*33c0*/  @!P1 VIADD R22, R22, 0x1 ;  /* 0x0000000116169836 */ /* 0x000fe20000000000 */
[----:B------:R-:W-:Y:S02]  /*33d0*/  ISETP.GE.U32.AND P6, PT, R36, R18, PT ;  /* 0x000000122400720c */ /* 0x000fe40003fc6070 */
[----:B------:R-:W-:Y:S02]  /*33e0*/  ISETP.GE.U32.AND P4, PT, R21, R16, PT ;  /* 0x000000101500720c */ /* 0x000fe40003f86070 */
[----:B-1----:R-:W-:-:S02]  /*33f0*/  IADD3 R10, PT, PT, R10, 0xffffffe, RZ ;  /* 0x0ffffffe0a0a7810 */ /* 0x002fc40007ffe0ff */
[----:B------:R-:W-:Y:S02]  /*3400*/  LOP3.LUT R18, R9, R6, RZ, 0x3c, !PT ;  /* 0x0000000609127212 */ /* 0x000fe400078e3cff */
[----:B------:R-:W-:Y:S01]  /*3410*/  ISETP.NE.AND P3, PT, R6, RZ, PT ;  /* 0x000000ff0600720c */ /* 0x000fe20003f65270 */
[----:B0-----:R-:W-:Y:S01]  /*3420*/  IMAD.HI.U32 R19, R41, R11, R40 ;  /* 0x0000000b29137227 */ /* 0x001fe200078e0028 */
[----:B------:R-:W-:Y:S01]  /*3430*/  IABS R11, R2 ;  /* 0x00000002000b7213 */ /* 0x000fe20000000000 */
[----:B------:R0:W1:Y:S01]  /*3440*/  F2I.FTZ.U32.TRUNC.NTZ R41, R10 ;  /* 0x0000000a00297305 */ /* 0x000062000021f000 */
[----:B------:R-:W-:Y:S01]  /*3450*/  ISETP.GE.AND P0, PT, R18, RZ, PT ;  /* 0x000000ff1200720c */ /* 0x000fe20003f06270 */
[----:B--2---:R-:W-:Y:S01]  /*3460*/  IMAD.MOV R16, RZ, RZ, -R43 ;  /* 0x000000ffff107224 */ /* 0x004fe200078e0a2b */
[----:B------:R-:W-:Y:S01]  /*3470*/  IABS R21, R7 ;  /* 0x0000000700157213 */ /* 0x000fe20000000000 */
[----:B------:R-:W-:Y:S01]  /*3480*/  IMAD.HI.U32 R19, R19, R11, RZ ;  /* 0x0000000b13137227 */ /* 0x000fe200078e00ff */
[----:B------:R-:W-:-:S02]  /*3490*/  @P4 IADD3 R22, PT, PT, R22, 0x1, RZ ;  /* 0x0000000116164810 */ /* 0x000fc40007ffe0ff */
[----:B------:R-:W-:Y:S01]  /*34a0*/  IADD3 R21, PT, PT, RZ, -R21, RZ ;  /* 0x80000015ff157210 */ /* 0x000fe20007ffe0ff */
[----:B------:R-:W-:Y:S02]  /*34b0*/  @P6 VIADD R37, R37, 0x1 ;  /* 0x0000000125256836 */ /* 0x000fe40000000000 */
[----:B------:R-:W-:Y:S02]  /*34c0*/  IMAD R16, R16, R17, RZ ;  /* 0x0000001110107224 */ /* 0x000fe400078e02ff */
[----:B------:R-:W-:Y:S01]  /*34d0*/  @!P2 IMAD.MOV R37, RZ, RZ, -R37 ;  /* 0x000000ffff25a224 */ /* 0x000fe200078e0a25 */
[----:B------:R-:W-:Y:S01]  /*34e0*/  @!P5 LOP3.LUT R37, RZ, R8, RZ, 0x33, !PT ;  /* 0x00000008ff25d212 */ /* 0x000fe200078e33ff */
[----:B------:R-:W-:Y:S01]  /*34f0*/  @!P0 IMAD.MOV R22, RZ, RZ, -R22 ;  /* 0x000000ffff168224 */ /* 0x000fe200078e0a16 */
[----:B0-----:R-:W-:Y:S01]  /*3500*/  IABS R10, R14 ;  /* 0x0000000e000a7213 */ /* 0x001fe20000000000 */
[----:B------:R-:W-:Y:S01]  /*3510*/  IMAD.HI.U32 R16, R43, R16, R42 ;  /* 0x000000102b107227 */ /* 0x000fe200078e002a */
[----:B------:R-:W-:-:S02]  /*3520*/  @!P3 LOP3.LUT R22, RZ, R6, RZ, 0x33, !PT ;  /* 0x00000006ff16b212 */ /* 0x000fc400078e33ff */
[----:B------:R-:W-:Y:S01]  /*3530*/  IABS R35, R37 ;  /* 0x0000002500237213 */ /* 0x000fe20000000000 */
[----:B------:R-:W-:Y:S01]  /*3540*/  IMAD.MOV R10, RZ, RZ, -R10 ;  /* 0x000000ffff0a7224 */ /* 0x000fe200078e0a0a */
[----:B------:R-:W-:Y:S02]  /*3550*/  IABS R18, R22 ;  /* 0x0000001600127213 */ /* 0x000fe40000000000 */
[----:B------:R-:W-:Y:S01]  /*3560*/  ISETP.NE.AND P2, PT, R14, RZ, PT ;  /* 0x000000ff0e00720c */ /* 0x000fe20003f45270 */
[----:B------:R-:W-:Y:S01]  /*3570*/  IMAD R11, R19, R10, R11 ;  /* 0x0000000a130b7224 */ /* 0x000fe200078e020b */
[----:B------:R-:W-:Y:S01]  /*3580*/  ISETP.NE.AND P5, PT, R7, RZ, PT ;  /* 0x000000ff0700720c */ /* 0x000fe20003fa5270 */
[----:B-1----:R-:W-:Y:S02]  /*3590*/  IMAD.MOV R10, RZ, RZ, -R41 ;  /* 0x000000ffff0a7224 */ /* 0x002fe400078e0a29 */
[----:B------:R-:W-:Y:S01]  /*35a0*/  IMAD.HI.U32 R16, R16, R35, RZ ;  /* 0x0000002310107227 */ /* 0x000fe200078e00ff */
[----:B------:R-:W-:-:S03]  /*35b0*/  ISETP.GT.U32.AND P1, PT, R12, R11, PT ;  /* 0x0000000b0c00720c */ /* 0x000fc60003f24070 */
[----:B------:R-:W-:Y:S02]  /*35c0*/  IMAD R10, R10, R13, RZ ;  /* 0x0000000d0a0a7224 */ /* 0x000fe400078e02ff */
[----:B------:R-:W-:Y:S02]  /*35d0*/  IMAD R21, R16, R21, R35 ;  /* 0x0000001510157224 */ /* 0x000fe400078e0223 */
[----:B------:R-:W-:Y:S01]  /*35e0*/  IMAD.HI.U32 R40, R41, R10, R40 ;  /* 0x0000000a29287227 */ /* 0x000fe200078e0028 */
[----:B------:R-:W-:Y:S02]  /*35f0*/  IABS R10, R5 ;  /* 0x00000005000a7213 */ /* 0x000fe40000000000 */
[----:B------:R-:W-:-:S03]  /*3600*/  ISETP.GT.U32.AND P3, PT, R17, R21, PT ;  /* 0x000000151100720c */ /* 0x000fc60003f64070 */
[----:B------:R-:W-:Y:S01]  /*3610*/  IMAD.MOV R10, RZ, RZ, -R10 ;  /* 0x000000ffff0a7224 */ /* 0x000fe200078e0a0a */
[----:B------:R-:W-:Y:S01]  /*3620*/  @!P1 IADD3 R19, PT, PT, R19, 0x1, RZ ;  /* 0x0000000113139810 */ /* 0x000fe20007ffe0ff */
[----:B------:R-:W-:-:S04]  /*3630*/  IMAD.HI.U32 R40, R40, R18, RZ ;  /* 0x0000001228287227 */ /* 0x000fc800078e00ff */
[----:B------:R-:W-:Y:S02]  /*3640*/  IMAD R10, R40, R10, R18 ;  /* 0x0000000a280a7224 */ /* 0x000fe400078e0212 */
[----:B------:R-:W-:Y:S02]  /*3650*/  @!P1 IMAD.IADD R11, R11, 0x1, -R12 ;  /* 0x000000010b0b9824 */ /* 0x000fe400078e0a0c */
[----:B------:R-:W-:Y:S01]  /*3660*/  @!P3 IADD3 R21, PT, PT, R21, -R17, RZ ;  /* 0x800000111515b210 */ /* 0x000fe20007ffe0ff */
[----:B------:R-:W-:Y:S01]  /*3670*/  @!P3 VIADD R16, R16, 0x1 ;  /* 0x000000011010b836 */ /* 0x000fe20000000000 */
[----:B------:R-:W-:Y:S02]  /*3680*/  ISETP.GT.U32.AND P1, PT, R13, R10, PT ;  /* 0x0000000a0d00720c */ /* 0x000fe40003f24070 */
[----:B------:R-:W-:Y:S02]  /*3690*/  ISETP.GE.U32.AND P4, PT, R11, R12, PT ;  /* 0x0000000c0b00720c */ /* 0x000fe40003f86070 */
[----:B------:R-:W-:-:S02]  /*36a0*/  LOP3.LUT R11, R2, R14, RZ, 0x3c, !PT ;  /* 0x0000000e020b7212 */ /* 0x000fc400078e3cff */
[----:B------:R-:W-:Y:S02]  /*36b0*/  ISETP.GE.U32.AND P6, PT, R21, R17, PT ;  /* 0x000000111500720c */ /* 0x000fe40003fc6070 */
[----:B------:R-:W-:Y:S01]  /*36c0*/  ISETP.GE.AND P0, PT, R11, RZ, PT ;  /* 0x000000ff0b00720c */ /* 0x000fe20003f06270 */
[----:B------:R-:W-:-:S04]  /*36d0*/  IMAD.MOV R11, RZ, RZ, -R37 ;  /* 0x000000ffff0b7224 */ /* 0x000fc800078e0a25 */
[----:B------:R-:W-:Y:S02]  /*36e0*/  @!P1 IMAD.IADD R10, R10, 0x1, -R13 ;  /* 0x000000010a0a9824 */ /* 0x000fe400078e0a0d */
[----:B------:R-:W-:Y:S02]  /*36f0*/  @P4 VIADD R19, R19, 0x1 ;  /* 0x0000000113134836 */ /* 0x000fe40000000000 */
[----:B------:R-:W-:Y:S01]  /*3700*/  IMAD R11, R8, R11, R38 ;  /* 0x0000000b080b7224 */ /* 0x000fe200078e0226 */
[----:B------:R-:W-:Y:S01]  /*3710*/  ISETP.GE.U32.AND P4, PT, R10, R13, PT ;  /* 0x0000000d0a00720c */ /* 0x000fe20003f86070 */
[----:B------:R-:W-:Y:S01]  /*3720*/  @!P1 VIADD R40, R40, 0x1 ;  /* 0x0000000128289836 */ /* 0x000fe20000000000 */
[----:B------:R-:W-:Y:S01]  /*3730*/  LOP3.LUT R10, R37, R7, RZ, 0x3c, !PT ;  /* 0x00000007250a7212 */ /* 0x000fe200078e3cff */
[----:B------:R-:W-:Y:S01]  /*3740*/  @!P0 IMAD.MOV R19, RZ, RZ, -R19 ;  /* 0x000000ffff138224 */ /* 0x000fe200078e0a13 */
[----:B------:R-:W-:Y:S02]  /*3750*/  @!P2 LOP3.LUT R19, RZ, R14, RZ, 0x33, !PT ;  /* 0x0000000eff13a212 */ /* 0x000fe400078e33ff */
[----:B------:R-:W-:-:S02]  /*3760*/  LOP3.LUT R8, R22, R5, RZ, 0x3c, !PT ;  /* 0x0000000516087212 */ /* 0x000fc400078e3cff */
[----:B------:R-:W-:Y:S01]  /*3770*/  ISETP.GE.AND P2, PT, R10, RZ, PT ;  /* 0x000000ff0a00720c */ /* 0x000fe20003f46270 */
[----:B------:R-:W-:Y:S01]  /*3780*/  IMAD.WIDE R12, R19, UR10, RZ ;  /* 0x0000000a130c7c25 */ /* 0x000fe2000f8e02ff */
[----:B------:R-:W-:Y:S01]  /*3790*/  ISETP.GE.AND P0, PT, R8, RZ, PT ;  /* 0x000000ff0800720c */ /* 0x000fe20003f06270 */
[----:B------:R-:W-:Y:S01]  /*37a0*/  USHF.R.S32.HI UR10, URZ, 0x1f, UR11 ;  /* 0x0000001fff0a7899 */ /* 0x000fe2000801140b */
[----:B------:R-:W-:Y:S01]  /*37b0*/  ISETP.NE.AND P1, PT, R5, RZ, PT ;  /* 0x000000ff0500720c */ /* 0x000fe20003f25270 */
[----:B------:R-:W-:Y:S01]  /*37c0*/  @P4 VIADD R40, R40, 0x1 ;  /* 0x0000000128284836 */ /* 0x000fe20000000000 */
[----:B------:R-:W-:Y:S01]  /*37d0*/  @P6 IADD3 R16, PT, PT, R16, 0x1, RZ ;  /* 0x0000000110106810 */ /* 0x000fe20007ffe0ff */
[C---:B------:R-:W-:Y:S01]  /*37e0*/  IMAD.WIDE.U32 R12, R0.reuse, UR11, R12 ;  /* 0x0000000b000c7c25 */ /* 0x040fe2000f8e000c */
[----:B------:R-:W-:Y:S01]  /*37f0*/  IADD3 R19, PT, PT, -R19, RZ, RZ ;  /* 0x000000ff13137210 */ /* 0x000fe20007ffe1ff */
[----:B------:R-:W-:Y:S02]  /*3800*/  UIMAD UR11, UR22, UR11, URZ ;  /* 0x0000000b160b72a4 */ /* 0x000fe4000f8e02ff */
[----:B------:R-:W-:Y:S01]  /*3810*/  IMAD R13, R0, UR10, R13 ;  /* 0x0000000a000d7c24 */ /* 0x000fe2000f8e020d */
[----:B------:R-:W-:Y:S01]  /*3820*/  UIMAD UR10, UR7, UR4, URZ ;  /* 0x00000004070a72a4 */ /* 0x000fe2000f8e02ff */
[----:B------:R-:W-:Y:S01]  /*3830*/  @!P2 IMAD.MOV R16, RZ, RZ, -R16 ;  /* 0x000000ffff10a224 */ /* 0x000fe200078e0a10 */
[----:B------:R-:W-:Y:S01]  /*3840*/  @!P5 LOP3.LUT R16, RZ, R7, RZ, 0x33, !PT ;  /* 0x00000007ff10d212 */ /* 0x000fe200078e33ff */
[----:B------:R-:W-:Y:S01]  /*3850*/  IMAD R19, R14, R19, R2 ;  /* 0x000000130e137224 */ /* 0x000fe200078e0202 */
[----:B------:R-:W-:Y:S01]  /*3860*/  @!P0 IADD3 R40, PT, PT, -R40, RZ, RZ ;  /* 0x000000ff28288210 */ /* 0x000fe20007ffe1ff */
[----:B------:R-:W-:Y:S01]  /*3870*/  IMAD.MOV R2, RZ, RZ, -R22 ;  /* 0x000000ffff027224 */ /* 0x000fe200078e0a16 */
[----:B------:R-:W-:Y:S01]  /*3880*/  @!P1 LOP3.LUT R40, RZ, R5, RZ, 0x33, !PT ;  /* 0x00000005ff289212 */ /* 0x000fe200078e33ff */
[----:B------:R-:W-:-:S02]  /*3890*/  IMAD.MOV R8, RZ, RZ, -R16 ;  /* 0x000000ffff087224 */ /* 0x000fc400078e0a10 */
[----:B------:R-:W-:Y:S01]  /*38a0*/  IMAD.WIDE R12, R19, UR4, R12 ;  /* 0x00000004130c7c25 */ /* 0x000fe2000f8e020c */
[----:B------:R-:W-:-:S03]  /*38b0*/  IADD3 R0, PT, PT, -R40, RZ, RZ ;  /* 0x000000ff28007210 */ /* 0x000fc60007ffe1ff */
[----:B------:R-:W-:Y:S01]  /*38c0*/  IMAD.WIDE R10, R11, UR5, RZ ;  /* 0x000000050b0a7c25 */ /* 0x000fe2000f8e02ff */
[----:B------:R-:W0:Y:S03]  /*38d0*/  LDCU.64 UR4, c[0x0][0x420] ;  /* 0x00008400ff0477ac */ /* 0x000e260008000a00 */
[----:B------:R-:W-:-:S04]  /*38e0*/  IMAD.WIDE R16, R16, UR6, RZ ;  /* 0x0000000610107c25 */ /* 0x000fc8000f8e02ff */
[----:B------:R-:W-:Y:S02]  /*38f0*/  IMAD R2, R6, R2, R9 ;  /* 0x0000000206027224 */ /* 0x000fe400078e0209 */
[----:B------:R-:W-:Y:S02]  /*3900*/  IMAD R8, R7, R8, R37 ;  /* 0x0000000807087224 */ /* 0x000fe400078e0225 */
[----:B------:R-:W-:Y:S01]  /*3910*/  IMAD R5, R5, R0, R22 ;  /* 0x0000000005057224 */ /* 0x000fe200078e0216 */
[----:B------:R-:W-:Y:S01]  /*3920*/  IADD3 R0, P1, P0, R16, R12, R10 ;  /* 0x0000000c10007210 */ /* 0x000fe2000783e00a */
[----:B------:R-:W-:-:S03]  /*3930*/  IMAD.WIDE R6, R2, UR11, RZ ;  /* 0x0000000b02067c25 */ /* 0x000fc6000f8e02ff */
[----:B------:R-:W-:Y:S01]  /*3940*/  IADD3.X R10, PT, PT, R17, R13, R11, P1, P0 ;  /* 0x0000000d110a7210 */ /* 0x000fe20000fe040b */
[----:B------:R-:W-:-:S04]  /*3950*/  IMAD.WIDE R8, R8, UR10, RZ ;  /* 0x0000000a08087c25 */ /* 0x000fc8000f8e02ff */
[----:B------:R-:W-:Y:S01]  /*3960*/  IMAD.WIDE R40, R40, R3, RZ ;  /* 0x0000000328287225 */ /* 0x000fe200078e02ff */
[----:B------:R-:W-:-:S03]  /*3970*/  IADD3 R0, P1, P0, R6, R0, R8 ;  /* 0x0000000006007210 */ /* 0x000fc6000783e008 */
[----:B------:R-:W-:Y:S01]  /*3980*/  IMAD.WIDE R4, R5, R4, RZ ;  /* 0x0000000405047225 */ /* 0x000fe200078e02ff */
[----:B------:R-:W-:Y:S02]  /*3990*/  IADD3.X R10, PT, PT, R7, R10, R9, P1, P0 ;  /* 0x0000000a070a7210 */ /* 0x000fe40000fe0409 */
[----:B------:R-:W-:-:S04]  /*39a0*/  IADD3 R0, P1, P0, R4, R0, R40 ;  /* 0x0000000004007210 */ /* 0x000fc8000783e028 */
[----:B------:R-:W-:Y:S02]  /*39b0*/  IADD3.X R10, PT, PT, R5, R10, R41, P1, P0 ;  /* 0x0000000a050a7210 */ /* 0x000fe40000fe0429 */
[----:B0-----:R-:W-:-:S04]  /*39c0*/  LEA R2, P0, R0, UR4, 0x2 ;  /* 0x0000000400027c11 */ /* 0x001fc8000f8010ff */
[----:B------:R-:W-:-:S05]  /*39d0*/  LEA.HI.X R3, R0, UR5, R10, 0x2, P0 ;  /* 0x0000000500037c11 */ /* 0x000fca00080f140a */
[----:B------:R0:W-:Y:S01]  /*39e0*/  STG.E desc[UR8][R2.64], R23 ;  /* 0x0000001702007986 */ /* 0x0001e2000c101908 */
[----:B------:R-:W-:Y:S05]  /*39f0*/  BRA `(.L_x_15) ;  /* 0x0000000000107947 */ /* 0x000fea0003800000 */
.L_x_16:
[----:B------:R-:W0:Y:S01]  /*3a00*/  LDC.64 R2, c[0x0][0x420] ;  /* 0x00010800ff027b82 */ /* 0x000e220000000a00 */
[----:B------:R-:W-:-:S05]  /*3a10*/  IADD3 R0, PT, PT, R15, UR20, RZ ;  /* 0x000000140f007c10 */ /* 0x000fca000fffe0ff */
[----:B0-----:R-:W-:-:S05]  /*3a20*/  IMAD.WIDE.U32 R2, R0, 0x4, R2 ;  /* 0x0000000400027825 */ /* 0x001fca00078e0002 */
[----:B------:R1:W-:Y:S02]  /*3a30*/  STG.E desc[UR8][R2.64], R23 ;  /* 0x0000001702007986 */ /* 0x0003e4000c101908 */
.L_x_15:
[----:B------:R-:W-:Y:S05]  /*3a40*/  BSYNC.RECONVERGENT B1 ;  /* 0x0000000000017941 */ /* 0x000fea0003800200 */
.L_x_14:
[----:B------:R-:W2:Y:S01]  /*3a50*/  LDCU UR10, c[0x0][0x534] ;  /* 0x0000a680ff0a77ac */ /* 0x000ea20008000800 */
[C---:B------:R-:W-:Y:S02]  /*3a60*/  LOP3.LUT R0, R34.reuse, 0x30, RZ, 0xfc, !PT ;  /* 0x0000003022007812 */ /* 0x040fe400078efcff */
[----:B------:R-:W-:Y:S02]  /*3a70*/  CS2R R6, SRZ ;  /* 0x0000000000067805 */ /* 0x000fe4000001ff00 */
[C---:B01----:R-:W-:Y:S02]  /*3a80*/  LOP3.LUT R3, R34.reuse, 0x10, RZ, 0xfc, !PT ;  /* 0x0000001022037812 */ /* 0x043fe400078efcff */
[----:B------:R-:W-:Y:S02]  /*3a90*/  CS2R R8, SRZ ;  /* 0x0000000000087805 */ /* 0x000fe4000001ff00 */
[C---:B------:R-:W-:Y:S02]  /*3aa0*/  LOP3.LUT R2, R34.reuse, 0x20, RZ, 0xfc, !PT ;  /* 0x0000002022027812 */ /* 0x040fe400078efcff */
[----:B------:R-:W-:Y:S01]  /*3ab0*/  CS2R R10, SRZ ;  /* 0x00000000000a7805 */ /* 0x000fe2000001ff00 */
[----:B------:R-:W-:Y:S01]  /*3ac0*/  IMAD.MOV.U32 R12, RZ, RZ, RZ ;  /* 0x000000ffff0c7224 */ /* 0x000fe200078e00ff */
[----:B--2---:R-:W-:Y:S01]  /*3ad0*/  ISETP.GE.AND P0, PT, R34, UR10, PT ;  /* 0x0000000a22007c0c */ /* 0x004fe2000bf06270 */
[----:B------:R-:W-:Y:S01]  /*3ae0*/  UISETP.GE.AND UP0, UPT, UR10, 0x1, UPT ;  /* 0x000000010a00788c */ /* 0x000fe2000bf06270 */
[----:B------:R-:W-:-:S02]  /*3af0*/  ISETP.GE.AND P4, PT, R0, UR10, PT ;  /* 0x0000000a00007c0c */ /* 0x000fc4000bf86270 */
[----:B------:R-:W-:Y:S02]  /*3b00*/  ISETP.GT.U32.OR P0, PT, R20, 0x7f, P0 ;  /* 0x0000007f1400780c */ /* 0x000fe40000704470 */
[----:B------:R-:W-:Y:S02]  /*3b10*/  LOP3.LUT R0, R34, 0x60, RZ, 0xfc, !PT ;  /* 0x0000006022007812 */ /* 0x000fe400078efcff */
[----:B------:R-:W-:Y:S02]  /*3b20*/  ISETP.GE.AND P6, PT, R3, UR10, PT ;  /* 0x0000000a03007c0c */ /* 0x000fe4000bfc6270 */
[----:B------:R-:W-:Y:S02]  /*3b30*/  ISETP.GE.AND P5, PT, R2, UR10, PT ;  /* 0x0000000a02007c0c */ /* 0x000fe4000bfa6270 */
[C---:B------:R-:W-:Y:S02]  /*3b40*/  LOP3.LUT R3, R34.reuse, 0x40, RZ, 0xfc, !PT ;  /* 0x0000004022037812 */ /* 0x040fe400078efcff */
[----:B------:R-:W-:-:S02]  /*3b50*/  LOP3.LUT R2, R34, 0x50, RZ, 0xfc, !PT ;  /* 0x0000005022027812 */ /* 0x000fc400078efcff */
[----:B------:R-:W-:Y:S01]  /*3b60*/  ISETP.GE.AND P1, PT, R0, UR10, PT ;  /* 0x0000000a00007c0c */ /* 0x000fe2000bf26270 */
[----:B------:R-:W-:Y:S01]  /*3b70*/  @!P0 FADD.FTZ R4, -R23, R32 ;  /* 0x0000002017048221 */ /* 0x000fe20000010100 */
[----:B------:R-:W-:Y:S01]  /*3b80*/  LOP3.LUT R0, R34, 0x70, RZ, 0xfc, !PT ;  /* 0x0000007022007812 */ /* 0x000fe200078efcff */
[----:B------:R-:W-:Y:S01]  /*3b90*/  IMAD R34, R15, 0x30, R34 ;  /* 0x000000300f227824 */ /* 0x000fe200078e0222 */
[----:B------:R-:W-:Y:S01]  /*3ba0*/  ISETP.GE.AND P3, PT, R3, UR10, PT ;  /* 0x0000000a03007c0c */ /* 0x000fe2000bf66270 */
[----:B------:R-:W-:Y:S01]  /*3bb0*/  @!P0 FMUL.FTZ R4, R4, 1.4426950216293334961 ;  /* 0x3fb8aa3b04048820 */ /* 0x000fe20000410000 */
[----:B------:R-:W-:Y:S02]  /*3bc0*/  ISETP.GE.AND P2, PT, R2, UR10, PT ;  /* 0x0000000a02007c0c */ /* 0x000fe4000bf46270 */
[----:B------:R-:W-:Y:S02]  /*3bd0*/  CS2R R2, SRZ ;  /* 0x0000000000027805 */ /* 0x000fe4000001ff00 */
[----:B------:R-:W-:-:S02]  /*3be0*/  ISETP.GT.U32.OR P6, PT, R20, 0x7f, P6 ;  /* 0x0000007f1400780c */ /* 0x000fc400037c4470 */
[C---:B------:R-:W-:Y:S01]  /*3bf0*/  ISETP.GT.U32.OR P5, PT, R20.reuse, 0x7f, P5 ;  /* 0x0000007f1400780c */ /* 0x040fe20002fa4470 */
[----:B------:R-:W0:Y:S01]  /*3c00*/  @!P0 MUFU.EX2 R4, R4 ;  /* 0x0000000400048308 */ /* 0x000e220000000800 */
[C---:B------:R-:W-:Y:S02]  /*3c10*/  ISETP.GT.U32.OR P4, PT, R20.reuse, 0x7f, P4 ;  /* 0x0000007f1400780c */ /* 0x040fe40002784470 */
[C---:B------:R-:W-:Y:S02]  /*3c20*/  ISETP.GT.U32.OR P3, PT, R20.reuse, 0x7f, P3 ;  /* 0x0000007f1400780c */ /* 0x040fe40001f64470 */
[C---:B------:R-:W-:Y:S02]  /*3c30*/  ISETP.GT.U32.OR P2, PT, R20.reuse, 0x7f, P2 ;  /* 0x0000007f1400780c */ /* 0x040fe40001744470 */
[----:B------:R-:W-:-:S03]  /*3c40*/  ISETP.GT.U32.OR P1, PT, R20, 0x7f, P1 ;  /* 0x0000007f1400780c */ /* 0x000fc60000f24470 */
[C---:B------:R-:W-:Y:S02]  /*3c50*/  @!P6 FADD.FTZ R31, -R23.reuse, R31 ;  /* 0x0000001f171fe221 */ /* 0x040fe40000010100 */
[C---:B------:R-:W-:Y:S01]  /*3c60*/  @!P5 FADD.FTZ R30, -R23.reuse, R30 ;  /* 0x0000001e171ed221 */ /* 0x040fe20000010100 */
[----:B0-----:R0:W-:Y:S01]  /*3c70*/  @!P0 STS [R33], R4 ;  /* 0x0000000421008388 */ /* 0x0011e20000000800 */
[----:B------:R-:W-:Y:S01]  /*3c80*/  ISETP.GE.AND P0, PT, R0, UR10, PT ;  /* 0x0000000a00007c0c */ /* 0x000fe2000bf06270 */
[C---:B------:R-:W-:Y:S01]  /*3c90*/  @!P4 FADD.FTZ R29, -R23.reuse, R29 ;  /* 0x0000001d171dc221 */ /* 0x040fe20000010100 */
[C---:B------:R-:W-:Y:S02]  /*3ca0*/  @!P3 FADD.FTZ R27, -R23.reuse, R27 ;  /* 0x0000001b171bb221 */ /* 0x040fe40000010100 */
[C---:B------:R-:W-:Y:S01]  /*3cb0*/  @!P2 FADD.FTZ R26, -R23.reuse, R26 ;  /* 0x0000001a171aa221 */ /* 0x040fe20000010100 */
[----:B------:R-:W-:Y:S01]  /*3cc0*/  ISETP.GT.U32.OR P0, PT, R20, 0x7f, P0 ;  /* 0x0000007f1400780c */ /* 0x000fe20000704470 */
[----:B------:R-:W-:Y:S01]  /*3cd0*/  @!P1 FADD.FTZ R25, -R23, R25 ;  /* 0x0000001917199221 */ /* 0x000fe20000010100 */
[----:B------:R-:W-:Y:S01]  /*3ce0*/  @!P5 FMUL.FTZ R30, R30, 1.4426950216293334961 ;  /* 0x3fb8aa3b1e1ed820 */ /* 0x000fe20000410000 */
[----:B------:R-:W-:Y:S01]  /*3cf0*/  @!P4 FMUL.FTZ R29, R29, 1.4426950216293334961 ;  /* 0x3fb8aa3b1d1dc820 */ /* 0x000fe20000410000 */
[----:B------:R-:W-:Y:S01]  /*3d00*/  @!P3 FMUL.FTZ R27, R27, 1.4426950216293334961 ;  /* 0x3fb8aa3b1b1bb820 */ /* 0x000fe20000410000 */
[----:B------:R-:W-:Y:S01]  /*3d10*/  @!P2 FMUL.FTZ R26, R26, 1.4426950216293334961 ;  /* 0x3fb8aa3b1a1aa820 */ /* 0x000fe20000410000 */
[----:B------:R-:W-:Y:S01]  /*3d20*/  @!P1 FMUL.FTZ R25, R25, 1.4426950216293334961 ;  /* 0x3fb8aa3b19199820 */ /* 0x000fe20000410000 */
[----:B------:R-:W-:Y:S01]  /*3d30*/  @!P6 FMUL.FTZ R31, R31, 1.4426950216293334961 ;  /* 0x3fb8aa3b1f1fe820 */ /* 0x000fe20000410000 */
[----:B------:R-:W1:Y:S04]  /*3d40*/  @!P5 MUFU.EX2 R30, R30 ;  /* 0x0000001e001ed308 */ /* 0x000e680000000800 */
[----:B------:R2:W3:Y:S01]  /*3d50*/  @!P6 MUFU.EX2 R0, R31 ;  /* 0x0000001f0000e308 */ /* 0x0004e20000000800 */
[----:B------:R-:W-:-:S03]  /*3d60*/  @!P0 FADD.FTZ R23, -R23, R24 ;  /* 0x0000001817178221 */ /* 0x000fc60000010100 */
[----:B------:R-:W4:Y:S01]  /*3d70*/  @!P4 MUFU.EX2 R29, R29 ;  /* 0x0000001d001dc308 */ /* 0x000f220000000800 */
[----:B------:R-:W-:-:S03]  /*3d80*/  @!P0 FMUL.FTZ R23, R23, 1.4426950216293334961 ;  /* 0x3fb8aa3b17178820 */ /* 0x000fc60000410000 */
[----:B------:R-:W5:Y:S01]  /*3d90*/  @!P3 MUFU.EX2 R27, R27 ;  /* 0x0000001b001bb308 */ /* 0x000f620000000800 */
[----:B0-----:R-:W-:Y:S01]  /*3da0*/  CS2R R4, SRZ ;  /* 0x0000000000047805 */ /* 0x001fe2000001ff00 */
[----:B-1----:R-:W-:Y:S02]  /*3db0*/  @!P5 STS [R33+0x480], R30 ;  /* 0x0004801e2100d388 */ /* 0x002fe40000000800 */
[----:B------:R-:W0:Y:S01]  /*3dc0*/  @!P2 MUFU.EX2 R26, R26 ;  /* 0x0000001a001aa308 */ /* 0x000e220000000800 */
[----:B--2---:R-:W1:Y:S01]  /*3dd0*/  LDC R31, c[0x0][0x44c] ;  /* 0x00011300ff1f7b82 */ /* 0x004e620000000800 */
[----:B---3--:R2:W-:Y:S02]  /*3de0*/  @!P6 STS [R33+0x240], R0 ;  /* 0x000240002100e388 */ /* 0x0085e40000000800 */
[----:B------:R-:W3:Y:S02]  /*3df0*/  @!P1 MUFU.EX2 R25, R25 ;  /* 0x0000001900199308 */ /* 0x000ee40000000800 */
[----:B----4-:R4:W-:Y:S02]  /*3e00*/  @!P4 STS [R33+0x6c0], R29 ;  /* 0x0006c01d2100c388 */ /* 0x0109e40000000800 */
[----:B------:R-:W3:Y:S02]  /*3e10*/  @!P0 MUFU.EX2 R23, R23 ;  /* 0x0000001700178308 */ /* 0x000ee40000000800 */
[----:B-----5:R1:W-:Y:S04]  /*3e20*/  @!P3 STS [R33+0x900], R27 ;  /* 0x0009001b2100b388 */ /* 0x0203e80000000800 */
[----:B0-----:R0:W-:Y:S04]  /*3e30*/  @!P2 STS [R33+0xb40], R26 ;  /* 0x000b401a2100a388 */ /* 0x0011e80000000800 */
[----:B---3--:R0:W-:Y:S04]  /*3e40*/  @!P1 STS [R33+0xd80], R25 ;  /* 0x000d801921009388 */ /* 0x0081e80000000800 */
[----:B------:R0:W-:Y:S01]  /*3e50*/  @!P0 STS [R33+0xfc0], R23 ;  /* 0x000fc01721008388 */ /* 0x0001e20000000800 */
[----:B-1----:R-:W-:-:S02]  /*3e60*/  IMAD R35, R31, UR20, RZ ;  /* 0x000000141f237c24 */ /* 0x002fc4000f8e02ff */
[----:B--2---:R-:W-:Y:S01]  /*3e70*/  IMAD.MOV.U32 R0, RZ, RZ, RZ ;  /* 0x000000ffff007224 */ /* 0x004fe200078e00ff */
[----:B------:R-:W-:Y:S02]  /*3e80*/  BAR.SYNC.DEFER_BLOCKING 0x0 ;  /* 0x0000000000007b1d */ /* 0x000fe40000010000 */
[----:B------:R-:W-:Y:S01]  /*3e90*/  LEA R34, P0, R34, R35, 0x2 ;  /* 0x0000002322227211 */ /* 0x000fe200078010ff */
[----:B----4-:R-:W-:-:S03]  /*3ea0*/  IMAD.SHL.U32 R29, R20, 0x4, RZ ;  /* 0x00000004141d7824 */ /* 0x010fc600078e00ff */
[----:B------:R-:W-:Y:S02]  /*3eb0*/  LEA.HI.X.SX32 R35, R35, RZ, 0x1, P0 ;  /* 0x000000ff23237211 */ /* 0x000fe400000f0eff */
[----:B------:R-:W-:Y:S01]  /*3ec0*/  LOP3.LUT R29, R29, 0x3c, RZ, 0xc0, !PT ;  /* 0x0000003c1d1d7812 */ /* 0x000fe200078ec0ff */
[----:B0-----:R-:W-:Y:S06]  /*3ed0*/  BRA.U !UP0, `(.L_x_22) ;  /* 0x00000009082c7547 */ /* 0x001fec000b800000 */
[----:B------:R-:W0:Y:S01]  /*3ee0*/  LDCU.64 UR4, c[0x0][0x3f8] ;  /* 0x00007f00ff0477ac */ /* 0x000e220008000a00 */
[----:B------:R-:W-:Y:S01]  /*3ef0*/  SHF.L.U64.HI R35, R34, 0x2, R35 ;  /* 0x0000000222237819 */ /* 0x000fe20000010223 */
[----:B------:R-:W-:Y:S01]  /*3f00*/  IMAD.MOV.U32 R30, RZ, RZ, RZ ;  /* 0x000000ffff1e7224 */ /* 0x000fe200078e00ff */
[----:B------:R-:W-:Y:S01]  /*3f10*/  CS2R R26, SRZ ;  /* 0x00000000001a7805 */ /* 0x000fe2000001ff00 */
[----:B------:R-:W-:Y:S01]  /*3f20*/  UISETP.NE.AND UP0, UPT, UR10, 0x1, UPT ;  /* 0x000000010a00788c */ /* 0x000fe2000bf05270 */
[----:B------:R-:W-:Y:S01]  /*3f30*/  IMAD.MOV.U32 R0, RZ, RZ, RZ ;  /* 0x000000ffff007224 */ /* 0x000fe200078e00ff */
[----:B------:R-:W-:Y:S02]  /*3f40*/  CS2R R24, SRZ ;  /* 0x0000000000187805 */ /* 0x000fe4000001ff00 */
[----:B------:R-:W-:Y:S02]  /*3f50*/  CS2R R22, SRZ ;  /* 0x0000000000167805 */ /* 0x000fe4000001ff00 */
[----:B------:R-:W-:-:S02]  /*3f60*/  CS2R R20, SRZ ;  /* 0x0000000000147805 */ /* 0x000fc4000001ff00 */
[----:B------:R-:W-:Y:S02]  /*3f70*/  CS2R R18, SRZ ;  /* 0x0000000000127805 */ /* 0x000fe4000001ff00 */
[----:B------:R-:W-:Y:S02]  /*3f80*/  CS2R R16, SRZ ;  /* 0x0000000000107805 */ /* 0x000fe4000001ff00 */
[----:B0-----:R-:W-:-:S04]  /*3f90*/  LEA R34, P0, R34, UR4, 0x2 ;  /* 0x0000000422227c11 */ /* 0x001fc8000f8010ff */
[----:B------:R-:W-:Y:S01]  /*3fa0*/  IADD3.X R35, PT, PT, R35, UR5, RZ, P0, !PT ;  /* 0x0000000523237c10 */ /* 0x000fe200087fe4ff */
[----:B------:R-:W-:Y:S08]  /*3fb0*/  BRA.U !UP0, `(.L_x_23) ;  /* 0x00000005085c7547 */ /* 0x000ff0000b800000 */
[----:B------:R-:W0:Y:S01]  /*3fc0*/  LDCU UR5, c[0x0][0x440] ;  /* 0x00008800ff0577ac */ /* 0x000e220008000800 */
[----:B------:R-:W-:Y:S01]  /*3fd0*/  LOP3.LUT R0, R29, 0x80, RZ, 0xfc, !PT ;  /* 0x000000801d007812 */ /* 0x000fe200078efcff */
[----:B------:R-:W-:Y:S01]  /*3fe0*/  IMAD R31, R31, UR21, RZ ;  /* 0x000000151f1f7c24 */ /* 0x000fe2000f8e02ff */
[----:B------:R-:W-:Y:S01]  /*3ff0*/  LOP3.LUT R32, R29, 0x40, RZ, 0xfc, !PT ;  /* 0x000000401d207812 */ /* 0x000fe200078efcff */
[----:B------:R-:W1:Y:S01]  /*4000*/  LDCU UR4, c[0x0][0x44c] ;  /* 0x00008980ff0477ac */ /* 0x000e620008000800 */
[----:B------:R-:W-:Y:S01]  /*4010*/  IMAD.MOV.U32 R14, RZ, RZ, R28 ;  /* 0x000000ffff0e7224 */ /* 0x000fe200078e001c */
[----:B------:R-:W-:Y:S02]  /*4020*/  CS2R R2, SRZ ;  /* 0x0000000000027805 */ /* 0x000fe4000001ff00 */
[----:B------:R-:W-:Y:S01]  /*4030*/  CS2R R4, SRZ ;  /* 0x0000000000047805 */ /* 0x000fe2000001ff00 */
[----:B------:R-:W-:Y:S01]  /*4040*/  ULOP3.LUT UR10, UR10, 0x7ffffffe, URZ, 0xc0, !UPT ;  /* 0x7ffffffe0a0a7892 */ /* 0x000fe2000f8ec0ff */
[----:B------:R-:W-:Y:S01]  /*4050*/  CS2R R6, SRZ ;  /* 0x0000000000067805 */ /* 0x000fe2000001ff00 */
[----:B------:R-:W-:Y:S01]  /*4060*/  UIADD3 UR7, UPT, UPT, UR21, -UR20, URZ ;  /* 0x8000001415077290 */ /* 0x000fe2000fffe0ff */
[----:B------:R-:W-:-:S02]  /*4070*/  CS2R R8, SRZ ;  /* 0x0000000000087805 */ /* 0x000fc4000001ff00 */
[----:B------:R-:W-:Y:S01]  /*4080*/  CS2R R10, SRZ ;  /* 0x00000000000a7805 */ /* 0x000fe2000001ff00 */
[----:B------:R-:W-:Y:S01]  /*4090*/  IMAD.MOV.U32 R12, RZ, RZ, RZ ;  /* 0x000000ffff0c7224 */ /* 0x000fe200078e00ff */
[----:B------:R-:W-:Y:S01]  /*40a0*/  UIADD3 UR6, UPT, UPT, -UR10, URZ, URZ ;  /* 0x000000ff0a067290 */ /* 0x000fe2000fffe1ff */
[----:B------:R-:W-:Y:S01]  /*40b0*/  IMAD.U32 R30, RZ, RZ, UR10 ;  /* 0x0000000aff1e7e24 */ /* 0x000fe2000f8e00ff */
[----:B------:R-:W-:Y:S02]  /*40c0*/  ISETP.GE.AND P4, PT, R15, UR7, PT ;  /* 0x000000070f007c0c */ /* 0x000fe4000bf86270 */
[----:B0-----:R-:W-:Y:S01]  /*40d0*/  ISETP.GE.AND P3, PT, R0, UR5, PT ;  /* 0x0000000500007c0c */ /* 0x001fe2000bf66270 */
[----:B------:R-:W-:Y:S01]  /*40e0*/  IMAD.MOV.U32 R0, RZ, RZ, RZ ;  /* 0x000000ffff007224 */ /* 0x000fe200078e00ff */
[----:B------:R-:W0:Y:S01]  /*40f0*/  LDCU UR5, c[0x0][0x440] ;  /* 0x00008800ff0577ac */ /* 0x000e220008000800 */
[----:B-1----:R-:W-:-:S12]  /*4100*/  UIMAD UR4, UR21, UR4, URZ ;  /* 0x00000004150472a4 */ /* 0x002fd8000f8e02ff */
.L_x_28:
[----:B------:R-:W-:Y:S04]  /*4110*/  BSSY.RECONVERGENT B0, `(.L_x_24) ;  /* 0x000000f000007945 */ /* 0x000fe80003800200 */
[----:B0-----:R-:W-:Y:S05]  /*4120*/  @P4 BRA `(.L_x_25) ;  /* 0x0000000000344947 */ /* 0x001fea0003800000 */
[C---:B------:R-:W-:Y:S02]  /*4130*/  LOP3.LUT R13, R29.reuse, 0x80, RZ, 0xfc, !PT ;  /* 0x000000801d0d7812 */ /* 0x040fe400078efcff */
[----:B------:R-:W-:Y:S02]  /*4140*/  CS2R R18, SRZ ;  /* 0x0000000000127805 */ /* 0x000fe4000001ff00 */
[----:B0-----:R-:W-:Y:S02]  /*4150*/  ISETP.GE.AND P1, PT, R29, UR5, PT ;  /* 0x000000051d007c0c */ /* 0x001fe4000bf26270 */
[----:B------:R-:W-:Y:S02]  /*4160*/  CS2R R16, SRZ ;  /* 0x0000000000107805 */ /* 0x000fe4000001ff00 */
[----:B------:R-:W-:Y:S02]  /*4170*/  ISETP.GE.AND P0, PT, R32, UR5, PT ;  /* 0x0000000520007c0c */ /* 0x000fe4000bf06270 */
[----:B------:R-:W-:Y:S02]  /*4180*/  CS2R R22, SRZ ;  /* 0x0000000000167805 */ /* 0x000fe4000001ff00 */
[----:B------:R-:W-:Y:S02]  /*4190*/  ISETP.GE.AND P3, PT, R13, UR5, PT ;  /* 0x000000050d007c0c */ /* 0x000fe4000bf66270 */
[----:B------:R-:W-:Y:S02]  /*41a0*/  CS2R R20, SRZ ;  /* 0x0000000000147805 */ /* 0x000fe4000001ff00 */
[----:B------:R-:W-:Y:S02]  /*41b0*/  CS2R R26, SRZ ;  /* 0x00000000001a7805 */ /* 0x000fe4000001ff00 */
[----:B------:R-:W-:Y:S01]  /*41c0*/  CS2R R24, SRZ ;  /* 0x0000000000187805 */ /* 0x000fe2000001ff00 */
[----:B------:R1:W5:Y:S04]  /*41d0*/  @!P1 LDG.E.128 R16, desc[UR8][R34.64] ;  /* 0x0000000822109981 */ /* 0x000368000c1e1d00 */
[----:B------:R1:W5:Y:S04]  /*41e0*/  @!P0 LDG.E.128 R20, desc[UR8][R34.64+0x100] ;  /* 0x0001000822148981 */ /* 0x000368000c1e1d00 */
[----:B------:R1:W5:Y:S02]  /*41f0*/  @!P3 LDG.E.128 R24, desc[UR8][R34.64+0x200] ;  /* 0x000200082218b981 */ /* 0x000364000c1e1d00 */
.L_x_25:
[----:B0-----:R-:W-:Y:S05]  /*4200*/  BSYNC.RECONVERGENT B0 ;  /* 0x0000000000007941 */ /* 0x001fea0003800200 */
.L_x_24:
[----:B------:R-:W0:Y:S01]  /*4210*/  LDS R13, [R14] ;  /* 0x000000000e0d7984 */ /* 0x000e220000000800 */
[----:B------:R-:W-:Y:S01]  /*4220*/  ISETP.GE.AND P4, PT, R15, UR7, PT ;  /* 0x000000070f007c0c */ /* 0x000fe2000bf86270 */
[----:B------:R-:W-:Y:S01]  /*4230*/  BSSY.RECONVERGENT B0, `(.L_x_26) ;  /* 0x000001c000007945 */ /* 0x000fe20003800200 */
[C---:B0----5:R-:W-:Y:S01]  /*4240*/  FFMA.FTZ R12, R13.reuse, R16, R12 ;  /* 0x000000100d0c7223 */ /* 0x061fe2000001000c */
[C---:B------:R-:W-:Y:S01]  /*4250*/  FFMA.FTZ R11, R13.reuse, R17, R11 ;  /* 0x000000110d0b7223 */ /* 0x040fe2000001000b */
        /* <DEDUP_REMOVED lines=9> */
[----:B------:R-:W-:Y:S01]  /*42f0*/  FFMA.FTZ R0, R13, R27, R0 ;  /* 0x0000001b0d007223 */ /* 0x000fe20000010000 */
[----:B------:R-:W-:Y:S06]  /*4300*/  @P4 BRA `(.L_x_27) ;  /* 0x0000000000384947 */ /* 0x000fec0003800000 */
[----:B------:R-:W-:Y:S01]  /*4310*/  IMAD.U32 R31, RZ, RZ, UR4 ;  /* 0x00000004ff1f7e24 */ /* 0x000fe2000f8e00ff */
[----:B------:R-:W-:Y:S02]  /*4320*/  ISETP.GE.AND P2, PT, R29, UR5, PT ;  /* 0x000000051d007c0c */ /* 0x000fe4000bf46270 */
[----:B------:R-:W-:Y:S02]  /*4330*/  CS2R R18, SRZ ;  /* 0x0000000000127805 */ /* 0x000fe4000001ff00 */
[----:B------:R-:W-:Y:S02]  /*4340*/  ISETP.GE.AND P1, PT, R32, UR5, PT ;  /* 0x0000000520007c0c */ /* 0x000fe4000bf26270 */
[----:B------:R-:W-:Y:S02]  /*4350*/  CS2R R16, SRZ ;  /* 0x0000000000107805 */ /* 0x000fe4000001ff00 */
[C---:B------:R-:W-:Y:S02]  /*4360*/  LEA R36, P0, R31.reuse, R34, 0x2 ;  /* 0x000000221f247211 */ /* 0x040fe400078010ff */
[----:B------:R-:W-:Y:S02]  /*4370*/  CS2R R22, SRZ ;  /* 0x0000000000167805 */ /* 0x000fe4000001ff00 */
[----:B------:R-:W-:Y:S02]  /*4380*/  CS2R R20, SRZ ;  /* 0x0000000000147805 */ /* 0x000fe4000001ff00 */
[----:B------:R-:W-:Y:S02]  /*4390*/  CS2R R26, SRZ ;  /* 0x00000000001a7805 */ /* 0x000fe4000001ff00 */
[----:B------:R-:W-:Y:S02]  /*43a0*/  CS2R R24, SRZ ;  /* 0x0000000000187805 */ /* 0x000fe4000001ff00 */
[----:B------:R-:W-:Y:S05]  /*43b0*/  LEA.HI.X.SX32 R37, R31, R35, 0x2, P0 ;  /* 0x000000231f257211 */ /* 0x000fea00000f16ff */
[----:B------:R0:W5:Y:S04]  /*43c0*/  @!P2 LDG.E.128 R16, desc[UR8][R36.64] ;  /* 0x000000082410a981 */ /* 0x000168000c1e1d00 */
[----:B------:R0:W5:Y:S04]  /*43d0*/  @!P1 LDG.E.128 R20, desc[UR8][R36.64+0x100] ;  /* 0x0001000824149981 */ /* 0x000168000c1e1d00 */
[----:B------:R0:W5:Y:S02]  /*43e0*/  @!P3 LDG.E.128 R24, desc[UR8][R36.64+0x200] ;  /* 0x000200082418b981 */ /* 0x000164000c1e1d00 */
.L_x_27:
[----:B------:R-:W-:Y:S05]  /*43f0*/  BSYNC.RECONVERGENT B0 ;  /* 0x0000000000007941 */ /* 0x000fea0003800200 */
.L_x_26:
[----:B------:R2:W3:Y:S01]  /*4400*/  LDS R13, [R14+0x24] ;  /* 0x000024000e0d7984 */ /* 0x0004e20000000800 */
[----:B------:R-:W-:Y:S01]  /*4410*/  UIADD3 UR6, UPT, UPT, UR6, 0x2, URZ ;  /* 0x0000000206067890 */ /* 0x000fe2000fffe0ff */
[C---:B-1----:R-:W-:Y:S03]  /*4420*/  LEA R34, P0, R31.reuse, R34, 0x3 ;  /* 0x000000221f227211 */ /* 0x042fe600078018ff */
[----:B------:R-:W-:Y:S01]  /*4430*/  UISETP.NE.AND UP0, UPT, UR6, URZ, UPT ;  /* 0x000000ff0600728c */ /* 0x000fe2000bf05270 */
[----:B------:R-:W-:Y:S02]  /*4440*/  LEA.HI.X.SX32 R35, R31, R35, 0x3, P0 ;  /* 0x000000231f237211 */ /* 0x000fe400000f1eff */
[----:B--2---:R-:W-:Y:S01]  /*4450*/  IADD3 R14, PT, PT, R14, 0x48, RZ ;  /* 0x000000480e0e7810 */ /* 0x004fe20007ffe0ff */
[C---:B---3-5:R-:W-:Y:S01]  /*4460*/  FFMA.FTZ R12, R13.reuse, R16, R12 ;  /* 0x000000100d0c7223 */ /* 0x068fe2000001000c */
        /* <DEDUP_REMOVED lines=11> */
[----:B------:R-:W-:Y:S06]  /*4520*/  BRA.U UP0, `(.L_x_28) ;  /* 0xfffffff900f87547 */ /* 0x000fec000b83ffff */
.L_x_23:
[----:B------:R-:W1:Y:S02]  /*4530*/  LDCU UR4, c[0x0][0x534] ;  /* 0x0000a680ff0477ac */ /* 0x000e640008000800 */
[----:B-1----:R-:W-:-:S04]  /*4540*/  ULOP3.LUT UR4, UR4, 0x1, URZ, 0xc0, !UPT ;  /* 0x0000000104047892 */ /* 0x002fc8000f8ec0ff */
[----:B------:R-:W-:-:S09]  /*4550*/  UISETP.NE.U32.AND UP0, UPT, UR4, 0x1, UPT ;  /* 0x000000010400788c */ /* 0x000fd2000bf05070 */
[----:B------:R-:W-:Y:S05]  /*4560*/  BRA.U UP0, `(.L_x_22) ;  /* 0x0000000100887547 */ /* 0x000fea000b800000 */
[----:B------:R-:W-:Y:S01]  /*4570*/  IMAD R13, R30, 0x24, R28 ;  /* 0x000000241e0d7824 */ /* 0x000fe200078e021c */
[----:B------:R-:W-:Y:S01]  /*4580*/  UIADD3 UR4, UPT, UPT, UR21, -UR20, URZ ;  /* 0x8000001415047290 */ /* 0x000fe2000fffe0ff */
[----:B------:R-:W-:Y:S04]  /*4590*/  BSSY.RECONVERGENT B0, `(.L_x_29) ;  /* 0x0000013000007945 */ /* 0x000fe80003800200 */
[----:B------:R-:W1:Y:S01]  /*45a0*/  LDS R13, [R13] ;  /* 0x000000000d0d7984 */ /* 0x000e620000000800 */
[----:B------:R-:W-:-:S13]  /*45b0*/  ISETP.GE.AND P0, PT, R15, UR4, PT ;  /* 0x000000040f007c0c */ /* 0x000fda000bf06270 */
[----:B------:R-:W-:Y:S05]  /*45c0*/  @P0 BRA `(.L_x_30) ;  /* 0x00000000003c0947 */ /* 0x000fea0003800000 */
[----:B------:R-:W2:Y:S01]  /*45d0*/  LDCU UR4, c[0x0][0x440] ;  /* 0x00008800ff0477ac */ /* 0x000ea20008000800 */
[C---:B------:R-:W-:Y:S02]  /*45e0*/  LOP3.LUT R16, R29.reuse, 0x40, RZ, 0xfc, !PT ;  /* 0x000000401d107812 */ /* 0x040fe400078efcff */
[----:B------:R-:W-:Y:S02]  /*45f0*/  CS2R R18, SRZ ;  /* 0x0000000000127805 */ /* 0x000fe4000001ff00 */
[----:B------:R-:W-:Y:S02]  /*4600*/  LOP3.LUT R14, R29, 0x80, RZ, 0xfc, !PT ;  /* 0x000000801d0e7812 */ /* 0x000fe400078efcff */
[----:B------:R-:W-:Y:S02]  /*4610*/  CS2R R22, SRZ ;  /* 0x0000000000167805 */ /* 0x000fe4000001ff00 */
[----:B------:R-:W-:Y:S02]  /*4620*/  CS2R R20, SRZ ;  /* 0x0000000000147805 */ /* 0x000fe4000001ff00 */
[----:B------:R-:W-:-:S02]  /*4630*/  CS2R R26, SRZ ;  /* 0x00000000001a7805 */ /* 0x000fc4000001ff00 */
[----:B------:R-:W-:Y:S02]  /*4640*/  CS2R R24, SRZ ;  /* 0x0000000000187805 */ /* 0x000fe4000001ff00 */
[----:B--2---:R-:W-:Y:S02]  /*4650*/  ISETP.GE.AND P1, PT, R16, UR4, PT ;  /* 0x0000000410007c0c */ /* 0x004fe4000bf26270 */
[----:B------:R-:W-:Y:S02]  /*4660*/  CS2R R16, SRZ ;  /* 0x0000000000107805 */ /* 0x000fe4000001ff00 */
[----:B------:R-:W-:Y:S02]  /*4670*/  ISETP.GE.AND P0, PT, R14, UR4, PT ;  /* 0x000000040e007c0c */ /* 0x000fe4000bf06270 */
[----:B------:R-:W-:-:S07]  /*4680*/  ISETP.GE.AND P2, PT, R29, UR4, PT ;  /* 0x000000041d007c0c */ /* 0x000fce000bf46270 */
[----:B------:R2:W5:Y:S06]  /*4690*/  @!P1 LDG.E.128 R20, desc[UR8][R34.64+0x100] ;  /* 0x0001000822149981 */ /* 0x00056c000c1e1d00 */
[----:B------:R2:W5:Y:S04]  /*46a0*/  @!P2 LDG.E.128 R16, desc[UR8][R34.64] ;  /* 0x000000082210a981 */ /* 0x000568000c1e1d00 */
[----:B------:R2:W5:Y:S02]  /*46b0*/  @!P0 LDG.E.128 R24, desc[UR8][R34.64+0x200] ;  /* 0x0002000822188981 */ /* 0x000564000c1e1d00 */
.L_x_30:
[----:B------:R-:W-:Y:S05]  /*46c0*/  BSYNC.RECONVERGENT B0 ;  /* 0x0000000000007941 */ /* 0x000fea0003800200 */
.L_x_29:
[C---:B-1---5:R-:W-:Y:S01]  /*46d0*/  FFMA.FTZ R12, R13.reuse, R16, R12 ;  /* 0x000000100d0c7223 */ /* 0x062fe2000001000c */
        /* <DEDUP_REMOVED lines=10> */
[----:B------:R-:W-:-:S07]  /*4780*/  FFMA.FTZ R0, R13, R27, R0 ;  /* 0x0000001b0d007223 */ /* 0x000fce0000010000 */
.L_x_22:
[----:B------:R-:W-:-:S04]  /*4790*/  IADD3 R17, PT, PT, R15, UR20, RZ ;  /* 0x000000140f117c10 */ /* 0x000fc8000fffe0ff */
[----:B------:R-:W-:-:S13]  /*47a0*/  ISETP.GE.AND P0, PT, R17, UR21, PT ;  /* 0x0000001511007c0c */ /* 0x000fda000bf06270 */
[----:B------:R-:W-:Y:S05]  /*47b0*/  @P0 EXIT ;  /* 0x000000000000094d */ /* 0x000fea0003800000 */
[----:B------:R-:W-:Y:S01]  /*47c0*/  IABS R18, UR22 ;  /* 0x0000001600127c13 */ /* 0x000fe20008000000 */
[----:B------:R-:W1:Y:S01]  /*47d0*/  LDC R16, c[0x0][0x434] ;  /* 0x00010d00ff107b82 */ /* 0x000e620000000800 */
[----:B------:R-:W-:Y:S01]  /*47e0*/  IABS R20, R17 ;  /* 0x0000001100147213 */ /* 0x000fe20000000000 */
[----:B------:R-:W3:Y:S01]  /*47f0*/  LDCU.128 UR4, c[0x0][0x400] ;  /* 0x00008000ff0477ac */ /* 0x000ee20008000c00 */
[----:B------:R-:W4:Y:S01]  /*4800*/  I2F.RP R22, R18 ;  /* 0x0000001200167306 */ /* 0x000f220000209400 */
[----:B------:R-:W-:Y:S01]  /*4810*/  IABS R14, UR22 ;  /* 0x00000016000e7c13 */ /* 0x000fe20008000000 */
[----:B------:R-:W5:Y:S01]  /*4820*/  LDCU.64 UR10, c[0x0][0x410] ;  /* 0x00008200ff0a77ac */ /* 0x000f620008000a00 */
[----:B------:R-:W-:-:S03]  /*4830*/  F2FP.F16.F32.PACK_AB R7, R7, R8 ;  /* 0x000000080707723e */ /* 0x000fc600000000ff */
[----:B------:R-:W-:Y:S01]  /*4840*/  IMAD.MOV R14, RZ, RZ, -R14 ;  /* 0x000000ffff0e7224 */ /* 0x000fe200078e0a0e */
[----:B------:R-:W-:Y:S02]  /*4850*/  F2FP.F16.F32.PACK_AB R5, R5, R6 ;  /* 0x000000060505723e */ /* 0x000fe400000000ff */
[----:B------:R-:W-:Y:S01]  /*4860*/  F2FP.F16.F32.PACK_AB R11, R11, R12 ;  /* 0x0000000c0b0b723e */ /* 0x000fe200000000ff */
[----:B------:R-:W-:Y:S01]  /*4870*/  IMAD.MOV.U32 R6, RZ, RZ, R7 ;  /* 0x000000ffff067224 */ /* 0x000fe200078e0007 */
[----:B------:R-:W-:Y:S01]  /*4880*/  F2FP.F16.F32.PACK_AB R9, R9, R10 ;  /* 0x0000000a0909723e */ /* 0x000fe200000000ff */
[----:B------:R-:W-:Y:S01]  /*4890*/  IMAD.MOV.U32 R7, RZ, RZ, R5 ;  /* 0x000000ffff077224 */ /* 0x000fe200078e0005 */
[----:B------:R-:W-:Y:S01]  /*48a0*/  MOV R8, R11 ;  /* 0x0000000b00087202 */ /* 0x000fe20000000f00 */
[----:B----4-:R-:W4:Y:S01]  /*48b0*/  MUFU.RCP R22, R22 ;  /* 0x0000001600167308 */ /* 0x010f220000001000 */
[----:B------:R-:W-:Y:S02]  /*48c0*/  F2FP.F16.F32.PACK_AB R4, R3, R4 ;  /* 0x000000040304723e */ /* 0x000fe400000000ff */
[----:B------:R-:W-:-:S02]  /*48d0*/  F2FP.F16.F32.PACK_AB R5, R0, R2 ;  /* 0x000000020005723e */ /* 0x000fc400000000ff */
[----:B-1----:R-:W-:Y:S01]  /*48e0*/  IABS R15, R16 ;  /* 0x00000010000f7213 */ /* 0x002fe20000000000 */
[----:B----4-:R-:W-:-:S04]  /*48f0*/  VIADD R22, R22, 0xffffffe ;  /* 0x0ffffffe16167836 */ /* 0x010fc80000000000 */
[----:B------:R-:W1:Y:S02]  /*4900*/  F2I.FTZ.U32.TRUNC.NTZ R23, R22 ;  /* 0x0000001600177305 */ /* 0x000e64000021f000 */
[--C-:B-1----:R-:W-:Y:S02]  /*4910*/  IMAD.MOV R13, RZ, RZ, -R23.reuse ;  /* 0x000000ffff0d7224 */ /* 0x102fe400078e0a17 */
[----:B------:R-:W-:Y:S02]  /*4920*/  IMAD.MOV.U32 R22, RZ, RZ, RZ ;  /* 0x000000ffff167224 */ /* 0x000fe400078e00ff */
[----:B------:R-:W-:Y:S02]  /*4930*/  IMAD R19, R13, R18, RZ ;  /* 0x000000120d137224 */ /* 0x000fe400078e02ff */
[----:B------:R-:W1:Y:S02]  /*4940*/  I2F.RP R13, R15 ;  /* 0x0000000f000d7306 */ /* 0x000e640000209400 */
[----:B------:R-:W-:-:S06]  /*4950*/  IMAD.HI.U32 R19, R23, R19, R22 ;  /* 0x0000001317137227 */ /* 0x000fcc00078e0016 */
[----:B------:R-:W-:-:S04]  /*4960*/  IMAD.HI.U32 R19, R19, R20, RZ ;  /* 0x0000001413137227 */ /* 0x000fc800078e00ff */
[----:B------:R-:W-:Y:S01]  /*4970*/  IMAD R14, R19, R14, R20 ;  /* 0x0000000e130e7224 */ /* 0x000fe200078e0214 */
[----:B-1----:R-:W1:Y:S04]  /*4980*/  MUFU.RCP R13, R13 ;  /* 0x0000000d000d7308 */ /* 0x002e680000001000 */
[----:B------:R-:W-:-:S13]  /*4990*/  ISETP.GT.U32.AND P1, PT, R18, R14, PT ;  /* 0x0000000e1200720c */ /* 0x000fda0003f24070 */
[-C--:B------:R-:W-:Y:S01]  /*49a0*/  @!P1 IADD3 R14, PT, PT, R14, -R18.reuse, RZ ;  /* 0x800000120e0e9210 */ /* 0x080fe20007ffe0ff */
[----:B------:R-:W-:Y:S01]  /*49b0*/  @!P1 VIADD R19, R19, 0x1 ;  /* 0x0000000113139836 */ /* 0x000fe20000000000 */
[----:B------:R-:W-:Y:S01]  /*49c0*/  ISETP.NE.AND P1, PT, RZ, UR22, PT ;  /* 0x00000016ff007c0c */ /* 0x000fe2000bf25270 */
[----:B-1----:R-:W-:Y:S01]  /*49d0*/  VIADD R13, R13, 0xffffffe ;  /* 0x0ffffffe0d0d7836 */ /* 0x002fe20000000000 */
[----:B------:R-:W-:Y:S02]  /*49e0*/  ISETP.GE.U32.AND P2, PT, R14, R18, PT ;  /* 0x000000120e00720c */ /* 0x000fe40003f46070 */
[----:B------:R-:W-:Y:S01]  /*49f0*/  LOP3.LUT R14, R17, UR22, RZ, 0x3c, !PT ;  /* 0x00000016110e7c12 */ /* 0x000fe2000f8e3cff */
[----:B------:R-:W1:Y:S03]  /*4a00*/  F2I.FTZ.U32.TRUNC.NTZ R23, R13 ;  /* 0x0000000d00177305 */ /* 0x000e66000021f000 */
[----:B------:R-:W-:-:S07]  /*4a10*/  ISETP.GE.AND P0, PT, R14, RZ, PT ;  /* 0x000000ff0e00720c */ /* 0x000fce0003f06270 */
[----:B------:R-:W-:Y:S01]  /*4a20*/  @P2 VIADD R19, R19, 0x1 ;  /* 0x0000000113132836 */ /* 0x000fe20000000000 */
[----:B-1----:R-:W-:-:S05]  /*4a30*/  IADD3 R14, PT, PT, RZ, -R23, RZ ;  /* 0x80000017ff0e7210 */ /* 0x002fca0007ffe0ff */
[----:B------:R-:W-:Y:S01]  /*4a40*/  @!P0 IMAD.MOV R19, RZ, RZ, -R19 ;  /* 0x000000ffff138224 */ /* 0x000fe200078e0a13 */
[----:B------:R-:W-:Y:S01]  /*4a50*/  @!P1 LOP3.LUT R19, RZ, UR22, RZ, 0x33, !PT ;  /* 0x00000016ff139c12 */ /* 0x000fe2000f8e33ff */
[----:B------:R-:W-:-:S04]  /*4a60*/  IMAD R14, R14, R15, RZ ;  /* 0x0000000f0e0e7224 */ /* 0x000fc800078e02ff */
[----:B------:R-:W-:Y:S02]  /*4a70*/  IMAD R18, R19, UR22, RZ ;  /* 0x0000001613127c24 */ /* 0x000fe4000f8e02ff */
[----:B------:R-:W-:-:S04]  /*4a80*/  IMAD.HI.U32 R14, R23, R14, R22 ;  /* 0x0000000e170e7227 */ /* 0x000fc800078e0016 */
[----:B------:R-:W-:Y:S02]  /*4a90*/  IMAD.IADD R20, R17, 0x1, -R18 ;  /* 0x0000000111147824 */ /* 0x000fe400078e0a12 */
[----:B---3--:R-:W-:-:S03]  /*4aa0*/  IMAD.WIDE.U32 R22, R19, UR4, RZ ;  /* 0x0000000413167c25 */ /* 0x008fc6000f8e00ff */
[----:B------:R-:W-:Y:S02]  /*4ab0*/  IABS R13, R20 ;  /* 0x00000014000d7213 */ /* 0x000fe40000000000 */
[----:B------:R-:W-:-:S03]  /*4ac0*/  LOP3.LUT R20, R20, R16, RZ, 0x3c, !PT ;  /* 0x0000001014147212 */ /* 0x000fc600078e3cff */
[----:B------:R-:W-:Y:S01]  /*4ad0*/  IMAD.HI.U32 R21, R14, R13, RZ ;  /* 0x0000000d0e157227 */ /* 0x000fe200078e00ff */
[----:B------:R-:W-:-:S03]  /*4ae0*/  ISETP.GE.AND P1, PT, R20, RZ, PT ;  /* 0x000000ff1400720c */ /* 0x000fc60003f26270 */
[----:B------:R-:W-:-:S04]  /*4af0*/  IMAD.MOV R14, RZ, RZ, -R21 ;  /* 0x000000ffff0e7224 */ /* 0x000fc800078e0a15 */
[----:B------:R-:W-:Y:S01]  /*4b00*/  IMAD R13, R15, R14, R13 ;  /* 0x0000000e0f0d7224 */ /* 0x000fe200078e020d */
[----:B------:R-:W-:-:S04]  /*4b10*/  SHF.R.S32.HI R14, RZ, 0x1f, R19 ;  /* 0x0000001fff0e7819 */ /* 0x000fc80000011413 */
[----:B------:R-:W-:Y:S01]  /*4b20*/  ISETP.GT.U32.AND P0, PT, R15, R13, PT ;  /* 0x0000000d0f00720c */ /* 0x000fe20003f04070 */
[----:B------:R-:W-:-:S04]  /*4b30*/  IMAD R14, R14, UR4, RZ ;  /* 0x000000040e0e7c24 */ /* 0x000fc8000f8e02ff */
[----:B------:R-:W-:Y:S01]  /*4b40*/  IMAD R14, R19, UR5, R14 ;  /* 0x00000005130e7c24 */ /* 0x000fe2000f8e020e */
[----:B------:R-:W1:Y:S03]  /*4b50*/  LDCU.64 UR4, c[0x0][0x3f0] ;  /* 0x00007e00ff0477ac */ /* 0x000e660008000a00 */
[----:B------:R-:W-:-:S04]  /*4b60*/  IMAD.IADD R23, R23, 0x1, R14 ;  /* 0x0000000117177824 */ /* 0x000fc800078e020e */
[----:B------:R-:W-:Y:S01]  /*4b70*/  @!P0 IMAD.IADD R13, R13, 0x1, -R15 ;  /* 0x000000010d0d8824 */ /* 0x000fe200078e0a0f */
[----:B------:R-:W-:Y:S02]  /*4b80*/  @!P0 IADD3 R21, PT, PT, R21, 0x1, RZ ;  /* 0x0000000115158810 */ /* 0x000fe40007ffe0ff */
[----:B------:R-:W-:Y:S02]  /*4b90*/  ISETP.NE.AND P0, PT, R16, RZ, PT ;  /* 0x000000ff1000720c */ /* 0x000fe40003f05270 */
[----:B------:R-:W-:Y:S02]  /*4ba0*/  ISETP.GE.U32.AND P2, PT, R13, R15, PT ;  /* 0x0000000f0d00720c */ /* 0x000fe40003f46070 */
[----:B------:R-:W3:Y:S11]  /*4bb0*/  S2R R13, SR_TID.X ;  /* 0x00000000000d7919 */ /* 0x000ef60000002100 */
[----:B------:R-:W-:-:S04]  /*4bc0*/  @P2 VIADD R21, R21, 0x1 ;  /* 0x0000000115152836 */ /* 0x000fc80000000000 */
[----:B------:R-:W-:Y:S01]  /*4bd0*/  @!P1 IMAD.MOV R21, RZ, RZ, -R21 ;  /* 0x000000ffff159224 */ /* 0x000fe200078e0a15 */
[----:B------:R-:W-:-:S04]  /*4be0*/  @!P0 LOP3.LUT R21, RZ, R16, RZ, 0x33, !PT ;  /* 0x00000010ff158212 */ /* 0x000fc800078e33ff */
[----:B------:R-:W-:Y:S01]  /*4bf0*/  SHF.R.S32.HI R15, RZ, 0x1f, R21 ;  /* 0x0000001fff0f7819 */ /* 0x000fe20000011415 */
[C---:B------:R-:W-:Y:S02]  /*4c00*/  IMAD R16, R21.reuse, R16, R18 ;  /* 0x0000001015107224 */ /* 0x040fe400078e0212 */
[----:B-----5:R-:W-:-:S03]  /*4c10*/  IMAD.WIDE.U32 R22, R21, UR10, R22 ;  /* 0x0000000a15167c25 */ /* 0x020fc6000f8e0016 */
[----:B------:R-:W-:Y:S01]  /*4c20*/  IADD3 R16, PT, PT, R17, -R16, RZ ;  /* 0x8000001011107210 */ /* 0x000fe20007ffe0ff */
[----:B------:R-:W-:Y:S01]  /*4c30*/  IMAD R15, R15, UR10, RZ ;  /* 0x0000000a0f0f7c24 */ /* 0x000fe2000f8e02ff */
[----:B------:R-:W4:Y:S02]  /*4c40*/  LDCU UR10, c[0x0][0x440] ;  /* 0x00008800ff0a77ac */ /* 0x000f240008000800 */
[----:B------:R-:W-:Y:S01]  /*4c50*/  SHF.R.S32.HI R14, RZ, 0x1f, R16 ;  /* 0x0000001fff0e7819 */ /* 0x000fe20000011410 */
[----:B------:R-:W-:Y:S02]  /*4c60*/  IMAD R15, R21, UR11, R15 ;  /* 0x0000000b150f7c24 */ /* 0x000fe4000f8e020f */
[----:B---3--:R-:W-:Y:S02]  /*4c70*/  IMAD.SHL.U32 R13, R13, 0x4, RZ ;  /* 0x000000040d0d7824 */ /* 0x008fe400078e00ff */
[----:B------:R-:W-:Y:S02]  /*4c80*/  IMAD.IADD R23, R23, 0x1, R15 ;  /* 0x0000000117177824 */ /* 0x000fe400078e020f */
[----:B------:R-:W-:Y:S01]  /*4c90*/  IMAD R14, R14, UR6, RZ ;  /* 0x000000060e0e7c24 */ /* 0x000fe2000f8e02ff */
[----:B------:R-:W-:Y:S01]  /*4ca0*/  LOP3.LUT R13, R13, 0x3c, RZ, 0xc0, !PT ;  /* 0x0000003c0d0d7812 */ /* 0x000fe200078ec0ff */
[----:B------:R-:W-:-:S04]  /*4cb0*/  IMAD.WIDE.U32 R22, R16, UR6, R22 ;  /* 0x0000000610167c25 */ /* 0x000fc8000f8e0016 */
[----:B------:R-:W-:Y:S01]  /*4cc0*/  IMAD R16, R16, UR7, R14 ;  /* 0x0000000710107c24 */ /* 0x000fe2000f8e020e */
[----:B------:R-:W-:Y:S02]  /*4cd0*/  IADD3 R15, P0, PT, R29, R22, RZ ;  /* 0x000000161d0f7210 */ /* 0x000fe40007f1e0ff */
[C---:B------:R-:W-:Y:S02]  /*4ce0*/  LOP3.LUT R14, R13.reuse, 0x40, RZ, 0xfc, !PT ;  /* 0x000000400d0e7812 */ /* 0x040fe400078efcff */
[----:B------:R-:W-:Y:S01]  /*4cf0*/  LOP3.LUT R13, R13, 0x80, RZ, 0xfc, !PT ;  /* 0x000000800d0d7812 */ /* 0x000fe200078efcff */
[----:B------:R-:W-:Y:S01]  /*4d00*/  IMAD.X R16, R23, 0x1, R16, P0 ;  /* 0x0000000117107824 */ /* 0x000fe200000e0610 */
[----:B----4-:R-:W-:Y:S02]  /*4d10*/  ISETP.GE.AND P1, PT, R14, UR10, PT ;  /* 0x0000000a0e007c0c */ /* 0x010fe4000bf26270 */
[----:B-1----:R-:W-:Y:S02]  /*4d20*/  LEA R14, P0, R15, UR4, 0x1 ;  /* 0x000000040f0e7c11 */ /* 0x002fe4000f8008ff */
[----:B------:R-:W-:-:S02]  /*4d30*/  ISETP.GE.AND P2, PT, R29, UR10, PT ;  /* 0x0000000a1d007c0c */ /* 0x000fc4000bf46270 */
[----:B------:R-:W-:Y:S02]  /*4d40*/  LEA.HI.X R15, R15, UR5, R16, 0x1, P0 ;  /* 0x000000050f0f7c11 */ /* 0x000fe400080f0c10 */
[----:B------:R-:W-:-:S05]  /*4d50*/  ISETP.GE.AND P0, PT, R13, UR10, PT ;  /* 0x0000000a0d007c0c */ /* 0x000fca000bf06270 */
[----:B------:R1:W-:Y:S04]  /*4d60*/  @!P1 STG.E.64 desc[UR8][R14.64+0x80], R6 ;  /* 0x000080060e009986 */ /* 0x0003e8000c101b08 */
[----:B------:R1:W-:Y:S04]  /*4d70*/  @!P2 STG.E.64 desc[UR8][R14.64], R8 ;  /* 0x000000080e00a986 */ /* 0x0003e8000c101b08 */
[----:B------:R-:W-:Y:S05]  /*4d80*/  @P0 EXIT ;  /* 0x000000000000094d */ /* 0x000fea0003800000 */
[----:B------:R-:W-:Y:S01]  /*4d90*/  STG.E.64 desc[UR8][R14.64+0x100], R4 ;  /* 0x000100040e007986 */ /* 0x000fe2000c101b08 */
[----:B------:R-:W-:Y:S05]  /*4da0*/  EXIT ;  /* 0x000000000000794d */ /* 0x000fea0003800000 */
        .weak           $__internal_0_$__cuda_sm20_div_s64
        .type           $__internal_0_$__cuda_sm20_div_s64,@function
        .size           $__internal_0_$__cuda_sm20_div_s64,(.L_x_6861 - $__internal_0_$__cuda_sm20_div_s64)
$__internal_0_$__cuda_sm20_div_s64:
[----:B------:R-:W-:Y:S02]  /*4db0*/  IADD3 R36, P0, PT, RZ, -R18, RZ ;  /* 0x80000012ff247210 */ /* 0x000fe40007f1e0ff */
[----:B------:R-:W-:-:S03]  /*4dc0*/  ISETP.GE.AND P1, PT, R17, RZ, PT ;  /* 0x000000ff1100720c */ /* 0x000fc60003f26270 */
[----:B------:R-:W-:Y:S01]  /*4dd0*/  IMAD.X R9, RZ, RZ, ~R17, P0 ;  /* 0x000000ffff097224 */ /* 0x000fe200000e0e11 */
[----:B------:R-:W-:-:S04]  /*4de0*/  SEL R36, R36, R18, !P1 ;  /* 0x0000001224247207 */ /* 0x000fc80004800000 */
[----:B------:R-:W-:-:S04]  /*4df0*/  SEL R37, R9, R17, !P1 ;  /* 0x0000001109257207 */ /* 0x000fc80004800000 */
[----:B------:R-:W0:Y:S02]  /*4e00*/  I2F.U64.RP R12, R36 ;  /* 0x00000024000c7312 */ /* 0x000e240000309000 */
[----:B0-----:R-:W0:Y:S02]  /*4e10*/  MUFU.RCP R12, R12 ;  /* 0x0000000c000c7308 */ /* 0x001e240000001000 */
[----:B0-----:R-:W-:-:S15]  /*4e20*/  VIADD R12, R12, 0x1ffffffe ;  /* 0x1ffffffe0c0c7836 */ /* 0x001fde0000000000 */
[----:B------:R-:W-:-:S15]  /*4e30*/  NOP ;  /* 0x0000000000007918 */ /* 0x000fde0000000000 */
[----:B------:R-:W-:-:S15]  /*4e40*/  NOP ;  /* 0x0000000000007918 */ /* 0x000fde0000000000 */
[----:B------:R-:W-:-:S15]  /*4e50*/  NOP ;  /* 0x0000000000007918 */ /* 0x000fde0000000000 */
[----:B------:R-:W0:Y:S02]  /*4e60*/  F2I.U64.TRUNC R12, R12 ;  /* 0x0000000c000c7311 */ /* 0x000e24000020d800 */
[----:B0-----:R-:W-:-:S04]  /*4e70*/  IMAD.WIDE.U32 R44, R12, R36, RZ ;  /* 0x000000240c2c7225 */ /* 0x001fc800078e00ff */
[C---:B------:R-:W-:Y:S01]  /*4e80*/  IMAD R10, R12.reuse, R37, R45 ;  /* 0x000000250c0a7224 */ /* 0x040fe200078e022d */
[----:B------:R-:W-:Y:S01]  /*4e90*/  IADD3 R11, P0, PT, RZ, -R44, RZ ;  /* 0x8000002cff0b7210 */ /* 0x000fe20007f1e0ff */
[----:B------:R-:W-:Y:S02]  /*4ea0*/  IMAD.MOV.U32 R45, RZ, RZ, R12 ;  /* 0x000000ffff2d7224 */ /* 0x000fe400078e000c */
[----:B------:R-:W-:Y:S02]  /*4eb0*/  IMAD R10, R13, R36, R10 ;  /* 0x000000240d0a7224 */ /* 0x000fe400078e020a */
[----:B------:R-:W-:-:S04]  /*4ec0*/  IMAD.HI.U32 R44, R12, R11, RZ ;  /* 0x0000000b0c2c7227 */ /* 0x000fc800078e00ff */
[----:B------:R-:W-:-:S04]  /*4ed0*/  IMAD.X R10, RZ, RZ, ~R10, P0 ;  /* 0x000000ffff0a7224 */ /* 0x000fc800000e0e0a */
[----:B------:R-:W-:-:S04]  /*4ee0*/  IMAD.WIDE.U32 R44, P2, R12, R10, R44 ;  /* 0x0000000a0c2c7225 */ /* 0x000fc8000784002c */
[C---:B------:R-:W-:Y:S02]  /*4ef0*/  IMAD R9, R13.reuse, R10, RZ ;  /* 0x0000000a0d097224 */ /* 0x040fe400078e02ff */
[----:B------:R-:W-:-:S04]  /*4f00*/  IMAD.HI.U32 R11, P1, R13, R11, R44 ;  /* 0x0000000b0d0b7227 */ /* 0x000fc8000782002c */
[----:B------:R-:W-:Y:S01]  /*4f10*/  IMAD.HI.U32 R10, R13, R10, RZ ;  /* 0x0000000a0d0a7227 */ /* 0x000fe200078e00ff */
[----:B------:R-:W-:-:S03]  /*4f20*/  IADD3 R45, P0, PT, R9, R11, RZ ;  /* 0x0000000b092d7210 */ /* 0x000fc60007f1e0ff */
[----:B------:R-:W-:Y:S02]  /*4f30*/  IMAD.X R10, R10, 0x1, R13, P2 ;  /* 0x000000010a0a7824 */ /* 0x000fe400010e060d */
[----:B------:R-:W-:-:S03]  /*4f40*/  IMAD.WIDE.U32 R12, R45, R36, RZ ;  /* 0x000000242d0c7225 */ /* 0x000fc600078e00ff */
[----:B------:R-:W-:Y:S01]  /*4f50*/  IADD3.X R11, PT, PT, RZ, RZ, R10, P0, P1 ;  /* 0x000000ffff0b7210 */ /* 0x000fe200007e240a */
[----:B------:R-:W-:Y:S01]  /*4f60*/  IMAD R9, R45, R37, R13 ;  /* 0x000000252d097224 */ /* 0x000fe200078e020d */
[----:B------:R-:W-:Y:S02]  /*4f70*/  IADD3 R13, P0, PT, RZ, -R12, RZ ;  /* 0x8000000cff0d7210 */ /* 0x000fe40007f1e0ff */
[----:B------:R-:W-:Y:S01]  /*4f80*/  ISETP.GE.AND P1, PT, R19, RZ, PT ;  /* 0x000000ff1300720c */ /* 0x000fe20003f26270 */
[----:B------:R-:W-:Y:S02]  /*4f90*/  IMAD R9, R11, R36, R9 ;  /* 0x000000240b097224 */ /* 0x000fe400078e0209 */
[----:B------:R-:W-:-:S03]  /*4fa0*/  IMAD.HI.U32 R44, R45, R13, RZ ;  /* 0x0000000d2d2c7227 */ /* 0x000fc600078e00ff */
[----:B------:R-:W-:Y:S02]  /*4fb0*/  IADD3.X R9, PT, PT, RZ, ~R9, RZ, P0, !PT ;  /* 0x80000009ff097210 */ /* 0x000fe400007fe4ff */
[----:B------:R-:W-:-:S03]  /*4fc0*/  IADD3 R10, P0, PT, RZ, -R21, RZ ;  /* 0x80000015ff0a7210 */ /* 0x000fc60007f1e0ff */
[----:B------:R-:W-:Y:S01]  /*4fd0*/  IMAD.WIDE.U32 R44, P4, R45, R9, R44 ;  /* 0x000000092d2c7225 */ /* 0x000fe2000788002c */
[----:B------:R-:W-:-:S03]  /*4fe0*/  SEL R10, R10, R21, !P1 ;  /* 0x000000150a0a7207 */ /* 0x000fc60004800000 */
[C---:B------:R-:W-:Y:S02]  /*4ff0*/  IMAD R12, R11.reuse, R9, RZ ;  /* 0x000000090b0c7224 */ /* 0x040fe400078e02ff */
[----:B------:R-:W-:-:S04]  /*5000*/  IMAD.HI.U32 R13, P3, R11, R13, R44 ;  /* 0x0000000d0b0d7227 */ /* 0x000fc8000786002c */
[----:B------:R-:W-:Y:S01]  /*5010*/  IMAD.HI.U32 R9, R11, R9, RZ ;  /* 0x000000090b097227 */ /* 0x000fe200078e00ff */
[----:B------:R-:W-:-:S03]  /*5020*/  IADD3 R12, P2, PT, R12, R13, RZ ;  /* 0x0000000d0c0c7210 */ /* 0x000fc60007f5e0ff */
[----:B------:R-:W-:Y:S02]  /*5030*/  IMAD.X R13, RZ, RZ, ~R19, P0 ;  /* 0x000000ffff0d7224 */ /* 0x000fe400000e0e13 */
[----:B------:R-:W-:Y:S02]  /*5040*/  IMAD.X R11, R9, 0x1, R11, P4 ;  /* 0x00000001090b7824 */ /* 0x000fe400020e060b */
[C---:B------:R-:W-:Y:S01]  /*5050*/  IMAD.HI.U32 R44, R12.reuse, R10, RZ ;  /* 0x0000000a0c2c7227 */ /* 0x040fe200078e00ff */
[----:B------:R-:W-:Y:S02]  /*5060*/  SEL R9, R13, R19, !P1 ;  /* 0x000000130d097207 */ /* 0x000fe40004800000 */
[----:B------:R-:W-:Y:S01]  /*5070*/  IADD3.X R11, PT, PT, RZ, RZ, R11, P2, P3 ;  /* 0x000000ffff0b7210 */ /* 0x000fe200017e640b */
[----:B------:R-:W-:Y:S02]  /*5080*/  IMAD.MOV.U32 R45, RZ, RZ, RZ ;  /* 0x000000ffff2d7224 */ /* 0x000fe400078e00ff */
[----:B------:R-:W-:-:S04]  /*5090*/  IMAD.WIDE.U32 R12, R12, R9, R44 ;  /* 0x000000090c0c7225 */ /* 0x000fc800078e002c */
[C---:B------:R-:W-:Y:S02]  /*50a0*/  IMAD R22, R11.reuse, R9, RZ ;  /* 0x000000090b167224 */ /* 0x040fe400078e02ff */
[----:B------:R-:W-:-:S04]  /*50b0*/  IMAD.HI.U32 R12, P1, R11, R10, R12 ;  /* 0x0000000a0b0c7227 */ /* 0x000fc8000782000c */
[----:B------:R-:W-:Y:S01]  /*50c0*/  IMAD.HI.U32 R11, R11, R9, RZ ;  /* 0x000000090b0b7227 */ /* 0x000fe200078e00ff */
[----:B------:R-:W-:-:S03]  /*50d0*/  IADD3 R22, P0, PT, R22, R12, RZ ;  /* 0x0000000c16167210 */ /* 0x000fc60007f1e0ff */
[----:B------:R-:W-:Y:S02]  /*50e0*/  IMAD.X R11, RZ, RZ, R11, P1 ;  /* 0x000000ffff0b7224 */ /* 0x000fe400008e060b */
[----:B------:R-:W-:-:S03]  /*50f0*/  IMAD.WIDE.U32 R12, R22, R36, RZ ;  /* 0x00000024160c7225 */ /* 0x000fc600078e00ff */
[----:B------:R-:W-:Y:S01]  /*5100*/  IADD3.X R21, PT, PT, RZ, R11, RZ, P0, !PT ;  /* 0x0000000bff157210 */ /* 0x000fe200007fe4ff */
[----:B------:R-:W-:Y:S01]  /*5110*/  IMAD R11, R22, R37, R13 ;  /* 0x00000025160b7224 */ /* 0x000fe200078e020d */
[----:B------:R-:W-:-:S03]  /*5120*/  IADD3 R10, P1, PT, -R12, R10, RZ ;  /* 0x0000000a0c0a7210 */ /* 0x000fc60007f3e1ff */
[-C--:B------:R-:W-:Y:S01]  /*5130*/  IMAD R11, R21, R36.reuse, R11 ;  /* 0x00000024150b7224 */ /* 0x080fe200078e020b */
[----:B------:R-:W-:-:S03]  /*5140*/  ISETP.GE.U32.AND P0, PT, R10, R36, PT ;  /* 0x000000240a00720c */ /* 0x000fc60003f06070 */
[----:B------:R-:W-:Y:S01]  /*5150*/  IMAD.X R9, R9, 0x1, ~R11, P1 ;  /* 0x0000000109097824 */ /* 0x000fe200008e0e0b */
[----:B------:R-:W-:-:S04]  /*5160*/  IADD3 R12, P1, PT, R10, -R36, RZ ;  /* 0x800000240a0c7210 */ /* 0x000fc80007f3e0ff */
[C---:B------:R-:W-:Y:S01]  /*5170*/  ISETP.GE.U32.AND.EX P0, PT, R9.reuse, R37, PT, P0 ;  /* 0x000000250900720c */ /* 0x040fe20003f06100 */
[----:B------:R-:W-:Y:S01]  /*5180*/  IMAD.X R11, R9, 0x1, ~R37, P1 ;  /* 0x00000001090b7824 */ /* 0x000fe200008e0e25 */
[----:B------:R-:W-:Y:S02]  /*5190*/  IADD3 R13, P1, PT, R22, 0x1, RZ ;  /* 0x00000001160d7810 */ /* 0x000fe40007f3e0ff */
[----:B------:R-:W-:Y:S02]  /*51a0*/  SEL R12, R12, R10, P0 ;  /* 0x0000000a0c0c7207 */ /* 0x000fe40000000000 */
[----:B------:R-:W-:Y:S01]  /*51b0*/  SEL R11, R11, R9, P0 ;  /* 0x000000090b0b7207 */ /* 0x000fe20000000000 */
[----:B------:R-:W-:Y:S01]  /*51c0*/  IMAD.X R9, RZ, RZ, R21, P1 ;  /* 0x000000ffff097224 */ /* 0x000fe200008e0615 */
[----:B------:R-:W-:Y:S02]  /*51d0*/  SEL R13, R13, R22, P0 ;  /* 0x000000160d0d7207 */ /* 0x000fe40000000000 */
[----:B------:R-:W-:-:S02]  /*51e0*/  ISETP.GE.U32.AND P1, PT, R12, R36, PT ;  /* 0x000000240c00720c */ /* 0x000fc40003f26070 */
[----:B------:R-:W-:Y:S02]  /*51f0*/  SEL R9, R9, R21, P0 ;  /* 0x0000001509097207 */ /* 0x000fe40000000000 */
[----:B------:R-:W-:Y:S02]  /*5200*/  IADD3 R10, P0, PT, R13, 0x1, RZ ;  /* 0x000000010d0a7810 */ /* 0x000fe40007f1e0ff */
[----:B------:R-:W-:Y:S02]  /*5210*/  ISETP.GE.U32.AND.EX P1, PT, R11, R37, PT, P1 ;  /* 0x000000250b00720c */ /* 0x000fe40003f26110 */
[----:B------:R-:W-:Y:S02]  /*5220*/  IADD3.X R11, PT, PT, RZ, R9, RZ, P0, !PT ;  /* 0x00000009ff0b7210 */ /* 0x000fe400007fe4ff */
[----:B------:R-:W-:Y:S02]  /*5230*/  SEL R10, R10, R13, P1 ;  /* 0x0000000d0a0a7207 */ /* 0x000fe40000800000 */
[----:B------:R-:W-:-:S02]  /*5240*/  SEL R11, R11, R9, P1 ;  /* 0x000000090b0b7207 */ /* 0x000fc40000800000 */
[C---:B------:R-:W-:Y:S02]  /*5250*/  LOP3.LUT R12, R17.reuse, R19, RZ, 0x3c, !PT ;  /* 0x00000013110c7212 */ /* 0x040fe400078e3cff */
[-C--:B------:R-:W-:Y:S02]  /*5260*/  IADD3 R9, P1, PT, RZ, -R10.reuse, RZ ;  /* 0x8000000aff097210 */ /* 0x080fe40007f3e0ff */
[----:B------:R-:W-:Y:S02]  /*5270*/  ISETP.NE.U32.AND P0, PT, R18, RZ, PT ;  /* 0x000000ff1200720c */ /* 0x000fe40003f05070 */
[----:B------:R-:W-:Y:S01]  /*5280*/  ISETP.GE.AND P2, PT, R12, RZ, PT ;  /* 0x000000ff0c00720c */ /* 0x000fe20003f46270 */
[----:B------:R-:W-:Y:S01]  /*5290*/  IMAD.X R12, RZ, RZ, ~R11, P1 ;  /* 0x000000ffff0c7224 */ /* 0x000fe200008e0e0b */
[----:B------:R-:W-:Y:S01]  /*52a0*/  ISETP.NE.AND.EX P0, PT, R17, RZ, PT, P0 ;  /* 0x000000ff1100720c */ /* 0x000fe20003f05300 */
[----:B------:R-:W-:Y:S01]  /*52b0*/  IMAD.MOV.U32 R17, RZ, RZ, 0x0 ;  /* 0x00000000ff117424 */ /* 0x000fe200078e00ff */
[----:B------:R-:W-:-:S02]  /*52c0*/  SEL R9, R9, R10, !P2 ;  /* 0x0000000a09097207 */ /* 0x000fc40005000000 */
[----:B------:R-:W-:Y:S02]  /*52d0*/  SEL R12, R12, R11, !P2 ;  /* 0x0000000b0c0c7207 */ /* 0x000fe40005000000 */
[----:B------:R-:W-:Y:S02]  /*52e0*/  SEL R9, R9, 0xffffffff, P0 ;  /* 0xffffffff09097807 */ /* 0x000fe40000000000 */
[----:B------:R-:W-:Y:S01]  /*52f0*/  SEL R12, R12, 0xffffffff, P0 ;  /* 0xffffffff0c0c7807 */ /* 0x000fe20000000000 */
[----:B------:R-:W-:Y:S06]  /*5300*/  RET.REL.NODEC R16 `(_ZN5flash32flash_fwd_splitkv_combine_kernelI23Flash_fwd_kernel_traitsILi192ELi64ELi64ELi4ELb0ELb0EN7cutlass6half_tE19Flash_kernel_traitsILi192ELi64ELi64ELi4ES3_EELi8ELi7ELb0EEEvNS_16Flash_fwd_paramsE) ;  /* 0xffffffac103c7950 */ /* 0x000fec0003c3ffff */
.L_x_31:
[----:B------:R-:W-:-:S00]  /*5310*/  BRA `(.L_x_31) ;  /* 0xfffffffc00fc7947 */ /* 0x000fc0000383ffff */
[----:B------:R-:W-:-:S00]  /*5320*/  NOP ;  /* 0x0000000000007918 */ /* 0x000fc00000000000 */
        /* <DEDUP_REMOVED lines=13> */
.L_x_6861:


//--------------------- .text._ZN5flash32flash_fwd_splitkv_combine_kernelI23Flash_fwd_kernel_traitsILi192ELi64ELi64ELi4ELb0ELb0EN7cutlass6half_tE19Flash_kernel_traitsILi192ELi64ELi64ELi4ES3_EELi8ELi6ELb0EEEvNS_16Flash_fwd_paramsE --------------------------
	.section	.text._ZN5flash32flash_fwd_splitkv_combine_kernelI23Flash_fwd_kernel_traitsILi192ELi64ELi64ELi4ELb0ELb0EN7cutlass6half_tE19Flash_kernel_traitsILi192ELi64ELi64ELi4ES3_EELi8ELi6ELb0EEEvNS_16Flash_fwd_paramsE,"ax",@progbits
	.align	128
        .global         _ZN5flash32flash_fwd_splitkv_combine_kernelI23Flash_fwd_kernel_traitsILi192ELi64ELi64ELi4ELb0ELb0EN7cutlass6half_tE19Flash_kernel_traitsILi192ELi64ELi64ELi4ES3_EELi8ELi6ELb0EEEvNS_16Flash_fwd_paramsE
        .type           _ZN5flash32flash_fwd_splitkv_combine_kernelI23Flash_fwd_kernel_traitsILi192ELi64ELi64ELi4ELb0ELb0EN7cutlass6half_tE19Flash_kernel_traitsILi192ELi64ELi64ELi4ES3_EELi8ELi6ELb0EEEvNS_16Flash_fwd_paramsE,@function
        .size           _ZN5flash32flash_fwd_splitkv_combine_kernelI23Flash_fwd_kernel_traitsILi192ELi64ELi64ELi4ELb0ELb0EN7cutlass6half_tE19Flash_kernel_traitsILi192ELi64ELi64ELi4ES3_EELi8ELi6ELb0EEEvNS_16Flash_fwd_paramsE,(.L_x_6862 - _ZN5flash32flash_fwd_splitkv_combine_kernelI23Flash_fwd_kernel_traitsILi192ELi64ELi64ELi4ELb0ELb0EN7cutlass6half_tE19Flash_kernel_traitsILi192ELi64ELi64ELi4ES3_EELi8ELi6ELb0EEEvNS_16Flash_fwd_paramsE)
        .other          _ZN5flash32flash_fwd_splitkv_combine_kernelI23Flash_fwd_kernel_traitsILi192ELi64ELi64ELi4ELb0ELb0EN7cutlass6half_tE19Flash_kernel_traitsILi192ELi64ELi64ELi4ES3_EELi8ELi6ELb0EEEvNS_16Flash_fwd_paramsE,@"STO_CUDA_ENTRY STV_DEFAULT"
_ZN5flash32flash_fwd_splitkv_combine_kernelI23Flash_fwd_kernel_traitsILi192ELi64ELi64ELi4ELb0ELb0EN7cutlass6half_tE19Flash_kernel_traitsILi192ELi64ELi64ELi4ES3_EELi8ELi6ELb0EEEvNS_16Flash_fwd_paramsE:
.text._ZN5flash32flash_fwd_splitkv_combine_kernelI23Flash_fwd_kernel_traitsILi192ELi64ELi64ELi4ELb0ELb0EN7cutlass6half_tE19Flash_kernel_traitsILi192ELi64ELi64ELi4ES3_EELi8ELi6ELb0EEEvNS_16Flash_fwd_paramsE:
        /* <DEDUP_REMOVED lines=15> */
[----:B------:R-:W-:Y:S01]  /*00f0*/  UIADD3 UR5, UPT, UPT, URZ, -UR14, URZ ;  /* 0x8000000eff057290 */ /* 0x000fe2000fffe0ff */
[----:B------:R-:W-:Y:S01]  /*0100*/  UMOV UR12, URZ ;  /* 0x000000ff000c7c82 */ /* 0x000fe20008000000 */
[----:B------:R-:W-:-:S05]  /*0110*/  UISETP.NE.U32.AND UP0, UPT, UR14, URZ, UPT ;  /* 0x000000ff0e00728c */ /* 0x000fca000bf05070 */
[----:B0-----:R-:W0:Y:S02]  /*0120*/  MUFU.RCP R0, R2 ;  /* 0x0000000200007308 */ /* 0x001e240000001000 */
[----:B0-----:R-:W-:-:S06]  /*0130*/  VIADD R0, R0, 0xffffffe ;  /* 0x0ffffffe00007836 */ /* 0x001fcc0000000000 */
[----:B------:R-:W0:Y:S02]  /*0140*/  F2I.FTZ.U32.TRUNC.NTZ R0, R0 ;  /* 0x0000000000007305 */ /* 0x000e24000021f000 */
[----:B0-----:R-:W-:-:S13]  /*0150*/  R2UR UR13, R0 ;  /* 0x00000000000d72ca */ /* 0x001fda00000e0000 */
[----:B------:R-:W-:-:S04]  /*0160*/  UIMAD UR5, UR5, UR13, URZ ;  /* 0x0000000d050572a4 */ /* 0x000fc8000f8e02ff */
[----:B------:R-:W-:-:S04]  /*0170*/  UIMAD.WIDE.U32 UR12, UR13, UR5, UR12 ;  /* 0x000000050d0c72a5 */ /* 0x000fc8000f8e000c */
[----:B------:R-:W-:-:S07]  /*0180*/  UIMAD.WIDE.U32 UR12, UR13, UR7, URZ ;  /* 0x000000070d0c72a5 */ /* 0x000fce000f8e00ff */
[----:B------:R-:W-:Y:S01]  /*0190*/  UMOV UR9, UR13 ;  /* 0x0000000d00097c82 */ /* 0x000fe20008000000 */
[----:B------:R-:W-:Y:S01]  /*01a0*/  UMOV UR13, URZ ;  /* 0x000000ff000d7c82 */ /* 0x000fe20008000000 */
[----:B------:R-:W-:Y:S01]  /*01b0*/  UIADD3 UR5, UPT, UPT, -UR9, URZ, URZ ;  /* 0x000000ff09057290 */ /* 0x000fe2000fffe1ff */
[----:B------:R-:W-:-:S03]  /*01c0*/  IMAD.U32 R15, RZ, RZ, UR13 ;  /* 0x0000000dff0f7e24 */ /* 0x000fc6000f8e00ff */
[----:B------:R-:W-:-:S04]  /*01d0*/  UIMAD UR5, UR14, UR5, UR7 ;  /* 0x000000050e0572a4 */ /* 0x000fc8000f8e0207 */
[----:B------:R-:W-:-:S11]  /*01e0*/  UISETP.GE.U32.AND UP2, UPT, UR5, UR14, UPT ;  /* 0x0000000e0500728c */ /* 0x000fd6000bf46070 */
[----:B------:R-:W-:Y:S02]  /*01f0*/  @UP2 UIADD3 UR5, UPT, UPT, -UR14, UR5, URZ ;  /* 0x000000050e052290 */ /* 0x000fe4000fffe1ff */
[----:B------:R-:W-:Y:S02]  /*0200*/  @UP2 UIADD3 UR9, UPT, UPT, UR9, 0x1, URZ ;  /* 0x0000000109092890 */ /* 0x000fe4000fffe0ff */
[----:B------:R-:W-:-:S11]  /*0210*/  UISETP.GE.U32.AND UP1, UPT, UR5, UR14, UPT ;  /* 0x0000000e0500728c */ /* 0x000fd6000bf26070 */
[----:B------:R-:W-:Y:S02]  /*0220*/  @UP1 UIADD3 UR9, UPT, UPT, UR9, 0x1, URZ ;  /* 0x0000000109091890 */ /* 0x000fe4000fffe0ff */
[----:B------:R-:W-:-:S07]  /*0230*/  @!UP0 ULOP3.LUT UR9, URZ, UR14, URZ, 0x33, !UPT ;  /* 0x0000000eff098292 */ /* 0x000fce000f8e33ff */
[----:B------:R-:W-:Y:S02]  /*0240*/  UMOV UR12, UR9 ;  /* 0x00000009000c7c82 */ /* 0x000fe40008000000 */
[----:B------:R-:W-:Y:S01]  /*0250*/  MOV R14, UR12 ;  /* 0x0000000c000e7c02 */ /* 0x000fe20008000f00 */
[----:B------:R-:W-:Y:S06]  /*0260*/  BRA `(.L_x_33) ;  /* 0x00000000001c7947 */ /* 0x000fec0003800000 */
.L_x_32:
[----:B------:R-:W-:Y:S01]  /*0270*/  IMAD.U32 R33, RZ, RZ, UR7 ;  /* 0x00000007ff217e24 */ /* 0x000fe2000f8e00ff */
[----:B------:R-:W-:Y:S01]  /*0280*/  MOV R20, UR14 ;  /* 0x0000000e00147c02 */ /* 0x000fe20008000f00 */
[----:B------:R-:W-:Y:S01]  /*0290*/  IMAD.U32 R21, RZ, RZ, UR4 ;  /* 0x00000004ff157e24 */ /* 0x000fe2000f8e00ff */
[----:B------:R-:W-:Y:S02]  /*02a0*/  MOV R19, UR8 ;  /* 0x0000000800137c02 */ /* 0x000fe40008000f00 */
[----:B------:R-:W-:Y:S02]  /*02b0*/  MOV R18, 0x2d0 ;  /* 0x000002d000127802 */ /* 0x000fe40000000f00 */
[----:B------:R-:W-:Y:S05]  /*02c0*/  CALL.REL.NOINC `($__internal_1_$__cuda_sm20_div_s64) ;  /* 0x0000004000ac7944 */ /* 0x000fea0003c00000 */
[----:B------:R-:W-:-:S07]  /*02d0*/  MOV R15, R13 ;  /* 0x0000000d000f7202 */ /* 0x000fce0000000f00 */
.L_x_33:
        /* <DEDUP_REMOVED lines=30> */
.L_x_35:
[----:B------:R-:W-:Y:S01]  /*04c0*/  IMAD.MOV.U32 R33, RZ, RZ, R14 ;  /* 0x000000ffff217224 */ /* 0x000fe200078e000e */
[----:B------:R-:W-:Y:S02]  /*04d0*/  MOV R21, R15 ;  /* 0x0000000f00157202 */ /* 0x000fe40000000f00 */
[----:B------:R-:W-:Y:S02]  /*04e0*/  MOV R18, 0x500 ;  /* 0x0000050000127802 */ /* 0x000fe40000000f00 */
[----:B------:R-:W-:Y:S05]  /*04f0*/  CALL.REL.NOINC `($__internal_1_$__cuda_sm20_div_s64) ;  /* 0x0000004000207944 */ /* 0x000fea0003c00000 */
[----:B------:R-:W-:Y:S02]  /*0500*/  MOV R26, R14 ;  /* 0x0000000e001a7202 */ /* 0x000fe40000000f00 */
[----:B------:R-:W-:Y:S02]  /*0510*/  MOV R27, R13 ;  /* 0x0000000d001b7202 */ /* 0x000fe40000000f00 */
.L_x_36:
[----:B------:R-:W-:Y:S05]  /*0520*/  BSYNC.RECONVERGENT B0 ;  /* 0x0000000000007941 */ /* 0x000fea0003800200 */
.L_x_34:
[----:B------:R-:W0:Y:S01]  /*0530*/  LDC R3, c[0x0][0x434] ;  /* 0x00010d00ff037b82 */ /* 0x000e220000000800 */
[----:B------:R-:W-:Y:S01]  /*0540*/  IMAD.MOV.U32 R6, RZ, RZ, RZ ;  /* 0x000000ffff067224 */ /* 0x000fe200078e00ff */
[----:B------:R-:W-:Y:S01]  /*0550*/  BSSY.RECONVERGENT B0, `(.L_x_37) ;  /* 0x000003c000007945 */ /* 0x000fe20003800200 */
[----:B0-----:R-:W-:-:S04]  /*0560*/  IABS R5, R3 ;  /* 0x0000000300057213 */ /* 0x001fc80000000000 */
[----:B------:R-:W0:Y:S01]  /*0570*/  I2F.RP R9, R5 ;  /* 0x0000000500097306 */ /* 0x000e220000209400 */
[----:B------:R-:W-:-:S04]  /*0580*/  IADD3 R0, PT, PT, R3, -0x1, R5 ;  /* 0xffffffff03007810 */ /* 0x000fc80007ffe005 */
[----:B------:R-:W-:-:S03]  /*0590*/  IABS R2, R0 ;  /* 0x0000000000027213 */ /* 0x000fc60000000000 */
[----:B0-----:R-:W0:Y:S02]  /*05a0*/  MUFU.RCP R8, R9 ;  /* 0x0000000900087308 */ /* 0x001e240000001000 */
[----:B0-----:R-:W-:-:S06]  /*05b0*/  VIADD R8, R8, 0xffffffe ;  /* 0x0ffffffe08087836 */ /* 0x001fcc0000000000 */
[----:B------:R-:W0:Y:S02]  /*05c0*/  F2I.FTZ.U32.TRUNC.NTZ R7, R8 ;  /* 0x0000000800077305 */ /* 0x000e24000021f000 */
[----:B0-----:R-:W-:-:S04]  /*05d0*/  IMAD.MOV R4, RZ, RZ, -R7 ;  /* 0x000000ffff047224 */ /* 0x001fc800078e0a07 */
[----:B------:R-:W-:-:S04]  /*05e0*/  IMAD R4, R4, R5, RZ ;  /* 0x0000000504047224 */ /* 0x000fc800078e02ff */
[----:B------:R-:W-:-:S04]  /*05f0*/  IMAD.HI.U32 R7, R7, R4, R6 ;  /* 0x0000000407077227 */ /* 0x000fc800078e0006 */
[----:B------:R-:W-:-:S04]  /*0600*/  IMAD.MOV.U32 R4, RZ, RZ, R2 ;  /* 0x000000ffff047224 */ /* 0x000fc800078e0002 */
[----:B------:R-:W-:-:S04]  /*0610*/  IMAD.HI.U32 R6, R7, R4, RZ ;  /* 0x0000000407067227 */ /* 0x000fc800078e00ff */
[----:B------:R-:W-:-:S04]  /*0620*/  IMAD.MOV R2, RZ, RZ, -R6 ;  /* 0x000000ffff027224 */ /* 0x000fc800078e0a06 */
[----:B------:R-:W-:-:S05]  /*0630*/  IMAD R2, R5, R2, R4 ;  /* 0x0000000205027224 */ /* 0x000fca00078e0204 */
[----:B------:R-:W-:-:S13]  /*0640*/  ISETP.GT.U32.AND P1, PT, R5, R2, PT ;  /* 0x000000020500720c */ /* 0x000fda0003f24070 */
[----:B------:R-:W-:Y:S02]  /*0650*/  @!P1 IMAD.IADD R2, R2, 0x1, -R5 ;  /* 0x0000000102029824 */ /* 0x000fe400078e0a05 */
[----:B------:R-:W-:Y:S01]  /*0660*/  @!P1 VIADD R6, R6, 0x1 ;  /* 0x0000000106069836 */ /* 0x000fe20000000000 */
[----:B------:R-:W-:Y:S02]  /*0670*/  ISETP.NE.AND P1, PT, R3, RZ, PT ;  /* 0x000000ff0300720c */ /* 0x000fe40003f25270 */
[-C--:B------:R-:W-:Y:S02]  /*0680*/  ISETP.GE.U32.AND P2, PT, R2, R5.reuse, PT ;  /* 0x000000050200720c */ /* 0x080fe40003f46070 */
[----:B------:R-:W-:-:S04]  /*0690*/  LOP3.LUT R2, R0, R5, RZ, 0x3c, !PT ;  /* 0x0000000500027212 */ /* 0x000fc800078e3cff */
[----:B------:R-:W-:-:S07]  /*06a0*/  ISETP.GE.AND P0, PT, R2, RZ, PT ;  /* 0x000000ff0200720c */ /* 0x000fce0003f06270 */
[----:B------:R-:W-:-:S06]  /*06b0*/  @P2 VIADD R6, R6, 0x1 ;  /* 0x0000000106062836 */ /* 0x000fcc0000000000 */
        /* <DEDUP_REMOVED lines=30> */
.L_x_38:
[----:B------:R-:W-:Y:S01]  /*08a0*/  IMAD.MOV.U32 R33, RZ, RZ, R20 ;  /* 0x000000ffff217224 */ /* 0x000fe200078e0014 */
[----:B------:R-:W-:Y:S01]  /*08b0*/  MOV R20, R12 ;  /* 0x0000000c00147202 */ /* 0x000fe20000000f00 */
[----:B------:R-:W-:Y:S01]  /*08c0*/  IMAD.MOV.U32 R21, RZ, RZ, R19 ;  /* 0x000000ffff157224 */ /* 0x000fe200078e0013 */
[----:B------:R-:W-:Y:S02]  /*08d0*/  MOV R19, R2 ;  /* 0x0000000200137202 */ /* 0x000fe40000000f00 */
[----:B------:R-:W-:Y:S02]  /*08e0*/  MOV R18, 0x900 ;  /* 0x0000090000127802 */ /* 0x000fe40000000f00 */
[----:B------:R-:W-:Y:S05]  /*08f0*/  CALL.REL.NOINC `($__internal_1_$__cuda_sm20_div_s64) ;  /* 0x0000003c00207944 */ /* 0x000fea0003c00000 */
[----:B------:R-:W-:Y:S02]  /*0900*/  MOV R15, R13 ;  /* 0x0000000d000f7202 */ /* 0x000fe40000000f00 */
.L_x_39:
[----:B------:R-:W-:Y:S05]  /*0910*/  BSYNC.RECONVERGENT B0 ;  /* 0x0000000000007941 */ /* 0x000fea0003800200 */
.L_x_37:
[----:B------:R-:W0:Y:S01]  /*0920*/  LDCU UR11, c[0x0][0x434] ;  /* 0x00008680ff0b77ac */ /* 0x000e220008000800 */
[----:B------:R-:W-:Y:S01]  /*0930*/  IMAD.MOV.U32 R6, RZ, RZ, RZ ;  /* 0x000000ffff067224 */ /* 0x000fe200078e00ff */
[----:B------:R-:W-:Y:S01]  /*0940*/  BSSY.RECONVERGENT B0, `(.L_x_40) ;  /* 0x000007a000007945 */ /* 0x000fe20003800200 */
[----:B0-----:R-:W-:Y:S01]  /*0950*/  IMAD.U32 R5, RZ, RZ, UR11 ;  /* 0x0000000bff057e24 */ /* 0x001fe2000f8e00ff */
[----:B------:R-:W-:-:S04]  /*0960*/  USHF.R.S32.HI UR5, URZ, 0x1f, UR11 ;  /* 0x0000001fff057899 */ /* 0x000fc8000801140b */
[----:B------:R-:W-:Y:S01]  /*0970*/  IABS R5, R5 ;  /* 0x0000000500057213 */ /* 0x000fe20000000000 */
[----:B------:R-:W-:-:S03]  /*0980*/  ULOP3.LUT UR5, UR5, 0x1, URZ, 0xfc, !UPT ;  /* 0x0000000105057892 */ /* 0x000fc6000f8efcff */
[----:B------:R-:W0:Y:S08]  /*0990*/  I2F.RP R9, R5 ;  /* 0x0000000500097306 */ /* 0x000e300000209400 */
[----:B0-----:R-:W0:Y:S02]  /*09a0*/  MUFU.RCP R8, R9 ;  /* 0x0000000900087308 */ /* 0x001e240000001000 */
[----:B0-----:R-:W-:-:S06]  /*09b0*/  VIADD R8, R8, 0xffffffe ;  /* 0x0ffffffe08087836 */ /* 0x001fcc0000000000 */
[----:B------:R-:W0:Y:S02]  /*09c0*/  F2I.FTZ.U32.TRUNC.NTZ R7, R8 ;  /* 0x0000000800077305 */ /* 0x000e24000021f000 */
[----:B0-----:R-:W-:-:S04]  /*09d0*/  IMAD.MOV R3, RZ, RZ, -R7 ;  /* 0x000000ffff037224 */ /* 0x001fc800078e0a07 */
[----:B------:R-:W-:Y:S01]  /*09e0*/  IMAD R4, R3, R5, RZ ;  /* 0x0000000503047224 */ /* 0x000fe200078e02ff */
[----:B------:R-:W-:Y:S02]  /*09f0*/  IABS R3, R0 ;  /* 0x0000000000037213 */ /* 0x000fe40000000000 */
[----:B------:R-:W-:Y:S01]  /*0a00*/  LOP3.LUT R0, R0, UR11, RZ, 0x3c, !PT ;  /* 0x0000000b00007c12 */ /* 0x000fe2000f8e3cff */
[----:B------:R-:W-:-:S03]  /*0a10*/  IMAD.HI.U32 R7, R7, R4, R6 ;  /* 0x0000000407077227 */ /* 0x000fc600078e0006 */
[----:B------:R-:W-:Y:S01]  /*0a20*/  ISETP.GE.AND P2, PT, R0, RZ, PT ;  /* 0x000000ff0000720c */ /* 0x000fe20003f46270 */
[----:B------:R-:W-:Y:S01]  /*0a30*/  IMAD.MOV.U32 R6, RZ, RZ, R3 ;  /* 0x000000ffff067224 */ /* 0x000fe200078e0003 */
[----:B------:R-:W0:Y:S03]  /*0a40*/  LDC R0, c[0x0][0x3e0] ;  /* 0x0000f800ff007b82 */ /* 0x000e260000000800 */
[----:B------:R-:W-:-:S04]  /*0a50*/  IMAD.HI.U32 R3, R7, R6, RZ ;  /* 0x0000000607037227 */ /* 0x000fc800078e00ff */
[----:B------:R-:W-:-:S04]  /*0a60*/  IMAD.MOV R4, RZ, RZ, -R3 ;  /* 0x000000ffff047224 */ /* 0x000fc800078e0a03 */
[----:B------:R-:W-:-:S05]  /*0a70*/  IMAD R4, R5, R4, R6 ;  /* 0x0000000405047224 */ /* 0x000fca00078e0206 */
[----:B------:R-:W-:Y:S02]  /*0a80*/  ISETP.GT.U32.AND P1, PT, R5, R4, PT ;  /* 0x000000040500720c */ /* 0x000fe40003f24070 */
[----:B0-----:R-:W-:Y:S02]  /*0a90*/  IABS R6, R0 ;  /* 0x0000000000067213 */ /* 0x001fe40000000000 */
[----:B------:R-:W-:Y:S02]  /*0aa0*/  ISETP.NE.AND P4, PT, R0, RZ, PT ;  /* 0x000000ff0000720c */ /* 0x000fe40003f85270 */
[----:B------:R-:W0:Y:S07]  /*0ab0*/  I2F.RP R9, R6 ;  /* 0x0000000600097306 */ /* 0x000e2e0000209400 */
[----:B------:R-:W-:Y:S01]  /*0ac0*/  @!P1 IADD3 R4, PT, PT, R4, -R5, RZ ;  /* 0x8000000504049210 */ /* 0x000fe20007ffe0ff */
[----:B------:R-:W-:Y:S01]  /*0ad0*/  @!P1 VIADD R3, R3, 0x1 ;  /* 0x0000000103039836 */ /* 0x000fe20000000000 */
[----:B------:R-:W-:-:S02]  /*0ae0*/  ISETP.NE.AND P1, PT, RZ, UR11, PT ;  /* 0x0000000bff007c0c */ /* 0x000fc4000bf25270 */
[----:B------:R-:W-:Y:S01]  /*0af0*/  ISETP.GE.U32.AND P0, PT, R4, R5, PT ;  /* 0x000000050400720c */ /* 0x000fe20003f06070 */
[----:B------:R-:W-:Y:S01]  /*0b00*/  VIADD R4, R0, 0xffffffff ;  /* 0xffffffff00047836 */ /* 0x000fe20000000000 */
[----:B0-----:R-:W0:Y:S11]  /*0b10*/  MUFU.RCP R18, R9 ;  /* 0x0000000900127308 */ /* 0x001e360000001000 */
[----:B------:R-:W-:-:S04]  /*0b20*/  @P0 VIADD R3, R3, 0x1 ;  /* 0x0000000103030836 */ /* 0x000fc80000000000 */
[----:B------:R-:W-:-:S04]  /*0b30*/  IMAD.MOV.U32 R5, RZ, RZ, R3 ;  /* 0x000000ffff057224 */ /* 0x000fc800078e0003 */
[----:B------:R-:W-:Y:S01]  /*0b40*/  @!P2 IMAD.MOV R5, RZ, RZ, -R5 ;  /* 0x000000ffff05a224 */ /* 0x000fe200078e0a05 */
[----:B------:R-:W-:-:S05]  /*0b50*/  @!P1 LOP3.LUT R5, RZ, UR11, RZ, 0x33, !PT ;  /* 0x0000000bff059c12 */ /* 0x000fca000f8e33ff */
[----:B------:R-:W-:Y:S01]  /*0b60*/  IMAD R10, R5, UR5, RZ ;  /* 0x00000005050a7c24 */ /* 0x000fe2000f8e02ff */
[----:B------:R-:W1:Y:S01]  /*0b70*/  LDCU.U8 UR5, c[0x0][0x549] ;  /* 0x0000a920ff0577ac */ /* 0x000e620008000000 */
[----:B0-----:R-:W-:-:S03]  /*0b80*/  VIADD R18, R18, 0xffffffe ;  /* 0x0ffffffe12127836 */ /* 0x001fc60000000000 */
[-C--:B------:R-:W-:Y:S01]  /*0b90*/  IABS R8, R10.reuse ;  /* 0x0000000a00087213 */ /* 0x080fe20000000000 */
[----:B------:R0:W-:Y:S01]  /*0ba0*/  F2I.FTZ.U32.TRUNC.NTZ R19, R18 ;  /* 0x0000001200137305 */ /* 0x0001e2000021f000 */
[----:B------:R-:W-:-:S05]  /*0bb0*/  IABS R11, R10 ;  /* 0x0000000a000b7213 */ /* 0x000fca0000000000 */
[----:B------:R-:W-:Y:S02]  /*0bc0*/  IMAD.MOV R11, RZ, RZ, -R11 ;  /* 0x000000ffff0b7224 */ /* 0x000fe400078e0a0b */
[----:B------:R-:W2:Y:S01]  /*0bd0*/  I2F.RP R7, R8 ;  /* 0x0000000800077306 */ /* 0x000ea20000209400 */
[----:B-1----:R-:W-:Y:S01]  /*0be0*/  UISETP.NE.AND UP1, UPT, UR5, URZ, UPT ;  /* 0x000000ff0500728c */ /* 0x002fe2000bf25270 */
[----:B0-----:R-:W-:-:S03]  /*0bf0*/  IMAD.MOV.U32 R18, RZ, RZ, RZ ;  /* 0x000000ffff127224 */ /* 0x001fc600078e00ff */
[----:B------:R-:W-:-:S03]  /*0c00*/  USEL UR11, UR11, 0x1, !UP1 ;  /* 0x000000010b0b7887 */ /* 0x000fc6000c800000 */
[----:B--2---:R-:W0:Y:S02]  /*0c10*/  MUFU.RCP R3, R7 ;  /* 0x0000000700037308 */ /* 0x004e240000001000 */
[----:B0-----:R-:W-:Y:S01]  /*0c20*/  IADD3 R20, PT, PT, R3, 0xffffffe, RZ ;  /* 0x0ffffffe03147810 */ /* 0x001fe20007ffe0ff */
[----:B------:R-:W-:-:S05]  /*0c30*/  IMAD.IADD R7, R4, 0x1, R8 ;  /* 0x0000000104077824 */ /* 0x000fca00078e0208 */
[----:B------:R-:W0:Y:S01]  /*0c40*/  F2I.FTZ.U32.TRUNC.NTZ R21, R20 ;  /* 0x0000001400157305 */ /* 0x000e22000021f000 */
[----:B------:R-:W-:Y:S01]  /*0c50*/  IABS R9, R7 ;  /* 0x0000000700097213 */ /* 0x000fe20000000000 */
[----:B0-----:R-:W-:Y:S02]  /*0c60*/  IMAD.MOV R3, RZ, RZ, -R21 ;  /* 0x000000ffff037224 */ /* 0x001fe400078e0a15 */
[----:B------:R-:W-:Y:S02]  /*0c70*/  HFMA2 R20, -RZ, RZ, 0, 0 ;  /* 0x00000000ff147431 */ /* 0x000fe400000001ff */
[----:B------:R-:W-:Y:S02]  /*0c80*/  IMAD R16, R3, R8, RZ ;  /* 0x0000000803107224 */ /* 0x000fe400078e02ff */
[----:B------:R-:W-:Y:S02]  /*0c90*/  IMAD.MOV R3, RZ, RZ, -R19 ;  /* 0x000000ffff037224 */ /* 0x000fe400078e0a13 */
[----:B------:R-:W-:-:S04]  /*0ca0*/  IMAD.HI.U32 R16, R21, R16, R20 ;  /* 0x0000001015107227 */ /* 0x000fc800078e0014 */
[----:B------:R-:W-:Y:S02]  /*0cb0*/  IMAD R3, R3, R6, RZ ;  /* 0x0000000603037224 */ /* 0x000fe400078e02ff */
[----:B------:R-:W-:-:S04]  /*0cc0*/  IMAD.HI.U32 R16, R16, R9, RZ ;  /* 0x0000000910107227 */ /* 0x000fc800078e00ff */
[----:B------:R-:W-:Y:S02]  /*0cd0*/  IMAD R11, R16, R11, R9 ;  /* 0x0000000b100b7224 */ /* 0x000fe400078e0209 */
[----:B------:R-:W-:-:S03]  /*0ce0*/  IMAD.HI.U32 R18, R19, R3, R18 ;  /* 0x0000000313127227 */ /* 0x000fc600078e0012 */
[----:B------:R-:W-:-:S03]  /*0cf0*/  ISETP.GT.U32.AND P1, PT, R8, R11, PT ;  /* 0x0000000b0800720c */ /* 0x000fc60003f24070 */
[----:B------:R-:W-:-:S05]  /*0d00*/  IMAD.HI.U32 R13, R18, R9, RZ ;  /* 0x00000009120d7227 */ /* 0x000fca00078e00ff */
[----:B------:R-:W-:-:S05]  /*0d10*/  IADD3 R3, PT, PT, -R13, RZ, RZ ;  /* 0x000000ff0d037210 */ /* 0x000fca0007ffe1ff */
[----:B------:R-:W-:Y:S02]  /*0d20*/  @!P1 IMAD.IADD R11, R11, 0x1, -R8 ;  /* 0x000000010b0b9824 */ /* 0x000fe400078e0a08 */
[----:B------:R-:W-:Y:S02]  /*0d30*/  IMAD R3, R6, R3, R9 ;  /* 0x0000000306037224 */ /* 0x000fe400078e0209 */
[----:B------:R-:W-:Y:S01]  /*0d40*/  @!P1 VIADD R16, R16, 0x1 ;  /* 0x0000000110109836 */ /* 0x000fe20000000000 */
[-C--:B------:R-:W-:Y:S02]  /*0d50*/  ISETP.GE.U32.AND P2, PT, R11, R8.reuse, PT ;  /* 0x000000080b00720c */ /* 0x080fe40003f46070 */
[----:B------:R-:W-:Y:S02]  /*0d60*/  LOP3.LUT R11, R7, R8, RZ, 0x3c, !PT ;  /* 0x00000008070b7212 */ /* 0x000fe400078e3cff */
[----:B------:R-:W-:Y:S02]  /*0d70*/  ISETP.GT.U32.AND P3, PT, R6, R3, PT ;  /* 0x000000030600720c */ /* 0x000fe40003f64070 */
[----:B------:R-:W-:-:S02]  /*0d80*/  ISETP.GE.AND P0, PT, R11, RZ, PT ;  /* 0x000000ff0b00720c */ /* 0x000fc40003f06270 */
[----:B------:R-:W-:Y:S02]  /*0d90*/  ISETP.NE.AND P1, PT, R10, RZ, PT ;  /* 0x000000ff0a00720c */ /* 0x000fe40003f25270 */
[----:B------:R-:W-:-:S03]  /*0da0*/  LOP3.LUT R7, R7, R0, RZ, 0x3c, !PT ;  /* 0x0000000007077212 */ /* 0x000fc600078e3cff */
[----:B------:R-:W-:Y:S01]  /*0db0*/  @P2 VIADD R16, R16, 0x1 ;  /* 0x0000000110102836 */ /* 0x000fe20000000000 */
[----:B------:R-:W-:Y:S02]  /*0dc0*/  ISETP.GE.AND P2, PT, R7, RZ, PT ;  /* 0x000000ff0700720c */ /* 0x000fe40003f46270 */
[----:B------:R-:W-:Y:S01]  /*0dd0*/  SHF.R.S32.HI R7, RZ, 0x1f, R10 ;  /* 0x0000001fff077819 */ /* 0x000fe2000001140a */
[----:B------:R-:W-:Y:S01]  /*0de0*/  @!P3 IMAD.IADD R3, R3, 0x1, -R6 ;  /* 0x000000010303b824 */ /* 0x000fe200078e0a06 */
[----:B------:R-:W-:Y:S01]  /*0df0*/  @!P3 IADD3 R13, PT, PT, R13, 0x1, RZ ;  /* 0x000000010d0db810 */ /* 0x000fe20007ffe0ff */
[----:B------:R-:W-:Y:S01]  /*0e00*/  @!P0 IMAD.MOV R16, RZ, RZ, -R16 ;  /* 0x000000ffff108224 */ /* 0x000fe200078e0a10 */
[----:B------:R-:W-:Y:S02]  /*0e10*/  ISETP.NE.AND P3, PT, R5, RZ, PT ;  /* 0x000000ff0500720c */ /* 0x000fe40003f65270 */
[----:B------:R-:W-:Y:S02]  /*0e20*/  @!P1 LOP3.LUT R16, RZ, R8, RZ, 0x33, !PT ;  /* 0x00000008ff109212 */ /* 0x000fe400078e33ff */
[----:B------:R-:W-:-:S02]  /*0e30*/  ISETP.GE.U32.AND P1, PT, R3, R6, PT ;  /* 0x000000060300720c */ /* 0x000fc40003f26070 */
[C---:B------:R-:W-:Y:S02]  /*0e40*/  ISETP.LT.U32.AND P0, PT, R14.reuse, R16, PT ;  /* 0x000000100e00720c */ /* 0x040fe40003f01070 */
[----:B------:R-:W-:Y:S02]  /*0e50*/  SHF.R.S32.HI R3, RZ, 0x1f, R16 ;  /* 0x0000001fff037819 */ /* 0x000fe40000011410 */
[----:B------:R-:W-:Y:S02]  /*0e60*/  SEL R8, RZ, 0x1, !P3 ;  /* 0x00000001ff087807 */ /* 0x000fe40005800000 */
[-C--:B------:R-:W-:Y:S02]  /*0e70*/  ISETP.LT.AND.EX P0, PT, R15, R3.reuse, PT, P0 ;  /* 0x000000030f00720c */ /* 0x080fe40003f01300 */
[----:B------:R-:W-:Y:S02]  /*0e80*/  LOP3.LUT R8, R7, R8, RZ, 0xfc, !PT ;  /* 0x0000000807087212 */ /* 0x000fe400078efcff */
[----:B------:R-:W-:Y:S01]  /*0e90*/  SEL R3, R15, R3, P0 ;  /* 0x000000030f037207 */ /* 0x000fe20000000000 */
[----:B------:R-:W-:Y:S01]  /*0ea0*/  @P1 VIADD R13, R13, 0x1 ;  /* 0x000000010d0d1836 */ /* 0x000fe20000000000 */
[----:B------:R-:W-:-:S02]  /*0eb0*/  SEL R9, R14, R16, P0 ;  /* 0x000000100e097207 */ /* 0x000fc40000000000 */
[----:B------:R-:W-:Y:S01]  /*0ec0*/  LOP3.LUT R6, R15, R3, RZ, 0xfc, !PT ;  /* 0x000000030f067212 */ /* 0x000fe200078efcff */
[----:B------:R-:W-:-:S03]  /*0ed0*/  IMAD.MOV.U32 R5, RZ, RZ, R13 ;  /* 0x000000ffff057224 */ /* 0x000fc600078e000d */
[----:B------:R-:W-:Y:S01]  /*0ee0*/  ISETP.NE.U32.AND P1, PT, R6, RZ, PT ;  /* 0x000000ff0600720c */ /* 0x000fe20003f25070 */
[----:B------:R-:W-:Y:S01]  /*0ef0*/  @!P2 IMAD.MOV R5, RZ, RZ, -R5 ;  /* 0x000000ffff05a224 */ /* 0x000fe200078e0a05 */
[----:B------:R-:W-:-:S11]  /*0f00*/  @!P4 LOP3.LUT R5, RZ, R0, RZ, 0x33, !PT ;  /* 0x00000000ff05c212 */ /* 0x000fd600078e33ff */
[----:B------:R-:W-:Y:S05]  /*0f10*/  @P1 BRA `(.L_x_41) ;  /* 0x0000000000501947 */ /* 0x000fea0003800000 */
[----:B------:R-:W0:Y:S01]  /*0f20*/  I2F.U32.RP R11, R9 ;  /* 0x00000009000b7306 */ /* 0x000e220000209000 */
[----:B------:R-:W-:Y:S02]  /*0f30*/  ISETP.NE.U32.AND P0, PT, R9, RZ, PT ;  /* 0x000000ff0900720c */ /* 0x000fe40003f05070 */
[----:B------:R-:W-:-:S05]  /*0f40*/  MOV R39, RZ ;  /* 0x000000ff00277202 */ /* 0x000fca0000000f00 */
[----:B0-----:R-:W0:Y:S02]  /*0f50*/  MUFU.RCP R6, R11 ;  /* 0x0000000b00067308 */ /* 0x001e240000001000 */
[----:B0-----:R-:W-:-:S06]  /*0f60*/  VIADD R6, R6, 0xffffffe ;  /* 0x0ffffffe06067836 */ /* 0x001fcc0000000000 */
[----:B------:R-:W0:Y:S02]  /*0f70*/  F2I.FTZ.U32.TRUNC.NTZ R7, R6 ;  /* 0x0000000600077305 */ /* 0x000e24000021f000 */
[----:B0-----:R-:W-:Y:S01]  /*0f80*/  IMAD.MOV R0, RZ, RZ, -R7 ;  /* 0x000000ffff007224 */ /* 0x001fe200078e0a07 */
[----:B------:R-:W-:-:S03]  /*0f90*/  MOV R6, RZ ;  /* 0x000000ff00067202 */ /* 0x000fc60000000f00 */
        /* <DEDUP_REMOVED lines=12> */
.L_x_41:
[----:B------:R-:W-:Y:S01]  /*1060*/  IMAD.MOV.U32 R33, RZ, RZ, R14 ;  /* 0x000000ffff217224 */ /* 0x000fe200078e000e */
[----:B------:R-:W-:Y:S01]  /*1070*/  MOV R20, R9 ;  /* 0x0000000900147202 */ /* 0x000fe20000000f00 */
[----:B------:R-:W-:Y:S01]  /*1080*/  IMAD.MOV.U32 R21, RZ, RZ, R15 ;  /* 0x000000ffff157224 */ /* 0x000fe200078e000f */
[----:B------:R-:W-:Y:S02]  /*1090*/  MOV R19, R3 ;  /* 0x0000000300137202 */ /* 0x000fe40000000f00 */
[----:B------:R-:W-:Y:S02]  /*10a0*/  MOV R18, 0x10c0 ;  /* 0x000010c000127802 */ /* 0x000fe40000000f00 */
[----:B------:R-:W-:Y:S05]  /*10b0*/  CALL.REL.NOINC `($__internal_1_$__cuda_sm20_div_s64) ;  /* 0x0000003400307944 */ /* 0x000fea0003c00000 */
[----:B------:R-:W-:Y:S02]  /*10c0*/  MOV R38, R14 ;  /* 0x0000000e00267202 */ /* 0x000fe40000000f00 */
[----:B------:R-:W-:Y:S02]  /*10d0*/  MOV R39, R13 ;  /* 0x0000000d00277202 */ /* 0x000fe40000000f00 */
.L_x_42:
[----:B------:R-:W-:Y:S05]  /*10e0*/  BSYNC.RECONVERGENT B0 ;  /* 0x0000000000007941 */ /* 0x000fea0003800200 */
.L_x_40:
[----:B------:R-:W-:Y:S01]  /*10f0*/  IABS R13, UR10 ;  /* 0x0000000a000d7c13 */ /* 0x000fe20008000000 */
[----:B------:R-:W0:Y:S01]  /*1100*/  LDC R0, c[0x0][0x434] ;  /* 0x00010d00ff007b82 */ /* 0x000e220000000800 */
[----:B------:R-:W-:Y:S01]  /*1110*/  IABS R6, UR10 ;  /* 0x0000000a00067c13 */ /* 0x000fe20008000000 */
[----:B------:R-:W-:Y:S01]  /*1120*/  IMAD R5, R5, UR11, RZ ;  /* 0x0000000b05057c24 */ /* 0x000fe2000f8e02ff */
[----:B------:R-:W1:Y:S01]  /*1130*/  I2F.RP R16, R13 ;  /* 0x0000000d00107306 */ /* 0x000e620000209400 */
[----:B------:R-:W-:Y:S02]  /*1140*/  BSSY.RECONVERGENT B0, `(.L_x_43) ;  /* 0x000003c000007945 */ /* 0x000fe40003800200 */
[----:B------:R-:W-:Y:S02]  /*1150*/  IMAD.MOV R6, RZ, RZ, -R6 ;  /* 0x000000ffff067224 */ /* 0x000fe400078e0a06 */
[----:B------:R-:W-:-:S03]  /*1160*/  IMAD R8, R8, R5, RZ ;  /* 0x0000000508087224 */ /* 0x000fc600078e02ff */
[----:B-1----:R-:W1:Y:S01]  /*1170*/  MUFU.RCP R15, R16 ;  /* 0x00000010000f7308 */ /* 0x002e620000001000 */
[----:B0-----:R-:W-:-:S04]  /*1180*/  IADD3 R0, PT, PT, R0, -0x1, R13 ;  /* 0xffffffff00007810 */ /* 0x001fc80007ffe00d */
[----:B------:R-:W-:Y:S01]  /*1190*/  IABS R7, R0 ;  /* 0x0000000000077213 */ /* 0x000fe20000000000 */
[----:B-1----:R-:W-:-:S06]  /*11a0*/  VIADD R15, R15, 0xffffffe ;  /* 0x0ffffffe0f0f7836 */ /* 0x002fcc0000000000 */
[----:B------:R-:W0:Y:S02]  /*11b0*/  F2I.FTZ.U32.TRUNC.NTZ R15, R15 ;  /* 0x0000000f000f7305 */ /* 0x000e24000021f000 */
[----:B0-----:R-:W-:-:S04]  /*11c0*/  IMAD.MOV R14, RZ, RZ, -R15 ;  /* 0x000000ffff0e7224 */ /* 0x001fc800078e0a0f */
[----:B------:R-:W-:Y:S02]  /*11d0*/  IMAD R11, R14, R13, RZ ;  /* 0x0000000d0e0b7224 */ /* 0x000fe400078e02ff */
[----:B------:R-:W-:-:S04]  /*11e0*/  IMAD.MOV.U32 R14, RZ, RZ, RZ ;  /* 0x000000ffff0e7224 */ /* 0x000fc800078e00ff */
        /* <DEDUP_REMOVED lines=42> */
.L_x_44:
[----:B------:R-:W-:Y:S01]  /*1490*/  IMAD.MOV.U32 R33, RZ, RZ, R26 ;  /* 0x000000ffff217224 */ /* 0x000fe200078e001a */
[----:B------:R-:W-:Y:S01]  /*14a0*/  MOV R21, R27 ;  /* 0x0000001b00157202 */ /* 0x000fe20000000f00 */
[----:B------:R-:W-:Y:S01]  /*14b0*/  IMAD.MOV.U32 R20, RZ, RZ, R7 ;  /* 0x000000ffff147224 */ /* 0x000fe200078e0007 */
[----:B------:R-:W-:Y:S02]  /*14c0*/  MOV R18, 0x14e0 ;  /* 0x000014e000127802 */ /* 0x000fe40000000f00 */
[----:B------:R-:W-:Y:S05]  /*14d0*/  CALL.REL.NOINC `($__internal_1_$__cuda_sm20_div_s64) ;  /* 0x0000003000287944 */ /* 0x000fea0003c00000 */
[----:B------:R-:W-:Y:S02]  /*14e0*/  MOV R24, R14 ;  /* 0x0000000e00187202 */ /* 0x000fe40000000f00 */
[----:B------:R-:W-:Y:S02]  /*14f0*/  MOV R25, R13 ;  /* 0x0000000d00197202 */ /* 0x000fe40000000f00 */
.L_x_45:
[----:B------:R-:W-:Y:S05]  /*1500*/  BSYNC.RECONVERGENT B0 ;  /* 0x0000000000007941 */ /* 0x000fea0003800200 */
.L_x_43:
[----:B------:R-:W0:Y:S01]  /*1510*/  S2R R22, SR_TID.X ;  /* 0x0000000000167919 */ /* 0x000e220000002100 */
[----:B------:R-:W-:Y:S01]  /*1520*/  UIADD3 UR12, UP0, UPT, UR7, -UR6, URZ ;  /* 0x80000006070c7290 */ /* 0x000fe2000ff1e0ff */
[----:B------:R-:W1:Y:S03]  /*1530*/  LDCU UR5, c[0x0][0x534] ;  /* 0x0000a680ff0577ac */ /* 0x000e660008000800 */
[----:B------:R-:W-:-:S06]  /*1540*/  UIADD3.X UR9, UPT, UPT, UR4, -0x1, URZ, UP0, !UPT ;  /* 0xffffffff04097890 */ /* 0x000fcc00087fe4ff */
[----:B------:R-:W-:Y:S02]  /*1550*/  IMAD.U32 R5, RZ, RZ, UR9 ;  /* 0x00000009ff057e24 */ /* 0x000fe4000f8e00ff */
[----:B------:R-:W-:-:S03]  /*1560*/  IMAD.MOV.U32 R27, RZ, RZ, -0x800000 ;  /* 0xff800000ff1b7424 */ /* 0x000fc600078e00ff */
[----:B------:R-:W2:Y:S01]  /*1570*/  LDCU UR9, c[0x0][0x430] ;  /* 0x00008600ff0977ac */ /* 0x000ea20008000800 */
[----:B0-----:R-:W-:Y:S02]  /*1580*/  LOP3.LUT R23, R22, 0x7, RZ, 0xc0, !PT ;  /* 0x0000000716177812 */ /* 0x001fe400078ec0ff */
[----:B------:R-:W-:Y:S02]  /*1590*/  SHF.R.U32.HI R26, RZ, 0x3, R22 ;  /* 0x00000003ff1a7819 */ /* 0x000fe40000011616 */
[C---:B------:R-:W-:Y:S01]  /*15a0*/  ISETP.LT.U32.AND P3, PT, R23.reuse, UR12, PT ;  /* 0x0000000c17007c0c */ /* 0x040fe2000bf61070 */
[----:B------:R-:W0:Y:S01]  /*15b0*/  LDCU.64 UR12, c[0x0][0x358] ;  /* 0x00006b00ff0c77ac */ /* 0x000e220008000a00 */
[----:B------:R-:W-:Y:S01]  /*15c0*/  IADD3 R28, P0, PT, R23, UR6, RZ ;  /* 0x00000006171c7c10 */ /* 0x000fe2000ff1e0ff */
[C---:B------:R-:W-:Y:S01]  /*15d0*/  VIADD R13, R26.reuse, 0x10 ;  /* 0x000000101a0d7836 */ /* 0x040fe20000000000 */
[----:B------:R-:W-:Y:S01]  /*15e0*/  ISETP.GT.AND.EX P3, PT, R5, RZ, PT, P3 ;  /* 0x000000ff0500720c */ /* 0x000fe20003f64330 */
[C---:B------:R-:W-:Y:S01]  /*15f0*/  VIADD R11, R26.reuse, 0x20 ;  /* 0x000000201a0b7836 */ /* 0x040fe20000000000 */
[----:B------:R-:W-:Y:S01]  /*1600*/  IADD3.X R29, PT, PT, RZ, RZ, RZ, P0, !PT ;  /* 0x000000ffff1d7210 */ /* 0x000fe200007fe4ff */
[C---:B------:R-:W-:Y:S01]  /*1610*/  VIADD R5, R26.reuse, 0x30 ;  /* 0x000000301a057836 */ /* 0x040fe20000000000 */
[----:B-1----:R-:W-:-:S02]  /*1620*/  ISETP.GE.OR P1, PT, R26, UR5, !P3 ;  /* 0x000000051a007c0c */ /* 0x002fc4000df26670 */
[----:B------:R-:W-:Y:S02]  /*1630*/  ISETP.GE.OR P5, PT, R13, UR5, !P3 ;  /* 0x000000050d007c0c */ /* 0x000fe4000dfa6670 */
[----:B------:R-:W-:Y:S02]  /*1640*/  ISETP.GE.OR P4, PT, R11, UR5, !P3 ;  /* 0x000000050b007c0c */ /* 0x000fe4000df86670 */
[----:B------:R-:W-:-:S07]  /*1650*/  ISETP.GE.OR P3, PT, R5, UR5, !P3 ;  /* 0x0000000505007c0c */ /* 0x000fce000df66670 */
[----:B------:R-:W1:Y:S01]  /*1660*/  @!P1 LDC.64 R20, c[0x0][0x428] ;  /* 0x00010a00ff149b82 */ /* 0x000e620000000a00 */
[----:B------:R-:W-:-:S04]  /*1670*/  @!P1 IMAD.WIDE.U32 R30, R26, UR7, R28 ;  /* 0x000000071a1e9c25 */ /* 0x000fc8000f8e001c */
[----:B------:R-:W-:-:S03]  /*1680*/  @!P1 IMAD R6, R26, UR4, R31 ;  /* 0x000000041a069c24 */ /* 0x000fc6000f8e021f */
[----:B------:R-:W3:Y:S08]  /*1690*/  @!P4 LDC.64 R16, c[0x0][0x428] ;  /* 0x00010a00ff10cb82 */ /* 0x000ef00000000a00 */
[----:B------:R-:W4:Y:S08]  /*16a0*/  @!P3 LDC.64 R14, c[0x0][0x428] ;  /* 0x00010a00ff0ebb82 */ /* 0x000f300000000a00 */
[----:B------:R-:W5:Y:S01]  /*16b0*/  @!P5 LDC.64 R18, c[0x0][0x428] ;  /* 0x00010a00ff12db82 */ /* 0x000f620000000a00 */
[----:B-1----:R-:W-:-:S02]  /*16c0*/  @!P1 LEA R34, P0, R30, R20, 0x2 ;  /* 0x000000141e229211 */ /* 0x002fc400078010ff */
[----:B------:R-:W-:Y:S02]  /*16d0*/  @!P4 MOV R31, R29 ;  /* 0x0000001d001fc202 */ /* 0x000fe40000000f00 */
[----:B------:R-:W-:Y:S01]  /*16e0*/  @!P1 LEA.HI.X R35, R30, R21, R6, 0x2, P0 ;  /* 0x000000151e239211 */ /* 0x000fe200000f1406 */
[--C-:B------:R-:W-:Y:S02]  /*16f0*/  @!P4 IMAD.MOV.U32 R30, RZ, RZ, R28.reuse ;  /* 0x000000ffff1ec224 */ /* 0x100fe400078e001c */
[----:B------:R-:W-:Y:S02]  /*1700*/  IMAD.MOV.U32 R6, RZ, RZ, -0x800000 ;  /* 0xff800000ff067424 */ /* 0x000fe400078e00ff */
[----:B------:R-:W-:Y:S02]  /*1710*/  @!P5 IMAD.MOV.U32 R32, RZ, RZ, R28 ;  /* 0x000000ffff20d224 */ /* 0x000fe400078e001c */
[----:B------:R-:W-:Y:S02]  /*1720*/  @!P5 IMAD.MOV.U32 R33, RZ, RZ, R29 ;  /* 0x000000ffff21d224 */ /* 0x000fe400078e001d */
[----:B------:R-:W-:Y:S01]  /*1730*/  @!P4 IMAD.WIDE.U32 R30, R11, UR7, R30 ;  /* 0x000000070b1ecc25 */ /* 0x000fe2000f8e001e */
[----:B0-----:R4:W2:Y:S03]  /*1740*/  @!P1 LDG.E R6, desc[UR12][R34.64] ;  /* 0x0000000c22069981 */ /* 0x0018a6000c1e1900 */
[----:B------:R-:W-:Y:S01]  /*1750*/  @!P3 IMAD.WIDE.U32 R28, R5, UR7, R28 ;  /* 0x00000007051cbc25 */ /* 0x000fe2000f8e001c */
[----:B---3--:R-:W-:-:S03]  /*1760*/  @!P4 LEA R16, P1, R30, R16, 0x2 ;  /* 0x000000101e10c211 */ /* 0x008fc600078210ff */
[----:B------:R-:W-:-:S04]  /*1770*/  @!P5 IMAD.WIDE.U32 R32, R13, UR7, R32 ;  /* 0x000000070d20dc25 */ /* 0x000fc8000f8e0020 */
[----:B------:R-:W-:Y:S01]  /*1780*/  @!P4 IMAD R11, R11, UR4, R31 ;  /* 0x000000040b0bcc24 */ /* 0x000fe2000f8e021f */
[----:B-----5:R-:W-:Y:S01]  /*1790*/  @!P5 LEA R18, P2, R32, R18, 0x2 ;  /* 0x000000122012d211 */ /* 0x020fe200078410ff */
[----:B------:R-:W-:Y:S02]  /*17a0*/  @!P3 IMAD R5, R5, UR4, R29 ;  /* 0x000000040505bc24 */ /* 0x000fe4000f8e021d */
[----:B------:R-:W-:Y:S01]  /*17b0*/  @!P5 IMAD R20, R13, UR4, R33 ;  /* 0x000000040d14dc24 */ /* 0x000fe2000f8e0221 */
[----:B------:R-:W-:Y:S01]  /*17c0*/  @!P4 LEA.HI.X R17, R30, R17, R11, 0x2, P1 ;  /* 0x000000111e11c211 */ /* 0x000fe200008f140b */
[----:B------:R-:W-:Y:S02]  /*17d0*/  IMAD.MOV.U32 R11, RZ, RZ, -0x800000 ;  /* 0xff800000ff0b7424 */ /* 0x000fe400078e00ff */
[----:B------:R-:W-:Y:S01]  /*17e0*/  IMAD.MOV.U32 R13, RZ, RZ, -0x800000 ;  /* 0xff800000ff0d7424 */ /* 0x000fe200078e00ff */
[----:B------:R-:W-:Y:S02]  /*17f0*/  @!P5 LEA.HI.X R19, R32, R19, R20, 0x2, P2 ;  /* 0x000000132013d211 */ /* 0x000fe400010f1414 */
[----:B----4-:R-:W-:-:S03]  /*1800*/  @!P3 LEA R34, P0, R28, R14, 0x2 ;  /* 0x0000000e1c22b211 */ /* 0x010fc600078010ff */
[----:B------:R-:W3:Y:S01]  /*1810*/  @!P5 LDG.E R11, desc[UR12][R18.64] ;  /* 0x0000000c120bd981 */ /* 0x000ee2000c1e1900 */
[----:B------:R-:W-:Y:S01]  /*1820*/  @!P3 LEA.HI.X R35, R28, R15, R5, 0x2, P0 ;  /* 0x0000000f1c23b211 */ /* 0x000fe200000f1405 */
[----:B------:R-:W-:Y:S02]  /*1830*/  IMAD.MOV.U32 R5, RZ, RZ, -0x800000 ;  /* 0xff800000ff057424 */ /* 0x000fe400078e00ff */
[----:B------:R-:W4:Y:S04]  /*1840*/  @!P4 LDG.E R13, desc[UR12][R16.64] ;  /* 0x0000000c100dc981 */ /* 0x000f28000c1e1900 */
[----:B------:R-:W5:Y:S01]  /*1850*/  @!P3 LDG.E R5, desc[UR12][R34.64] ;  /* 0x0000000c2205b981 */ /* 0x000f62000c1e1900 */
[----:B------:R-:W0:Y:S01]  /*1860*/  S2UR UR4, SR_CgaCtaId ;  /* 0x00000000000479c3 */ /* 0x000e220000008800 */
[----:B------:R-:W-:Y:S01]  /*1870*/  UMOV UR5, 0x400 ;  /* 0x0000040000057882 */ /* 0x000fe20000000000 */
[----:B------:R-:W-:-:S02]  /*1880*/  ISETP.GT.U32.AND P3, PT, R22, 0x1ff, PT ;  /* 0x000001ff1600780c */ /* 0x000fc40003f64070 */
[C---:B------:R-:W-:Y:S02]  /*1890*/  ISETP.GT.U32.AND P2, PT, R22.reuse, 0x17f, PT ;  /* 0x0000017f1600780c */ /* 0x040fe40003f44070 */
[C---:B------:R-:W-:Y:S02]  /*18a0*/  ISETP.GT.U32.AND P1, PT, R22.reuse, 0xff, PT ;  /* 0x000000ff1600780c */ /* 0x040fe40003f24070 */
[----:B------:R-:W-:Y:S01]  /*18b0*/  ISETP.GT.U32.AND P0, PT, R22, 0x7f, PT ;  /* 0x0000007f1600780c */ /* 0x000fe20003f04070 */
[----:B0-----:R-:W-:-:S06]  /*18c0*/  ULEA UR4, UR4, UR5, 0x18 ;  /* 0x0000000504047291 */ /* 0x001fcc000f8ec0ff */
[----:B------:R-:W-:-:S05]  /*18d0*/  LEA R23, R23, UR4, 0x2 ;  /* 0x0000000417177c11 */ /* 0x000fca000f8e10ff */
[----:B------:R-:W-:Y:S01]  /*18e0*/  IMAD R14, R26, 0x24, R23 ;  /* 0x000000241a0e7824 */ /* 0x000fe200078e0217 */
[----:B------:R-:W-:Y:S02]  /*18f0*/  SHF.R.U32.HI R15, RZ, 0x4, R22 ;  /* 0x00000004ff0f7819 */ /* 0x000fe40000011616 */
[----:B------:R-:W-:Y:S02]  /*1900*/  LOP3.LUT R31, R22, 0xf, RZ, 0xc0, !PT ;  /* 0x0000000f161f7812 */ /* 0x000fe400078ec0ff */
[----:B------:R-:W-:Y:S01]  /*1910*/  LEA R28, R15, UR4, 0x2 ;  /* 0x000000040f1c7c11 */ /* 0x000fe2000f8e10ff */
[----:B------:R-:W-:Y:S01]  /*1920*/  IMAD.MOV.U32 R30, RZ, RZ, -0x800000 ;  /* 0xff800000ff1e7424 */ /* 0x000fe200078e00ff */
[----:B------:R-:W-:Y:S01]  /*1930*/  MOV R32, 0xff800000 ;  /* 0xff80000000207802 */ /* 0x000fe20000000f00 */
[----:B------:R-:W-:Y:S01]  /*1940*/  IMAD.MOV.U32 R26, RZ, RZ, -0x800000 ;  /* 0xff800000ff1a7424 */ /* 0x000fe200078e00ff */
[----:B------:R-:W0:Y:S01]  /*1950*/  LDCU UR4, c[0x0][0x434] ;  /* 0x00008680ff0477ac */ /* 0x000e220008000800 */
[----:B------:R-:W-:Y:S01]  /*1960*/  IMAD R29, R31, 0x24, R28 ;  /* 0x000000241f1d7824 */ /* 0x000fe200078e021c */
[----:B--2---:R-:W-:Y:S04]  /*1970*/  @!P3 STS [R14], R6 ;  /* 0x000000060e00b388 */ /* 0x004fe80000000800 */
[----:B---3--:R-:W-:Y:S04]  /*1980*/  @!P2 STS [R14+0x240], R11 ;  /* 0x0002400b0e00a388 */ /* 0x008fe80000000800 */
[----:B----4-:R-:W-:Y:S04]  /*1990*/  @!P1 STS [R14+0x480], R13 ;  /* 0x0004800d0e009388 */ /* 0x010fe80000000800 */
[----:B-----5:R-:W-:Y:S01]  /*19a0*/  @!P0 STS [R14+0x6c0], R5 ;  /* 0x0006c0050e008388 */ /* 0x020fe20000000800 */
[----:B------:R-:W-:Y:S06]  /*19b0*/  BAR.SYNC.DEFER_BLOCKING 0x0 ;  /* 0x0000000000007b1d */ /* 0x000fec0000010000 */
[----:B------:R-:W-:Y:S04]  /*19c0*/  @!P0 LDS R32, [R29] ;  /* 0x000000001d208984 */ /* 0x000fe80000000800 */
[----:B------:R-:W-:Y:S04]  /*19d0*/  @!P0 LDS R27, [R29+0x240] ;  /* 0x000240001d1b8984 */ /* 0x000fe80000000800 */
[----:B------:R-:W1:Y:S04]  /*19e0*/  @!P0 LDS R30, [R29+0x480] ;  /* 0x000480001d1e8984 */ /* 0x000e680000000800 */
[----:B------:R-:W2:Y:S01]  /*19f0*/  @!P0 LDS R26, [R29+0x6c0] ;  /* 0x0006c0001d1a8984 */ /* 0x000ea20000000800 */
[----:B-1----:R-:W-:-:S04]  /*1a00*/  FMNMX3.FTZ R5, R32, R27, R30, !PT ;  /* 0x0000001b20057276 */ /* 0x002fc8000781001e */
[----:B--2---:R-:W-:-:S05]  /*1a10*/  FMNMX.FTZ R6, R5, R26, !PT ;  /* 0x0000001a05067209 */ /* 0x004fca0007810000 */
[----:B------:R-:W1:Y:S01]  /*1a20*/  SHFL.BFLY PT, R19, R6, 0x8, 0x1f ;  /* 0x0d001f0006137f89 */ /* 0x000e6200000e0000 */
[----:B0-----:R-:W-:-:S04]  /*1a30*/  MOV R11, UR4 ;  /* 0x00000004000b7c02 */ /* 0x001fc80008000f00 */
[----:B------:R-:W-:-:S04]  /*1a40*/  IABS R11, R11 ;  /* 0x0000000b000b7213 */ /* 0x000fc80000000000 */
[----:B------:R-:W0:Y:S01]  /*1a50*/  I2F.RP R18, R11 ;  /* 0x0000000b00127306 */ /* 0x000e220000209400 */
[----:B-1----:R-:W-:-:S05]  /*1a60*/  FMNMX.FTZ R19, R6, R19, !PT ;  /* 0x0000001306137209 */ /* 0x002fca0007810000 */
[----:B------:R-:W1:Y:S02]  /*1a70*/  SHFL.BFLY PT, R14, R19, 0x4, 0x1f ;  /* 0x0c801f00130e7f89 */ /* 0x000e6400000e0000 */
[----:B0-----:R-:W0:Y:S01]  /*1a80*/  MUFU.RCP R16, R18 ;  /* 0x0000001200107308 */ /* 0x001e220000001000 */
[----:B-1----:R-:W-:-:S05]  /*1a90*/  FMNMX.FTZ R14, R19, R14, !PT ;  /* 0x0000000e130e7209 */ /* 0x002fca0007810000 */
[----:B------:R-:W1:Y:S01]  /*1aa0*/  SHFL.BFLY PT, R13, R14, 0x2, 0x1f ;  /* 0x0c401f000e0d7f89 */ /* 0x000e6200000e0000 */
[----:B0-----:R-:W-:-:S04]  /*1ab0*/  VIADD R16, R16, 0xffffffe ;  /* 0x0ffffffe10107836 */ /* 0x001fc80000000000 */
[----:B------:R-:W0:Y:S01]  /*1ac0*/  F2I.FTZ.U32.TRUNC.NTZ R17, R16 ;  /* 0x0000001000117305 */ /* 0x000e22000021f000 */
[----:B-1----:R-:W-:Y:S01]  /*1ad0*/  FMNMX.FTZ R18, R14, R13, !PT ;  /* 0x0000000d0e127209 */ /* 0x002fe20007810000 */
[----:B0-----:R-:W-:-:S04]  /*1ae0*/  IMAD.MOV R5, RZ, RZ, -R17 ;  /* 0x000000ffff057224 */ /* 0x001fc800078e0a11 */
[----:B------:R-:W0:Y:S01]  /*1af0*/  SHFL.BFLY PT, R13, R18, 0x1, 0x1f ;  /* 0x0c201f00120d7f89 */ /* 0x000e2200000e0000 */
[----:B------:R-:W-:Y:S02]  /*1b00*/  IMAD R6, R5, R11, RZ ;  /* 0x0000000b05067224 */ /* 0x000fe400078e02ff */
[----:B------:R-:W-:Y:S01]  /*1b10*/  IMAD.MOV.U32 R16, RZ, RZ, RZ ;  /* 0x000000ffff107224 */ /* 0x000fe200078e00ff */
[----:B------:R-:W-:-:S03]  /*1b20*/  IABS R5, R0 ;  /* 0x0000000000057213 */ /* 0x000fc60000000000 */
[----:B------:R-:W-:-:S06]  /*1b30*/  IMAD.HI.U32 R6, R17, R6, R16 ;  /* 0x0000000611067227 */ /* 0x000fcc00078e0010 */
[----:B------:R-:W-:-:S05]  /*1b40*/  IMAD.HI.U32 R6, R6, R5, RZ ;  /* 0x0000000506067227 */ /* 0x000fca00078e00ff */
[----:B------:R-:W-:Y:S02]  /*1b50*/  IADD3 R16, PT, PT, -R6, RZ, RZ ;  /* 0x000000ff06107210 */ /* 0x000fe40007ffe1ff */
[----:B0-----:R-:W-:-:S03]  /*1b60*/  FMNMX.FTZ R13, R18, R13, !PT ;  /* 0x0000000d120d7209 */ /* 0x001fc60007810000 */
[----:B------:R-:W-:Y:S01]  /*1b70*/  IMAD R16, R11, R16, R5 ;  /* 0x000000100b107224 */ /* 0x000fe200078e0205 */
[----:B------:R-:W-:-:S04]  /*1b80*/  FSETP.NEU.FTZ.AND P1, PT, R13, -INF , PT ;  /* 0xff8000000d00780b */ /* 0x000fc80003f3d000 */
[----:B------:R-:W-:Y:S02]  /*1b90*/  ISETP.GT.U32.AND P0, PT, R11, R16, PT ;  /* 0x000000100b00720c */ /* 0x000fe40003f04070 */
[----:B------:R-:W-:Y:S02]  /*1ba0*/  LOP3.LUT R0, R0, UR4, RZ, 0x3c, !PT ;  /* 0x0000000400007c12 */ /* 0x000fe4000f8e3cff */
[----:B------:R-:W-:Y:S02]  /*1bb0*/  FSEL R13, R13, RZ, P1 ;  /* 0x000000ff0d0d7208 */ /* 0x000fe40000800000 */
[----:B------:R-:W-:-:S03]  /*1bc0*/  ISETP.GE.AND P1, PT, R0, RZ, PT ;  /* 0x000000ff0000720c */ /* 0x000fc60003f26270 */
[C---:B------:R-:W-:Y:S01]  /*1bd0*/  FADD.FTZ R0, -R13.reuse, R32 ;  /* 0x000000200d007221 */ /* 0x040fe20000010100 */
[C---:B------:R-:W-:Y:S01]  /*1be0*/  FADD.FTZ R14, -R13.reuse, R27 ;  /* 0x0000001b0d0e7221 */ /* 0x040fe20000010100 */
[C---:B------:R-:W-:Y:S02]  /*1bf0*/  FADD.FTZ R18, -R13.reuse, R30 ;  /* 0x0000001e0d127221 */ /* 0x040fe40000010100 */
[----:B------:R-:W-:Y:S01]  /*1c00*/  FMUL.FTZ R0, R0, 1.4426950216293334961 ;  /* 0x3fb8aa3b00007820 */ /* 0x000fe20000410000 */
[----:B------:R-:W-:Y:S01]  /*1c10*/  FMUL.FTZ R14, R14, 1.4426950216293334961 ;  /* 0x3fb8aa3b0e0e7820 */ /* 0x000fe20000410000 */
[----:B------:R-:W-:Y:S02]  /*1c20*/  @!P0 IMAD.IADD R16, R16, 0x1, -R11 ;  /* 0x0000000110108824 */ /* 0x000fe400078e0a0b */
[----:B------:R-:W-:Y:S01]  /*1c30*/  FADD.FTZ R23, -R13, R26 ;  /* 0x0000001a0d177221 */ /* 0x000fe20000010100 */
[----:B------:R-:W-:Y:S01]  /*1c40*/  FMUL.FTZ R18, R18, 1.4426950216293334961 ;  /* 0x3fb8aa3b12127820 */ /* 0x000fe20000410000 */
[----:B------:R-:W-:Y:S04]  /*1c50*/  MUFU.EX2 R19, R14 ;  /* 0x0000000e00137308 */ /* 0x000fe80000000800 */
[----:B------:R-:W0:Y:S01]  /*1c60*/  MUFU.EX2 R0, R0 ;  /* 0x0000000000007308 */ /* 0x000e220000000800 */
[----:B------:R-:W-:Y:S01]  /*1c70*/  ISETP.GE.U32.AND P2, PT, R16, R11, PT ;  /* 0x0000000b1000720c */ /* 0x000fe20003f46070 */
[----:B------:R-:W-:Y:S01]  /*1c80*/  FMUL.FTZ R23, R23, 1.4426950216293334961 ;  /* 0x3fb8aa3b17177820 */ /* 0x000fe20000410000 */
[----:B------:R-:W-:Y:S01]  /*1c90*/  @!P0 VIADD R6, R6, 0x1 ;  /* 0x0000000106068836 */ /* 0x000fe20000000000 */
[----:B------:R-:W1:Y:S01]  /*1ca0*/  MUFU.EX2 R16, R18 ;  /* 0x0000001200107308 */ /* 0x000e620000000800 */
[----:B------:R-:W-:Y:S01]  /*1cb0*/  ISETP.NE.AND P0, PT, RZ, UR4, PT ;  /* 0x00000004ff007c0c */ /* 0x000fe2000bf05270 */
[----:B------:R-:W2:Y:S02]  /*1cc0*/  LDC R11, c[0x0][0x3e0] ;  /* 0x0000f800ff0b7b82 */ /* 0x000ea40000000800 */
[----:B------:R-:W3:Y:S01]  /*1cd0*/  MUFU.EX2 R21, R23 ;  /* 0x0000001700157308 */ /* 0x000ee20000000800 */
[----:B------:R-:W-:Y:S01]  /*1ce0*/  USHF.R.S32.HI UR5, URZ, 0x1f, UR10 ;  /* 0x0000001fff057899 */ /* 0x000fe2000801140a */
[----:B0-----:R-:W-:-:S04]  /*1cf0*/  FADD.FTZ R19, R0, R19 ;  /* 0x0000001300137221 */ /* 0x001fc80000010000 */
[----:B------:R-:W-:Y:S02]  /*1d00*/  @P2 VIADD R6, R6, 0x1 ;  /* 0x0000000106062836 */ /* 0x000fe40000000000 */
[----:B-1----:R-:W-:Y:S01]  /*1d10*/  FADD.FTZ R16, R19, R16 ;  /* 0x0000001013107221 */ /* 0x002fe20000010000 */
[----:B------:R-:W-:Y:S02]  /*1d20*/  ULOP3.LUT UR5, UR5, 0x1, URZ, 0xfc, !UPT ;  /* 0x0000000105057892 */ /* 0x000fe4000f8efcff */
[----:B------:R-:W-:Y:S02]  /*1d30*/  @!P1 IADD3 R6, PT, PT, -R6, RZ, RZ ;  /* 0x000000ff06069210 */ /* 0x000fe40007ffe1ff */
[----:B------:R-:W-:Y:S01]  /*1d40*/  @!P0 LOP3.LUT R6, RZ, UR4, RZ, 0x33, !PT ;  /* 0x00000004ff068c12 */ /* 0x000fe2000f8e33ff */
[----:B---3--:R-:W-:-:S04]  /*1d50*/  FADD.FTZ R21, R16, R21 ;  /* 0x0000001510157221 */ /* 0x008fc80000010000 */
[----:B------:R-:W-:Y:S01]  /*1d60*/  IMAD R5, R6, UR5, RZ ;  /* 0x0000000506057c24 */ /* 0x000fe2000f8e02ff */
[----:B------:R-:W0:Y:S04]  /*1d70*/  SHFL.BFLY PT, R18, R21, 0x8, 0x1f ;  /* 0x0d001f0015127f89 */ /* 0x000e2800000e0000 */
[----:B------:R-:W-:Y:S02]  /*1d80*/  IABS R17, R5 ;  /* 0x0000000500117213 */ /* 0x000fe40000000000 */
[----:B--2---:R-:W-:Y:S02]  /*1d90*/  IABS R0, R11 ;  /* 0x0000000b00007213 */ /* 0x004fe40000000000 */
[----:B------:R-:W1:Y:S08]  /*1da0*/  I2F.RP R14, R17 ;  /* 0x00000011000e7306 */ /* 0x000e700000209400 */
[----:B------:R-:W2:Y:S08]  /*1db0*/  I2F.RP R20, R0 ;  /* 0x0000000000147306 */ /* 0x000eb00000209400 */
[----:B-1----:R-:W1:Y:S01]  /*1dc0*/  MUFU.RCP R14, R14 ;  /* 0x0000000e000e7308 */ /* 0x002e620000001000 */
[----:B0-----:R-:W-:-:S05]  /*1dd0*/  FADD.FTZ R18, R21, R18 ;  /* 0x0000001215127221 */ /* 0x001fca0000010000 */
[----:B------:R-:W0:Y:S02]  /*1de0*/  SHFL.BFLY PT, R19, R18, 0x4, 0x1f ;  /* 0x0c801f0012137f89 */ /* 0x000e2400000e0000 */
[----:B--2---:R-:W2:Y:S01]  /*1df0*/  MUFU.RCP R34, R20 ;  /* 0x0000001400227308 */ /* 0x004ea20000001000 */
[----:B-1----:R-:W-:-:S07]  /*1e00*/  VIADD R36, R14, 0xffffffe ;  /* 0x0ffffffe0e247836 */ /* 0x002fce0000000000 */
[----:B------:R-:W1:Y:S01]  /*1e10*/  F2I.FTZ.U32.TRUNC.NTZ R37, R36 ;  /* 0x0000002400257305 */ /* 0x000e62000021f000 */
[----:B--2---:R-:W-:-:S07]  /*1e20*/  VIADD R34, R34, 0xffffffe ;  /* 0x0ffffffe22227836 */ /* 0x004fce0000000000 */
[----:B------:R-:W2:Y:S01]  /*1e30*/  F2I.FTZ.U32.TRUNC.NTZ R35, R34 ;  /* 0x0000002200237305 */ /* 0x000ea2000021f000 */
[----:B0-----:R-:W-:-:S05]  /*1e40*/  FADD.FTZ R19, R18, R19 ;  /* 0x0000001312137221 */ /* 0x001fca0000010000 */
[----:B------:R-:W0:Y:S01]  /*1e50*/  SHFL.BFLY PT, R14, R19, 0x2, 0x1f ;  /* 0x0c401f00130e7f89 */ /* 0x000e2200000e0000 */
[----:B-1----:R-:W-:Y:S02]  /*1e60*/  IMAD.MOV R16, RZ, RZ, -R37 ;  /* 0x000000ffff107224 */ /* 0x002fe400078e0a25 */
[----:B------:R-:W-:Y:S02]  /*1e70*/  IMAD.IADD R20, R4, 0x1, R17 ;  /* 0x0000000104147824 */ /* 0x000fe400078e0211 */
[----:B------:R-:W-:Y:S02]  /*1e80*/  IMAD R21, R16, R17, RZ ;  /* 0x0000001110157224 */ /* 0x000fe400078e02ff */
[----:B------:R-:W-:Y:S01]  /*1e90*/  IMAD.MOV.U32 R36, RZ, RZ, RZ ;  /* 0x000000ffff247224 */ /* 0x000fe200078e00ff */
[----:B--2---:R-:W-:-:S03]  /*1ea0*/  IADD3 R23, PT, PT, RZ, -R35, RZ ;  /* 0x80000023ff177210 */ /* 0x004fc60007ffe0ff */
[----:B------:R-:W-:Y:S01]  /*1eb0*/  IMAD.HI.U32 R21, R37, R21, R36 ;  /* 0x0000001525157227 */ /* 0x000fe200078e0024 */
[----:B------:R-:W-:Y:S02]  /*1ec0*/  IABS R4, R5 ;  /* 0x0000000500047213 */ /* 0x000fe40000000000 */
[----:B------:R-:W-:Y:S01]  /*1ed0*/  IABS R16, R20 ;  /* 0x0000001400107213 */ /* 0x000fe20000000000 */
[----:B------:R-:W-:Y:S02]  /*1ee0*/  IMAD R18, R23, R0, RZ ;  /* 0x0000000017127224 */ /* 0x000fe400078e02ff */
[----:B------:R-:W-:Y:S01]  /*1ef0*/  IMAD.MOV.U32 R34, RZ, RZ, RZ ;  /* 0x000000ffff227224 */ /* 0x000fe200078e00ff */
[----:B------:R-:W-:Y:S01]  /*1f00*/  IADD3 R4, PT, PT, RZ, -R4, RZ ;  /* 0x80000004ff047210 */ /* 0x000fe20007ffe0ff */
[----:B------:R-:W-:-:S04]  /*1f10*/  IMAD.HI.U32 R21, R21, R16, RZ ;  /* 0x0000001015157227 */ /* 0x000fc800078e00ff */
[----:B------:R-:W-:-:S04]  /*1f20*/  IMAD.HI.U32 R18, R35, R18, R34 ;  /* 0x0000001223127227 */ /* 0x000fc800078e0022 */
[----:B0-----:R-:W-:Y:S01]  /*1f30*/  FADD.FTZ R23, R19, R14 ;  /* 0x0000000e13177221 */ /* 0x001fe20000010000 */
[----:B------:R-:W-:Y:S02]  /*1f40*/  IMAD R4, R21, R4, R16 ;  /* 0x0000000415047224 */ /* 0x000fe400078e0210 */
[----:B------:R-:W-:-:S03]  /*1f50*/  IMAD.HI.U32 R18, R18, R16, RZ ;  /* 0x0000001012127227 */ /* 0x000fc600078e00ff */
[----:B------:R-:W-:Y:S01]  /*1f60*/  ISETP.GT.U32.AND P2, PT, R17, R4, PT ;  /* 0x000000041100720c */ /* 0x000fe20003f44070 */
[----:B------:R-:W-:Y:S01]  /*1f70*/  IMAD.MOV R19, RZ, RZ, -R18 ;  /* 0x000000ffff137224 */ /* 0x000fe200078e0a12 */
[----:B------:R-:W0:Y:S03]  /*1f80*/  SHFL.BFLY PT, R14, R23, 0x1, 0x1f ;  /* 0x0c201f00170e7f89 */ /* 0x000e2600000e0000 */
[----:B------:R-:W-:-:S05]  /*1f90*/  IMAD R19, R0, R19, R16 ;  /* 0x0000001300137224 */ /* 0x000fca00078e0210 */
[----:B------:R-:W-:-:S03]  /*1fa0*/  ISETP.GT.U32.AND P0, PT, R0, R19, PT ;  /* 0x000000130000720c */ /* 0x000fc60003f04070 */
[----:B------:R-:W-:-:S05]  /*1fb0*/  @!P2 IMAD.IADD R4, R4, 0x1, -R17 ;  /* 0x000000010404a824 */ /* 0x000fca00078e0a11 */
[----:B------:R-:W-:Y:S02]  /*1fc0*/  ISETP.GE.U32.AND P1, PT, R4, R17, PT ;  /* 0x000000110400720c */ /* 0x000fe40003f26070 */
[----:B------:R-:W-:-:S03]  /*1fd0*/  @!P2 IADD3 R21, PT, PT, R21, 0x1, RZ ;  /* 0x000000011515a810 */ /* 0x000fc60007ffe0ff */
[----:B------:R-:W-:Y:S01]  /*1fe0*/  @!P0 IMAD.IADD R19, R19, 0x1, -R0 ;  /* 0x0000000113138824 */ /* 0x000fe200078e0a00 */
[C---:B------:R-:W-:Y:S01]  /*1ff0*/  LOP3.LUT R4, R20.reuse, R17, RZ, 0x3c, !PT ;  /* 0x0000001114047212 */ /* 0x040fe200078e3cff */
[----:B0-----:R-:W-:Y:S01]  /*2000*/  FADD.FTZ R14, R23, R14 ;  /* 0x0000000e170e7221 */ /* 0x001fe20000010000 */
[----:B------:R-:W-:Y:S02]  /*2010*/  LOP3.LUT R20, R20, R11, RZ, 0x3c, !PT ;  /* 0x0000000b14147212 */ /* 0x000fe400078e3cff */
[----:B------:R-:W-:-:S03]  /*2020*/  ISETP.GE.U32.AND P4, PT, R19, R0, PT ;  /* 0x000000001300720c */ /* 0x000fc60003f86070 */
[----:B------:R-:W-:Y:S01]  /*2030*/  @P1 VIADD R21, R21, 0x1 ;  /* 0x0000000115151836 */ /* 0x000fe20000000000 */
[----:B------:R-:W-:Y:S01]  /*2040*/  FSETP.NE.FTZ.AND P1, PT, R14, RZ, PT ;  /* 0x000000ff0e00720b */ /* 0x000fe20003f35000 */
[----:B------:R-:W-:Y:S01]  /*2050*/  @!P0 VIADD R18, R18, 0x1 ;  /* 0x0000000112128836 */ /* 0x000fe20000000000 */
[----:B------:R-:W-:Y:S02]  /*2060*/  ISETP.GE.AND P2, PT, R20, RZ, PT ;  /* 0x000000ff1400720c */ /* 0x000fe40003f46270 */
[----:B------:R-:W-:Y:S02]  /*2070*/  ISETP.NE.AND P0, PT, R11, RZ, PT ;  /* 0x000000ff0b00720c */ /* 0x000fe40003f05270 */
[----:B------:R-:W-:Y:S02]  /*2080*/  ISETP.GE.AND P3, PT, R4, RZ, PT ;  /* 0x000000ff0400720c */ /* 0x000fe40003f66270 */
[----:B------:R-:W-:Y:S02]  /*2090*/  ISETP.NE.AND P5, PT, R5, RZ, PT ;  /* 0x000000ff0500720c */ /* 0x000fe40003fa5270 */
[----:B------:R-:W-:-:S03]  /*20a0*/  @P4 IADD3 R18, PT, PT, R18, 0x1, RZ ;  /* 0x0000000112124810 */ /* 0x000fc60007ffe0ff */
[----:B------:R-:W0:Y:S02]  /*20b0*/  @P1 MUFU.LG2 R14, R14 ;  /* 0x0000000e000e1308 */ /* 0x000e240000000c00 */
[----:B------:R-:W-:Y:S02]  /*20c0*/  @!P2 IMAD.MOV R18, RZ, RZ, -R18 ;  /* 0x000000ffff12a224 */ /* 0x000fe400078e0a12 */
[----:B------:R-:W-:Y:S02]  /*20d0*/  @!P0 LOP3.LUT R18, RZ, R11, RZ, 0x33, !PT ;  /* 0x0000000bff128212 */ /* 0x000fe400078e33ff */
[----:B------:R-:W-:Y:S01]  /*20e0*/  LOP3.LUT P0, RZ, R22, 0x38f, RZ, 0xc0, !PT ;  /* 0x0000038f16ff7812 */ /* 0x000fe2000780c0ff */
[----:B------:R-:W-:Y:S01]  /*20f0*/  @!P3 IMAD.MOV R21, RZ, RZ, -R21 ;  /* 0x000000ffff15b224 */ /* 0x000fe200078e0a15 */
[----:B------:R-:W-:Y:S02]  /*2100*/  ISETP.NE.AND P3, PT, R6, RZ, PT ;  /* 0x000000ff0600720c */ /* 0x000fe40003f65270 */
[----:B------:R-:W-:-:S02]  /*2110*/  @!P5 LOP3.LUT R21, RZ, R17, RZ, 0x33, !PT ;  /* 0x00000011ff15d212 */ /* 0x000fc400078e33ff */
[----:B------:R-:W-:Y:S02]  /*2120*/  SEL R17, RZ, 0x1, !P3 ;  /* 0x00000001ff117807 */ /* 0x000fe40005800000 */
[----:B------:R-:W-:Y:S02]  /*2130*/  SHF.R.S32.HI R0, RZ, 0x1f, R5 ;  /* 0x0000001fff007819 */ /* 0x000fe40000011405 */
[----:B------:R-:W-:Y:S02]  /*2140*/  ISETP.LT.U32.AND P2, PT, R24, R21, PT ;  /* 0x000000151800720c */ /* 0x000fe40003f41070 */
[----:B------:R-:W-:Y:S01]  /*2150*/  SHF.R.S32.HI R19, RZ, 0x1f, R21 ;  /* 0x0000001fff137819 */ /* 0x000fe20000011415 */
[----:B------:R-:W-:Y:S01]  /*2160*/  IMAD R4, R18, UR11, RZ ;  /* 0x0000000b12047c24 */ /* 0x000fe2000f8e02ff */
[----:B------:R-:W-:Y:S01]  /*2170*/  LOP3.LUT R17, R0, R17, RZ, 0xfc, !PT ;  /* 0x0000001100117212 */ /* 0x000fe200078efcff */
[----:B------:R-:W-:Y:S01]  /*2180*/  UIMAD UR9, UR4, UR9, URZ ;  /* 0x00000009040972a4 */ /* 0x000fe2000f8e02ff */
[----:B------:R-:W-:Y:S01]  /*2190*/  ISETP.LT.AND.EX P2, PT, R25, R19, PT, P2 ;  /* 0x000000131900720c */ /* 0x000fe20003f41320 */
[----:B------:R-:W-:Y:S01]  /*21a0*/  BSSY.RECONVERGENT B1, `(.L_x_46) ;  /* 0x000012c000017945 */ /* 0x000fe20003800200 */
[----:B------:R-:W-:-:S02]  /*21b0*/  IMAD.MOV.U32 R25, RZ, RZ, 0x7f800000 ;  /* 0x7f800000ff197424 */ /* 0x000fc400078e00ff */
[----:B0-----:R-:W-:Y:S01]  /*21c0*/  @P1 FFMA.FTZ R25, R14, 0.69314718246459960938, R13 ;  /* 0x3f3172180e191823 */ /* 0x001fe2000001000d */
[----:B------:R-:W-:Y:S01]  /*21d0*/  SEL R6, R24, R21, P2 ;  /* 0x0000001518067207 */ /* 0x000fe20001000000 */
[----:B------:R-:W-:Y:S01]  /*21e0*/  IMAD R4, R17, R4, RZ ;  /* 0x0000000411047224 */ /* 0x000fe200078e02ff */
        /* <DEDUP_REMOVED lines=17> */
[----:B------:R-:W-:Y:S02]  /*2300*/  IMAD R11, R36, UR8, R11 ;  /* 0x00000008240b7c24 */ /* 0x000fe4000f8e020b */
[----:B------:R-:W-:Y:S01]  /*2310*/  IMAD R5, R5, UR9, RZ ;  /* 0x0000000905057c24 */ /* 0x000fe2000f8e02ff */
[----:B------:R-:W-:-:S02]  /*2320*/  ISETP.GE.U32.AND.EX P0, PT, R13, RZ, PT, P0 ;  /* 0x000000ff0d00720c */ /* 0x000fc40003f06100 */
        /* <DEDUP_REMOVED lines=10> */
[----:B------:R-:W-:Y:S01]  /*23d0*/  HFMA2 R16, -RZ, RZ, 0, 0 ;  /* 0x00000000ff107431 */ /* 0x000fe200000001ff */
[----:B------:R-:W-:Y:S01]  /*23e0*/  ISETP.NE.U32.AND P0, PT, R36, RZ, PT ;  /* 0x000000ff2400720c */ /* 0x000fe20003f05070 */
[----:B------:R-:W-:-:S05]  /*23f0*/  HFMA2 R37, -RZ, RZ, 0, 0 ;  /* 0x00000000ff257431 */ /* 0x000fca00000001ff */
[----:B0-----:R-:W0:Y:S02]  /*2400*/  MUFU.RCP R17, R14 ;  /* 0x0000000e00117308 */ /* 0x001e240000001000 */
[----:B0-----:R-:W-:-:S06]  /*2410*/  IADD3 R17, PT, PT, R17, 0xffffffe, RZ ;  /* 0x0ffffffe11117810 */ /* 0x001fcc0007ffe0ff */
[----:B------:R-:W0:Y:S02]  /*2420*/  F2I.FTZ.U32.TRUNC.NTZ R17, R17 ;  /* 0x0000001100117305 */ /* 0x000e24000021f000 */
[----:B0-----:R-:W-:-:S04]  /*2430*/  IMAD.MOV R11, RZ, RZ, -R17 ;  /* 0x000000ffff0b7224 */ /* 0x001fc800078e0a11 */
        /* <DEDUP_REMOVED lines=14> */
[----:B------:R-:W-:Y:S06]  /*2520*/  BRA `(.L_x_50) ;  /* 0x0000000000207947 */ /* 0x000fec0003800000 */
.L_x_49:
[----:B------:R-:W-:Y:S01]  /*2530*/  IMAD.MOV.U32 R21, RZ, RZ, RZ ;  /* 0x000000ffff157224 */ /* 0x000fe200078e00ff */
[----:B------:R-:W-:Y:S02]  /*2540*/  MOV R20, R36 ;  /* 0x0000002400147202 */ /* 0x000fe40000000f00 */
[----:B------:R-:W-:Y:S02]  /*2550*/  MOV R18, 0x2570 ;  /* 0x0000257000127802 */ /* 0x000fe40000000f00 */
[----:B------:R-:W-:Y:S05]  /*2560*/  CALL.REL.NOINC `($__internal_1_$__cuda_sm20_div_s64) ;  /* 0x0000002000047944 */ /* 0x000fea0003c00000 */
[----:B------:R-:W-:Y:S02]  /*2570*/  IADD3 R11, PT, PT, -R14, RZ, RZ ;  /* 0x000000ff0e0b7210 */ /* 0x000fe40007ffe1ff */
[----:B------:R-:W-:-:S03]  /*2580*/  MOV R37, R13 ;  /* 0x0000000d00257202 */ /* 0x000fc60000000f00 */
[----:B------:R-:W-:Y:S01]  /*2590*/  IMAD R33, R36, R11, R33 ;  /* 0x0000000b24217224 */ /* 0x000fe200078e0221 */
[----:B------:R-:W-:-:S07]  /*25a0*/  MOV R36, R14 ;  /* 0x0000000e00247202 */ /* 0x000fce0000000f00 */
.L_x_50:
[----:B------:R-:W-:Y:S01]  /*25b0*/  IABS R16, UR14 ;  /* 0x0000000e00107c13 */ /* 0x000fe20008000000 */
[----:B------:R-:W-:Y:S01]  /*25c0*/  IMAD R3, R3, R12, RZ ;  /* 0x0000000c03037224 */ /* 0x000fe200078e02ff */
[----:B------:R-:W-:Y:S01]  /*25d0*/  IABS R13, R33 ;  /* 0x00000021000d7213 */ /* 0x000fe20000000000 */
[----:B------:R-:W-:Y:S01]  /*25e0*/  BSSY.RECONVERGENT B0, `(.L_x_51) ;  /* 0x0000040000007945 */ /* 0x000fe20003800200 */
[----:B------:R-:W0:Y:S01]  /*25f0*/  I2F.U32.RP R17, R16 ;  /* 0x0000001000117306 */ /* 0x000e220000209000 */
[----:B------:R-:W-:Y:S01]  /*2600*/  IMAD R3, R9, R2, R3 ;  /* 0x0000000209037224 */ /* 0x000fe200078e0203 */
[----:B------:R-:W-:-:S04]  /*2610*/  LOP3.LUT R2, R33, UR14, RZ, 0x3c, !PT ;  /* 0x0000000e21027c12 */ /* 0x000fc8000f8e3cff */
[----:B------:R-:W-:Y:S02]  /*2620*/  ISETP.GE.AND P0, PT, R2, RZ, PT ;  /* 0x000000ff0200720c */ /* 0x000fe40003f06270 */
[----:B0-----:R-:W0:Y:S02]  /*2630*/  MUFU.RCP R18, R17 ;  /* 0x0000001100127308 */ /* 0x001e240000001000 */
[----:B0-----:R-:W-:-:S06]  /*2640*/  VIADD R18, R18, 0xffffffe ;  /* 0x0ffffffe12127836 */ /* 0x001fcc0000000000 */
[----:B------:R-:W0:Y:S02]  /*2650*/  F2I.FTZ.U32.TRUNC.NTZ R19, R18 ;  /* 0x0000001200137305 */ /* 0x000e24000021f000 */
[----:B0-----:R-:W-:Y:S01]  /*2660*/  IMAD.MOV R11, RZ, RZ, -R19 ;  /* 0x000000ffff0b7224 */ /* 0x001fe200078e0a13 */
[----:B------:R-:W-:-:S03]  /*2670*/  MOV R18, RZ ;  /* 0x000000ff00127202 */ /* 0x000fc60000000f00 */
[----:B------:R-:W-:Y:S01]  /*2680*/  IMAD R14, R11, R16, RZ ;  /* 0x000000100b0e7224 */ /* 0x000fe200078e02ff */
[----:B------:R-:W-:-:S03]  /*2690*/  IABS R11, UR14 ;  /* 0x0000000e000b7c13 */ /* 0x000fc60008000000 */
[----:B------:R-:W-:-:S04]  /*26a0*/  IMAD.HI.U32 R14, R19, R14, R18 ;  /* 0x0000000e130e7227 */ /* 0x000fc800078e0012 */
[----:B------:R-:W-:Y:S02]  /*26b0*/  IMAD.MOV R11, RZ, RZ, -R11 ;  /* 0x000000ffff0b7224 */ /* 0x000fe400078e0a0b */
        /* <DEDUP_REMOVED lines=18> */
[----:B------:R-:W-:-:S04]  /*27e0*/  @!P1 LOP3.LUT R3, RZ, UR14, RZ, 0x33, !PT ;  /* 0x0000000eff039c12 */ /* 0x000fc8000f8e33ff */
[----:B------:R-:W-:-:S05]  /*27f0*/  IADD3 R2, PT, PT, -R3, RZ, RZ ;  /* 0x000000ff03027210 */ /* 0x000fca0007ffe1ff */
        /* <DEDUP_REMOVED lines=23> */
.L_x_52:
[----:B------:R-:W-:Y:S01]  /*2970*/  IMAD.MOV.U32 R33, RZ, RZ, R36 ;  /* 0x000000ffff217224 */ /* 0x000fe200078e0024 */
[----:B------:R-:W-:Y:S01]  /*2980*/  MOV R21, R37 ;  /* 0x0000002500157202 */ /* 0x000fe20000000f00 */
[----:B------:R-:W-:Y:S01]  /*2990*/  IMAD.MOV.U32 R20, RZ, RZ, R40 ;  /* 0x000000ffff147224 */ /* 0x000fe200078e0028 */
[----:B------:R-:W-:Y:S02]  /*29a0*/  MOV R18, 0x29c0 ;  /* 0x000029c000127802 */ /* 0x000fe40000000f00 */
[----:B------:R-:W-:Y:S05]  /*29b0*/  CALL.REL.NOINC `($__internal_1_$__cuda_sm20_div_s64) ;  /* 0x0000001800f07944 */ /* 0x000fea0003c00000 */
[----:B------:R-:W-:-:S05]  /*29c0*/  IADD3 R37, PT, PT, -R14, RZ, RZ ;  /* 0x000000ff0e257210 */ /* 0x000fca0007ffe1ff */
[----:B------:R-:W-:Y:S02]  /*29d0*/  IMAD R37, R37, R40, R36 ;  /* 0x0000002825257224 */ /* 0x000fe400078e0224 */
.L_x_53:
[----:B------:R-:W-:Y:S05]  /*29e0*/  BSYNC.RECONVERGENT B0 ;  /* 0x0000000000007941 */ /* 0x000fea0003800200 */
.L_x_51:
[-C--:B------:R-:W-:Y:S01]  /*29f0*/  IABS R11, R7.reuse ;  /* 0x00000007000b7213 */ /* 0x080fe20000000000 */
[----:B------:R-:W0:Y:S01]  /*2a00*/  LDC R16, c[0x0][0x3e0] ;  /* 0x0000f800ff107b82 */ /* 0x000e220000000800 */
[----:B------:R-:W-:Y:S01]  /*2a10*/  IABS R13, R12 ;  /* 0x0000000c000d7213 */ /* 0x000fe20000000000 */
[----:B------:R-:W1:Y:S01]  /*2a20*/  LDCU UR15, c[0x0][0x430] ;  /* 0x00008600ff0f77ac */ /* 0x000e620008000800 */
[----:B------:R-:W2:Y:S01]  /*2a30*/  I2F.U32.RP R18, R11 ;  /* 0x0000000b00127306 */ /* 0x000ea20000209000 */
[----:B------:R-:W-:Y:S02]  /*2a40*/  IABS R21, R7 ;  /* 0x0000000700157213 */ /* 0x000fe40000000000 */
[----:B------:R-:W-:Y:S01]  /*2a50*/  IABS R33, R37 ;  /* 0x0000002500217213 */ /* 0x000fe20000000000 */
[----:B------:R-:W3:Y:S02]  /*2a60*/  LDCU UR4, c[0x0][0x434] ;  /* 0x00008680ff0477ac */ /* 0x000ee40008000800 */
[----:B------:R-:W-:-:S02]  /*2a70*/  IMAD.MOV R21, RZ, RZ, -R21 ;  /* 0x000000ffff157224 */ /* 0x000fc400078e0a15 */
[----:B------:R-:W4:Y:S08]  /*2a80*/  I2F.U32.RP R19, R13 ;  /* 0x0000000d00137306 */ /* 0x000f300000209000 */
[----:B--2---:R-:W2:Y:S01]  /*2a90*/  MUFU.RCP R40, R18 ;  /* 0x0000001200287308 */ /* 0x004ea20000001000 */
[----:B-1----:R-:W-:Y:S01]  /*2aa0*/  USEL UR15, UR15, 0x1, UP1 ;  /* 0x000000010f0f7887 */ /* 0x002fe20008800000 */
[----:B0-----:R-:W-:-:S03]  /*2ab0*/  ISETP.LT.U32.AND P0, PT, R16, 0x1, PT ;  /* 0x000000011000780c */ /* 0x001fc60003f01070 */
[----:B------:R-:W-:-:S03]  /*2ac0*/  USHF.R.S32.HI UR5, URZ, 0x1f, UR15 ;  /* 0x0000001fff057899 */ /* 0x000fc6000801140f */
[----:B----4-:R-:W0:Y:S01]  /*2ad0*/  MUFU.RCP R17, R19 ;  /* 0x0000001300117308 */ /* 0x010e220000001000 */
[----:B------:R-:W-:Y:S01]  /*2ae0*/  ISETP.LT.AND.EX P0, PT, R0, RZ, PT, P0 ;  /* 0x000000ff0000720c */ /* 0x000fe20003f01300 */
[----:B---3--:R-:W-:-:S03]  /*2af0*/  UIMAD UR4, UR15, UR4, URZ ;  /* 0x000000040f0472a4 */ /* 0x008fc6000f8e02ff */
[----:B------:R-:W-:Y:S01]  /*2b00*/  SEL R16, R16, 0x1, P0 ;  /* 0x0000000110107807 */ /* 0x000fe20000000000 */
[----:B--2---:R-:W-:Y:S01]  /*2b10*/  VIADD R40, R40, 0xffffffe ;  /* 0x0ffffffe28287836 */ /* 0x004fe20000000000 */
[----:B------:R-:W-:-:S03]  /*2b20*/  IABS R18, R6 ;  /* 0x0000000600127213 */ /* 0x000fc60000000000 */
[----:B------:R-:W1:Y:S01]  /*2b30*/  F2I.FTZ.U32.TRUNC.NTZ R41, R40 ;  /* 0x0000002800297305 */ /* 0x000e62000021f000 */
[----:B0-----:R-:W-:Y:S01]  /*2b40*/  VIADD R34, R17, 0xffffffe ;  /* 0x0ffffffe11227836 */ /* 0x001fe20000000000 */
[----:B------:R-:W-:Y:S02]  /*2b50*/  IABS R17, R16 ;  /* 0x0000001000117213 */ /* 0x000fe40000000000 */
[----:B------:R-:W-:-:S04]  /*2b60*/  IABS R19, R9 ;  /* 0x0000000900137213 */ /* 0x000fc80000000000 */
[----:B------:R-:W0:Y:S01]  /*2b70*/  F2I.FTZ.U32.TRUNC.NTZ R35, R34 ;  /* 0x0000002200237305 */ /* 0x000e22000021f000 */
[----:B-1----:R-:W-:-:S07]  /*2b80*/  IADD3 R24, PT, PT, RZ, -R41, RZ ;  /* 0x80000029ff187210 */ /* 0x002fce0007ffe0ff */
[----:B------:R-:W1:Y:S01]  /*2b90*/  I2F.U32.RP R38, R17 ;  /* 0x0000001100267306 */ /* 0x000e620000209000 */
[----:B------:R-:W-:Y:S02]  /*2ba0*/  IMAD.MOV.U32 R40, RZ, RZ, RZ ;  /* 0x000000ffff287224 */ /* 0x000fe400078e00ff */
[----:B------:R-:W-:Y:S01]  /*2bb0*/  IMAD R23, R24, R11, RZ ;  /* 0x0000000b18177224 */ /* 0x000fe200078e02ff */
[----:B------:R-:W-:Y:S01]  /*2bc0*/  IABS R24, R14 ;  /* 0x0000000e00187213 */ /* 0x000fe20000000000 */
[----:B0-----:R-:W-:-:S03]  /*2bd0*/  IMAD.MOV R36, RZ, RZ, -R35 ;  /* 0x000000ffff247224 */ /* 0x001fc600078e0a23 */
[----:B------:R-:W0:Y:S01]  /*2be0*/  I2F.U32.RP R0, R19 ;  /* 0x0000001300007306 */ /* 0x000e220000209000 */
[----:B------:R-:W-:Y:S02]  /*2bf0*/  IMAD.MOV.U32 R34, RZ, RZ, RZ ;  /* 0x000000ffff227224 */ /* 0x000fe400078e00ff */
[----:B------:R-:W-:Y:S02]  /*2c00*/  IMAD R36, R36, R13, RZ ;  /* 0x0000000d24247224 */ /* 0x000fe400078e02ff */
[----:B------:R-:W-:-:S03]  /*2c10*/  IMAD.HI.U32 R23, R41, R23, R40 ;  /* 0x0000001729177227 */ /* 0x000fc600078e0028 */
[----:B-1----:R-:W1:Y:S01]  /*2c20*/  MUFU.RCP R38, R38 ;  /* 0x0000002600267308 */ /* 0x002e620000001000 */
[----:B------:R-:W-:Y:S01]  /*2c30*/  IMAD.HI.U32 R36, R35, R36, R34 ;  /* 0x0000002423247227 */ /* 0x000fe200078e0022 */
[----:B------:R-:W-:-:S03]  /*2c40*/  IABS R34, R12 ;  /* 0x0000000c00227213 */ /* 0x000fc60000000000 */
[----:B------:R-:W-:Y:S01]  /*2c50*/  IMAD.HI.U32 R23, R23, R24, RZ ;  /* 0x0000001817177227 */ /* 0x000fe200078e00ff */
[----:B------:R-:W-:Y:S02]  /*2c60*/  IADD3 R34, PT, PT, RZ, -R34, RZ ;  /* 0x80000022ff227210 */ /* 0x000fe40007ffe0ff */
[----:B------:R-:W2:Y:S01]  /*2c70*/  I2F.U32.RP R20, R18 ;  /* 0x0000001200147306 */ /* 0x000ea20000209000 */
[----:B------:R-:W-:-:S04]  /*2c80*/  IMAD.HI.U32 R35, R36, R33, RZ ;  /* 0x0000002124237227 */ /* 0x000fc800078e00ff */
[----:B------:R-:W-:Y:S01]  /*2c90*/  IMAD R24, R23, R21, R24 ;  /* 0x0000001517187224 */ /* 0x000fe200078e0218 */
[----:B------:R-:W-:Y:S01]  /*2ca0*/  LOP3.LUT R21, R14, R7, RZ, 0x3c, !PT ;  /* 0x000000070e157212 */ /* 0x000fe200078e3cff */
[----:B------:R-:W-:Y:S01]  /*2cb0*/  IMAD R34, R35, R34, R33 ;  /* 0x0000002223227224 */ /* 0x000fe200078e0221 */
[----:B0-----:R-:W0:Y:S01]  /*2cc0*/  MUFU.RCP R0, R0 ;  /* 0x0000000000007308 */ /* 0x001e220000001000 */
[----:B------:R-:W-:Y:S01]  /*2cd0*/  LOP3.LUT R33, R37, R12, RZ, 0x3c, !PT ;  /* 0x0000000c25217212 */ /* 0x000fe200078e3cff */
[----:B-1----:R-:W-:Y:S01]  /*2ce0*/  VIADD R38, R38, 0xffffffe ;  /* 0x0ffffffe26267836 */ /* 0x002fe20000000000 */
[----:B------:R-:W-:Y:S02]  /*2cf0*/  ISETP.GT.U32.AND P1, PT, R11, R24, PT ;  /* 0x000000180b00720c */ /* 0x000fe40003f24070 */
[----:B------:R-:W-:Y:S02]  /*2d00*/  ISETP.GT.U32.AND P3, PT, R13, R34, PT ;  /* 0x000000220d00720c */ /* 0x000fe40003f64070 */
[----:B------:R-:W-:Y:S01]  /*2d10*/  ISETP.GE.AND P0, PT, R21, RZ, PT ;  /* 0x000000ff1500720c */ /* 0x000fe20003f06270 */
[----:B--2---:R-:W1:Y:S01]  /*2d20*/  MUFU.RCP R20, R20 ;  /* 0x0000001400147308 */ /* 0x004e620000001000 */
[----:B------:R-:W-:-:S07]  /*2d30*/  ISETP.GE.AND P2, PT, R33, RZ, PT ;  /* 0x000000ff2100720c */ /* 0x000fce0003f46270 */
[----:B------:R-:W2:Y:S01]  /*2d40*/  F2I.FTZ.U32.TRUNC.NTZ R39, R38 ;  /* 0x0000002600277305 */ /* 0x000ea2000021f000 */
[----:B------:R-:W-:Y:S01]  /*2d50*/  @!P1 IMAD.IADD R24, R24, 0x1, -R11 ;  /* 0x0000000118189824 */ /* 0x000fe200078e0a0b */
[----:B------:R-:W-:Y:S01]  /*2d60*/  @!P3 IADD3 R34, PT, PT, R34, -R13, RZ ;  /* 0x8000000d2222b210 */ /* 0x000fe20007ffe0ff */
[----:B0-----:R-:W-:Y:S02]  /*2d70*/  VIADD R40, R0, 0xffffffe ;  /* 0x0ffffffe00287836 */ /* 0x001fe40000000000 */
[----:B------:R-:W-:Y:S01]  /*2d80*/  @!P3 VIADD R35, R35, 0x1 ;  /* 0x000000012323b836 */ /* 0x000fe20000000000 */
[----:B------:R-:W-:Y:S01]  /*2d90*/  ISETP.GE.U32.AND P4, PT, R24, R11, PT ;  /* 0x0000000b1800720c */ /* 0x000fe20003f86070 */
[----:B------:R-:W-:Y:S01]  /*2da0*/  @!P1 VIADD R23, R23, 0x1 ;  /* 0x0000000117179836 */ /* 0x000fe20000000000 */
[----:B------:R0:W3:Y:S01]  /*2db0*/  F2I.FTZ.U32.TRUNC.NTZ R41, R40 ;  /* 0x0000002800297305 */ /* 0x0000e2000021f000 */
[----:B------:R-:W-:Y:S02]  /*2dc0*/  ISETP.GE.U32.AND P5, PT, R34, R13, PT ;  /* 0x0000000d2200720c */ /* 0x000fe40003fa6070 */
[----:B-1----:R-:W-:-:S02]  /*2dd0*/  IADD3 R21, PT, PT, R20, 0xffffffe, RZ ;  /* 0x0ffffffe14157810 */ /* 0x002fc40007ffe0ff */
[----:B------:R-:W-:Y:S01]  /*2de0*/  ISETP.NE.AND P3, PT, R12, RZ, PT ;  /* 0x000000ff0c00720c */ /* 0x000fe20003f65270 */
[----:B--2---:R-:W-:Y:S01]  /*2df0*/  IMAD.MOV R0, RZ, RZ, -R39 ;  /* 0x000000ffff007224 */ /* 0x004fe200078e0a27 */
[----:B------:R-:W-:Y:S02]  /*2e00*/  IABS R20, R16 ;  /* 0x0000001000147213 */ /* 0x000fe40000000000 */
[----:B------:R-:W1:Y:S01]  /*2e10*/  F2I.FTZ.U32.TRUNC.NTZ R21, R21 ;  /* 0x0000001500157305 */ /* 0x000e62000021f000 */
[----:B------:R-:W-:Y:S01]  /*2e20*/  IMAD.MOV.U32 R38, RZ, RZ, RZ ;  /* 0x000000ffff267224 */ /* 0x000fe200078e00ff */
[----:B------:R-:W-:Y:S01]  /*2e30*/  ISETP.NE.AND P1, PT, R7, RZ, PT ;  /* 0x000000ff0700720c */ /* 0x000fe20003f25270 */
[----:B------:R-:W-:Y:S01]  /*2e40*/  IMAD R33, R0, R17, RZ ;  /* 0x0000001100217224 */ /* 0x000fe200078e02ff */
[----:B------:R-:W-:Y:S01]  /*2e50*/  IABS R0, R3 ;  /* 0x0000000300007213 */ /* 0x000fe20000000000 */
[----:B------:R-:W-:Y:S02]  /*2e60*/  IMAD.MOV R20, RZ, RZ, -R20 ;  /* 0x000000ffff147224 */ /* 0x000fe400078e0a14 */
[----:B0-----:R-:W-:-:S02]  /*2e70*/  HFMA2 R40, -RZ, RZ, 0, 0 ;  /* 0x00000000ff287431 */ /* 0x001fc400000001ff */
[----:B------:R-:W-:Y:S01]  /*2e80*/  IMAD.HI.U32 R33, R39, R33, R38 ;  /* 0x0000002127217227 */ /* 0x000fe200078e0026 */
[----:B------:R-:W-:Y:S02]  /*2e90*/  @P5 IADD3 R35, PT, PT, R35, 0x1, RZ ;  /* 0x0000000123235810 */ /* 0x000fe40007ffe0ff */
[----:B------:R-:W-:Y:S01]  /*2ea0*/  IABS R11, R6 ;  /* 0x00000006000b7213 */ /* 0x000fe20000000000 */
[----:B---3--:R-:W-:Y:S02]  /*2eb0*/  IMAD.MOV R13, RZ, RZ, -R41 ;  /* 0x000000ffff0d7224 */ /* 0x008fe400078e0a29 */
[----:B------:R-:W-:-:S04]  /*2ec0*/  IMAD.HI.U32 R33, R33, R0, RZ ;  /* 0x0000000021217227 */ /* 0x000fc800078e00ff */
[----:B------:R-:W-:Y:S02]  /*2ed0*/  IMAD R13, R13, R19, RZ ;  /* 0x000000130d0d7224 */ /* 0x000fe400078e02ff */
[----:B------:R-:W-:Y:S02]  /*2ee0*/  @P4 VIADD R23, R23, 0x1 ;  /* 0x0000000117174836 */ /* 0x000fe40000000000 */
[----:B------:R-:W-:Y:S01]  /*2ef0*/  IMAD.HI.U32 R40, R41, R13, R40 ;  /* 0x0000000d29287227 */ /* 0x000fe200078e0028 */
[----:B-1----:R-:W-:Y:S02]  /*2f00*/  IADD3 R41, PT, PT, RZ, -R21, RZ ;  /* 0x80000015ff297210 */ /* 0x002fe40007ffe0ff */
[----:B------:R-:W-:Y:S01]  /*2f10*/  IABS R13, R9 ;  /* 0x00000009000d7213 */ /* 0x000fe20000000000 */
[----:B------:R-:W-:Y:S02]  /*2f20*/  IMAD R0, R33, R20, R0 ;  /* 0x0000001421007224 */ /* 0x000fe400078e0200 */
[----:B------:R-:W-:-:S02]  /*2f30*/  IMAD.MOV.U32 R39, RZ, RZ, R23 ;  /* 0x000000ffff277224 */ /* 0x000fc400078e0017 */
[----:B------:R-:W-:Y:S01]  /*2f40*/  @!P2 IMAD.MOV R35, RZ, RZ, -R35 ;  /* 0x000000ffff23a224 */ /* 0x000fe200078e0a23 */
[----:B------:R-:W-:Y:S01]  /*2f50*/  @!P3 LOP3.LUT R35, RZ, R12, RZ, 0x33, !PT ;  /* 0x0000000cff23b212 */ /* 0x000fe200078e33ff */
[----:B------:R-:W-:Y:S01]  /*2f60*/  IMAD R41, R41, R18, RZ ;  /* 0x0000001229297224 */ /* 0x000fe200078e02ff */
[----:B------:R-:W-:Y:S01]  /*2f70*/  @!P0 IADD3 R39, PT, PT, -R39, RZ, RZ ;  /* 0x000000ff27278210 */ /* 0x000fe20007ffe1ff */
[----:B------:R-:W-:Y:S01]  /*2f80*/  IMAD.MOV.U32 R20, RZ, RZ, RZ ;  /* 0x000000ffff147224 */ /* 0x000fe200078e00ff */
[----:B------:R-:W-:Y:S01]  /*2f90*/  ISETP.GT.U32.AND P4, PT, R17, R0, PT ;  /* 0x000000001100720c */ /* 0x000fe20003f84070 */
[----:B------:R-:W-:Y:S01]  /*2fa0*/  IMAD.MOV R23, RZ, RZ, -R13 ;  /* 0x000000ffff177224 */ /* 0x000fe200078e0a0d */
[----:B------:R-:W-:Y:S01]  /*2fb0*/  @!P1 LOP3.LUT R39, RZ, R7, RZ, 0x33, !PT ;  /* 0x00000007ff279212 */ /* 0x000fe200078e33ff */
[----:B------:R-:W-:Y:S01]  /*2fc0*/  IMAD.HI.U32 R41, R21, R41, R20 ;  /* 0x0000002915297227 */ /* 0x000fe200078e0014 */
[----:B------:R-:W-:Y:S02]  /*2fd0*/  IABS R24, R35 ;  /* 0x0000002300187213 */ /* 0x000fe40000000000 */
[----:B------:R-:W-:Y:S01]  /*2fe0*/  IABS R13, R39 ;  /* 0x00000027000d7213 */ /* 0x000fe20000000000 */
[----:B------:R-:W-:-:S02]  /*2ff0*/  IMAD.MOV R11, RZ, RZ, -R11 ;  /* 0x000000ffff0b7224 */ /* 0x000fc400078e0a0b */
[----:B------:R-:W-:-:S04]  /*3000*/  IMAD.HI.U32 R40, R40, R24, RZ ;  /* 0x0000001828287227 */ /* 0x000fc800078e00ff */
[----:B------:R-:W-:Y:S01]  /*3010*/  IMAD.HI.U32 R20, R41, R13, RZ ;  /* 0x0000000d29147227 */ /* 0x000fe200078e00ff */
[----:B------:R-:W-:-:S03]  /*3020*/  @!P4 IADD3 R0, PT, PT, R0, -R17, RZ ;  /* 0x800000110000c210 */ /* 0x000fc60007ffe0ff */
[----:B------:R-:W-:Y:S01]  /*3030*/  IMAD R24, R40, R23, R24 ;  /* 0x0000001728187224 */ /* 0x000fe200078e0218 */
[----:B------:R-:W-:Y:S01]  /*3040*/  ISETP.GE.U32.AND P2, PT, R0, R17, PT ;  /* 0x000000110000720c */ /* 0x000fe20003f46070 */
[----:B------:R-:W-:Y:S01]  /*3050*/  IMAD R11, R20, R11, R13 ;  /* 0x0000000b140b7224 */ /* 0x000fe200078e020d */
[----:B------:R-:W-:Y:S01]  /*3060*/  LOP3.LUT R0, R3, R16, RZ, 0x3c, !PT ;  /* 0x0000001003007212 */ /* 0x000fe200078e3cff */
[----:B------:R-:W-:Y:S01]  /*3070*/  @!P4 VIADD R33, R33, 0x1 ;  /* 0x000000012121c836 */ /* 0x000fe20000000000 */
[----:B------:R-:W-:Y:S02]  /*3080*/  ISETP.GT.U32.AND P3, PT, R19, R24, PT ;  /* 0x000000181300720c */ /* 0x000fe40003f64070 */
[----:B------:R-:W-:Y:S02]  /*3090*/  ISETP.GT.U32.AND P1, PT, R18, R11, PT ;  /* 0x0000000b1200720c */ /* 0x000fe40003f24070 */
[----:B------:R-:W-:Y:S01]  /*30a0*/  ISETP.GE.AND P0, PT, R0, RZ, PT ;  /* 0x000000ff0000720c */ /* 0x000fe20003f06270 */
[----:B------:R-:W-:Y:S01]  /*30b0*/  IMAD.MOV R0, RZ, RZ, -R35 ;  /* 0x000000ffff007224 */ /* 0x000fe200078e0a23 */
[----:B------:R-:W-:-:S02]  /*30c0*/  ISETP.NE.AND P4, PT, R16, RZ, PT ;  /* 0x000000ff1000720c */ /* 0x000fc40003f85270 */
[----:B------:R-:W-:Y:S01]  /*30d0*/  LOP3.LUT R13, R35, R9, RZ, 0x3c, !PT ;  /* 0x00000009230d7212 */ /* 0x000fe200078e3cff */
[----:B------:R-:W-:Y:S01]  /*30e0*/  IMAD R0, R12, R0, R37 ;  /* 0x000000000c007224 */ /* 0x000fe200078e0225 */
[----:B------:R-:W-:Y:S02]  /*30f0*/  @P2 IADD3 R33, PT, PT, R33, 0x1, RZ ;  /* 0x0000000121212810 */ /* 0x000fe40007ffe0ff */
[----:B------:R-:W-:Y:S01]  /*3100*/  LOP3.LUT R12, R39, R6, RZ, 0x3c, !PT ;  /* 0x00000006270c7212 */ /* 0x000fe200078e3cff */
[----:B------:R-:W-:Y:S01]  /*3110*/  @!P3 IMAD.IADD R24, R24, 0x1, -R19 ;  /* 0x000000011818b824 */ /* 0x000fe200078e0a13 */
[----:B------:R-:W-:Y:S01]  /*3120*/  ISETP.GE.AND P2, PT, R13, RZ, PT ;  /* 0x000000ff0d00720c */ /* 0x000fe20003f46270 */
[----:B------:R-:W-:Y:S02]  /*3130*/  @!P1 IMAD.IADD R11, R11, 0x1, -R18 ;  /* 0x000000010b0b9824 */ /* 0x000fe400078e0a12 */
[----:B------:R-:W-:Y:S01]  /*3140*/  @!P0 IADD3 R33, PT, PT, -R33, RZ, RZ ;  /* 0x000000ff21218210 */ /* 0x000fe20007ffe1ff */
[----:B------:R-:W-:Y:S01]  /*3150*/  @!P3 VIADD R40, R40, 0x1 ;  /* 0x000000012828b836 */ /* 0x000fe20000000000 */
[----:B------:R-:W-:Y:S01]  /*3160*/  ISETP.GE.U32.AND P6, PT, R24, R19, PT ;  /* 0x000000131800720c */ /* 0x000fe20003fc6070 */
[----:B------:R-:W-:Y:S01]  /*3170*/  @!P1 VIADD R20, R20, 0x1 ;  /* 0x0000000114149836 */ /* 0x000fe20000000000 */
[----:B------:R-:W-:-:S02]  /*3180*/  @!P4 LOP3.LUT R33, RZ, R16, RZ, 0x33, !PT ;  /* 0x00000010ff21c212 */ /* 0x000fc400078e33ff */
[----:B------:R-:W-:Y:S01]  /*3190*/  ISETP.GE.U32.AND P5, PT, R11, R18, PT ;  /* 0x000000120b00720c */ /* 0x000fe20003fa6070 */
[----:B------:R-:W-:Y:S01]  /*31a0*/  IMAD.WIDE R18, R0, UR4, RZ ;  /* 0x0000000400127c25 */ /* 0x000fe2000f8e02ff */
[----:B------:R-:W-:Y:S02]  /*31b0*/  ISETP.NE.AND P4, PT, R9, RZ, PT ;  /* 0x000000ff0900720c */ /* 0x000fe40003f85270 */
[----:B------:R-:W-:Y:S01]  /*31c0*/  ISETP.GE.AND P0, PT, R12, RZ, PT ;  /* 0x000000ff0c00720c */ /* 0x000fe20003f06270 */
[C---:B------:R-:W-:Y:S01]  /*31d0*/  IMAD.WIDE R12, R33.reuse, UR11, RZ ;  /* 0x0000000b210c7c25 */ /* 0x040fe2000f8e02ff */
[----:B------:R-:W-:Y:S02]  /*31e0*/  ISETP.NE.AND P3, PT, R6, RZ, PT ;  /* 0x000000ff0600720c */ /* 0x000fe40003f65270 */
[----:B------:R-:W-:Y:S01]  /*31f0*/  IADD3 R33, PT, PT, -R33, RZ, RZ ;  /* 0x000000ff21217210 */ /* 0x000fe20007ffe1ff */
[----:B------:R-:W-:Y:S01]  /*3200*/  @P6 VIADD R40, R40, 0x1 ;  /* 0x0000000128286836 */ /* 0x000fe20000000000 */
[----:B------:R-:W-:Y:S01]  /*3210*/  IADD3 R11, PT, PT, -R39, RZ, RZ ;  /* 0x000000ff270b7210 */ /* 0x000fe20007ffe1ff */
[----:B------:R-:W-:Y:S01]  /*3220*/  IMAD.WIDE.U32 R12, R2, UR15, R12 ;  /* 0x0000000f020c7c25 */ /* 0x000fe2000f8e000c */
[----:B------:R-:W-:-:S03]  /*3230*/  UIMAD UR15, UR10, UR15, URZ ;  /* 0x0000000f0a0f72a4 */ /* 0x000fc6000f8e02ff */
[----:B------:R-:W-:Y:S02]  /*3240*/  @P5 VIADD R20, R20, 0x1 ;  /* 0x0000000114145836 */ /* 0x000fe40000000000 */
[----:B------:R-:W-:Y:S01]  /*3250*/  IMAD R13, R2, UR5, R13 ;  /* 0x00000005020d7c24 */ /* 0x000fe2000f8e020d */
[----:B------:R-:W0:Y:S01]  /*3260*/  LDCU.64 UR4, c[0x0][0x420] ;  /* 0x00008400ff0477ac */ /* 0x000e220008000a00 */
[----:B------:R-:W-:Y:S01]  /*3270*/  @!P2 IMAD.MOV R40, RZ, RZ, -R40 ;  /* 0x000000ffff28a224 */ /* 0x000fe200078e0a28 */
[----:B------:R-:W-:Y:S01]  /*3280*/  @!P4 LOP3.LUT R40, RZ, R9, RZ, 0x33, !PT ;  /* 0x00000009ff28c212 */ /* 0x000fe200078e33ff */
[----:B------:R-:W-:Y:S02]  /*3290*/  IMAD R33, R16, R33, R3 ;  /* 0x0000002110217224 */ /* 0x000fe400078e0203 */
[----:B------:R-:W-:Y:S01]  /*32a0*/  @!P0 IMAD.MOV R20, RZ, RZ, -R20 ;  /* 0x000000ffff148224 */ /* 0x000fe200078e0a14 */
[----:B------:R-:W-:Y:S01]  /*32b0*/  @!P3 LOP3.LUT R20, RZ, R6, RZ, 0x33, !PT ;  /* 0x00000006ff14b212 */ /* 0x000fe200078e33ff */
[----:B------:R-:W-:Y:S01]  /*32c0*/  IMAD.WIDE R16, R33, UR9, R12 ;  /* 0x0000000921107c25 */ /* 0x000fe2000f8e020c */
[----:B------:R-:W-:-:S03]  /*32d0*/  IADD3 R12, PT, PT, -R40, RZ, RZ ;  /* 0x000000ff280c7210 */ /* 0x000fc60007ffe1ff */
[----:B------:R-:W-:Y:S02]  /*32e0*/  IMAD.MOV R2, RZ, RZ, -R20 ;  /* 0x000000ffff027224 */ /* 0x000fe400078e0a14 */
[----:B------:R-:W-:-:S04]  /*32f0*/  IMAD.WIDE R40, R40, R8, RZ ;  /* 0x0000000828287225 */ /* 0x000fc800078e02ff */
[----:B------:R-:W-:Y:S01]  /*3300*/  IMAD R11, R7, R11, R14 ;  /* 0x0000000b070b7224 */ /* 0x000fe200078e020e */
[----:B------:R-:W-:Y:S01]  /*3310*/  IADD3 R0, P1, P0, R40, R16, R18 ;  /* 0x0000001028007210 */ /* 0x000fe2000783e012 */
[----:B------:R-:W-:Y:S02]  /*3320*/  IMAD R12, R9, R12, R35 ;  /* 0x0000000c090c7224 */ /* 0x000fe400078e0223 */
[----:B------:R-:W-:Y:S01]  /*3330*/  IMAD R3, R10, UR9, RZ ;  /* 0x000000090a037c24 */ /* 0x000fe2000f8e02ff */
[----:B------:R-:W-:Y:S01]  /*3340*/  IADD3.X R17, PT, PT, R41, R17, R19, P1, P0 ;  /* 0x0000001129117210 */ /* 0x000fe20000fe0413 */
[----:B------:R-:W-:Y:S02]  /*3350*/  IMAD R2, R6, R2, R39 ;  /* 0x0000000206027224 */ /* 0x000fe400078e0227 */
[----:B------:R-:W-:-:S04]  /*3360*/  IMAD.WIDE R6, R11, UR15, RZ ;  /* 0x0000000f0b067c25 */ /* 0x000fc8000f8e02ff */
[----:B------:R-:W-:-:S04]  /*3370*/  IMAD.WIDE R12, R12, R3, RZ ;  /* 0x000000030c0c7225 */ /* 0x000fc800078e02ff */
        /* <DEDUP_REMOVED lines=10> */
.L_x_48:
[----:B------:R-:W0:Y:S01]  /*3420*/  LDC.64 R2, c[0x0][0x420] ;  /* 0x00010800ff027b82 */ /* 0x000e220000000a00 */
[----:B------:R-:W-:-:S05]  /*3430*/  IADD3 R0, PT, PT, R15, UR6, RZ ;  /* 0x000000060f007c10 */ /* 0x000fca000fffe0ff */
[----:B0-----:R-:W-:-:S05]  /*3440*/  IMAD.WIDE.U32 R2, R0, 0x4, R2 ;  /* 0x0000000400027825 */ /* 0x001fca00078e0002 */
[----:B------:R1:W-:Y:S02]  /*3450*/  STG.E desc[UR12][R2.64], R25 ;  /* 0x0000001902007986 */ /* 0x0003e4000c10190c */
.L_x_47:
[----:B------:R-:W-:Y:S05]  /*3460*/  BSYNC.RECONVERGENT B1 ;  /* 0x0000000000017941 */ /* 0x000fea0003800200 */
.L_x_46:
[----:B------:R-:W2:Y:S01]  /*3470*/  LDCU UR9, c[0x0][0x534] ;  /* 0x0000a680ff0977ac */ /* 0x000ea20008000800 */
[----:B------:R-:W-:Y:S01]  /*3480*/  LOP3.LUT R0, R31, 0x10, RZ, 0xfc, !PT ;  /* 0x000000101f007812 */ /* 0x000fe200078efcff */
[----:B------:R-:W-:Y:S01]  /*3490*/  IMAD R34, R15, 0x30, R31 ;  /* 0x000000300f227824 */ /* 0x000fe200078e021f */
[C---:B01----:R-:W-:Y:S01]  /*34a0*/  LOP3.LUT R2, R31.reuse, 0x20, RZ, 0xfc, !PT ;  /* 0x000000201f027812 */ /* 0x043fe200078efcff */
[----:B------:R-:W0:Y:S01]  /*34b0*/  LDCU UR8, c[0x0][0x44c] ;  /* 0x00008980ff0877ac */ /* 0x000e220008000800 */
[----:B------:R-:W-:Y:S02]  /*34c0*/  CS2R R4, SRZ ;  /* 0x0000000000047805 */ /* 0x000fe4000001ff00 */
[----:B------:R-:W-:Y:S01]  /*34d0*/  CS2R R10, SRZ ;  /* 0x00000000000a7805 */ /* 0x000fe2000001ff00 */
[----:B------:R-:W-:Y:S01]  /*34e0*/  IMAD.MOV.U32 R13, RZ, RZ, RZ ;  /* 0x000000ffff0d7224 */ /* 0x000fe200078e00ff */
[----:B--2---:R-:W-:Y:S01]  /*34f0*/  ISETP.GE.AND P2, PT, R0, UR9, PT ;  /* 0x0000000900007c0c */ /* 0x004fe2000bf46270 */
[----:B------:R-:W-:Y:S01]  /*3500*/  UISETP.GE.AND UP0, UPT, UR9, 0x1, UPT ;  /* 0x000000010900788c */ /* 0x000fe2000bf06270 */
[----:B------:R-:W-:-:S02]  /*3510*/  LOP3.LUT R0, R31, 0x30, RZ, 0xfc, !PT ;  /* 0x000000301f007812 */ /* 0x000fc400078efcff */
[----:B------:R-:W-:Y:S01]  /*3520*/  ISETP.GE.AND P3, PT, R31, UR9, PT ;  /* 0x000000091f007c0c */ /* 0x000fe2000bf66270 */
[----:B0-----:R-:W-:Y:S01]  /*3530*/  UIMAD UR4, UR6, UR8, URZ ;  /* 0x00000008060472a4 */ /* 0x001fe2000f8e02ff */
[----:B------:R-:W-:Y:S01]  /*3540*/  ISETP.GE.AND P1, PT, R2, UR9, PT ;  /* 0x0000000902007c0c */ /* 0x000fe2000bf26270 */
[----:B------:R-:W-:Y:S01]  /*3550*/  IMAD.SHL.U32 R31, R22, 0x4, RZ ;  /* 0x00000004161f7824 */ /* 0x000fe200078e00ff */
[----:B------:R-:W-:Y:S01]  /*3560*/  ISETP.GE.AND P0, PT, R0, UR9, PT ;  /* 0x0000000900007c0c */ /* 0x000fe2000bf06270 */
[----:B------:R-:W-:Y:S01]  /*3570*/  IMAD.MOV.U32 R0, RZ, RZ, RZ ;  /* 0x000000ffff007224 */ /* 0x000fe200078e00ff */
[C---:B------:R-:W-:Y:S01]  /*3580*/  ISETP.GT.U32.OR P3, PT, R22.reuse, 0x7f, P3 ;  /* 0x0000007f1600780c */ /* 0x040fe20001f64470 */
[----:B------:R-:W-:Y:S01]  /*3590*/  IMAD.U32 R12, RZ, RZ, UR4 ;  /* 0x00000004ff0c7e24 */ /* 0x000fe2000f8e00ff */
[----:B------:R-:W-:Y:S02]  /*35a0*/  ISETP.GT.U32.OR P1, PT, R22, 0x7f, P1 ;  /* 0x0000007f1600780c */ /* 0x000fe40000f24470 */
[----:B------:R-:W-:-:S02]  /*35b0*/  CS2R R2, SRZ ;  /* 0x0000000000027805 */ /* 0x000fc4000001ff00 */
[C---:B------:R-:W-:Y:S02]  /*35c0*/  ISETP.GT.U32.OR P2, PT, R22.reuse, 0x7f, P2 ;  /* 0x0000007f1600780c */ /* 0x040fe40001744470 */
[----:B------:R-:W-:Y:S02]  /*35d0*/  ISETP.GT.U32.OR P0, PT, R22, 0x7f, P0 ;  /* 0x0000007f1600780c */ /* 0x000fe40000704470 */
[----:B------:R-:W-:-:S03]  /*35e0*/  LOP3.LUT R31, R31, 0x3c, RZ, 0xc0, !PT ;  /* 0x0000003c1f1f7812 */ /* 0x000fc600078ec0ff */
[C---:B------:R-:W-:Y:S02]  /*35f0*/  @!P3 FADD.FTZ R32, -R25.reuse, R32 ;  /* 0x000000201920b221 */ /* 0x040fe40000010100 */
[----:B------:R-:W-:-:S04]  /*3600*/  @!P1 FADD.FTZ R30, -R25, R30 ;  /* 0x0000001e191e9221 */ /* 0x000fc80000010100 */
[C---:B------:R-:W-:Y:S01]  /*3610*/  @!P2 FADD.FTZ R27, -R25.reuse, R27 ;  /* 0x0000001b191ba221 */ /* 0x040fe20000010100 */
[----:B------:R-:W-:Y:S01]  /*3620*/  @!P3 FMUL.FTZ R32, R32, 1.4426950216293334961 ;  /* 0x3fb8aa3b2020b820 */ /* 0x000fe20000410000 */
[----:B------:R-:W-:Y:S01]  /*3630*/  @!P0 FADD.FTZ R25, -R25, R26 ;  /* 0x0000001a19198221 */ /* 0x000fe20000010100 */
[----:B------:R-:W-:Y:S01]  /*3640*/  @!P1 FMUL.FTZ R30, R30, 1.4426950216293334961 ;  /* 0x3fb8aa3b1e1e9820 */ /* 0x000fe20000410000 */
[----:B------:R-:W-:Y:S02]  /*3650*/  @!P2 FMUL.FTZ R27, R27, 1.4426950216293334961 ;  /* 0x3fb8aa3b1b1ba820 */ /* 0x000fe40000410000 */
[----:B------:R-:W-:Y:S01]  /*3660*/  @!P0 FMUL.FTZ R25, R25, 1.4426950216293334961 ;  /* 0x3fb8aa3b19198820 */ /* 0x000fe20000410000 */
[----:B------:R-:W0:Y:S04]  /*3670*/  @!P3 MUFU.EX2 R32, R32 ;  /* 0x000000200020b308 */ /* 0x000e280000000800 */
[----:B------:R-:W1:Y:S04]  /*3680*/  @!P2 MUFU.EX2 R6, R27 ;  /* 0x0000001b0006a308 */ /* 0x000e680000000800 */
[----:B------:R-:W2:Y:S04]  /*3690*/  @!P1 MUFU.EX2 R30, R30 ;  /* 0x0000001e001e9308 */ /* 0x000ea80000000800 */
[----:B------:R-:W3:Y:S01]  /*36a0*/  @!P0 MUFU.EX2 R8, R25 ;  /* 0x0000001900088308 */ /* 0x000ee20000000800 */
[----:B0-----:R-:W-:Y:S04]  /*36b0*/  @!P3 STS [R29], R32 ;  /* 0x000000201d00b388 */ /* 0x001fe80000000800 */
[----:B-1----:R0:W-:Y:S04]  /*36c0*/  @!P2 STS [R29+0x240], R6 ;  /* 0x000240061d00a388 */ /* 0x0021e80000000800 */
[----:B--2---:R1:W-:Y:S04]  /*36d0*/  @!P1 STS [R29+0x480], R30 ;  /* 0x0004801e1d009388 */ /* 0x0043e80000000800 */
[----:B---3--:R2:W-:Y:S01]  /*36e0*/  @!P0 STS [R29+0x6c0], R8 ;  /* 0x0006c0081d008388 */ /* 0x0085e20000000800 */
[----:B------:R-:W-:Y:S01]  /*36f0*/  BAR.SYNC.DEFER_BLOCKING 0x0 ;  /* 0x0000000000007b1d */ /* 0x000fe20000010000 */
[----:B------:R-:W-:-:S04]  /*3700*/  LEA R34, P0, R34, UR4, 0x2 ;  /* 0x0000000422227c11 */ /* 0x000fc8000f8010ff */
[----:B------:R-:W-:Y:S02]  /*3710*/  LEA.HI.X.SX32 R35, R12, RZ, 0x1, P0 ;  /* 0x000000ff0c237211 */ /* 0x000fe400000f0eff */
[----:B0-----:R-:W-:Y:S02]  /*3720*/  CS2R R6, SRZ ;  /* 0x0000000000067805 */ /* 0x001fe4000001ff00 */
[C---:B-1----:R-:W-:Y:S02]  /*3730*/  LOP3.LUT R30, R31.reuse, 0x40, RZ, 0xfc, !PT ;  /* 0x000000401f1e7812 */ /* 0x042fe400078efcff */
[----:B--2---:R-:W-:Y:S02]  /*3740*/  CS2R R8, SRZ ;  /* 0x0000000000087805 */ /* 0x004fe4000001ff00 */
[----:B------:R-:W-:Y:S01]  /*3750*/  LOP3.LUT R29, R31, 0x80, RZ, 0xfc, !PT ;  /* 0x000000801f1d7812 */ /* 0x000fe200078efcff */
[----:B------:R-:W-:Y:S06]  /*3760*/  BRA.U !UP0, `(.L_x_54) ;  /* 0x0000000908187547 */ /* 0x000fec000b800000 */
        /* <DEDUP_REMOVED lines=15> */
[----:B------:R-:W-:Y:S01]  /*3860*/  IMAD.MOV.U32 R0, RZ, RZ, RZ ;  /* 0x000000ffff007224 */ /* 0x000fe200078e00ff */
[----:B------:R-:W-:Y:S01]  /*3870*/  CS2R R2, SRZ ;  /* 0x0000000000027805 */ /* 0x000fe2000001ff00 */
[----:B------:R-:W-:Y:S01]  /*3880*/  IMAD.MOV.U32 R14, RZ, RZ, R28 ;  /* 0x000000ffff0e7224 */ /* 0x000fe200078e001c */
[----:B------:R-:W-:Y:S01]  /*3890*/  ULOP3.LUT UR9, UR9, 0x7ffffffe, URZ, 0xc0, !UPT ;  /* 0x7ffffffe09097892 */ /* 0x000fe2000f8ec0ff */
[----:B------:R-:W-:Y:S01]  /*38a0*/  CS2R R4, SRZ ;  /* 0x0000000000047805 */ /* 0x000fe2000001ff00 */
[----:B------:R-:W-:Y:S01]  /*38b0*/  UIADD3 UR5, UPT, UPT, UR7, -UR6, URZ ;  /* 0x8000000607057290 */ /* 0x000fe2000fffe0ff */
[----:B------:R-:W-:Y:S01]  /*38c0*/  CS2R R6, SRZ ;  /* 0x0000000000067805 */ /* 0x000fe2000001ff00 */
[----:B------:R-:W-:Y:S01]  /*38d0*/  UIMAD UR14, UR7, UR8, URZ ;  /* 0x00000008070e72a4 */ /* 0x000fe2000f8e02ff */
[----:B------:R-:W-:Y:S02]  /*38e0*/  CS2R R8, SRZ ;  /* 0x0000000000087805 */ /* 0x000fe4000001ff00 */
[----:B------:R-:W-:Y:S01]  /*38f0*/  CS2R R10, SRZ ;  /* 0x00000000000a7805 */ /* 0x000fe2000001ff00 */
[----:B------:R-:W-:Y:S01]  /*3900*/  IMAD.MOV.U32 R13, RZ, RZ, RZ ;  /* 0x000000ffff0d7224 */ /* 0x000fe200078e00ff */
[----:B------:R-:W-:Y:S01]  /*3910*/  ISETP.GE.AND P4, PT, R15, UR5, PT ;  /* 0x000000050f007c0c */ /* 0x000fe2000bf86270 */
[----:B------:R-:W-:Y:S01]  /*3920*/  IMAD.U32 R33, RZ, RZ, UR9 ;  /* 0x00000009ff217e24 */ /* 0x000fe2000f8e00ff */
[----:B------:R-:W1:Y:S01]  /*3930*/  LDCU UR8, c[0x0][0x440] ;  /* 0x00008800ff0877ac */ /* 0x000e620008000800 */
[----:B------:R-:W-:-:S02]  /*3940*/  UIMAD.WIDE UR14, UR14, 0x8, URZ ;  /* 0x000000080e0e78a5 */ /* 0x000fc4000f8e02ff */
[----:B------:R-:W-:Y:S02]  /*3950*/  UIADD3 UR11, UPT, UPT, -UR9, URZ, URZ ;  /* 0x000000ff090b7290 */ /* 0x000fe4000fffe1ff */
[----:B0-----:R-:W-:-:S12]  /*3960*/  UIMAD UR4, UR7, UR4, URZ ;  /* 0x00000004070472a4 */ /* 0x001fd8000f8e02ff */
.L_x_60:
[----:B------:R-:W-:Y:S04]  /*3970*/  BSSY.RECONVERGENT B0, `(.L_x_56) ;  /* 0x000000e000007945 */ /* 0x000fe80003800200 */
[----:B-1----:R-:W-:Y:S05]  /*3980*/  @P4 BRA `(.L_x_57) ;  /* 0x0000000000304947 */ /* 0x002fea0003800000 */
[----:B-1----:R-:W-:Y:S02]  /*3990*/  ISETP.GE.AND P2, PT, R31, UR8, PT ;  /* 0x000000081f007c0c */ /* 0x002fe4000bf46270 */
[----:B------:R-:W-:Y:S02]  /*39a0*/  CS2R R18, SRZ ;  /* 0x0000000000127805 */ /* 0x000fe4000001ff00 */
[----:B------:R-:W-:Y:S02]  /*39b0*/  ISETP.GE.AND P1, PT, R30, UR8, PT ;  /* 0x000000081e007c0c */ /* 0x000fe4000bf26270 */
[----:B------:R-:W-:Y:S02]  /*39c0*/  CS2R R16, SRZ ;  /* 0x0000000000107805 */ /* 0x000fe4000001ff00 */
[----:B------:R-:W-:Y:S02]  /*39d0*/  ISETP.GE.AND P0, PT, R29, UR8, PT ;  /* 0x000000081d007c0c */ /* 0x000fe4000bf06270 */
[----:B------:R-:W-:Y:S02]  /*39e0*/  CS2R R22, SRZ ;  /* 0x0000000000167805 */ /* 0x000fe4000001ff00 */
[----:B------:R-:W-:Y:S02]  /*39f0*/  CS2R R20, SRZ ;  /* 0x0000000000147805 */ /* 0x000fe4000001ff00 */
[----:B------:R-:W-:Y:S02]  /*3a00*/  CS2R R26, SRZ ;  /* 0x00000000001a7805 */ /* 0x000fe4000001ff00 */
[----:B------:R-:W-:Y:S01]  /*3a10*/  CS2R R24, SRZ ;  /* 0x0000000000187805 */ /* 0x000fe2000001ff00 */
[----:B------:R0:W5:Y:S04]  /*3a20*/  @!P2 LDG.E.128 R16, desc[UR12][R34.64] ;  /* 0x0000000c2210a981 */ /* 0x000168000c1e1d00 */
[----:B------:R0:W5:Y:S04]  /*3a30*/  @!P1 LDG.E.128 R20, desc[UR12][R34.64+0x100] ;  /* 0x0001000c22149981 */ /* 0x000168000c1e1d00 */
[----:B------:R0:W5:Y:S02]  /*3a40*/  @!P0 LDG.E.128 R24, desc[UR12][R34.64+0x200] ;  /* 0x0002000c22188981 */ /* 0x000164000c1e1d00 */
.L_x_57:
[----:B-1----:R-:W-:Y:S05]  /*3a50*/  BSYNC.RECONVERGENT B0 ;  /* 0x0000000000007941 */ /* 0x002fea0003800200 */
.L_x_56:
[----:B------:R-:W1:Y:S01]  /*3a60*/  LDS R12, [R14] ;  /* 0x000000000e0c7984 */ /* 0x000e620000000800 */
[----:B------:R-:W-:Y:S01]  /*3a70*/  ISETP.GE.AND P4, PT, R15, UR5, PT ;  /* 0x000000050f007c0c */ /* 0x000fe2000bf86270 */
[----:B------:R-:W-:Y:S01]  /*3a80*/  BSSY.RECONVERGENT B0, `(.L_x_58) ;  /* 0x000001d000007945 */ /* 0x000fe20003800200 */
        /* <DEDUP_REMOVED lines=24> */
[----:B------:R-:W-:Y:S05]  /*3c10*/  LEA.HI.X.SX32 R37, R37, R35, 0x2, P0 ;  /* 0x0000002325257211 */ /* 0x000fea00000f16ff */
[----:B------:R1:W5:Y:S04]  /*3c20*/  @!P3 LDG.E.128 R16, desc[UR12][R36.64] ;  /* 0x0000000c2410b981 */ /* 0x000368000c1e1d00 */
[----:B------:R1:W5:Y:S04]  /*3c30*/  @!P2 LDG.E.128 R20, desc[UR12][R36.64+0x100] ;  /* 0x0001000c2414a981 */ /* 0x000368000c1e1d00 */
[----:B------:R1:W5:Y:S02]  /*3c40*/  @!P1 LDG.E.128 R24, desc[UR12][R36.64+0x200] ;  /* 0x0002000c24189981 */ /* 0x000364000c1e1d00 */
.L_x_59:
[----:B------:R-:W-:Y:S05]  /*3c50*/  BSYNC.RECONVERGENT B0 ;  /* 0x0000000000007941 */ /* 0x000fea0003800200 */
.L_x_58:
[----:B------:R2:W3:Y:S01]  /*3c60*/  LDS R12, [R14+0x24] ;  /* 0x000024000e0c7984 */ /* 0x0004e20000000800 */
[----:B------:R-:W-:Y:S01]  /*3c70*/  UIADD3 UR11, UPT, UPT, UR11, 0x2, URZ ;  /* 0x000000020b0b7890 */ /* 0x000fe2000fffe0ff */
[----:B0-----:R-:W-:Y:S03]  /*3c80*/  IADD3 R34, P0, PT, R34, UR14, RZ ;  /* 0x0000000e22227c10 */ /* 0x001fe6000ff1e0ff */
[----:B------:R-:W-:Y:S01]  /*3c90*/  UISETP.NE.AND UP0, UPT, UR11, URZ, UPT ;  /* 0x000000ff0b00728c */ /* 0x000fe2000bf05270 */
[----:B------:R-:W-:Y:S02]  /*3ca0*/  IADD3.X R35, PT, PT, R35, UR15, RZ, P0, !PT ;  /* 0x0000000f23237c10 */ /* 0x000fe400087fe4ff */
        /* <DEDUP_REMOVED lines=14> */
.L_x_55:
[----:B------:R-:W0:Y:S02]  /*3d90*/  LDCU UR4, c[0x0][0x534] ;  /* 0x0000a680ff0477ac */ /* 0x000e240008000800 */
[----:B0-----:R-:W-:-:S04]  /*3da0*/  ULOP3.LUT UR4, UR4, 0x1, URZ, 0xc0, !UPT ;  /* 0x0000000104047892 */ /* 0x001fc8000f8ec0ff */
[----:B------:R-:W-:-:S09]  /*3db0*/  UISETP.NE.U32.AND UP0, UPT, UR4, 0x1, UPT ;  /* 0x000000010400788c */ /* 0x000fd2000bf05070 */
[----:B------:R-:W-:Y:S05]  /*3dc0*/  BRA.U UP0, `(.L_x_54) ;  /* 0x0000000100807547 */ /* 0x000fea000b800000 */
[----:B------:R-:W-:Y:S01]  /*3dd0*/  IMAD R12, R33, 0x24, R28 ;  /* 0x00000024210c7824 */ /* 0x000fe200078e021c */
[----:B------:R-:W-:Y:S01]  /*3de0*/  UIADD3 UR4, UPT, UPT, UR7, -UR6, URZ ;  /* 0x8000000607047290 */ /* 0x000fe2000fffe0ff */
[----:B------:R-:W-:Y:S04]  /*3df0*/  BSSY.RECONVERGENT B0, `(.L_x_61) ;  /* 0x0000011000007945 */ /* 0x000fe80003800200 */
[----:B------:R-:W0:Y:S01]  /*3e00*/  LDS R12, [R12] ;  /* 0x000000000c0c7984 */ /* 0x000e220000000800 */
[----:B------:R-:W-:-:S13]  /*3e10*/  ISETP.GE.AND P0, PT, R15, UR4, PT ;  /* 0x000000040f007c0c */ /* 0x000fda000bf06270 */
[----:B------:R-:W-:Y:S05]  /*3e20*/  @P0 BRA `(.L_x_62) ;  /* 0x0000000000340947 */ /* 0x000fea0003800000 */
[----:B------:R-:W2:Y:S01]  /*3e30*/  LDCU UR4, c[0x0][0x440] ;  /* 0x00008800ff0477ac */ /* 0x000ea20008000800 */
[----:B------:R-:W-:Y:S02]  /*3e40*/  CS2R R18, SRZ ;  /* 0x0000000000127805 */ /* 0x000fe4000001ff00 */
[----:B------:R-:W-:Y:S02]  /*3e50*/  CS2R R16, SRZ ;  /* 0x0000000000107805 */ /* 0x000fe4000001ff00 */
[----:B------:R-:W-:Y:S02]  /*3e60*/  CS2R R22, SRZ ;  /* 0x0000000000167805 */ /* 0x000fe4000001ff00 */
[----:B------:R-:W-:Y:S02]  /*3e70*/  CS2R R20, SRZ ;  /* 0x0000000000147805 */ /* 0x000fe4000001ff00 */
[----:B------:R-:W-:Y:S02]  /*3e80*/  CS2R R26, SRZ ;  /* 0x00000000001a7805 */ /* 0x000fe4000001ff00 */
[----:B------:R-:W-:-:S02]  /*3e90*/  CS2R R24, SRZ ;  /* 0x0000000000187805 */ /* 0x000fc4000001ff00 */
[----:B--2---:R-:W-:Y:S02]  /*3ea0*/  ISETP.GE.AND P2, PT, R31, UR4, PT ;  /* 0x000000041f007c0c */ /* 0x004fe4000bf46270 */
[----:B------:R-:W-:Y:S02]  /*3eb0*/  ISETP.GE.AND P1, PT, R30, UR4, PT ;  /* 0x000000041e007c0c */ /* 0x000fe4000bf26270 */
[----:B------:R-:W-:-:S09]  /*3ec0*/  ISETP.GE.AND P0, PT, R29, UR4, PT ;  /* 0x000000041d007c0c */ /* 0x000fd2000bf06270 */
[----:B------:R2:W5:Y:S04]  /*3ed0*/  @!P2 LDG.E.128 R16, desc[UR12][R34.64] ;  /* 0x0000000c2210a981 */ /* 0x000568000c1e1d00 */
[----:B------:R2:W5:Y:S04]  /*3ee0*/  @!P1 LDG.E.128 R20, desc[UR12][R34.64+0x100] ;  /* 0x0001000c22149981 */ /* 0x000568000c1e1d00 */
[----:B------:R2:W5:Y:S02]  /*3ef0*/  @!P0 LDG.E.128 R24, desc[UR12][R34.64+0x200] ;  /* 0x0002000c22188981 */ /* 0x000564000c1e1d00 */
.L_x_62:
[----:B------:R-:W-:Y:S05]  /*3f00*/  BSYNC.RECONVERGENT B0 ;  /* 0x0000000000007941 */ /* 0x000fea0003800200 */
.L_x_61:
        /* <DEDUP_REMOVED lines=12> */
.L_x_54:
[----:B------:R-:W-:-:S04]  /*3fd0*/  IADD3 R17, PT, PT, R15, UR6, RZ ;  /* 0x000000060f117c10 */ /* 0x000fc8000fffe0ff */
[----:B------:R-:W-:-:S13]  /*3fe0*/  ISETP.GE.AND P0, PT, R17, UR7, PT ;  /* 0x0000000711007c0c */ /* 0x000fda000bf06270 */
[----:B------:R-:W-:Y:S05]  /*3ff0*/  @P0 EXIT ;  /* 0x000000000000094d */ /* 0x000fea0003800000 */
[----:B------:R-:W-:Y:S01]  /*4000*/  IABS R18, UR10 ;  /* 0x0000000a00127c13 */ /* 0x000fe20008000000 */
[----:B------:R-:W0:Y:S01]  /*4010*/  LDC R16, c[0x0][0x434] ;  /* 0x00010d00ff107b82 */ /* 0x000e220000000800 */
        /* <DEDUP_REMOVED lines=8> */
[----:B------:R-:W-:Y:S02]  /*40a0*/  F2FP.F16.F32.PACK_AB R6, R6, R9 ;  /* 0x000000090606723e */ /* 0x000fe400000000ff */
[----:B------:R-:W-:Y:S02]  /*40b0*/  F2FP.F16.F32.PACK_AB R7, R4, R7 ;  /* 0x000000070407723e */ /* 0x000fe400000000ff */
[----:B------:R-:W-:Y:S01]  /*40c0*/  F2FP.F16.F32.PACK_AB R2, R2, R5 ;  /* 0x000000050202723e */ /* 0x000fe200000000ff */
[----:B----4-:R-:W4:Y:S01]  /*40d0*/  MUFU.RCP R22, R15 ;  /* 0x0000000f00167308 */ /* 0x010f220000001000 */
[----:B------:R-:W-:Y:S01]  /*40e0*/  F2FP.F16.F32.PACK_AB R3, R0, R3 ;  /* 0x000000030003723e */ /* 0x000fe200000000ff */
[----:B----4-:R-:W-:Y:S01]  /*40f0*/  VIADD R22, R22, 0xffffffe ;  /* 0x0ffffffe16167836 */ /* 0x010fe20000000000 */
[----:B0-----:R-:W-:-:S05]  /*4100*/  IABS R15, R16 ;  /* 0x00000010000f7213 */ /* 0x001fca0000000000 */
[----:B------:R-:W0:Y:S02]  /*4110*/  F2I.FTZ.U32.TRUNC.NTZ R23, R22 ;  /* 0x0000001600177305 */ /* 0x000e24000021f000 */
[--C-:B0-----:R-:W-:Y:S02]  /*4120*/  IMAD.MOV R12, RZ, RZ, -R23.reuse ;  /* 0x000000ffff0c7224 */ /* 0x101fe400078e0a17 */
[----:B------:R-:W-:Y:S02]  /*4130*/  IMAD.MOV.U32 R22, RZ, RZ, RZ ;  /* 0x000000ffff167224 */ /* 0x000fe400078e00ff */
[----:B------:R-:W-:Y:S02]  /*4140*/  IMAD R19, R12, R18, RZ ;  /* 0x000000120c137224 */ /* 0x000fe400078e02ff */
[----:B------:R-:W0:Y:S02]  /*4150*/  I2F.RP R12, R15 ;  /* 0x0000000f000c7306 */ /* 0x000e240000209400 */
[----:B------:R-:W-:-:S06]  /*4160*/  IMAD.HI.U32 R19, R23, R19, R22 ;  /* 0x0000001317137227 */ /* 0x000fcc00078e0016 */
[----:B------:R-:W-:-:S04]  /*4170*/  IMAD.HI.U32 R19, R19, R20, RZ ;  /* 0x0000001413137227 */ /* 0x000fc800078e00ff */
[----:B------:R-:W-:Y:S01]  /*4180*/  IMAD R21, R19, R14, R20 ;  /* 0x0000000e13157224 */ /* 0x000fe200078e0214 */
[----:B------:R-:W-:Y:S01]  /*4190*/  LOP3.LUT R14, R17, UR10, RZ, 0x3c, !PT ;  /* 0x0000000a110e7c12 */ /* 0x000fe2000f8e3cff */
[----:B0-----:R-:W0:Y:S03]  /*41a0*/  MUFU.RCP R12, R12 ;  /* 0x0000000c000c7308 */ /* 0x001e260000001000 */
[----:B------:R-:W-:Y:S02]  /*41b0*/  ISETP.GT.U32.AND P1, PT, R18, R21, PT ;  /* 0x000000151200720c */ /* 0x000fe40003f24070 */
[----:B------:R-:W-:-:S11]  /*41c0*/  ISETP.GE.AND P0, PT, R14, RZ, PT ;  /* 0x000000ff0e00720c */ /* 0x000fd60003f06270 */
[-C--:B------:R-:W-:Y:S01]  /*41d0*/  @!P1 IADD3 R21, PT, PT, R21, -R18.reuse, RZ ;  /* 0x8000001215159210 */ /* 0x080fe20007ffe0ff */
[----:B------:R-:W-:Y:S01]  /*41e0*/  @!P1 VIADD R19, R19, 0x1 ;  /* 0x0000000113139836 */ /* 0x000fe20000000000 */
[----:B------:R-:W-:Y:S01]  /*41f0*/  ISETP.NE.AND P1, PT, RZ, UR10, PT ;  /* 0x0000000aff007c0c */ /* 0x000fe2000bf25270 */
[----:B0-----:R-:W-:Y:S01]  /*4200*/  VIADD R22, R12, 0xffffffe ;  /* 0x0ffffffe0c167836 */ /* 0x001fe20000000000 */
[----:B------:R-:W-:-:S03]  /*4210*/  ISETP.GE.U32.AND P2, PT, R21, R18, PT ;  /* 0x000000121500720c */ /* 0x000fc60003f46070 */
[----:B------:R-:W0:Y:S10]  /*4220*/  F2I.FTZ.U32.TRUNC.NTZ R23, R22 ;  /* 0x0000001600177305 */ /* 0x000e34000021f000 */
[----:B------:R-:W-:-:S05]  /*4230*/  @P2 VIADD R19, R19, 0x1 ;  /* 0x0000000113132836 */ /* 0x000fca0000000000 */
[----:B------:R-:W-:Y:S01]  /*4240*/  @!P0 IADD3 R19, PT, PT, -R19, RZ, RZ ;  /* 0x000000ff13138210 */ /* 0x000fe20007ffe1ff */
[--C-:B0-----:R-:W-:Y:S01]  /*4250*/  IMAD.MOV R14, RZ, RZ, -R23.reuse ;  /* 0x000000ffff0e7224 */ /* 0x101fe200078e0a17 */
[----:B------:R-:W-:Y:S01]  /*4260*/  @!P1 LOP3.LUT R19, RZ, UR10, RZ, 0x33, !PT ;  /* 0x0000000aff139c12 */ /* 0x000fe2000f8e33ff */
[----:B------:R-:W-:Y:S02]  /*4270*/  IMAD.MOV.U32 R22, RZ, RZ, RZ ;  /* 0x000000ffff167224 */ /* 0x000fe400078e00ff */
[----:B------:R-:W-:Y:S02]  /*4280*/  IMAD R14, R14, R15, RZ ;  /* 0x0000000f0e0e7224 */ /* 0x000fe400078e02ff */
[----:B------:R-:W-:Y:S02]  /*4290*/  IMAD R18, R19, UR10, RZ ;  /* 0x0000000a13127c24 */ /* 0x000fe4000f8e02ff */
[----:B------:R-:W-:-:S04]  /*42a0*/  IMAD.HI.U32 R14, R23, R14, R22 ;  /* 0x0000000e170e7227 */ /* 0x000fc800078e0016 */
[----:B------:R-:W-:Y:S02]  /*42b0*/  IMAD.IADD R21, R17, 0x1, -R18 ;  /* 0x0000000111157824 */ /* 0x000fe400078e0a12 */
[----:B---3--:R-:W-:-:S03]  /*42c0*/  IMAD.WIDE.U32 R22, R19, UR4, RZ ;  /* 0x0000000413167c25 */ /* 0x008fc6000f8e00ff */
[----:B------:R-:W-:Y:S02]  /*42d0*/  IABS R12, R21 ;  /* 0x00000015000c7213 */ /* 0x000fe40000000000 */
[----:B------:R-:W-:-:S03]  /*42e0*/  LOP3.LUT R21, R21, R16, RZ, 0x3c, !PT ;  /* 0x0000001015157212 */ /* 0x000fc600078e3cff */
[----:B------:R-:W-:Y:S01]  /*42f0*/  IMAD.HI.U32 R20, R14, R12, RZ ;  /* 0x0000000c0e147227 */ /* 0x000fe200078e00ff */
[----:B------:R-:W-:-:S04]  /*4300*/  ISETP.GE.AND P1, PT, R21, RZ, PT ;  /* 0x000000ff1500720c */ /* 0x000fc80003f26270 */
[----:B------:R-:W-:-:S05]  /*4310*/  IADD3 R14, PT, PT, -R20, RZ, RZ ;  /* 0x000000ff140e7210 */ /* 0x000fca0007ffe1ff */
[----:B------:R-:W-:-:S05]  /*4320*/  IMAD R12, R15, R14, R12 ;  /* 0x0000000e0f0c7224 */ /* 0x000fca00078e020c */
[----:B------:R-:W-:-:S13]  /*4330*/  ISETP.GT.U32.AND P0, PT, R15, R12, PT ;  /* 0x0000000c0f00720c */ /* 0x000fda0003f04070 */
[----:B------:R-:W-:Y:S02]  /*4340*/  @!P0 IMAD.IADD R12, R12, 0x1, -R15 ;  /* 0x000000010c0c8824 */ /* 0x000fe400078e0a0f */
[----:B------:R-:W-:Y:S01]  /*4350*/  @!P0 VIADD R20, R20, 0x1 ;  /* 0x0000000114148836 */ /* 0x000fe20000000000 */
[----:B------:R-:W-:Y:S02]  /*4360*/  ISETP.NE.AND P0, PT, R16, RZ, PT ;  /* 0x000000ff1000720c */ /* 0x000fe40003f05270 */
[----:B------:R-:W-:Y:S02]  /*4370*/  ISETP.GE.U32.AND P2, PT, R12, R15, PT ;  /* 0x0000000f0c00720c */ /* 0x000fe40003f46070 */
[----:B------:R-:W-:-:S05]  /*4380*/  SHF.R.S32.HI R12, RZ, 0x1f, R19 ;  /* 0x0000001fff0c7819 */ /* 0x000fca0000011413 */
[----:B------:R-:W-:-:S04]  /*4390*/  IMAD R12, R12, UR4, RZ ;  /* 0x000000040c0c7c24 */ /* 0x000fc8000f8e02ff */
[----:B------:R-:W-:Y:S01]  /*43a0*/  IMAD R12, R19, UR5, R12 ;  /* 0x00000005130c7c24 */ /* 0x000fe2000f8e020c */
[----:B------:R-:W0:Y:S01]  /*43b0*/  LDCU.64 UR4, c[0x0][0x3f0] ;  /* 0x00007e00ff0477ac */ /* 0x000e220008000a00 */
[----:B------:R-:W-:Y:S02]  /*43c0*/  @P2 VIADD R20, R20, 0x1 ;  /* 0x0000000114142836 */ /* 0x000fe40000000000 */
[----:B------:R-:W-:-:S03]  /*43d0*/  IMAD.IADD R23, R23, 0x1, R12 ;  /* 0x0000000117177824 */ /* 0x000fc600078e020c */
[----:B------:R-:W-:Y:S02]  /*43e0*/  @!P1 IADD3 R20, PT, PT, -R20, RZ, RZ ;  /* 0x000000ff14149210 */ /* 0x000fe40007ffe1ff */
[----:B------:R-:W-:-:S04]  /*43f0*/  @!P0 LOP3.LUT R20, RZ, R16, RZ, 0x33, !PT ;  /* 0x00000010ff148212 */ /* 0x000fc800078e33ff */
[----:B------:R-:W-:Y:S01]  /*4400*/  SHF.R.S32.HI R14, RZ, 0x1f, R20 ;  /* 0x0000001fff0e7819 */ /* 0x000fe20000011414 */
[C---:B------:R-:W-:Y:S02]  /*4410*/  IMAD R16, R20.reuse, R16, R18 ;  /* 0x0000001014107224 */ /* 0x040fe400078e0212 */
[----:B-----5:R-:W-:-:S04]  /*4420*/  IMAD.WIDE.U32 R22, R20, UR8, R22 ;  /* 0x0000000814167c25 */ /* 0x020fc8000f8e0016 */
[----:B------:R-:W-:Y:S01]  /*4430*/  IMAD R15, R14, UR8, RZ ;  /* 0x000000080e0f7c24 */ /* 0x000fe2000f8e02ff */
[----:B------:R-:W3:Y:S01]  /*4440*/  LDCU UR8, c[0x0][0x440] ;  /* 0x00008800ff0877ac */ /* 0x000ee20008000800 */
[----:B------:R-:W-:Y:S02]  /*4450*/  IMAD.IADD R16, R17, 0x1, -R16 ;  /* 0x0000000111107824 */ /* 0x000fe400078e0a10 */
[----:B------:R-:W-:-:S03]  /*4460*/  IMAD R15, R20, UR9, R15 ;  /* 0x00000009140f7c24 */ /* 0x000fc6000f8e020f */
[----:B------:R-:W-:Y:S02]  /*4470*/  SHF.R.S32.HI R12, RZ, 0x1f, R16 ;  /* 0x0000001fff0c7819 */ /* 0x000fe40000011410 */
[----:B------:R-:W-:-:S03]  /*4480*/  IADD3 R23, PT, PT, R23, R15, RZ ;  /* 0x0000000f17177210 */ /* 0x000fc60007ffe0ff */
[----:B------:R-:W-:Y:S02]  /*4490*/  IMAD R15, R12, UR6, RZ ;  /* 0x000000060c0f7c24 */ /* 0x000fe4000f8e02ff */
[----:B------:R-:W-:-:S04]  /*44a0*/  IMAD.WIDE.U32 R22, R16, UR6, R22 ;  /* 0x0000000610167c25 */ /* 0x000fc8000f8e0016 */
[----:B------:R-:W-:Y:S01]  /*44b0*/  IMAD R15, R16, UR7, R15 ;  /* 0x00000007100f7c24 */ /* 0x000fe2000f8e020f */
[C---:B------:R-:W-:Y:S02]  /*44c0*/  IADD3 R12, P0, PT, R31.reuse, R22, RZ ;  /* 0x000000161f0c7210 */ /* 0x040fe40007f1e0ff */
[----:B---3--:R-:W-:Y:S02]  /*44d0*/  ISETP.GE.AND P2, PT, R31, UR8, PT ;  /* 0x000000081f007c0c */ /* 0x008fe4000bf46270 */
[----:B------:R-:W-:Y:S01]  /*44e0*/  ISETP.GE.AND P1, PT, R30, UR8, PT ;  /* 0x000000081e007c0c */ /* 0x000fe2000bf26270 */
[----:B------:R-:W-:Y:S01]  /*44f0*/  IMAD.X R15, R23, 0x1, R15, P0 ;  /* 0x00000001170f7824 */ /* 0x000fe200000e060f */
[----:B0-----:R-:W-:-:S04]  /*4500*/  LEA R14, P0, R12, UR4, 0x1 ;  /* 0x000000040c0e7c11 */ /* 0x001fc8000f8008ff */
[----:B------:R-:W-:Y:S02]  /*4510*/  LEA.HI.X R15, R12, UR5, R15, 0x1, P0 ;  /* 0x000000050c0f7c11 */ /* 0x000fe400080f0c0f */
[----:B------:R-:W-:-:S03]  /*4520*/  ISETP.GE.AND P0, PT, R29, UR8, PT ;  /* 0x000000081d007c0c */ /* 0x000fc6000bf06270 */
[----:B------:R0:W-:Y:S04]  /*4530*/  @!P2 STG.E.64 desc[UR12][R14.64], R10 ;  /* 0x0000000a0e00a986 */ /* 0x0001e8000c101b0c */
[----:B------:R0:W-:Y:S06]  /*4540*/  @!P1 STG.E.64 desc[UR12][R14.64+0x80], R6 ;  /* 0x000080060e009986 */ /* 0x0001ec000c101b0c */
[----:B------:R-:W-:Y:S05]  /*4550*/  @P0 EXIT ;  /* 0x000000000000094d */ /* 0x000fea0003800000 */
[----:B------:R-:W-:Y:S01]  /*4560*/  STG.E.64 desc[UR12][R14.64+0x100], R2 ;  /* 0x000100020e007986 */ /* 0x000fe2000c101b0c */
[----:B------:R-:W-:Y:S05]  /*4570*/  EXIT ;  /* 0x000000000000794d */ /* 0x000fea0003800000 */
        .weak           $__internal_1_$__cuda_sm20_div_s64
        .type           $__internal_1_$__cuda_sm20_div_s64,@function
        .size           $__internal_1_$__cuda_sm20_div_s64,(.L_x_6862 - $__internal_1_$__cuda_sm20_div_s64)
$__internal_1_$__cuda_sm20_div_s64:
        /* <DEDUP_REMOVED lines=31> */
[----:B------:R-:W-:-:S04]  /*4770*/  IMAD.HI.U32 R42, R43, R17, RZ ;  /* 0x000000112b2a7227 */ /* 0x000fc800078e00ff */
[----:B------:R-:W-:Y:S01]  /*4780*/  IMAD.X R11, RZ, RZ, ~R11, P0 ;  /* 0x000000ffff0b7224 */ /* 0x000fe200000e0e0b */
[----:B------:R-:W-:-:S03]  /*4790*/  IADD3 R13, P0, PT, RZ, -R33, RZ ;  /* 0x80000021ff0d7210 */ /* 0x000fc60007f1e0ff */
[----:B------:R-:W-:Y:S01]  /*47a0*/  IMAD.WIDE.U32 R42, P4, R43, R11, R42 ;  /* 0x0000000b2b2a7225 */ /* 0x000fe2000788002a */
[----:B------:R-:W-:Y:S02]  /*47b0*/  SEL R13, R13, R33, !P1 ;  /* 0x000000210d0d7207 */ /* 0x000fe40004800000 */
[----:B------:R-:W-:Y:S01]  /*47c0*/  IADD3.X R24, PT, PT, RZ, ~R21, RZ, P0, !PT ;  /* 0x80000015ff187210 */ /* 0x000fe200007fe4ff */
[C---:B------:R-:W-:Y:S02]  /*47d0*/  IMAD R16, R14.reuse, R11, RZ ;  /* 0x0000000b0e107224 */ /* 0x040fe400078e02ff */
[----:B------:R-:W-:-:S04]  /*47e0*/  IMAD.HI.U32 R17, P3, R14, R17, R42 ;  /* 0x000000110e117227 */ /* 0x000fc8000786002a */
[----:B------:R-:W-:Y:S01]  /*47f0*/  IMAD.HI.U32 R11, R14, R11, RZ ;  /* 0x0000000b0e0b7227 */ /* 0x000fe200078e00ff */
[----:B------:R-:W-:-:S03]  /*4800*/  IADD3 R16, P2, PT, R16, R17, RZ ;  /* 0x0000001110107210 */ /* 0x000fc60007f5e0ff */
[----:B------:R-:W-:Y:S01]  /*4810*/  IMAD.X R14, R11, 0x1, R14, P4 ;  /* 0x000000010b0e7824 */ /* 0x000fe200020e060e */
[----:B------:R-:W-:Y:S01]  /*4820*/  SEL R11, R24, R21, !P1 ;  /* 0x00000015180b7207 */ /* 0x000fe20004800000 */
[----:B------:R-:W-:-:S03]  /*4830*/  IMAD.HI.U32 R42, R16, R13, RZ ;  /* 0x0000000d102a7227 */ /* 0x000fc600078e00ff */
        /* <DEDUP_REMOVED lines=8> */
[----:B------:R-:W-:-:S04]  /*48c0*/  IMAD.WIDE.U32 R16, R24, R34, RZ ;  /* 0x0000002218107225 */ /* 0x000fc800078e00ff */
[----:B------:R-:W-:Y:S01]  /*48d0*/  IMAD.X R23, RZ, RZ, R14, P0 ;  /* 0x000000ffff177224 */ /* 0x000fe200000e060e */
[----:B------:R-:W-:Y:S01]  /*48e0*/  IADD3 R13, P0, PT, -R16, R13, RZ ;  /* 0x0000000d100d7210 */ /* 0x000fe20007f1e1ff */
[----:B------:R-:W-:-:S03]  /*48f0*/  IMAD R14, R24, R35, R17 ;  /* 0x00000023180e7224 */ /* 0x000fc600078e0211 */
[-C--:B------:R-:W-:Y:S01]  /*4900*/  ISETP.GE.U32.AND P2, PT, R13, R34.reuse, PT ;  /* 0x000000220d00720c */ /* 0x080fe20003f46070 */
[-C--:B------:R-:W-:Y:S01]  /*4910*/  IMAD R14, R23, R34.reuse, R14 ;  /* 0x00000022170e7224 */ /* 0x080fe200078e020e */
[----:B------:R-:W-:-:S04]  /*4920*/  IADD3 R16, P1, PT, R13, -R34, RZ ;  /* 0x800000220d107210 */ /* 0x000fc80007f3e0ff */
[----:B------:R-:W-:Y:S02]  /*4930*/  IADD3.X R11, PT, PT, ~R14, R11, RZ, P0, !PT ;  /* 0x0000000b0e0b7210 */ /* 0x000fe400007fe5ff */
[----:B------:R-:W-:Y:S02]  /*4940*/  IADD3 R17, P0, PT, R24, 0x1, RZ ;  /* 0x0000000118117810 */ /* 0x000fe40007f1e0ff */
[C---:B------:R-:W-:Y:S01]  /*4950*/  ISETP.GE.U32.AND.EX P2, PT, R11.reuse, R35, PT, P2 ;  /* 0x000000230b00720c */ /* 0x040fe20003f46120 */
[----:B------:R-:W-:-:S03]  /*4960*/  IMAD.X R14, R11, 0x1, ~R35, P1 ;  /* 0x000000010b0e7824 */ /* 0x000fc600008e0e23 */
[----:B------:R-:W-:Y:S01]  /*4970*/  SEL R13, R16, R13, P2 ;  /* 0x0000000d100d7207 */ /* 0x000fe20001000000 */
[----:B------:R-:W-:Y:S01]  /*4980*/  IMAD.X R16, RZ, RZ, R23, P0 ;  /* 0x000000ffff107224 */ /* 0x000fe200000e0617 */
[----:B------:R-:W-:Y:S02]  /*4990*/  SEL R17, R17, R24, P2 ;  /* 0x0000001811117207 */ /* 0x000fe40001000000 */
[----:B------:R-:W-:Y:S02]  /*49a0*/  SEL R11, R14, R11, P2 ;  /* 0x0000000b0e0b7207 */ /* 0x000fe40001000000 */
[----:B------:R-:W-:Y:S02]  /*49b0*/  ISETP.GE.U32.AND P0, PT, R13, R34, PT ;  /* 0x000000220d00720c */ /* 0x000fe40003f06070 */
[----:B------:R-:W-:Y:S02]  /*49c0*/  SEL R16, R16, R23, P2 ;  /* 0x0000001710107207 */ /* 0x000fe40001000000 */
[----:B------:R-:W-:-:S02]  /*49d0*/  IADD3 R14, P1, PT, R17, 0x1, RZ ;  /* 0x00000001110e7810 */ /* 0x000fc40007f3e0ff */
[----:B------:R-:W-:Y:S02]  /*49e0*/  ISETP.GE.U32.AND.EX P0, PT, R11, R35, PT, P0 ;  /* 0x000000230b00720c */ /* 0x000fe40003f06100 */
[----:B------:R-:W-:Y:S01]  /*49f0*/  LOP3.LUT R13, R19, R21, RZ, 0x3c, !PT ;  /* 0x00000015130d7212 */ /* 0x000fe200078e3cff */
[----:B------:R-:W-:Y:S01]  /*4a00*/  IMAD.X R11, RZ, RZ, R16, P1 ;  /* 0x000000ffff0b7224 */ /* 0x000fe200008e0610 */
[----:B------:R-:W-:Y:S01]  /*4a10*/  SEL R14, R14, R17, P0 ;  /* 0x000000110e0e7207 */ /* 0x000fe20000000000 */
[----:B------:R-:W-:Y:S01]  /*4a20*/  IMAD.MOV.U32 R17, RZ, RZ, 0x0 ;  /* 0x00000000ff117424 */ /* 0x000fe200078e00ff */
[----:B------:R-:W-:Y:S02]  /*4a30*/  ISETP.GE.AND P2, PT, R13, RZ, PT ;  /* 0x000000ff0d00720c */ /* 0x000fe40003f46270 */
[----:B------:R-:W-:Y:S02]  /*4a40*/  SEL R16, R11, R16, P0 ;  /* 0x000000100b107207 */ /* 0x000fe40000000000 */
[----:B------:R-:W-:-:S02]  /*4a50*/  IADD3 R11, P1, PT, RZ, -R14, RZ ;  /* 0x8000000eff0b7210 */ /* 0x000fc40007f3e0ff */
[----:B------:R-:W-:Y:S02]  /*4a60*/  ISETP.NE.U32.AND P0, PT, R20, RZ, PT ;  /* 0x000000ff1400720c */ /* 0x000fe40003f05070 */
[-C--:B------:R-:W-:Y:S02]  /*4a70*/  IADD3.X R13, PT, PT, RZ, ~R16.reuse, RZ, P1, !PT ;  /* 0x80000010ff0d7210 */ /* 0x080fe40000ffe4ff */
[----:B------:R-:W-:Y:S02]  /*4a80*/  ISETP.NE.AND.EX P0, PT, R19, RZ, PT, P0 ;  /* 0x000000ff1300720c */ /* 0x000fe40003f05300 */
[----:B------:R-:W-:Y:S01]  /*4a90*/  SEL R13, R13, R16, !P2 ;  /* 0x000000100d0d7207 */ /* 0x000fe20005000000 */
[----:B------:R-:W-:Y:S01]  /*4aa0*/  IMAD.MOV.U32 R16, RZ, RZ, R18 ;  /* 0x000000ffff107224 */ /* 0x000fe200078e0012 */
[----:B------:R-:W-:Y:S02]  /*4ab0*/  SEL R11, R11, R14, !P2 ;  /* 0x0000000e0b0b7207 */ /* 0x000fe40005000000 */
[----:B------:R-:W-:-:S02]  /*4ac0*/  SEL R13, R13, 0xffffffff, P0 ;  /* 0xffffffff0d0d7807 */ /* 0x000fc40000000000 */
[----:B------:R-:W-:Y:S01]  /*4ad0*/  SEL R14, R11, 0xffffffff, P0 ;  /* 0xffffffff0b0e7807 */ /* 0x000fe20000000000 */
[----:B------:R-:W-:Y:S06]  /*4ae0*/  RET.REL.NODEC R16 `(_ZN5flash32flash_fwd_splitkv_combine_kernelI23Flash_fwd_kernel_traitsILi192ELi64ELi64ELi4ELb0ELb0EN7cutlass6half_tE19Flash_kernel_traitsILi192ELi64ELi64ELi4ES3_EELi8ELi6ELb0EEEvNS_16Flash_fwd_paramsE) ;  /* 0xffffffb410447950 */ /* 0x000fec0003c3ffff */
.L_x_63:
        /* <DEDUP_REMOVED lines=9> */
.L_x_6862:


//--------------------- .text._ZN5flash32flash_fwd_splitkv_combine_kernelI23Flash_fwd_kernel_traitsILi192ELi64ELi64ELi4ELb0ELb0EN7cutlass6half_tE19Flash_kernel_traitsILi192ELi64ELi64ELi4ES3_EELi8ELi5ELb0EEEvNS_16Flash_fwd_paramsE --------------------------
	.section	.text._ZN5flash32flash_fwd_splitkv_combine_kernelI23Flash_fwd_kernel_traitsILi192ELi64ELi64ELi4ELb0ELb0EN7cutlass6half_tE19Flash_kernel_traitsILi192ELi64ELi64ELi4ES3_EELi8ELi5ELb0EEEvNS_16Flash_fwd_paramsE,"ax",@progbits
	.align	128
        .global         _ZN5flash32flash_fwd_splitkv_combine_kernelI23Flash_fwd_kernel_traitsILi192ELi64ELi64ELi4ELb0ELb0EN7cutlass6half_tE19Flash_kernel_traitsILi192ELi64ELi64ELi4ES3_EELi8ELi5ELb0EEEvNS_16Flash_fwd_paramsE
        .type           _ZN5flash32flash_fwd_splitkv_combine_kernelI23Flash_fwd_kernel_traitsILi192ELi64ELi64ELi4ELb0ELb0EN7cutlass6half_tE19Flash_kernel_traitsILi192ELi64ELi64ELi4ES3_EELi8ELi5ELb0EEEvNS_16Flash_fwd_paramsE,@function
        .size           _ZN5flash32flash_fwd_splitkv_combine_kernelI23Flash_fwd_kernel_traitsILi192ELi64ELi64ELi4ELb0ELb0EN7cutlass6half_tE19Flash_kernel_traitsILi192ELi64ELi64ELi4ES3_EELi8ELi5ELb0EEEvNS_16Flash_fwd_paramsE,(.L_x_6863 - _ZN5flash32flash_fwd_splitkv_combine_kernelI23Flash_fwd_kernel_traitsILi192ELi64ELi64ELi4ELb0ELb0EN7cutlass6half_tE19Flash_kernel_traitsILi192ELi64ELi64ELi4ES3_EELi8ELi5ELb0EEEvNS_16Flash_fwd_paramsE)
        .other          _ZN5flash32flash_fwd_splitkv_combine_kernelI23Flash_fwd_kernel_traitsILi192ELi64ELi64ELi4ELb0ELb0EN7cutlass6half_tE19Flash_kernel_traitsILi192ELi64ELi64ELi4ES3_EELi8ELi5ELb0EEEvNS_16Flash_fwd_paramsE,@"STO_CUDA_ENTRY STV_DEFAULT"
_ZN5flash32flash_fwd_splitkv_combine_kernelI23Flash_fwd_kernel_traitsILi192ELi64ELi64ELi4ELb0ELb0EN7cutlass6half_tE19Flash_kernel_traitsILi192ELi64ELi64ELi4ES3_EELi8ELi5ELb0EEEvNS_16Flash_fwd_paramsE:
.text._ZN5flash32flash_fwd_splitkv_combine_kernelI23Flash_fwd_kernel_traitsILi192ELi64ELi64ELi4ELb0ELb0EN7cutlass6half_tE19Flash_kernel_traitsILi192ELi64ELi64ELi4ES3_EELi8ELi5ELb0EEEvNS_16Flash_fwd_paramsE:
        /* <DEDUP_REMOVED lines=39> */
.L_x_64:
[----:B------:R-:W-:Y:S01]  /*0270*/  IMAD.U32 R25, RZ, RZ, UR7 ;  /* 0x00000007ff197e24 */ /* 0x000fe2000f8e00ff */
[----:B------:R-:W-:Y:S01]  /*0280*/  MOV R18, UR14 ;  /* 0x0000000e00127c02 */ /* 0x000fe20008000f00 */
[----:B------:R-:W-:Y:S01]  /*0290*/  IMAD.U32 R17, RZ, RZ, UR4 ;  /* 0x00000004ff117e24 */ /* 0x000fe2000f8e00ff */
[----:B------:R-:W-:Y:S02]  /*02a0*/  MOV R15, UR8 ;  /* 0x00000008000f7c02 */ /* 0x000fe40008000f00 */
[----:B------:R-:W-:Y:S02]  /*02b0*/  MOV R16, 0x2d0 ;  /* 0x000002d000107802 */ /* 0x000fe40000000f00 */
[----:B------:R-:W-:Y:S05]  /*02c0*/  CALL.REL.NOINC `($__internal_2_$__cuda_sm20_div_s64) ;  /* 0x0000003c00d87944 */ /* 0x000fea0003c00000 */
[----:B------:R-:W-:-:S07]  /*02d0*/  MOV R10, R14 ;  /* 0x0000000e000a7202 */ /* 0x000fce0000000f00 */
.L_x_65:
        /* <DEDUP_REMOVED lines=30> */
.L_x_67:
[----:B------:R-:W-:Y:S01]  /*04c0*/  IMAD.MOV.U32 R25, RZ, RZ, R10 ;  /* 0x000000ffff197224 */ /* 0x000fe200078e000a */
[----:B------:R-:W-:Y:S02]  /*04d0*/  MOV R17, R11 ;  /* 0x0000000b00117202 */ /* 0x000fe40000000f00 */
[----:B------:R-:W-:Y:S02]  /*04e0*/  MOV R16, 0x500 ;  /* 0x0000050000107802 */ /* 0x000fe40000000f00 */
[----:B------:R-:W-:Y:S05]  /*04f0*/  CALL.REL.NOINC `($__internal_2_$__cuda_sm20_div_s64) ;  /* 0x0000003c004c7944 */ /* 0x000fea0003c00000 */
[----:B------:R-:W-:Y:S02]  /*0500*/  MOV R22, R14 ;  /* 0x0000000e00167202 */ /* 0x000fe40000000f00 */
[----:B------:R-:W-:Y:S02]  /*0510*/  MOV R23, R11 ;  /* 0x0000000b00177202 */ /* 0x000fe40000000f00 */
.L_x_68:
[----:B------:R-:W-:Y:S05]  /*0520*/  BSYNC.RECONVERGENT B0 ;  /* 0x0000000000007941 */ /* 0x000fea0003800200 */
.L_x_66:
        /* <DEDUP_REMOVED lines=55> */
.L_x_70:
[----:B------:R-:W-:Y:S01]  /*08a0*/  IMAD.MOV.U32 R25, RZ, RZ, R18 ;  /* 0x000000ffff197224 */ /* 0x000fe200078e0012 */
[----:B------:R-:W-:Y:S01]  /*08b0*/  MOV R18, R12 ;  /* 0x0000000c00127202 */ /* 0x000fe20000000f00 */
[----:B------:R-:W-:Y:S01]  /*08c0*/  IMAD.MOV.U32 R17, RZ, RZ, R15 ;  /* 0x000000ffff117224 */ /* 0x000fe200078e000f */
[----:B------:R-:W-:Y:S02]  /*08d0*/  MOV R15, R2 ;  /* 0x00000002000f7202 */ /* 0x000fe40000000f00 */
[----:B------:R-:W-:Y:S02]  /*08e0*/  MOV R16, 0x900 ;  /* 0x0000090000107802 */ /* 0x000fe40000000f00 */
[----:B------:R-:W-:Y:S05]  /*08f0*/  CALL.REL.NOINC `($__internal_2_$__cuda_sm20_div_s64) ;  /* 0x00000038004c7944 */ /* 0x000fea0003c00000 */
[----:B------:R-:W-:Y:S02]  /*0900*/  MOV R15, R11 ;  /* 0x0000000b000f7202 */ /* 0x000fe40000000f00 */
.L_x_71:
[----:B------:R-:W-:Y:S05]  /*0910*/  BSYNC.RECONVERGENT B0 ;  /* 0x0000000000007941 */ /* 0x000fea0003800200 */
.L_x_69:
        /* <DEDUP_REMOVED lines=116> */
.L_x_73:
[----:B------:R-:W-:Y:S01]  /*1060*/  IMAD.MOV.U32 R17, RZ, RZ, R15 ;  /* 0x000000ffff117224 */ /* 0x000fe200078e000f */
[----:B------:R-:W-:Y:S01]  /*1070*/  MOV R18, R9 ;  /* 0x0000000900127202 */ /* 0x000fe20000000f00 */
[----:B------:R-:W-:Y:S01]  /*1080*/  IMAD.MOV.U32 R25, RZ, RZ, R14 ;  /* 0x000000ffff197224 */ /* 0x000fe200078e000e */
[----:B------:R-:W-:Y:S02]  /*1090*/  MOV R15, R3 ;  /* 0x00000003000f7202 */ /* 0x000fe40000000f00 */
[----:B------:R-:W-:Y:S02]  /*10a0*/  MOV R16, 0x10c0 ;  /* 0x000010c000107802 */ /* 0x000fe40000000f00 */
[----:B------:R-:W-:Y:S05]  /*10b0*/  CALL.REL.NOINC `($__internal_2_$__cuda_sm20_div_s64) ;  /* 0x00000030005c7944 */ /* 0x000fea0003c00000 */
[----:B------:R-:W-:Y:S02]  /*10c0*/  MOV R36, R14 ;  /* 0x0000000e00247202 */ /* 0x000fe40000000f00 */
[----:B------:R-:W-:Y:S02]  /*10d0*/  MOV R37, R11 ;  /* 0x0000000b00257202 */ /* 0x000fe40000000f00 */
.L_x_74:
[----:B------:R-:W-:Y:S05]  /*10e0*/  BSYNC.RECONVERGENT B0 ;  /* 0x0000000000007941 */ /* 0x000fea0003800200 */
.L_x_72:
        /* <DEDUP_REMOVED lines=58> */
.L_x_76:
[----:B------:R-:W-:Y:S01]  /*1490*/  IMAD.MOV.U32 R25, RZ, RZ, R22 ;  /* 0x000000ffff197224 */ /* 0x000fe200078e0016 */
[----:B------:R-:W-:Y:S01]  /*14a0*/  MOV R17, R23 ;  /* 0x0000001700117202 */ /* 0x000fe20000000f00 */
[----:B------:R-:W-:Y:S01]  /*14b0*/  IMAD.MOV.U32 R18, RZ, RZ, R7 ;  /* 0x000000ffff127224 */ /* 0x000fe200078e0007 */
[----:B------:R-:W-:Y:S02]  /*14c0*/  MOV R16, 0x14e0 ;  /* 0x000014e000107802 */ /* 0x000fe40000000f00 */
[----:B------:R-:W-:Y:S05]  /*14d0*/  CALL.REL.NOINC `($__internal_2_$__cuda_sm20_div_s64) ;  /* 0x0000002c00547944 */ /* 0x000fea0003c00000 */
[----:B------:R-:W-:Y:S02]  /*14e0*/  MOV R20, R14 ;  /* 0x0000000e00147202 */ /* 0x000fe40000000f00 */
[----:B------:R-:W-:Y:S02]  /*14f0*/  MOV R21, R11 ;  /* 0x0000000b00157202 */ /* 0x000fe40000000f00 */
.L_x_77:
[----:B------:R-:W-:Y:S05]  /*1500*/  BSYNC.RECONVERGENT B0 ;  /* 0x0000000000007941 */ /* 0x000fea0003800200 */
.L_x_75:
[----:B------:R-:W0:Y:S01]  /*1510*/  S2R R19, SR_TID.X ;  /* 0x0000000000137919 */ /* 0x000e220000002100 */
[----:B------:R-:W-:Y:S01]  /*1520*/  UIADD3 UR12, UP0, UPT, UR7, -UR6, URZ ;  /* 0x80000006070c7290 */ /* 0x000fe2000ff1e0ff */
[----:B------:R-:W-:Y:S01]  /*1530*/  IMAD.MOV.U32 R13, RZ, RZ, -0x800000 ;  /* 0xff800000ff0d7424 */ /* 0x000fe200078e00ff */
[----:B------:R-:W1:Y:S02]  /*1540*/  LDCU UR5, c[0x0][0x534] ;  /* 0x0000a680ff0577ac */ /* 0x000e640008000800 */
[----:B------:R-:W-:-:S06]  /*1550*/  UIADD3.X UR9, UPT, UPT, UR4, -0x1, URZ, UP0, !UPT ;  /* 0xffffffff04097890 */ /* 0x000fcc00087fe4ff */
[----:B------:R-:W-:-:S05]  /*1560*/  IMAD.U32 R11, RZ, RZ, UR9 ;  /* 0x00000009ff0b7e24 */ /* 0x000fca000f8e00ff */
[----:B------:R-:W2:Y:S01]  /*1570*/  LDCU UR9, c[0x0][0x430] ;  /* 0x00008600ff0977ac */ /* 0x000ea20008000800 */
[----:B0-----:R-:W-:Y:S02]  /*1580*/  LOP3.LUT R6, R19, 0x7, RZ, 0xc0, !PT ;  /* 0x0000000713067812 */ /* 0x001fe400078ec0ff */
[----:B------:R-:W-:Y:S02]  /*1590*/  SHF.R.U32.HI R5, RZ, 0x3, R19 ;  /* 0x00000003ff057819 */ /* 0x000fe40000011613 */
[C---:B------:R-:W-:Y:S01]  /*15a0*/  ISETP.LT.U32.AND P2, PT, R6.reuse, UR12, PT ;  /* 0x0000000c06007c0c */ /* 0x040fe2000bf41070 */
[----:B------:R-:W0:Y:S01]  /*15b0*/  LDCU.64 UR12, c[0x0][0x358] ;  /* 0x00006b00ff0c77ac */ /* 0x000e220008000a00 */
[----:B------:R-:W-:Y:S01]  /*15c0*/  IADD3 R26, P0, PT, R6, UR6, RZ ;  /* 0x00000006061a7c10 */ /* 0x000fe2000ff1e0ff */
[----:B------:R-:W-:Y:S01]  /*15d0*/  VIADD R22, R5, 0x10 ;  /* 0x0000001005167836 */ /* 0x000fe20000000000 */
[----:B------:R-:W-:Y:S02]  /*15e0*/  ISETP.GT.AND.EX P2, PT, R11, RZ, PT, P2 ;  /* 0x000000ff0b00720c */ /* 0x000fe40003f44320 */
[----:B------:R-:W-:Y:S01]  /*15f0*/  MOV R11, 0xff800000 ;  /* 0xff800000000b7802 */ /* 0x000fe20000000f00 */
[----:B------:R-:W-:Y:S01]  /*1600*/  IMAD.X R27, RZ, RZ, RZ, P0 ;  /* 0x000000ffff1b7224 */ /* 0x000fe200000e06ff */
[----:B-1----:R-:W-:-:S02]  /*1610*/  ISETP.GE.OR P3, PT, R5, UR5, !P2 ;  /* 0x0000000505007c0c */ /* 0x002fc4000d766670 */
[----:B------:R-:W-:-:S11]  /*1620*/  ISETP.GE.OR P2, PT, R22, UR5, !P2 ;  /* 0x0000000516007c0c */ /* 0x000fd6000d746670 */
[----:B------:R-:W1:Y:S02]  /*1630*/  @!P3 LDC.64 R16, c[0x0][0x428] ;  /* 0x00010a00ff10bb82 */ /* 0x000e640000000a00 */
[--C-:B------:R-:W-:Y:S02]  /*1640*/  @!P2 IMAD.MOV.U32 R24, RZ, RZ, R26.reuse ;  /* 0x000000ffff18a224 */ /* 0x100fe400078e001a */
[--C-:B------:R-:W-:Y:S02]  /*1650*/  @!P2 IMAD.MOV.U32 R25, RZ, RZ, R27.reuse ;  /* 0x000000ffff19a224 */ /* 0x100fe400078e001b */
[----:B------:R-:W-:Y:S02]  /*1660*/  @!P3 IMAD.WIDE.U32 R26, R5, UR7, R26 ;  /* 0x00000007051abc25 */ /* 0x000fe4000f8e001a */
[----:B------:R-:W3:Y:S02]  /*1670*/  @!P2 LDC.64 R14, c[0x0][0x428] ;  /* 0x00010a00ff0eab82 */ /* 0x000ee40000000a00 */
[----:B------:R-:W-:-:S04]  /*1680*/  @!P2 IMAD.WIDE.U32 R24, R22, UR7, R24 ;  /* 0x000000071618ac25 */ /* 0x000fc8000f8e0018 */
[----:B------:R-:W-:Y:S02]  /*1690*/  @!P2 IMAD R22, R22, UR4, R25 ;  /* 0x000000041616ac24 */ /* 0x000fe4000f8e0219 */
[----:B------:R-:W-:Y:S01]  /*16a0*/  @!P3 IMAD R18, R5, UR4, R27 ;  /* 0x000000040512bc24 */ /* 0x000fe2000f8e021b */
[----:B-1----:R-:W-:-:S04]  /*16b0*/  @!P3 LEA R16, P1, R26, R16, 0x2 ;  /* 0x000000101a10b211 */ /* 0x002fc800078210ff */
[----:B------:R-:W-:Y:S02]  /*16c0*/  @!P3 LEA.HI.X R17, R26, R17, R18, 0x2, P1 ;  /* 0x000000111a11b211 */ /* 0x000fe400008f1412 */
[----:B---3--:R-:W-:-:S03]  /*16d0*/  @!P2 LEA R14, P0, R24, R14, 0x2 ;  /* 0x0000000e180ea211 */ /* 0x008fc600078010ff */
[----:B0-----:R-:W3:Y:S01]  /*16e0*/  @!P3 LDG.E R13, desc[UR12][R16.64] ;  /* 0x0000000c100db981 */ /* 0x001ee2000c1e1900 */
[----:B------:R-:W-:-:S05]  /*16f0*/  @!P2 LEA.HI.X R15, R24, R15, R22, 0x2, P0 ;  /* 0x0000000f180fa211 */ /* 0x000fca00000f1416 */
[----:B------:R0:W4:Y:S01]  /*1700*/  @!P2 LDG.E R11, desc[UR12][R14.64] ;  /* 0x0000000c0e0ba981 */ /* 0x000122000c1e1900 */
[----:B------:R-:W1:Y:S01]  /*1710*/  S2UR UR4, SR_CgaCtaId ;  /* 0x00000000000479c3 */ /* 0x000e620000008800 */
[----:B------:R-:W-:Y:S01]  /*1720*/  UMOV UR5, 0x400 ;  /* 0x0000040000057882 */ /* 0x000fe20000000000 */
[C---:B------:R-:W-:Y:S02]  /*1730*/  ISETP.GT.U32.AND P0, PT, R19.reuse, 0x7f, PT ;  /* 0x0000007f1300780c */ /* 0x040fe40003f04070 */
[----:B------:R-:W-:Y:S01]  /*1740*/  ISETP.GT.U32.AND P1, PT, R19, 0xff, PT ;  /* 0x000000ff1300780c */ /* 0x000fe20003f24070 */
[----:B-1----:R-:W-:-:S06]  /*1750*/  ULEA UR4, UR4, UR5, 0x18 ;  /* 0x0000000504047291 */ /* 0x002fcc000f8ec0ff */
[----:B------:R-:W-:-:S05]  /*1760*/  LEA R6, R6, UR4, 0x2 ;  /* 0x0000000406067c11 */ /* 0x000fca000f8e10ff */
[----:B------:R-:W-:Y:S01]  /*1770*/  IMAD R6, R5, 0x24, R6 ;  /* 0x0000002405067824 */ /* 0x000fe200078e0206 */
[----:B------:R-:W-:Y:S02]  /*1780*/  SHF.R.U32.HI R30, RZ, 0x4, R19 ;  /* 0x00000004ff1e7819 */ /* 0x000fe40000011613 */
[----:B------:R-:W-:Y:S02]  /*1790*/  @!P0 LOP3.LUT R23, R19, 0xf, RZ, 0xc0, !PT ;  /* 0x0000000f13178812 */ /* 0x000fe400078ec0ff */
[----:B------:R-:W-:Y:S01]  /*17a0*/  LEA R34, R30, UR4, 0x2 ;  /* 0x000000041e227c11 */ /* 0x000fe2000f8e10ff */
[----:B------:R-:W-:Y:S01]  /*17b0*/  IMAD.MOV.U32 R24, RZ, RZ, -0x800000 ;  /* 0xff800000ff187424 */ /* 0x000fe200078e00ff */
[----:B------:R-:W0:Y:S03]  /*17c0*/  LDCU UR4, c[0x0][0x434] ;  /* 0x00008680ff0477ac */ /* 0x000e260008000800 */
[----:B------:R-:W-:-:S02]  /*17d0*/  @!P0 IMAD R5, R23, 0x24, R34 ;  /* 0x0000002417058824 */ /* 0x000fc400078e0222 */
[----:B------:R-:W-:Y:S02]  /*17e0*/  IMAD.MOV.U32 R23, RZ, RZ, -0x800000 ;  /* 0xff800000ff177424 */ /* 0x000fe400078e00ff */
[----:B0-----:R-:W-:-:S05]  /*17f0*/  IMAD.U32 R14, RZ, RZ, UR4 ;  /* 0x00000004ff0e7e24 */ /* 0x001fca000f8e00ff */
[----:B------:R-:W-:-:S04]  /*1800*/  IABS R14, R14 ;  /* 0x0000000e000e7213 */ /* 0x000fc80000000000 */
[----:B------:R-:W0:Y:S08]  /*1810*/  I2F.RP R15, R14 ;  /* 0x0000000e000f7306 */ /* 0x000e300000209400 */
[----:B0-----:R-:W0:Y:S02]  /*1820*/  MUFU.RCP R26, R15 ;  /* 0x0000000f001a7308 */ /* 0x001e240000001000 */
[----:B0-----:R-:W-:-:S06]  /*1830*/  VIADD R26, R26, 0xffffffe ;  /* 0x0ffffffe1a1a7836 */ /* 0x001fcc0000000000 */
[----:B------:R0:W1:Y:S02]  /*1840*/  F2I.FTZ.U32.TRUNC.NTZ R27, R26 ;  /* 0x0000001a001b7305 */ /* 0x000064000021f000 */
[----:B0-----:R-:W-:Y:S01]  /*1850*/  HFMA2 R26, -RZ, RZ, 0, 0 ;  /* 0x00000000ff1a7431 */ /* 0x001fe200000001ff */
[----:B---3--:R-:W-:Y:S04]  /*1860*/  @!P1 STS [R6], R13 ;  /* 0x0000000d06009388 */ /* 0x008fe80000000800 */
[----:B----4-:R-:W-:Y:S01]  /*1870*/  @!P0 STS [R6+0x240], R11 ;  /* 0x0002400b06008388 */ /* 0x010fe20000000800 */
[----:B------:R-:W-:Y:S06]  /*1880*/  BAR.SYNC.DEFER_BLOCKING 0x0 ;  /* 0x0000000000007b1d */ /* 0x000fec0000010000 */
[----:B------:R-:W-:Y:S04]  /*1890*/  @!P0 LDS R24, [R5] ;  /* 0x0000000005188984 */ /* 0x000fe80000000800 */
[----:B------:R-:W0:Y:S02]  /*18a0*/  @!P0 LDS R23, [R5+0x240] ;  /* 0x0002400005178984 */ /* 0x000e240000000800 */
[----:B0-----:R-:W-:-:S05]  /*18b0*/  FMNMX.FTZ R18, R23, R24, !PT ;  /* 0x0000001817127209 */ /* 0x001fca0007810000 */
[----:B------:R-:W0:Y:S02]  /*18c0*/  SHFL.BFLY PT, R13, R18, 0x8, 0x1f ;  /* 0x0d001f00120d7f89 */ /* 0x000e2400000e0000 */
[----:B0-----:R-:W-:-:S05]  /*18d0*/  FMNMX.FTZ R13, R18, R13, !PT ;  /* 0x0000000d120d7209 */ /* 0x001fca0007810000 */
[----:B------:R-:W0:Y:S01]  /*18e0*/  SHFL.BFLY PT, R16, R13, 0x4, 0x1f ;  /* 0x0c801f000d107f89 */ /* 0x000e2200000e0000 */
[----:B-1----:R-:W-:-:S04]  /*18f0*/  IMAD.MOV R5, RZ, RZ, -R27 ;  /* 0x000000ffff057224 */ /* 0x002fc800078e0a1b */
[----:B------:R-:W-:Y:S01]  /*1900*/  IMAD R6, R5, R14, RZ ;  /* 0x0000000e05067224 */ /* 0x000fe200078e02ff */
[----:B------:R-:W-:-:S03]  /*1910*/  IABS R5, R0 ;  /* 0x0000000000057213 */ /* 0x000fc60000000000 */
[----:B------:R-:W-:Y:S01]  /*1920*/  IMAD.HI.U32 R6, R27, R6, R26 ;  /* 0x000000061b067227 */ /* 0x000fe200078e001a */
[----:B0-----:R-:W-:-:S05]  /*1930*/  FMNMX.FTZ R16, R13, R16, !PT ;  /* 0x000000100d107209 */ /* 0x001fca0007810000 */
[----:B------:R-:W0:Y:S01]  /*1940*/  SHFL.BFLY PT, R11, R16, 0x2, 0x1f ;  /* 0x0c401f00100b7f89 */ /* 0x000e2200000e0000 */
[----:B------:R-:W-:-:S04]  /*1950*/  IMAD.HI.U32 R13, R6, R5, RZ ;  /* 0x00000005060d7227 */ /* 0x000fc800078e00ff */
[----:B------:R-:W-:-:S04]  /*1960*/  IMAD.MOV R6, RZ, RZ, -R13 ;  /* 0x000000ffff067224 */ /* 0x000fc800078e0a0d */
[----:B------:R-:W-:-:S05]  /*1970*/  IMAD R5, R14, R6, R5 ;  /* 0x000000060e057224 */ /* 0x000fca00078e0205 */
[----:B------:R-:W-:Y:S02]  /*1980*/  ISETP.GT.U32.AND P0, PT, R14, R5, PT ;  /* 0x000000050e00720c */ /* 0x000fe40003f04070 */
[----:B0-----:R-:W-:-:S05]  /*1990*/  FMNMX.FTZ R11, R16, R11, !PT ;  /* 0x0000000b100b7209 */ /* 0x001fca0007810000 */
[----:B------:R-:W0:Y:S06]  /*19a0*/  SHFL.BFLY PT, R6, R11, 0x1, 0x1f ;  /* 0x0c201f000b067f89 */ /* 0x000e2c00000e0000 */
[----:B------:R-:W-:-:S05]  /*19b0*/  @!P0 IMAD.IADD R5, R5, 0x1, -R14 ;  /* 0x0000000105058824 */ /* 0x000fca00078e0a0e */
[----:B------:R-:W-:Y:S01]  /*19c0*/  ISETP.GE.U32.AND P1, PT, R5, R14, PT ;  /* 0x0000000e0500720c */ /* 0x000fe20003f26070 */
[----:B------:R-:W-:Y:S01]  /*19d0*/  @!P0 VIADD R13, R13, 0x1 ;  /* 0x000000010d0d8836 */ /* 0x000fe20000000000 */
[----:B------:R-:W-:-:S04]  /*19e0*/  LOP3.LUT R0, R0, UR4, RZ, 0x3c, !PT ;  /* 0x0000000400007c12 */ /* 0x000fc8000f8e3cff */
[----:B------:R-:W-:-:S07]  /*19f0*/  ISETP.GE.AND P2, PT, R0, RZ, PT ;  /* 0x000000ff0000720c */ /* 0x000fce0003f46270 */
[----:B------:R-:W-:Y:S01]  /*1a00*/  @P1 VIADD R13, R13, 0x1 ;  /* 0x000000010d0d1836 */ /* 0x000fe20000000000 */
[----:B0-----:R-:W-:Y:S02]  /*1a10*/  FMNMX.FTZ R6, R11, R6, !PT ;  /* 0x000000060b067209 */ /* 0x001fe40007810000 */
[----:B------:R-:W-:Y:S01]  /*1a20*/  ISETP.NE.AND P0, PT, RZ, UR4, PT ;  /* 0x00000004ff007c0c */ /* 0x000fe2000bf05270 */
[----:B------:R-:W0:Y:S01]  /*1a30*/  LDC R11, c[0x0][0x3e0] ;  /* 0x0000f800ff0b7b82 */ /* 0x000e220000000800 */
[----:B------:R-:W-:-:S04]  /*1a40*/  FSETP.NEU.FTZ.AND P1, PT, R6, -INF , PT ;  /* 0xff8000000600780b */ /* 0x000fc80003f3d000 */
[----:B------:R-:W-:-:S05]  /*1a50*/  FSEL R0, R6, RZ, P1 ;  /* 0x000000ff06007208 */ /* 0x000fca0000800000 */
[C---:B------:R-:W-:Y:S01]  /*1a60*/  FADD.FTZ R16, -R0.reuse, R24 ;  /* 0x0000001800107221 */ /* 0x040fe20000010100 */
[----:B------:R-:W-:-:S03]  /*1a70*/  FADD.FTZ R17, -R0, R23 ;  /* 0x0000001700117221 */ /* 0x000fc60000010100 */
[----:B------:R-:W-:Y:S01]  /*1a80*/  FMUL.FTZ R16, R16, 1.4426950216293334961 ;  /* 0x3fb8aa3b10107820 */ /* 0x000fe20000410000 */
[----:B------:R-:W-:-:S04]  /*1a90*/  FMUL.FTZ R17, R17, 1.4426950216293334961 ;  /* 0x3fb8aa3b11117820 */ /* 0x000fc80000410000 */
[----:B------:R-:W-:Y:S04]  /*1aa0*/  MUFU.EX2 R25, R17 ;  /* 0x0000001100197308 */ /* 0x000fe80000000800 */
[----:B------:R-:W1:Y:S01]  /*1ab0*/  MUFU.EX2 R16, R16 ;  /* 0x0000001000107308 */ /* 0x000e620000000800 */
[----:B------:R-:W-:Y:S01]  /*1ac0*/  USHF.R.S32.HI UR5, URZ, 0x1f, UR10 ;  /* 0x0000001fff057899 */ /* 0x000fe2000801140a */
[----:B------:R-:W-:Y:S02]  /*1ad0*/  @!P2 IADD3 R13, PT, PT, -R13, RZ, RZ ;  /* 0x000000ff0d0da210 */ /* 0x000fe40007ffe1ff */
[----:B------:R-:W-:Y:S01]  /*1ae0*/  @!P0 LOP3.LUT R13, RZ, UR4, RZ, 0x33, !PT ;  /* 0x00000004ff0d8c12 */ /* 0x000fe2000f8e33ff */
[----:B------:R-:W-:Y:S01]  /*1af0*/  ULOP3.LUT UR5, UR5, 0x1, URZ, 0xfc, !UPT ;  /* 0x0000000105057892 */ /* 0x000fe2000f8efcff */
[----:B-1----:R-:W-:-:S05]  /*1b00*/  FADD.FTZ R25, R16, R25 ;  /* 0x0000001910197221 */ /* 0x002fca0000010000 */
[----:B------:R-:W-:Y:S01]  /*1b10*/  IMAD R5, R13, UR5, RZ ;  /* 0x000000050d057c24 */ /* 0x000fe2000f8e02ff */
[----:B------:R-:W1:Y:S04]  /*1b20*/  SHFL.BFLY PT, R18, R25, 0x8, 0x1f ;  /* 0x0d001f0019127f89 */ /* 0x000e6800000e0000 */
[----:B------:R-:W-:Y:S02]  /*1b30*/  IABS R15, R5 ;  /* 0x00000005000f7213 */ /* 0x000fe40000000000 */
[----:B0-----:R-:W-:Y:S02]  /*1b40*/  IABS R6, R11 ;  /* 0x0000000b00067213 */ /* 0x001fe40000000000 */
[----:B------:R-:W0:Y:S08]  /*1b50*/  I2F.RP R14, R15 ;  /* 0x0000000f000e7306 */ /* 0x000e300000209400 */
[----:B------:R-:W3:Y:S08]  /*1b60*/  I2F.RP R22, R6 ;  /* 0x0000000600167306 */ /* 0x000ef00000209400 */
[----:B0-----:R-:W0:Y:S01]  /*1b70*/  MUFU.RCP R14, R14 ;  /* 0x0000000e000e7308 */ /* 0x001e220000001000 */
[----:B-1----:R-:W-:-:S05]  /*1b80*/  FADD.FTZ R18, R25, R18 ;  /* 0x0000001219127221 */ /* 0x002fca0000010000 */
[----:B------:R-:W1:Y:S02]  /*1b90*/  SHFL.BFLY PT, R17, R18, 0x4, 0x1f ;  /* 0x0c801f0012117f89 */ /* 0x000e6400000e0000 */
[----:B---3--:R-:W3:Y:S01]  /*1ba0*/  MUFU.RCP R28, R22 ;  /* 0x00000016001c7308 */ /* 0x008ee20000001000 */
[----:B0-----:R-:W-:-:S07]  /*1bb0*/  VIADD R32, R14, 0xffffffe ;  /* 0x0ffffffe0e207836 */ /* 0x001fce0000000000 */
[----:B------:R-:W0:Y:S01]  /*1bc0*/  F2I.FTZ.U32.TRUNC.NTZ R33, R32 ;  /* 0x0000002000217305 */ /* 0x000e22000021f000 */
[----:B---3--:R-:W-:-:S07]  /*1bd0*/  VIADD R28, R28, 0xffffffe ;  /* 0x0ffffffe1c1c7836 */ /* 0x008fce0000000000 */
[----:B------:R-:W3:Y:S01]  /*1be0*/  F2I.FTZ.U32.TRUNC.NTZ R29, R28 ;  /* 0x0000001c001d7305 */ /* 0x000ee2000021f000 */
[----:B-1----:R-:W-:-:S05]  /*1bf0*/  FADD.FTZ R17, R18, R17 ;  /* 0x0000001112117221 */ /* 0x002fca0000010000 */
[----:B------:R-:W1:Y:S01]  /*1c00*/  SHFL.BFLY PT, R14, R17, 0x2, 0x1f ;  /* 0x0c401f00110e7f89 */ /* 0x000e6200000e0000 */
[----:B0-----:R-:W-:Y:S01]  /*1c10*/  IMAD.MOV R16, RZ, RZ, -R33 ;  /* 0x000000ffff107224 */ /* 0x001fe200078e0a21 */
[-C--:B------:R-:W-:Y:S01]  /*1c20*/  IADD3 R22, PT, PT, R4, R15.reuse, RZ ;  /* 0x0000000f04167210 */ /* 0x080fe20007ffe0ff */
[----:B------:R-:W-:Y:S02]  /*1c30*/  IMAD.MOV.U32 R32, RZ, RZ, RZ ;  /* 0x000000ffff207224 */ /* 0x000fe400078e00ff */
[----:B------:R-:W-:Y:S01]  /*1c40*/  IMAD R25, R16, R15, RZ ;  /* 0x0000000f10197224 */ /* 0x000fe200078e02ff */
[----:B------:R-:W-:Y:S01]  /*1c50*/  IABS R4, R5 ;  /* 0x0000000500047213 */ /* 0x000fe20000000000 */
[----:B---3--:R-:W-:Y:S01]  /*1c60*/  IMAD.MOV R27, RZ, RZ, -R29 ;  /* 0x000000ffff1b7224 */ /* 0x008fe200078e0a1d */
[----:B------:R-:W-:Y:S01]  /*1c70*/  IABS R16, R22 ;  /* 0x0000001600107213 */ /* 0x000fe20000000000 */
[----:B------:R-:W-:-:S04]  /*1c80*/  IMAD.HI.U32 R25, R33, R25, R32 ;  /* 0x0000001921197227 */ /* 0x000fc800078e0020 */
[----:B------:R-:W-:Y:S02]  /*1c90*/  IMAD R18, R27, R6, RZ ;  /* 0x000000061b127224 */ /* 0x000fe400078e02ff */
[----:B------:R-:W-:Y:S02]  /*1ca0*/  IMAD.MOV.U32 R28, RZ, RZ, RZ ;  /* 0x000000ffff1c7224 */ /* 0x000fe400078e00ff */
[----:B------:R-:W-:Y:S02]  /*1cb0*/  IMAD.MOV R4, RZ, RZ, -R4 ;  /* 0x000000ffff047224 */ /* 0x000fe400078e0a04 */
[----:B------:R-:W-:-:S04]  /*1cc0*/  IMAD.HI.U32 R18, R29, R18, R28 ;  /* 0x000000121d127227 */ /* 0x000fc800078e001c */
[----:B------:R-:W-:-:S04]  /*1cd0*/  IMAD.HI.U32 R25, R25, R16, RZ ;  /* 0x0000001019197227 */ /* 0x000fc800078e00ff */
[----:B-1----:R-:W-:Y:S01]  /*1ce0*/  FADD.FTZ R27, R17, R14 ;  /* 0x0000000e111b7221 */ /* 0x002fe20000010000 */
[----:B------:R-:W-:Y:S02]  /*1cf0*/  IMAD R4, R25, R4, R16 ;  /* 0x0000000419047224 */ /* 0x000fe400078e0210 */
[----:B------:R-:W-:Y:S02]  /*1d00*/  IMAD.HI.U32 R18, R18, R16, RZ ;  /* 0x0000001012127227 */ /* 0x000fe400078e00ff */
[----:B------:R-:W0:Y:S01]  /*1d10*/  SHFL.BFLY PT, R14, R27, 0x1, 0x1f ;  /* 0x0c201f001b0e7f89 */ /* 0x000e2200000e0000 */
[----:B------:R-:W-:Y:S01]  /*1d20*/  ISETP.GT.U32.AND P2, PT, R15, R4, PT ;  /* 0x000000040f00720c */ /* 0x000fe20003f44070 */
[----:B------:R-:W-:-:S04]  /*1d30*/  IMAD.MOV R17, RZ, RZ, -R18 ;  /* 0x000000ffff117224 */ /* 0x000fc800078e0a12 */
[----:B------:R-:W-:-:S05]  /*1d40*/  IMAD R17, R6, R17, R16 ;  /* 0x0000001106117224 */ /* 0x000fca00078e0210 */
[----:B------:R-:W-:-:S03]  /*1d50*/  ISETP.GT.U32.AND P0, PT, R6, R17, PT ;  /* 0x000000110600720c */ /* 0x000fc60003f04070 */
[----:B------:R-:W-:-:S04]  /*1d60*/  @!P2 IADD3 R4, PT, PT, R4, -R15, RZ ;  /* 0x8000000f0404a210 */ /* 0x000fc80007ffe0ff */
[-C--:B------:R-:W-:Y:S01]  /*1d70*/  ISETP.GE.U32.AND P1, PT, R4, R15.reuse, PT ;  /* 0x0000000f0400720c */ /* 0x080fe20003f26070 */
[----:B------:R-:W-:Y:S01]  /*1d80*/  @!P2 VIADD R25, R25, 0x1 ;  /* 0x000000011919a836 */ /* 0x000fe20000000000 */
[----:B------:R-:W-:-:S04]  /*1d90*/  LOP3.LUT R4, R22, R15, RZ, 0x3c, !PT ;  /* 0x0000000f16047212 */ /* 0x000fc800078e3cff */
[----:B------:R-:W-:Y:S02]  /*1da0*/  @!P0 IMAD.IADD R17, R17, 0x1, -R6 ;  /* 0x0000000111118824 */ /* 0x000fe400078e0a06 */
[----:B0-----:R-:W-:Y:S01]  /*1db0*/  FADD.FTZ R14, R27, R14 ;  /* 0x0000000e1b0e7221 */ /* 0x001fe20000010000 */
[----:B------:R-:W-:Y:S02]  /*1dc0*/  LOP3.LUT R22, R22, R11, RZ, 0x3c, !PT ;  /* 0x0000000b16167212 */ /* 0x000fe400078e3cff */
[----:B------:R-:W-:Y:S02]  /*1dd0*/  ISETP.GE.AND P3, PT, R4, RZ, PT ;  /* 0x000000ff0400720c */ /* 0x000fe40003f66270 */
[----:B------:R-:W-:Y:S01]  /*1de0*/  ISETP.GE.U32.AND P4, PT, R17, R6, PT ;  /* 0x000000061100720c */ /* 0x000fe20003f86070 */
[----:B------:R-:W-:Y:S01]  /*1df0*/  @P1 VIADD R25, R25, 0x1 ;  /* 0x0000000119191836 */ /* 0x000fe20000000000 */
[----:B------:R-:W-:Y:S01]  /*1e00*/  FSETP.NE.FTZ.AND P1, PT, R14, RZ, PT ;  /* 0x000000ff0e00720b */ /* 0x000fe20003f35000 */
[----:B------:R-:W-:Y:S01]  /*1e10*/  @!P0 VIADD R18, R18, 0x1 ;  /* 0x0000000112128836 */ /* 0x000fe20000000000 */
[----:B------:R-:W-:-:S02]  /*1e20*/  ISETP.GE.AND P2, PT, R22, RZ, PT ;  /* 0x000000ff1600720c */ /* 0x000fc40003f46270 */
[----:B------:R-:W-:Y:S02]  /*1e30*/  ISETP.NE.AND P0, PT, R11, RZ, PT ;  /* 0x000000ff0b00720c */ /* 0x000fe40003f05270 */
[----:B------:R-:W-:-:S03]  /*1e40*/  ISETP.NE.AND P5, PT, R5, RZ, PT ;  /* 0x000000ff0500720c */ /* 0x000fc60003fa5270 */
[----:B------:R-:W-:Y:S02]  /*1e50*/  @!P3 IADD3 R25, PT, PT, -R25, RZ, RZ ;  /* 0x000000ff1919b210 */ /* 0x000fe40007ffe1ff */
[----:B------:R-:W-:Y:S01]  /*1e60*/  @P4 VIADD R18, R18, 0x1 ;  /* 0x0000000112124836 */ /* 0x000fe20000000000 */
[----:B------:R-:W-:Y:S02]  /*1e70*/  ISETP.NE.AND P3, PT, R13, RZ, PT ;  /* 0x000000ff0d00720c */ /* 0x000fe40003f65270 */
[----:B------:R-:W0:Y:S01]  /*1e80*/  @P1 MUFU.LG2 R13, R14 ;  /* 0x0000000e000d1308 */ /* 0x000e220000000c00 */
[----:B------:R-:W-:Y:S02]  /*1e90*/  @!P2 IMAD.MOV R18, RZ, RZ, -R18 ;  /* 0x000000ffff12a224 */ /* 0x000fe400078e0a12 */
[----:B------:R-:W-:Y:S02]  /*1ea0*/  @!P0 LOP3.LUT R18, RZ, R11, RZ, 0x33, !PT ;  /* 0x0000000bff128212 */ /* 0x000fe400078e33ff */
[----:B------:R-:W-:-:S02]  /*1eb0*/  LOP3.LUT P0, RZ, R19, 0x38f, RZ, 0xc0, !PT ;  /* 0x0000038f13ff7812 */ /* 0x000fc4000780c0ff */
[----:B------:R-:W-:Y:S02]  /*1ec0*/  @!P5 LOP3.LUT R25, RZ, R15, RZ, 0x33, !PT ;  /* 0x0000000fff19d212 */ /* 0x000fe400078e33ff */
[----:B------:R-:W-:Y:S02]  /*1ed0*/  SEL R15, RZ, 0x1, !P3 ;  /* 0x00000001ff0f7807 */ /* 0x000fe40005800000 */
[----:B------:R-:W-:Y:S02]  /*1ee0*/  SHF.R.S32.HI R4, RZ, 0x1f, R5 ;  /* 0x0000001fff047819 */ /* 0x000fe40000011405 */
[----:B------:R-:W-:Y:S02]  /*1ef0*/  ISETP.LT.U32.AND P2, PT, R20, R25, PT ;  /* 0x000000191400720c */ /* 0x000fe40003f41070 */
[----:B------:R-:W-:Y:S02]  /*1f00*/  SHF.R.S32.HI R17, RZ, 0x1f, R25 ;  /* 0x0000001fff117819 */ /* 0x000fe40000011419 */
[----:B------:R-:W-:Y:S01]  /*1f10*/  LOP3.LUT R15, R4, R15, RZ, 0xfc, !PT ;  /* 0x0000000f040f7212 */ /* 0x000fe200078efcff */
[----:B------:R-:W-:Y:S01]  /*1f20*/  IMAD R4, R18, UR11, RZ ;  /* 0x0000000b12047c24 */ /* 0x000fe2000f8e02ff */
[----:B------:R-:W-:Y:S01]  /*1f30*/  ISETP.LT.AND.EX P2, PT, R21, R17, PT, P2 ;  /* 0x000000111500720c */ /* 0x000fe20003f41320 */
[----:B--2---:R-:W-:Y:S01]  /*1f40*/  UIMAD UR9, UR4, UR9, URZ ;  /* 0x00000009040972a4 */ /* 0x004fe2000f8e02ff */
[----:B------:R-:W-:Y:S01]  /*1f50*/  BSSY.RECONVERGENT B1, `(.L_x_78) ;  /* 0x000012a000017945 */ /* 0x000fe20003800200 */
[----:B------:R-:W-:Y:S01]  /*1f60*/  IMAD.MOV.U32 R22, RZ, RZ, 0x7f800000 ;  /* 0x7f800000ff167424 */ /* 0x000fe200078e00ff */
        /* <DEDUP_REMOVED lines=33> */
[----:B------:R-:W-:Y:S01]  /*2180*/  MOV R14, RZ ;  /* 0x000000ff000e7202 */ /* 0x000fe20000000f00 */
[----:B------:R-:W-:Y:S01]  /*2190*/  HFMA2 R33, -RZ, RZ, 0, 0 ;  /* 0x00000000ff217431 */ /* 0x000fe200000001ff */
[----:B------:R-:W-:-:S05]  /*21a0*/  ISETP.NE.U32.AND P0, PT, R32, RZ, PT ;  /* 0x000000ff2000720c */ /* 0x000fca0003f05070 */
        /* <DEDUP_REMOVED lines=19> */
.L_x_81:
[----:B------:R-:W-:Y:S01]  /*22e0*/  IMAD.MOV.U32 R17, RZ, RZ, RZ ;  /* 0x000000ffff117224 */ /* 0x000fe200078e00ff */
[----:B------:R-:W-:Y:S02]  /*22f0*/  MOV R18, R32 ;  /* 0x0000002000127202 */ /* 0x000fe40000000f00 */
[----:B------:R-:W-:Y:S02]  /*2300*/  MOV R16, 0x2320 ;  /* 0x0000232000107802 */ /* 0x000fe40000000f00 */
[----:B------:R-:W-:Y:S05]  /*2310*/  CALL.REL.NOINC `($__internal_2_$__cuda_sm20_div_s64) ;  /* 0x0000001c00c47944 */ /* 0x000fea0003c00000 */
[----:B------:R-:W-:Y:S02]  /*2320*/  IADD3 R13, PT, PT, -R14, RZ, RZ ;  /* 0x000000ff0e0d7210 */ /* 0x000fe40007ffe1ff */
[----:B------:R-:W-:-:S03]  /*2330*/  MOV R33, R11 ;  /* 0x0000000b00217202 */ /* 0x000fc60000000f00 */
[----:B------:R-:W-:Y:S01]  /*2340*/  IMAD R25, R32, R13, R25 ;  /* 0x0000000d20197224 */ /* 0x000fe200078e0219 */
[----:B------:R-:W-:-:S07]  /*2350*/  MOV R32, R14 ;  /* 0x0000000e00207202 */ /* 0x000fce0000000f00 */
.L_x_82:
[----:B------:R-:W-:Y:S01]  /*2360*/  IABS R15, UR14 ;  /* 0x0000000e000f7c13 */ /* 0x000fe20008000000 */
[-C--:B------:R-:W-:Y:S01]  /*2370*/  IMAD R3, R3, R12.reuse, RZ ;  /* 0x0000000c03037224 */ /* 0x080fe200078e02ff */
[----:B------:R-:W-:Y:S01]  /*2380*/  IABS R13, R25 ;  /* 0x00000019000d7213 */ /* 0x000fe20000000000 */
[C---:B------:R-:W-:Y:S01]  /*2390*/  IMAD.WIDE.U32 R20, R9.reuse, R12, RZ ;  /* 0x0000000c09147225 */ /* 0x040fe200078e00ff */
[----:B------:R-:W0:Y:S01]  /*23a0*/  I2F.U32.RP R18, R15 ;  /* 0x0000000f00127306 */ /* 0x000e220000209000 */
[----:B------:R-:W-:Y:S01]  /*23b0*/  IABS R11, UR14 ;  /* 0x0000000e000b7c13 */ /* 0x000fe20008000000 */
[----:B------:R-:W-:Y:S01]  /*23c0*/  BSSY.RECONVERGENT B0, `(.L_x_83) ;  /* 0x000003d000007945 */ /* 0x000fe20003800200 */
[----:B------:R-:W-:Y:S01]  /*23d0*/  IMAD R3, R9, R2, R3 ;  /* 0x0000000209037224 */ /* 0x000fe200078e0203 */
[----:B------:R-:W-:Y:S01]  /*23e0*/  LOP3.LUT R2, R25, UR14, RZ, 0x3c, !PT ;  /* 0x0000000e19027c12 */ /* 0x000fe2000f8e3cff */
[----:B------:R-:W-:-:S03]  /*23f0*/  IMAD.WIDE.U32 R38, R20, R36, RZ ;  /* 0x0000002414267225 */ /* 0x000fc600078e00ff */
[----:B------:R-:W-:Y:S01]  /*2400*/  ISETP.GE.AND P0, PT, R2, RZ, PT ;  /* 0x000000ff0200720c */ /* 0x000fe20003f06270 */
[----:B------:R-:W-:Y:S02]  /*2410*/  IMAD.MOV R11, RZ, RZ, -R11 ;  /* 0x000000ffff0b7224 */ /* 0x000fe400078e0a0b */
[----:B------:R-:W-:Y:S01]  /*2420*/  IMAD.IADD R3, R21, 0x1, R3 ;  /* 0x0000000115037824 */ /* 0x000fe200078e0203 */
[----:B0-----:R-:W0:Y:S03]  /*2430*/  MUFU.RCP R16, R18 ;  /* 0x0000001200107308 */ /* 0x001e260000001000 */
[----:B------:R-:W-:Y:S02]  /*2440*/  IMAD R3, R3, R36, RZ ;  /* 0x0000002403037224 */ /* 0x000fe400078e02ff */
[----:B0-----:R-:W-:-:S04]  /*2450*/  VIADD R16, R16, 0xffffffe ;  /* 0x0ffffffe10107836 */ /* 0x001fc80000000000 */
[----:B------:R-:W0:Y:S02]  /*2460*/  F2I.FTZ.U32.TRUNC.NTZ R17, R16 ;  /* 0x0000001000117305 */ /* 0x000e24000021f000 */
[----:B0-----:R-:W-:Y:S01]  /*2470*/  IMAD.MOV R14, RZ, RZ, -R17 ;  /* 0x000000ffff0e7224 */ /* 0x001fe200078e0a11 */
[----:B------:R-:W-:-:S03]  /*2480*/  MOV R16, RZ ;  /* 0x000000ff00107202 */ /* 0x000fc60000000f00 */
[----:B------:R-:W-:-:S04]  /*2490*/  IMAD R14, R14, R15, RZ ;  /* 0x0000000f0e0e7224 */ /* 0x000fc800078e02ff */
[----:B------:R-:W-:-:S06]  /*24a0*/  IMAD.HI.U32 R14, R17, R14, R16 ;  /* 0x0000000e110e7227 */ /* 0x000fcc00078e0010 */
[----:B------:R-:W-:-:S04]  /*24b0*/  IMAD.HI.U32 R14, R14, R13, RZ ;  /* 0x0000000d0e0e7227 */ /* 0x000fc800078e00ff */
[----:B------:R-:W-:-:S05]  /*24c0*/  IMAD R16, R14, R11, R13 ;  /* 0x0000000b0e107224 */ /* 0x000fca00078e020d */
[----:B------:R-:W-:-:S13]  /*24d0*/  ISETP.GT.U32.AND P1, PT, R15, R16, PT ;  /* 0x000000100f00720c */ /* 0x000fda0003f24070 */
[-C--:B------:R-:W-:Y:S02]  /*24e0*/  @!P1 IADD3 R16, PT, PT, R16, -R15.reuse, RZ ;  /* 0x8000000f10109210 */ /* 0x080fe40007ffe0ff */
[----:B------:R-:W-:Y:S02]  /*24f0*/  @!P1 IADD3 R14, PT, PT, R14, 0x1, RZ ;  /* 0x000000010e0e9810 */ /* 0x000fe40007ffe0ff */
[----:B------:R-:W-:Y:S01]  /*2500*/  ISETP.GE.U32.AND P2, PT, R16, R15, PT ;  /* 0x0000000f1000720c */ /* 0x000fe20003f46070 */
[----:B------:R-:W-:Y:S01]  /*2510*/  IMAD R15, R37, R20, R3 ;  /* 0x00000014250f7224 */ /* 0x000fe200078e0203 */
[----:B------:R-:W-:-:S03]  /*2520*/  ISETP.NE.AND P1, PT, RZ, UR14, PT ;  /* 0x0000000eff007c0c */ /* 0x000fc6000bf25270 */
[----:B------:R-:W-:-:S05]  /*2530*/  IMAD.IADD R15, R39, 0x1, R15 ;  /* 0x00000001270f7824 */ /* 0x000fca00078e020f */
[----:B------:R-:W-:-:S03]  /*2540*/  LOP3.LUT R2, R33, R15, RZ, 0xfc, !PT ;  /* 0x0000000f21027212 */ /* 0x000fc600078efcff */
        /* <DEDUP_REMOVED lines=9> */
[----:B------:R-:W-:Y:S01]  /*25e0*/  HFMA2 R14, -RZ, RZ, 0, 0 ;  /* 0x00000000ff0e7431 */ /* 0x000fe200000001ff */
[----:B------:R-:W-:-:S06]  /*25f0*/  ISETP.NE.U32.AND P0, PT, R38, RZ, PT ;  /* 0x000000ff2600720c */ /* 0x000fcc0003f05070 */
        /* <DEDUP_REMOVED lines=18> */
.L_x_84:
[----:B------:R-:W-:Y:S01]  /*2720*/  IMAD.MOV.U32 R25, RZ, RZ, R32 ;  /* 0x000000ffff197224 */ /* 0x000fe200078e0020 */
[----:B------:R-:W-:Y:S01]  /*2730*/  MOV R17, R33 ;  /* 0x0000002100117202 */ /* 0x000fe20000000f00 */
[----:B------:R-:W-:Y:S01]  /*2740*/  IMAD.MOV.U32 R18, RZ, RZ, R38 ;  /* 0x000000ffff127224 */ /* 0x000fe200078e0026 */
[----:B------:R-:W-:Y:S02]  /*2750*/  MOV R16, 0x2770 ;  /* 0x0000277000107802 */ /* 0x000fe40000000f00 */
[----:B------:R-:W-:Y:S05]  /*2760*/  CALL.REL.NOINC `($__internal_2_$__cuda_sm20_div_s64) ;  /* 0x0000001800b07944 */ /* 0x000fea0003c00000 */
[----:B------:R-:W-:-:S05]  /*2770*/  IADD3 R33, PT, PT, -R14, RZ, RZ ;  /* 0x000000ff0e217210 */ /* 0x000fca0007ffe1ff */
[----:B------:R-:W-:Y:S02]  /*2780*/  IMAD R33, R33, R38, R32 ;  /* 0x0000002621217224 */ /* 0x000fe400078e0220 */
.L_x_85:
[----:B------:R-:W-:Y:S05]  /*2790*/  BSYNC.RECONVERGENT B0 ;  /* 0x0000000000007941 */ /* 0x000fea0003800200 */
.L_x_83:
[----:B------:R-:W-:Y:S01]  /*27a0*/  IABS R15, R12 ;  /* 0x0000000c000f7213 */ /* 0x000fe20000000000 */
[----:B------:R-:W0:Y:S01]  /*27b0*/  LDC R18, c[0x0][0x3e0] ;  /* 0x0000f800ff127b82 */ /* 0x000e220000000800 */
[----:B------:R-:W-:Y:S01]  /*27c0*/  IABS R11, R7 ;  /* 0x00000007000b7213 */ /* 0x000fe20000000000 */
[----:B------:R-:W1:Y:S01]  /*27d0*/  LDCU UR15, c[0x0][0x430] ;  /* 0x00008600ff0f77ac */ /* 0x000e620008000800 */
[----:B------:R-:W2:Y:S01]  /*27e0*/  I2F.U32.RP R25, R15 ;  /* 0x0000000f00197306 */ /* 0x000ea20000209000 */
[----:B------:R-:W-:Y:S01]  /*27f0*/  IABS R13, R9 ;  /* 0x00000009000d7213 */ /* 0x000fe20000000000 */
[----:B------:R-:W-:Y:S01]  /*2800*/  IMAD R10, R10, UR9, RZ ;  /* 0x000000090a0a7c24 */ /* 0x000fe2000f8e02ff */
[----:B------:R-:W-:Y:S01]  /*2810*/  ISETP.NE.AND P5, PT, R12, RZ, PT ;  /* 0x000000ff0c00720c */ /* 0x000fe20003fa5270 */
[----:B------:R-:W3:Y:S04]  /*2820*/  LDCU UR4, c[0x0][0x434] ;  /* 0x00008680ff0477ac */ /* 0x000ee80008000800 */
        /* <DEDUP_REMOVED lines=8> */
[----:B------:R-:W-:-:S03]  /*28b0*/  SEL R18, R18, 0x1, P0 ;  /* 0x0000000112127807 */ /* 0x000fc60000000000 */
[----:B------:R-:W-:Y:S01]  /*28c0*/  I2F.U32.RP R29, R13 ;  /* 0x0000000d001d7306 */ /* 0x000fe20000209000 */
[----:B------:R-:W-:Y:S01]  /*28d0*/  IABS R20, R18 ;  /* 0x0000001200147213 */ /* 0x000fe20000000000 */
[----:B--2---:R-:W-:Y:S01]  /*28e0*/  VIADD R36, R17, 0xffffffe ;  /* 0x0ffffffe11247836 */ /* 0x004fe20000000000 */
[----:B------:R-:W-:-:S05]  /*28f0*/  IABS R25, R33 ;  /* 0x0000002100197213 */ /* 0x000fca0000000000 */
[----:B------:R-:W1:Y:S01]  /*2900*/  F2I.FTZ.U32.TRUNC.NTZ R37, R36 ;  /* 0x0000002400257305 */ /* 0x000e62000021f000 */
[----:B0-----:R-:W-:-:S07]  /*2910*/  VIADD R16, R16, 0xffffffe ;  /* 0x0ffffffe10107836 */ /* 0x001fce0000000000 */
[----:B------:R-:W0:Y:S01]  /*2920*/  F2I.FTZ.U32.TRUNC.NTZ R17, R16 ;  /* 0x0000001000117305 */ /* 0x000e22000021f000 */
[----:B-1----:R-:W-:-:S07]  /*2930*/  IMAD.MOV R0, RZ, RZ, -R37 ;  /* 0x000000ffff007224 */ /* 0x002fce00078e0a25 */
[----:B------:R-:W1:Y:S01]  /*2940*/  I2F.U32.RP R26, R20 ;  /* 0x00000014001a7306 */ /* 0x000e620000209000 */
[----:B------:R-:W-:Y:S02]  /*2950*/  IMAD.MOV.U32 R36, RZ, RZ, RZ ;  /* 0x000000ffff247224 */ /* 0x000fe400078e00ff */
[----:B------:R-:W-:Y:S01]  /*2960*/  IMAD R21, R0, R15, RZ ;  /* 0x0000000f00157224 */ /* 0x000fe200078e02ff */
[----:B------:R-:W-:-:S03]  /*2970*/  IABS R0, R7 ;  /* 0x0000000700007213 */ /* 0x000fc60000000000 */
[----:B------:R-:W-:Y:S01]  /*2980*/  IMAD.HI.U32 R32, R37, R21, R36 ;  /* 0x0000001525207227 */ /* 0x000fe200078e0024 */
[----:B------:R-:W2:Y:S01]  /*2990*/  MUFU.RCP R29, R29 ;  /* 0x0000001d001d7308 */ /* 0x000ea20000001000 */
[----:B------:R-:W-:Y:S02]  /*29a0*/  IABS R21, R6 ;  /* 0x0000000600157213 */ /* 0x000fe40000000000 */
[----:B0-----:R-:W-:Y:S02]  /*29b0*/  IMAD.MOV R28, RZ, RZ, -R17 ;  /* 0x000000ffff1c7224 */ /* 0x001fe400078e0a11 */
[----:B------:R-:W-:Y:S02]  /*29c0*/  IMAD.MOV.U32 R16, RZ, RZ, RZ ;  /* 0x000000ffff107224 */ /* 0x000fe400078e00ff */
[----:B------:R-:W-:Y:S01]  /*29d0*/  IMAD R28, R28, R11, RZ ;  /* 0x0000000b1c1c7224 */ /* 0x000fe200078e02ff */
[----:B------:R-:W0:Y:S01]  /*29e0*/  I2F.U32.RP R27, R21 ;  /* 0x00000015001b7306 */ /* 0x000e220000209000 */
[----:B------:R-:W-:-:S04]  /*29f0*/  IMAD.HI.U32 R32, R32, R25, RZ ;  /* 0x0000001920207227 */ /* 0x000fc800078e00ff */
[----:B------:R-:W-:Y:S01]  /*2a00*/  IMAD.HI.U32 R28, R17, R28, R16 ;  /* 0x0000001c111c7227 */ /* 0x000fe200078e0010 */
[----:B------:R-:W-:Y:S02]  /*2a10*/  IABS R17, R12 ;  /* 0x0000000c00117213 */ /* 0x000fe40000000000 */
[----:B-1----:R-:W1:Y:S01]  /*2a20*/  MUFU.RCP R26, R26 ;  /* 0x0000001a001a7308 */ /* 0x002e620000001000 */
[----:B------:R-:W-:Y:S01]  /*2a30*/  IABS R16, R14 ;  /* 0x0000000e00107213 */ /* 0x000fe20000000000 */
[----:B------:R-:W-:Y:S01]  /*2a40*/  IMAD.MOV R0, RZ, RZ, -R0 ;  /* 0x000000ffff007224 */ /* 0x000fe200078e0a00 */
[----:B--2---:R-:W-:Y:S02]  /*2a50*/  IADD3 R29, PT, PT, R29, 0xffffffe, RZ ;  /* 0x0ffffffe1d1d7810 */ /* 0x004fe40007ffe0ff */
[----:B------:R-:W-:Y:S01]  /*2a60*/  IADD3 R17, PT, PT, RZ, -R17, RZ ;  /* 0x80000011ff117210 */ /* 0x000fe20007ffe0ff */
[----:B------:R-:W-:-:S04]  /*2a70*/  IMAD.HI.U32 R31, R28, R16, RZ ;  /* 0x000000101c1f7227 */ /* 0x000fc800078e00ff */
[----:B------:R-:W-:Y:S01]  /*2a80*/  HFMA2 R28, -RZ, RZ, 0, 0 ;  /* 0x00000000ff1c7431 */ /* 0x000fe200000001ff */
[----:B0-----:R-:W0:Y:S01]  /*2a90*/  MUFU.RCP R27, R27 ;  /* 0x0000001b001b7308 */ /* 0x001e220000001000 */
[----:B------:R-:W-:Y:S01]  /*2aa0*/  IMAD R36, R32, R17, R25 ;  /* 0x0000001120247224 */ /* 0x000fe200078e0219 */
[----:B------:R-:W-:Y:S01]  /*2ab0*/  LOP3.LUT R25, R33, R12, RZ, 0x3c, !PT ;  /* 0x0000000c21197212 */ /* 0x000fe200078e3cff */
[----:B------:R-:W-:-:S03]  /*2ac0*/  IMAD R0, R31, R0, R16 ;  /* 0x000000001f007224 */ /* 0x000fc600078e0210 */
[----:B------:R-:W-:Y:S02]  /*2ad0*/  ISETP.GT.U32.AND P3, PT, R15, R36, PT ;  /* 0x000000240f00720c */ /* 0x000fe40003f64070 */
[----:B------:R-:W2:Y:S01]  /*2ae0*/  F2I.FTZ.U32.TRUNC.NTZ R29, R29 ;  /* 0x0000001d001d7305 */ /* 0x000ea2000021f000 */
[----:B------:R-:W-:Y:S01]  /*2af0*/  ISETP.GT.U32.AND P1, PT, R11, R0, PT ;  /* 0x000000000b00720c */ /* 0x000fe20003f24070 */
[----:B-1----:R-:W-:Y:S01]  /*2b00*/  VIADD R26, R26, 0xffffffe ;  /* 0x0ffffffe1a1a7836 */ /* 0x002fe20000000000 */
[----:B------:R-:W-:-:S05]  /*2b10*/  ISETP.GE.AND P2, PT, R25, RZ, PT ;  /* 0x000000ff1900720c */ /* 0x000fca0003f46270 */
[----:B------:R-:W1:Y:S01]  /*2b20*/  F2I.FTZ.U32.TRUNC.NTZ R37, R26 ;  /* 0x0000001a00257305 */ /* 0x000e62000021f000 */
[----:B0-----:R-:W-:Y:S02]  /*2b30*/  VIADD R27, R27, 0xffffffe ;  /* 0x0ffffffe1b1b7836 */ /* 0x001fe40000000000 */
[----:B------:R-:W-:-:S03]  /*2b40*/  @!P3 IMAD.IADD R36, R36, 0x1, -R15 ;  /* 0x000000012424b824 */ /* 0x000fc600078e0a0f */
[----:B------:R-:W-:Y:S01]  /*2b50*/  @!P1 IADD3 R0, PT, PT, R0, -R11, RZ ;  /* 0x8000000b00009210 */ /* 0x000fe20007ffe0ff */
[--C-:B--2---:R-:W-:Y:S01]  /*2b60*/  IMAD.MOV R16, RZ, RZ, -R29.reuse ;  /* 0x000000ffff107224 */ /* 0x104fe200078e0a1d */
[----:B------:R-:W-:Y:S01]  /*2b70*/  ISETP.GE.U32.AND P6, PT, R36, R15, PT ;  /* 0x0000000f2400720c */ /* 0x000fe20003fc6070 */
[----:B------:R-:W-:Y:S01]  /*2b80*/  IMAD.MOV.U32 R36, RZ, RZ, RZ ;  /* 0x000000ffff247224 */ /* 0x000fe200078e00ff */
[----:B------:R-:W-:Y:S01]  /*2b90*/  ISETP.GE.U32.AND P4, PT, R0, R11, PT ;  /* 0x0000000b0000720c */ /* 0x000fe20003f86070 */
[----:B------:R-:W-:Y:S01]  /*2ba0*/  IMAD R17, R16, R13, RZ ;  /* 0x0000000d10117224 */ /* 0x000fe200078e02ff */
[----:B------:R-:W-:Y:S01]  /*2bb0*/  LOP3.LUT R16, R14, R7, RZ, 0x3c, !PT ;  /* 0x000000070e107212 */ /* 0x000fe200078e3cff */
[----:B------:R-:W-:Y:S01]  /*2bc0*/  @!P1 VIADD R31, R31, 0x1 ;  /* 0x000000011f1f9836 */ /* 0x000fe20000000000 */
[----:B------:R-:W-:Y:S01]  /*2bd0*/  ISETP.NE.AND P1, PT, R7, RZ, PT ;  /* 0x000000ff0700720c */ /* 0x000fe20003f25270 */
[----:B------:R-:W-:Y:S01]  /*2be0*/  IMAD.HI.U32 R17, R29, R17, R28 ;  /* 0x000000111d117227 */ /* 0x000fe200078e001c */
[----:B------:R-:W-:Y:S01]  /*2bf0*/  ISETP.GE.AND P0, PT, R16, RZ, PT ;  /* 0x000000ff1000720c */ /* 0x000fe20003f06270 */
[----:B------:R-:W0:Y:S01]  /*2c00*/  F2I.FTZ.U32.TRUNC.NTZ R29, R27 ;  /* 0x0000001b001d7305 */ /* 0x000e22000021f000 */
[----:B------:R-:W-:Y:S01]  /*2c10*/  IABS R0, R18 ;  /* 0x0000001200007213 */ /* 0x000fe20000000000 */
[----:B-1----:R-:W-:Y:S01]  /*2c20*/  IMAD.MOV R15, RZ, RZ, -R37 ;  /* 0x000000ffff0f7224 */ /* 0x002fe200078e0a25 */
[----:B------:R-:W-:Y:S01]  /*2c30*/  IABS R11, R3 ;  /* 0x00000003000b7213 */ /* 0x000fe20000000000 */
[----:B------:R-:W-:-:S02]  /*2c40*/  @!P3 VIADD R32, R32, 0x1 ;  /* 0x000000012020b836 */ /* 0x000fc40000000000 */
[----:B------:R-:W-:Y:S02]  /*2c50*/  IMAD R15, R15, R20, RZ ;  /* 0x000000140f0f7224 */ /* 0x000fe400078e02ff */
[----:B------:R-:W-:Y:S01]  /*2c60*/  IMAD.MOV R0, RZ, RZ, -R0 ;  /* 0x000000ffff007224 */ /* 0x000fe200078e0a00 */
[----:B------:R-:W-:Y:S01]  /*2c70*/  @P6 IADD3 R32, PT, PT, R32, 0x1, RZ ;  /* 0x0000000120206810 */ /* 0x000fe20007ffe0ff */
[----:B------:R-:W-:-:S04]  /*2c80*/  IMAD.HI.U32 R15, R37, R15, R36 ;  /* 0x0000000f250f7227 */ /* 0x000fc800078e0024 */
[----:B------:R-:W-:Y:S01]  /*2c90*/  @P4 VIADD R31, R31, 0x1 ;  /* 0x000000011f1f4836 */ /* 0x000fe20000000000 */
[----:B0-----:R-:W-:Y:S01]  /*2ca0*/  IADD3 R16, PT, PT, RZ, -R29, RZ ;  /* 0x8000001dff107210 */ /* 0x001fe20007ffe0ff */
[----:B------:R-:W-:-:S03]  /*2cb0*/  IMAD.HI.U32 R15, R15, R11, RZ ;  /* 0x0000000b0f0f7227 */ /* 0x000fc600078e00ff */
[----:B------:R-:W-:Y:S01]  /*2cc0*/  @!P0 IADD3 R31, PT, PT, -R31, RZ, RZ ;  /* 0x000000ff1f1f8210 */ /* 0x000fe20007ffe1ff */
[----:B------:R-:W-:Y:S01]  /*2cd0*/  IMAD R25, R16, R21, RZ ;  /* 0x0000001510197224 */ /* 0x000fe200078e02ff */
[----:B------:R-:W-:Y:S01]  /*2ce0*/  @!P1 LOP3.LUT R31, RZ, R7, RZ, 0x33, !PT ;  /* 0x00000007ff1f9212 */ /* 0x000fe200078e33ff */
[----:B------:R-:W-:Y:S01]  /*2cf0*/  @!P2 IMAD.MOV R32, RZ, RZ, -R32 ;  /* 0x000000ffff20a224 */ /* 0x000fe200078e0a20 */
[----:B------:R-:W-:Y:S01]  /*2d00*/  @!P5 LOP3.LUT R32, RZ, R12, RZ, 0x33, !PT ;  /* 0x0000000cff20d212 */ /* 0x000fe200078e33ff */
[----:B------:R-:W-:Y:S01]  /*2d10*/  IMAD R11, R15, R0, R11 ;  /* 0x000000000f0b7224 */ /* 0x000fe200078e020b */
[----:B------:R-:W-:Y:S01]  /*2d20*/  IABS R0, R6 ;  /* 0x0000000600007213 */ /* 0x000fe20000000000 */
[----:B------:R-:W-:Y:S01]  /*2d30*/  IMAD.HI.U32 R28, R29, R25, R28 ;  /* 0x000000191d1c7227 */ /* 0x000fe200078e001c */
[----:B------:R-:W-:Y:S02]  /*2d40*/  IABS R25, R9 ;  /* 0x0000000900197213 */ /* 0x000fe40000000000 */
[----:B------:R-:W-:Y:S01]  /*2d50*/  IABS R26, R32 ;  /* 0x00000020001a7213 */ /* 0x000fe20000000000 */
[----:B------:R-:W-:Y:S01]  /*2d60*/  IMAD.MOV R0, RZ, RZ, -R0 ;  /* 0x000000ffff007224 */ /* 0x000fe200078e0a00 */
[----:B------:R-:W-:Y:S01]  /*2d70*/  ISETP.GT.U32.AND P4, PT, R20, R11, PT ;  /* 0x0000000b1400720c */ /* 0x000fe20003f84070 */
[----:B------:R-:W-:Y:S01]  /*2d80*/  IMAD.MOV R25, RZ, RZ, -R25 ;  /* 0x000000ffff197224 */ /* 0x000fe200078e0a19 */
[----:B------:R-:W-:Y:S01]  /*2d90*/  IABS R16, R31 ;  /* 0x0000001f00107213 */ /* 0x000fe20000000000 */
[----:B------:R-:W-:-:S04]  /*2da0*/  IMAD.HI.U32 R17, R17, R26, RZ ;  /* 0x0000001a11117227 */ /* 0x000fc800078e00ff */
[----:B------:R-:W-:-:S04]  /*2db0*/  IMAD.HI.U32 R27, R28, R16, RZ ;  /* 0x000000101c1b7227 */ /* 0x000fc800078e00ff */
[----:B------:R-:W-:Y:S02]  /*2dc0*/  IMAD R26, R17, R25, R26 ;  /* 0x00000019111a7224 */ /* 0x000fe400078e021a */
[----:B------:R-:W-:Y:S01]  /*2dd0*/  IMAD R16, R27, R0, R16 ;  /* 0x000000001b107224 */ /* 0x000fe200078e0210 */
[----:B------:R-:W-:Y:S01]  /*2de0*/  @!P4 IADD3 R11, PT, PT, R11, -R20, RZ ;  /* 0x800000140b0bc210 */ /* 0x000fe20007ffe0ff */
[----:B------:R-:W-:Y:S01]  /*2df0*/  @!P4 VIADD R15, R15, 0x1 ;  /* 0x000000010f0fc836 */ /* 0x000fe20000000000 */
[----:B------:R-:W-:Y:S02]  /*2e00*/  ISETP.GT.U32.AND P3, PT, R13, R26, PT ;  /* 0x0000001a0d00720c */ /* 0x000fe40003f64070 */
[----:B------:R-:W-:Y:S02]  /*2e10*/  ISETP.GT.U32.AND P1, PT, R21, R16, PT ;  /* 0x000000101500720c */ /* 0x000fe40003f24070 */
[----:B------:R-:W-:Y:S02]  /*2e20*/  ISETP.GE.U32.AND P2, PT, R11, R20, PT ;  /* 0x000000140b00720c */ /* 0x000fe40003f46070 */
[----:B------:R-:W-:-:S02]  /*2e30*/  LOP3.LUT R0, R3, R18, RZ, 0x3c, !PT ;  /* 0x0000001203007212 */ /* 0x000fc400078e3cff */
[----:B------:R-:W-:Y:S02]  /*2e40*/  ISETP.NE.AND P4, PT, R18, RZ, PT ;  /* 0x000000ff1200720c */ /* 0x000fe40003f85270 */
[----:B------:R-:W-:Y:S01]  /*2e50*/  ISETP.GE.AND P0, PT, R0, RZ, PT ;  /* 0x000000ff0000720c */ /* 0x000fe20003f06270 */
[----:B------:R-:W-:Y:S01]  /*2e60*/  IMAD.MOV R0, RZ, RZ, -R32 ;  /* 0x000000ffff007224 */ /* 0x000fe200078e0a20 */
[----:B------:R-:W-:Y:S01]  /*2e70*/  LOP3.LUT R11, R32, R9, RZ, 0x3c, !PT ;  /* 0x00000009200b7212 */ /* 0x000fe200078e3cff */
[----:B------:R-:W-:Y:S02]  /*2e80*/  @!P3 IMAD.IADD R26, R26, 0x1, -R13 ;  /* 0x000000011a1ab824 */ /* 0x000fe400078e0a0d */
[----:B------:R-:W-:Y:S02]  /*2e90*/  @!P1 IMAD.IADD R16, R16, 0x1, -R21 ;  /* 0x0000000110109824 */ /* 0x000fe400078e0a15 */
[----:B------:R-:W-:Y:S01]  /*2ea0*/  @P2 IADD3 R15, PT, PT, R15, 0x1, RZ ;  /* 0x000000010f0f2810 */ /* 0x000fe20007ffe0ff */
[----:B------:R-:W-:Y:S01]  /*2eb0*/  @!P3 VIADD R17, R17, 0x1 ;  /* 0x000000011111b836 */ /* 0x000fe20000000000 */
[----:B------:R-:W-:Y:S01]  /*2ec0*/  ISETP.GE.U32.AND P6, PT, R26, R13, PT ;  /* 0x0000000d1a00720c */ /* 0x000fe20003fc6070 */
[----:B------:R-:W-:Y:S01]  /*2ed0*/  IMAD R0, R12, R0, R33 ;  /* 0x000000000c007224 */ /* 0x000fe200078e0221 */
[----:B------:R-:W-:Y:S01]  /*2ee0*/  ISETP.GE.AND P2, PT, R11, RZ, PT ;  /* 0x000000ff0b00720c */ /* 0x000fe20003f46270 */
[----:B------:R-:W-:Y:S01]  /*2ef0*/  @!P1 VIADD R27, R27, 0x1 ;  /* 0x000000011b1b9836 */ /* 0x000fe20000000000 */
[----:B------:R-:W-:-:S02]  /*2f00*/  LOP3.LUT R11, R31, R6, RZ, 0x3c, !PT ;  /* 0x000000061f0b7212 */ /* 0x000fc400078e3cff */
[----:B------:R-:W-:Y:S02]  /*2f10*/  ISETP.GE.U32.AND P5, PT, R16, R21, PT ;  /* 0x000000151000720c */ /* 0x000fe40003fa6070 */
[----:B------:R-:W-:Y:S02]  /*2f20*/  @!P0 IADD3 R15, PT, PT, -R15, RZ, RZ ;  /* 0x000000ff0f0f8210 */ /* 0x000fe40007ffe1ff */
[----:B------:R-:W-:Y:S02]  /*2f30*/  @!P4 LOP3.LUT R15, RZ, R18, RZ, 0x33, !PT ;  /* 0x00000012ff0fc212 */ /* 0x000fe400078e33ff */
[----:B------:R-:W-:Y:S01]  /*2f40*/  ISETP.NE.AND P4, PT, R9, RZ, PT ;  /* 0x000000ff0900720c */ /* 0x000fe20003f85270 */
[----:B------:R-:W-:Y:S01]  /*2f50*/  @P6 VIADD R17, R17, 0x1 ;  /* 0x0000000111116836 */ /* 0x000fe20000000000 */
[----:B------:R-:W-:Y:S01]  /*2f60*/  ISETP.GE.AND P0, PT, R11, RZ, PT ;  /* 0x000000ff0b00720c */ /* 0x000fe20003f06270 */
[----:B------:R-:W-:Y:S01]  /*2f70*/  IMAD.WIDE R12, R15, UR11, RZ ;  /* 0x0000000b0f0c7c25 */ /* 0x000fe2000f8e02ff */
[----:B------:R-:W-:-:S02]  /*2f80*/  ISETP.NE.AND P3, PT, R6, RZ, PT ;  /* 0x000000ff0600720c */ /* 0x000fc40003f65270 */
[----:B------:R-:W-:Y:S01]  /*2f90*/  IADD3 R15, PT, PT, -R15, RZ, RZ ;  /* 0x000000ff0f0f7210 */ /* 0x000fe20007ffe1ff */
[----:B------:R-:W-:Y:S01]  /*2fa0*/  @P5 VIADD R27, R27, 0x1 ;  /* 0x000000011b1b5836 */ /* 0x000fe20000000000 */
[----:B------:R-:W-:Y:S01]  /*2fb0*/  IADD3 R11, PT, PT, -R31, RZ, RZ ;  /* 0x000000ff1f0b7210 */ /* 0x000fe20007ffe1ff */
[----:B------:R-:W-:Y:S01]  /*2fc0*/  IMAD.WIDE.U32 R12, R2, UR15, R12 ;  /* 0x0000000f020c7c25 */ /* 0x000fe2000f8e000c */
[----:B------:R-:W-:-:S03]  /*2fd0*/  UIMAD UR15, UR10, UR15, URZ ;  /* 0x0000000f0a0f72a4 */ /* 0x000fc6000f8e02ff */
[----:B------:R-:W-:Y:S01]  /*2fe0*/  @!P2 IMAD.MOV R17, RZ, RZ, -R17 ;  /* 0x000000ffff11a224 */ /* 0x000fe200078e0a11 */
[----:B------:R-:W-:Y:S01]  /*2ff0*/  @!P4 LOP3.LUT R17, RZ, R9, RZ, 0x33, !PT ;  /* 0x00000009ff11c212 */ /* 0x000fe200078e33ff */
[----:B------:R-:W-:Y:S02]  /*3000*/  @!P0 IMAD.MOV R27, RZ, RZ, -R27 ;  /* 0x000000ffff1b8224 */ /* 0x000fe400078e0a1b */
[----:B------:R-:W-:Y:S01]  /*3010*/  @!P3 LOP3.LUT R27, RZ, R6, RZ, 0x33, !PT ;  /* 0x00000006ff1bb212 */ /* 0x000fe200078e33ff */
[----:B------:R-:W-:Y:S02]  /*3020*/  IMAD R13, R2, UR5, R13 ;  /* 0x00000005020d7c24 */ /* 0x000fe4000f8e020d */
[----:B------:R-:W-:Y:S01]  /*3030*/  IMAD R15, R18, R15, R3 ;  /* 0x0000000f120f7224 */ /* 0x000fe200078e0203 */
[----:B------:R-:W-:Y:S01]  /*3040*/  IADD3 R3, PT, PT, -R17, RZ, RZ ;  /* 0x000000ff11037210 */ /* 0x000fe20007ffe1ff */
[----:B------:R-:W-:Y:S02]  /*3050*/  IMAD R11, R7, R11, R14 ;  /* 0x0000000b070b7224 */ /* 0x000fe400078e020e */
[----:B------:R-:W-:-:S04]  /*3060*/  IMAD.WIDE R12, R15, UR9, R12 ;  /* 0x000000090f0c7c25 */ /* 0x000fc8000f8e020c */
[----:B------:R-:W-:Y:S02]  /*3070*/  IMAD.MOV R2, RZ, RZ, -R27 ;  /* 0x000000ffff027224 */ /* 0x000fe400078e0a1b */
[----:B------:R-:W-:Y:S01]  /*3080*/  IMAD.WIDE R14, R0, UR4, RZ ;  /* 0x00000004000e7c25 */ /* 0x000fe2000f8e02ff */
[----:B------:R-:W0:Y:S03]  /*3090*/  LDCU.64 UR4, c[0x0][0x420] ;  /* 0x00008400ff0477ac */ /* 0x000e260008000a00 */
[----:B------:R-:W-:-:S04]  /*30a0*/  IMAD.WIDE R16, R17, R8, RZ ;  /* 0x0000000811107225 */ /* 0x000fc800078e02ff */
[----:B------:R-:W-:Y:S01]  /*30b0*/  IMAD R3, R9, R3, R32 ;  /* 0x0000000309037224 */ /* 0x000fe200078e0220 */
[----:B------:R-:W-:Y:S01]  /*30c0*/  IADD3 R0, P1, P0, R16, R12, R14 ;  /* 0x0000000c10007210 */ /* 0x000fe2000783e00e */
[----:B------:R-:W-:Y:S02]  /*30d0*/  IMAD R2, R6, R2, R31 ;  /* 0x0000000206027224 */ /* 0x000fe400078e021f */
[----:B------:R-:W-:Y:S01]  /*30e0*/  IMAD.WIDE R6, R11, UR15, RZ ;  /* 0x0000000f0b067c25 */ /* 0x000fe2000f8e02ff */
[----:B------:R-:W-:-:S03]  /*30f0*/  IADD3.X R13, PT, PT, R17, R13, R15, P1, P0 ;  /* 0x0000000d110d7210 */ /* 0x000fc60000fe040f */
        /* <DEDUP_REMOVED lines=11> */
.L_x_80:
[----:B------:R-:W0:Y:S01]  /*31b0*/  LDC.64 R2, c[0x0][0x420] ;  /* 0x00010800ff027b82 */ /* 0x000e220000000a00 */
[----:B------:R-:W-:-:S05]  /*31c0*/  IADD3 R0, PT, PT, R30, UR6, RZ ;  /* 0x000000061e007c10 */ /* 0x000fca000fffe0ff */
[----:B0-----:R-:W-:-:S05]  /*31d0*/  IMAD.WIDE.U32 R2, R0, 0x4, R2 ;  /* 0x0000000400027825 */ /* 0x001fca00078e0002 */
[----:B------:R1:W-:Y:S02]  /*31e0*/  STG.E desc[UR12][R2.64], R22 ;  /* 0x0000001602007986 */ /* 0x0003e4000c10190c */
.L_x_79:
[----:B------:R-:W-:Y:S05]  /*31f0*/  BSYNC.RECONVERGENT B1 ;  /* 0x0000000000017941 */ /* 0x000fea0003800200 */
.L_x_78:
[----:B------:R-:W2:Y:S01]  /*3200*/  LDCU UR11, c[0x0][0x534] ;  /* 0x0000a680ff0b77ac */ /* 0x000ea20008000800 */
[C---:B------:R-:W-:Y:S01]  /*3210*/  LOP3.LUT R17, R19.reuse, 0xf, RZ, 0xc0, !PT ;  /* 0x0000000f13117812 */ /* 0x040fe200078ec0ff */
[----:B------:R-:W3:Y:S01]  /*3220*/  LDC R32, c[0x0][0x44c] ;  /* 0x00011300ff207b82 */ /* 0x000ee20000000800 */
[----:B------:R-:W-:Y:S01]  /*3230*/  IMAD.SHL.U32 R29, R19, 0x4, RZ ;  /* 0x00000004131d7824 */ /* 0x000fe200078e00ff */
[----:B01----:R-:W-:Y:S02]  /*3240*/  CS2R R2, SRZ ;  /* 0x0000000000027805 */ /* 0x003fe4000001ff00 */
[----:B------:R-:W-:Y:S02]  /*3250*/  LOP3.LUT R0, R17, 0x10, RZ, 0xfc, !PT ;  /* 0x0000001011007812 */ /* 0x000fe400078efcff */
[----:B------:R-:W-:Y:S02]  /*3260*/  CS2R R4, SRZ ;  /* 0x0000000000047805 */ /* 0x000fe4000001ff00 */
[----:B------:R-:W-:-:S02]  /*3270*/  CS2R R6, SRZ ;  /* 0x0000000000067805 */ /* 0x000fc4000001ff00 */
[----:B------:R-:W-:Y:S01]  /*3280*/  LOP3.LUT R29, R29, 0x3c, RZ, 0xc0, !PT ;  /* 0x0000003c1d1d7812 */ /* 0x000fe200078ec0ff */
[----:B------:R-:W-:-:S03]  /*3290*/  IMAD.MOV.U32 R13, RZ, RZ, RZ ;  /* 0x000000ffff0d7224 */ /* 0x000fc600078e00ff */
[C---:B------:R-:W-:Y:S02]  /*32a0*/  LOP3.LUT R28, R29.reuse, 0x40, RZ, 0xfc, !PT ;  /* 0x000000401d1c7812 */ /* 0x040fe400078efcff */
[----:B------:R-:W-:Y:S02]  /*32b0*/  LOP3.LUT R15, R29, 0x80, RZ, 0xfc, !PT ;  /* 0x000000801d0f7812 */ /* 0x000fe400078efcff */
[----:B--2---:R-:W-:Y:S01]  /*32c0*/  ISETP.GE.AND P1, PT, R17, UR11, PT ;  /* 0x0000000b11007c0c */ /* 0x004fe2000bf26270 */
[----:B------:R-:W-:Y:S01]  /*32d0*/  UISETP.GE.AND UP0, UPT, UR11, 0x1, UPT ;  /* 0x000000010b00788c */ /* 0x000fe2000bf06270 */
[----:B------:R-:W-:Y:S01]  /*32e0*/  ISETP.GE.AND P0, PT, R0, UR11, PT ;  /* 0x0000000b00007c0c */ /* 0x000fe2000bf06270 */
[----:B------:R-:W-:Y:S01]  /*32f0*/  IMAD.MOV.U32 R0, RZ, RZ, RZ ;  /* 0x000000ffff007224 */ /* 0x000fe200078e00ff */
[C---:B------:R-:W-:Y:S02]  /*3300*/  ISETP.GT.U32.OR P1, PT, R19.reuse, 0x7f, P1 ;  /* 0x0000007f1300780c */ /* 0x040fe40000f24470 */
[----:B------:R-:W-:Y:S01]  /*3310*/  ISETP.GT.U32.OR P0, PT, R19, 0x7f, P0 ;  /* 0x0000007f1300780c */ /* 0x000fe20000704470 */
[----:B---3--:R-:W-:-:S10]  /*3320*/  IMAD R12, R32, UR6, RZ ;  /* 0x00000006200c7c24 */ /* 0x008fd4000f8e02ff */
[C---:B------:R-:W-:Y:S01]  /*3330*/  @!P1 FADD.FTZ R11, -R22.reuse, R24 ;  /* 0x00000018160b9221 */ /* 0x040fe20000010100 */
[C-C-:B------:R-:W-:Y:S02]  /*3340*/  @!P1 IMAD R10, R17.reuse, 0x24, R34.reuse ;  /* 0x00000024110a9824 */ /* 0x140fe400078e0222 */
[----:B------:R-:W-:Y:S01]  /*3350*/  @!P0 FADD.FTZ R9, -R22, R23 ;  /* 0x0000001716098221 */ /* 0x000fe20000010100 */
[----:B------:R-:W-:Y:S02]  /*3360*/  @!P0 IMAD R8, R17, 0x24, R34 ;  /* 0x0000002411088824 */ /* 0x000fe400078e0222 */
[----:B------:R-:W-:Y:S01]  /*3370*/  @!P1 FMUL.FTZ R11, R11, 1.4426950216293334961 ;  /* 0x3fb8aa3b0b0b9820 */ /* 0x000fe20000410000 */
[----:B------:R-:W-:Y:S02]  /*3380*/  IMAD R17, R30, 0x30, R17 ;  /* 0x000000301e117824 */ /* 0x000fe400078e0211 */
[----:B------:R-:W-:-:S03]  /*3390*/  @!P0 FMUL.FTZ R9, R9, 1.4426950216293334961 ;  /* 0x3fb8aa3b09098820 */ /* 0x000fc60000410000 */
[----:B------:R-:W0:Y:S04]  /*33a0*/  @!P1 MUFU.EX2 R11, R11 ;  /* 0x0000000b000b9308 */ /* 0x000e280000000800 */
[----:B------:R-:W1:Y:S01]  /*33b0*/  @!P0 MUFU.EX2 R9, R9 ;  /* 0x0000000900098308 */ /* 0x000e620000000800 */
[----:B0-----:R0:W-:Y:S04]  /*33c0*/  @!P1 STS [R10], R11 ;  /* 0x0000000b0a009388 */ /* 0x0011e80000000800 */
[----:B-1----:R1:W-:Y:S01]  /*33d0*/  @!P0 STS [R8+0x240], R9 ;  /* 0x0002400908008388 */ /* 0x0023e20000000800 */
[----:B------:R-:W-:Y:S01]  /*33e0*/  BAR.SYNC.DEFER_BLOCKING 0x0 ;  /* 0x0000000000007b1d */ /* 0x000fe20000010000 */
[----:B------:R-:W-:-:S04]  /*33f0*/  LEA R17, P0, R17, R12, 0x2 ;  /* 0x0000000c11117211 */ /* 0x000fc800078010ff */
[----:B------:R-:W-:Y:S02]  /*3400*/  LEA.HI.X.SX32 R12, R12, RZ, 0x1, P0 ;  /* 0x000000ff0c0c7211 */ /* 0x000fe400000f0eff */
[----:B0-----:R-:W-:Y:S02]  /*3410*/  CS2R R10, SRZ ;  /* 0x00000000000a7805 */ /* 0x001fe4000001ff00 */
[----:B-1----:R-:W-:Y:S01]  /*3420*/  CS2R R8, SRZ ;  /* 0x0000000000087805 */ /* 0x002fe2000001ff00 */
        /* <DEDUP_REMOVED lines=11> */
[----:B0-----:R-:W-:Y:S02]  /*34e0*/  LEA R36, P0, R17, UR4, 0x2 ;  /* 0x0000000411247c11 */ /* 0x001fe4000f8010ff */
[----:B------:R-:W-:Y:S01]  /*34f0*/  CS2R R16, SRZ ;  /* 0x0000000000107805 */ /* 0x000fe2000001ff00 */
[----:B------:R-:W-:Y:S01]  /*3500*/  UIADD3 UR4, UPT, UPT, UR7, -UR6, URZ ;  /* 0x8000000607047290 */ /* 0x000fe2000fffe0ff */
[----:B------:R-:W-:Y:S01]  /*3510*/  IADD3.X R37, PT, PT, R12, UR5, RZ, P0, !PT ;  /* 0x000000050c257c10 */ /* 0x000fe200087fe4ff */
[----:B------:R-:W-:Y:S10]  /*3520*/  BRA.U !UP0, `(.L_x_87) ;  /* 0x0000000508487547 */ /* 0x000ff4000b800000 */
[----:B------:R-:W0:Y:S01]  /*3530*/  LDCU UR5, c[0x0][0x44c] ;  /* 0x00008980ff0577ac */ /* 0x000e220008000800 */
[----:B------:R-:W-:Y:S01]  /*3540*/  ISETP.GE.AND P4, PT, R30, UR4, PT ;  /* 0x000000041e007c0c */ /* 0x000fe2000bf86270 */
[----:B------:R-:W-:Y:S01]  /*3550*/  IMAD R32, R32, UR7, RZ ;  /* 0x0000000720207c24 */ /* 0x000fe2000f8e02ff */
[----:B------:R-:W-:Y:S01]  /*3560*/  CS2R R2, SRZ ;  /* 0x0000000000027805 */ /* 0x000fe2000001ff00 */
[----:B------:R-:W-:Y:S01]  /*3570*/  ULOP3.LUT UR11, UR11, 0x7ffffffe, URZ, 0xc0, !UPT ;  /* 0x7ffffffe0b0b7892 */ /* 0x000fe2000f8ec0ff */
[----:B------:R-:W-:Y:S01]  /*3580*/  IMAD.MOV.U32 R0, RZ, RZ, RZ ;  /* 0x000000ffff007224 */ /* 0x000fe200078e00ff */
[----:B------:R-:W-:Y:S01]  /*3590*/  CS2R R4, SRZ ;  /* 0x0000000000047805 */ /* 0x000fe2000001ff00 */
[----:B------:R-:W-:Y:S01]  /*35a0*/  IMAD.MOV.U32 R14, RZ, RZ, R34 ;  /* 0x000000ffff0e7224 */ /* 0x000fe200078e0022 */
[----:B------:R-:W-:Y:S02]  /*35b0*/  CS2R R6, SRZ ;  /* 0x0000000000067805 */ /* 0x000fe4000001ff00 */
[----:B------:R-:W-:-:S02]  /*35c0*/  CS2R R8, SRZ ;  /* 0x0000000000087805 */ /* 0x000fc4000001ff00 */
[----:B------:R-:W-:Y:S01]  /*35d0*/  CS2R R10, SRZ ;  /* 0x00000000000a7805 */ /* 0x000fe2000001ff00 */
[----:B------:R-:W-:Y:S01]  /*35e0*/  IMAD.MOV.U32 R13, RZ, RZ, RZ ;  /* 0x000000ffff0d7224 */ /* 0x000fe200078e00ff */
[----:B------:R-:W1:Y:S01]  /*35f0*/  LDCU UR8, c[0x0][0x440] ;  /* 0x00008800ff0877ac */ /* 0x000e620008000800 */
[----:B------:R-:W-:Y:S01]  /*3600*/  IMAD.U32 R31, RZ, RZ, UR11 ;  /* 0x0000000bff1f7e24 */ /* 0x000fe2000f8e00ff */
[----:B------:R-:W-:Y:S02]  /*3610*/  UIADD3 UR9, UPT, UPT, -UR11, URZ, URZ ;  /* 0x000000ff0b097290 */ /* 0x000fe4000fffe1ff */
[----:B0-----:R-:W-:-:S12]  /*3620*/  UIMAD UR5, UR7, UR5, URZ ;  /* 0x00000005070572a4 */ /* 0x001fd8000f8e02ff */
.L_x_92:
        /* <DEDUP_REMOVED lines=14> */
.L_x_89:
[----:B-1----:R-:W-:Y:S05]  /*3710*/  BSYNC.RECONVERGENT B0 ;  /* 0x0000000000007941 */ /* 0x002fea0003800200 */
.L_x_88:
        /* <DEDUP_REMOVED lines=31> */
.L_x_91:
[----:B------:R-:W-:Y:S05]  /*3910*/  BSYNC.RECONVERGENT B0 ;  /* 0x0000000000007941 */ /* 0x000fea0003800200 */
.L_x_90:
[----:B------:R2:W3:Y:S01]  /*3920*/  LDS R12, [R14+0x24] ;  /* 0x000024000e0c7984 */ /* 0x0004e20000000800 */
[----:B------:R-:W-:Y:S01]  /*3930*/  UIADD3 UR9, UPT, UPT, UR9, 0x2, URZ ;  /* 0x0000000209097890 */ /* 0x000fe2000fffe0ff */
[C---:B0-----:R-:W-:Y:S03]  /*3940*/  LEA R36, P0, R32.reuse, R36, 0x3 ;  /* 0x0000002420247211 */ /* 0x041fe600078018ff */
        /* <DEDUP_REMOVED lines=16> */
.L_x_87:
[----:B------:R-:W0:Y:S02]  /*3a50*/  LDCU UR5, c[0x0][0x534] ;  /* 0x0000a680ff0577ac */ /* 0x000e240008000800 */
[----:B0-----:R-:W-:-:S04]  /*3a60*/  ULOP3.LUT UR5, UR5, 0x1, URZ, 0xc0, !UPT ;  /* 0x0000000105057892 */ /* 0x001fc8000f8ec0ff */
[----:B------:R-:W-:-:S09]  /*3a70*/  UISETP.NE.U32.AND UP0, UPT, UR5, 0x1, UPT ;  /* 0x000000010500788c */ /* 0x000fd2000bf05070 */
[----:B------:R-:W-:Y:S05]  /*3a80*/  BRA.U UP0, `(.L_x_86) ;  /* 0x00000001007c7547 */ /* 0x000fea000b800000 */
[----:B------:R-:W-:Y:S01]  /*3a90*/  IMAD R12, R31, 0x24, R34 ;  /* 0x000000241f0c7824 */ /* 0x000fe200078e0222 */
[----:B------:R-:W-:Y:S01]  /*3aa0*/  ISETP.GE.AND P0, PT, R30, UR4, PT ;  /* 0x000000041e007c0c */ /* 0x000fe2000bf06270 */
[----:B------:R-:W-:Y:S04]  /*3ab0*/  BSSY.RECONVERGENT B0, `(.L_x_93) ;  /* 0x0000010000007945 */ /* 0x000fe80003800200 */
[----:B------:R-:W0:Y:S08]  /*3ac0*/  LDS R12, [R12] ;  /* 0x000000000c0c7984 */ /* 0x000e300000000800 */
        /* <DEDUP_REMOVED lines=14> */
.L_x_94:
[----:B------:R-:W-:Y:S05]  /*3bb0*/  BSYNC.RECONVERGENT B0 ;  /* 0x0000000000007941 */ /* 0x000fea0003800200 */
.L_x_93:
        /* <DEDUP_REMOVED lines=12> */
.L_x_86:
        /* <DEDUP_REMOVED lines=46> */
[----:B------:R-:W-:-:S05]  /*3f60*/  IMAD.IADD R20, R30, 0x1, -R18 ;  /* 0x000000011e147824 */ /* 0x000fca00078e0a12 */
[----:B------:R-:W-:Y:S02]  /*3f70*/  IABS R12, R20 ;  /* 0x00000014000c7213 */ /* 0x000fe40000000000 */
[----:B------:R-:W-:-:S03]  /*3f80*/  LOP3.LUT R20, R20, R17, RZ, 0x3c, !PT ;  /* 0x0000001114147212 */ /* 0x000fc600078e3cff */
[----:B------:R-:W-:Y:S01]  /*3f90*/  IMAD.HI.U32 R14, R14, R12, RZ ;  /* 0x0000000c0e0e7227 */ /* 0x000fe200078e00ff */
[----:B------:R-:W-:-:S04]  /*3fa0*/  ISETP.GE.AND P1, PT, R20, RZ, PT ;  /* 0x000000ff1400720c */ /* 0x000fc80003f26270 */
[----:B------:R-:W-:-:S05]  /*3fb0*/  IADD3 R21, PT, PT, -R14, RZ, RZ ;  /* 0x000000ff0e157210 */ /* 0x000fca0007ffe1ff */
[----:B------:R-:W-:Y:S01]  /*3fc0*/  IMAD R21, R16, R21, R12 ;  /* 0x0000001510157224 */ /* 0x000fe200078e020c */
[----:B------:R-:W-:-:S04]  /*3fd0*/  SHF.R.S32.HI R12, RZ, 0x1f, R19 ;  /* 0x0000001fff0c7819 */ /* 0x000fc80000011413 */
[----:B------:R-:W-:Y:S01]  /*3fe0*/  ISETP.GT.U32.AND P0, PT, R16, R21, PT ;  /* 0x000000151000720c */ /* 0x000fe20003f04070 */
[----:B---3--:R-:W-:-:S04]  /*3ff0*/  IMAD R12, R12, UR4, RZ ;  /* 0x000000040c0c7c24 */ /* 0x008fc8000f8e02ff */
[----:B------:R-:W-:-:S08]  /*4000*/  IMAD R12, R19, UR5, R12 ;  /* 0x00000005130c7c24 */ /* 0x000fd0000f8e020c */
[----:B------:R-:W-:Y:S02]  /*4010*/  @!P0 IMAD.IADD R21, R21, 0x1, -R16 ;  /* 0x0000000115158824 */ /* 0x000fe400078e0a10 */
[----:B------:R-:W-:Y:S01]  /*4020*/  @!P0 VIADD R14, R14, 0x1 ;  /* 0x000000010e0e8836 */ /* 0x000fe20000000000 */
[----:B------:R-:W-:Y:S02]  /*4030*/  ISETP.NE.AND P0, PT, R17, RZ, PT ;  /* 0x000000ff1100720c */ /* 0x000fe40003f05270 */
[----:B------:R-:W-:Y:S01]  /*4040*/  ISETP.GE.U32.AND P2, PT, R21, R16, PT ;  /* 0x000000101500720c */ /* 0x000fe20003f46070 */
[----:B------:R-:W-:Y:S01]  /*4050*/  IMAD.WIDE.U32 R20, R19, UR4, RZ ;  /* 0x0000000413147c25 */ /* 0x000fe2000f8e00ff */
[----:B------:R-:W0:Y:S03]  /*4060*/  LDCU.64 UR4, c[0x0][0x3f0] ;  /* 0x00007e00ff0477ac */ /* 0x000e260008000a00 */
[----:B------:R-:W-:-:S08]  /*4070*/  IMAD.IADD R21, R21, 0x1, R12 ;  /* 0x0000000115157824 */ /* 0x000fd000078e020c */
[----:B------:R-:W-:-:S05]  /*4080*/  @P2 VIADD R14, R14, 0x1 ;  /* 0x000000010e0e2836 */ /* 0x000fca0000000000 */
        /* <DEDUP_REMOVED lines=26> */
        .weak           $__internal_2_$__cuda_sm20_div_s64
        .type           $__internal_2_$__cuda_sm20_div_s64,@function
        .size           $__internal_2_$__cuda_sm20_div_s64,(.L_x_6863 - $__internal_2_$__cuda_sm20_div_s64)
$__internal_2_$__cuda_sm20_div_s64:
        /* <DEDUP_REMOVED lines=36> */
[----:B------:R-:W-:-:S04]  /*4470*/  IMAD.HI.U32 R11, P3, R21, R14, R28 ;  /* 0x0000000e150b7227 */ /* 0x000fc8000786001c */
[----:B------:R-:W-:Y:S02]  /*4480*/  IMAD R14, R21, R20, RZ ;  /* 0x00000014150e7224 */ /* 0x000fe400078e02ff */
[----:B------:R-:W-:-:S03]  /*4490*/  IMAD.MOV.U32 R29, RZ, RZ, RZ ;  /* 0x000000ffff1d7224 */ /* 0x000fc600078e00ff */
[----:B------:R-:W-:Y:S01]  /*44a0*/  IADD3 R14, P2, PT, R14, R11, RZ ;  /* 0x0000000b0e0e7210 */ /* 0x000fe20007f5e0ff */
[----:B------:R-:W-:-:S04]  /*44b0*/  IMAD.HI.U32 R11, R21, R20, RZ ;  /* 0x00000014150b7227 */ /* 0x000fc800078e00ff */
[----:B------:R-:W-:Y:S02]  /*44c0*/  IMAD.X R20, RZ, RZ, ~R17, P0 ;  /* 0x000000ffff147224 */ /* 0x000fe400000e0e11 */
[----:B------:R-:W-:Y:S02]  /*44d0*/  IMAD.X R21, R11, 0x1, R21, P4 ;  /* 0x000000010b157824 */ /* 0x000fe400020e0615 */
[----:B------:R-:W-:Y:S01]  /*44e0*/  IMAD.HI.U32 R28, R14, R13, RZ ;  /* 0x0000000d0e1c7227 */ /* 0x000fe200078e00ff */
[----:B------:R-:W-:-:S05]  /*44f0*/  SEL R11, R20, R17, !P1 ;  /* 0x00000011140b7207 */ /* 0x000fca0004800000 */
[----:B------:R-:W-:Y:S01]  /*4500*/  IMAD.WIDE.U32 R28, R14, R11, R28 ;  /* 0x0000000b0e1c7225 */ /* 0x000fe200078e001c */
[----:B------:R-:W-:-:S05]  /*4510*/  IADD3.X R14, PT, PT, RZ, RZ, R21, P2, P3 ;  /* 0x000000ffff0e7210 */ /* 0x000fca00017e6415 */
[----:B------:R-:W-:-:S04]  /*4520*/  IMAD.HI.U32 R20, P0, R14, R13, R28 ;  /* 0x0000000d0e147227 */ /* 0x000fc8000780001c */
[----:B------:R-:W-:-:S05]  /*4530*/  IMAD R21, R14, R11, RZ ;  /* 0x0000000b0e157224 */ /* 0x000fca00078e02ff */
[----:B------:R-:W-:Y:S01]  /*4540*/  IADD3 R21, P1, PT, R21, R20, RZ ;  /* 0x0000001415157210 */ /* 0x000fe20007f3e0ff */
[----:B------:R-:W-:-:S04]  /*4550*/  IMAD.HI.U32 R20, R14, R11, RZ ;  /* 0x0000000b0e147227 */ /* 0x000fc800078e00ff */
[----:B------:R-:W-:Y:S02]  /*4560*/  IMAD.X R20, RZ, RZ, R20, P0 ;  /* 0x000000ffff147224 */ /* 0x000fe400000e0614 */
[----:B------:R-:W-:-:S03]  /*4570*/  IMAD.WIDE.U32 R28, R21, R26, RZ ;  /* 0x0000001a151c7225 */ /* 0x000fc600078e00ff */
[----:B------:R-:W-:Y:S01]  /*4580*/  IADD3.X R20, PT, PT, RZ, R20, RZ, P1, !PT ;  /* 0x00000014ff147210 */ /* 0x000fe20000ffe4ff */
[C---:B------:R-:W-:Y:S01]  /*4590*/  IMAD R29, R21.reuse, R27, R29 ;  /* 0x0000001b151d7224 */ /* 0x040fe200078e021d */
[----:B------:R-:W-:Y:S02]  /*45a0*/  IADD3 R13, P0, PT, -R28, R13, RZ ;  /* 0x0000000d1c0d7210 */ /* 0x000fe40007f1e1ff */
[----:B------:R-:W-:Y:S01]  /*45b0*/  IADD3 R28, P1, PT, R21, 0x1, RZ ;  /* 0x00000001151c7810 */ /* 0x000fe20007f3e0ff */
[-C--:B------:R-:W-:Y:S01]  /*45c0*/  IMAD R14, R20, R26.reuse, R29 ;  /* 0x0000001a140e7224 */ /* 0x080fe200078e021d */
[----:B------:R-:W-:-:S03]  /*45d0*/  ISETP.GE.U32.AND P3, PT, R13, R26, PT ;  /* 0x0000001a0d00720c */ /* 0x000fc60003f66070 */
[----:B------:R-:W-:Y:S01]  /*45e0*/  IMAD.X R11, R11, 0x1, ~R14, P0 ;  /* 0x000000010b0b7824 */ /* 0x000fe200000e0e0e */
[----:B------:R-:W-:-:S04]  /*45f0*/  IADD3 R14, P2, PT, R13, -R26, RZ ;  /* 0x8000001a0d0e7210 */ /* 0x000fc80007f5e0ff */
[----:B------:R-:W-:-:S04]  /*4600*/  ISETP.GE.U32.AND.EX P3, PT, R11, R27, PT, P3 ;  /* 0x0000001b0b00720c */ /* 0x000fc80003f66130 */
[----:B------:R-:W-:Y:S01]  /*4610*/  SEL R13, R14, R13, P3 ;  /* 0x0000000d0e0d7207 */ /* 0x000fe20001800000 */
[----:B------:R-:W-:Y:S01]  /*4620*/  IMAD.X R14, R11, 0x1, ~R27, P2 ;  /* 0x000000010b0e7824 */ /* 0x000fe200010e0e1b */
[----:B------:R-:W-:Y:S02]  /*4630*/  SEL R28, R28, R21, P3 ;  /* 0x000000151c1c7207 */ /* 0x000fe40001800000 */
[----:B------:R-:W-:Y:S01]  /*4640*/  ISETP.GE.U32.AND P0, PT, R13, R26, PT ;  /* 0x0000001a0d00720c */ /* 0x000fe20003f06070 */
[----:B------:R-:W-:Y:S01]  /*4650*/  IMAD.X R13, RZ, RZ, R20, P1 ;  /* 0x000000ffff0d7224 */ /* 0x000fe200008e0614 */
[----:B------:R-:W-:Y:S02]  /*4660*/  SEL R11, R14, R11, P3 ;  /* 0x0000000b0e0b7207 */ /* 0x000fe40001800000 */
[----:B------:R-:W-:Y:S02]  /*4670*/  IADD3 R21, P1, PT, R28, 0x1, RZ ;  /* 0x000000011c157810 */ /* 0x000fe40007f3e0ff */
[----:B------:R-:W-:-:S02]  /*4680*/  SEL R13, R13, R20, P3 ;  /* 0x000000140d0d7207 */ /* 0x000fc40001800000 */
[----:B------:R-:W-:Y:S02]  /*4690*/  ISETP.GE.U32.AND.EX P0, PT, R11, R27, PT, P0 ;  /* 0x0000001b0b00720c */ /* 0x000fe40003f06100 */
[-C--:B------:R-:W-:Y:S02]  /*46a0*/  IADD3.X R14, PT, PT, RZ, R13.reuse, RZ, P1, !PT ;  /* 0x0000000dff0e7210 */ /* 0x080fe40000ffe4ff */
[----:B------:R-:W-:Y:S02]  /*46b0*/  SEL R21, R21, R28, P0 ;  /* 0x0000001c15157207 */ /* 0x000fe40000000000 */
[----:B------:R-:W-:Y:S02]  /*46c0*/  SEL R13, R14, R13, P0 ;  /* 0x0000000d0e0d7207 */ /* 0x000fe40000000000 */
[----:B------:R-:W-:Y:S02]  /*46d0*/  IADD3 R14, P1, PT, RZ, -R21, RZ ;  /* 0x80000015ff0e7210 */ /* 0x000fe40007f3e0ff */
[----:B------:R-:W-:Y:S01]  /*46e0*/  LOP3.LUT R11, R15, R17, RZ, 0x3c, !PT ;  /* 0x000000110f0b7212 */ /* 0x000fe200078e3cff */
[----:B------:R-:W-:Y:S01]  /*46f0*/  IMAD.MOV.U32 R17, RZ, RZ, 0x0 ;  /* 0x00000000ff117424 */ /* 0x000fe200078e00ff */
[----:B------:R-:W-:Y:S01]  /*4700*/  ISETP.NE.U32.AND P0, PT, R18, RZ, PT ;  /* 0x000000ff1200720c */ /* 0x000fe20003f05070 */
[----:B------:R-:W-:Y:S01]  /*4710*/  IMAD.X R20, RZ, RZ, ~R13, P1 ;  /* 0x000000ffff147224 */ /* 0x000fe200008e0e0d */
[----:B------:R-:W-:-:S02]  /*4720*/  ISETP.GE.AND P2, PT, R11, RZ, PT ;  /* 0x000000ff0b00720c */ /* 0x000fc40003f46270 */
[----:B------:R-:W-:Y:S02]  /*4730*/  ISETP.NE.AND.EX P0, PT, R15, RZ, PT, P0 ;  /* 0x000000ff0f00720c */ /* 0x000fe40003f05300 */
[----:B------:R-:W-:Y:S02]  /*4740*/  SEL R14, R14, R21, !P2 ;  /* 0x000000150e0e7207 */ /* 0x000fe40005000000 */
[----:B------:R-:W-:Y:S02]  /*4750*/  SEL R20, R20, R13, !P2 ;  /* 0x0000000d14147207 */ /* 0x000fe40005000000 */
[----:B------:R-:W-:Y:S02]  /*4760*/  SEL R14, R14, 0xffffffff, P0 ;  /* 0xffffffff0e0e7807 */ /* 0x000fe40000000000 */
[----:B------:R-:W-:Y:S01]  /*4770*/  SEL R11, R20, 0xffffffff, P0 ;  /* 0xffffffff140b7807 */ /* 0x000fe20000000000 */
[----:B------:R-:W-:Y:S06]  /*4780*/  RET.REL.NODEC R16 `(_ZN5flash32flash_fwd_splitkv_combine_kernelI23Flash_fwd_kernel_traitsILi192ELi64ELi64ELi4ELb0ELb0EN7cutlass6half_tE19Flash_kernel_traitsILi192ELi64ELi64ELi4ES3_EELi8ELi5ELb0EEEvNS_16Flash_fwd_paramsE) ;  /* 0xffffffb8101c7950 */ /* 0x000fec0003c3ffff */
.L_x_95:
        /* <DEDUP_REMOVED lines=15> */
.L_x_6863:


//--------------------- .text._ZN5flash32flash_fwd_splitkv_combine_kernelI23Flash_fwd_kernel_traitsILi192ELi64ELi64ELi4ELb0ELb0EN7cutlass6half_tE19Flash_kernel_traitsILi192ELi64ELi64ELi4ES3_EELi8ELi4ELb0EEEvNS_16Flash_fwd_paramsE --------------------------
	.section	.text._ZN5flash32flash_fwd_splitkv_combine_kernelI23Flash_fwd_kernel_traitsILi192ELi64ELi64ELi4ELb0ELb0EN7cutlass6half_tE19Flash_kernel_traitsILi192ELi64ELi64ELi4ES3_EELi8ELi4ELb0EEEvNS_16Flash_fwd_paramsE,"ax",@progbits
	.align	128
        .global         _ZN5flash32flash_fwd_splitkv_combine_kernelI23Flash_fwd_kernel_traitsILi192ELi64ELi64ELi4ELb0ELb0EN7cutlass6half_tE19Flash_kernel_traitsILi192ELi64ELi64ELi4ES3_EELi8ELi4ELb0EEEvNS_16Flash_fwd_paramsE
        .type           _ZN5flash32flash_fwd_splitkv_combine_kernelI23Flash_fwd_kernel_traitsILi192ELi64ELi64ELi4ELb0ELb0EN7cutlass6half_tE19Flash_kernel_traitsILi192ELi64ELi64ELi4ES3_EELi8ELi4ELb0EEEvNS_16Flash_fwd_paramsE,@function
        .size           _ZN5flash32flash_fwd_splitkv_combine_kernelI23Flash_fwd_kernel_traitsILi192ELi64ELi64ELi4ELb0ELb0EN7cutlass6half_tE19Flash_kernel_traitsILi192ELi64ELi64ELi4ES3_EELi8ELi4ELb0EEEvNS_16Flash_fwd_paramsE,(.L_x_6864 - _ZN5flash32flash_fwd_splitkv_combine_kernelI23Flash_fwd_kernel_traitsILi192ELi64ELi64ELi4ELb0ELb0EN7cutlass6half_tE19Flash_kernel_traitsILi192ELi64ELi64ELi4ES3_EELi8ELi4ELb0EEEvNS_16Flash_fwd_paramsE)
        .other          _ZN5flash32flash_fwd_splitkv_combine_kernelI23Flash_fwd_kernel_traitsILi192ELi64ELi64ELi4ELb0ELb0EN7cutlass6half_tE19Flash_kernel_traitsILi192ELi64ELi64ELi4ES3_EELi8ELi4ELb0EEEvNS_16Flash_fwd_paramsE,@"STO_CUDA_ENTRY STV_DEFAULT"
_ZN5flash32flash_fwd_splitkv_combine_kernelI23Flash_fwd_kernel_traitsILi192ELi64ELi64ELi4ELb0ELb0EN7cutlass6half_tE19Flash_kernel_traitsILi192ELi64ELi64ELi4ES3_EELi8ELi4ELb0EEEvNS_16Flash_fwd_paramsE:
.text._ZN5flash32flash_fwd_splitkv_combine_kernelI23Flash_fwd_kernel_traitsILi192ELi64ELi64ELi4ELb0ELb0EN7cutlass6half_tE19Flash_kernel_traitsILi192ELi64ELi64ELi4ES3_EELi8ELi4ELb0EEEvNS_16Flash_fwd_paramsE:
        /* <DEDUP_REMOVED lines=38> */
.L_x_96:
[----:B------:R-:W-:Y:S01]  /*0260*/  IMAD.U32 R36, RZ, RZ, UR7 ;  /* 0x00000007ff247e24 */ /* 0x000fe2000f8e00ff */
[----:B------:R-:W-:Y:S01]  /*0270*/  MOV R18, UR14 ;  /* 0x0000000e00127c02 */ /* 0x000fe20008000f00 */
[----:B------:R-:W-:Y:S01]  /*0280*/  IMAD.U32 R19, RZ, RZ, UR15 ;  /* 0x0000000fff137e24 */ /* 0x000fe2000f8e00ff */
[----:B------:R-:W-:Y:S02]  /*0290*/  MOV R17, UR8 ;  /* 0x0000000800117c02 */ /* 0x000fe40008000f00 */
[----:B------:R-:W-:Y:S02]  /*02a0*/  MOV R16, 0x2c0 ;  /* 0x000002c000107802 */ /* 0x000fe40000000f00 */
[----:B------:R-:W-:Y:S05]  /*02b0*/  CALL.REL.NOINC `($__internal_3_$__cuda_sm20_div_s64) ;  /* 0x0000003c00987944 */ /* 0x000fea0003c00000 */
[----:B------:R-:W-:-:S07]  /*02c0*/  MOV R15, R13 ;  /* 0x0000000d000f7202 */ /* 0x000fce0000000f00 */
.L_x_97:
        /* <DEDUP_REMOVED lines=30> */
.L_x_99:
[----:B------:R-:W-:Y:S01]  /*04b0*/  IMAD.MOV.U32 R36, RZ, RZ, R14 ;  /* 0x000000ffff247224 */ /* 0x000fe200078e000e */
[----:B------:R-:W-:Y:S02]  /*04c0*/  MOV R19, R15 ;  /* 0x0000000f00137202 */ /* 0x000fe40000000f00 */
[----:B------:R-:W-:Y:S02]  /*04d0*/  MOV R16, 0x4f0 ;  /* 0x000004f000107802 */ /* 0x000fe40000000f00 */
[----:B------:R-:W-:Y:S05]  /*04e0*/  CALL.REL.NOINC `($__internal_3_$__cuda_sm20_div_s64) ;  /* 0x0000003c000c7944 */ /* 0x000fea0003c00000 */
[----:B------:R-:W-:Y:S02]  /*04f0*/  MOV R24, R14 ;  /* 0x0000000e00187202 */ /* 0x000fe40000000f00 */
[----:B------:R-:W-:Y:S02]  /*0500*/  MOV R25, R13 ;  /* 0x0000000d00197202 */ /* 0x000fe40000000f00 */
.L_x_100:
[----:B------:R-:W-:Y:S05]  /*0510*/  BSYNC.RECONVERGENT B0 ;  /* 0x0000000000007941 */ /* 0x000fea0003800200 */
.L_x_98:
        /* <DEDUP_REMOVED lines=55> */
.L_x_102:
[----:B------:R-:W-:Y:S01]  /*0890*/  IMAD.MOV.U32 R36, RZ, RZ, R18 ;  /* 0x000000ffff247224 */ /* 0x000fe200078e0012 */
[----:B------:R-:W-:Y:S01]  /*08a0*/  MOV R18, R12 ;  /* 0x0000000c00127202 */ /* 0x000fe20000000f00 */
[----:B------:R-:W-:Y:S01]  /*08b0*/  IMAD.MOV.U32 R19, RZ, RZ, R17 ;  /* 0x000000ffff137224 */ /* 0x000fe200078e0011 */
[----:B------:R-:W-:Y:S02]  /*08c0*/  MOV R17, R2 ;  /* 0x0000000200117202 */ /* 0x000fe40000000f00 */
[----:B------:R-:W-:Y:S02]  /*08d0*/  MOV R16, 0x8f0 ;  /* 0x000008f000107802 */ /* 0x000fe40000000f00 */
[----:B------:R-:W-:Y:S05]  /*08e0*/  CALL.REL.NOINC `($__internal_3_$__cuda_sm20_div_s64) ;  /* 0x00000038000c7944 */ /* 0x000fea0003c00000 */
[----:B------:R-:W-:Y:S02]  /*08f0*/  MOV R15, R13 ;  /* 0x0000000d000f7202 */ /* 0x000fe40000000f00 */
.L_x_103:
[----:B------:R-:W-:Y:S05]  /*0900*/  BSYNC.RECONVERGENT B0 ;  /* 0x0000000000007941 */ /* 0x000fea0003800200 */
.L_x_101:
        /* <DEDUP_REMOVED lines=17> */
[----:B------:R-:W-:-:S04]  /*0a20*/  IMAD.MOV.U32 R6, RZ, RZ, R3 ;  /* 0x000000ffff067224 */ /* 0x000fc800078e0003 */
[----:B------:R-:W-:-:S04]  /*0a30*/  IMAD.HI.U32 R3, R7, R6, RZ ;  /* 0x0000000607037227 */ /* 0x000fc800078e00ff */
[----:B------:R-:W-:-:S04]  /*0a40*/  IMAD.MOV R4, RZ, RZ, -R3 ;  /* 0x000000ffff047224 */ /* 0x000fc800078e0a03 */
[----:B------:R-:W-:-:S05]  /*0a50*/  IMAD R4, R5, R4, R6 ;  /* 0x0000000405047224 */ /* 0x000fca00078e0206 */
[----:B------:R-:W-:-:S13]  /*0a60*/  ISETP.GT.U32.AND P1, PT, R5, R4, PT ;  /* 0x000000040500720c */ /* 0x000fda0003f24070 */
[-C--:B------:R-:W-:Y:S01]  /*0a70*/  @!P1 IADD3 R4, PT, PT, R4, -R5.reuse, RZ ;  /* 0x8000000504049210 */ /* 0x080fe20007ffe0ff */
[----:B------:R-:W-:Y:S01]  /*0a80*/  @!P1 VIADD R3, R3, 0x1 ;  /* 0x0000000103039836 */ /* 0x000fe20000000000 */
[----:B------:R-:W-:Y:S02]  /*0a90*/  ISETP.NE.AND P1, PT, RZ, UR11, PT ;  /* 0x0000000bff007c0c */ /* 0x000fe4000bf25270 */
[----:B------:R-:W-:Y:S02]  /*0aa0*/  ISETP.GE.U32.AND P0, PT, R4, R5, PT ;  /* 0x000000050400720c */ /* 0x000fe40003f06070 */
[----:B------:R-:W0:Y:S11]  /*0ab0*/  LDC R4, c[0x0][0x3e0] ;  /* 0x0000f800ff047b82 */ /* 0x000e360000000800 */
[----:B------:R-:W-:-:S04]  /*0ac0*/  @P0 VIADD R3, R3, 0x1 ;  /* 0x0000000103030836 */ /* 0x000fc80000000000 */
[----:B------:R-:W-:-:S04]  /*0ad0*/  IMAD.MOV.U32 R5, RZ, RZ, R3 ;  /* 0x000000ffff057224 */ /* 0x000fc800078e0003 */
[----:B------:R-:W-:Y:S01]  /*0ae0*/  @!P2 IMAD.MOV R5, RZ, RZ, -R5 ;  /* 0x000000ffff05a224 */ /* 0x000fe200078e0a05 */
[----:B------:R-:W-:Y:S02]  /*0af0*/  @!P1 LOP3.LUT R5, RZ, UR11, RZ, 0x33, !PT ;  /* 0x0000000bff059c12 */ /* 0x000fe4000f8e33ff */
[----:B0-----:R-:W-:-:S03]  /*0b00*/  IABS R6, R4 ;  /* 0x0000000400067213 */ /* 0x001fc60000000000 */
[----:B------:R-:W-:Y:S01]  /*0b10*/  IMAD R10, R5, UR4, RZ ;  /* 0x00000004050a7c24 */ /* 0x000fe2000f8e02ff */
[----:B------:R-:W0:Y:S01]  /*0b20*/  LDCU.U8 UR4, c[0x0][0x549] ;  /* 0x0000a920ff0477ac */ /* 0x000e220008000000 */
[----:B------:R-:W-:Y:S01]  /*0b30*/  ISETP.NE.AND P4, PT, R4, RZ, PT ;  /* 0x000000ff0400720c */ /* 0x000fe20003f85270 */
[----:B------:R-:W1:Y:S02]  /*0b40*/  I2F.RP R9, R6 ;  /* 0x0000000600097306 */ /* 0x000e640000209400 */
[-C--:B------:R-:W-:Y:S02]  /*0b50*/  IABS R8, R10.reuse ;  /* 0x0000000a00087213 */ /* 0x080fe40000000000 */
[----:B------:R-:W-:-:S04]  /*0b60*/  IABS R11, R10 ;  /* 0x0000000a000b7213 */ /* 0x000fc80000000000 */
[----:B------:R-:W2:Y:S01]  /*0b70*/  I2F.RP R7, R8 ;  /* 0x0000000800077306 */ /* 0x000ea20000209400 */
[----:B------:R-:W-:-:S07]  /*0b80*/  IMAD.MOV R11, RZ, RZ, -R11 ;  /* 0x000000ffff0b7224 */ /* 0x000fce00078e0a0b */
[----:B-1----:R-:W1:Y:S01]  /*0b90*/  MUFU.RCP R18, R9 ;  /* 0x0000000900127308 */ /* 0x002e620000001000 */
[----:B0-----:R-:W-:-:S04]  /*0ba0*/  UISETP.NE.AND UP1, UPT, UR4, URZ, UPT ;  /* 0x000000ff0400728c */ /* 0x001fc8000bf25270 */
[----:B------:R-:W-:-:S03]  /*0bb0*/  USEL UR11, UR11, 0x1, !UP1 ;  /* 0x000000010b0b7887 */ /* 0x000fc6000c800000 */
[----:B--2---:R-:W0:Y:S01]  /*0bc0*/  MUFU.RCP R0, R7 ;  /* 0x0000000700007308 */ /* 0x004e220000001000 */
[----:B-1----:R-:W-:-:S07]  /*0bd0*/  VIADD R18, R18, 0xffffffe ;  /* 0x0ffffffe12127836 */ /* 0x002fce0000000000 */
[----:B------:R1:W-:Y:S01]  /*0be0*/  F2I.FTZ.U32.TRUNC.NTZ R19, R18 ;  /* 0x0000001200137305 */ /* 0x0003e2000021f000 */
[----:B0-----:R-:W-:Y:S01]  /*0bf0*/  IADD3 R20, PT, PT, R0, 0xffffffe, RZ ;  /* 0x0ffffffe00147810 */ /* 0x001fe20007ffe0ff */
[----:B------:R-:W-:-:S06]  /*0c00*/  VIADD R0, R4, 0xffffffff ;  /* 0xffffffff04007836 */ /* 0x000fcc0000000000 */
[----:B------:R-:W0:Y:S01]  /*0c10*/  F2I.FTZ.U32.TRUNC.NTZ R21, R20 ;  /* 0x0000001400157305 */ /* 0x000e22000021f000 */
[----:B------:R-:W-:-:S05]  /*0c20*/  IMAD.IADD R7, R0, 0x1, R8 ;  /* 0x0000000100077824 */ /* 0x000fca00078e0208 */
[----:B------:R-:W-:Y:S01]  /*0c30*/  IABS R9, R7 ;  /* 0x0000000700097213 */ /* 0x000fe20000000000 */
[----:B-1----:R-:W-:Y:S02]  /*0c40*/  IMAD.MOV.U32 R18, RZ, RZ, RZ ;  /* 0x000000ffff127224 */ /* 0x002fe400078e00ff */
        /* <DEDUP_REMOVED lines=64> */
.L_x_105:
[----:B------:R-:W-:Y:S01]  /*1050*/  IMAD.MOV.U32 R36, RZ, RZ, R14 ;  /* 0x000000ffff247224 */ /* 0x000fe200078e000e */
[----:B------:R-:W-:Y:S01]  /*1060*/  MOV R18, R9 ;  /* 0x0000000900127202 */ /* 0x000fe20000000f00 */
[----:B------:R-:W-:Y:S01]  /*1070*/  IMAD.MOV.U32 R19, RZ, RZ, R15 ;  /* 0x000000ffff137224 */ /* 0x000fe200078e000f */
[----:B------:R-:W-:Y:S02]  /*1080*/  MOV R17, R3 ;  /* 0x0000000300117202 */ /* 0x000fe40000000f00 */
[----:B------:R-:W-:Y:S02]  /*1090*/  MOV R16, 0x10b0 ;  /* 0x000010b000107802 */ /* 0x000fe40000000f00 */
[----:B------:R-:W-:Y:S05]  /*10a0*/  CALL.REL.NOINC `($__internal_3_$__cuda_sm20_div_s64) ;  /* 0x00000030001c7944 */ /* 0x000fea0003c00000 */
[----:B------:R-:W-:Y:S02]  /*10b0*/  MOV R32, R14 ;  /* 0x0000000e00207202 */ /* 0x000fe40000000f00 */
[----:B------:R-:W-:Y:S02]  /*10c0*/  MOV R33, R13 ;  /* 0x0000000d00217202 */ /* 0x000fe40000000f00 */
.L_x_106:
[----:B------:R-:W-:Y:S05]  /*10d0*/  BSYNC.RECONVERGENT B0 ;  /* 0x0000000000007941 */ /* 0x000fea0003800200 */
.L_x_104:
        /* <DEDUP_REMOVED lines=58> */
.L_x_108:
[----:B------:R-:W-:Y:S01]  /*1480*/  IMAD.MOV.U32 R36, RZ, RZ, R24 ;  /* 0x000000ffff247224 */ /* 0x000fe200078e0018 */
[----:B------:R-:W-:Y:S01]  /*1490*/  MOV R19, R25 ;  /* 0x0000001900137202 */ /* 0x000fe20000000f00 */
[----:B------:R-:W-:Y:S01]  /*14a0*/  IMAD.MOV.U32 R18, RZ, RZ, R7 ;  /* 0x000000ffff127224 */ /* 0x000fe200078e0007 */
[----:B------:R-:W-:Y:S02]  /*14b0*/  MOV R16, 0x14d0 ;  /* 0x000014d000107802 */ /* 0x000fe40000000f00 */
[----:B------:R-:W-:Y:S05]  /*14c0*/  CALL.REL.NOINC `($__internal_3_$__cuda_sm20_div_s64) ;  /* 0x0000002c00147944 */ /* 0x000fea0003c00000 */
[----:B------:R-:W-:Y:S02]  /*14d0*/  MOV R22, R14 ;  /* 0x0000000e00167202 */ /* 0x000fe40000000f00 */
[----:B------:R-:W-:Y:S02]  /*14e0*/  MOV R23, R13 ;  /* 0x0000000d00177202 */ /* 0x000fe40000000f00 */
.L_x_109:
[----:B------:R-:W-:Y:S05]  /*14f0*/  BSYNC.RECONVERGENT B0 ;  /* 0x0000000000007941 */ /* 0x000fea0003800200 */
.L_x_107:
[----:B------:R-:W0:Y:S01]  /*1500*/  LDCU UR5, c[0x0][0x434] ;  /* 0x00008680ff0577ac */ /* 0x000e220008000800 */
[----:B------:R-:W1:Y:S01]  /*1510*/  S2R R20, SR_TID.X ;  /* 0x0000000000147919 */ /* 0x000e620000002100 */
[----:B------:R-:W-:Y:S01]  /*1520*/  BSSY.RECONVERGENT B0, `(.L_x_110) ;  /* 0x000003f000007945 */ /* 0x000fe20003800200 */
[----:B------:R-:W-:Y:S01]  /*1530*/  IMAD.MOV.U32 R24, RZ, RZ, -0x800000 ;  /* 0xff800000ff187424 */ /* 0x000fe200078e00ff */
[----:B------:R-:W2:Y:S01]  /*1540*/  LDCU UR16, c[0x0][0x534] ;  /* 0x0000a680ff1077ac */ /* 0x000ea20008000800 */
[----:B------:R-:W3:Y:S01]  /*1550*/  S2R R13, SR_CgaCtaId ;  /* 0x00000000000d7919 */ /* 0x000ee20000008800 */
[----:B------:R-:W4:Y:S01]  /*1560*/  LDCU UR9, c[0x0][0x430] ;  /* 0x00008600ff0977ac */ /* 0x000f220008000800 */
[----:B------:R-:W-:Y:S01]  /*1570*/  USHF.R.S32.HI UR4, URZ, 0x1f, UR10 ;  /* 0x0000001fff047899 */ /* 0x000fe2000801140a */
[----:B------:R-:W1:Y:S01]  /*1580*/  LDCU.64 UR12, c[0x0][0x358] ;  /* 0x00006b00ff0c77ac */ /* 0x000e620008000a00 */
[----:B0-----:R-:W-:Y:S02]  /*1590*/  IMAD.U32 R14, RZ, RZ, UR5 ;  /* 0x00000005ff0e7e24 */ /* 0x001fe4000f8e00ff */
[----:B------:R-:W-:-:S03]  /*15a0*/  ULOP3.LUT UR4, UR4, 0x1, URZ, 0xfc, !UPT ;  /* 0x0000000104047892 */ /* 0x000fc6000f8efcff */
[----:B------:R-:W-:Y:S01]  /*15b0*/  IABS R14, R14 ;  /* 0x0000000e000e7213 */ /* 0x000fe20000000000 */
[----:B----4-:R-:W-:-:S03]  /*15c0*/  UIMAD UR9, UR5, UR9, URZ ;  /* 0x00000009050972a4 */ /* 0x010fc6000f8e02ff */
[----:B------:R-:W0:Y:S01]  /*15d0*/  I2F.RP R11, R14 ;  /* 0x0000000e000b7306 */ /* 0x000e220000209400 */
[C---:B-1----:R-:W-:Y:S02]  /*15e0*/  ISETP.GT.U32.AND P1, PT, R20.reuse, 0x7f, PT ;  /* 0x0000007f1400780c */ /* 0x042fe40003f24070 */
[----:B------:R-:W-:Y:S02]  /*15f0*/  LOP3.LUT R26, R20, 0xf, RZ, 0xc0, !PT ;  /* 0x0000000f141a7812 */ /* 0x000fe400078ec0ff */
[----:B------:R-:W-:-:S03]  /*1600*/  SHF.R.U32.HI R15, RZ, 0x4, R20 ;  /* 0x00000004ff0f7819 */ /* 0x000fc60000011614 */
[----:B0-----:R-:W0:Y:S02]  /*1610*/  MUFU.RCP R16, R11 ;  /* 0x0000000b00107308 */ /* 0x001e240000001000 */
[----:B0-----:R-:W-:-:S06]  /*1620*/  VIADD R16, R16, 0xffffffe ;  /* 0x0ffffffe10107836 */ /* 0x001fcc0000000000 */
[----:B------:R-:W0:Y:S02]  /*1630*/  F2I.FTZ.U32.TRUNC.NTZ R17, R16 ;  /* 0x0000001000117305 */ /* 0x000e24000021f000 */
[--C-:B0-----:R-:W-:Y:S02]  /*1640*/  IMAD.MOV R5, RZ, RZ, -R17.reuse ;  /* 0x000000ffff057224 */ /* 0x101fe400078e0a11 */
[----:B------:R-:W-:Y:S02]  /*1650*/  IMAD.MOV.U32 R16, RZ, RZ, RZ ;  /* 0x000000ffff107224 */ /* 0x000fe400078e00ff */
[----:B------:R-:W-:Y:S01]  /*1660*/  IMAD R6, R5, R14, RZ ;  /* 0x0000000e05067224 */ /* 0x000fe200078e02ff */
[----:B------:R-:W-:Y:S02]  /*1670*/  IABS R5, R4 ;  /* 0x0000000400057213 */ /* 0x000fe40000000000 */
[----:B------:R-:W-:Y:S01]  /*1680*/  LOP3.LUT R4, R4, UR5, RZ, 0x3c, !PT ;  /* 0x0000000504047c12 */ /* 0x000fe2000f8e3cff */
[----:B------:R-:W-:Y:S01]  /*1690*/  IMAD.HI.U32 R6, R17, R6, R16 ;  /* 0x0000000611067227 */ /* 0x000fe200078e0010 */
[----:B------:R-:W-:-:S02]  /*16a0*/  SHF.R.U32.HI R16, RZ, 0x3, R20 ;  /* 0x00000003ff107819 */ /* 0x000fc40000011614 */
[----:B------:R-:W-:-:S03]  /*16b0*/  ISETP.GE.AND P2, PT, R4, RZ, PT ;  /* 0x000000ff0400720c */ /* 0x000fc60003f46270 */
[----:B------:R-:W-:-:S05]  /*16c0*/  IMAD.HI.U32 R6, R6, R5, RZ ;  /* 0x0000000506067227 */ /* 0x000fca00078e00ff */
[----:B------:R-:W-:-:S05]  /*16d0*/  IADD3 R11, PT, PT, -R6, RZ, RZ ;  /* 0x000000ff060b7210 */ /* 0x000fca0007ffe1ff */
[----:B------:R-:W-:Y:S01]  /*16e0*/  IMAD R5, R14, R11, R5 ;  /* 0x0000000b0e057224 */ /* 0x000fe200078e0205 */
[----:B------:R-:W-:-:S04]  /*16f0*/  LOP3.LUT R11, R20, 0x7, RZ, 0xc0, !PT ;  /* 0x00000007140b7812 */ /* 0x000fc800078ec0ff */
[----:B------:R-:W-:-:S13]  /*1700*/  ISETP.GT.U32.AND P0, PT, R14, R5, PT ;  /* 0x000000050e00720c */ /* 0x000fda0003f04070 */
[----:B------:R-:W-:Y:S02]  /*1710*/  @!P0 IMAD.IADD R5, R5, 0x1, -R14 ;  /* 0x0000000105058824 */ /* 0x000fe400078e0a0e */
[----:B------:R-:W-:Y:S01]  /*1720*/  @!P0 VIADD R6, R6, 0x1 ;  /* 0x0000000106068836 */ /* 0x000fe20000000000 */
[----:B------:R-:W-:Y:S02]  /*1730*/  ISETP.NE.AND P0, PT, RZ, UR5, PT ;  /* 0x00000005ff007c0c */ /* 0x000fe4000bf05270 */
[----:B------:R-:W-:Y:S02]  /*1740*/  ISETP.GE.U32.AND P3, PT, R5, R14, PT ;  /* 0x0000000e0500720c */ /* 0x000fe40003f66070 */
[----:B------:R-:W-:-:S04]  /*1750*/  MOV R14, 0x400 ;  /* 0x00000400000e7802 */ /* 0x000fc80000000f00 */
[----:B---3--:R-:W-:Y:S02]  /*1760*/  LEA R5, R13, R14, 0x18 ;  /* 0x0000000e0d057211 */ /* 0x008fe400078ec0ff */
[----:B------:R-:W-:-:S03]  /*1770*/  MOV R14, 0xff800000 ;  /* 0xff800000000e7802 */ /* 0x000fc60000000f00 */
[--C-:B------:R-:W-:Y:S02]  /*1780*/  @!P1 IMAD R18, R16, 0x24, R5.reuse ;  /* 0x0000002410129824 */ /* 0x100fe400078e0205 */
[----:B------:R-:W-:Y:S02]  /*1790*/  @P3 VIADD R6, R6, 0x1 ;  /* 0x0000000106063836 */ /* 0x000fe40000000000 */
[----:B------:R-:W-:Y:S01]  /*17a0*/  IMAD R4, R26, 0x24, R5 ;  /* 0x000000241a047824 */ /* 0x000fe200078e0205 */
[----:B------:R-:W-:Y:S01]  /*17b0*/  @!P1 LEA R5, R11, R18, 0x2 ;  /* 0x000000120b059211 */ /* 0x000fe200078e10ff */
[----:B------:R-:W-:Y:S01]  /*17c0*/  @!P2 IMAD.MOV R6, RZ, RZ, -R6 ;  /* 0x000000ffff06a224 */ /* 0x000fe200078e0a06 */
[----:B--2---:R-:W-:Y:S01]  /*17d0*/  ISETP.GE.AND P2, PT, R16, UR16, PT ;  /* 0x0000001010007c0c */ /* 0x004fe2000bf46270 */
[----:B------:R-:W-:Y:S01]  /*17e0*/  IMAD R25, R15, 0x4, R4 ;  /* 0x000000040f197824 */ /* 0x000fe200078e0204 */
[----:B------:R-:W-:-:S05]  /*17f0*/  @!P0 LOP3.LUT R6, RZ, UR5, RZ, 0x33, !PT ;  /* 0x00000005ff068c12 */ /* 0x000fca000f8e33ff */
[----:B------:R-:W-:-:S06]  /*1800*/  IMAD R13, R6, UR4, RZ ;  /* 0x00000004060d7c24 */ /* 0x000fcc000f8e02ff */
[----:B------:R-:W-:Y:S05]  /*1810*/  @P2 BRA `(.L_x_111) ;  /* 0x00000000003c2947 */ /* 0x000fea0003800000 */
[----:B------:R-:W-:-:S04]  /*1820*/  UIADD3 UR5, UP0, UPT, UR7, -UR6, URZ ;  /* 0x8000000607057290 */ /* 0x000fc8000ff1e0ff */
[----:B------:R-:W-:Y:S02]  /*1830*/  UIADD3.X UR4, UPT, UPT, UR15, -0x1, URZ, UP0, !UPT ;  /* 0xffffffff0f047890 */ /* 0x000fe400087fe4ff */
[----:B------:R-:W-:-:S04]  /*1840*/  ISETP.LT.U32.AND P0, PT, R11, UR5, PT ;  /* 0x000000050b007c0c */ /* 0x000fc8000bf01070 */
[----:B------:R-:W-:-:S05]  /*1850*/  IMAD.U32 R4, RZ, RZ, UR4 ;  /* 0x00000004ff047e24 */ /* 0x000fca000f8e00ff */
[----:B------:R-:W-:-:S13]  /*1860*/  ISETP.GT.AND.EX P0, PT, R4, RZ, PT, P0 ;  /* 0x000000ff0400720c */ /* 0x000fda0003f04300 */
[----:B------:R-:W-:Y:S05]  /*1870*/  @!P0 BRA `(.L_x_111) ;  /* 0x0000000000248947 */ /* 0x000fea0003800000 */
[----:B------:R-:W0:Y:S01]  /*1880*/  LDCU.64 UR4, c[0x0][0x428] ;  /* 0x00008500ff0477ac */ /* 0x000e220008000a00 */
[----:B------:R-:W-:Y:S01]  /*1890*/  IADD3 R18, P0, PT, R11, UR6, RZ ;  /* 0x000000060b127c10 */ /* 0x000fe2000ff1e0ff */
[----:B------:R-:W-:-:S04]  /*18a0*/  IMAD R4, R16, UR15, RZ ;  /* 0x0000000f10047c24 */ /* 0x000fc8000f8e02ff */
[----:B------:R-:W-:Y:S02]  /*18b0*/  IMAD.X R19, RZ, RZ, RZ, P0 ;  /* 0x000000ffff137224 */ /* 0x000fe400000e06ff */
[----:B------:R-:W-:-:S05]  /*18c0*/  IMAD.WIDE.U32 R16, R16, UR7, R18 ;  /* 0x0000000710107c25 */ /* 0x000fca000f8e0012 */
[----:B------:R-:W-:Y:S02]  /*18d0*/  IADD3 R4, PT, PT, R17, R4, RZ ;  /* 0x0000000411047210 */ /* 0x000fe40007ffe0ff */
[----:B0-----:R-:W-:-:S04]  /*18e0*/  LEA R18, P0, R16, UR4, 0x2 ;  /* 0x0000000410127c11 */ /* 0x001fc8000f8010ff */
[----:B------:R-:W-:-:S05]  /*18f0*/  LEA.HI.X R19, R16, UR5, R4, 0x2, P0 ;  /* 0x0000000510137c11 */ /* 0x000fca00080f1404 */
[----:B------:R0:W5:Y:S04]  /*1900*/  LDG.E R14, desc[UR12][R18.64] ;  /* 0x0000000c120e7981 */ /* 0x000168000c1e1900 */
.L_x_111:
[----:B------:R-:W-:Y:S05]  /*1910*/  BSYNC.RECONVERGENT B0 ;  /* 0x0000000000007941 */ /* 0x000fea0003800200 */
.L_x_110:
[----:B-----5:R-:W-:Y:S01]  /*1920*/  @!P1 STS [R5], R14 ;  /* 0x0000000e05009388 */ /* 0x020fe20000000800 */
[----:B------:R-:W1:Y:S08]  /*1930*/  LDC R11, c[0x0][0x3e0] ;  /* 0x0000f800ff0b7b82 */ /* 0x000e700000000800 */
[----:B------:R-:W-:Y:S01]  /*1940*/  BAR.SYNC.DEFER_BLOCKING 0x0 ;  /* 0x0000000000007b1d */ /* 0x000fe20000010000 */
[----:B------:R-:W-:-:S05]  /*1950*/  ISETP.NE.AND P5, PT, R13, RZ, PT ;  /* 0x000000ff0d00720c */ /* 0x000fca0003fa5270 */
[----:B------:R-:W-:Y:S01]  /*1960*/  BSSY.RECONVERGENT B1, `(.L_x_112) ;  /* 0x000017a000017945 */ /* 0x000fe20003800200 */
[----:B------:R-:W0:Y:S04]  /*1970*/  @!P1 LDS R24, [R25] ;  /* 0x0000000019189984 */ /* 0x000e280000000800 */
[----:B0-----:R-:W0:Y:S02]  /*1980*/  SHFL.BFLY PT, R19, R24, 0x8, 0x1f ;  /* 0x0d001f0018137f89 */ /* 0x001e2400000e0000 */
[----:B0-----:R-:W-:-:S05]  /*1990*/  FMNMX.FTZ R19, R19, R24, !PT ;  /* 0x0000001813137209 */ /* 0x001fca0007810000 */
[----:B------:R-:W0:Y:S02]  /*19a0*/  SHFL.BFLY PT, R16, R19, 0x4, 0x1f ;  /* 0x0c801f0013107f89 */ /* 0x000e2400000e0000 */
[----:B0-----:R-:W-:-:S05]  /*19b0*/  FMNMX.FTZ R16, R19, R16, !PT ;  /* 0x0000001013107209 */ /* 0x001fca0007810000 */
[----:B------:R-:W0:Y:S02]  /*19c0*/  SHFL.BFLY PT, R17, R16, 0x2, 0x1f ;  /* 0x0c401f0010117f89 */ /* 0x000e2400000e0000 */
[----:B0-----:R-:W-:-:S05]  /*19d0*/  FMNMX.FTZ R17, R16, R17, !PT ;  /* 0x0000001110117209 */ /* 0x001fca0007810000 */
[----:B------:R-:W0:Y:S02]  /*19e0*/  SHFL.BFLY PT, R4, R17, 0x1, 0x1f ;  /* 0x0c201f0011047f89 */ /* 0x000e2400000e0000 */
[----:B0-----:R-:W-:Y:S02]  /*19f0*/  FMNMX.FTZ R4, R17, R4, !PT ;  /* 0x0000000411047209 */ /* 0x001fe40007810000 */
[----:B------:R-:W-:Y:S02]  /*1a00*/  IABS R17, R13 ;  /* 0x0000000d00117213 */ /* 0x000fe40000000000 */
[C---:B------:R-:W-:Y:S02]  /*1a10*/  FSETP.NEU.FTZ.AND P0, PT, R4.reuse, -INF , PT ;  /* 0xff8000000400780b */ /* 0x040fe40003f1d000 */
[----:B------:R-:W0:Y:S02]  /*1a20*/  I2F.RP R16, R17 ;  /* 0x0000001100107306 */ /* 0x000e240000209400 */
[----:B------:R-:W-:-:S02]  /*1a30*/  FSEL R5, R4, RZ, P0 ;  /* 0x000000ff04057208 */ /* 0x000fc40000000000 */
[----:B-1----:R-:W-:-:S03]  /*1a40*/  IABS R4, R11 ;  /* 0x0000000b00047213 */ /* 0x002fc60000000000 */
[----:B------:R-:W-:Y:S01]  /*1a50*/  FADD.FTZ R21, -R5, R24 ;  /* 0x0000001805157221 */ /* 0x000fe20000010100 */
[----:B------:R-:W1:Y:S03]  /*1a60*/  I2F.RP R14, R4 ;  /* 0x00000004000e7306 */ /* 0x000e660000209400 */
[----:B------:R-:W-:-:S05]  /*1a70*/  FMUL.FTZ R21, R21, 1.4426950216293334961 ;  /* 0x3fb8aa3b15157820 */ /* 0x000fca0000410000 */
[----:B0-----:R-:W0:Y:S08]  /*1a80*/  MUFU.RCP R30, R16 ;  /* 0x00000010001e7308 */ /* 0x001e300000001000 */
[----:B------:R-:W2:Y:S04]  /*1a90*/  MUFU.EX2 R21, R21 ;  /* 0x0000001500157308 */ /* 0x000ea80000000800 */
[----:B-1----:R-:W1:Y:S01]  /*1aa0*/  MUFU.RCP R34, R14 ;  /* 0x0000000e00227308 */ /* 0x002e620000001000 */
[----:B0-----:R-:W-:Y:S01]  /*1ab0*/  VIADD R30, R30, 0xffffffe ;  /* 0x0ffffffe1e1e7836 */ /* 0x001fe20000000000 */
[----:B--2---:R-:W0:Y:S06]  /*1ac0*/  SHFL.BFLY PT, R28, R21, 0x8, 0x1f ;  /* 0x0d001f00151c7f89 */ /* 0x004e2c00000e0000 */
[----:B------:R-:W2:Y:S01]  /*1ad0*/  F2I.FTZ.U32.TRUNC.NTZ R31, R30 ;  /* 0x0000001e001f7305 */ /* 0x000ea2000021f000 */
[----:B-1----:R-:W-:-:S07]  /*1ae0*/  VIADD R34, R34, 0xffffffe ;  /* 0x0ffffffe22227836 */ /* 0x002fce0000000000 */
[----:B------:R-:W1:Y:S01]  /*1af0*/  F2I.FTZ.U32.TRUNC.NTZ R35, R34 ;  /* 0x0000002200237305 */ /* 0x000e62000021f000 */
[----:B--2---:R-:W-:Y:S02]  /*1b00*/  IMAD.MOV R16, RZ, RZ, -R31 ;  /* 0x000000ffff107224 */ /* 0x004fe400078e0a1f */
[----:B------:R-:W-:Y:S02]  /*1b10*/  IMAD.MOV.U32 R30, RZ, RZ, RZ ;  /* 0x000000ffff1e7224 */ /* 0x000fe400078e00ff */
[----:B0-----:R-:W-:Y:S01]  /*1b20*/  FADD.FTZ R28, R21, R28 ;  /* 0x0000001c151c7221 */ /* 0x001fe20000010000 */
[----:B-1----:R-:W-:-:S04]  /*1b30*/  IMAD.MOV R21, RZ, RZ, -R35 ;  /* 0x000000ffff157224 */ /* 0x002fc800078e0a23 */
[----:B------:R-:W0:Y:S01]  /*1b40*/  SHFL.BFLY PT, R19, R28, 0x4, 0x1f ;  /* 0x0c801f001c137f89 */ /* 0x000e2200000e0000 */
[----:B------:R-:W-:Y:S02]  /*1b50*/  IMAD.MOV.U32 R34, RZ, RZ, RZ ;  /* 0x000000ffff227224 */ /* 0x000fe400078e00ff */
[----:B------:R-:W-:-:S04]  /*1b60*/  IMAD R18, R21, R4, RZ ;  /* 0x0000000415127224 */ /* 0x000fc800078e02ff */
[----:B------:R-:W-:-:S04]  /*1b70*/  IMAD.HI.U32 R18, R35, R18, R34 ;  /* 0x0000001223127227 */ /* 0x000fc800078e0022 */
[----:B0-----:R-:W-:Y:S01]  /*1b80*/  FADD.FTZ R19, R28, R19 ;  /* 0x000000131c137221 */ /* 0x001fe20000010000 */
[----:B------:R-:W-:Y:S01]  /*1b90*/  IADD3 R28, PT, PT, R0, R17, RZ ;  /* 0x00000011001c7210 */ /* 0x000fe20007ffe0ff */
[----:B------:R-:W-:-:S03]  /*1ba0*/  IMAD.MOV.U32 R0, RZ, RZ, R16 ;  /* 0x000000ffff007224 */ /* 0x000fc600078e0010 */
[----:B------:R-:W0:Y:S01]  /*1bb0*/  SHFL.BFLY PT, R14, R19, 0x2, 0x1f ;  /* 0x0c401f00130e7f89 */ /* 0x000e2200000e0000 */
[----:B------:R-:W-:Y:S01]  /*1bc0*/  IMAD R21, R0, R17, RZ ;  /* 0x0000001100157224 */ /* 0x000fe200078e02ff */
[----:B------:R-:W-:Y:S02]  /*1bd0*/  IABS R16, R28 ;  /* 0x0000001c00107213 */ /* 0x000fe40000000000 */
[----:B------:R-:W-:Y:S01]  /*1be0*/  IABS R0, R13 ;  /* 0x0000000d00007213 */ /* 0x000fe20000000000 */
[----:B------:R-:W-:-:S03]  /*1bf0*/  IMAD.HI.U32 R21, R31, R21, R30 ;  /* 0x000000151f157227 */ /* 0x000fc600078e001e */
[----:B------:R-:W-:Y:S01]  /*1c00*/  IADD3 R0, PT, PT, RZ, -R0, RZ ;  /* 0x80000000ff007210 */ /* 0x000fe20007ffe0ff */
[----:B------:R-:W-:-:S04]  /*1c10*/  IMAD.HI.U32 R18, R18, R16, RZ ;  /* 0x0000001012127227 */ /* 0x000fc800078e00ff */
[----:B------:R-:W-:-:S04]  /*1c20*/  IMAD.HI.U32 R27, R21, R16, RZ ;  /* 0x00000010151b7227 */ /* 0x000fc800078e00ff */
[----:B------:R-:W-:Y:S02]  /*1c30*/  IMAD R0, R27, R0, R16 ;  /* 0x000000001b007224 */ /* 0x000fe400078e0210 */
[----:B------:R-:W-:-:S03]  /*1c40*/  IMAD.MOV R21, RZ, RZ, -R18 ;  /* 0x000000ffff157224 */ /* 0x000fc600078e0a12 */
[----:B------:R-:W-:Y:S01]  /*1c50*/  ISETP.GT.U32.AND P1, PT, R17, R0, PT ;  /* 0x000000001100720c */ /* 0x000fe20003f24070 */
[----:B------:R-:W-:Y:S02]  /*1c60*/  IMAD R21, R4, R21, R16 ;  /* 0x0000001504157224 */ /* 0x000fe400078e0210 */
[----:B0-----:R-:W-:-:S03]  /*1c70*/  FADD.FTZ R14, R19, R14 ;  /* 0x0000000e130e7221 */ /* 0x001fc60000010000 */
[----:B------:R-:W-:Y:S02]  /*1c80*/  ISETP.GT.U32.AND P0, PT, R4, R21, PT ;  /* 0x000000150400720c */ /* 0x000fe40003f04070 */
[----:B------:R-:W0:Y:S05]  /*1c90*/  SHFL.BFLY PT, R19, R14, 0x1, 0x1f ;  /* 0x0c201f000e137f89 */ /* 0x000e2a00000e0000 */
[----:B------:R-:W-:Y:S01]  /*1ca0*/  @!P1 IMAD.IADD R0, R0, 0x1, -R17 ;  /* 0x0000000100009824 */ /* 0x000fe200078e0a11 */
[----:B------:R-:W-:-:S04]  /*1cb0*/  @!P1 IADD3 R27, PT, PT, R27, 0x1, RZ ;  /* 0x000000011b1b9810 */ /* 0x000fc80007ffe0ff */
[-C--:B------:R-:W-:Y:S01]  /*1cc0*/  ISETP.GE.U32.AND P2, PT, R0, R17.reuse, PT ;  /* 0x000000110000720c */ /* 0x080fe20003f46070 */
[----:B------:R-:W-:Y:S01]  /*1cd0*/  @!P0 IMAD.IADD R21, R21, 0x1, -R4 ;  /* 0x0000000115158824 */ /* 0x000fe200078e0a04 */
[----:B------:R-:W-:Y:S01]  /*1ce0*/  LOP3.LUT R0, R28, R17, RZ, 0x3c, !PT ;  /* 0x000000111c007212 */ /* 0x000fe200078e3cff */
[----:B------:R-:W-:Y:S01]  /*1cf0*/  @!P0 VIADD R18, R18, 0x1 ;  /* 0x0000000112128836 */ /* 0x000fe20000000000 */
[----:B------:R-:W-:Y:S02]  /*1d00*/  LOP3.LUT R28, R28, R11, RZ, 0x3c, !PT ;  /* 0x0000000b1c1c7212 */ /* 0x000fe400078e3cff */
[----:B------:R-:W-:Y:S02]  /*1d10*/  ISETP.GE.U32.AND P4, PT, R21, R4, PT ;  /* 0x000000041500720c */ /* 0x000fe40003f86070 */
[----:B------:R-:W-:Y:S02]  /*1d20*/  ISETP.NE.AND P0, PT, R11, RZ, PT ;  /* 0x000000ff0b00720c */ /* 0x000fe40003f05270 */
[----:B------:R-:W-:-:S02]  /*1d30*/  ISETP.GE.AND P3, PT, R0, RZ, PT ;  /* 0x000000ff0000720c */ /* 0x000fc40003f66270 */
[----:B------:R-:W-:Y:S01]  /*1d40*/  SHF.R.S32.HI R21, RZ, 0x1f, R13 ;  /* 0x0000001fff157819 */ /* 0x000fe2000001140d */
[----:B0-----:R-:W-:Y:S01]  /*1d50*/  FADD.FTZ R19, R14, R19 ;  /* 0x000000130e137221 */ /* 0x001fe20000010000 */
[----:B------:R-:W-:Y:S01]  /*1d60*/  @P2 VIADD R27, R27, 0x1 ;  /* 0x000000011b1b2836 */ /* 0x000fe20000000000 */
[----:B------:R-:W-:-:S03]  /*1d70*/  ISETP.GE.AND P2, PT, R28, RZ, PT ;  /* 0x000000ff1c00720c */ /* 0x000fc60003f46270 */
[----:B------:R-:W-:Y:S01]  /*1d80*/  FSETP.NE.FTZ.AND P1, PT, R19, RZ, PT ;  /* 0x000000ff1300720b */ /* 0x000fe20003f35000 */
[----:B------:R-:W-:-:S04]  /*1d90*/  @P4 VIADD R18, R18, 0x1 ;  /* 0x0000000112124836 */ /* 0x000fc80000000000 */
[----:B------:R-:W-:Y:S02]  /*1da0*/  @!P3 IADD3 R27, PT, PT, -R27, RZ, RZ ;  /* 0x000000ff1b1bb210 */ /* 0x000fe40007ffe1ff */
[----:B------:R-:W-:Y:S02]  /*1db0*/  ISETP.NE.AND P3, PT, R6, RZ, PT ;  /* 0x000000ff0600720c */ /* 0x000fe40003f65270 */
[----:B------:R-:W-:Y:S01]  /*1dc0*/  @!P5 LOP3.LUT R27, RZ, R17, RZ, 0x33, !PT ;  /* 0x00000011ff1bd212 */ /* 0x000fe200078e33ff */
[----:B------:R-:W-:Y:S01]  /*1dd0*/  @!P2 IMAD.MOV R18, RZ, RZ, -R18 ;  /* 0x000000ffff12a224 */ /* 0x000fe200078e0a12 */
[----:B------:R-:W-:Y:S02]  /*1de0*/  @!P0 LOP3.LUT R18, RZ, R11, RZ, 0x33, !PT ;  /* 0x0000000bff128212 */ /* 0x000fe400078e33ff */
[----:B------:R-:W0:Y:S01]  /*1df0*/  @P1 MUFU.LG2 R0, R19 ;  /* 0x0000001300001308 */ /* 0x000e220000000c00 */
[----:B------:R-:W-:Y:S02]  /*1e00*/  LOP3.LUT P0, RZ, R20, 0x38f, RZ, 0xc0, !PT ;  /* 0x0000038f14ff7812 */ /* 0x000fe4000780c0ff */
[----:B------:R-:W-:-:S02]  /*1e10*/  SEL R4, RZ, 0x1, !P3 ;  /* 0x00000001ff047807 */ /* 0x000fc40005800000 */
[----:B------:R-:W-:Y:S02]  /*1e20*/  ISETP.LT.U32.AND P2, PT, R22, R27, PT ;  /* 0x0000001b1600720c */ /* 0x000fe40003f41070 */
[----:B------:R-:W-:Y:S02]  /*1e30*/  SHF.R.S32.HI R17, RZ, 0x1f, R27 ;  /* 0x0000001fff117819 */ /* 0x000fe4000001141b */
[----:B------:R-:W-:Y:S02]  /*1e40*/  LOP3.LUT R4, R21, R4, RZ, 0xfc, !PT ;  /* 0x0000000415047212 */ /* 0x000fe400078efcff */
[----:B------:R-:W-:Y:S01]  /*1e50*/  ISETP.LT.AND.EX P2, PT, R23, R17, PT, P2 ;  /* 0x000000111700720c */ /* 0x000fe20003f41320 */
[----:B------:R-:W-:Y:S02]  /*1e60*/  IMAD R17, R18, UR11, RZ ;  /* 0x0000000b12117c24 */ /* 0x000fe4000f8e02ff */
[----:B------:R-:W-:Y:S01]  /*1e70*/  IMAD.MOV.U32 R23, RZ, RZ, 0x7f800000 ;  /* 0x7f800000ff177424 */ /* 0x000fe200078e00ff */
[----:B------:R-:W-:Y:S01]  /*1e80*/  SEL R6, R22, R27, P2 ;  /* 0x0000001b16067207 */ /* 0x000fe20001000000 */
[----:B------:R-:W-:-:S02]  /*1e90*/  IMAD R4, R4, R17, RZ ;  /* 0x0000001104047224 */ /* 0x000fc400078e02ff */
[----:B0-----:R-:W-:Y:S01]  /*1ea0*/  @P1 FFMA.FTZ R23, R0, 0.69314718246459960938, R5 ;  /* 0x3f31721800171823 */ /* 0x001fe20000010005 */
[----:B------:R-:W-:Y:S01]  /*1eb0*/  IMAD R5, R13, UR9, RZ ;  /* 0x000000090d057c24 */ /* 0x000fe2000f8e02ff */
[----:B------:R-:W-:Y:S05]  /*1ec0*/  @P0 BRA `(.L_x_113) ;  /* 0x00000010008c0947 */ /* 0x000fea0003800000 */
        /* <DEDUP_REMOVED lines=28> */
[----:B------:R-:W-:Y:S01]  /*2090*/  ISETP.NE.U32.AND P0, PT, R34, RZ, PT ;  /* 0x000000ff2200720c */ /* 0x000fe20003f05070 */
[----:B------:R-:W-:-:S06]  /*20a0*/  HFMA2 R31, -RZ, RZ, 0, 0 ;  /* 0x00000000ff1f7431 */ /* 0x000fcc00000001ff */
        /* <DEDUP_REMOVED lines=20> */
.L_x_115:
[----:B------:R-:W-:Y:S01]  /*21f0*/  IMAD.MOV.U32 R36, RZ, RZ, R30 ;  /* 0x000000ffff247224 */ /* 0x000fe200078e001e */
[----:B------:R-:W-:Y:S01]  /*2200*/  MOV R19, RZ ;  /* 0x000000ff00137202 */ /* 0x000fe20000000f00 */
[----:B------:R-:W-:Y:S01]  /*2210*/  IMAD.MOV.U32 R18, RZ, RZ, R34 ;  /* 0x000000ffff127224 */ /* 0x000fe200078e0022 */
[----:B------:R-:W-:Y:S02]  /*2220*/  MOV R16, 0x2240 ;  /* 0x0000224000107802 */ /* 0x000fe40000000f00 */
[----:B------:R-:W-:Y:S05]  /*2230*/  CALL.REL.NOINC `($__internal_3_$__cuda_sm20_div_s64) ;  /* 0x0000001c00b87944 */ /* 0x000fea0003c00000 */
[----:B------:R-:W-:Y:S02]  /*2240*/  IADD3 R11, PT, PT, -R14, RZ, RZ ;  /* 0x000000ff0e0b7210 */ /* 0x000fe40007ffe1ff */
[----:B------:R-:W-:-:S03]  /*2250*/  MOV R31, R13 ;  /* 0x0000000d001f7202 */ /* 0x000fc60000000f00 */
[----:B------:R-:W-:Y:S01]  /*2260*/  IMAD R11, R34, R11, R30 ;  /* 0x0000000b220b7224 */ /* 0x000fe200078e021e */
[----:B------:R-:W-:-:S07]  /*2270*/  MOV R30, R14 ;  /* 0x0000000e001e7202 */ /* 0x000fce0000000f00 */
.L_x_116:
[----:B------:R-:W-:Y:S01]  /*2280*/  IABS R17, UR14 ;  /* 0x0000000e00117c13 */ /* 0x000fe20008000000 */
[----:B------:R-:W-:Y:S01]  /*2290*/  IMAD R3, R3, R12, RZ ;  /* 0x0000000c03037224 */ /* 0x000fe200078e02ff */
[----:B------:R-:W-:Y:S01]  /*22a0*/  IABS R13, UR14 ;  /* 0x0000000e000d7c13 */ /* 0x000fe20008000000 */
[----:B------:R-:W-:Y:S01]  /*22b0*/  BSSY.RECONVERGENT B0, `(.L_x_117) ;  /* 0x0000040000007945 */ /* 0x000fe20003800200 */
[----:B------:R-:W0:Y:S01]  /*22c0*/  I2F.U32.RP R21, R17 ;  /* 0x0000001100157306 */ /* 0x000e220000209000 */
[----:B------:R-:W-:Y:S01]  /*22d0*/  IABS R14, R11 ;  /* 0x0000000b000e7213 */ /* 0x000fe20000000000 */
[----:B------:R-:W-:Y:S01]  /*22e0*/  IMAD R3, R9, R2, R3 ;  /* 0x0000000209037224 */ /* 0x000fe200078e0203 */
[----:B------:R-:W-:-:S04]  /*22f0*/  LOP3.LUT R2, R11, UR14, RZ, 0x3c, !PT ;  /* 0x0000000e0b027c12 */ /* 0x000fc8000f8e3cff */
[----:B------:R-:W-:Y:S01]  /*2300*/  ISETP.GE.AND P0, PT, R2, RZ, PT ;  /* 0x000000ff0200720c */ /* 0x000fe20003f06270 */
[----:B0-----:R-:W0:Y:S02]  /*2310*/  MUFU.RCP R18, R21 ;  /* 0x0000001500127308 */ /* 0x001e240000001000 */
[----:B0-----:R-:W-:-:S06]  /*2320*/  VIADD R18, R18, 0xffffffe ;  /* 0x0ffffffe12127836 */ /* 0x001fcc0000000000 */
[----:B------:R-:W0:Y:S02]  /*2330*/  F2I.FTZ.U32.TRUNC.NTZ R19, R18 ;  /* 0x0000001200137305 */ /* 0x000e24000021f000 */
[----:B0-----:R-:W-:Y:S01]  /*2340*/  IMAD.MOV R16, RZ, RZ, -R19 ;  /* 0x000000ffff107224 */ /* 0x001fe200078e0a13 */
[----:B------:R-:W-:-:S03]  /*2350*/  MOV R18, RZ ;  /* 0x000000ff00127202 */ /* 0x000fc60000000f00 */
[----:B------:R-:W-:-:S04]  /*2360*/  IMAD R16, R16, R17, RZ ;  /* 0x0000001110107224 */ /* 0x000fc800078e02ff */
        /* <DEDUP_REMOVED lines=8> */
[----:B------:R-:W-:-:S06]  /*23f0*/  IMAD R3, R3, R32, RZ ;  /* 0x0000002003037224 */ /* 0x000fcc00078e02ff */
        /* <DEDUP_REMOVED lines=36> */
.L_x_118:
[----:B------:R-:W-:Y:S01]  /*2640*/  IMAD.MOV.U32 R36, RZ, RZ, R30 ;  /* 0x000000ffff247224 */ /* 0x000fe200078e001e */
[----:B------:R-:W-:Y:S01]  /*2650*/  MOV R19, R31 ;  /* 0x0000001f00137202 */ /* 0x000fe20000000f00 */
[----:B------:R-:W-:Y:S01]  /*2660*/  IMAD.MOV.U32 R18, RZ, RZ, R34 ;  /* 0x000000ffff127224 */ /* 0x000fe200078e0022 */
[----:B------:R-:W-:Y:S02]  /*2670*/  MOV R16, 0x2690 ;  /* 0x0000269000107802 */ /* 0x000fe40000000f00 */
[----:B------:R-:W-:Y:S05]  /*2680*/  CALL.REL.NOINC `($__internal_3_$__cuda_sm20_div_s64) ;  /* 0x0000001800a47944 */ /* 0x000fea0003c00000 */
[----:B------:R-:W-:-:S05]  /*2690*/  IADD3 R31, PT, PT, -R14, RZ, RZ ;  /* 0x000000ff0e1f7210 */ /* 0x000fca0007ffe1ff */
[----:B------:R-:W-:Y:S02]  /*26a0*/  IMAD R31, R31, R34, R30 ;  /* 0x000000221f1f7224 */ /* 0x000fe400078e021e */
.L_x_119:
[----:B------:R-:W-:Y:S05]  /*26b0*/  BSYNC.RECONVERGENT B0 ;  /* 0x0000000000007941 */ /* 0x000fea0003800200 */
.L_x_117:
[----:B------:R-:W-:Y:S01]  /*26c0*/  IABS R16, R12 ;  /* 0x0000000c00107213 */ /* 0x000fe20000000000 */
[----:B------:R-:W0:Y:S01]  /*26d0*/  LDC R22, c[0x0][0x3e0] ;  /* 0x0000f800ff167b82 */ /* 0x000e220000000800 */
[----:B------:R-:W-:Y:S01]  /*26e0*/  IABS R11, R7 ;  /* 0x00000007000b7213 */ /* 0x000fe20000000000 */
[----:B------:R-:W1:Y:S01]  /*26f0*/  LDCU UR15, c[0x0][0x430] ;  /* 0x00008600ff0f77ac */ /* 0x000e620008000800 */
[----:B------:R-:W2:Y:S01]  /*2700*/  I2F.U32.RP R17, R16 ;  /* 0x0000001000117306 */ /* 0x000ea20000209000 */
[----:B------:R-:W-:Y:S02]  /*2710*/  IABS R13, R9 ;  /* 0x00000009000d7213 */ /* 0x000fe40000000000 */
[----:B------:R-:W-:Y:S01]  /*2720*/  IABS R21, R6 ;  /* 0x0000000600157213 */ /* 0x000fe20000000000 */
[----:B------:R-:W3:Y:S01]  /*2730*/  LDCU UR4, c[0x0][0x434] ;  /* 0x00008680ff0477ac */ /* 0x000ee20008000800 */
[----:B------:R-:W-:Y:S02]  /*2740*/  IABS R27, R31 ;  /* 0x0000001f001b7213 */ /* 0x000fe40000000000 */
[----:B------:R-:W-:Y:S01]  /*2750*/  ISETP.NE.AND P5, PT, R12, RZ, PT ;  /* 0x000000ff0c00720c */ /* 0x000fe20003fa5270 */
[----:B------:R-:W4:Y:S08]  /*2760*/  I2F.U32.RP R18, R11 ;  /* 0x0000000b00127306 */ /* 0x000f300000209000 */
[----:B--2---:R-:W2:Y:S01]  /*2770*/  MUFU.RCP R17, R17 ;  /* 0x0000001100117308 */ /* 0x004ea20000001000 */
[----:B-1----:R-:W-:Y:S01]  /*2780*/  USEL UR15, UR15, 0x1, UP1 ;  /* 0x000000010f0f7887 */ /* 0x002fe20008800000 */
[----:B0-----:R-:W-:-:S03]  /*2790*/  ISETP.LT.U32.AND P0, PT, R22, 0x1, PT ;  /* 0x000000011600780c */ /* 0x001fc60003f01070 */
[----:B------:R-:W-:-:S03]  /*27a0*/  USHF.R.S32.HI UR5, URZ, 0x1f, UR15 ;  /* 0x0000001fff057899 */ /* 0x000fc6000801140f */
[----:B----4-:R-:W0:Y:S01]  /*27b0*/  MUFU.RCP R34, R18 ;  /* 0x0000001200227308 */ /* 0x010e220000001000 */
[----:B------:R-:W-:Y:S01]  /*27c0*/  ISETP.LT.AND.EX P0, PT, R0, RZ, PT, P0 ;  /* 0x000000ff0000720c */ /* 0x000fe20003f01300 */
[----:B---3--:R-:W-:Y:S01]  /*27d0*/  UIMAD UR4, UR15, UR4, URZ ;  /* 0x000000040f0472a4 */ /* 0x008fe2000f8e02ff */
[----:B------:R-:W-:Y:S02]  /*27e0*/  IABS R0, R7 ;  /* 0x0000000700007213 */ /* 0x000fe40000000000 */
[----:B------:R-:W-:-:S03]  /*27f0*/  SEL R22, R22, 0x1, P0 ;  /* 0x0000000116167807 */ /* 0x000fc60000000000 */
[----:B------:R-:W-:Y:S01]  /*2800*/  I2F.U32.RP R33, R13 ;  /* 0x0000000d00217306 */ /* 0x000fe20000209000 */
[----:B------:R-:W-:Y:S01]  /*2810*/  IABS R19, R22 ;  /* 0x0000001600137213 */ /* 0x000fe20000000000 */
[----:B--2---:R-:W-:Y:S02]  /*2820*/  VIADD R36, R17, 0xffffffe ;  /* 0x0ffffffe11247836 */ /* 0x004fe40000000000 */
[----:B------:R-:W-:-:S04]  /*2830*/  IMAD.MOV R0, RZ, RZ, -R0 ;  /* 0x000000ffff007224 */ /* 0x000fc800078e0a00 */
[----:B------:R-:W1:Y:S01]  /*2840*/  F2I.FTZ.U32.TRUNC.NTZ R37, R36 ;  /* 0x0000002400257305 */ /* 0x000e62000021f000 */
[----:B0-----:R-:W-:Y:S01]  /*2850*/  VIADD R34, R34, 0xffffffe ;  /* 0x0ffffffe22227836 */ /* 0x001fe20000000000 */
[----:B------:R-:W-:-:S04]  /*2860*/  IABS R18, R12 ;  /* 0x0000000c00127213 */ /* 0x000fc80000000000 */
[----:B------:R-:W-:Y:S02]  /*2870*/  IADD3 R18, PT, PT, RZ, -R18, RZ ;  /* 0x80000012ff127210 */ /* 0x000fe40007ffe0ff */
[----:B------:R-:W0:Y:S01]  /*2880*/  F2I.FTZ.U32.TRUNC.NTZ R35, R34 ;  /* 0x0000002200237305 */ /* 0x000e22000021f000 */
[----:B-1----:R-:W-:-:S07]  /*2890*/  IMAD.MOV R17, RZ, RZ, -R37 ;  /* 0x000000ffff117224 */ /* 0x002fce00078e0a25 */
[----:B------:R-:W1:Y:S01]  /*28a0*/  I2F.U32.RP R28, R19 ;  /* 0x00000013001c7306 */ /* 0x000e620000209000 */
[----:B------:R-:W-:Y:S02]  /*28b0*/  IMAD.MOV.U32 R36, RZ, RZ, RZ ;  /* 0x000000ffff247224 */ /* 0x000fe400078e00ff */
[----:B------:R-:W-:Y:S02]  /*28c0*/  IMAD R17, R17, R16, RZ ;  /* 0x0000001011117224 */ /* 0x000fe400078e02ff */
[----:B0-----:R-:W-:-:S03]  /*28d0*/  IMAD.MOV R30, RZ, RZ, -R35 ;  /* 0x000000ffff1e7224 */ /* 0x001fc600078e0a23 */
[----:B------:R-:W0:Y:S01]  /*28e0*/  MUFU.RCP R33, R33 ;  /* 0x0000002100217308 */ /* 0x000e220000001000 */
[----:B------:R-:W-:Y:S02]  /*28f0*/  IMAD.MOV.U32 R34, RZ, RZ, RZ ;  /* 0x000000ffff227224 */ /* 0x000fe400078e00ff */
[----:B------:R-:W-:Y:S02]  /*2900*/  IMAD R30, R30, R11, RZ ;  /* 0x0000000b1e1e7224 */ /* 0x000fe400078e02ff */
[----:B------:R-:W-:Y:S01]  /*2910*/  IMAD.HI.U32 R32, R37, R17, R36 ;  /* 0x0000001125207227 */ /* 0x000fe200078e0024 */
[----:B------:R-:W-:Y:S02]  /*2920*/  IABS R17, R14 ;  /* 0x0000000e00117213 */ /* 0x000fe40000000000 */
[----:B-1----:R-:W1:Y:S01]  /*2930*/  MUFU.RCP R28, R28 ;  /* 0x0000001c001c7308 */ /* 0x002e620000001000 */
[----:B------:R-:W-:-:S04]  /*2940*/  IMAD.HI.U32 R30, R35, R30, R34 ;  /* 0x0000001e231e7227 */ /* 0x000fc800078e0022 */
[----:B------:R-:W-:-:S04]  /*2950*/  IMAD.HI.U32 R34, R32, R27, RZ ;  /* 0x0000001b20227227 */ /* 0x000fc800078e00ff */
[----:B------:R-:W-:Y:S01]  /*2960*/  HFMA2 R32, -RZ, RZ, 0, 0 ;  /* 0x00000000ff207431 */ /* 0x000fe200000001ff */
[----:B------:R-:W2:Y:S01]  /*2970*/  I2F.U32.RP R29, R21 ;  /* 0x00000015001d7306 */ /* 0x000ea20000209000 */
[----:B------:R-:W-:Y:S01]  /*2980*/  IMAD.HI.U32 R30, R30, R17, RZ ;  /* 0x000000111e1e7227 */ /* 0x000fe200078e00ff */
[----:B0-----:R-:W-:-:S03]  /*2990*/  IADD3 R33, PT, PT, R33, 0xffffffe, RZ ;  /* 0x0ffffffe21217810 */ /* 0x001fc60007ffe0ff */
[----:B------:R-:W-:Y:S01]  /*29a0*/  IMAD R27, R34, R18, R27 ;  /* 0x00000012221b7224 */ /* 0x000fe200078e021b */
[----:B------:R-:W-:Y:S01]  /*29b0*/  LOP3.LUT R18, R14, R7, RZ, 0x3c, !PT ;  /* 0x000000070e127212 */ /* 0x000fe200078e3cff */
[----:B------:R-:W-:Y:S01]  /*29c0*/  IMAD R0, R30, R0, R17 ;  /* 0x000000001e007224 */ /* 0x000fe200078e0211 */
[----:B------:R-:W0:Y:S01]  /*29d0*/  F2I.FTZ.U32.TRUNC.NTZ R33, R33 ;  /* 0x0000002100217305 */ /* 0x000e22000021f000 */
[----:B-1----:R-:W-:Y:S01]  /*29e0*/  VIADD R28, R28, 0xffffffe ;  /* 0x0ffffffe1c1c7836 */ /* 0x002fe20000000000 */
[----:B------:R-:W-:Y:S02]  /*29f0*/  ISETP.GT.U32.AND P3, PT, R16, R27, PT ;  /* 0x0000001b1000720c */ /* 0x000fe40003f64070 */
[----:B------:R-:W-:Y:S02]  /*2a00*/  ISETP.GT.U32.AND P1, PT, R11, R0, PT ;  /* 0x000000000b00720c */ /* 0x000fe40003f24070 */
[----:B------:R-:W-:Y:S02]  /*2a10*/  ISETP.GE.AND P0, PT, R18, RZ, PT ;  /* 0x000000ff1200720c */ /* 0x000fe40003f06270 */
[----:B--2---:R-:W1:Y:S01]  /*2a20*/  MUFU.RCP R29, R29 ;  /* 0x0000001d001d7308 */ /* 0x004e620000001000 */
[----:B------:R-:W-:-:S05]  /*2a30*/  IABS R18, R9 ;  /* 0x0000000900127213 */ /* 0x000fca0000000000 */
[----:B------:R-:W-:Y:S02]  /*2a40*/  IMAD.MOV R18, RZ, RZ, -R18 ;  /* 0x000000ffff127224 */ /* 0x000fe400078e0a12 */
[----:B------:R-:W2:Y:S01]  /*2a50*/  F2I.FTZ.U32.TRUNC.NTZ R37, R28 ;  /* 0x0000001c00257305 */ /* 0x000ea2000021f000 */
[----:B0-----:R-:W-:Y:S02]  /*2a60*/  IMAD.MOV R17, RZ, RZ, -R33 ;  /* 0x000000ffff117224 */ /* 0x001fe400078e0a21 */
[----:B------:R-:W-:Y:S02]  /*2a70*/  @!P3 IMAD.IADD R27, R27, 0x1, -R16 ;  /* 0x000000011b1bb824 */ /* 0x000fe400078e0a10 */
[----:B------:R-:W-:Y:S02]  /*2a80*/  IMAD R17, R17, R13, RZ ;  /* 0x0000000d11117224 */ /* 0x000fe400078e02ff */
[----:B------:R-:W-:Y:S01]  /*2a90*/  @!P1 IMAD.IADD R0, R0, 0x1, -R11 ;  /* 0x0000000100009824 */ /* 0x000fe200078e0a0b */
[----:B------:R-:W-:Y:S01]  /*2aa0*/  ISETP.GE.U32.AND P6, PT, R27, R16, PT ;  /* 0x000000101b00720c */ /* 0x000fe20003fc6070 */
[----:B------:R-:W-:Y:S01]  /*2ab0*/  IMAD.HI.U32 R17, R33, R17, R32 ;  /* 0x0000001121117227 */ /* 0x000fe200078e0020 */
[----:B------:R-:W-:-:S02]  /*2ac0*/  LOP3.LUT R27, R31, R12, RZ, 0x3c, !PT ;  /* 0x0000000c1f1b7212 */ /* 0x000fc400078e3cff */
[----:B------:R-:W-:Y:S01]  /*2ad0*/  ISETP.GE.U32.AND P4, PT, R0, R11, PT ;  /* 0x0000000b0000720c */ /* 0x000fe20003f86070 */
[----:B-1----:R-:W-:Y:S01]  /*2ae0*/  VIADD R29, R29, 0xffffffe ;  /* 0x0ffffffe1d1d7836 */ /* 0x002fe20000000000 */
[----:B------:R-:W-:Y:S01]  /*2af0*/  ISETP.GE.AND P2, PT, R27, RZ, PT ;  /* 0x000000ff1b00720c */ /* 0x000fe20003f46270 */
[----:B------:R-:W-:Y:S01]  /*2b00*/  @!P1 VIADD R30, R30, 0x1 ;  /* 0x000000011e1e9836 */ /* 0x000fe20000000000 */
[----:B--2---:R-:W-:Y:S01]  /*2b10*/  IADD3 R16, PT, PT, RZ, -R37, RZ ;  /* 0x80000025ff107210 */ /* 0x004fe20007ffe0ff */
[----:B------:R-:W0:Y:S01]  /*2b20*/  F2I.FTZ.U32.TRUNC.NTZ R33, R29 ;  /* 0x0000001d00217305 */ /* 0x000e22000021f000 */
[----:B------:R-:W-:Y:S01]  /*2b30*/  ISETP.NE.AND P1, PT, R7, RZ, PT ;  /* 0x000000ff0700720c */ /* 0x000fe20003f25270 */
[----:B------:R-:W-:Y:S01]  /*2b40*/  @!P3 VIADD R34, R34, 0x1 ;  /* 0x000000012222b836 */ /* 0x000fe20000000000 */
[----:B------:R-:W-:Y:S01]  /*2b50*/  IABS R0, R22 ;  /* 0x0000001600007213 */ /* 0x000fe20000000000 */
[----:B------:R-:W-:Y:S01]  /*2b60*/  IMAD R27, R16, R19, RZ ;  /* 0x00000013101b7224 */ /* 0x000fe200078e02ff */
[----:B------:R-:W-:-:S02]  /*2b70*/  IABS R11, R3 ;  /* 0x00000003000b7213 */ /* 0x000fc40000000000 */
[----:B------:R-:W-:Y:S01]  /*2b80*/  @P6 IADD3 R34, PT, PT, R34, 0x1, RZ ;  /* 0x0000000122226810 */ /* 0x000fe20007ffe0ff */
[----:B------:R-:W-:-:S04]  /*2b90*/  IMAD.HI.U32 R27, R37, R27, R36 ;  /* 0x0000001b251b7227 */ /* 0x000fc800078e0024 */
[----:B------:R-:W-:Y:S02]  /*2ba0*/  IMAD.MOV R0, RZ, RZ, -R0 ;  /* 0x000000ffff007224 */ /* 0x000fe400078e0a00 */
[----:B------:R-:W-:Y:S01]  /*2bb0*/  IMAD.HI.U32 R27, R27, R11, RZ ;  /* 0x0000000b1b1b7227 */ /* 0x000fe200078e00ff */
[----:B0-----:R-:W-:-:S03]  /*2bc0*/  IADD3 R16, PT, PT, RZ, -R33, RZ ;  /* 0x80000021ff107210 */ /* 0x001fc60007ffe0ff */
[----:B------:R-:W-:Y:S02]  /*2bd0*/  @P4 VIADD R30, R30, 0x1 ;  /* 0x000000011e1e4836 */ /* 0x000fe40000000000 */
[----:B------:R-:W-:Y:S02]  /*2be0*/  IMAD R0, R27, R0, R11 ;  /* 0x000000001b007224 */ /* 0x000fe400078e020b */
[----:B------:R-:W-:Y:S01]  /*2bf0*/  IMAD R11, R16, R21, RZ ;  /* 0x00000015100b7224 */ /* 0x000fe200078e02ff */
[----:B------:R-:W-:Y:S01]  /*2c00*/  @!P0 IADD3 R30, PT, PT, -R30, RZ, RZ ;  /* 0x000000ff1e1e8210 */ /* 0x000fe20007ffe1ff */
[----:B------:R-:W-:Y:S01]  /*2c10*/  @!P2 IMAD.MOV R34, RZ, RZ, -R34 ;  /* 0x000000ffff22a224 */ /* 0x000fe200078e0a22 */
[----:B------:R-:W-:Y:S01]  /*2c20*/  @!P1 LOP3.LUT R30, RZ, R7, RZ, 0x33, !PT ;  /* 0x00000007ff1e9212 */ /* 0x000fe200078e33ff */
[----:B------:R-:W-:Y:S01]  /*2c30*/  IMAD.HI.U32 R32, R33, R11, R32 ;  /* 0x0000000b21207227 */ /* 0x000fe200078e0020 */
[----:B------:R-:W-:Y:S02]  /*2c40*/  @!P5 LOP3.LUT R34, RZ, R12, RZ, 0x33, !PT ;  /* 0x0000000cff22d212 */ /* 0x000fe400078e33ff */
[----:B------:R-:W-:-:S02]  /*2c50*/  ISETP.GT.U32.AND P4, PT, R19, R0, PT ;  /* 0x000000001300720c */ /* 0x000fc40003f84070 */
[----:B------:R-:W-:Y:S02]  /*2c60*/  IABS R11, R6 ;  /* 0x00000006000b7213 */ /* 0x000fe40000000000 */
[----:B------:R-:W-:Y:S02]  /*2c70*/  IABS R16, R30 ;  /* 0x0000001e00107213 */ /* 0x000fe40000000000 */
[----:B------:R-:W-:Y:S01]  /*2c80*/  IABS R28, R34 ;  /* 0x00000022001c7213 */ /* 0x000fe20000000000 */
[----:B------:R-:W-:Y:S02]  /*2c90*/  IMAD.MOV R11, RZ, RZ, -R11 ;  /* 0x000000ffff0b7224 */ /* 0x000fe400078e0a0b */
        /* <DEDUP_REMOVED lines=16> */
[----:B------:R-:W-:Y:S01]  /*2da0*/  ISETP.GE.AND P2, PT, R11, RZ, PT ;  /* 0x000000ff0b00720c */ /* 0x000fe20003f46270 */
[----:B------:R-:W-:Y:S01]  /*2db0*/  @!P1 IMAD.IADD R16, R16, 0x1, -R21 ;  /* 0x0000000110109824 */ /* 0x000fe200078e0a15 */
[----:B------:R-:W-:Y:S01]  /*2dc0*/  LOP3.LUT R11, R30, R6, RZ, 0x3c, !PT ;  /* 0x000000061e0b7212 */ /* 0x000fe200078e3cff */
[----:B------:R-:W-:Y:S02]  /*2dd0*/  @!P3 IMAD.IADD R18, R18, 0x1, -R13 ;  /* 0x000000011212b824 */ /* 0x000fe400078e0a0d */
[----:B------:R-:W-:Y:S01]  /*2de0*/  @!P0 IADD3 R27, PT, PT, -R27, RZ, RZ ;  /* 0x000000ff1b1b8210 */ /* 0x000fe20007ffe1ff */
[----:B------:R-:W-:Y:S01]  /*2df0*/  @!P3 VIADD R17, R17, 0x1 ;  /* 0x000000011111b836 */ /* 0x000fe20000000000 */
[----:B------:R-:W-:Y:S01]  /*2e00*/  ISETP.GE.U32.AND P5, PT, R16, R21, PT ;  /* 0x000000151000720c */ /* 0x000fe20003fa6070 */
[----:B------:R-:W-:Y:S01]  /*2e10*/  @!P1 VIADD R32, R32, 0x1 ;  /* 0x0000000120209836 */ /* 0x000fe20000000000 */
[----:B------:R-:W-:Y:S01]  /*2e20*/  ISETP.GE.U32.AND P6, PT, R18, R13, PT ;  /* 0x0000000d1200720c */ /* 0x000fe20003fc6070 */
[----:B------:R-:W-:Y:S01]  /*2e30*/  IMAD.WIDE R18, R0, UR4, RZ ;  /* 0x0000000400127c25 */ /* 0x000fe2000f8e02ff */
[----:B------:R-:W-:-:S02]  /*2e40*/  ISETP.GE.AND P0, PT, R11, RZ, PT ;  /* 0x000000ff0b00720c */ /* 0x000fc40003f06270 */
[----:B------:R-:W-:Y:S02]  /*2e50*/  @!P4 LOP3.LUT R27, RZ, R22, RZ, 0x33, !PT ;  /* 0x00000016ff1bc212 */ /* 0x000fe400078e33ff */
[----:B------:R-:W-:Y:S02]  /*2e60*/  ISETP.NE.AND P3, PT, R6, RZ, PT ;  /* 0x000000ff0600720c */ /* 0x000fe40003f65270 */
[----:B------:R-:W-:Y:S01]  /*2e70*/  ISETP.NE.AND P4, PT, R9, RZ, PT ;  /* 0x000000ff0900720c */ /* 0x000fe20003f85270 */
[C---:B------:R-:W-:Y:S01]  /*2e80*/  IMAD.WIDE R12, R27.reuse, UR11, RZ ;  /* 0x0000000b1b0c7c25 */ /* 0x040fe2000f8e02ff */
[----:B------:R-:W-:Y:S02]  /*2e90*/  IADD3 R27, PT, PT, -R27, RZ, RZ ;  /* 0x000000ff1b1b7210 */ /* 0x000fe40007ffe1ff */
[----:B------:R-:W-:Y:S01]  /*2ea0*/  IADD3 R11, PT, PT, -R30, RZ, RZ ;  /* 0x000000ff1e0b7210 */ /* 0x000fe20007ffe1ff */
[----:B------:R-:W-:Y:S02]  /*2eb0*/  @P5 VIADD R32, R32, 0x1 ;  /* 0x0000000120205836 */ /* 0x000fe40000000000 */
[----:B------:R-:W-:-:S02]  /*2ec0*/  @P6 VIADD R17, R17, 0x1 ;  /* 0x0000000111116836 */ /* 0x000fc40000000000 */
[----:B------:R-:W-:Y:S02]  /*2ed0*/  @!P0 IMAD.MOV R32, RZ, RZ, -R32 ;  /* 0x000000ffff208224 */ /* 0x000fe400078e0a20 */
[C---:B------:R-:W-:Y:S01]  /*2ee0*/  IMAD.WIDE.U32 R12, R2.reuse, UR15, R12 ;  /* 0x0000000f020c7c25 */ /* 0x040fe2000f8e000c */
[----:B------:R-:W-:Y:S01]  /*2ef0*/  @!P3 LOP3.LUT R32, RZ, R6, RZ, 0x33, !PT ;  /* 0x00000006ff20b212 */ /* 0x000fe200078e33ff */
[----:B------:R-:W-:Y:S02]  /*2f00*/  UIMAD UR15, UR10, UR15, URZ ;  /* 0x0000000f0a0f72a4 */ /* 0x000fe4000f8e02ff */
[----:B------:R-:W-:Y:S01]  /*2f10*/  @!P2 IMAD.MOV R17, RZ, RZ, -R17 ;  /* 0x000000ffff11a224 */ /* 0x000fe200078e0a11 */
[----:B------:R-:W-:Y:S01]  /*2f20*/  @!P4 LOP3.LUT R17, RZ, R9, RZ, 0x33, !PT ;  /* 0x00000009ff11c212 */ /* 0x000fe200078e33ff */
[----:B------:R-:W-:Y:S01]  /*2f30*/  IMAD R13, R2, UR5, R13 ;  /* 0x00000005020d7c24 */ /* 0x000fe2000f8e020d */
[----:B------:R-:W0:Y:S01]  /*2f40*/  LDCU.64 UR4, c[0x0][0x420] ;  /* 0x00008400ff0477ac */ /* 0x000e220008000a00 */
[----:B------:R-:W-:Y:S01]  /*2f50*/  IMAD R27, R22, R27, R3 ;  /* 0x0000001b161b7224 */ /* 0x000fe200078e0203 */
[----:B------:R-:W-:Y:S01]  /*2f60*/  IADD3 R2, PT, PT, -R17, RZ, RZ ;  /* 0x000000ff11027210 */ /* 0x000fe20007ffe1ff */
[----:B------:R-:W-:-:S02]  /*2f70*/  IMAD.MOV R3, RZ, RZ, -R32 ;  /* 0x000000ffff037224 */ /* 0x000fc400078e0a20 */
[----:B------:R-:W-:-:S04]  /*2f80*/  IMAD.WIDE R12, R27, UR9, R12 ;  /* 0x000000091b0c7c25 */ /* 0x000fc8000f8e020c */
[----:B------:R-:W-:-:S04]  /*2f90*/  IMAD.WIDE R16, R17, R8, RZ ;  /* 0x0000000811107225 */ /* 0x000fc800078e02ff */
[----:B------:R-:W-:Y:S01]  /*2fa0*/  IMAD R6, R6, R3, R30 ;  /* 0x0000000306067224 */ /* 0x000fe200078e021e */
[----:B------:R-:W-:Y:S01]  /*2fb0*/  IADD3 R0, P1, P0, R16, R12, R18 ;  /* 0x0000000c10007210 */ /* 0x000fe2000783e012 */
[----:B------:R-:W-:Y:S02]  /*2fc0*/  IMAD R11, R7, R11, R14 ;  /* 0x0000000b070b7224 */ /* 0x000fe400078e020e */
[----:B------:R-:W-:Y:S01]  /*2fd0*/  IMAD R2, R9, R2, R34 ;  /* 0x0000000209027224 */ /* 0x000fe200078e0222 */
[----:B------:R-:W-:Y:S01]  /*2fe0*/  IADD3.X R13, PT, PT, R17, R13, R19, P1, P0 ;  /* 0x0000000d110d7210 */ /* 0x000fe20000fe0413 */
[----:B------:R-:W-:Y:S02]  /*2ff0*/  IMAD R3, R10, UR9, RZ ;  /* 0x000000090a037c24 */ /* 0x000fe4000f8e02ff */
        /* <DEDUP_REMOVED lines=12> */
.L_x_114:
[----:B------:R-:W0:Y:S01]  /*30c0*/  LDC.64 R2, c[0x0][0x420] ;  /* 0x00010800ff027b82 */ /* 0x000e220000000a00 */
[----:B------:R-:W-:-:S05]  /*30d0*/  IADD3 R0, PT, PT, R15, UR6, RZ ;  /* 0x000000060f007c10 */ /* 0x000fca000fffe0ff */
[----:B0-----:R-:W-:-:S05]  /*30e0*/  IMAD.WIDE.U32 R2, R0, 0x4, R2 ;  /* 0x0000000400027825 */ /* 0x001fca00078e0002 */
[----:B------:R1:W-:Y:S02]  /*30f0*/  STG.E desc[UR12][R2.64], R23 ;  /* 0x0000001702007986 */ /* 0x0003e4000c10190c */
.L_x_113:
[----:B------:R-:W-:Y:S05]  /*3100*/  BSYNC.RECONVERGENT B1 ;  /* 0x0000000000017941 */ /* 0x000fea0003800200 */
.L_x_112:
[----:B------:R-:W2:Y:S01]  /*3110*/  LDCU UR9, c[0x0][0x534] ;  /* 0x0000a680ff0977ac */ /* 0x000ea20008000800 */
[----:B------:R-:W-:Y:S01]  /*3120*/  IMAD R32, R15, 0x30, R26 ;  /* 0x000000300f207824 */ /* 0x000fe200078e021a */
[----:B01----:R-:W-:Y:S01]  /*3130*/  CS2R R2, SRZ ;  /* 0x0000000000027805 */ /* 0x003fe2000001ff00 */
[----:B------:R-:W-:Y:S01]  /*3140*/  IMAD.SHL.U32 R30, R20, 0x4, RZ ;  /* 0x00000004141e7824 */ /* 0x000fe200078e00ff */
[----:B------:R-:W0:Y:S01]  /*3150*/  LDCU UR11, c[0x0][0x44c] ;  /* 0x00008980ff0b77ac */ /* 0x000e220008000800 */
[----:B------:R-:W-:Y:S01]  /*3160*/  IMAD.MOV.U32 R0, RZ, RZ, RZ ;  /* 0x000000ffff007224 */ /* 0x000fe200078e00ff */
[----:B------:R-:W-:Y:S02]  /*3170*/  CS2R R4, SRZ ;  /* 0x0000000000047805 */ /* 0x000fe4000001ff00 */
[----:B------:R-:W-:Y:S02]  /*3180*/  CS2R R6, SRZ ;  /* 0x0000000000067805 */ /* 0x000fe4000001ff00 */
[----:B------:R-:W-:-:S02]  /*3190*/  LOP3.LUT R30, R30, 0x3c, RZ, 0xc0, !PT ;  /* 0x0000003c1e1e7812 */ /* 0x000fc400078ec0ff */
[----:B------:R-:W-:Y:S01]  /*31a0*/  CS2R R10, SRZ ;  /* 0x00000000000a7805 */ /* 0x000fe2000001ff00 */
[----:B------:R-:W-:Y:S01]  /*31b0*/  IMAD.MOV.U32 R13, RZ, RZ, RZ ;  /* 0x000000ffff0d7224 */ /* 0x000fe200078e00ff */
[C---:B------:R-:W-:Y:S02]  /*31c0*/  LOP3.LUT R29, R30.reuse, 0x40, RZ, 0xfc, !PT ;  /* 0x000000401e1d7812 */ /* 0x040fe400078efcff */
[----:B------:R-:W-:Y:S02]  /*31d0*/  LOP3.LUT R28, R30, 0x80, RZ, 0xfc, !PT ;  /* 0x000000801e1c7812 */ /* 0x000fe400078efcff */
[----:B--2---:R-:W-:Y:S01]  /*31e0*/  ISETP.GE.AND P0, PT, R26, UR9, PT ;  /* 0x000000091a007c0c */ /* 0x004fe2000bf06270 */
[----:B------:R-:W-:-:S03]  /*31f0*/  UISETP.GE.AND UP0, UPT, UR9, 0x1, UPT ;  /* 0x000000010900788c */ /* 0x000fc6000bf06270 */
[----:B------:R-:W-:Y:S01]  /*3200*/  ISETP.GT.U32.OR P0, PT, R20, 0x7f, P0 ;  /* 0x0000007f1400780c */ /* 0x000fe20000704470 */
[----:B0-----:R-:W-:-:S06]  /*3210*/  UIMAD UR4, UR6, UR11, URZ ;  /* 0x0000000b060472a4 */ /* 0x001fcc000f8e02ff */
[----:B------:R-:W-:-:S06]  /*3220*/  IMAD.U32 R12, RZ, RZ, UR4 ;  /* 0x00000004ff0c7e24 */ /* 0x000fcc000f8e00ff */
[----:B------:R-:W-:-:S04]  /*3230*/  @!P0 FADD.FTZ R8, -R23, R24 ;  /* 0x0000001817088221 */ /* 0x000fc80000010100 */
[----:B------:R-:W-:-:S06]  /*3240*/  @!P0 FMUL.FTZ R8, R8, 1.4426950216293334961 ;  /* 0x3fb8aa3b08088820 */ /* 0x000fcc0000410000 */
[----:B------:R-:W0:Y:S02]  /*3250*/  @!P0 MUFU.EX2 R8, R8 ;  /* 0x0000000800088308 */ /* 0x000e240000000800 */
[----:B0-----:R0:W-:Y:S01]  /*3260*/  @!P0 STS [R25], R8 ;  /* 0x0000000819008388 */ /* 0x0011e20000000800 */
[----:B------:R-:W-:Y:S01]  /*3270*/  BAR.SYNC.DEFER_BLOCKING 0x0 ;  /* 0x0000000000007b1d */ /* 0x000fe20000010000 */
[----:B------:R-:W-:-:S04]  /*3280*/  LEA R32, P0, R32, UR4, 0x2 ;  /* 0x0000000420207c11 */ /* 0x000fc8000f8010ff */
[----:B------:R-:W-:Y:S02]  /*3290*/  LEA.HI.X.SX32 R17, R12, RZ, 0x1, P0 ;  /* 0x000000ff0c117211 */ /* 0x000fe400000f0eff */
[----:B0-----:R-:W-:Y:S01]  /*32a0*/  CS2R R8, SRZ ;  /* 0x0000000000087805 */ /* 0x001fe2000001ff00 */
[----:B------:R-:W-:Y:S06]  /*32b0*/  BRA.U !UP0, `(.L_x_120) ;  /* 0x00000009082c7547 */ /* 0x000fec000b800000 */
[----:B------:R-:W0:Y:S01]  /*32c0*/  S2UR UR8, SR_CgaCtaId ;  /* 0x00000000000879c3 */ /* 0x000e220000008800 */
[----:B------:R-:W1:Y:S01]  /*32d0*/  LDCU.64 UR4, c[0x0][0x3f8] ;  /* 0x00007f00ff0477ac */ /* 0x000e620008000a00 */
        /* <DEDUP_REMOVED lines=8> */
[----:B------:R-:W-:Y:S01]  /*3360*/  CS2R R18, SRZ ;  /* 0x0000000000127805 */ /* 0x000fe2000001ff00 */
[----:B------:R-:W-:Y:S01]  /*3370*/  UIADD3 UR14, UPT, UPT, UR7, -UR6, URZ ;  /* 0x80000006070e7290 */ /* 0x000fe2000fffe0ff */
[----:B-1----:R-:W-:Y:S01]  /*3380*/  LEA R32, P0, R32, UR4, 0x2 ;  /* 0x0000000420207c11 */ /* 0x002fe2000f8010ff */
[----:B------:R-:W-:-:S03]  /*3390*/  UMOV UR4, 0x400 ;  /* 0x0000040000047882 */ /* 0x000fc60000000000 */
[----:B------:R-:W-:Y:S01]  /*33a0*/  IADD3.X R33, PT, PT, R17, UR5, RZ, P0, !PT ;  /* 0x0000000511217c10 */ /* 0x000fe200087fe4ff */
[----:B0-----:R-:W-:Y:S01]  /*33b0*/  ULEA UR4, UR8, UR4, 0x18 ;  /* 0x0000000408047291 */ /* 0x001fe2000f8ec0ff */
[----:B------:R-:W-:-:S05]  /*33c0*/  CS2R R16, SRZ ;  /* 0x0000000000107805 */ /* 0x000fca000001ff00 */
[----:B------:R-:W-:Y:S01]  /*33d0*/  LEA R14, R15, UR4, 0x2 ;  /* 0x000000040f0e7c11 */ /* 0x000fe2000f8e10ff */
[----:B------:R-:W-:Y:S06]  /*33e0*/  BRA.U !UP0, `(.L_x_121) ;  /* 0x0000000508447547 */ /* 0x000fec000b800000 */
[----:B------:R-:W-:Y:S01]  /*33f0*/  ULOP3.LUT UR9, UR9, 0x7ffffffe, URZ, 0xc0, !UPT ;  /* 0x7ffffffe09097892 */ /* 0x000fe2000f8ec0ff */
[----:B------:R-:W-:Y:S01]  /*3400*/  ISETP.GE.AND P4, PT, R15, UR14, PT ;  /* 0x0000000e0f007c0c */ /* 0x000fe2000bf86270 */
[----:B------:R-:W-:Y:S01]  /*3410*/  UIMAD UR11, UR7, UR11, URZ ;  /* 0x0000000b070b72a4 */ /* 0x000fe2000f8e02ff */
[----:B------:R-:W-:Y:S01]  /*3420*/  IMAD.MOV.U32 R0, RZ, RZ, RZ ;  /* 0x000000ffff007224 */ /* 0x000fe200078e00ff */
[----:B------:R-:W-:Y:S02]  /*3430*/  CS2R R2, SRZ ;  /* 0x0000000000027805 */ /* 0x000fe4000001ff00 */
[----:B------:R-:W-:Y:S02]  /*3440*/  CS2R R4, SRZ ;  /* 0x0000000000047805 */ /* 0x000fe4000001ff00 */
[----:B------:R-:W-:Y:S02]  /*3450*/  CS2R R6, SRZ ;  /* 0x0000000000067805 */ /* 0x000fe4000001ff00 */
[----:B------:R-:W-:-:S02]  /*3460*/  CS2R R8, SRZ ;  /* 0x0000000000087805 */ /* 0x000fc4000001ff00 */
[----:B------:R-:W-:Y:S01]  /*3470*/  CS2R R10, SRZ ;  /* 0x00000000000a7805 */ /* 0x000fe2000001ff00 */
[----:B------:R-:W-:Y:S01]  /*3480*/  IMAD.MOV.U32 R13, RZ, RZ, RZ ;  /* 0x000000ffff0d7224 */ /* 0x000fe200078e00ff */
[----:B------:R-:W0:Y:S01]  /*3490*/  LDCU UR4, c[0x0][0x440] ;  /* 0x00008800ff0477ac */ /* 0x000e220008000800 */
[----:B------:R-:W-:Y:S01]  /*34a0*/  IMAD.U32 R31, RZ, RZ, UR9 ;  /* 0x00000009ff1f7e24 */ /* 0x000fe2000f8e00ff */
[----:B------:R-:W-:Y:S02]  /*34b0*/  UIMAD.WIDE UR16, UR11, 0x4, URZ ;  /* 0x000000040b1078a5 */ /* 0x000fe4000f8e02ff */
[----:B------:R-:W-:-:S12]  /*34c0*/  UIADD3 UR5, UPT, UPT, -UR9, URZ, URZ ;  /* 0x000000ff09057290 */ /* 0x000fd8000fffe1ff */
.L_x_126:
[----:B------:R-:W-:Y:S04]  /*34d0*/  BSSY.RECONVERGENT B0, `(.L_x_122) ;  /* 0x000000e000007945 */ /* 0x000fe80003800200 */
[----:B------:R-:W-:Y:S05]  /*34e0*/  @P4 BRA `(.L_x_123) ;  /* 0x0000000000304947 */ /* 0x000fea0003800000 */
[----:B0-----:R-:W-:Y:S02]  /*34f0*/  ISETP.GE.AND P2, PT, R30, UR4, PT ;  /* 0x000000041e007c0c */ /* 0x001fe4000bf46270 */
        /* <DEDUP_REMOVED lines=11> */
.L_x_123:
[----:B0-----:R-:W-:Y:S05]  /*35b0*/  BSYNC.RECONVERGENT B0 ;  /* 0x0000000000007941 */ /* 0x001fea0003800200 */
.L_x_122:
        /* <DEDUP_REMOVED lines=16> */
[----:B------:R-:W-:Y:S02]  /*36c0*/  ISETP.GE.AND P2, PT, R30, UR4, PT ;  /* 0x000000041e007c0c */ /* 0x000fe4000bf46270 */
[----:B------:R-:W-:Y:S02]  /*36d0*/  CS2R R18, SRZ ;  /* 0x0000000000127805 */ /* 0x000fe4000001ff00 */
[----:B------:R-:W-:Y:S02]  /*36e0*/  ISETP.GE.AND P1, PT, R29, UR4, PT ;  /* 0x000000041d007c0c */ /* 0x000fe4000bf26270 */
[----:B------:R-:W-:Y:S02]  /*36f0*/  CS2R R16, SRZ ;  /* 0x0000000000107805 */ /* 0x000fe4000001ff00 */
[----:B------:R-:W-:Y:S02]  /*3700*/  ISETP.GE.AND P0, PT, R28, UR4, PT ;  /* 0x000000041c007c0c */ /* 0x000fe4000bf06270 */
[----:B------:R-:W-:Y:S02]  /*3710*/  CS2R R22, SRZ ;  /* 0x0000000000167805 */ /* 0x000fe4000001ff00 */
[----:B------:R-:W-:Y:S02]  /*3720*/  IADD3 R34, P3, PT, R32, UR16, RZ ;  /* 0x0000001020227c10 */ /* 0x000fe4000ff7e0ff */
[----:B------:R-:W-:Y:S02]  /*3730*/  CS2R R20, SRZ ;  /* 0x0000000000147805 */ /* 0x000fe4000001ff00 */
[----:B------:R-:W-:Y:S02]  /*3740*/  CS2R R26, SRZ ;  /* 0x00000000001a7805 */ /* 0x000fe4000001ff00 */
[----:B------:R-:W-:Y:S02]  /*3750*/  CS2R R24, SRZ ;  /* 0x0000000000187805 */ /* 0x000fe4000001ff00 */
[----:B------:R-:W-:Y:S05]  /*3760*/  IADD3.X R35, PT, PT, R33, UR17, RZ, P3, !PT ;  /* 0x0000001121237c10 */ /* 0x000fea0009ffe4ff */
[----:B------:R0:W5:Y:S04]  /*3770*/  @!P2 LDG.E.128 R16, desc[UR12][R34.64] ;  /* 0x0000000c2210a981 */ /* 0x000168000c1e1d00 */
[----:B------:R0:W5:Y:S04]  /*3780*/  @!P1 LDG.E.128 R20, desc[UR12][R34.64+0x100] ;  /* 0x0001000c22149981 */ /* 0x000168000c1e1d00 */
[----:B------:R0:W5:Y:S02]  /*3790*/  @!P0 LDG.E.128 R24, desc[UR12][R34.64+0x200] ;  /* 0x0002000c22188981 */ /* 0x000164000c1e1d00 */
.L_x_125:
[----:B------:R-:W-:Y:S05]  /*37a0*/  BSYNC.RECONVERGENT B0 ;  /* 0x0000000000007941 */ /* 0x000fea0003800200 */
.L_x_124:
[----:B------:R2:W3:Y:S01]  /*37b0*/  LDS R12, [R14+0x24] ;  /* 0x000024000e0c7984 */ /* 0x0004e20000000800 */
[----:B------:R-:W-:Y:S01]  /*37c0*/  UIADD3 UR5, UPT, UPT, UR5, 0x2, URZ ;  /* 0x0000000205057890 */ /* 0x000fe2000fffe0ff */
[----:B------:R-:W-:Y:S02]  /*37d0*/  MOV R37, UR11 ;  /* 0x0000000b00257c02 */ /* 0x000fe40008000f00 */
[----:B0-----:R-:W-:Y:S01]  /*37e0*/  MOV R35, UR11 ;  /* 0x0000000b00237c02 */ /* 0x001fe20008000f00 */
[----:B------:R-:W-:Y:S01]  /*37f0*/  UISETP.NE.AND UP0, UPT, UR5, URZ, UPT ;  /* 0x000000ff0500728c */ /* 0x000fe2000bf05270 */
[----:B-1----:R-:W-:Y:S04]  /*3800*/  LEA R32, P0, R37, R32, 0x3 ;  /* 0x0000002025207211 */ /* 0x002fe800078018ff */
        /* <DEDUP_REMOVED lines=15> */
.L_x_121:
[----:B------:R-:W0:Y:S02]  /*3900*/  LDCU UR4, c[0x0][0x534] ;  /* 0x0000a680ff0477ac */ /* 0x000e240008000800 */
[----:B0-----:R-:W-:-:S04]  /*3910*/  ULOP3.LUT UR4, UR4, 0x1, URZ, 0xc0, !UPT ;  /* 0x0000000104047892 */ /* 0x001fc8000f8ec0ff */
[----:B------:R-:W-:-:S09]  /*3920*/  UISETP.NE.U32.AND UP0, UPT, UR4, 0x1, UPT ;  /* 0x000000010400788c */ /* 0x000fd2000bf05070 */
[----:B------:R-:W-:Y:S05]  /*3930*/  BRA.U UP0, `(.L_x_120) ;  /* 0x00000001008c7547 */ /* 0x000fea000b800000 */
[----:B------:R-:W-:Y:S01]  /*3940*/  ISETP.GE.AND P0, PT, R15, UR14, PT ;  /* 0x0000000e0f007c0c */ /* 0x000fe2000bf06270 */
[----:B------:R-:W-:-:S12]  /*3950*/  BSSY.RECONVERGENT B0, `(.L_x_127) ;  /* 0x000000f000007945 */ /* 0x000fd80003800200 */
[----:B------:R-:W-:Y:S05]  /*3960*/  @P0 BRA `(.L_x_128) ;  /* 0x0000000000340947 */ /* 0x000fea0003800000 */
[----:B------:R-:W0:Y:S01]  /*3970*/  LDCU UR4, c[0x0][0x440] ;  /* 0x00008800ff0477ac */ /* 0x000e220008000800 */
[----:B------:R-:W-:Y:S02]  /*3980*/  CS2R R18, SRZ ;  /* 0x0000000000127805 */ /* 0x000fe4000001ff00 */
[----:B------:R-:W-:Y:S02]  /*3990*/  CS2R R16, SRZ ;  /* 0x0000000000107805 */ /* 0x000fe4000001ff00 */
[----:B------:R-:W-:Y:S02]  /*39a0*/  CS2R R22, SRZ ;  /* 0x0000000000167805 */ /* 0x000fe4000001ff00 */
[----:B------:R-:W-:Y:S02]  /*39b0*/  CS2R R20, SRZ ;  /* 0x0000000000147805 */ /* 0x000fe4000001ff00 */
[----:B------:R-:W-:Y:S02]  /*39c0*/  CS2R R26, SRZ ;  /* 0x00000000001a7805 */ /* 0x000fe4000001ff00 */
[----:B------:R-:W-:-:S02]  /*39d0*/  CS2R R24, SRZ ;  /* 0x0000000000187805 */ /* 0x000fc4000001ff00 */
[----:B0-----:R-:W-:Y:S02]  /*39e0*/  ISETP.GE.AND P2, PT, R30, UR4, PT ;  /* 0x000000041e007c0c */ /* 0x001fe4000bf46270 */
[----:B------:R-:W-:Y:S02]  /*39f0*/  ISETP.GE.AND P1, PT, R29, UR4, PT ;  /* 0x000000041d007c0c */ /* 0x000fe4000bf26270 */
[----:B------:R-:W-:-:S09]  /*3a00*/  ISETP.GE.AND P0, PT, R28, UR4, PT ;  /* 0x000000041c007c0c */ /* 0x000fd2000bf06270 */
[----:B------:R0:W5:Y:S04]  /*3a10*/  @!P2 LDG.E.128 R16, desc[UR12][R32.64] ;  /* 0x0000000c2010a981 */ /* 0x000168000c1e1d00 */
[----:B------:R0:W5:Y:S04]  /*3a20*/  @!P1 LDG.E.128 R20, desc[UR12][R32.64+0x100] ;  /* 0x0001000c20149981 */ /* 0x000168000c1e1d00 */
[----:B------:R0:W5:Y:S02]  /*3a30*/  @!P0 LDG.E.128 R24, desc[UR12][R32.64+0x200] ;  /* 0x0002000c20188981 */ /* 0x000164000c1e1d00 */
.L_x_128:
[----:B------:R-:W-:Y:S05]  /*3a40*/  BSYNC.RECONVERGENT B0 ;  /* 0x0000000000007941 */ /* 0x000fea0003800200 */
.L_x_127:
[----:B------:R-:W1:Y:S01]  /*3a50*/  S2UR UR4, SR_CgaCtaId ;  /* 0x00000000000479c3 */ /* 0x000e620000008800 */
[----:B------:R-:W-:Y:S02]  /*3a60*/  UMOV UR5, 0x400 ;  /* 0x0000040000057882 */ /* 0x000fe40000000000 */
[----:B-1----:R-:W-:-:S06]  /*3a70*/  ULEA UR4, UR4, UR5, 0x18 ;  /* 0x0000000504047291 */ /* 0x002fcc000f8ec0ff */
[----:B------:R-:W-:-:S05]  /*3a80*/  LEA R12, R15, UR4, 0x2 ;  /* 0x000000040f0c7c11 */ /* 0x000fca000f8e10ff */
[----:B------:R-:W-:-:S06]  /*3a90*/  IMAD R12, R31, 0x24, R12 ;  /* 0x000000241f0c7824 */ /* 0x000fcc00078e020c */
[----:B------:R-:W1:Y:S02]  /*3aa0*/  LDS R12, [R12] ;  /* 0x000000000c0c7984 */ /* 0x000e640000000800 */
        /* <DEDUP_REMOVED lines=12> */
.L_x_120:
[----:B------:R-:W-:-:S04]  /*3b70*/  IADD3 R17, PT, PT, R15, UR6, RZ ;  /* 0x000000060f117c10 */ /* 0x000fc8000fffe0ff */
[----:B------:R-:W-:-:S13]  /*3b80*/  ISETP.GE.AND P0, PT, R17, UR7, PT ;  /* 0x0000000711007c0c */ /* 0x000fda000bf06270 */
[----:B------:R-:W-:Y:S05]  /*3b90*/  @P0 EXIT ;  /* 0x000000000000094d */ /* 0x000fea0003800000 */
[----:B------:R-:W-:Y:S01]  /*3ba0*/  IABS R18, UR10 ;  /* 0x0000000a00127c13 */ /* 0x000fe20008000000 */
[----:B------:R-:W1:Y:S01]  /*3bb0*/  LDC R16, c[0x0][0x434] ;  /* 0x00010d00ff107b82 */ /* 0x000e620000000800 */
[----:B------:R-:W-:Y:S01]  /*3bc0*/  IABS R20, R17 ;  /* 0x0000001100147213 */ /* 0x000fe20000000000 */
[----:B------:R-:W2:Y:S01]  /*3bd0*/  LDCU.128 UR4, c[0x0][0x400] ;  /* 0x00008000ff0477ac */ /* 0x000ea20008000c00 */
[----:B------:R-:W3:Y:S01]  /*3be0*/  I2F.RP R15, R18 ;  /* 0x00000012000f7306 */ /* 0x000ee20000209400 */
[----:B------:R-:W-:Y:S01]  /*3bf0*/  IABS R14, UR10 ;  /* 0x0000000a000e7c13 */ /* 0x000fe20008000000 */
[----:B------:R-:W4:Y:S01]  /*3c00*/  LDCU.64 UR8, c[0x0][0x410] ;  /* 0x00008200ff0877ac */ /* 0x000f220008000a00 */
[----:B------:R-:W-:-:S03]  /*3c10*/  F2FP.F16.F32.PACK_AB R10, R10, R13 ;  /* 0x0000000d0a0a723e */ /* 0x000fc600000000ff */
[----:B------:R-:W-:Y:S01]  /*3c20*/  IMAD.MOV R14, RZ, RZ, -R14 ;  /* 0x000000ffff0e7224 */ /* 0x000fe200078e0a0e */
[----:B------:R-:W-:Y:S02]  /*3c30*/  F2FP.F16.F32.PACK_AB R11, R8, R11 ;  /* 0x0000000b080b723e */ /* 0x000fe400000000ff */
[----:B------:R-:W-:Y:S02]  /*3c40*/  F2FP.F16.F32.PACK_AB R6, R6, R9 ;  /* 0x000000090606723e */ /* 0x000fe400000000ff */
[----:B------:R-:W-:Y:S02]  /*3c50*/  F2FP.F16.F32.PACK_AB R7, R4, R7 ;  /* 0x000000070407723e */ /* 0x000fe400000000ff */
[----:B------:R-:W-:Y:S01]  /*3c60*/  F2FP.F16.F32.PACK_AB R2, R2, R5 ;  /* 0x000000050202723e */ /* 0x000fe200000000ff */
[----:B---3--:R-:W3:Y:S01]  /*3c70*/  MUFU.RCP R22, R15 ;  /* 0x0000000f00167308 */ /* 0x008ee20000001000 */
[----:B------:R-:W-:Y:S01]  /*3c80*/  F2FP.F16.F32.PACK_AB R3, R0, R3 ;  /* 0x000000030003723e */ /* 0x000fe200000000ff */
[----:B---3--:R-:W-:Y:S01]  /*3c90*/  VIADD R22, R22, 0xffffffe ;  /* 0x0ffffffe16167836 */ /* 0x008fe20000000000 */
[----:B-1----:R-:W-:-:S05]  /*3ca0*/  IABS R15, R16 ;  /* 0x00000010000f7213 */ /* 0x002fca0000000000 */
        /* <DEDUP_REMOVED lines=8> */
[----:B------:R-:W-:Y:S01]  /*3d30*/  LOP3.LUT R14, R17, UR10, RZ, 0x3c, !PT ;  /* 0x0000000a110e7c12 */ /* 0x000fe2000f8e3cff */
[----:B-1----:R-:W1:Y:S03]  /*3d40*/  MUFU.RCP R12, R12 ;  /* 0x0000000c000c7308 */ /* 0x002e660000001000 */
[----:B------:R-:W-:Y:S02]  /*3d50*/  ISETP.GT.U32.AND P1, PT, R18, R21, PT ;  /* 0x000000151200720c */ /* 0x000fe40003f24070 */
[----:B------:R-:W-:-:S11]  /*3d60*/  ISETP.GE.AND P0, PT, R14, RZ, PT ;  /* 0x000000ff0e00720c */ /* 0x000fd60003f06270 */
[-C--:B------:R-:W-:Y:S01]  /*3d70*/  @!P1 IADD3 R21, PT, PT, R21, -R18.reuse, RZ ;  /* 0x8000001215159210 */ /* 0x080fe20007ffe0ff */
[----:B------:R-:W-:Y:S01]  /*3d80*/  @!P1 VIADD R19, R19, 0x1 ;  /* 0x0000000113139836 */ /* 0x000fe20000000000 */
[----:B------:R-:W-:Y:S01]  /*3d90*/  ISETP.NE.AND P1, PT, RZ, UR10, PT ;  /* 0x0000000aff007c0c */ /* 0x000fe2000bf25270 */
[----:B-1----:R-:W-:Y:S01]  /*3da0*/  VIADD R22, R12, 0xffffffe ;  /* 0x0ffffffe0c167836 */ /* 0x002fe20000000000 */
[----:B------:R-:W-:-:S03]  /*3db0*/  ISETP.GE.U32.AND P2, PT, R21, R18, PT ;  /* 0x000000121500720c */ /* 0x000fc60003f46070 */
[----:B------:R-:W1:Y:S10]  /*3dc0*/  F2I.FTZ.U32.TRUNC.NTZ R23, R22 ;  /* 0x0000001600177305 */ /* 0x000e74000021f000 */
[----:B------:R-:W-:-:S05]  /*3dd0*/  @P2 VIADD R19, R19, 0x1 ;  /* 0x0000000113132836 */ /* 0x000fca0000000000 */
[----:B------:R-:W-:Y:S01]  /*3de0*/  @!P0 IADD3 R19, PT, PT, -R19, RZ, RZ ;  /* 0x000000ff13138210 */ /* 0x000fe20007ffe1ff */
[--C-:B-1----:R-:W-:Y:S01]  /*3df0*/  IMAD.MOV R14, RZ, RZ, -R23.reuse ;  /* 0x000000ffff0e7224 */ /* 0x102fe200078e0a17 */
[----:B------:R-:W-:Y:S01]  /*3e00*/  @!P1 LOP3.LUT R19, RZ, UR10, RZ, 0x33, !PT ;  /* 0x0000000aff139c12 */ /* 0x000fe2000f8e33ff */
[----:B------:R-:W-:Y:S02]  /*3e10*/  IMAD.MOV.U32 R22, RZ, RZ, RZ ;  /* 0x000000ffff167224 */ /* 0x000fe400078e00ff */
[----:B------:R-:W-:Y:S02]  /*3e20*/  IMAD R14, R14, R15, RZ ;  /* 0x0000000f0e0e7224 */ /* 0x000fe400078e02ff */
[----:B------:R-:W-:Y:S02]  /*3e30*/  IMAD R18, R19, UR10, RZ ;  /* 0x0000000a13127c24 */ /* 0x000fe4000f8e02ff */
[----:B------:R-:W-:-:S04]  /*3e40*/  IMAD.HI.U32 R14, R23, R14, R22 ;  /* 0x0000000e170e7227 */ /* 0x000fc800078e0016 */
[----:B------:R-:W-:Y:S02]  /*3e50*/  IMAD.IADD R21, R17, 0x1, -R18 ;  /* 0x0000000111157824 */ /* 0x000fe400078e0a12 */
[----:B--2---:R-:W-:-:S03]  /*3e60*/  IMAD.WIDE.U32 R22, R19, UR4, RZ ;  /* 0x0000000413167c25 */ /* 0x004fc6000f8e00ff */
        /* <DEDUP_REMOVED lines=14> */
[----:B------:R-:W1:Y:S01]  /*3f50*/  LDCU.64 UR4, c[0x0][0x3f0] ;  /* 0x00007e00ff0477ac */ /* 0x000e620008000a00 */
[----:B------:R-:W-:Y:S02]  /*3f60*/  @P2 VIADD R20, R20, 0x1 ;  /* 0x0000000114142836 */ /* 0x000fe40000000000 */
[----:B------:R-:W-:-:S03]  /*3f70*/  IMAD.IADD R23, R23, 0x1, R12 ;  /* 0x0000000117177824 */ /* 0x000fc600078e020c */
[----:B------:R-:W-:Y:S02]  /*3f80*/  @!P1 IADD3 R20, PT, PT, -R20, RZ, RZ ;  /* 0x000000ff14149210 */ /* 0x000fe40007ffe1ff */
[----:B------:R-:W-:-:S04]  /*3f90*/  @!P0 LOP3.LUT R20, RZ, R16, RZ, 0x33, !PT ;  /* 0x00000010ff148212 */ /* 0x000fc800078e33ff */
[----:B------:R-:W-:Y:S01]  /*3fa0*/  SHF.R.S32.HI R14, RZ, 0x1f, R20 ;  /* 0x0000001fff0e7819 */ /* 0x000fe20000011414 */
[C---:B------:R-:W-:Y:S02]  /*3fb0*/  IMAD R16, R20.reuse, R16, R18 ;  /* 0x0000001014107224 */ /* 0x040fe400078e0212 */
[----:B----4-:R-:W-:-:S04]  /*3fc0*/  IMAD.WIDE.U32 R22, R20, UR8, R22 ;  /* 0x0000000814167c25 */ /* 0x010fc8000f8e0016 */
[----:B------:R-:W-:Y:S01]  /*3fd0*/  IMAD R15, R14, UR8, RZ ;  /* 0x000000080e0f7c24 */ /* 0x000fe2000f8e02ff */
[----:B------:R-:W2:Y:S01]  /*3fe0*/  LDCU UR8, c[0x0][0x440] ;  /* 0x00008800ff0877ac */ /* 0x000ea20008000800 */
        /* <DEDUP_REMOVED lines=8> */
[----:B--2---:R-:W-:Y:S02]  /*4070*/  ISETP.GE.AND P2, PT, R30, UR8, PT ;  /* 0x000000081e007c0c */ /* 0x004fe4000bf46270 */
[----:B------:R-:W-:Y:S01]  /*4080*/  ISETP.GE.AND P1, PT, R29, UR8, PT ;  /* 0x000000081d007c0c */ /* 0x000fe2000bf26270 */
[----:B------:R-:W-:Y:S01]  /*4090*/  IMAD.X R15, R23, 0x1, R15, P0 ;  /* 0x00000001170f7824 */ /* 0x000fe200000e060f */
[----:B-1----:R-:W-:-:S04]  /*40a0*/  LEA R14, P0, R12, UR4, 0x1 ;  /* 0x000000040c0e7c11 */ /* 0x002fc8000f8008ff */
[----:B------:R-:W-:Y:S02]  /*40b0*/  LEA.HI.X R15, R12, UR5, R15, 0x1, P0 ;  /* 0x000000050c0f7c11 */ /* 0x000fe400080f0c0f */
[----:B------:R-:W-:-:S03]  /*40c0*/  ISETP.GE.AND P0, PT, R28, UR8, PT ;  /* 0x000000081c007c0c */ /* 0x000fc6000bf06270 */
[----:B------:R1:W-:Y:S04]  /*40d0*/  @!P2 STG.E.64 desc[UR12][R14.64], R10 ;  /* 0x0000000a0e00a986 */ /* 0x0003e8000c101b0c */
[----:B------:R1:W-:Y:S06]  /*40e0*/  @!P1 STG.E.64 desc[UR12][R14.64+0x80], R6 ;  /* 0x000080060e009986 */ /* 0x0003ec000c101b0c */
[----:B------:R-:W-:Y:S05]  /*40f0*/  @P0 EXIT ;  /* 0x000000000000094d */ /* 0x000fea0003800000 */
[----:B------:R-:W-:Y:S01]  /*4100*/  STG.E.64 desc[UR12][R14.64+0x100], R2 ;  /* 0x000100020e007986 */ /* 0x000fe2000c101b0c */
[----:B------:R-:W-:Y:S05]  /*4110*/  EXIT ;  /* 0x000000000000794d */ /* 0x000fea0003800000 */
        .weak           $__internal_3_$__cuda_sm20_div_s64
        .type           $__internal_3_$__cuda_sm20_div_s64,@function
        .size           $__internal_3_$__cuda_sm20_div_s64,(.L_x_6864 - $__internal_3_$__cuda_sm20_div_s64)
$__internal_3_$__cuda_sm20_div_s64:
[----:B------:R-:W-:Y:S01]  /*4120*/  IADD3 R29, P0, PT, RZ, -R18, RZ ;  /* 0x80000012ff1d7210 */ /* 0x000fe20007f1e0ff */
[----:B------:R-:W-:Y:S01]  /*4130*/  IMAD.MOV.U32 R37, RZ, RZ, RZ ;  /* 0x000000ffff257224 */ /* 0x000fe200078e00ff */
        /* <DEDUP_REMOVED lines=34> */
[----:B------:R-:W-:-:S03]  /*4360*/  SEL R13, R13, R36, !P1 ;  /* 0x000000240d0d7207 */ /* 0x000fc60004800000 */
[----:B------:R-:W-:-:S04]  /*4370*/  IMAD.HI.U32 R11, P3, R21, R14, R38 ;  /* 0x0000000e150b7227 */ /* 0x000fc80007860026 */
[----:B------:R-:W-:-:S05]  /*4380*/  IMAD R14, R21, R22, RZ ;  /* 0x00000016150e7224 */ /* 0x000fca00078e02ff */
[----:B------:R-:W-:Y:S01]  /*4390*/  IADD3 R14, P2, PT, R14, R11, RZ ;  /* 0x0000000b0e0e7210 */ /* 0x000fe20007f5e0ff */
[----:B------:R-:W-:Y:S01]  /*43a0*/  IMAD.HI.U32 R11, R21, R22, RZ ;  /* 0x00000016150b7227 */ /* 0x000fe200078e00ff */
[----:B------:R-:W-:-:S03]  /*43b0*/  IADD3.X R22, PT, PT, RZ, ~R19, RZ, P0, !PT ;  /* 0x80000013ff167210 */ /* 0x000fc600007fe4ff */
[----:B------:R-:W-:Y:S01]  /*43c0*/  IMAD.X R21, R11, 0x1, R21, P4 ;  /* 0x000000010b157824 */ /* 0x000fe200020e0615 */
[----:B------:R-:W-:Y:S01]  /*43d0*/  SEL R11, R22, R19, !P1 ;  /* 0x00000013160b7207 */ /* 0x000fe20004800000 */
[----:B------:R-:W-:-:S04]  /*43e0*/  IMAD.HI.U32 R36, R14, R13, RZ ;  /* 0x0000000d0e247227 */ /* 0x000fc800078e00ff */
[----:B------:R-:W-:Y:S01]  /*43f0*/  IMAD.WIDE.U32 R36, R14, R11, R36 ;  /* 0x0000000b0e247225 */ /* 0x000fe200078e0024 */
[----:B------:R-:W-:-:S05]  /*4400*/  IADD3.X R14, PT, PT, RZ, RZ, R21, P2, P3 ;  /* 0x000000ffff0e7210 */ /* 0x000fca00017e6415 */
[----:B------:R-:W-:-:S04]  /*4410*/  IMAD.HI.U32 R21, P0, R14, R13, R36 ;  /* 0x0000000d0e157227 */ /* 0x000fc80007800024 */
[----:B------:R-:W-:-:S05]  /*4420*/  IMAD R22, R14, R11, RZ ;  /* 0x0000000b0e167224 */ /* 0x000fca00078e02ff */
[----:B------:R-:W-:Y:S01]  /*4430*/  IADD3 R22, P1, PT, R22, R21, RZ ;  /* 0x0000001516167210 */ /* 0x000fe20007f3e0ff */
[----:B------:R-:W-:-:S04]  /*4440*/  IMAD.HI.U32 R21, R14, R11, RZ ;  /* 0x0000000b0e157227 */ /* 0x000fc800078e00ff */
[----:B------:R-:W-:-:S04]  /*4450*/  IMAD.WIDE.U32 R36, R22, R28, RZ ;  /* 0x0000001c16247225 */ /* 0x000fc800078e00ff */
[----:B------:R-:W-:Y:S01]  /*4460*/  IMAD.X R21, RZ, RZ, R21, P0 ;  /* 0x000000ffff157224 */ /* 0x000fe200000e0615 */
[----:B------:R-:W-:Y:S01]  /*4470*/  IADD3 R13, P0, PT, -R36, R13, RZ ;  /* 0x0000000d240d7210 */ /* 0x000fe20007f1e1ff */
[----:B------:R-:W-:Y:S02]  /*4480*/  IMAD R14, R22, R29, R37 ;  /* 0x0000001d160e7224 */ /* 0x000fe400078e0225 */
[----:B------:R-:W-:Y:S01]  /*4490*/  IMAD.X R21, RZ, RZ, R21, P1 ;  /* 0x000000ffff157224 */ /* 0x000fe200008e0615 */
[----:B------:R-:W-:-:S03]  /*44a0*/  ISETP.GE.U32.AND P3, PT, R13, R28, PT ;  /* 0x0000001c0d00720c */ /* 0x000fc60003f66070 */
[----:B------:R-:W-:-:S05]  /*44b0*/  IMAD R14, R21, R28, R14 ;  /* 0x0000001c150e7224 */ /* 0x000fca00078e020e */
[----:B------:R-:W-:Y:S02]  /*44c0*/  IADD3.X R11, PT, PT, ~R14, R11, RZ, P0, !PT ;  /* 0x0000000b0e0b7210 */ /* 0x000fe400007fe5ff */
[----:B------:R-:W-:Y:S02]  /*44d0*/  IADD3 R14, P2, PT, R13, -R28, RZ ;  /* 0x8000001c0d0e7210 */ /* 0x000fe40007f5e0ff */
[----:B------:R-:W-:-:S04]  /*44e0*/  ISETP.GE.U32.AND.EX P3, PT, R11, R29, PT, P3 ;  /* 0x0000001d0b00720c */ /* 0x000fc80003f66130 */
[----:B------:R-:W-:Y:S01]  /*44f0*/  SEL R27, R14, R13, P3 ;  /* 0x0000000d0e1b7207 */ /* 0x000fe20001800000 */
[----:B------:R-:W-:Y:S01]  /*4500*/  IMAD.X R14, R11, 0x1, ~R29, P2 ;  /* 0x000000010b0e7824 */ /* 0x000fe200010e0e1d */
[----:B------:R-:W-:Y:S02]  /*4510*/  IADD3 R13, P1, PT, R22, 0x1, RZ ;  /* 0x00000001160d7810 */ /* 0x000fe40007f3e0ff */
[----:B------:R-:W-:Y:S01]  /*4520*/  ISETP.GE.U32.AND P0, PT, R27, R28, PT ;  /* 0x0000001c1b00720c */ /* 0x000fe20003f06070 */
[----:B------:R-:W-:Y:S01]  /*4530*/  IMAD.MOV.U32 R28, RZ, RZ, R16 ;  /* 0x000000ffff1c7224 */ /* 0x000fe200078e0010 */
[----:B------:R-:W-:Y:S01]  /*4540*/  SEL R13, R13, R22, P3 ;  /* 0x000000160d0d7207 */ /* 0x000fe20001800000 */
[----:B------:R-:W-:Y:S01]  /*4550*/  IMAD.X R22, RZ, RZ, R21, P1 ;  /* 0x000000ffff167224 */ /* 0x000fe200008e0615 */
[----:B------:R-:W-:Y:S02]  /*4560*/  SEL R11, R14, R11, P3 ;  /* 0x0000000b0e0b7207 */ /* 0x000fe40001800000 */
[----:B------:R-:W-:-:S02]  /*4570*/  IADD3 R14, P1, PT, R13, 0x1, RZ ;  /* 0x000000010d0e7810 */ /* 0x000fc40007f3e0ff */
[----:B------:R-:W-:Y:S02]  /*4580*/  SEL R22, R22, R21, P3 ;  /* 0x0000001516167207 */ /* 0x000fe40001800000 */
[----:B------:R-:W-:Y:S01]  /*4590*/  ISETP.GE.U32.AND.EX P0, PT, R11, R29, PT, P0 ;  /* 0x0000001d0b00720c */ /* 0x000fe20003f06100 */
[----:B------:R-:W-:Y:S02]  /*45a0*/  IMAD.MOV.U32 R29, RZ, RZ, 0x0 ;  /* 0x00000000ff1d7424 */ /* 0x000fe400078e00ff */
[----:B------:R-:W-:Y:S01]  /*45b0*/  IMAD.X R11, RZ, RZ, R22, P1 ;  /* 0x000000ffff0b7224 */ /* 0x000fe200008e0616 */
[----:B------:R-:W-:Y:S02]  /*45c0*/  SEL R14, R14, R13, P0 ;  /* 0x0000000d0e0e7207 */ /* 0x000fe40000000000 */
[----:B------:R-:W-:Y:S02]  /*45d0*/  LOP3.LUT R13, R17, R19, RZ, 0x3c, !PT ;  /* 0x00000013110d7212 */ /* 0x000fe400078e3cff */
[----:B------:R-:W-:-:S02]  /*45e0*/  SEL R22, R11, R22, P0 ;  /* 0x000000160b167207 */ /* 0x000fc40000000000 */
[----:B------:R-:W-:Y:S02]  /*45f0*/  IADD3 R11, P1, PT, RZ, -R14, RZ ;  /* 0x8000000eff0b7210 */ /* 0x000fe40007f3e0ff */
[----:B------:R-:W-:Y:S02]  /*4600*/  ISETP.GE.AND P2, PT, R13, RZ, PT ;  /* 0x000000ff0d00720c */ /* 0x000fe40003f46270 */
[----:B------:R-:W-:Y:S02]  /*4610*/  ISETP.NE.U32.AND P0, PT, R18, RZ, PT ;  /* 0x000000ff1200720c */ /* 0x000fe40003f05070 */
[----:B------:R-:W-:Y:S02]  /*4620*/  IADD3.X R13, PT, PT, RZ, ~R22, RZ, P1, !PT ;  /* 0x80000016ff0d7210 */ /* 0x000fe40000ffe4ff */
[----:B------:R-:W-:Y:S02]  /*4630*/  ISETP.NE.AND.EX P0, PT, R17, RZ, PT, P0 ;  /* 0x000000ff1100720c */ /* 0x000fe40003f05300 */
[----:B------:R-:W-:-:S02]  /*4640*/  SEL R11, R11, R14, !P2 ;  /* 0x0000000e0b0b7207 */ /* 0x000fc40005000000 */
[----:B------:R-:W-:Y:S02]  /*4650*/  SEL R13, R13, R22, !P2 ;  /* 0x000000160d0d7207 */ /* 0x000fe40005000000 */
[----:B------:R-:W-:Y:S02]  /*4660*/  SEL R14, R11, 0xffffffff, P0 ;  /* 0xffffffff0b0e7807 */ /* 0x000fe40000000000 */
[----:B------:R-:W-:Y:S01]  /*4670*/  SEL R13, R13, 0xffffffff, P0 ;  /* 0xffffffff0d0d7807 */ /* 0x000fe20000000000 */
[----:B------:R-:W-:Y:S06]  /*4680*/  RET.REL.NODEC R28 `(_ZN5flash32flash_fwd_splitkv_combine_kernelI23Flash_fwd_kernel_traitsILi192ELi64ELi64ELi4ELb0ELb0EN7cutlass6half_tE19Flash_kernel_traitsILi192ELi64ELi64ELi4ES3_EELi8ELi4ELb0EEEvNS_16Flash_fwd_paramsE) ;  /* 0xffffffb81c5c7950 */ /* 0x000fec0003c3ffff */
.L_x_129:
        /* <DEDUP_REMOVED lines=15> */
.L_x_6864:


//--------------------- .text._ZN5flash32flash_fwd_splitkv_combine_kernelI23Flash_fwd_kernel_traitsILi192ELi64ELi64ELi4ELb0ELb0EN7cutlass6half_tE19Flash_kernel_traitsILi192ELi64ELi64ELi4ES3_EELi8ELi3ELb0EEEvNS_16Flash_fwd_paramsE --------------------------
	.section	.text._ZN5flash32flash_fwd_splitkv_combine_kernelI23Flash_fwd_kernel_traitsILi192ELi64ELi64ELi4ELb0ELb0EN7cutlass6half_tE19Flash_kernel_traitsILi192ELi64ELi64ELi4ES3_EELi8ELi3ELb0EEEvNS_16Flash_fwd_paramsE,"ax",@progbits
	.align	128
        .global         _ZN5flash32flash_fwd_splitkv_combine_kernelI23Flash_fwd_kernel_traitsILi192ELi64ELi64ELi4ELb0ELb0EN7cutlass6half_tE19Flash_kernel_traitsILi192ELi64ELi64ELi4ES3_EELi8ELi3ELb0EEEvNS_16Flash_fwd_paramsE
        .type           _ZN5flash32flash_fwd_splitkv_combine_kernelI23Flash_fwd_kernel_traitsILi192ELi64ELi64ELi4ELb0ELb0EN7cutlass6half_tE19Flash_kernel_traitsILi192ELi64ELi64ELi4ES3_EELi8ELi3ELb0EEEvNS_16Flash_fwd_paramsE,@function
        .size           _ZN5flash32flash_fwd_splitkv_combine_kernelI23Flash_fwd_kernel_traitsILi192ELi64ELi64ELi4ELb0ELb0EN7cutlass6half_tE19Flash_kernel_traitsILi192ELi64ELi64ELi4ES3_EELi8ELi3ELb0EEEvNS_16Flash_fwd_paramsE,(.L_x_6865 - _ZN5flash32flash_fwd_splitkv_combine_kernelI23Flash_fwd_kernel_traitsILi192ELi64ELi64ELi4ELb0ELb0EN7cutlass6half_tE19Flash_kernel_traitsILi192ELi64ELi64ELi4ES3_EELi8ELi3ELb0EEEvNS_16Flash_fwd_paramsE)
        .other          _ZN5flash32flash_fwd_splitkv_combine_kernelI23Flash_fwd_kernel_traitsILi192ELi64ELi64ELi4ELb0ELb0EN7cutlass6half_tE19Flash_kernel_traitsILi192ELi64ELi64ELi4ES3_EELi8ELi3ELb0EEEvNS_16Flash_fwd_paramsE,@"STO_CUDA_ENTRY STV_DEFAULT"
_ZN5flash32flash_fwd_splitkv_combine_kernelI23Flash_fwd_kernel_traitsILi192ELi64ELi64ELi4ELb0ELb0EN7cutlass6half_tE19Flash_kernel_traitsILi192ELi64ELi64ELi4ES3_EELi8ELi3ELb0EEEvNS_16Flash_fwd_paramsE:
.text._ZN5flash32flash_fwd_splitkv_combine_kernelI23Flash_fwd_kernel_traitsILi192ELi64ELi64ELi4ELb0ELb0EN7cutlass6half_tE19Flash_kernel_traitsILi192ELi64ELi64ELi4ES3_EELi8ELi3ELb0EEEvNS_16Flash_fwd_paramsE:
        /* <DEDUP_REMOVED lines=38> */
.L_x_130:
[----:B------:R-:W-:Y:S01]  /*0260*/  IMAD.U32 R27, RZ, RZ, UR7 ;  /* 0x00000007ff1b7e24 */ /* 0x000fe2000f8e00ff */
[----:B------:R-:W-:Y:S01]  /*0270*/  MOV R20, UR15 ;  /* 0x0000000f00147c02 */ /* 0x000fe20008000f00 */
[----:B------:R-:W-:Y:S01]  /*0280*/  IMAD.U32 R21, RZ, RZ, UR14 ;  /* 0x0000000eff157e24 */ /* 0x000fe2000f8e00ff */
[----:B------:R-:W-:Y:S02]  /*0290*/  MOV R19, UR8 ;  /* 0x0000000800137c02 */ /* 0x000fe40008000f00 */
[----:B------:R-:W-:Y:S02]  /*02a0*/  MOV R18, 0x2c0 ;  /* 0x000002c000127802 */ /* 0x000fe40000000f00 */
[----:B------:R-:W-:Y:S05]  /*02b0*/  CALL.REL.NOINC `($__internal_4_$__cuda_sm20_div_s64) ;  /* 0x0000003c007c7944 */ /* 0x000fea0003c00000 */
.L_x_131:
        /* <DEDUP_REMOVED lines=30> */
.L_x_133:
[----:B------:R-:W-:Y:S01]  /*04a0*/  IMAD.MOV.U32 R27, RZ, RZ, R16 ;  /* 0x000000ffff1b7224 */ /* 0x000fe200078e0010 */
[----:B------:R-:W-:Y:S02]  /*04b0*/  MOV R21, R17 ;  /* 0x0000001100157202 */ /* 0x000fe40000000f00 */
[----:B------:R-:W-:Y:S02]  /*04c0*/  MOV R18, 0x4e0 ;  /* 0x000004e000127802 */ /* 0x000fe40000000f00 */
[----:B------:R-:W-:Y:S05]  /*04d0*/  CALL.REL.NOINC `($__internal_4_$__cuda_sm20_div_s64) ;  /* 0x0000003800f47944 */ /* 0x000fea0003c00000 */
[----:B------:R-:W-:Y:S02]  /*04e0*/  MOV R6, R16 ;  /* 0x0000001000067202 */ /* 0x000fe40000000f00 */
[----:B------:R-:W-:Y:S02]  /*04f0*/  MOV R7, R17 ;  /* 0x0000001100077202 */ /* 0x000fe40000000f00 */
.L_x_134:
[----:B------:R-:W-:Y:S05]  /*0500*/  BSYNC.RECONVERGENT B0 ;  /* 0x0000000000007941 */ /* 0x000fea0003800200 */
.L_x_132:
        /* <DEDUP_REMOVED lines=41> */
[----:B0-----:R-:W-:-:S04]  /*07a0*/  IMAD.MOV R2, RZ, RZ, -R3 ;  /* 0x000000ffff027224 */ /* 0x001fc800078e0a03 */
[----:B------:R-:W-:Y:S02]  /*07b0*/  IMAD R5, R2, R14, RZ ;  /* 0x0000000e02057224 */ /* 0x000fe400078e02ff */
[----:B------:R-:W-:-:S05]  /*07c0*/  HFMA2 R2, -RZ, RZ, 0, 0 ;  /* 0x00000000ff027431 */ /* 0x000fca00000001ff */
        /* <DEDUP_REMOVED lines=11> */
.L_x_136:
[----:B------:R-:W-:Y:S01]  /*0880*/  IMAD.MOV.U32 R27, RZ, RZ, R20 ;  /* 0x000000ffff1b7224 */ /* 0x000fe200078e0014 */
[----:B------:R-:W-:Y:S01]  /*0890*/  MOV R20, R14 ;  /* 0x0000000e00147202 */ /* 0x000fe20000000f00 */
[----:B------:R-:W-:Y:S01]  /*08a0*/  IMAD.MOV.U32 R21, RZ, RZ, R19 ;  /* 0x000000ffff157224 */ /* 0x000fe200078e0013 */
[----:B------:R-:W-:Y:S02]  /*08b0*/  MOV R19, R4 ;  /* 0x0000000400137202 */ /* 0x000fe40000000f00 */
[----:B------:R-:W-:Y:S02]  /*08c0*/  MOV R18, 0x8e0 ;  /* 0x000008e000127802 */ /* 0x000fe40000000f00 */
[----:B------:R-:W-:Y:S05]  /*08d0*/  CALL.REL.NOINC `($__internal_4_$__cuda_sm20_div_s64) ;  /* 0x0000003400f47944 */ /* 0x000fea0003c00000 */
.L_x_137:
[----:B------:R-:W-:Y:S05]  /*08e0*/  BSYNC.RECONVERGENT B0 ;  /* 0x0000000000007941 */ /* 0x000fea0003800200 */
.L_x_135:
        /* <DEDUP_REMOVED lines=45> */
[----:B------:R-:W1:Y:S01]  /*0bc0*/  F2I.FTZ.U32.TRUNC.NTZ R21, R20 ;  /* 0x0000001400157305 */ /* 0x000e62000021f000 */
[----:B0-----:R-:W-:Y:S01]  /*0bd0*/  IADD3 R22, PT, PT, R2, 0xffffffe, RZ ;  /* 0x0ffffffe02167810 */ /* 0x001fe20007ffe0ff */
[----:B------:R-:W-:-:S06]  /*0be0*/  VIADD R2, R5, 0xffffffff ;  /* 0xffffffff05027836 */ /* 0x000fcc0000000000 */
[----:B------:R-:W0:Y:S01]  /*0bf0*/  F2I.FTZ.U32.TRUNC.NTZ R23, R22 ;  /* 0x0000001600177305 */ /* 0x000e22000021f000 */
[----:B------:R-:W-:Y:S02]  /*0c00*/  IMAD.IADD R8, R2, 0x1, R11 ;  /* 0x0000000102087824 */ /* 0x000fe400078e020b */
[----:B-1----:R-:W-:Y:S02]  /*0c10*/  IMAD.MOV R3, RZ, RZ, -R21 ;  /* 0x000000ffff037224 */ /* 0x002fe400078e0a15 */
[----:B------:R-:W-:Y:S02]  /*0c20*/  IMAD.MOV.U32 R20, RZ, RZ, RZ ;  /* 0x000000ffff147224 */ /* 0x000fe400078e00ff */
[----:B------:R-:W-:Y:S02]  /*0c30*/  IMAD R3, R3, R9, RZ ;  /* 0x0000000903037224 */ /* 0x000fe400078e02ff */
[----:B0-----:R-:W-:Y:S02]  /*0c40*/  IMAD.MOV R10, RZ, RZ, -R23 ;  /* 0x000000ffff0a7224 */ /* 0x001fe400078e0a17 */
[----:B------:R-:W-:-:S02]  /*0c50*/  HFMA2 R22, -RZ, RZ, 0, 0 ;  /* 0x00000000ff167431 */ /* 0x000fc400000001ff */
[----:B------:R-:W-:-:S04]  /*0c60*/  IMAD.HI.U32 R3, R21, R3, R20 ;  /* 0x0000000315037227 */ /* 0x000fc800078e0014 */
[----:B------:R-:W-:Y:S01]  /*0c70*/  IMAD R13, R10, R11, RZ ;  /* 0x0000000b0a0d7224 */ /* 0x000fe200078e02ff */
[----:B------:R-:W-:-:S03]  /*0c80*/  IABS R10, R8 ;  /* 0x00000008000a7213 */ /* 0x000fc60000000000 */
[----:B------:R-:W-:-:S04]  /*0c90*/  IMAD.HI.U32 R13, R23, R13, R22 ;  /* 0x0000000d170d7227 */ /* 0x000fc800078e0016 */
[----:B------:R-:W-:-:S04]  /*0ca0*/  IMAD.HI.U32 R15, R3, R10, RZ ;  /* 0x0000000a030f7227 */ /* 0x000fc800078e00ff */
[----:B------:R-:W-:Y:S01]  /*0cb0*/  IMAD.HI.U32 R13, R13, R10, RZ ;  /* 0x0000000a0d0d7227 */ /* 0x000fe200078e00ff */
[----:B------:R-:W-:-:S03]  /*0cc0*/  IADD3 R3, PT, PT, -R15, RZ, RZ ;  /* 0x000000ff0f037210 */ /* 0x000fc60007ffe1ff */
[--C-:B------:R-:W-:Y:S02]  /*0cd0*/  IMAD R18, R13, R18, R10.reuse ;  /* 0x000000120d127224 */ /* 0x100fe400078e020a */
[----:B------:R-:W-:-:S03]  /*0ce0*/  IMAD R10, R9, R3, R10 ;  /* 0x00000003090a7224 */ /* 0x000fc600078e020a */
[----:B------:R-:W-:Y:S02]  /*0cf0*/  ISETP.GT.U32.AND P1, PT, R11, R18, PT ;  /* 0x000000120b00720c */ /* 0x000fe40003f24070 */
[----:B------:R-:W-:-:S11]  /*0d00*/  ISETP.GT.U32.AND P3, PT, R9, R10, PT ;  /* 0x0000000a0900720c */ /* 0x000fd60003f64070 */
[----:B------:R-:W-:Y:S02]  /*0d10*/  @!P1 IMAD.IADD R18, R18, 0x1, -R11 ;  /* 0x0000000112129824 */ /* 0x000fe400078e0a0b */
[----:B------:R-:W-:Y:S01]  /*0d20*/  @!P1 VIADD R13, R13, 0x1 ;  /* 0x000000010d0d9836 */ /* 0x000fe20000000000 */
[----:B------:R-:W-:Y:S01]  /*0d30*/  ISETP.NE.AND P1, PT, R12, RZ, PT ;  /* 0x000000ff0c00720c */ /* 0x000fe20003f25270 */
[----:B------:R-:W-:Y:S01]  /*0d40*/  @!P3 IMAD.IADD R10, R10, 0x1, -R9 ;  /* 0x000000010a0ab824 */ /* 0x000fe200078e0a09 */
[-C--:B------:R-:W-:Y:S02]  /*0d50*/  ISETP.GE.U32.AND P2, PT, R18, R11.reuse, PT ;  /* 0x0000000b1200720c */ /* 0x080fe40003f46070 */
[C---:B------:R-:W-:Y:S02]  /*0d60*/  LOP3.LUT R18, R8.reuse, R11, RZ, 0x3c, !PT ;  /* 0x0000000b08127212 */ /* 0x040fe400078e3cff */
[----:B------:R-:W-:Y:S02]  /*0d70*/  LOP3.LUT R8, R8, R5, RZ, 0x3c, !PT ;  /* 0x0000000508087212 */ /* 0x000fe400078e3cff */
[----:B------:R-:W-:-:S02]  /*0d80*/  ISETP.GE.AND P0, PT, R18, RZ, PT ;  /* 0x000000ff1200720c */ /* 0x000fc40003f06270 */
[----:B------:R-:W-:Y:S02]  /*0d90*/  @!P3 IADD3 R15, PT, PT, R15, 0x1, RZ ;  /* 0x000000010f0fb810 */ /* 0x000fe40007ffe0ff */
[----:B------:R-:W-:-:S03]  /*0da0*/  ISETP.NE.AND P3, PT, R0, RZ, PT ;  /* 0x000000ff0000720c */ /* 0x000fc60003f65270 */
[----:B------:R-:W-:Y:S01]  /*0db0*/  @P2 VIADD R13, R13, 0x1 ;  /* 0x000000010d0d2836 */ /* 0x000fe20000000000 */
[----:B------:R-:W-:-:S05]  /*0dc0*/  ISETP.GE.AND P2, PT, R8, RZ, PT ;  /* 0x000000ff0800720c */ /* 0x000fca0003f46270 */
[----:B------:R-:W-:Y:S01]  /*0dd0*/  @!P0 IMAD.MOV R13, RZ, RZ, -R13 ;  /* 0x000000ffff0d8224 */ /* 0x000fe200078e0a0d */
[----:B------:R-:W-:Y:S02]  /*0de0*/  @!P1 LOP3.LUT R13, RZ, R11, RZ, 0x33, !PT ;  /* 0x0000000bff0d9212 */ /* 0x000fe400078e33ff */
[----:B------:R-:W-:Y:S02]  /*0df0*/  ISETP.GE.U32.AND P1, PT, R10, R9, PT ;  /* 0x000000090a00720c */ /* 0x000fe40003f26070 */
[----:B------:R-:W-:Y:S02]  /*0e00*/  ISETP.LT.U32.AND P0, PT, R16, R13, PT ;  /* 0x0000000d1000720c */ /* 0x000fe40003f01070 */
[----:B------:R-:W-:Y:S02]  /*0e10*/  SHF.R.S32.HI R3, RZ, 0x1f, R13 ;  /* 0x0000001fff037819 */ /* 0x000fe4000001140d */
[----:B------:R-:W-:Y:S02]  /*0e20*/  SEL R10, RZ, 0x1, !P3 ;  /* 0x00000001ff0a7807 */ /* 0x000fe40005800000 */
[----:B------:R-:W-:-:S02]  /*0e30*/  ISETP.LT.AND.EX P0, PT, R17, R3, PT, P0 ;  /* 0x000000031100720c */ /* 0x000fc40003f01300 */
[----:B------:R-:W-:Y:S02]  /*0e40*/  SHF.R.S32.HI R9, RZ, 0x1f, R12 ;  /* 0x0000001fff097819 */ /* 0x000fe4000001140c */
[----:B------:R-:W-:Y:S01]  /*0e50*/  SEL R3, R17, R3, P0 ;  /* 0x0000000311037207 */ /* 0x000fe20000000000 */
[----:B------:R-:W-:Y:S01]  /*0e60*/  @P1 VIADD R15, R15, 0x1 ;  /* 0x000000010f0f1836 */ /* 0x000fe20000000000 */
[----:B------:R-:W-:Y:S02]  /*0e70*/  LOP3.LUT R10, R9, R10, RZ, 0xfc, !PT ;  /* 0x0000000a090a7212 */ /* 0x000fe400078efcff */
[----:B------:R-:W-:Y:S01]  /*0e80*/  LOP3.LUT R8, R17, R3, RZ, 0xfc, !PT ;  /* 0x0000000311087212 */ /* 0x000fe200078efcff */
[----:B------:R-:W-:Y:S01]  /*0e90*/  IMAD.MOV.U32 R0, RZ, RZ, R15 ;  /* 0x000000ffff007224 */ /* 0x000fe200078e000f */
[----:B------:R-:W-:Y:S02]  /*0ea0*/  SEL R11, R16, R13, P0 ;  /* 0x0000000d100b7207 */ /* 0x000fe40000000000 */
        /* <DEDUP_REMOVED lines=24> */
.L_x_139:
[----:B------:R-:W-:Y:S01]  /*1030*/  IMAD.MOV.U32 R27, RZ, RZ, R16 ;  /* 0x000000ffff1b7224 */ /* 0x000fe200078e0010 */
[----:B------:R-:W-:Y:S01]  /*1040*/  MOV R20, R11 ;  /* 0x0000000b00147202 */ /* 0x000fe20000000f00 */
[----:B------:R-:W-:Y:S01]  /*1050*/  IMAD.MOV.U32 R21, RZ, RZ, R17 ;  /* 0x000000ffff157224 */ /* 0x000fe200078e0011 */
[----:B------:R-:W-:Y:S02]  /*1060*/  MOV R19, R3 ;  /* 0x0000000300137202 */ /* 0x000fe40000000f00 */
[----:B------:R-:W-:Y:S02]  /*1070*/  MOV R18, 0x1090 ;  /* 0x0000109000127802 */ /* 0x000fe40000000f00 */
[----:B------:R-:W-:Y:S05]  /*1080*/  CALL.REL.NOINC `($__internal_4_$__cuda_sm20_div_s64) ;  /* 0x0000003000087944 */ /* 0x000fea0003c00000 */
[----:B------:R-:W-:Y:S02]  /*1090*/  MOV R32, R16 ;  /* 0x0000001000207202 */ /* 0x000fe40000000f00 */
[----:B------:R-:W-:Y:S02]  /*10a0*/  MOV R33, R17 ;  /* 0x0000001100217202 */ /* 0x000fe40000000f00 */
.L_x_140:
[----:B------:R-:W-:Y:S05]  /*10b0*/  BSYNC.RECONVERGENT B0 ;  /* 0x0000000000007941 */ /* 0x000fea0003800200 */
.L_x_138:
[----:B------:R-:W-:Y:S01]  /*10c0*/  IABS R16, UR10 ;  /* 0x0000000a00107c13 */ /* 0x000fe20008000000 */
[----:B------:R-:W0:Y:S01]  /*10d0*/  LDC R5, c[0x0][0x434] ;  /* 0x00010d00ff057b82 */ /* 0x000e220000000800 */
[----:B------:R-:W-:Y:S01]  /*10e0*/  IABS R8, UR10 ;  /* 0x0000000a00087c13 */ /* 0x000fe20008000000 */
[----:B------:R-:W-:Y:S01]  /*10f0*/  BSSY.RECONVERGENT B0, `(.L_x_141) ;  /* 0x000003e000007945 */ /* 0x000fe20003800200 */
[----:B------:R-:W1:Y:S03]  /*1100*/  I2F.RP R15, R16 ;  /* 0x00000010000f7306 */ /* 0x000e660000209400 */
[----:B------:R-:W-:-:S05]  /*1110*/  IMAD.MOV R8, RZ, RZ, -R8 ;  /* 0x000000ffff087224 */ /* 0x000fca00078e0a08 */
        /* <DEDUP_REMOVED lines=10> */
[----:B------:R-:W-:Y:S01]  /*11c0*/  IMAD R9, R13, R8, R9 ;  /* 0x000000080d097224 */ /* 0x000fe200078e0209 */
[----:B------:R-:W-:-:S04]  /*11d0*/  LOP3.LUT R8, R5, R16, RZ, 0x3c, !PT ;  /* 0x0000001005087212 */ /* 0x000fc800078e3cff */
[----:B------:R-:W-:Y:S02]  /*11e0*/  ISETP.GT.U32.AND P1, PT, R16, R9, PT ;  /* 0x000000091000720c */ /* 0x000fe40003f24070 */
[----:B------:R-:W-:-:S11]  /*11f0*/  ISETP.GE.AND P0, PT, R8, RZ, PT ;  /* 0x000000ff0800720c */ /* 0x000fd60003f06270 */
[----:B------:R-:W-:Y:S02]  /*1200*/  @!P1 IMAD.IADD R9, R9, 0x1, -R16 ;  /* 0x0000000109099824 */ /* 0x000fe400078e0a10 */
[----:B------:R-:W-:Y:S01]  /*1210*/  @!P1 VIADD R13, R13, 0x1 ;  /* 0x000000010d0d9836 */ /* 0x000fe20000000000 */
[----:B------:R-:W-:Y:S02]  /*1220*/  ISETP.NE.AND P1, PT, RZ, UR10, PT ;  /* 0x0000000aff007c0c */ /* 0x000fe4000bf25270 */
[----:B------:R-:W-:-:S13]  /*1230*/  ISETP.GE.U32.AND P2, PT, R9, R16, PT ;  /* 0x000000100900720c */ /* 0x000fda0003f46070 */
[----:B------:R-:W-:-:S04]  /*1240*/  @P2 VIADD R13, R13, 0x1 ;  /* 0x000000010d0d2836 */ /* 0x000fc80000000000 */
[----:B------:R-:W-:Y:S02]  /*1250*/  IMAD.MOV.U32 R9, RZ, RZ, R13 ;  /* 0x000000ffff097224 */ /* 0x000fe400078e000d */
[----:B------:R-:W-:Y:S02]  /*1260*/  IMAD R13, R0, UR11, RZ ;  /* 0x0000000b000d7c24 */ /* 0x000fe4000f8e02ff */
[----:B------:R-:W-:Y:S01]  /*1270*/  @!P0 IMAD.MOV R9, RZ, RZ, -R9 ;  /* 0x000000ffff098224 */ /* 0x000fe200078e0a09 */
[----:B------:R-:W-:Y:S01]  /*1280*/  @!P1 LOP3.LUT R9, RZ, R16, RZ, 0x33, !PT ;  /* 0x00000010ff099212 */ /* 0x000fe200078e33ff */
[----:B------:R-:W-:-:S03]  /*1290*/  IMAD R10, R10, R13, RZ ;  /* 0x0000000d0a0a7224 */ /* 0x000fc600078e02ff */
        /* <DEDUP_REMOVED lines=28> */
.L_x_142:
[----:B------:R-:W-:Y:S01]  /*1460*/  IMAD.MOV.U32 R27, RZ, RZ, R6 ;  /* 0x000000ffff1b7224 */ /* 0x000fe200078e0006 */
[----:B------:R-:W-:Y:S01]  /*1470*/  MOV R21, R7 ;  /* 0x0000000700157202 */ /* 0x000fe20000000f00 */
[----:B------:R-:W-:Y:S01]  /*1480*/  IMAD.MOV.U32 R20, RZ, RZ, R9 ;  /* 0x000000ffff147224 */ /* 0x000fe200078e0009 */
[----:B------:R-:W-:Y:S02]  /*1490*/  MOV R18, 0x14b0 ;  /* 0x000014b000127802 */ /* 0x000fe40000000f00 */
[----:B------:R-:W-:Y:S05]  /*14a0*/  CALL.REL.NOINC `($__internal_4_$__cuda_sm20_div_s64) ;  /* 0x0000002c00007944 */ /* 0x000fea0003c00000 */
[----:B------:R-:W-:Y:S02]  /*14b0*/  MOV R20, R16 ;  /* 0x0000001000147202 */ /* 0x000fe40000000f00 */
[----:B------:R-:W-:Y:S02]  /*14c0*/  MOV R21, R17 ;  /* 0x0000001100157202 */ /* 0x000fe40000000f00 */
.L_x_143:
[----:B------:R-:W-:Y:S05]  /*14d0*/  BSYNC.RECONVERGENT B0 ;  /* 0x0000000000007941 */ /* 0x000fea0003800200 */
.L_x_141:
[----:B------:R-:W0:Y:S01]  /*14e0*/  LDCU UR5, c[0x0][0x434] ;  /* 0x00008680ff0577ac */ /* 0x000e220008000800 */
[----:B------:R-:W-:Y:S01]  /*14f0*/  BSSY.RECONVERGENT B0, `(.L_x_144) ;  /* 0x0000035000007945 */ /* 0x000fe20003800200 */
[----:B------:R-:W1:Y:S01]  /*1500*/  LDCU UR12, c[0x0][0x534] ;  /* 0x0000a680ff0c77ac */ /* 0x000e620008000800 */
[----:B------:R-:W2:Y:S01]  /*1510*/  LDCU UR9, c[0x0][0x430] ;  /* 0x00008600ff0977ac */ /* 0x000ea20008000800 */
[----:B------:R-:W-:-:S04]  /*1520*/  USHF.R.S32.HI UR4, URZ, 0x1f, UR10 ;  /* 0x0000001fff047899 */ /* 0x000fc8000801140a */
[----:B------:R-:W-:Y:S01]  /*1530*/  ULOP3.LUT UR4, UR4, 0x1, URZ, 0xfc, !UPT ;  /* 0x0000000104047892 */ /* 0x000fe2000f8efcff */
[----:B0-----:R-:W-:-:S05]  /*1540*/  IMAD.U32 R6, RZ, RZ, UR5 ;  /* 0x00000005ff067e24 */ /* 0x001fca000f8e00ff */
[----:B------:R-:W-:Y:S01]  /*1550*/  IABS R6, R6 ;  /* 0x0000000600067213 */ /* 0x000fe20000000000 */
[----:B--2---:R-:W-:-:S03]  /*1560*/  UIMAD UR9, UR5, UR9, URZ ;  /* 0x00000009050972a4 */ /* 0x004fc6000f8e02ff */
[----:B------:R-:W0:Y:S08]  /*1570*/  I2F.RP R8, R6 ;  /* 0x0000000600087306 */ /* 0x000e300000209400 */
[----:B0-----:R-:W0:Y:S02]  /*1580*/  MUFU.RCP R16, R8 ;  /* 0x0000000800107308 */ /* 0x001e240000001000 */
[----:B0-----:R-:W-:-:S06]  /*1590*/  VIADD R16, R16, 0xffffffe ;  /* 0x0ffffffe10107836 */ /* 0x001fcc0000000000 */
[----:B------:R-:W0:Y:S02]  /*15a0*/  F2I.FTZ.U32.TRUNC.NTZ R17, R16 ;  /* 0x0000001000117305 */ /* 0x000e24000021f000 */
[--C-:B0-----:R-:W-:Y:S02]  /*15b0*/  IMAD.MOV R0, RZ, RZ, -R17.reuse ;  /* 0x000000ffff007224 */ /* 0x101fe400078e0a11 */
[----:B------:R-:W-:Y:S02]  /*15c0*/  HFMA2 R16, -RZ, RZ, 0, 0 ;  /* 0x00000000ff107431 */ /* 0x000fe400000001ff */
[----:B------:R-:W-:Y:S01]  /*15d0*/  IMAD R7, R0, R6, RZ ;  /* 0x0000000600077224 */ /* 0x000fe200078e02ff */
[----:B------:R-:W-:Y:S02]  /*15e0*/  IABS R0, R5 ;  /* 0x0000000500007213 */ /* 0x000fe40000000000 */
[----:B------:R-:W-:Y:S01]  /*15f0*/  LOP3.LUT R5, R5, UR5, RZ, 0x3c, !PT ;  /* 0x0000000505057c12 */ /* 0x000fe2000f8e3cff */
[----:B------:R-:W-:Y:S01]  /*1600*/  IMAD.HI.U32 R7, R17, R7, R16 ;  /* 0x0000000711077227 */ /* 0x000fe200078e0010 */
[----:B------:R-:W-:-:S02]  /*1610*/  MOV R17, 0xff800000 ;  /* 0xff80000000117802 */ /* 0x000fc40000000f00 */
[----:B------:R-:W-:-:S03]  /*1620*/  ISETP.GE.AND P1, PT, R5, RZ, PT ;  /* 0x000000ff0500720c */ /* 0x000fc60003f26270 */
[----:B------:R-:W-:-:S04]  /*1630*/  IMAD.HI.U32 R7, R7, R0, RZ ;  /* 0x0000000007077227 */ /* 0x000fc800078e00ff */
[----:B------:R-:W-:-:S04]  /*1640*/  IMAD.MOV R13, RZ, RZ, -R7 ;  /* 0x000000ffff0d7224 */ /* 0x000fc800078e0a07 */
[C---:B------:R-:W-:Y:S02]  /*1650*/  IMAD R13, R6.reuse, R13, R0 ;  /* 0x0000000d060d7224 */ /* 0x040fe400078e0200 */
[----:B------:R-:W0:Y:S03]  /*1660*/  S2R R0, SR_TID.X ;  /* 0x0000000000007919 */ /* 0x000e260000002100 */
[----:B------:R-:W-:-:S13]  /*1670*/  ISETP.GT.U32.AND P0, PT, R6, R13, PT ;  /* 0x0000000d0600720c */ /* 0x000fda0003f04070 */
[----:B------:R-:W-:Y:S01]  /*1680*/  @!P0 IMAD.IADD R13, R13, 0x1, -R6 ;  /* 0x000000010d0d8824 */ /* 0x000fe200078e0a06 */
[----:B------:R-:W-:Y:S02]  /*1690*/  @!P0 IADD3 R7, PT, PT, R7, 0x1, RZ ;  /* 0x0000000107078810 */ /* 0x000fe40007ffe0ff */
[----:B------:R-:W-:Y:S02]  /*16a0*/  ISETP.NE.AND P0, PT, RZ, UR5, PT ;  /* 0x00000005ff007c0c */ /* 0x000fe4000bf05270 */
[----:B------:R-:W-:Y:S02]  /*16b0*/  ISETP.GE.U32.AND P2, PT, R13, R6, PT ;  /* 0x000000060d00720c */ /* 0x000fe40003f46070 */
[----:B0-----:R-:W-:-:S11]  /*16c0*/  SHF.R.U32.HI R27, RZ, 0x3, R0 ;  /* 0x00000003ff1b7819 */ /* 0x001fd60000011600 */
[----:B------:R-:W-:Y:S01]  /*16d0*/  @P2 VIADD R7, R7, 0x1 ;  /* 0x0000000107072836 */ /* 0x000fe20000000000 */
[----:B------:R-:W-:-:S03]  /*16e0*/  LOP3.LUT R25, R0, 0x7, RZ, 0xc0, !PT ;  /* 0x0000000700197812 */ /* 0x000fc600078ec0ff */
[----:B------:R-:W-:Y:S01]  /*16f0*/  @!P1 IMAD.MOV R7, RZ, RZ, -R7 ;  /* 0x000000ffff079224 */ /* 0x000fe200078e0a07 */
[----:B-1----:R-:W-:Y:S01]  /*1700*/  ISETP.GE.AND P1, PT, R27, UR12, PT ;  /* 0x0000000c1b007c0c */ /* 0x002fe2000bf26270 */
[----:B------:R-:W0:Y:S01]  /*1710*/  LDCU.64 UR12, c[0x0][0x358] ;  /* 0x00006b00ff0c77ac */ /* 0x000e220008000a00 */
        /* <DEDUP_REMOVED lines=9> */
[----:B------:R-:W1:Y:S01]  /*17b0*/  LDCU.64 UR4, c[0x0][0x428] ;  /* 0x00008500ff0477ac */ /* 0x000e620008000a00 */
[----:B------:R-:W-:Y:S01]  /*17c0*/  IADD3 R16, P0, PT, R25, UR6, RZ ;  /* 0x0000000619107c10 */ /* 0x000fe2000ff1e0ff */
[----:B------:R-:W-:-:S04]  /*17d0*/  IMAD R5, R27, UR14, RZ ;  /* 0x0000000e1b057c24 */ /* 0x000fc8000f8e02ff */
[----:B------:R-:W-:Y:S02]  /*17e0*/  IMAD.X R17, RZ, RZ, RZ, P0 ;  /* 0x000000ffff117224 */ /* 0x000fe400000e06ff */
[----:B------:R-:W-:-:S05]  /*17f0*/  IMAD.WIDE.U32 R16, R27, UR7, R16 ;  /* 0x000000071b107c25 */ /* 0x000fca000f8e0010 */
[----:B------:R-:W-:Y:S02]  /*1800*/  IADD3 R5, PT, PT, R17, R5, RZ ;  /* 0x0000000511057210 */ /* 0x000fe40007ffe0ff */
[----:B-1----:R-:W-:-:S04]  /*1810*/  LEA R18, P0, R16, UR4, 0x2 ;  /* 0x0000000410127c11 */ /* 0x002fc8000f8010ff */
[----:B------:R-:W-:-:S05]  /*1820*/  LEA.HI.X R19, R16, UR5, R5, 0x2, P0 ;  /* 0x0000000510137c11 */ /* 0x000fca00080f1405 */
[----:B0-----:R1:W5:Y:S04]  /*1830*/  LDG.E R17, desc[UR12][R18.64] ;  /* 0x0000000c12117981 */ /* 0x001368000c1e1900 */
.L_x_145:
[----:B0-----:R-:W-:Y:S05]  /*1840*/  BSYNC.RECONVERGENT B0 ;  /* 0x0000000000007941 */ /* 0x001fea0003800200 */
.L_x_144:
[----:B------:R-:W0:Y:S01]  /*1850*/  S2UR UR14, SR_CgaCtaId ;  /* 0x00000000000e79c3 */ /* 0x000e220000008800 */
[----:B------:R-:W-:Y:S01]  /*1860*/  ISETP.GT.U32.AND P0, PT, R0, 0x3f, PT ;  /* 0x0000003f0000780c */ /* 0x000fe20003f04070 */
[----:B------:R-:W-:Y:S01]  /*1870*/  UMOV UR4, 0x400 ;  /* 0x0000040000047882 */ /* 0x000fe20000000000 */
[----:B------:R-:W-:Y:S01]  /*1880*/  IMAD.MOV.U32 R16, RZ, RZ, 0x24 ;  /* 0x00000024ff107424 */ /* 0x000fe200078e00ff */
[----:B------:R-:W-:Y:S01]  /*1890*/  MOV R26, 0xff800000 ;  /* 0xff800000001a7802 */ /* 0x000fe20000000f00 */
[----:B------:R-:W-:Y:S01]  /*18a0*/  IMAD.MOV.U32 R8, RZ, RZ, 0x24 ;  /* 0x00000024ff087424 */ /* 0x000fe200078e00ff */
[----:B------:R-:W-:Y:S01]  /*18b0*/  ISETP.NE.AND P5, PT, R6, RZ, PT ;  /* 0x000000ff0600720c */ /* 0x000fe20003fa5270 */
[----:B------:R-:W-:Y:S01]  /*18c0*/  BSSY.RECONVERGENT B1, `(.L_x_146) ;  /* 0x000017f000017945 */ /* 0x000fe20003800200 */
[----:B------:R-:W2:Y:S01]  /*18d0*/  LDC R13, c[0x0][0x3e0] ;  /* 0x0000f800ff0d7b82 */ /* 0x000ea20000000800 */
[----:B0-----:R-:W-:-:S06]  /*18e0*/  ULEA UR14, UR14, UR4, 0x18 ;  /* 0x000000040e0e7291 */ /* 0x001fcc000f8ec0ff */
[----:B------:R-:W-:Y:S02]  /*18f0*/  @!P0 IMAD R16, R27, R16, UR14 ;  /* 0x0000000e1b108e24 */ /* 0x000fe4000f8e0210 */
[C---:B------:R-:W-:Y:S01]  /*1900*/  IMAD R8, R25.reuse, R8, UR14 ;  /* 0x0000000e19087e24 */ /* 0x040fe2000f8e0208 */
[----:B--2---:R-:W-:Y:S01]  /*1910*/  IABS R5, R13 ;  /* 0x0000000d00057213 */ /* 0x004fe20000000000 */
[----:B------:R-:W-:Y:S02]  /*1920*/  @!P0 IMAD R16, R25, 0x4, R16 ;  /* 0x0000000419108824 */ /* 0x000fe400078e0210 */
[----:B------:R-:W-:Y:S01]  /*1930*/  IMAD R8, R27, 0x4, R8 ;  /* 0x000000041b087824 */ /* 0x000fe200078e0208 */
[----:B-1----:R-:W0:Y:S02]  /*1940*/  I2F.RP R18, R5 ;  /* 0x0000000500127306 */ /* 0x002e240000209400 */
[----:B-----5:R1:W-:Y:S01]  /*1950*/  @!P0 STS [R16], R17 ;  /* 0x0000001110008388 */ /* 0x0203e20000000800 */
[----:B------:R-:W-:Y:S06]  /*1960*/  BAR.SYNC.DEFER_BLOCKING 0x0 ;  /* 0x0000000000007b1d */ /* 0x000fec0000010000 */
[----:B0-----:R-:W0:Y:S01]  /*1970*/  MUFU.RCP R30, R18 ;  /* 0x00000012001e7308 */ /* 0x001e220000001000 */
[----:B-1----:R-:W-:Y:S01]  /*1980*/  IABS R17, R6 ;  /* 0x0000000600117213 */ /* 0x002fe20000000000 */
[----:B------:R-:W1:Y:S06]  /*1990*/  @!P0 LDS R26, [R8] ;  /* 0x00000000081a8984 */ /* 0x000e6c0000000800 */
[----:B------:R-:W2:Y:S01]  /*19a0*/  I2F.RP R23, R17 ;  /* 0x0000001100177306 */ /* 0x000ea20000209400 */
[----:B0-----:R-:W-:-:S07]  /*19b0*/  VIADD R30, R30, 0xffffffe ;  /* 0x0ffffffe1e1e7836 */ /* 0x001fce0000000000 */
[----:B------:R0:W-:Y:S08]  /*19c0*/  F2I.FTZ.U32.TRUNC.NTZ R31, R30 ;  /* 0x0000001e001f7305 */ /* 0x0001f0000021f000 */
[----:B--2---:R-:W2:Y:S01]  /*19d0*/  MUFU.RCP R28, R23 ;  /* 0x00000017001c7308 */ /* 0x004ea20000001000 */
[----:B0-----:R-:W-:Y:S02]  /*19e0*/  IMAD.MOV.U32 R30, RZ, RZ, RZ ;  /* 0x000000ffff1e7224 */ /* 0x001fe400078e00ff */
[----:B--2---:R-:W-:-:S05]  /*19f0*/  VIADD R28, R28, 0xffffffe ;  /* 0x0ffffffe1c1c7836 */ /* 0x004fca0000000000 */
[----:B------:R-:W0:Y:S01]  /*1a00*/  F2I.FTZ.U32.TRUNC.NTZ R29, R28 ;  /* 0x0000001c001d7305 */ /* 0x000e22000021f000 */
[----:B-1----:R-:W1:Y:S01]  /*1a10*/  SHFL.BFLY PT, R19, R26, 0x4, 0x1f ;  /* 0x0c801f001a137f89 */ /* 0x002e6200000e0000 */
[----:B0-----:R-:W-:Y:S02]  /*1a20*/  IMAD.MOV R18, RZ, RZ, -R29 ;  /* 0x000000ffff127224 */ /* 0x001fe400078e0a1d */
[----:B------:R-:W-:Y:S01]  /*1a30*/  IMAD.MOV.U32 R28, RZ, RZ, RZ ;  /* 0x000000ffff1c7224 */ /* 0x000fe200078e00ff */
[----:B-1----:R-:W-:-:S05]  /*1a40*/  FMNMX.FTZ R19, R19, R26, !PT ;  /* 0x0000001a13137209 */ /* 0x002fca0007810000 */
[----:B------:R-:W0:Y:S02]  /*1a50*/  SHFL.BFLY PT, R22, R19, 0x2, 0x1f ;  /* 0x0c401f0013167f89 */ /* 0x000e2400000e0000 */
[----:B0-----:R-:W-:-:S05]  /*1a60*/  FMNMX.FTZ R22, R19, R22, !PT ;  /* 0x0000001613167209 */ /* 0x001fca0007810000 */
[----:B------:R-:W0:Y:S02]  /*1a70*/  SHFL.BFLY PT, R15, R22, 0x1, 0x1f ;  /* 0x0c201f00160f7f89 */ /* 0x000e2400000e0000 */
[----:B0-----:R-:W-:Y:S02]  /*1a80*/  FMNMX.FTZ R15, R22, R15, !PT ;  /* 0x0000000f160f7209 */ /* 0x001fe40007810000 */
[----:B------:R-:W-:Y:S02]  /*1a90*/  IADD3 R22, PT, PT, RZ, -R31, RZ ;  /* 0x8000001fff167210 */ /* 0x000fe40007ffe0ff */
[----:B------:R-:W-:-:S03]  /*1aa0*/  FSETP.NEU.FTZ.AND P0, PT, R15, -INF , PT ;  /* 0xff8000000f00780b */ /* 0x000fc60003f1d000 */
[----:B------:R-:W-:Y:S01]  /*1ab0*/  IMAD R22, R22, R5, RZ ;  /* 0x0000000516167224 */ /* 0x000fe200078e02ff */
[----:B------:R-:W-:-:S03]  /*1ac0*/  FSEL R15, R15, RZ, P0 ;  /* 0x000000ff0f0f7208 */ /* 0x000fc60000000000 */
[----:B------:R-:W-:-:S04]  /*1ad0*/  IMAD.HI.U32 R22, R31, R22, R30 ;  /* 0x000000161f167227 */ /* 0x000fc800078e001e */
[----:B------:R-:W-:-:S04]  /*1ae0*/  FADD.FTZ R16, -R15, R26 ;  /* 0x0000001a0f107221 */ /* 0x000fc80000010100 */
[----:B------:R-:W-:-:S06]  /*1af0*/  FMUL.FTZ R24, R16, 1.4426950216293334961 ;  /* 0x3fb8aa3b10187820 */ /* 0x000fcc0000410000 */
[----:B------:R-:W0:Y:S02]  /*1b00*/  MUFU.EX2 R24, R24 ;  /* 0x0000001800187308 */ /* 0x000e240000000800 */
[----:B0-----:R-:W0:Y:S02]  /*1b10*/  SHFL.BFLY PT, R19, R24, 0x4, 0x1f ;  /* 0x0c801f0018137f89 */ /* 0x001e2400000e0000 */
[----:B0-----:R-:W-:Y:S01]  /*1b20*/  FADD.FTZ R19, R24, R19 ;  /* 0x0000001318137221 */ /* 0x001fe20000010000 */
[----:B------:R-:W-:Y:S01]  /*1b30*/  IMAD.IADD R24, R2, 0x1, R17 ;  /* 0x0000000102187824 */ /* 0x000fe200078e0211 */
[----:B------:R-:W-:-:S03]  /*1b40*/  MOV R2, R18 ;  /* 0x0000001200027202 */ /* 0x000fc60000000f00 */
[----:B------:R-:W0:Y:S01]  /*1b50*/  SHFL.BFLY PT, R16, R19, 0x2, 0x1f ;  /* 0x0c401f0013107f89 */ /* 0x000e2200000e0000 */
[----:B------:R-:W-:Y:S01]  /*1b60*/  IABS R18, R24 ;  /* 0x0000001800127213 */ /* 0x000fe20000000000 */
[----:B------:R-:W-:Y:S01]  /*1b70*/  IMAD R23, R2, R17, RZ ;  /* 0x0000001102177224 */ /* 0x000fe200078e02ff */
[----:B------:R-:W-:-:S03]  /*1b80*/  IABS R2, R6 ;  /* 0x0000000600027213 */ /* 0x000fc60000000000 */
[----:B------:R-:W-:Y:S01]  /*1b90*/  IMAD.HI.U32 R23, R29, R23, R28 ;  /* 0x000000171d177227 */ /* 0x000fe200078e001c */
[----:B------:R-:W-:-:S03]  /*1ba0*/  IADD3 R2, PT, PT, RZ, -R2, RZ ;  /* 0x80000002ff027210 */ /* 0x000fc60007ffe0ff */
[----:B------:R-:W-:-:S04]  /*1bb0*/  IMAD.HI.U32 R22, R22, R18, RZ ;  /* 0x0000001216167227 */ /* 0x000fc800078e00ff */
[----:B------:R-:W-:-:S04]  /*1bc0*/  IMAD.HI.U32 R29, R23, R18, RZ ;  /* 0x00000012171d7227 */ /* 0x000fc800078e00ff */
[----:B------:R-:W-:Y:S02]  /*1bd0*/  IMAD R2, R29, R2, R18 ;  /* 0x000000021d027224 */ /* 0x000fe400078e0212 */
[----:B------:R-:W-:-:S03]  /*1be0*/  IMAD.MOV R23, RZ, RZ, -R22 ;  /* 0x000000ffff177224 */ /* 0x000fc600078e0a16 */
[----:B------:R-:W-:Y:S01]  /*1bf0*/  ISETP.GT.U32.AND P1, PT, R17, R2, PT ;  /* 0x000000021100720c */ /* 0x000fe20003f24070 */
[----:B0-----:R-:W-:Y:S01]  /*1c00*/  FADD.FTZ R16, R19, R16 ;  /* 0x0000001013107221 */ /* 0x001fe20000010000 */
[C---:B------:R-:W-:Y:S02]  /*1c10*/  IMAD R18, R5.reuse, R23, R18 ;  /* 0x0000001705127224 */ /* 0x040fe400078e0212 */
[----:B------:R-:W-:Y:S02]  /*1c20*/  IMAD.MOV.U32 R23, RZ, RZ, 0x7f800000 ;  /* 0x7f800000ff177424 */ /* 0x000fe400078e00ff */
[----:B------:R-:W0:Y:S01]  /*1c30*/  SHFL.BFLY PT, R19, R16, 0x1, 0x1f ;  /* 0x0c201f0010137f89 */ /* 0x000e2200000e0000 */
[----:B------:R-:W-:-:S06]  /*1c40*/  ISETP.GT.U32.AND P0, PT, R5, R18, PT ;  /* 0x000000120500720c */ /* 0x000fcc0003f04070 */
[----:B------:R-:W-:Y:S02]  /*1c50*/  @!P1 IMAD.IADD R2, R2, 0x1, -R17 ;  /* 0x0000000102029824 */ /* 0x000fe400078e0a11 */
[----:B------:R-:W-:-:S03]  /*1c60*/  @!P1 VIADD R29, R29, 0x1 ;  /* 0x000000011d1d9836 */ /* 0x000fc60000000000 */
[----:B------:R-:W-:Y:S02]  /*1c70*/  ISETP.GE.U32.AND P2, PT, R2, R17, PT ;  /* 0x000000110200720c */ /* 0x000fe40003f46070 */
[----:B------:R-:W-:Y:S02]  /*1c80*/  @!P0 IADD3 R18, PT, PT, R18, -R5, RZ ;  /* 0x8000000512128210 */ /* 0x000fe40007ffe0ff */
[----:B------:R-:W-:Y:S02]  /*1c90*/  LOP3.LUT R2, R24, R17, RZ, 0x3c, !PT ;  /* 0x0000001118027212 */ /* 0x000fe400078e3cff */
[----:B------:R-:W-:Y:S02]  /*1ca0*/  ISETP.GE.U32.AND P4, PT, R18, R5, PT ;  /* 0x000000051200720c */ /* 0x000fe40003f86070 */
[----:B------:R-:W-:Y:S02]  /*1cb0*/  LOP3.LUT R24, R24, R13, RZ, 0x3c, !PT ;  /* 0x0000000d18187212 */ /* 0x000fe400078e3cff */
[----:B------:R-:W-:Y:S01]  /*1cc0*/  @!P0 IADD3 R22, PT, PT, R22, 0x1, RZ ;  /* 0x0000000116168810 */ /* 0x000fe20007ffe0ff */
[----:B0-----:R-:W-:-:S02]  /*1cd0*/  FADD.FTZ R19, R16, R19 ;  /* 0x0000001310137221 */ /* 0x001fc40000010000 */
[----:B------:R-:W-:Y:S01]  /*1ce0*/  @P2 VIADD R29, R29, 0x1 ;  /* 0x000000011d1d2836 */ /* 0x000fe20000000000 */
[----:B------:R-:W-:Y:S02]  /*1cf0*/  ISETP.GE.AND P2, PT, R24, RZ, PT ;  /* 0x000000ff1800720c */ /* 0x000fe40003f46270 */
[----:B------:R-:W-:Y:S02]  /*1d00*/  ISETP.NE.AND P0, PT, R13, RZ, PT ;  /* 0x000000ff0d00720c */ /* 0x000fe40003f05270 */
[----:B------:R-:W-:Y:S01]  /*1d10*/  FSETP.NE.FTZ.AND P1, PT, R19, RZ, PT ;  /* 0x000000ff1300720b */ /* 0x000fe20003f35000 */
[----:B------:R-:W-:Y:S01]  /*1d20*/  @P4 VIADD R22, R22, 0x1 ;  /* 0x0000000116164836 */ /* 0x000fe20000000000 */
[----:B------:R-:W-:Y:S02]  /*1d30*/  ISETP.GE.AND P3, PT, R2, RZ, PT ;  /* 0x000000ff0200720c */ /* 0x000fe40003f66270 */
[----:B------:R-:W-:Y:S01]  /*1d40*/  SHF.R.S32.HI R16, RZ, 0x1f, R6 ;  /* 0x0000001fff107819 */ /* 0x000fe20000011406 */
[----:B------:R-:W-:-:S04]  /*1d50*/  IMAD R6, R6, UR9, RZ ;  /* 0x0000000906067c24 */ /* 0x000fc8000f8e02ff */
[----:B------:R-:W-:Y:S02]  /*1d60*/  @!P2 IADD3 R22, PT, PT, -R22, RZ, RZ ;  /* 0x000000ff1616a210 */ /* 0x000fe40007ffe1ff */
[----:B------:R-:W-:Y:S02]  /*1d70*/  @!P0 LOP3.LUT R22, RZ, R13, RZ, 0x33, !PT ;  /* 0x0000000dff168212 */ /* 0x000fe400078e33ff */
[----:B------:R-:W0:Y:S01]  /*1d80*/  @P1 MUFU.LG2 R2, R19 ;  /* 0x0000001300021308 */ /* 0x000e220000000c00 */
[----:B------:R-:W-:Y:S01]  /*1d90*/  LOP3.LUT P0, RZ, R0, 0x3c7, RZ, 0xc0, !PT ;  /* 0x000003c700ff7812 */ /* 0x000fe2000780c0ff */
[----:B------:R-:W-:Y:S01]  /*1da0*/  @!P3 IMAD.MOV R29, RZ, RZ, -R29 ;  /* 0x000000ffff1db224 */ /* 0x000fe200078e0a1d */
[----:B------:R-:W-:Y:S01]  /*1db0*/  ISETP.NE.AND P3, PT, R7, RZ, PT ;  /* 0x000000ff0700720c */ /* 0x000fe20003f65270 */
[----:B------:R-:W-:Y:S01]  /*1dc0*/  IMAD R22, R22, UR11, RZ ;  /* 0x0000000b16167c24 */ /* 0x000fe2000f8e02ff */
[----:B------:R-:W-:Y:S02]  /*1dd0*/  @!P5 LOP3.LUT R29, RZ, R17, RZ, 0x33, !PT ;  /* 0x00000011ff1dd212 */ /* 0x000fe400078e33ff */
[----:B------:R-:W-:-:S02]  /*1de0*/  SEL R5, RZ, 0x1, !P3 ;  /* 0x00000001ff057807 */ /* 0x000fc40005800000 */
[----:B------:R-:W-:Y:S02]  /*1df0*/  ISETP.LT.U32.AND P2, PT, R20, R29, PT ;  /* 0x0000001d1400720c */ /* 0x000fe40003f41070 */
[----:B------:R-:W-:Y:S02]  /*1e00*/  SHF.R.S32.HI R7, RZ, 0x1f, R29 ;  /* 0x0000001fff077819 */ /* 0x000fe4000001141d */
[----:B------:R-:W-:Y:S02]  /*1e10*/  LOP3.LUT R5, R16, R5, RZ, 0xfc, !PT ;  /* 0x0000000510057212 */ /* 0x000fe400078efcff */
[----:B------:R-:W-:-:S03]  /*1e20*/  ISETP.LT.AND.EX P2, PT, R21, R7, PT, P2 ;  /* 0x000000071500720c */ /* 0x000fc60003f41320 */
[----:B------:R-:W-:Y:S01]  /*1e30*/  IMAD R5, R5, R22, RZ ;  /* 0x0000001605057224 */ /* 0x000fe200078e02ff */
[----:B------:R-:W-:Y:S01]  /*1e40*/  SEL R7, R20, R29, P2 ;  /* 0x0000001d14077207 */ /* 0x000fe20001000000 */
[----:B0-----:R-:W-:Y:S01]  /*1e50*/  @P1 FFMA.FTZ R23, R2, 0.69314718246459960938, R15 ;  /* 0x3f31721802171823 */ /* 0x001fe2000001000f */
[----:B------:R-:W-:Y:S07]  /*1e60*/  @P0 BRA `(.L_x_147) ;  /* 0x0000001000900947 */ /* 0x000fee0003800000 */
        /* <DEDUP_REMOVED lines=50> */
.L_x_149:
[----:B------:R-:W-:Y:S01]  /*2190*/  IMAD.MOV.U32 R21, RZ, RZ, RZ ;  /* 0x000000ffff157224 */ /* 0x000fe200078e00ff */
[----:B------:R-:W-:Y:S02]  /*21a0*/  MOV R20, R30 ;  /* 0x0000001e00147202 */ /* 0x000fe40000000f00 */
[----:B------:R-:W-:Y:S02]  /*21b0*/  MOV R18, 0x21d0 ;  /* 0x000021d000127802 */ /* 0x000fe40000000f00 */
[----:B------:R-:W-:Y:S05]  /*21c0*/  CALL.REL.NOINC `($__internal_4_$__cuda_sm20_div_s64) ;  /* 0x0000001c00b87944 */ /* 0x000fea0003c00000 */
[----:B------:R-:W-:Y:S02]  /*21d0*/  IADD3 R13, PT, PT, -R16, RZ, RZ ;  /* 0x000000ff100d7210 */ /* 0x000fe40007ffe1ff */
[----:B------:R-:W-:-:S03]  /*21e0*/  MOV R31, R17 ;  /* 0x00000011001f7202 */ /* 0x000fc60000000f00 */
[----:B------:R-:W-:Y:S01]  /*21f0*/  IMAD R27, R30, R13, R27 ;  /* 0x0000000d1e1b7224 */ /* 0x000fe200078e021b */
[----:B------:R-:W-:-:S07]  /*2200*/  MOV R30, R16 ;  /* 0x00000010001e7202 */ /* 0x000fce0000000f00 */
.L_x_150:
[----:B------:R-:W-:Y:S01]  /*2210*/  IABS R17, UR15 ;  /* 0x0000000f00117c13 */ /* 0x000fe20008000000 */
[----:B------:R-:W-:Y:S01]  /*2220*/  IMAD R3, R3, R14, RZ ;  /* 0x0000000e03037224 */ /* 0x000fe200078e02ff */
[----:B------:R-:W-:Y:S01]  /*2230*/  IABS R15, R27 ;  /* 0x0000001b000f7213 */ /* 0x000fe20000000000 */
[----:B------:R-:W-:Y:S01]  /*2240*/  BSSY.RECONVERGENT B0, `(.L_x_151) ;  /* 0x0000040000007945 */ /* 0x000fe20003800200 */
[----:B------:R-:W0:Y:S01]  /*2250*/  I2F.U32.RP R20, R17 ;  /* 0x0000001100147306 */ /* 0x000e220000209000 */
[----:B------:R-:W-:Y:S01]  /*2260*/  IABS R13, UR15 ;  /* 0x0000000f000d7c13 */ /* 0x000fe20008000000 */
[----:B------:R-:W-:Y:S01]  /*2270*/  IMAD R3, R11, R4, R3 ;  /* 0x000000040b037224 */ /* 0x000fe200078e0203 */
[----:B------:R-:W-:-:S03]  /*2280*/  LOP3.LUT R4, R27, UR15, RZ, 0x3c, !PT ;  /* 0x0000000f1b047c12 */ /* 0x000fc6000f8e3cff */
[----:B------:R-:W-:Y:S01]  /*2290*/  IMAD.MOV R13, RZ, RZ, -R13 ;  /* 0x000000ffff0d7224 */ /* 0x000fe200078e0a0d */
[----:B------:R-:W-:Y:S01]  /*22a0*/  ISETP.GE.AND P0, PT, R4, RZ, PT ;  /* 0x000000ff0400720c */ /* 0x000fe20003f06270 */
[----:B0-----:R-:W0:Y:S02]  /*22b0*/  MUFU.RCP R18, R20 ;  /* 0x0000001400127308 */ /* 0x001e240000001000 */
[----:B0-----:R-:W-:Y:S02]  /*22c0*/  VIADD R18, R18, 0xffffffe ;  /* 0x0ffffffe12127836 */ /* 0x001fe40000000000 */
[----:B------:R-:W-:-:S04]  /*22d0*/  IMAD.WIDE.U32 R20, R11, R14, RZ ;  /* 0x0000000e0b147225 */ /* 0x000fc800078e00ff */
[----:B------:R-:W0:Y:S01]  /*22e0*/  F2I.FTZ.U32.TRUNC.NTZ R19, R18 ;  /* 0x0000001200137305 */ /* 0x000e22000021f000 */
[----:B------:R-:W-:Y:S02]  /*22f0*/  IMAD.IADD R3, R21, 0x1, R3 ;  /* 0x0000000115037824 */ /* 0x000fe400078e0203 */
[----:B------:R-:W-:-:S04]  /*2300*/  IMAD.WIDE.U32 R34, R20, R32, RZ ;  /* 0x0000002014227225 */ /* 0x000fc800078e00ff */
[----:B------:R-:W-:-:S04]  /*2310*/  IMAD R3, R3, R32, RZ ;  /* 0x0000002003037224 */ /* 0x000fc800078e02ff */
[----:B------:R-:W-:Y:S02]  /*2320*/  IMAD R3, R33, R20, R3 ;  /* 0x0000001421037224 */ /* 0x000fe400078e0203 */
[----:B0-----:R-:W-:Y:S01]  /*2330*/  IMAD.MOV R16, RZ, RZ, -R19 ;  /* 0x000000ffff107224 */ /* 0x001fe200078e0a13 */
[----:B------:R-:W-:-:S03]  /*2340*/  MOV R18, RZ ;  /* 0x000000ff00127202 */ /* 0x000fc60000000f00 */
[----:B------:R-:W-:-:S04]  /*2350*/  IMAD R16, R16, R17, RZ ;  /* 0x0000001110107224 */ /* 0x000fc800078e02ff */
[----:B------:R-:W-:-:S04]  /*2360*/  IMAD.HI.U32 R16, R19, R16, R18 ;  /* 0x0000001013107227 */ /* 0x000fc800078e0012 */
[----:B------:R-:W-:Y:S02]  /*2370*/  IMAD.IADD R19, R35, 0x1, R3 ;  /* 0x0000000123137824 */ /* 0x000fe400078e0203 */
[----:B------:R-:W-:-:S03]  /*2380*/  IMAD.HI.U32 R16, R16, R15, RZ ;  /* 0x0000000f10107227 */ /* 0x000fc600078e00ff */
[----:B------:R-:W-:Y:S01]  /*2390*/  LOP3.LUT R3, R31, R19, RZ, 0xfc, !PT ;  /* 0x000000131f037212 */ /* 0x000fe200078efcff */
[----:B------:R-:W-:-:S05]  /*23a0*/  IMAD R18, R16, R13, R15 ;  /* 0x0000000d10127224 */ /* 0x000fca00078e020f */
[----:B------:R-:W-:-:S13]  /*23b0*/  ISETP.GT.U32.AND P1, PT, R17, R18, PT ;  /* 0x000000121100720c */ /* 0x000fda0003f24070 */
[-C--:B------:R-:W-:Y:S02]  /*23c0*/  @!P1 IADD3 R18, PT, PT, R18, -R17.reuse, RZ ;  /* 0x8000001112129210 */ /* 0x080fe40007ffe0ff */
[----:B------:R-:W-:Y:S02]  /*23d0*/  @!P1 IADD3 R16, PT, PT, R16, 0x1, RZ ;  /* 0x0000000110109810 */ /* 0x000fe40007ffe0ff */
[----:B------:R-:W-:Y:S02]  /*23e0*/  ISETP.GE.U32.AND P2, PT, R18, R17, PT ;  /* 0x000000111200720c */ /* 0x000fe40003f46070 */
[----:B------:R-:W-:-:S11]  /*23f0*/  ISETP.NE.AND P1, PT, RZ, UR15, PT ;  /* 0x0000000fff007c0c */ /* 0x000fd6000bf25270 */
        /* <DEDUP_REMOVED lines=29> */
.L_x_152:
[----:B------:R-:W-:Y:S01]  /*25d0*/  IMAD.MOV.U32 R27, RZ, RZ, R30 ;  /* 0x000000ffff1b7224 */ /* 0x000fe200078e001e */
[----:B------:R-:W-:Y:S01]  /*25e0*/  MOV R21, R31 ;  /* 0x0000001f00157202 */ /* 0x000fe20000000f00 */
[----:B------:R-:W-:Y:S01]  /*25f0*/  IMAD.MOV.U32 R20, RZ, RZ, R34 ;  /* 0x000000ffff147224 */ /* 0x000fe200078e0022 */
[----:B------:R-:W-:Y:S02]  /*2600*/  MOV R18, 0x2620 ;  /* 0x0000262000127802 */ /* 0x000fe40000000f00 */
[----:B------:R-:W-:Y:S05]  /*2610*/  CALL.REL.NOINC `($__internal_4_$__cuda_sm20_div_s64) ;  /* 0x0000001800a47944 */ /* 0x000fea0003c00000 */
[----:B------:R-:W-:-:S05]  /*2620*/  IADD3 R31, PT, PT, -R16, RZ, RZ ;  /* 0x000000ff101f7210 */ /* 0x000fca0007ffe1ff */
[----:B------:R-:W-:Y:S02]  /*2630*/  IMAD R31, R31, R34, R30 ;  /* 0x000000221f1f7224 */ /* 0x000fe400078e021e */
.L_x_153:
[----:B------:R-:W-:Y:S05]  /*2640*/  BSYNC.RECONVERGENT B0 ;  /* 0x0000000000007941 */ /* 0x000fea0003800200 */
.L_x_151:
[-C--:B------:R-:W-:Y:S01]  /*2650*/  IABS R17, R14.reuse ;  /* 0x0000000e00117213 */ /* 0x080fe20000000000 */
[----:B------:R-:W0:Y:S01]  /*2660*/  LDC R19, c[0x0][0x3e0] ;  /* 0x0000f800ff137b82 */ /* 0x000e220000000800 */
[----:B------:R-:W-:Y:S01]  /*2670*/  IABS R13, R9 ;  /* 0x00000009000d7213 */ /* 0x000fe20000000000 */
[----:B------:R-:W-:Y:S01]  /*2680*/  IMAD.MOV.U32 R36, RZ, RZ, RZ ;  /* 0x000000ffff247224 */ /* 0x000fe200078e00ff */
[----:B------:R-:W1:Y:S01]  /*2690*/  I2F.U32.RP R21, R17 ;  /* 0x0000001100157306 */ /* 0x000e620000209000 */
[----:B------:R-:W-:Y:S01]  /*26a0*/  IABS R15, R11 ;  /* 0x0000000b000f7213 */ /* 0x000fe20000000000 */
[----:B------:R-:W2:Y:S01]  /*26b0*/  LDCU UR16, c[0x0][0x430] ;  /* 0x00008600ff1077ac */ /* 0x000ea20008000800 */
[----:B------:R-:W-:Y:S02]  /*26c0*/  IABS R28, R14 ;  /* 0x0000000e001c7213 */ /* 0x000fe40000000000 */
[----:B------:R-:W-:Y:S01]  /*26d0*/  ISETP.NE.AND P5, PT, R14, RZ, PT ;  /* 0x000000ff0e00720c */ /* 0x000fe20003fa5270 */
[----:B------:R-:W3:Y:S02]  /*26e0*/  LDCU UR4, c[0x0][0x434] ;  /* 0x00008680ff0477ac */ /* 0x000ee40008000800 */
[----:B------:R-:W4:Y:S01]  /*26f0*/  I2F.U32.RP R18, R13 ;  /* 0x0000000d00127306 */ /* 0x000f220000209000 */
[----:B------:R-:W-:-:S07]  /*2700*/  IMAD.MOV R28, RZ, RZ, -R28 ;  /* 0x000000ffff1c7224 */ /* 0x000fce00078e0a1c */
[----:B------:R-:W5:Y:S01]  /*2710*/  I2F.U32.RP R22, R15 ;  /* 0x0000000f00167306 */ /* 0x000f620000209000 */
[----:B--2---:R-:W-:Y:S01]  /*2720*/  USEL UR16, UR16, 0x1, UP1 ;  /* 0x0000000110107887 */ /* 0x004fe20008800000 */
[----:B0-----:R-:W-:-:S06]  /*2730*/  ISETP.LT.U32.AND P0, PT, R19, 0x1, PT ;  /* 0x000000011300780c */ /* 0x001fcc0003f01070 */
[----:B-1----:R-:W0:Y:S01]  /*2740*/  MUFU.RCP R20, R21 ;  /* 0x0000001500147308 */ /* 0x002e220000001000 */
[----:B------:R-:W-:Y:S01]  /*2750*/  ISETP.LT.AND.EX P0, PT, R2, RZ, PT, P0 ;  /* 0x000000ff0200720c */ /* 0x000fe20003f01300 */
[----:B------:R-:W-:Y:S02]  /*2760*/  USHF.R.S32.HI UR5, URZ, 0x1f, UR16 ;  /* 0x0000001fff057899 */ /* 0x000fe40008011410 */
[----:B---3--:R-:W-:Y:S01]  /*2770*/  UIMAD UR4, UR16, UR4, URZ ;  /* 0x00000004100472a4 */ /* 0x008fe2000f8e02ff */
[----:B------:R-:W-:-:S03]  /*2780*/  SEL R19, R19, 0x1, P0 ;  /* 0x0000000113137807 */ /* 0x000fc60000000000 */
[----:B----4-:R-:W1:Y:S08]  /*2790*/  MUFU.RCP R18, R18 ;  /* 0x0000001200127308 */ /* 0x010e700000001000 */
[----:B-----5:R-:W2:Y:S01]  /*27a0*/  MUFU.RCP R38, R22 ;  /* 0x0000001600267308 */ /* 0x020ea20000001000 */
[----:B0-----:R-:W-:Y:S01]  /*27b0*/  VIADD R20, R20, 0xffffffe ;  /* 0x0ffffffe14147836 */ /* 0x001fe20000000000 */
[----:B------:R-:W-:-:S06]  /*27c0*/  IABS R21, R19 ;  /* 0x0000001300157213 */ /* 0x000fcc0000000000 */
[----:B------:R-:W0:Y:S01]  /*27d0*/  F2I.FTZ.U32.TRUNC.NTZ R37, R20 ;  /* 0x0000001400257305 */ /* 0x000e22000021f000 */
[----:B-1----:R-:W-:Y:S01]  /*27e0*/  VIADD R34, R18, 0xffffffe ;  /* 0x0ffffffe12227836 */ /* 0x002fe20000000000 */
[----:B------:R-:W-:-:S06]  /*27f0*/  IABS R18, R7 ;  /* 0x0000000700127213 */ /* 0x000fcc0000000000 */
[----:B------:R-:W1:Y:S01]  /*2800*/  F2I.FTZ.U32.TRUNC.NTZ R35, R34 ;  /* 0x0000002200237305 */ /* 0x000e62000021f000 */
[----:B--2---:R-:W-:Y:S01]  /*2810*/  VIADD R38, R38, 0xffffffe ;  /* 0x0ffffffe26267836 */ /* 0x004fe20000000000 */
[----:B0-----:R-:W-:-:S06]  /*2820*/  IADD3 R2, PT, PT, RZ, -R37, RZ ;  /* 0x80000025ff027210 */ /* 0x001fcc0007ffe0ff */
[----:B------:R-:W0:Y:S01]  /*2830*/  I2F.U32.RP R32, R21 ;  /* 0x0000001500207306 */ /* 0x000e220000209000 */
[----:B------:R-:W-:Y:S02]  /*2840*/  IMAD R29, R2, R17, RZ ;  /* 0x00000011021d7224 */ /* 0x000fe400078e02ff */
[----:B-1----:R-:W-:-:S05]  /*2850*/  IMAD.MOV R20, RZ, RZ, -R35 ;  /* 0x000000ffff147224 */ /* 0x002fca00078e0a23 */
[----:B------:R-:W1:Y:S01]  /*2860*/  F2I.FTZ.U32.TRUNC.NTZ R39, R38 ;  /* 0x0000002600277305 */ /* 0x000e62000021f000 */
[----:B------:R-:W-:-:S04]  /*2870*/  IMAD.HI.U32 R29, R37, R29, R36 ;  /* 0x0000001d251d7227 */ /* 0x000fc800078e0024 */
[----:B------:R-:W-:Y:S01]  /*2880*/  IMAD R37, R20, R13, RZ ;  /* 0x0000000d14257224 */ /* 0x000fe200078e02ff */
[----:B------:R-:W-:Y:S01]  /*2890*/  IABS R20, R31 ;  /* 0x0000001f00147213 */ /* 0x000fe20000000000 */
[----:B------:R-:W-:Y:S01]  /*28a0*/  IMAD.MOV.U32 R34, RZ, RZ, RZ ;  /* 0x000000ffff227224 */ /* 0x000fe200078e00ff */
[----:B0-----:R-:W0:Y:S03]  /*28b0*/  MUFU.RCP R32, R32 ;  /* 0x0000002000207308 */ /* 0x001e260000001000 */
[----:B------:R-:W-:Y:S01]  /*28c0*/  IMAD.HI.U32 R37, R35, R37, R34 ;  /* 0x0000002523257227 */ /* 0x000fe200078e0022 */
[----:B------:R-:W-:-:S03]  /*28d0*/  IABS R35, R9 ;  /* 0x0000000900237213 */ /* 0x000fc60000000000 */
[----:B-1----:R-:W-:Y:S01]  /*28e0*/  IMAD.MOV R22, RZ, RZ, -R39 ;  /* 0x000000ffff167224 */ /* 0x002fe200078e0a27 */
[----:B------:R-:W1:Y:S01]  /*28f0*/  I2F.U32.RP R2, R18 ;  /* 0x0000001200027306 */ /* 0x000e620000209000 */
[----:B------:R-:W-:Y:S01]  /*2900*/  IADD3 R35, PT, PT, RZ, -R35, RZ ;  /* 0x80000023ff237210 */ /* 0x000fe20007ffe0ff */
[----:B------:R-:W-:-:S04]  /*2910*/  IMAD.HI.U32 R29, R29, R20, RZ ;  /* 0x000000141d1d7227 */ /* 0x000fc800078e00ff */
[----:B------:R-:W-:Y:S02]  /*2920*/  HFMA2 R38, -RZ, RZ, 0, 0 ;  /* 0x00000000ff267431 */ /* 0x000fe400000001ff */
[----:B------:R-:W-:Y:S01]  /*2930*/  IMAD R27, R22, R15, RZ ;  /* 0x0000000f161b7224 */ /* 0x000fe200078e02ff */
[----:B------:R-:W-:Y:S01]  /*2940*/  IABS R22, R16 ;  /* 0x0000001000167213 */ /* 0x000fe20000000000 */
[----:B------:R-:W-:Y:S01]  /*2950*/  IMAD R28, R29, R28, R20 ;  /* 0x0000001c1d1c7224 */ /* 0x000fe200078e0214 */
[----:B------:R-:W-:Y:S01]  /*2960*/  LOP3.LUT R20, R31, R14, RZ, 0x3c, !PT ;  /* 0x0000000e1f147212 */ /* 0x000fe200078e3cff */
[----:B0-----:R-:W-:Y:S02]  /*2970*/  VIADD R32, R32, 0xffffffe ;  /* 0x0ffffffe20207836 */ /* 0x001fe40000000000 */
[----:B------:R-:W-:Y:S01]  /*2980*/  IMAD.HI.U32 R24, R37, R22, RZ ;  /* 0x0000001625187227 */ /* 0x000fe200078e00ff */
[----:B------:R-:W-:Y:S01]  /*2990*/  ISETP.GT.U32.AND P3, PT, R17, R28, PT ;  /* 0x0000001c1100720c */ /* 0x000fe20003f64070 */
[----:B------:R0:W-:Y:S01]  /*29a0*/  F2I.FTZ.U32.TRUNC.NTZ R33, R32 ;  /* 0x0000002000217305 */ /* 0x0001e2000021f000 */
[----:B------:R-:W-:Y:S01]  /*29b0*/  ISETP.GE.AND P2, PT, R20, RZ, PT ;  /* 0x000000ff1400720c */ /* 0x000fe20003f46270 */
[----:B------:R-:W-:Y:S01]  /*29c0*/  IMAD R22, R24, R35, R22 ;  /* 0x0000002318167224 */ /* 0x000fe200078e0216 */
[----:B------:R-:W-:Y:S01]  /*29d0*/  LOP3.LUT R20, R16, R9, RZ, 0x3c, !PT ;  /* 0x0000000910147212 */ /* 0x000fe200078e3cff */
[----:B------:R-:W-:-:S03]  /*29e0*/  IMAD.HI.U32 R27, R39, R27, R38 ;  /* 0x0000001b271b7227 */ /* 0x000fc600078e0026 */
[----:B------:R-:W-:Y:S01]  /*29f0*/  ISETP.GT.U32.AND P1, PT, R13, R22, PT ;  /* 0x000000160d00720c */ /* 0x000fe20003f24070 */
[----:B-1----:R-:W1:Y:S01]  /*2a00*/  MUFU.RCP R2, R2 ;  /* 0x0000000200027308 */ /* 0x002e620000001000 */
[----:B------:R-:W-:-:S03]  /*2a10*/  ISETP.GE.AND P0, PT, R20, RZ, PT ;  /* 0x000000ff1400720c */ /* 0x000fc60003f06270 */
[----:B------:R-:W-:Y:S01]  /*2a20*/  @!P3 IMAD.IADD R28, R28, 0x1, -R17 ;  /* 0x000000011c1cb824 */ /* 0x000fe200078e0a11 */
[----:B------:R-:W-:Y:S02]  /*2a30*/  @!P3 IADD3 R29, PT, PT, R29, 0x1, RZ ;  /* 0x000000011d1db810 */ /* 0x000fe40007ffe0ff */
[----:B0-----:R-:W-:Y:S02]  /*2a40*/  MOV R32, RZ ;  /* 0x000000ff00207202 */ /* 0x001fe40000000f00 */
[----:B------:R-:W-:-:S03]  /*2a50*/  ISETP.GE.U32.AND P6, PT, R28, R17, PT ;  /* 0x000000111c00720c */ /* 0x000fc60003fc6070 */
[----:B------:R-:W-:Y:S02]  /*2a60*/  @!P1 IMAD.IADD R22, R22, 0x1, -R13 ;  /* 0x0000000116169824 */ /* 0x000fe400078e0a0d */
[----:B------:R-:W-:Y:S01]  /*2a70*/  @!P1 VIADD R24, R24, 0x1 ;  /* 0x0000000118189836 */ /* 0x000fe20000000000 */
[----:B------:R-:W-:Y:S02]  /*2a80*/  ISETP.NE.AND P1, PT, R9, RZ, PT ;  /* 0x000000ff0900720c */ /* 0x000fe40003f25270 */
[----:B------:R-:W-:Y:S01]  /*2a90*/  ISETP.GE.U32.AND P4, PT, R22, R13, PT ;  /* 0x0000000d1600720c */ /* 0x000fe20003f86070 */
[----:B-1----:R-:W-:Y:S01]  /*2aa0*/  VIADD R34, R2, 0xffffffe ;  /* 0x0ffffffe02227836 */ /* 0x002fe20000000000 */
[----:B------:R-:W-:Y:S02]  /*2ab0*/  IADD3 R2, PT, PT, RZ, -R33, RZ ;  /* 0x80000021ff027210 */ /* 0x000fe40007ffe0ff */
[----:B------:R-:W-:Y:S01]  /*2ac0*/  IABS R13, R4 ;  /* 0x00000004000d7213 */ /* 0x000fe20000000000 */
[----:B------:R-:W0:Y:S01]  /*2ad0*/  F2I.FTZ.U32.TRUNC.NTZ R35, R34 ;  /* 0x0000002200237305 */ /* 0x000e22000021f000 */
[----:B------:R-:W-:Y:S01]  /*2ae0*/  @P6 VIADD R29, R29, 0x1 ;  /* 0x000000011d1d6836 */ /* 0x000fe20000000000 */
[----:B------:R-:W-:Y:S01]  /*2af0*/  IABS R22, R11 ;  /* 0x0000000b00167213 */ /* 0x000fe20000000000 */
[----:B------:R-:W-:Y:S01]  /*2b00*/  IMAD R17, R2, R21, RZ ;  /* 0x0000001502117224 */ /* 0x000fe200078e02ff */
[----:B------:R-:W-:Y:S01]  /*2b10*/  IABS R2, R19 ;  /* 0x0000001300027213 */ /* 0x000fe20000000000 */
[----:B------:R-:W-:Y:S01]  /*2b20*/  @!P2 IMAD.MOV R29, RZ, RZ, -R29 ;  /* 0x000000ffff1da224 */ /* 0x000fe200078e0a1d */
[----:B------:R-:W-:Y:S01]  /*2b30*/  @!P5 LOP3.LUT R29, RZ, R14, RZ, 0x33, !PT ;  /* 0x0000000eff1dd212 */ /* 0x000fe200078e33ff */
[----:B------:R-:W-:Y:S01]  /*2b40*/  IMAD.HI.U32 R17, R33, R17, R32 ;  /* 0x0000001121117227 */ /* 0x000fe200078e0020 */
[----:B------:R-:W-:-:S02]  /*2b50*/  @P4 IADD3 R24, PT, PT, R24, 0x1, RZ ;  /* 0x0000000118184810 */ /* 0x000fc40007ffe0ff */
[----:B------:R-:W-:Y:S01]  /*2b60*/  IABS R28, R29 ;  /* 0x0000001d001c7213 */ /* 0x000fe20000000000 */
[----:B------:R-:W-:Y:S01]  /*2b70*/  IMAD.MOV R2, RZ, RZ, -R2 ;  /* 0x000000ffff027224 */ /* 0x000fe200078e0a02 */
[----:B------:R-:W-:Y:S01]  /*2b80*/  @!P0 IADD3 R24, PT, PT, -R24, RZ, RZ ;  /* 0x000000ff18188210 */ /* 0x000fe20007ffe1ff */
[----:B------:R-:W-:Y:S01]  /*2b90*/  IMAD.HI.U32 R17, R17, R13, RZ ;  /* 0x0000000d11117227 */ /* 0x000fe200078e00ff */
[----:B------:R-:W-:-:S03]  /*2ba0*/  @!P1 LOP3.LUT R24, RZ, R9, RZ, 0x33, !PT ;  /* 0x00000009ff189212 */ /* 0x000fc600078e33ff */
[----:B0-----:R-:W-:Y:S02]  /*2bb0*/  IMAD.MOV R20, RZ, RZ, -R35 ;  /* 0x000000ffff147224 */ /* 0x001fe400078e0a23 */
[----:B------:R-:W-:Y:S02]  /*2bc0*/  IMAD R2, R17, R2, R13 ;  /* 0x0000000211027224 */ /* 0x000fe400078e020d */
[----:B------:R-:W-:Y:S01]  /*2bd0*/  IMAD R13, R20, R18, RZ ;  /* 0x00000012140d7224 */ /* 0x000fe200078e02ff */
[----:B------:R-:W-:Y:S01]  /*2be0*/  IABS R20, R24 ;  /* 0x0000001800147213 */ /* 0x000fe20000000000 */
[----:B------:R-:W-:Y:S01]  /*2bf0*/  IMAD.MOV.U32 R34, RZ, RZ, RZ ;  /* 0x000000ffff227224 */ /* 0x000fe200078e00ff */
[----:B------:R-:W-:Y:S01]  /*2c00*/  ISETP.GT.U32.AND P4, PT, R21, R2, PT ;  /* 0x000000021500720c */ /* 0x000fe20003f84070 */
[----:B------:R-:W-:Y:S02]  /*2c10*/  IMAD.MOV R22, RZ, RZ, -R22 ;  /* 0x000000ffff167224 */ /* 0x000fe400078e0a16 */
[----:B------:R-:W-:Y:S01]  /*2c20*/  IMAD.HI.U32 R34, R35, R13, R34 ;  /* 0x0000000d23227227 */ /* 0x000fe200078e0022 */
[----:B------:R-:W-:-:S03]  /*2c30*/  IABS R13, R7 ;  /* 0x00000007000d7213 */ /* 0x000fc60000000000 */
[----:B------:R-:W-:-:S04]  /*2c40*/  IMAD.HI.U32 R27, R27, R28, RZ ;  /* 0x0000001c1b1b7227 */ /* 0x000fc800078e00ff */
[----:B------:R-:W-:Y:S02]  /*2c50*/  IMAD.MOV R13, RZ, RZ, -R13 ;  /* 0x000000ffff0d7224 */ /* 0x000fe400078e0a0d */
        /* <DEDUP_REMOVED lines=23> */
[----:B------:R-:W-:-:S02]  /*2dd0*/  ISETP.GE.U32.AND P6, PT, R22, R15, PT ;  /* 0x0000000f1600720c */ /* 0x000fc40003fc6070 */
[----:B------:R-:W-:Y:S02]  /*2de0*/  ISETP.GE.AND P0, PT, R14, RZ, PT ;  /* 0x000000ff0e00720c */ /* 0x000fe40003f06270 */
[----:B------:R-:W-:Y:S02]  /*2df0*/  @!P4 LOP3.LUT R17, RZ, R19, RZ, 0x33, !PT ;  /* 0x00000013ff11c212 */ /* 0x000fe400078e33ff */
[----:B------:R-:W-:Y:S02]  /*2e00*/  ISETP.NE.AND P3, PT, R7, RZ, PT ;  /* 0x000000ff0700720c */ /* 0x000fe40003f65270 */
[----:B------:R-:W-:Y:S01]  /*2e10*/  ISETP.NE.AND P4, PT, R11, RZ, PT ;  /* 0x000000ff0b00720c */ /* 0x000fe20003f85270 */
[C---:B------:R-:W-:Y:S01]  /*2e20*/  IMAD.WIDE R14, R17.reuse, UR11, RZ ;  /* 0x0000000b110e7c25 */ /* 0x040fe2000f8e02ff */
[----:B------:R-:W-:Y:S02]  /*2e30*/  IADD3 R17, PT, PT, -R17, RZ, RZ ;  /* 0x000000ff11117210 */ /* 0x000fe40007ffe1ff */
[----:B------:R-:W-:Y:S01]  /*2e40*/  IADD3 R13, PT, PT, -R24, RZ, RZ ;  /* 0x000000ff180d7210 */ /* 0x000fe20007ffe1ff */
[----:B------:R-:W-:-:S02]  /*2e50*/  @P5 VIADD R34, R34, 0x1 ;  /* 0x0000000122225836 */ /* 0x000fc40000000000 */
[----:B------:R-:W-:Y:S02]  /*2e60*/  @P6 VIADD R27, R27, 0x1 ;  /* 0x000000011b1b6836 */ /* 0x000fe40000000000 */
[----:B------:R-:W-:Y:S02]  /*2e70*/  @!P0 IMAD.MOV R34, RZ, RZ, -R34 ;  /* 0x000000ffff228224 */ /* 0x000fe400078e0a22 */
[C---:B------:R-:W-:Y:S01]  /*2e80*/  IMAD.WIDE.U32 R14, R3.reuse, UR16, R14 ;  /* 0x00000010030e7c25 */ /* 0x040fe2000f8e000e */
[----:B------:R-:W-:Y:S01]  /*2e90*/  @!P3 LOP3.LUT R34, RZ, R7, RZ, 0x33, !PT ;  /* 0x00000007ff22b212 */ /* 0x000fe200078e33ff */
[----:B------:R-:W-:Y:S02]  /*2ea0*/  UIMAD UR16, UR10, UR16, URZ ;  /* 0x000000100a1072a4 */ /* 0x000fe4000f8e02ff */
[----:B------:R-:W-:Y:S01]  /*2eb0*/  @!P2 IMAD.MOV R27, RZ, RZ, -R27 ;  /* 0x000000ffff1ba224 */ /* 0x000fe200078e0a1b */
[----:B------:R-:W-:Y:S01]  /*2ec0*/  @!P4 LOP3.LUT R27, RZ, R11, RZ, 0x33, !PT ;  /* 0x0000000bff1bc212 */ /* 0x000fe200078e33ff */
[----:B------:R-:W-:-:S02]  /*2ed0*/  IMAD R15, R3, UR5, R15 ;  /* 0x00000005030f7c24 */ /* 0x000fc4000f8e020f */
[----:B------:R-:W-:Y:S01]  /*2ee0*/  IMAD R17, R19, R17, R4 ;  /* 0x0000001113117224 */ /* 0x000fe200078e0204 */
[----:B------:R-:W-:Y:S01]  /*2ef0*/  IADD3 R4, PT, PT, -R27, RZ, RZ ;  /* 0x000000ff1b047210 */ /* 0x000fe20007ffe1ff */
[----:B------:R-:W-:Y:S02]  /*2f00*/  IMAD.MOV R3, RZ, RZ, -R34 ;  /* 0x000000ffff037224 */ /* 0x000fe400078e0a22 */
[----:B------:R-:W-:Y:S02]  /*2f10*/  IMAD R13, R9, R13, R16 ;  /* 0x0000000d090d7224 */ /* 0x000fe400078e0210 */
[----:B------:R-:W-:-:S04]  /*2f20*/  IMAD.WIDE R14, R17, UR9, R14 ;  /* 0x00000009110e7c25 */ /* 0x000fc8000f8e020e */
[----:B------:R-:W-:Y:S01]  /*2f30*/  IMAD.WIDE R16, R2, UR4, RZ ;  /* 0x0000000402107c25 */ /* 0x000fe2000f8e02ff */
[----:B------:R-:W0:Y:S03]  /*2f40*/  LDCU.64 UR4, c[0x0][0x420] ;  /* 0x00008400ff0477ac */ /* 0x000e260008000a00 */
[----:B------:R-:W-:-:S04]  /*2f50*/  IMAD.WIDE R18, R27, R10, RZ ;  /* 0x0000000a1b127225 */ /* 0x000fc800078e02ff */
[----:B------:R-:W-:Y:S01]  /*2f60*/  IMAD R3, R7, R3, R24 ;  /* 0x0000000307037224 */ /* 0x000fe200078e0218 */
[----:B------:R-:W-:Y:S01]  /*2f70*/  IADD3 R2, P1, P0, R18, R14, R16 ;  /* 0x0000000e12027210 */ /* 0x000fe2000783e010 */
[----:B------:R-:W-:Y:S02]  /*2f80*/  IMAD R4, R11, R4, R29 ;  /* 0x000000040b047224 */ /* 0x000fe400078e021d */
[----:B------:R-:W-:Y:S01]  /*2f90*/  IMAD R7, R12, UR9, RZ ;  /* 0x000000090c077c24 */ /* 0x000fe2000f8e02ff */
[----:B------:R-:W-:Y:S01]  /*2fa0*/  IADD3.X R15, PT, PT, R19, R15, R17, P1, P0 ;  /* 0x0000000f130f7210 */ /* 0x000fe20000fe0411 */
        /* <DEDUP_REMOVED lines=12> */
.L_x_148:
[----:B------:R-:W0:Y:S01]  /*3070*/  LDC.64 R2, c[0x0][0x420] ;  /* 0x00010800ff027b82 */ /* 0x000e220000000a00 */
[----:B------:R-:W-:-:S05]  /*3080*/  IADD3 R27, PT, PT, R27, UR6, RZ ;  /* 0x000000061b1b7c10 */ /* 0x000fca000fffe0ff */
[----:B0-----:R-:W-:-:S05]  /*3090*/  IMAD.WIDE.U32 R2, R27, 0x4, R2 ;  /* 0x000000041b027825 */ /* 0x001fca00078e0002 */
[----:B------:R1:W-:Y:S02]  /*30a0*/  STG.E desc[UR12][R2.64], R23 ;  /* 0x0000001702007986 */ /* 0x0003e4000c10190c */
.L_x_147:
[----:B------:R-:W-:Y:S05]  /*30b0*/  BSYNC.RECONVERGENT B1 ;  /* 0x0000000000017941 */ /* 0x000fea0003800200 */
.L_x_146:
[----:B------:R-:W2:Y:S01]  /*30c0*/  LDCU UR8, c[0x0][0x534] ;  /* 0x0000a680ff0877ac */ /* 0x000ea20008000800 */
[----:B------:R-:W-:Y:S01]  /*30d0*/  IMAD.SHL.U32 R29, R0, 0x4, RZ ;  /* 0x00000004001d7824 */ /* 0x000fe200078e00ff */
[----:B------:R-:W-:Y:S02]  /*30e0*/  SHF.R.U32.HI R30, RZ, 0x4, R0 ;  /* 0x00000004ff1e7819 */ /* 0x000fe40000011600 */
[----:B01----:R-:W-:Y:S01]  /*30f0*/  CS2R R2, SRZ ;  /* 0x0000000000027805 */ /* 0x003fe2000001ff00 */
[----:B------:R-:W0:Y:S01]  /*3100*/  LDCU UR9, c[0x0][0x44c] ;  /* 0x00008980ff0977ac */ /* 0x000e220008000800 */
[----:B------:R-:W-:Y:S02]  /*3110*/  CS2R R4, SRZ ;  /* 0x0000000000047805 */ /* 0x000fe4000001ff00 */
[----:B------:R-:W-:Y:S02]  /*3120*/  LOP3.LUT R29, R29, 0x3c, RZ, 0xc0, !PT ;  /* 0x0000003c1d1d7812 */ /* 0x000fe400078ec0ff */
[----:B------:R-:W-:-:S02]  /*3130*/  CS2R R6, SRZ ;  /* 0x0000000000067805 */ /* 0x000fc4000001ff00 */
[----:B------:R-:W-:Y:S01]  /*3140*/  CS2R R10, SRZ ;  /* 0x00000000000a7805 */ /* 0x000fe2000001ff00 */
[----:B------:R-:W-:Y:S01]  /*3150*/  IMAD.MOV.U32 R13, RZ, RZ, RZ ;  /* 0x000000ffff0d7224 */ /* 0x000fe200078e00ff */
[C---:B------:R-:W-:Y:S01]  /*3160*/  LOP3.LUT R28, R29.reuse, 0x40, RZ, 0xfc, !PT ;  /* 0x000000401d1c7812 */ /* 0x040fe200078efcff */
[----:B------:R-:W-:Y:S01]  /*3170*/  IMAD R32, R30, 0xc0, R29 ;  /* 0x000000c01e207824 */ /* 0x000fe200078e021d */
[----:B------:R-:W-:Y:S02]  /*3180*/  LOP3.LUT R15, R29, 0x80, RZ, 0xfc, !PT ;  /* 0x000000801d0f7812 */ /* 0x000fe400078efcff */
[----:B--2---:R-:W-:Y:S01]  /*3190*/  ISETP.GE.AND P0, PT, R25, UR8, PT ;  /* 0x0000000819007c0c */ /* 0x004fe2000bf06270 */
[----:B------:R-:W-:-:S03]  /*31a0*/  UISETP.GE.AND UP0, UPT, UR8, 0x1, UPT ;  /* 0x000000010800788c */ /* 0x000fc6000bf06270 */
[----:B------:R-:W-:Y:S01]  /*31b0*/  ISETP.GT.U32.OR P0, PT, R0, 0x3f, P0 ;  /* 0x0000003f0000780c */ /* 0x000fe20000704470 */
[----:B0-----:R-:W-:Y:S01]  /*31c0*/  UIMAD UR4, UR6, UR9, URZ ;  /* 0x00000009060472a4 */ /* 0x001fe2000f8e02ff */
[----:B------:R-:W-:-:S05]  /*31d0*/  IMAD.MOV.U32 R0, RZ, RZ, RZ ;  /* 0x000000ffff007224 */ /* 0x000fca00078e00ff */
[----:B------:R-:W-:-:S06]  /*31e0*/  IMAD.U32 R12, RZ, RZ, UR4 ;  /* 0x00000004ff0c7e24 */ /* 0x000fcc000f8e00ff */
[----:B------:R-:W-:-:S04]  /*31f0*/  @!P0 FADD.FTZ R9, -R23, R26 ;  /* 0x0000001a17098221 */ /* 0x000fc80000010100 */
[----:B------:R-:W-:-:S06]  /*3200*/  @!P0 FMUL.FTZ R9, R9, 1.4426950216293334961 ;  /* 0x3fb8aa3b09098820 */ /* 0x000fcc0000410000 */
[----:B------:R-:W0:Y:S02]  /*3210*/  @!P0 MUFU.EX2 R9, R9 ;  /* 0x0000000900098308 */ /* 0x000e240000000800 */
[----:B0-----:R0:W-:Y:S01]  /*3220*/  @!P0 STS [R8], R9 ;  /* 0x0000000908008388 */ /* 0x0011e20000000800 */
[----:B------:R-:W-:Y:S01]  /*3230*/  BAR.SYNC.DEFER_BLOCKING 0x0 ;  /* 0x0000000000007b1d */ /* 0x000fe20000010000 */
[----:B------:R-:W-:-:S04]  /*3240*/  IADD3 R32, P0, PT, R32, UR4, RZ ;  /* 0x0000000420207c10 */ /* 0x000fc8000ff1e0ff */
[----:B------:R-:W-:Y:S02]  /*3250*/  LEA.HI.X.SX32 R17, R12, RZ, 0x1, P0 ;  /* 0x000000ff0c117211 */ /* 0x000fe400000f0eff */
[----:B0-----:R-:W-:Y:S01]  /*3260*/  CS2R R8, SRZ ;  /* 0x0000000000087805 */ /* 0x001fe2000001ff00 */
[----:B------:R-:W-:Y:S06]  /*3270*/  BRA.U !UP0, `(.L_x_154) ;  /* 0x0000000908207547 */ /* 0x000fec000b800000 */
[----:B------:R-:W0:Y:S01]  /*3280*/  LDCU.64 UR4, c[0x0][0x3f8] ;  /* 0x00007f00ff0477ac */ /* 0x000e220008000a00 */
[----:B------:R-:W-:Y:S01]  /*3290*/  SHF.L.U64.HI R17, R32, 0x2, R17 ;  /* 0x0000000220117819 */ /* 0x000fe20000010211 */
[----:B------:R-:W-:Y:S01]  /*32a0*/  IMAD.MOV.U32 R31, RZ, RZ, RZ ;  /* 0x000000ffff1f7224 */ /* 0x000fe200078e00ff */
[----:B------:R-:W-:Y:S01]  /*32b0*/  LEA R14, R30, UR14, 0x2 ;  /* 0x0000000e1e0e7c11 */ /* 0x000fe2000f8e10ff */
[----:B------:R-:W-:Y:S01]  /*32c0*/  UISETP.NE.AND UP0, UPT, UR8, 0x1, UPT ;  /* 0x000000010800788c */ /* 0x000fe2000bf05270 */
[----:B------:R-:W-:Y:S01]  /*32d0*/  IMAD.MOV.U32 R0, RZ, RZ, RZ ;  /* 0x000000ffff007224 */ /* 0x000fe200078e00ff */
[----:B------:R-:W-:Y:S02]  /*32e0*/  CS2R R26, SRZ ;  /* 0x00000000001a7805 */ /* 0x000fe4000001ff00 */
[----:B------:R-:W-:Y:S02]  /*32f0*/  CS2R R24, SRZ ;  /* 0x0000000000187805 */ /* 0x000fe4000001ff00 */
[----:B------:R-:W-:-:S02]  /*3300*/  CS2R R22, SRZ ;  /* 0x0000000000167805 */ /* 0x000fc4000001ff00 */
[----:B------:R-:W-:Y:S02]  /*3310*/  CS2R R20, SRZ ;  /* 0x0000000000147805 */ /* 0x000fe4000001ff00 */
[----:B------:R-:W-:Y:S02]  /*3320*/  CS2R R18, SRZ ;  /* 0x0000000000127805 */ /* 0x000fe4000001ff00 */
[----:B0-----:R-:W-:Y:S01]  /*3330*/  LEA R32, P0, R32, UR4, 0x2 ;  /* 0x0000000420207c11 */ /* 0x001fe2000f8010ff */
[----:B------:R-:W-:-:S03]  /*3340*/  UIADD3 UR4, UPT, UPT, UR7, -UR6, URZ ;  /* 0x8000000607047290 */ /* 0x000fc6000fffe0ff */
[----:B------:R-:W-:Y:S02]  /*3350*/  IADD3.X R33, PT, PT, R17, UR5, RZ, P0, !PT ;  /* 0x0000000511217c10 */ /* 0x000fe400087fe4ff */
[----:B------:R-:W-:Y:S01]  /*3360*/  CS2R R16, SRZ ;  /* 0x0000000000107805 */ /* 0x000fe2000001ff00 */
        /* <DEDUP_REMOVED lines=15> */
.L_x_160:
        /* <DEDUP_REMOVED lines=14> */
.L_x_157:
[----:B0-----:R-:W-:Y:S05]  /*3540*/  BSYNC.RECONVERGENT B0 ;  /* 0x0000000000007941 */ /* 0x001fea0003800200 */
.L_x_156:
        /* <DEDUP_REMOVED lines=30> */
.L_x_159:
[----:B------:R-:W-:Y:S05]  /*3730*/  BSYNC.RECONVERGENT B0 ;  /* 0x0000000000007941 */ /* 0x000fea0003800200 */
.L_x_158:
        /* <DEDUP_REMOVED lines=21> */
.L_x_155:
        /* <DEDUP_REMOVED lines=20> */
.L_x_162:
[----:B------:R-:W-:Y:S05]  /*39d0*/  BSYNC.RECONVERGENT B0 ;  /* 0x0000000000007941 */ /* 0x000fea0003800200 */
.L_x_161:
        /* <DEDUP_REMOVED lines=18> */
.L_x_154:
        /* <DEDUP_REMOVED lines=55> */
[----:B--2---:R-:W-:-:S04]  /*3e70*/  IMAD R12, R12, UR4, RZ ;  /* 0x000000040c0c7c24 */ /* 0x004fc8000f8e02ff */
[----:B------:R-:W-:-:S08]  /*3e80*/  IMAD R12, R19, UR5, R12 ;  /* 0x00000005130c7c24 */ /* 0x000fd0000f8e020c */
[----:B------:R-:W-:Y:S02]  /*3e90*/  @!P0 IMAD.IADD R23, R23, 0x1, -R16 ;  /* 0x0000000117178824 */ /* 0x000fe400078e0a10 */
[----:B------:R-:W-:Y:S01]  /*3ea0*/  @!P0 VIADD R14, R14, 0x1 ;  /* 0x000000010e0e8836 */ /* 0x000fe20000000000 */
[----:B------:R-:W-:Y:S02]  /*3eb0*/  ISETP.NE.AND P0, PT, R17, RZ, PT ;  /* 0x000000ff1100720c */ /* 0x000fe40003f05270 */
[----:B------:R-:W-:Y:S01]  /*3ec0*/  ISETP.GE.U32.AND P2, PT, R23, R16, PT ;  /* 0x000000101700720c */ /* 0x000fe20003f46070 */
[----:B------:R-:W-:Y:S01]  /*3ed0*/  IMAD.WIDE.U32 R22, R19, UR4, RZ ;  /* 0x0000000413167c25 */ /* 0x000fe2000f8e00ff */
[----:B------:R-:W1:Y:S03]  /*3ee0*/  LDCU.64 UR4, c[0x0][0x3f0] ;  /* 0x00007e00ff0477ac */ /* 0x000e660008000a00 */
[----:B------:R-:W-:-:S08]  /*3ef0*/  IMAD.IADD R23, R23, 0x1, R12 ;  /* 0x0000000117177824 */ /* 0x000fd000078e020c */
[----:B------:R-:W-:-:S05]  /*3f00*/  @P2 VIADD R14, R14, 0x1 ;  /* 0x000000010e0e2836 */ /* 0x000fca0000000000 */
        /* <DEDUP_REMOVED lines=26> */
        .weak           $__internal_4_$__cuda_sm20_div_s64
        .type           $__internal_4_$__cuda_sm20_div_s64,@function
        .size           $__internal_4_$__cuda_sm20_div_s64,(.L_x_6865 - $__internal_4_$__cuda_sm20_div_s64)
$__internal_4_$__cuda_sm20_div_s64:
        /* <DEDUP_REMOVED lines=37> */
[----:B------:R-:W-:-:S04]  /*4300*/  IMAD.HI.U32 R13, P3, R17, R22, R36 ;  /* 0x00000016110d7227 */ /* 0x000fc80007860024 */
[CC--:B------:R-:W-:Y:S02]  /*4310*/  IMAD R22, R17.reuse, R16.reuse, RZ ;  /* 0x0000001011167224 */ /* 0x0c0fe400078e02ff */
[----:B------:R-:W-:-:S03]  /*4320*/  IMAD.HI.U32 R16, R17, R16, RZ ;  /* 0x0000001011107227 */ /* 0x000fc600078e00ff */
[----:B------:R-:W-:Y:S01]  /*4330*/  IADD3 R22, P2, PT, R22, R13, RZ ;  /* 0x0000000d16167210 */ /* 0x000fe20007f5e0ff */
[----:B------:R-:W-:Y:S01]  /*4340*/  IMAD.X R16, R16, 0x1, R17, P4 ;  /* 0x0000000110107824 */ /* 0x000fe200020e0611 */
[----:B------:R-:W-:Y:S01]  /*4350*/  SEL R13, R24, R21, !P1 ;  /* 0x00000015180d7207 */ /* 0x000fe20004800000 */
[----:B------:R-:W-:Y:S02]  /*4360*/  IMAD.MOV.U32 R37, RZ, RZ, RZ ;  /* 0x000000ffff257224 */ /* 0x000fe400078e00ff */
[----:B------:R-:W-:Y:S01]  /*4370*/  IMAD.HI.U32 R36, R22, R15, RZ ;  /* 0x0000000f16247227 */ /* 0x000fe200078e00ff */
[----:B------:R-:W-:-:S03]  /*4380*/  IADD3.X R16, PT, PT, RZ, RZ, R16, P2, P3 ;  /* 0x000000ffff107210 */ /* 0x000fc600017e6410 */
        /* <DEDUP_REMOVED lines=11> */
[----:B------:R-:W-:-:S05]  /*4440*/  IMAD R16, R22, R28, R17 ;  /* 0x0000001c16107224 */ /* 0x000fca00078e0211 */
[----:B------:R-:W-:Y:S02]  /*4450*/  IADD3.X R13, PT, PT, ~R16, R13, RZ, P0, !PT ;  /* 0x0000000d100d7210 */ /* 0x000fe400007fe5ff */
[----:B------:R-:W-:Y:S02]  /*4460*/  IADD3 R16, P1, PT, R15, -R28, RZ ;  /* 0x8000001c0f107210 */ /* 0x000fe40007f3e0ff */
[C---:B------:R-:W-:Y:S02]  /*4470*/  ISETP.GE.U32.AND.EX P2, PT, R13.reuse, R29, PT, P2 ;  /* 0x0000001d0d00720c */ /* 0x040fe40003f46120 */
[----:B------:R-:W-:Y:S02]  /*4480*/  IADD3 R17, P0, PT, R24, 0x1, RZ ;  /* 0x0000000118117810 */ /* 0x000fe40007f1e0ff */
[----:B------:R-:W-:Y:S01]  /*4490*/  SEL R15, R16, R15, P2 ;  /* 0x0000000f100f7207 */ /* 0x000fe20001000000 */
[----:B------:R-:W-:Y:S01]  /*44a0*/  IMAD.X R16, R13, 0x1, ~R29, P1 ;  /* 0x000000010d107824 */ /* 0x000fe200008e0e1d */
[----:B------:R-:W-:Y:S01]  /*44b0*/  SEL R24, R17, R24, P2 ;  /* 0x0000001811187207 */ /* 0x000fe20001000000 */
[----:B------:R-:W-:Y:S01]  /*44c0*/  IMAD.X R17, RZ, RZ, R22, P0 ;  /* 0x000000ffff117224 */ /* 0x000fe200000e0616 */
[----:B------:R-:W-:Y:S01]  /*44d0*/  ISETP.GE.U32.AND P0, PT, R15, R28, PT ;  /* 0x0000001c0f00720c */ /* 0x000fe20003f06070 */
[----:B------:R-:W-:Y:S01]  /*44e0*/  IMAD.MOV.U32 R28, RZ, RZ, R18 ;  /* 0x000000ffff1c7224 */ /* 0x000fe200078e0012 */
[----:B------:R-:W-:-:S02]  /*44f0*/  SEL R13, R16, R13, P2 ;  /* 0x0000000d100d7207 */ /* 0x000fc40001000000 */
[----:B------:R-:W-:Y:S02]  /*4500*/  SEL R17, R17, R22, P2 ;  /* 0x0000001611117207 */ /* 0x000fe40001000000 */
[----:B------:R-:W-:Y:S02]  /*4510*/  IADD3 R15, P1, PT, R24, 0x1, RZ ;  /* 0x00000001180f7810 */ /* 0x000fe40007f3e0ff */
[----:B------:R-:W-:Y:S01]  /*4520*/  ISETP.GE.U32.AND.EX P0, PT, R13, R29, PT, P0 ;  /* 0x0000001d0d00720c */ /* 0x000fe20003f06100 */
[----:B------:R-:W-:Y:S01]  /*4530*/  IMAD.MOV.U32 R29, RZ, RZ, 0x0 ;  /* 0x00000000ff1d7424 */ /* 0x000fe200078e00ff */
[----:B------:R-:W-:Y:S01]  /*4540*/  LOP3.LUT R13, R19, R21, RZ, 0x3c, !PT ;  /* 0x00000015130d7212 */ /* 0x000fe200078e3cff */
[----:B------:R-:W-:Y:S01]  /*4550*/  IMAD.X R16, RZ, RZ, R17, P1 ;  /* 0x000000ffff107224 */ /* 0x000fe200008e0611 */
[----:B------:R-:W-:Y:S02]  /*4560*/  SEL R15, R15, R24, P0 ;  /* 0x000000180f0f7207 */ /* 0x000fe40000000000 */
[----:B------:R-:W-:-:S02]  /*4570*/  ISETP.GE.AND P2, PT, R13, RZ, PT ;  /* 0x000000ff0d00720c */ /* 0x000fc40003f46270 */
[----:B------:R-:W-:Y:S02]  /*4580*/  SEL R17, R16, R17, P0 ;  /* 0x0000001110117207 */ /* 0x000fe40000000000 */
[----:B------:R-:W-:Y:S02]  /*4590*/  IADD3 R16, P1, PT, RZ, -R15, RZ ;  /* 0x8000000fff107210 */ /* 0x000fe40007f3e0ff */
[----:B------:R-:W-:Y:S02]  /*45a0*/  ISETP.NE.U32.AND P0, PT, R20, RZ, PT ;  /* 0x000000ff1400720c */ /* 0x000fe40003f05070 */
[----:B------:R-:W-:Y:S02]  /*45b0*/  IADD3.X R22, PT, PT, RZ, ~R17, RZ, P1, !PT ;  /* 0x80000011ff167210 */ /* 0x000fe40000ffe4ff */
[----:B------:R-:W-:Y:S02]  /*45c0*/  ISETP.NE.AND.EX P0, PT, R19, RZ, PT, P0 ;  /* 0x000000ff1300720c */ /* 0x000fe40003f05300 */
[----:B------:R-:W-:-:S02]  /*45d0*/  SEL R16, R16, R15, !P2 ;  /* 0x0000000f10107207 */ /* 0x000fc40005000000 */
[----:B------:R-:W-:Y:S02]  /*45e0*/  SEL R22, R22, R17, !P2 ;  /* 0x0000001116167207 */ /* 0x000fe40005000000 */
[----:B------:R-:W-:Y:S02]  /*45f0*/  SEL R16, R16, 0xffffffff, P0 ;  /* 0xffffffff10107807 */ /* 0x000fe40000000000 */
[----:B------:R-:W-:Y:S01]  /*4600*/  SEL R17, R22, 0xffffffff, P0 ;  /* 0xffffffff16117807 */ /* 0x000fe20000000000 */
[----:B------:R-:W-:Y:S06]  /*4610*/  RET.REL.NODEC R28 `(_ZN5flash32flash_fwd_splitkv_combine_kernelI23Flash_fwd_kernel_traitsILi192ELi64ELi64ELi4ELb0ELb0EN7cutlass6half_tE19Flash_kernel_traitsILi192ELi64ELi64ELi4ES3_EELi8ELi3ELb0EEEvNS_16Flash_fwd_paramsE) ;  /* 0xffffffb81c787950 */ /* 0x000fec0003c3ffff */
.L_x_163:
        /* <DEDUP_REMOVED lines=14> */
.L_x_6865:


//--------------------- .text._ZN5flash32flash_fwd_splitkv_combine_kernelI23Flash_fwd_kernel_traitsILi192ELi64ELi64ELi4ELb0ELb0EN7cutlass6half_tE19Flash_kernel_traitsILi192ELi64ELi64ELi4ES3_EELi8ELi2ELb0EEEvNS_16Flash_fwd_paramsE --------------------------
	.section	.text._ZN5flash32flash_fwd_splitkv_combine_kernelI23Flash_fwd_kernel_traitsILi192ELi64ELi64ELi4ELb0ELb0EN7cutlass6half_tE19Flash_kernel_traitsILi192ELi64ELi64ELi4ES3_EELi8ELi2ELb0EEEvNS_16Flash_fwd_paramsE,"ax",@progbits
	.align	128
        .global         _ZN5flash32flash_fwd_splitkv_combine_kernelI23Flash_fwd_kernel_traitsILi192ELi64ELi64ELi4ELb0ELb0EN7cutlass6half_tE19Flash_kernel_traitsILi192ELi64ELi64ELi4ES3_EELi8ELi2ELb0EEEvNS_16Flash_fwd_paramsE
        .type           _ZN5flash32flash_fwd_splitkv_combine_kernelI23Flash_fwd_kernel_traitsILi192ELi64ELi64ELi4ELb0ELb0EN7cutlass6half_tE19Flash_kernel_traitsILi192ELi64ELi64ELi4ES3_EELi8ELi2ELb0EEEvNS_16Flash_fwd_paramsE,@function
        .size           _ZN5flash32flash_fwd_splitkv_combine_kernelI23Flash_fwd_kernel_traitsILi192ELi64ELi64ELi4ELb0ELb0EN7cutlass6half_tE19Flash_kernel_traitsILi192ELi64ELi64ELi4ES3_EELi8ELi2ELb0EEEvNS_16Flash_fwd_paramsE,(.L_x_6866 - _ZN5flash32flash_fwd_splitkv_combine_kernelI23Flash_fwd_kernel_traitsILi192ELi64ELi64ELi4ELb0ELb0EN7cutlass6half_tE19Flash_kernel_traitsILi192ELi64ELi64ELi4ES3_EELi8ELi2ELb0EEEvNS_16Flash_fwd_paramsE)
        .other          _ZN5flash32flash_fwd_splitkv_combine_kernelI23Flash_fwd_kernel_traitsILi192ELi64ELi64ELi4ELb0ELb0EN7cutlass6half_tE19Flash_kernel_traitsILi192ELi64ELi64ELi4ES3_EELi8ELi2ELb0EEEvNS_16Flash_fwd_paramsE,@"STO_CUDA_ENTRY STV_DEFAULT"
_ZN5flash32flash_fwd_splitkv_combine_kernelI23Flash_fwd_kernel_traitsILi192ELi64ELi64ELi4ELb0ELb0EN7cutlass6half_tE19Flash_kernel_traitsILi192ELi64ELi64ELi4ES3_EELi8ELi2ELb0EEEvNS_16Flash_fwd_paramsE:
.text._ZN5flash32flash_fwd_splitkv_combine_kernelI23Flash_fwd_kernel_traitsILi192ELi64ELi64ELi4ELb0ELb0EN7cutlass6half_tE19Flash_kernel_traitsILi192ELi64ELi64ELi4ES3_EELi8ELi2ELb0EEEvNS_16Flash_fwd_paramsE:
[----:B------:R-:W-:Y:S01]  /*0000*/  LDC R1, c[0x0][0x37c] ;  /* 0x0000df00ff017b82 */ /* 0x000fe20000000800 */
[----:B------:R-:W0:Y:S07]  /*0010*/  LDCU UR10, c[0x0][0x3e0] ;  /* 0x00007c00ff0a77ac */ /* 0x000e2e0008000800 */
[----:B------:R-:W1:Y:S01]  /*0020*/  S2UR UR6, SR_CTAID.X ;  /* 0x00000000000679c3 */ /* 0x000e620000002500 */
[----:B------:R-:W2:Y:S01]  /*0030*/  S2R R0, SR_TID.X ;  /* 0x0000000000007919 */ /* 0x000ea20000002100 */
        /* <DEDUP_REMOVED lines=10> */
[----:B--2---:R-:W-:Y:S05]  /*00e0*/  BRA.U UP0, `(.L_x_164) ;  /* 0x0000000100607547 */ /* 0x004fea000b800000 */
        /* <DEDUP_REMOVED lines=24> */
.L_x_164:
[----:B------:R-:W-:Y:S01]  /*0270*/  IMAD.U32 R27, RZ, RZ, UR7 ;  /* 0x00000007ff1b7e24 */ /* 0x000fe2000f8e00ff */
[----:B------:R-:W-:Y:S01]  /*0280*/  MOV R20, UR15 ;  /* 0x0000000f00147c02 */ /* 0x000fe20008000f00 */
[----:B------:R-:W-:Y:S01]  /*0290*/  IMAD.U32 R21, RZ, RZ, UR14 ;  /* 0x0000000eff157e24 */ /* 0x000fe2000f8e00ff */
[----:B------:R-:W-:Y:S02]  /*02a0*/  MOV R19, UR8 ;  /* 0x0000000800137c02 */ /* 0x000fe40008000f00 */
[----:B------:R-:W-:Y:S02]  /*02b0*/  MOV R18, 0x2d0 ;  /* 0x000002d000127802 */ /* 0x000fe40000000f00 */
[----:B------:R-:W-:Y:S05]  /*02c0*/  CALL.REL.NOINC `($__internal_5_$__cuda_sm20_div_s64) ;  /* 0x0000003c00687944 */ /* 0x000fea0003c00000 */
.L_x_165:
        /* <DEDUP_REMOVED lines=30> */
.L_x_167:
[----:B------:R-:W-:Y:S01]  /*04b0*/  IMAD.MOV.U32 R27, RZ, RZ, R16 ;  /* 0x000000ffff1b7224 */ /* 0x000fe200078e0010 */
[----:B------:R-:W-:Y:S02]  /*04c0*/  MOV R21, R17 ;  /* 0x0000001100157202 */ /* 0x000fe40000000f00 */
[----:B------:R-:W-:Y:S02]  /*04d0*/  MOV R18, 0x4f0 ;  /* 0x000004f000127802 */ /* 0x000fe40000000f00 */
[----:B------:R-:W-:Y:S05]  /*04e0*/  CALL.REL.NOINC `($__internal_5_$__cuda_sm20_div_s64) ;  /* 0x0000003800e07944 */ /* 0x000fea0003c00000 */
[----:B------:R-:W-:Y:S02]  /*04f0*/  MOV R30, R16 ;  /* 0x00000010001e7202 */ /* 0x000fe40000000f00 */
[----:B------:R-:W-:Y:S02]  /*0500*/  MOV R31, R17 ;  /* 0x00000011001f7202 */ /* 0x000fe40000000f00 */
.L_x_168:
[----:B------:R-:W-:Y:S05]  /*0510*/  BSYNC.RECONVERGENT B0 ;  /* 0x0000000000007941 */ /* 0x000fea0003800200 */
.L_x_166:
        /* <DEDUP_REMOVED lines=12> */
[----:B------:R-:W-:-:S06]  /*05e0*/  IMAD.HI.U32 R8, R9, R5, R8 ;  /* 0x0000000509087227 */ /* 0x000fcc00078e0008 */
[----:B------:R-:W-:-:S04]  /*05f0*/  IMAD.HI.U32 R5, R8, R3, RZ ;  /* 0x0000000308057227 */ /* 0x000fc800078e00ff */
[----:B------:R-:W-:-:S04]  /*0600*/  IMAD.MOV R6, RZ, RZ, -R5 ;  /* 0x000000ffff067224 */ /* 0x000fc800078e0a05 */
[----:B------:R-:W-:Y:S01]  /*0610*/  IMAD R6, R7, R6, R3 ;  /* 0x0000000607067224 */ /* 0x000fe200078e0203 */
[----:B------:R-:W-:-:S04]  /*0620*/  LOP3.LUT R3, R2, R7, RZ, 0x3c, !PT ;  /* 0x0000000702037212 */ /* 0x000fc800078e3cff */
[----:B------:R-:W-:Y:S02]  /*0630*/  ISETP.GT.U32.AND P1, PT, R7, R6, PT ;  /* 0x000000060700720c */ /* 0x000fe40003f24070 */
[----:B------:R-:W-:-:S11]  /*0640*/  ISETP.GE.AND P0, PT, R3, RZ, PT ;  /* 0x000000ff0300720c */ /* 0x000fd60003f06270 */
[----:B------:R-:W-:Y:S02]  /*0650*/  @!P1 IMAD.IADD R6, R6, 0x1, -R7 ;  /* 0x0000000106069824 */ /* 0x000fe400078e0a07 */
[----:B------:R-:W-:Y:S01]  /*0660*/  @!P1 VIADD R5, R5, 0x1 ;  /* 0x0000000105059836 */ /* 0x000fe20000000000 */
[----:B------:R-:W-:Y:S02]  /*0670*/  ISETP.NE.AND P1, PT, R4, RZ, PT ;  /* 0x000000ff0400720c */ /* 0x000fe40003f25270 */
[----:B------:R-:W-:-:S13]  /*0680*/  ISETP.GE.U32.AND P2, PT, R6, R7, PT ;  /* 0x000000070600720c */ /* 0x000fda0003f46070 */
[----:B------:R-:W-:-:S04]  /*0690*/  @P2 VIADD R5, R5, 0x1 ;  /* 0x0000000105052836 */ /* 0x000fc80000000000 */
        /* <DEDUP_REMOVED lines=30> */
.L_x_170:
[----:B------:R-:W-:Y:S01]  /*0880*/  IMAD.MOV.U32 R27, RZ, RZ, R20 ;  /* 0x000000ffff1b7224 */ /* 0x000fe200078e0014 */
[----:B------:R-:W-:Y:S01]  /*0890*/  MOV R20, R14 ;  /* 0x0000000e00147202 */ /* 0x000fe20000000f00 */
[----:B------:R-:W-:Y:S01]  /*08a0*/  IMAD.MOV.U32 R21, RZ, RZ, R19 ;  /* 0x000000ffff157224 */ /* 0x000fe200078e0013 */
[----:B------:R-:W-:Y:S02]  /*08b0*/  MOV R19, R4 ;  /* 0x0000000400137202 */ /* 0x000fe40000000f00 */
[----:B------:R-:W-:Y:S02]  /*08c0*/  MOV R18, 0x8e0 ;  /* 0x000008e000127802 */ /* 0x000fe40000000f00 */
[----:B------:R-:W-:Y:S05]  /*08d0*/  CALL.REL.NOINC `($__internal_5_$__cuda_sm20_div_s64) ;  /* 0x0000003400e47944 */ /* 0x000fea0003c00000 */
.L_x_171:
[----:B------:R-:W-:Y:S05]  /*08e0*/  BSYNC.RECONVERGENT B0 ;  /* 0x0000000000007941 */ /* 0x000fea0003800200 */
.L_x_169:
        /* <DEDUP_REMOVED lines=25> */
[----:B------:R-:W-:-:S13]  /*0a80*/  ISETP.GE.U32.AND P0, PT, R3, R6, PT ;  /* 0x000000060300720c */ /* 0x000fda0003f06070 */
[----:B------:R-:W-:-:S04]  /*0a90*/  @P0 VIADD R5, R5, 0x1 ;  /* 0x0000000105050836 */ /* 0x000fc80000000000 */
[----:B------:R-:W-:Y:S02]  /*0aa0*/  IMAD.MOV.U32 R6, RZ, RZ, R5 ;  /* 0x000000ffff067224 */ /* 0x000fe400078e0005 */
[----:B------:R-:W0:Y:S02]  /*0ab0*/  LDC R5, c[0x0][0x3e0] ;  /* 0x0000f800ff057b82 */ /* 0x000e240000000800 */
[----:B------:R-:W-:Y:S01]  /*0ac0*/  @!P2 IMAD.MOV R6, RZ, RZ, -R6 ;  /* 0x000000ffff06a224 */ /* 0x000fe200078e0a06 */
[----:B------:R-:W-:-:S05]  /*0ad0*/  @!P1 LOP3.LUT R6, RZ, UR11, RZ, 0x33, !PT ;  /* 0x0000000bff069c12 */ /* 0x000fca000f8e33ff */
[----:B------:R-:W-:Y:S01]  /*0ae0*/  IMAD R12, R6, UR4, RZ ;  /* 0x00000004060c7c24 */ /* 0x000fe2000f8e02ff */
[----:B------:R-:W1:Y:S04]  /*0af0*/  LDCU.U8 UR4, c[0x0][0x549] ;  /* 0x0000a920ff0477ac */ /* 0x000e680008000000 */
[-C--:B------:R-:W-:Y:S02]  /*0b00*/  IABS R9, R12.reuse ;  /* 0x0000000c00097213 */ /* 0x080fe40000000000 */
[----:B------:R-:W-:Y:S02]  /*0b10*/  IABS R18, R12 ;  /* 0x0000000c00127213 */ /* 0x000fe40000000000 */
[----:B------:R-:W2:Y:S03]  /*0b20*/  I2F.RP R8, R9 ;  /* 0x0000000900087306 */ /* 0x000ea60000209400 */
[----:B------:R-:W-:Y:S01]  /*0b30*/  IMAD.MOV R18, RZ, RZ, -R18 ;  /* 0x000000ffff127224 */ /* 0x000fe200078e0a12 */
[----:B0-----:R-:W-:-:S02]  /*0b40*/  IABS R7, R5 ;  /* 0x0000000500077213 */ /* 0x001fc40000000000 */
[----:B------:R-:W-:Y:S01]  /*0b50*/  ISETP.NE.AND P4, PT, R5, RZ, PT ;  /* 0x000000ff0500720c */ /* 0x000fe20003f85270 */
[----:B-1----:R-:W-:Y:S01]  /*0b60*/  UISETP.NE.AND UP1, UPT, UR4, URZ, UPT ;  /* 0x000000ff0400728c */ /* 0x002fe2000bf25270 */
[----:B------:R-:W0:Y:S03]  /*0b70*/  I2F.RP R3, R7 ;  /* 0x0000000700037306 */ /* 0x000e260000209400 */
[----:B------:R-:W-:-:S05]  /*0b80*/  USEL UR11, UR11, 0x1, !UP1 ;  /* 0x000000010b0b7887 */ /* 0x000fca000c800000 */
[----:B--2---:R-:W1:Y:S08]  /*0b90*/  MUFU.RCP R2, R8 ;  /* 0x0000000800027308 */ /* 0x004e700000001000 */
[----:B0-----:R-:W0:Y:S01]  /*0ba0*/  MUFU.RCP R20, R3 ;  /* 0x0000000300147308 */ /* 0x001e220000001000 */
[----:B-1----:R-:W-:Y:S01]  /*0bb0*/  IADD3 R22, PT, PT, R2, 0xffffffe, RZ ;  /* 0x0ffffffe02167810 */ /* 0x002fe20007ffe0ff */
[----:B------:R-:W-:-:S06]  /*0bc0*/  VIADD R2, R5, 0xffffffff ;  /* 0xffffffff05027836 */ /* 0x000fcc0000000000 */
[----:B------:R-:W1:Y:S01]  /*0bd0*/  F2I.FTZ.U32.TRUNC.NTZ R23, R22 ;  /* 0x0000001600177305 */ /* 0x000e62000021f000 */
[----:B------:R-:W-:Y:S02]  /*0be0*/  IMAD.IADD R8, R2, 0x1, R9 ;  /* 0x0000000102087824 */ /* 0x000fe400078e0209 */
[----:B0-----:R-:W-:-:S03]  /*0bf0*/  VIADD R20, R20, 0xffffffe ;  /* 0x0ffffffe14147836 */ /* 0x001fc60000000000 */
[-C--:B------:R-:W-:Y:S02]  /*0c00*/  LOP3.LUT R15, R8, R9.reuse, RZ, 0x3c, !PT ;  /* 0x00000009080f7212 */ /* 0x080fe400078e3cff */
[----:B------:R-:W0:Y:S02]  /*0c10*/  F2I.FTZ.U32.TRUNC.NTZ R21, R20 ;  /* 0x0000001400157305 */ /* 0x000e24000021f000 */
[----:B------:R-:W-:Y:S01]  /*0c20*/  ISETP.GE.AND P0, PT, R15, RZ, PT ;  /* 0x000000ff0f00720c */ /* 0x000fe20003f06270 */
[----:B-1----:R-:W-:Y:S02]  /*0c30*/  IMAD.MOV R10, RZ, RZ, -R23 ;  /* 0x000000ffff0a7224 */ /* 0x002fe400078e0a17 */
[----:B------:R-:W-:Y:S02]  /*0c40*/  HFMA2 R22, -RZ, RZ, 0, 0 ;  /* 0x00000000ff167431 */ /* 0x000fe400000001ff */
[----:B------:R-:W-:Y:S01]  /*0c50*/  IMAD R11, R10, R9, RZ ;  /* 0x000000090a0b7224 */ /* 0x000fe200078e02ff */
[----:B------:R-:W-:-:S02]  /*0c60*/  IABS R10, R8 ;  /* 0x00000008000a7213 */ /* 0x000fc40000000000 */
[----:B------:R-:W-:Y:S01]  /*0c70*/  LOP3.LUT R8, R8, R5, RZ, 0x3c, !PT ;  /* 0x0000000508087212 */ /* 0x000fe200078e3cff */
[----:B------:R-:W-:-:S04]  /*0c80*/  IMAD.HI.U32 R11, R23, R11, R22 ;  /* 0x0000000b170b7227 */ /* 0x000fc800078e0016 */
[----:B0-----:R-:W-:Y:S02]  /*0c90*/  IMAD.MOV R3, RZ, RZ, -R21 ;  /* 0x000000ffff037224 */ /* 0x001fe400078e0a15 */
[----:B------:R-:W-:-:S04]  /*0ca0*/  IMAD.HI.U32 R11, R11, R10, RZ ;  /* 0x0000000a0b0b7227 */ /* 0x000fc800078e00ff */
[----:B------:R-:W-:Y:S02]  /*0cb0*/  IMAD R18, R11, R18, R10 ;  /* 0x000000120b127224 */ /* 0x000fe400078e020a */
[----:B------:R-:W-:Y:S02]  /*0cc0*/  IMAD R3, R3, R7, RZ ;  /* 0x0000000703037224 */ /* 0x000fe400078e02ff */
[----:B------:R-:W-:Y:S01]  /*0cd0*/  IMAD.MOV.U32 R20, RZ, RZ, RZ ;  /* 0x000000ffff147224 */ /* 0x000fe200078e00ff */
[----:B------:R-:W-:-:S03]  /*0ce0*/  ISETP.GT.U32.AND P1, PT, R9, R18, PT ;  /* 0x000000120900720c */ /* 0x000fc60003f24070 */
[----:B------:R-:W-:-:S06]  /*0cf0*/  IMAD.HI.U32 R3, R21, R3, R20 ;  /* 0x0000000315037227 */ /* 0x000fcc00078e0014 */
[----:B------:R-:W-:-:S04]  /*0d00*/  IMAD.HI.U32 R13, R3, R10, RZ ;  /* 0x0000000a030d7227 */ /* 0x000fc800078e00ff */
[----:B------:R-:W-:Y:S01]  /*0d10*/  @!P1 IMAD.IADD R18, R18, 0x1, -R9 ;  /* 0x0000000112129824 */ /* 0x000fe200078e0a09 */
[----:B------:R-:W-:Y:S01]  /*0d20*/  IADD3 R3, PT, PT, -R13, RZ, RZ ;  /* 0x000000ff0d037210 */ /* 0x000fe20007ffe1ff */
[----:B------:R-:W-:Y:S01]  /*0d30*/  @!P1 VIADD R11, R11, 0x1 ;  /* 0x000000010b0b9836 */ /* 0x000fe20000000000 */
[----:B------:R-:W-:Y:S02]  /*0d40*/  ISETP.NE.AND P1, PT, R12, RZ, PT ;  /* 0x000000ff0c00720c */ /* 0x000fe40003f25270 */
[----:B------:R-:W-:Y:S01]  /*0d50*/  ISETP.GE.U32.AND P2, PT, R18, R9, PT ;  /* 0x000000091200720c */ /* 0x000fe20003f46070 */
[----:B------:R-:W-:-:S05]  /*0d60*/  IMAD R10, R7, R3, R10 ;  /* 0x00000003070a7224 */ /* 0x000fca00078e020a */
[----:B------:R-:W-:-:S07]  /*0d70*/  ISETP.GT.U32.AND P3, PT, R7, R10, PT ;  /* 0x0000000a0700720c */ /* 0x000fce0003f64070 */
[----:B------:R-:W-:Y:S01]  /*0d80*/  @P2 VIADD R11, R11, 0x1 ;  /* 0x000000010b0b2836 */ /* 0x000fe20000000000 */
[----:B------:R-:W-:-:S03]  /*0d90*/  ISETP.GE.AND P2, PT, R8, RZ, PT ;  /* 0x000000ff0800720c */ /* 0x000fc60003f46270 */
[----:B------:R-:W-:Y:S01]  /*0da0*/  @!P0 IMAD.MOV R11, RZ, RZ, -R11 ;  /* 0x000000ffff0b8224 */ /* 0x000fe200078e0a0b */
[----:B------:R-:W-:Y:S01]  /*0db0*/  @!P1 LOP3.LUT R11, RZ, R9, RZ, 0x33, !PT ;  /* 0x00000009ff0b9212 */ /* 0x000fe200078e33ff */
[----:B------:R-:W-:Y:S01]  /*0dc0*/  @!P3 IMAD.IADD R10, R10, 0x1, -R7 ;  /* 0x000000010a0ab824 */ /* 0x000fe200078e0a07 */
[----:B------:R-:W-:Y:S02]  /*0dd0*/  @!P3 IADD3 R13, PT, PT, R13, 0x1, RZ ;  /* 0x000000010d0db810 */ /* 0x000fe40007ffe0ff */
[----:B------:R-:W-:Y:S02]  /*0de0*/  ISETP.LT.U32.AND P0, PT, R16, R11, PT ;  /* 0x0000000b1000720c */ /* 0x000fe40003f01070 */
[----:B------:R-:W-:Y:S02]  /*0df0*/  SHF.R.S32.HI R3, RZ, 0x1f, R11 ;  /* 0x0000001fff037819 */ /* 0x000fe4000001140b */
[----:B------:R-:W-:Y:S02]  /*0e00*/  ISETP.GE.U32.AND P1, PT, R10, R7, PT ;  /* 0x000000070a00720c */ /* 0x000fe40003f26070 */
[----:B------:R-:W-:-:S02]  /*0e10*/  ISETP.LT.AND.EX P0, PT, R17, R3, PT, P0 ;  /* 0x000000031100720c */ /* 0x000fc40003f01300 */
[----:B------:R-:W-:Y:S02]  /*0e20*/  ISETP.NE.AND P3, PT, R6, RZ, PT ;  /* 0x000000ff0600720c */ /* 0x000fe40003f65270 */
[C---:B------:R-:W-:Y:S02]  /*0e30*/  SEL R3, R17.reuse, R3, P0 ;  /* 0x0000000311037207 */ /* 0x040fe40000000000 */
[----:B------:R-:W-:Y:S02]  /*0e40*/  SEL R10, RZ, 0x1, !P3 ;  /* 0x00000001ff0a7807 */ /* 0x000fe40005800000 */
[----:B------:R-:W-:Y:S02]  /*0e50*/  LOP3.LUT R7, R17, R3, RZ, 0xfc, !PT ;  /* 0x0000000311077212 */ /* 0x000fe400078efcff */
[----:B------:R-:W-:Y:S01]  /*0e60*/  SEL R11, R16, R11, P0 ;  /* 0x0000000b100b7207 */ /* 0x000fe20000000000 */
[----:B------:R-:W-:Y:S01]  /*0e70*/  @P1 VIADD R13, R13, 0x1 ;  /* 0x000000010d0d1836 */ /* 0x000fe20000000000 */
[----:B------:R-:W-:-:S02]  /*0e80*/  ISETP.NE.U32.AND P1, PT, R7, RZ, PT ;  /* 0x000000ff0700720c */ /* 0x000fc40003f25070 */
[----:B------:R-:W-:Y:S01]  /*0e90*/  SHF.R.S32.HI R7, RZ, 0x1f, R12 ;  /* 0x0000001fff077819 */ /* 0x000fe2000001140c */
[----:B------:R-:W-:-:S03]  /*0ea0*/  IMAD.MOV.U32 R6, RZ, RZ, R13 ;  /* 0x000000ffff067224 */ /* 0x000fc600078e000d */
[----:B------:R-:W-:Y:S01]  /*0eb0*/  LOP3.LUT R10, R7, R10, RZ, 0xfc, !PT ;  /* 0x0000000a070a7212 */ /* 0x000fe200078efcff */
[----:B------:R-:W-:Y:S01]  /*0ec0*/  @!P2 IMAD.MOV R6, RZ, RZ, -R6 ;  /* 0x000000ffff06a224 */ /* 0x000fe200078e0a06 */
[----:B------:R-:W-:-:S05]  /*0ed0*/  @!P4 LOP3.LUT R6, RZ, R5, RZ, 0x33, !PT ;  /* 0x00000005ff06c212 */ /* 0x000fca00078e33ff */
        /* <DEDUP_REMOVED lines=21> */
.L_x_173:
[----:B------:R-:W-:Y:S01]  /*1030*/  IMAD.MOV.U32 R27, RZ, RZ, R16 ;  /* 0x000000ffff1b7224 */ /* 0x000fe200078e0010 */
[----:B------:R-:W-:Y:S01]  /*1040*/  MOV R20, R11 ;  /* 0x0000000b00147202 */ /* 0x000fe20000000f00 */
[----:B------:R-:W-:Y:S01]  /*1050*/  IMAD.MOV.U32 R21, RZ, RZ, R17 ;  /* 0x000000ffff157224 */ /* 0x000fe200078e0011 */
[----:B------:R-:W-:Y:S02]  /*1060*/  MOV R19, R3 ;  /* 0x0000000300137202 */ /* 0x000fe40000000f00 */
[----:B------:R-:W-:Y:S02]  /*1070*/  MOV R18, 0x1090 ;  /* 0x0000109000127802 */ /* 0x000fe40000000f00 */
[----:B------:R-:W-:Y:S05]  /*1080*/  CALL.REL.NOINC `($__internal_5_$__cuda_sm20_div_s64) ;  /* 0x0000002c00f87944 */ /* 0x000fea0003c00000 */
[----:B------:R-:W-:Y:S02]  /*1090*/  MOV R32, R16 ;  /* 0x0000001000207202 */ /* 0x000fe40000000f00 */
[----:B------:R-:W-:Y:S02]  /*10a0*/  MOV R33, R17 ;  /* 0x0000001100217202 */ /* 0x000fe40000000f00 */
.L_x_174:
[----:B------:R-:W-:Y:S05]  /*10b0*/  BSYNC.RECONVERGENT B0 ;  /* 0x0000000000007941 */ /* 0x000fea0003800200 */
.L_x_172:
        /* <DEDUP_REMOVED lines=33> */
[----:B------:R-:W-:Y:S01]  /*12d0*/  ISETP.NE.U32.AND P1, PT, R7, RZ, PT ;  /* 0x000000ff0700720c */ /* 0x000fe20003f25070 */
[----:B------:R-:W-:-:S04]  /*12e0*/  IMAD R7, R6, UR11, RZ ;  /* 0x0000000b06077c24 */ /* 0x000fc8000f8e02ff */
[----:B------:R-:W-:-:S08]  /*12f0*/  IMAD R10, R10, R7, RZ ;  /* 0x000000070a0a7224 */ /* 0x000fd000078e02ff */
        /* <DEDUP_REMOVED lines=21> */
.L_x_176:
[----:B------:R-:W-:Y:S01]  /*1450*/  IMAD.MOV.U32 R27, RZ, RZ, R30 ;  /* 0x000000ffff1b7224 */ /* 0x000fe200078e001e */
[----:B------:R-:W-:Y:S01]  /*1460*/  MOV R21, R31 ;  /* 0x0000001f00157202 */ /* 0x000fe20000000f00 */
[----:B------:R-:W-:Y:S01]  /*1470*/  IMAD.MOV.U32 R20, RZ, RZ, R9 ;  /* 0x000000ffff147224 */ /* 0x000fe200078e0009 */
[----:B------:R-:W-:Y:S02]  /*1480*/  MOV R18, 0x14a0 ;  /* 0x000014a000127802 */ /* 0x000fe40000000f00 */
[----:B------:R-:W-:Y:S05]  /*1490*/  CALL.REL.NOINC `($__internal_5_$__cuda_sm20_div_s64) ;  /* 0x0000002800f47944 */ /* 0x000fea0003c00000 */
[----:B------:R-:W-:Y:S02]  /*14a0*/  MOV R22, R16 ;  /* 0x0000001000167202 */ /* 0x000fe40000000f00 */
[----:B------:R-:W-:Y:S02]  /*14b0*/  MOV R23, R17 ;  /* 0x0000001100177202 */ /* 0x000fe40000000f00 */
.L_x_177:
[----:B------:R-:W-:Y:S05]  /*14c0*/  BSYNC.RECONVERGENT B0 ;  /* 0x0000000000007941 */ /* 0x000fea0003800200 */
.L_x_175:
[----:B------:R-:W0:Y:S01]  /*14d0*/  LDCU UR5, c[0x0][0x434] ;  /* 0x00008680ff0577ac */ /* 0x000e220008000800 */
[----:B------:R-:W-:Y:S01]  /*14e0*/  SHF.R.U32.HI R18, RZ, 0x3, R0 ;  /* 0x00000003ff127819 */ /* 0x000fe20000011600 */
[----:B------:R-:W-:Y:S01]  /*14f0*/  BSSY.RECONVERGENT B0, `(.L_x_178) ;  /* 0x0000033000007945 */ /* 0x000fe20003800200 */
[----:B------:R-:W-:Y:S01]  /*1500*/  MOV R20, 0xff800000 ;  /* 0xff80000000147802 */ /* 0x000fe20000000f00 */
        /* <DEDUP_REMOVED lines=17> */
[----:B------:R-:W-:-:S02]  /*1620*/  LOP3.LUT R16, R0, 0x7, RZ, 0xc0, !PT ;  /* 0x0000000700107812 */ /* 0x000fc400078ec0ff */
[----:B------:R-:W-:-:S03]  /*1630*/  ISETP.GE.AND P1, PT, R5, RZ, PT ;  /* 0x000000ff0500720c */ /* 0x000fc60003f26270 */
[----:B------:R-:W-:-:S04]  /*1640*/  IMAD.HI.U32 R17, R7, R6, RZ ;  /* 0x0000000607117227 */ /* 0x000fc800078e00ff */
[----:B------:R-:W-:-:S04]  /*1650*/  IMAD.MOV R7, RZ, RZ, -R17 ;  /* 0x000000ffff077224 */ /* 0x000fc800078e0a11 */
[----:B------:R-:W-:-:S05]  /*1660*/  IMAD R7, R8, R7, R6 ;  /* 0x0000000708077224 */ /* 0x000fca00078e0206 */
[----:B------:R-:W-:-:S13]  /*1670*/  ISETP.GT.U32.AND P0, PT, R8, R7, PT ;  /* 0x000000070800720c */ /* 0x000fda0003f04070 */
[----:B------:R-:W-:Y:S01]  /*1680*/  @!P0 IMAD.IADD R7, R7, 0x1, -R8 ;  /* 0x0000000107078824 */ /* 0x000fe200078e0a08 */
[----:B------:R-:W-:Y:S02]  /*1690*/  @!P0 IADD3 R17, PT, PT, R17, 0x1, RZ ;  /* 0x0000000111118810 */ /* 0x000fe40007ffe0ff */
[----:B------:R-:W-:Y:S02]  /*16a0*/  ISETP.NE.AND P0, PT, RZ, UR5, PT ;  /* 0x00000005ff007c0c */ /* 0x000fe4000bf05270 */
[----:B------:R-:W-:-:S13]  /*16b0*/  ISETP.GE.U32.AND P2, PT, R7, R8, PT ;  /* 0x000000080700720c */ /* 0x000fda0003f46070 */
[----:B------:R-:W-:-:S04]  /*16c0*/  @P2 VIADD R17, R17, 0x1 ;  /* 0x0000000111112836 */ /* 0x000fc80000000000 */
        /* <DEDUP_REMOVED lines=21> */
.L_x_179:
[----:B0-----:R-:W-:Y:S05]  /*1820*/  BSYNC.RECONVERGENT B0 ;  /* 0x0000000000007941 */ /* 0x001fea0003800200 */
.L_x_178:
[----:B------:R-:W0:Y:S01]  /*1830*/  S2UR UR14, SR_CgaCtaId ;  /* 0x00000000000e79c3 */ /* 0x000e220000008800 */
[C---:B------:R-:W-:Y:S01]  /*1840*/  ISETP.GT.U32.AND P0, PT, R0.reuse, 0x1f, PT ;  /* 0x0000001f0000780c */ /* 0x040fe20003f04070 */
[----:B------:R-:W-:Y:S01]  /*1850*/  UMOV UR4, 0x400 ;  /* 0x0000040000047882 */ /* 0x000fe20000000000 */
[----:B------:R-:W-:Y:S01]  /*1860*/  IMAD.MOV.U32 R15, RZ, RZ, 0x24 ;  /* 0x00000024ff0f7424 */ /* 0x000fe200078e00ff */
[----:B-1----:R-:W-:Y:S01]  /*1870*/  LOP3.LUT R25, R0, 0x3, RZ, 0xc0, !PT ;  /* 0x0000000300197812 */ /* 0x002fe200078ec0ff */
[----:B------:R-:W-:Y:S01]  /*1880*/  IMAD.MOV.U32 R8, RZ, RZ, 0x24 ;  /* 0x00000024ff087424 */ /* 0x000fe200078e00ff */
[----:B------:R-:W-:Y:S01]  /*1890*/  IABS R19, R6 ;  /* 0x0000000600137213 */ /* 0x000fe20000000000 */
[----:B------:R-:W-:Y:S01]  /*18a0*/  IMAD.MOV.U32 R26, RZ, RZ, -0x800000 ;  /* 0xff800000ff1a7424 */ /* 0x000fe200078e00ff */
[----:B------:R-:W1:Y:S01]  /*18b0*/  LDC R13, c[0x0][0x3e0] ;  /* 0x0000f800ff0d7b82 */ /* 0x000e620000000800 */
[----:B------:R-:W-:Y:S01]  /*18c0*/  ISETP.NE.AND P5, PT, R6, RZ, PT ;  /* 0x000000ff0600720c */ /* 0x000fe20003fa5270 */
[----:B------:R-:W-:Y:S01]  /*18d0*/  BSSY.RECONVERGENT B1, `(.L_x_180) ;  /* 0x000017a000017945 */ /* 0x000fe20003800200 */
[----:B------:R-:W-:Y:S01]  /*18e0*/  IMAD.IADD R2, R2, 0x1, R19 ;  /* 0x0000000102027824 */ /* 0x000fe200078e0213 */
[----:B0-----:R-:W-:-:S06]  /*18f0*/  ULEA UR14, UR14, UR4, 0x18 ;  /* 0x000000040e0e7291 */ /* 0x001fcc000f8ec0ff */
[----:B------:R-:W-:Y:S02]  /*1900*/  @!P0 IMAD R15, R18, R15, UR14 ;  /* 0x0000000e120f8e24 */ /* 0x000fe4000f8e020f */
[----:B------:R-:W-:Y:S01]  /*1910*/  IMAD R5, R25, R8, UR14 ;  /* 0x0000000e19057e24 */ /* 0x000fe2000f8e0208 */
[----:B------:R-:W-:Y:S01]  /*1920*/  LOP3.LUT R8, R0, 0x3fc, RZ, 0xc0, !PT ;  /* 0x000003fc00087812 */ /* 0x000fe200078ec0ff */
[----:B------:R-:W-:Y:S01]  /*1930*/  @!P0 IMAD R15, R16, 0x4, R15 ;  /* 0x00000004100f8824 */ /* 0x000fe200078e020f */
[----:B-1----:R-:W-:Y:S02]  /*1940*/  IABS R16, R13 ;  /* 0x0000000d00107213 */ /* 0x002fe40000000000 */
[----:B------:R-:W-:Y:S02]  /*1950*/  IADD3 R8, PT, PT, R5, R8, RZ ;  /* 0x0000000805087210 */ /* 0x000fe40007ffe0ff */
[----:B-----5:R0:W-:Y:S01]  /*1960*/  @!P0 STS [R15], R20 ;  /* 0x000000140f008388 */ /* 0x0201e20000000800 */
[----:B------:R-:W1:Y:S01]  /*1970*/  I2F.RP R7, R16 ;  /* 0x0000001000077306 */ /* 0x000e620000209400 */
[----:B------:R-:W-:Y:S07]  /*1980*/  BAR.SYNC.DEFER_BLOCKING 0x0 ;  /* 0x0000000000007b1d */ /* 0x000fee0000010000 */
[----:B-1----:R-:W1:Y:S08]  /*1990*/  MUFU.RCP R28, R7 ;  /* 0x00000007001c7308 */ /* 0x002e700000001000 */
[----:B0-----:R-:W-:Y:S01]  /*19a0*/  I2F.RP R20, R19 ;  /* 0x0000001300147306 */ /* 0x001fe20000209400 */
[----:B------:R-:W0:Y:S01]  /*19b0*/  @!P0 LDS R26, [R8] ;  /* 0x00000000081a8984 */ /* 0x000e220000000800 */
[----:B-1----:R-:W-:-:S06]  /*19c0*/  VIADD R28, R28, 0xffffffe ;  /* 0x0ffffffe1c1c7836 */ /* 0x002fcc0000000000 */
[----:B------:R-:W1:Y:S02]  /*19d0*/  F2I.FTZ.U32.TRUNC.NTZ R29, R28 ;  /* 0x0000001c001d7305 */ /* 0x000e64000021f000 */
[----:B-1----:R-:W-:Y:S02]  /*19e0*/  IMAD.MOV R7, RZ, RZ, -R29 ;  /* 0x000000ffff077224 */ /* 0x002fe400078e0a1d */
[----:B------:R-:W-:Y:S02]  /*19f0*/  IMAD.MOV.U32 R28, RZ, RZ, RZ ;  /* 0x000000ffff1c7224 */ /* 0x000fe400078e00ff */
[----:B------:R-:W-:-:S04]  /*1a00*/  IMAD R7, R7, R16, RZ ;  /* 0x0000001007077224 */ /* 0x000fc800078e02ff */
[----:B------:R-:W-:Y:S01]  /*1a10*/  IMAD.HI.U32 R7, R29, R7, R28 ;  /* 0x000000071d077227 */ /* 0x000fe200078e001c */
[----:B0-----:R-:W0:Y:S02]  /*1a20*/  SHFL.BFLY PT, R5, R26, 0x2, 0x1f ;  /* 0x0c401f001a057f89 */ /* 0x001e2400000e0000 */
[----:B0-----:R-:W-:-:S05]  /*1a30*/  FMNMX.FTZ R18, R5, R26, !PT ;  /* 0x0000001a05127209 */ /* 0x001fca0007810000 */
[----:B------:R-:W0:Y:S02]  /*1a40*/  SHFL.BFLY PT, R5, R18, 0x1, 0x1f ;  /* 0x0c201f0012057f89 */ /* 0x000e2400000e0000 */
[----:B0-----:R-:W-:Y:S02]  /*1a50*/  FMNMX.FTZ R15, R18, R5, !PT ;  /* 0x00000005120f7209 */ /* 0x001fe40007810000 */
[----:B------:R-:W0:Y:S02]  /*1a60*/  MUFU.RCP R5, R20 ;  /* 0x0000001400057308 */ /* 0x000e240000001000 */
[----:B------:R-:W-:-:S04]  /*1a70*/  FSETP.NEU.FTZ.AND P0, PT, R15, -INF , PT ;  /* 0xff8000000f00780b */ /* 0x000fc80003f1d000 */
[----:B------:R-:W-:-:S05]  /*1a80*/  FSEL R15, R15, RZ, P0 ;  /* 0x000000ff0f0f7208 */ /* 0x000fca0000000000 */
[----:B------:R-:W-:-:S04]  /*1a90*/  FADD.FTZ R21, -R15, R26 ;  /* 0x0000001a0f157221 */ /* 0x000fc80000010100 */
[----:B------:R-:W-:Y:S01]  /*1aa0*/  FMUL.FTZ R21, R21, 1.4426950216293334961 ;  /* 0x3fb8aa3b15157820 */ /* 0x000fe20000410000 */
[----:B0-----:R-:W-:-:S05]  /*1ab0*/  VIADD R30, R5, 0xffffffe ;  /* 0x0ffffffe051e7836 */ /* 0x001fca0000000000 */
[----:B------:R-:W0:Y:S04]  /*1ac0*/  MUFU.EX2 R21, R21 ;  /* 0x0000001500157308 */ /* 0x000e280000000800 */
[----:B------:R-:W1:Y:S01]  /*1ad0*/  F2I.FTZ.U32.TRUNC.NTZ R31, R30 ;  /* 0x0000001e001f7305 */ /* 0x000e62000021f000 */
[----:B0-----:R-:W0:Y:S01]  /*1ae0*/  SHFL.BFLY PT, R18, R21, 0x2, 0x1f ;  /* 0x0c401f0015127f89 */ /* 0x001e2200000e0000 */
[----:B-1----:R-:W-:Y:S01]  /*1af0*/  IADD3 R5, PT, PT, RZ, -R31, RZ ;  /* 0x8000001fff057210 */ /* 0x002fe20007ffe0ff */
[----:B------:R-:W-:-:S04]  /*1b00*/  HFMA2 R30, -RZ, RZ, 0, 0 ;  /* 0x00000000ff1e7431 */ /* 0x000fc800000001ff */
[----:B------:R-:W-:Y:S01]  /*1b10*/  IMAD.MOV.U32 R20, RZ, RZ, R5 ;  /* 0x000000ffff147224 */ /* 0x000fe200078e0005 */
[----:B------:R-:W-:-:S03]  /*1b20*/  IABS R5, R2 ;  /* 0x0000000200057213 */ /* 0x000fc60000000000 */
[----:B------:R-:W-:Y:S01]  /*1b30*/  IMAD R27, R20, R19, RZ ;  /* 0x00000013141b7224 */ /* 0x000fe200078e02ff */
[----:B------:R-:W-:Y:S01]  /*1b40*/  IABS R20, R6 ;  /* 0x0000000600147213 */ /* 0x000fe20000000000 */
[----:B------:R-:W-:-:S04]  /*1b50*/  IMAD.HI.U32 R7, R7, R5, RZ ;  /* 0x0000000507077227 */ /* 0x000fc800078e00ff */
[----:B------:R-:W-:-:S04]  /*1b60*/  IMAD.HI.U32 R30, R31, R27, R30 ;  /* 0x0000001b1f1e7227 */ /* 0x000fc800078e001e */
[----:B------:R-:W-:Y:S02]  /*1b70*/  IMAD.MOV R20, RZ, RZ, -R20 ;  /* 0x000000ffff147224 */ /* 0x000fe400078e0a14 */
[----:B0-----:R-:W-:Y:S01]  /*1b80*/  FADD.FTZ R18, R21, R18 ;  /* 0x0000001215127221 */ /* 0x001fe20000010000 */
[----:B------:R-:W-:-:S04]  /*1b90*/  IMAD.HI.U32 R30, R30, R5, RZ ;  /* 0x000000051e1e7227 */ /* 0x000fc800078e00ff */
[----:B------:R-:W-:Y:S02]  /*1ba0*/  IMAD R20, R30, R20, R5 ;  /* 0x000000141e147224 */ /* 0x000fe400078e0205 */
[----:B------:R-:W-:-:S03]  /*1bb0*/  IMAD.MOV R24, RZ, RZ, -R7 ;  /* 0x000000ffff187224 */ /* 0x000fc600078e0a07 */
[----:B------:R-:W-:Y:S01]  /*1bc0*/  ISETP.GT.U32.AND P1, PT, R19, R20, PT ;  /* 0x000000141300720c */ /* 0x000fe20003f24070 */
[C---:B------:R-:W-:Y:S02]  /*1bd0*/  IMAD R21, R16.reuse, R24, R5 ;  /* 0x0000001810157224 */ /* 0x040fe400078e0205 */
[----:B------:R-:W0:Y:S03]  /*1be0*/  SHFL.BFLY PT, R5, R18, 0x1, 0x1f ;  /* 0x0c201f0012057f89 */ /* 0x000e2600000e0000 */
[----:B------:R-:W-:-:S07]  /*1bf0*/  ISETP.GT.U32.AND P0, PT, R16, R21, PT ;  /* 0x000000151000720c */ /* 0x000fce0003f04070 */
[----:B------:R-:W-:Y:S02]  /*1c00*/  @!P1 IMAD.IADD R20, R20, 0x1, -R19 ;  /* 0x0000000114149824 */ /* 0x000fe400078e0a13 */
[----:B------:R-:W-:-:S03]  /*1c10*/  @!P1 VIADD R30, R30, 0x1 ;  /* 0x000000011e1e9836 */ /* 0x000fc60000000000 */
[-C--:B------:R-:W-:Y:S02]  /*1c20*/  ISETP.GE.U32.AND P2, PT, R20, R19.reuse, PT ;  /* 0x000000131400720c */ /* 0x080fe40003f46070 */
[-C--:B------:R-:W-:Y:S02]  /*1c30*/  @!P0 IADD3 R21, PT, PT, R21, -R16.reuse, RZ ;  /* 0x8000001015158210 */ /* 0x080fe40007ffe0ff */
[C---:B------:R-:W-:Y:S02]  /*1c40*/  LOP3.LUT R20, R2.reuse, R19, RZ, 0x3c, !PT ;  /* 0x0000001302147212 */ /* 0x040fe400078e3cff */
[----:B------:R-:W-:Y:S02]  /*1c50*/  ISETP.GE.U32.AND P4, PT, R21, R16, PT ;  /* 0x000000101500720c */ /* 0x000fe40003f86070 */
[----:B------:R-:W-:Y:S01]  /*1c60*/  LOP3.LUT R2, R2, R13, RZ, 0x3c, !PT ;  /* 0x0000000d02027212 */ /* 0x000fe200078e3cff */
[----:B0-----:R-:W-:Y:S01]  /*1c70*/  FADD.FTZ R5, R18, R5 ;  /* 0x0000000512057221 */ /* 0x001fe20000010000 */
[----:B------:R-:W-:-:S02]  /*1c80*/  @!P0 IADD3 R7, PT, PT, R7, 0x1, RZ ;  /* 0x0000000107078810 */ /* 0x000fc40007ffe0ff */
[----:B------:R-:W-:Y:S01]  /*1c90*/  ISETP.NE.AND P0, PT, R13, RZ, PT ;  /* 0x000000ff0d00720c */ /* 0x000fe20003f05270 */
[----:B------:R-:W-:Y:S01]  /*1ca0*/  @P2 VIADD R30, R30, 0x1 ;  /* 0x000000011e1e2836 */ /* 0x000fe20000000000 */
[----:B------:R-:W-:Y:S02]  /*1cb0*/  FSETP.NE.FTZ.AND P1, PT, R5, RZ, PT ;  /* 0x000000ff0500720b */ /* 0x000fe40003f35000 */
[----:B------:R-:W-:Y:S02]  /*1cc0*/  ISETP.GE.AND P2, PT, R2, RZ, PT ;  /* 0x000000ff0200720c */ /* 0x000fe40003f46270 */
[----:B------:R-:W-:Y:S01]  /*1cd0*/  ISETP.GE.AND P3, PT, R20, RZ, PT ;  /* 0x000000ff1400720c */ /* 0x000fe20003f66270 */
[----:B------:R-:W-:-:S08]  /*1ce0*/  @P4 VIADD R7, R7, 0x1 ;  /* 0x0000000107074836 */ /* 0x000fd00000000000 */
[----:B------:R0:W1:Y:S02]  /*1cf0*/  @P1 MUFU.LG2 R2, R5 ;  /* 0x0000000500021308 */ /* 0x0000640000000c00 */
[----:B------:R-:W-:Y:S02]  /*1d00*/  @!P2 IADD3 R7, PT, PT, -R7, RZ, RZ ;  /* 0x000000ff0707a210 */ /* 0x000fe40007ffe1ff */
[----:B------:R-:W-:Y:S01]  /*1d10*/  @!P0 LOP3.LUT R7, RZ, R13, RZ, 0x33, !PT ;  /* 0x0000000dff078212 */ /* 0x000fe200078e33ff */
[----:B------:R-:W-:Y:S01]  /*1d20*/  @!P3 IMAD.MOV R30, RZ, RZ, -R30 ;  /* 0x000000ffff1eb224 */ /* 0x000fe200078e0a1e */
[----:B------:R-:W-:Y:S02]  /*1d30*/  LOP3.LUT P0, RZ, R0, 0x3e3, RZ, 0xc0, !PT ;  /* 0x000003e300ff7812 */ /* 0x000fe4000780c0ff */
[----:B------:R-:W-:Y:S02]  /*1d40*/  ISETP.NE.AND P3, PT, R17, RZ, PT ;  /* 0x000000ff1100720c */ /* 0x000fe40003f65270 */
[----:B------:R-:W-:-:S02]  /*1d50*/  @!P5 LOP3.LUT R30, RZ, R19, RZ, 0x33, !PT ;  /* 0x00000013ff1ed212 */ /* 0x000fc400078e33ff */
[----:B------:R-:W-:Y:S02]  /*1d60*/  SEL R16, RZ, 0x1, !P3 ;  /* 0x00000001ff107807 */ /* 0x000fe40005800000 */
[----:B------:R-:W-:Y:S01]  /*1d70*/  SHF.R.S32.HI R19, RZ, 0x1f, R6 ;  /* 0x0000001fff137819 */ /* 0x000fe20000011406 */
[----:B------:R-:W-:Y:S01]  /*1d80*/  IMAD R6, R6, UR9, RZ ;  /* 0x0000000906067c24 */ /* 0x000fe2000f8e02ff */
[----:B------:R-:W-:Y:S02]  /*1d90*/  ISETP.LT.U32.AND P2, PT, R22, R30, PT ;  /* 0x0000001e1600720c */ /* 0x000fe40003f41070 */
[----:B------:R-:W-:Y:S01]  /*1da0*/  SHF.R.S32.HI R17, RZ, 0x1f, R30 ;  /* 0x0000001fff117819 */ /* 0x000fe2000001141e */
[----:B0-----:R-:W-:Y:S01]  /*1db0*/  IMAD R5, R7, UR11, RZ ;  /* 0x0000000b07057c24 */ /* 0x001fe2000f8e02ff */
[----:B------:R-:W-:Y:S02]  /*1dc0*/  LOP3.LUT R16, R19, R16, RZ, 0xfc, !PT ;  /* 0x0000001013107212 */ /* 0x000fe400078efcff */
[----:B------:R-:W-:Y:S01]  /*1dd0*/  ISETP.LT.AND.EX P2, PT, R23, R17, PT, P2 ;  /* 0x000000111700720c */ /* 0x000fe20003f41320 */
[----:B------:R-:W-:-:S02]  /*1de0*/  IMAD.MOV.U32 R23, RZ, RZ, 0x7f800000 ;  /* 0x7f800000ff177424 */ /* 0x000fc400078e00ff */
[----:B-1----:R-:W-:Y:S01]  /*1df0*/  @P1 FFMA.FTZ R23, R2, 0.69314718246459960938, R15 ;  /* 0x3f31721802171823 */ /* 0x002fe2000001000f */
[----:B------:R-:W-:Y:S01]  /*1e00*/  IMAD R5, R16, R5, RZ ;  /* 0x0000000510057224 */ /* 0x000fe200078e02ff */
[----:B------:R-:W-:Y:S01]  /*1e10*/  SEL R7, R22, R30, P2 ;  /* 0x0000001e16077207 */ /* 0x000fe20001000000 */
[----:B------:R-:W-:Y:S07]  /*1e20*/  @P0 BRA `(.L_x_181) ;  /* 0x0000001000900947 */ /* 0x000fee0003800000 */
[----:B------:R-:W0:Y:S02]  /*1e30*/  LDCU.U8 UR4, c[0x0][0x548] ;  /* 0x0000a900ff0477ac */ /* 0x000e240008000000 */
[----:B0-----:R-:W-:-:S09]  /*1e40*/  UISETP.NE.AND UP0, UPT, UR4, URZ, UPT ;  /* 0x000000ff0400728c */ /* 0x001fd2000bf05270 */
[----:B------:R-:W-:Y:S05]  /*1e50*/  BRA.U !UP0, `(.L_x_182) ;  /* 0x0000001108747547 */ /* 0x000fea000b800000 */
[----:B------:R-:W-:Y:S02]  /*1e60*/  LEA.HI R27, R0, UR6, RZ, 0x1e ;  /* 0x00000006001b7c11 */ /* 0x000fe4000f8ff0ff */
[----:B------:R-:W-:Y:S02]  /*1e70*/  ISETP.LT.U32.AND P0, PT, R13, 0x1, PT ;  /* 0x000000010d00780c */ /* 0x000fe40003f01070 */
[----:B------:R-:W-:Y:S02]  /*1e80*/  ISETP.GE.AND P1, PT, R27, UR7, PT ;  /* 0x000000071b007c0c */ /* 0x000fe4000bf26270 */
[----:B------:R-:W-:-:S04]  /*1e90*/  SHF.R.S32.HI R2, RZ, 0x1f, R13 ;  /* 0x0000001fff027819 */ /* 0x000fc8000001140d */
[----:B------:R-:W-:-:S04]  /*1ea0*/  ISETP.LT.AND.EX P0, PT, R2, RZ, PT, P0 ;  /* 0x000000ff0200720c */ /* 0x000fc80003f01300 */
[----:B------:R-:W-:Y:S02]  /*1eb0*/  SEL R30, R13, 0x1, P0 ;  /* 0x000000010d1e7807 */ /* 0x000fe40000000000 */
[----:B------:R-:W-:Y:S01]  /*1ec0*/  SEL R16, R2, RZ, P0 ;  /* 0x000000ff02107207 */ /* 0x000fe20000000000 */
[----:B------:R-:W-:Y:S06]  /*1ed0*/  @P1 BRA `(.L_x_181) ;  /* 0x0000001000641947 */ /* 0x000fec0003800000 */
        /* <DEDUP_REMOVED lines=39> */
.L_x_183:
[----:B------:R-:W-:Y:S01]  /*2150*/  IMAD.MOV.U32 R21, RZ, RZ, RZ ;  /* 0x000000ffff157224 */ /* 0x000fe200078e00ff */
[----:B------:R-:W-:Y:S02]  /*2160*/  MOV R20, R30 ;  /* 0x0000001e00147202 */ /* 0x000fe40000000f00 */
[----:B------:R-:W-:Y:S02]  /*2170*/  MOV R18, 0x2190 ;  /* 0x0000219000127802 */ /* 0x000fe40000000f00 */
[----:B------:R-:W-:Y:S05]  /*2180*/  CALL.REL.NOINC `($__internal_5_$__cuda_sm20_div_s64) ;  /* 0x0000001c00b87944 */ /* 0x000fea0003c00000 */
[----:B------:R-:W-:Y:S02]  /*2190*/  IADD3 R13, PT, PT, -R16, RZ, RZ ;  /* 0x000000ff100d7210 */ /* 0x000fe40007ffe1ff */
[----:B------:R-:W-:-:S03]  /*21a0*/  MOV R31, R17 ;  /* 0x00000011001f7202 */ /* 0x000fc60000000f00 */
[----:B------:R-:W-:Y:S01]  /*21b0*/  IMAD R27, R30, R13, R27 ;  /* 0x0000000d1e1b7224 */ /* 0x000fe200078e021b */
[----:B------:R-:W-:-:S07]  /*21c0*/  MOV R30, R16 ;  /* 0x00000010001e7202 */ /* 0x000fce0000000f00 */
.L_x_184:
        /* <DEDUP_REMOVED lines=60> */
.L_x_186:
[----:B------:R-:W-:Y:S01]  /*2590*/  IMAD.MOV.U32 R27, RZ, RZ, R30 ;  /* 0x000000ffff1b7224 */ /* 0x000fe200078e001e */
[----:B------:R-:W-:Y:S01]  /*25a0*/  MOV R21, R31 ;  /* 0x0000001f00157202 */ /* 0x000fe20000000f00 */
[----:B------:R-:W-:Y:S01]  /*25b0*/  IMAD.MOV.U32 R20, RZ, RZ, R34 ;  /* 0x000000ffff147224 */ /* 0x000fe200078e0022 */
[----:B------:R-:W-:Y:S02]  /*25c0*/  MOV R18, 0x25e0 ;  /* 0x000025e000127802 */ /* 0x000fe40000000f00 */
[----:B------:R-:W-:Y:S05]  /*25d0*/  CALL.REL.NOINC `($__internal_5_$__cuda_sm20_div_s64) ;  /* 0x0000001800a47944 */ /* 0x000fea0003c00000 */
[----:B------:R-:W-:-:S05]  /*25e0*/  IADD3 R31, PT, PT, -R16, RZ, RZ ;  /* 0x000000ff101f7210 */ /* 0x000fca0007ffe1ff */
[----:B------:R-:W-:Y:S02]  /*25f0*/  IMAD R31, R31, R34, R30 ;  /* 0x000000221f1f7224 */ /* 0x000fe400078e021e */
.L_x_187:
[----:B------:R-:W-:Y:S05]  /*2600*/  BSYNC.RECONVERGENT B0 ;  /* 0x0000000000007941 */ /* 0x000fea0003800200 */
.L_x_185:
        /* <DEDUP_REMOVED lines=162> */
.L_x_182:
[----:B------:R-:W0:Y:S01]  /*3030*/  LDC.64 R4, c[0x0][0x420] ;  /* 0x00010800ff047b82 */ /* 0x000e220000000a00 */
[----:B------:R-:W-:-:S05]  /*3040*/  LEA.HI R2, R0, UR6, RZ, 0x1e ;  /* 0x0000000600027c11 */ /* 0x000fca000f8ff0ff */
[----:B0-----:R-:W-:-:S05]  /*3050*/  IMAD.WIDE.U32 R2, R2, 0x4, R4 ;  /* 0x0000000402027825 */ /* 0x001fca00078e0004 */
[----:B------:R1:W-:Y:S02]  /*3060*/  STG.E desc[UR12][R2.64], R23 ;  /* 0x0000001702007986 */ /* 0x0003e4000c10190c */
.L_x_181:
[----:B------:R-:W-:Y:S05]  /*3070*/  BSYNC.RECONVERGENT B1 ;  /* 0x0000000000017941 */ /* 0x000fea0003800200 */
.L_x_180:
        /* <DEDUP_REMOVED lines=58> */
.L_x_194:
        /* <DEDUP_REMOVED lines=14> */
.L_x_191:
[----:B0-----:R-:W-:Y:S05]  /*3500*/  BSYNC.RECONVERGENT B0 ;  /* 0x0000000000007941 */ /* 0x001fea0003800200 */
.L_x_190:
        /* <DEDUP_REMOVED lines=30> */
.L_x_193:
[----:B------:R-:W-:Y:S05]  /*36f0*/  BSYNC.RECONVERGENT B0 ;  /* 0x0000000000007941 */ /* 0x000fea0003800200 */
.L_x_192:
        /* <DEDUP_REMOVED lines=21> */
.L_x_189:
        /* <DEDUP_REMOVED lines=20> */
.L_x_196:
[----:B------:R-:W-:Y:S05]  /*3990*/  BSYNC.RECONVERGENT B0 ;  /* 0x0000000000007941 */ /* 0x000fea0003800200 */
.L_x_195:
        /* <DEDUP_REMOVED lines=18> */
.L_x_188:
        /* <DEDUP_REMOVED lines=91> */
        .weak           $__internal_5_$__cuda_sm20_div_s64
        .type           $__internal_5_$__cuda_sm20_div_s64,@function
        .size           $__internal_5_$__cuda_sm20_div_s64,(.L_x_6866 - $__internal_5_$__cuda_sm20_div_s64)
$__internal_5_$__cuda_sm20_div_s64:
        /* <DEDUP_REMOVED lines=86> */
[----:B------:R-:W-:Y:S06]  /*45d0*/  RET.REL.NODEC R28 `(_ZN5flash32flash_fwd_splitkv_combine_kernelI23Flash_fwd_kernel_traitsILi192ELi64ELi64ELi4ELb0ELb0EN7cutlass6half_tE19Flash_kernel_traitsILi192ELi64ELi64ELi4ES3_EELi8ELi2ELb0EEEvNS_16Flash_fwd_paramsE) ;  /* 0xffffffb81c887950 */ /* 0x000fec0003c3ffff */
.L_x_197:
        /* <DEDUP_REMOVED lines=10> */
.L_x_6866:


//--------------------- .text._ZN5flash32flash_fwd_splitkv_combine_kernelI23Flash_fwd_kernel_traitsILi192ELi64ELi64ELi4ELb0ELb0EN7cutlass6half_tE19Flash_kernel_traitsILi192ELi64ELi64ELi4ES3_EELi8ELi1ELb0EEEvNS_16Flash_fwd_paramsE --------------------------
	.section	.text._ZN5flash32flash_fwd_splitkv_combine_kernelI23Flash_fwd_kernel_traitsILi192ELi64ELi64ELi4ELb0ELb0EN7cutlass6half_tE19Flash_kernel_traitsILi192ELi64ELi64ELi4ES3_EELi8ELi1ELb0EEEvNS_16Flash_fwd_paramsE,"ax",@progbits
	.align	128
        .global         _ZN5flash32flash_fwd_splitkv_combine_kernelI23Flash_fwd_kernel_traitsILi192ELi64ELi64ELi4ELb0ELb0EN7cutlass6half_tE19Flash_kernel_traitsILi192ELi64ELi64ELi4ES3_EELi8ELi1ELb0EEEvNS_16Flash_fwd_paramsE
        .type           _ZN5flash32flash_fwd_splitkv_combine_kernelI23Flash_fwd_kernel_traitsILi192ELi64ELi64ELi4ELb0ELb0EN7cutlass6half_tE19Flash_kernel_traitsILi192ELi64ELi64ELi4ES3_EELi8ELi1ELb0EEEvNS_16Flash_fwd_paramsE,@function
        .size           _ZN5flash32flash_fwd_splitkv_combine_kernelI23Flash_fwd_kernel_traitsILi192ELi64ELi64ELi4ELb0ELb0EN7cutlass6half_tE19Flash_kernel_traitsILi192ELi64ELi64ELi4ES3_EELi8ELi1ELb0EEEvNS_16Flash_fwd_paramsE,(.L_x_6867 - _ZN5flash32flash_fwd_splitkv_combine_kernelI23Flash_fwd_kernel_traitsILi192ELi64ELi64ELi4ELb0ELb0EN7cutlass6half_tE19Flash_kernel_traitsILi192ELi64ELi64ELi4ES3_EELi8ELi1ELb0EEEvNS_16Flash_fwd_paramsE)
        .other          _ZN5flash32flash_fwd_splitkv_combine_kernelI23Flash_fwd_kernel_traitsILi192ELi64ELi64ELi4ELb0ELb0EN7cutlass6half_tE19Flash_kernel_traitsILi192ELi64ELi64ELi4ES3_EELi8ELi1ELb0EEEvNS_16Flash_fwd_paramsE,@"STO_CUDA_ENTRY STV_DEFAULT"
_ZN5flash32flash_fwd_splitkv_combine_kernelI23Flash_fwd_kernel_traitsILi192ELi64ELi64ELi4ELb0ELb0EN7cutlass6half_tE19Flash_kernel_traitsILi192ELi64ELi64ELi4ES3_EELi8ELi1ELb0EEEvNS_16Flash_fwd_paramsE:
.text._ZN5flash32flash_fwd_splitkv_combine_kernelI23Flash_fwd_kernel_traitsILi192ELi64ELi64ELi4ELb0ELb0EN7cutlass6half_tE19Flash_kernel_traitsILi192ELi64ELi64ELi4ES3_EELi8ELi1ELb0EEEvNS_16Flash_fwd_paramsE:
        /* <DEDUP_REMOVED lines=38> */
.L_x_198:
[----:B------:R-:W-:Y:S01]  /*0260*/  IMAD.U32 R27, RZ, RZ, UR7 ;  /* 0x00000007ff1b7e24 */ /* 0x000fe2000f8e00ff */
[----:B------:R-:W-:Y:S01]  /*0270*/  MOV R20, UR15 ;  /* 0x0000000f00147c02 */ /* 0x000fe20008000f00 */
[----:B------:R-:W-:Y:S01]  /*0280*/  IMAD.U32 R21, RZ, RZ, UR14 ;  /* 0x0000000eff157e24 */ /* 0x000fe2000f8e00ff */
[----:B------:R-:W-:Y:S02]  /*0290*/  MOV R19, UR8 ;  /* 0x0000000800137c02 */ /* 0x000fe40008000f00 */
[----:B------:R-:W-:Y:S02]  /*02a0*/  MOV R18, 0x2c0 ;  /* 0x000002c000127802 */ /* 0x000fe40000000f00 */
[----:B------:R-:W-:Y:S05]  /*02b0*/  CALL.REL.NOINC `($__internal_6_$__cuda_sm20_div_s64) ;  /* 0x0000003c00607944 */ /* 0x000fea0003c00000 */
.L_x_199:
        /* <DEDUP_REMOVED lines=30> */
.L_x_201:
[----:B------:R-:W-:Y:S01]  /*04a0*/  IMAD.MOV.U32 R27, RZ, RZ, R16 ;  /* 0x000000ffff1b7224 */ /* 0x000fe200078e0010 */
[----:B------:R-:W-:Y:S02]  /*04b0*/  MOV R21, R17 ;  /* 0x0000001100157202 */ /* 0x000fe40000000f00 */
[----:B------:R-:W-:Y:S02]  /*04c0*/  MOV R18, 0x4e0 ;  /* 0x000004e000127802 */ /* 0x000fe40000000f00 */
[----:B------:R-:W-:Y:S05]  /*04d0*/  CALL.REL.NOINC `($__internal_6_$__cuda_sm20_div_s64) ;  /* 0x0000003800d87944 */ /* 0x000fea0003c00000 */
[----:B------:R-:W-:Y:S02]  /*04e0*/  MOV R6, R16 ;  /* 0x0000001000067202 */ /* 0x000fe40000000f00 */
[----:B------:R-:W-:Y:S02]  /*04f0*/  MOV R7, R17 ;  /* 0x0000001100077202 */ /* 0x000fe40000000f00 */
.L_x_202:
[----:B------:R-:W-:Y:S05]  /*0500*/  BSYNC.RECONVERGENT B0 ;  /* 0x0000000000007941 */ /* 0x000fea0003800200 */
.L_x_200:
        /* <DEDUP_REMOVED lines=55> */
.L_x_204:
[----:B------:R-:W-:Y:S01]  /*0880*/  IMAD.MOV.U32 R27, RZ, RZ, R20 ;  /* 0x000000ffff1b7224 */ /* 0x000fe200078e0014 */
[----:B------:R-:W-:Y:S01]  /*0890*/  MOV R20, R14 ;  /* 0x0000000e00147202 */ /* 0x000fe20000000f00 */
[----:B------:R-:W-:Y:S01]  /*08a0*/  IMAD.MOV.U32 R21, RZ, RZ, R19 ;  /* 0x000000ffff157224 */ /* 0x000fe200078e0013 */
[----:B------:R-:W-:Y:S02]  /*08b0*/  MOV R19, R4 ;  /* 0x0000000400137202 */ /* 0x000fe40000000f00 */
[----:B------:R-:W-:Y:S02]  /*08c0*/  MOV R18, 0x8e0 ;  /* 0x000008e000127802 */ /* 0x000fe40000000f00 */
[----:B------:R-:W-:Y:S05]  /*08d0*/  CALL.REL.NOINC `($__internal_6_$__cuda_sm20_div_s64) ;  /* 0x0000003400d87944 */ /* 0x000fea0003c00000 */
.L_x_205:
[----:B------:R-:W-:Y:S05]  /*08e0*/  BSYNC.RECONVERGENT B0 ;  /* 0x0000000000007941 */ /* 0x000fea0003800200 */
.L_x_203:
        /* <DEDUP_REMOVED lines=116> */
.L_x_207:
[----:B------:R-:W-:Y:S01]  /*1030*/  IMAD.MOV.U32 R27, RZ, RZ, R16 ;  /* 0x000000ffff1b7224 */ /* 0x000fe200078e0010 */
[----:B------:R-:W-:Y:S01]  /*1040*/  MOV R20, R11 ;  /* 0x0000000b00147202 */ /* 0x000fe20000000f00 */
[----:B------:R-:W-:Y:S01]  /*1050*/  IMAD.MOV.U32 R21, RZ, RZ, R17 ;  /* 0x000000ffff157224 */ /* 0x000fe200078e0011 */
[----:B------:R-:W-:Y:S02]  /*1060*/  MOV R19, R3 ;  /* 0x0000000300137202 */ /* 0x000fe40000000f00 */
[----:B------:R-:W-:Y:S02]  /*1070*/  MOV R18, 0x1090 ;  /* 0x0000109000127802 */ /* 0x000fe40000000f00 */
[----:B------:R-:W-:Y:S05]  /*1080*/  CALL.REL.NOINC `($__internal_6_$__cuda_sm20_div_s64) ;  /* 0x0000002c00ec7944 */ /* 0x000fea0003c00000 */
[----:B------:R-:W-:Y:S02]  /*1090*/  MOV R32, R16 ;  /* 0x0000001000207202 */ /* 0x000fe40000000f00 */
[----:B------:R-:W-:Y:S02]  /*10a0*/  MOV R33, R17 ;  /* 0x0000001100217202 */ /* 0x000fe40000000f00 */
.L_x_208:
[----:B------:R-:W-:Y:S05]  /*10b0*/  BSYNC.RECONVERGENT B0 ;  /* 0x0000000000007941 */ /* 0x000fea0003800200 */
.L_x_206:
        /* <DEDUP_REMOVED lines=58> */
.L_x_210:
[----:B------:R-:W-:Y:S01]  /*1460*/  IMAD.MOV.U32 R27, RZ, RZ, R6 ;  /* 0x000000ffff1b7224 */ /* 0x000fe200078e0006 */
[----:B------:R-:W-:Y:S01]  /*1470*/  MOV R21, R7 ;  /* 0x0000000700157202 */ /* 0x000fe20000000f00 */
[----:B------:R-:W-:Y:S01]  /*1480*/  IMAD.MOV.U32 R20, RZ, RZ, R9 ;  /* 0x000000ffff147224 */ /* 0x000fe200078e0009 */
[----:B------:R-:W-:Y:S02]  /*1490*/  MOV R18, 0x14b0 ;  /* 0x000014b000127802 */ /* 0x000fe40000000f00 */
[----:B------:R-:W-:Y:S05]  /*14a0*/  CALL.REL.NOINC `($__internal_6_$__cuda_sm20_div_s64) ;  /* 0x0000002800e47944 */ /* 0x000fea0003c00000 */
[----:B------:R-:W-:Y:S02]  /*14b0*/  MOV R18, R16 ;  /* 0x0000001000127202 */ /* 0x000fe40000000f00 */
[----:B------:R-:W-:Y:S02]  /*14c0*/  MOV R19, R17 ;  /* 0x0000001100137202 */ /* 0x000fe40000000f00 */
.L_x_211:
[----:B------:R-:W-:Y:S05]  /*14d0*/  BSYNC.RECONVERGENT B0 ;  /* 0x0000000000007941 */ /* 0x000fea0003800200 */
.L_x_209:
        /* <DEDUP_REMOVED lines=54> */
.L_x_213:
[----:B0-----:R-:W-:Y:S05]  /*1840*/  BSYNC.RECONVERGENT B0 ;  /* 0x0000000000007941 */ /* 0x001fea0003800200 */
.L_x_212:
[----:B------:R-:W0:Y:S01]  /*1850*/  S2UR UR14, SR_CgaCtaId ;  /* 0x00000000000e79c3 */ /* 0x000e220000008800 */
[C---:B------:R-:W-:Y:S01]  /*1860*/  ISETP.GT.U32.AND P0, PT, R0.reuse, 0xf, PT ;  /* 0x0000000f0000780c */ /* 0x040fe20003f04070 */
[----:B------:R-:W-:Y:S01]  /*1870*/  UMOV UR4, 0x400 ;  /* 0x0000040000047882 */ /* 0x000fe20000000000 */
[----:B------:R-:W-:Y:S01]  /*1880*/  IMAD.MOV.U32 R15, RZ, RZ, 0x24 ;  /* 0x00000024ff0f7424 */ /* 0x000fe200078e00ff */
[----:B-1----:R-:W-:Y:S01]  /*1890*/  LOP3.LUT R25, R0, 0x1, RZ, 0xc0, !PT ;  /* 0x0000000100197812 */ /* 0x002fe200078ec0ff */
[----:B------:R-:W-:Y:S01]  /*18a0*/  IMAD.MOV.U32 R8, RZ, RZ, 0x24 ;  /* 0x00000024ff087424 */ /* 0x000fe200078e00ff */
[----:B------:R-:W-:Y:S01]  /*18b0*/  SHF.R.U32.HI R27, RZ, 0x1, R0 ;  /* 0x00000001ff1b7819 */ /* 0x000fe20000011600 */
[----:B------:R-:W-:Y:S01]  /*18c0*/  IMAD.MOV.U32 R26, RZ, RZ, -0x800000 ;  /* 0xff800000ff1a7424 */ /* 0x000fe200078e00ff */
[----:B------:R-:W1:Y:S01]  /*18d0*/  LDC R13, c[0x0][0x3e0] ;  /* 0x0000f800ff0d7b82 */ /* 0x000e620000000800 */
[----:B------:R-:W-:Y:S01]  /*18e0*/  IABS R17, R6 ;  /* 0x0000000600117213 */ /* 0x000fe20000000000 */
[----:B------:R-:W-:Y:S01]  /*18f0*/  BSSY.RECONVERGENT B1, `(.L_x_214) ;  /* 0x0000175000017945 */ /* 0x000fe20003800200 */
[----:B------:R-:W-:Y:S01]  /*1900*/  ISETP.NE.AND P5, PT, R6, RZ, PT ;  /* 0x000000ff0600720c */ /* 0x000fe20003fa5270 */
[----:B0-----:R-:W-:-:S06]  /*1910*/  ULEA UR14, UR14, UR4, 0x18 ;  /* 0x000000040e0e7291 */ /* 0x001fcc000f8ec0ff */
[----:B------:R-:W-:Y:S02]  /*1920*/  @!P0 IMAD R15, R22, R15, UR14 ;  /* 0x0000000e160f8e24 */ /* 0x000fe4000f8e020f */
[----:B------:R-:W-:Y:S01]  /*1930*/  IMAD R8, R25, R8, UR14 ;  /* 0x0000000e19087e24 */ /* 0x000fe2000f8e0208 */
[----:B-1----:R-:W-:Y:S01]  /*1940*/  IABS R5, R13 ;  /* 0x0000000d00057213 */ /* 0x002fe20000000000 */
[----:B------:R-:W-:Y:S02]  /*1950*/  @!P0 IMAD R15, R20, 0x4, R15 ;  /* 0x00000004140f8824 */ /* 0x000fe400078e020f */
[----:B------:R-:W0:Y:S01]  /*1960*/  I2F.RP R20, R17 ;  /* 0x0000001100147306 */ /* 0x000e220000209400 */
[----:B------:R-:W-:Y:S01]  /*1970*/  LEA R8, R27, R8, 0x2 ;  /* 0x000000081b087211 */ /* 0x000fe200078e10ff */
[----:B------:R-:W-:Y:S01]  /*1980*/  IMAD.IADD R22, R2, 0x1, R17 ;  /* 0x0000000102167824 */ /* 0x000fe200078e0211 */
[----:B-----5:R1:W-:Y:S01]  /*1990*/  @!P0 STS [R15], R16 ;  /* 0x000000100f008388 */ /* 0x0203e20000000800 */
[----:B------:R-:W-:Y:S01]  /*19a0*/  IABS R2, R6 ;  /* 0x0000000600027213 */ /* 0x000fe20000000000 */
[----:B------:R-:W-:Y:S03]  /*19b0*/  BAR.SYNC.DEFER_BLOCKING 0x0 ;  /* 0x0000000000007b1d */ /* 0x000fe60000010000 */
[----:B------:R-:W-:-:S03]  /*19c0*/  IADD3 R2, PT, PT, RZ, -R2, RZ ;  /* 0x80000002ff027210 */ /* 0x000fc60007ffe0ff */
[----:B------:R-:W2:Y:S08]  /*19d0*/  I2F.RP R21, R5 ;  /* 0x0000000500157306 */ /* 0x000eb00000209400 */
[----:B0-----:R-:W0:Y:S08]  /*19e0*/  MUFU.RCP R28, R20 ;  /* 0x00000014001c7308 */ /* 0x001e300000001000 */
[----:B--2---:R-:W2:Y:S01]  /*19f0*/  MUFU.RCP R30, R21 ;  /* 0x00000015001e7308 */ /* 0x004ea20000001000 */
[----:B------:R-:W3:Y:S01]  /*1a00*/  @!P0 LDS R26, [R8] ;  /* 0x00000000081a8984 */ /* 0x000ee20000000800 */
[----:B0-----:R-:W-:-:S06]  /*1a10*/  VIADD R28, R28, 0xffffffe ;  /* 0x0ffffffe1c1c7836 */ /* 0x001fcc0000000000 */
[----:B------:R-:W0:Y:S01]  /*1a20*/  F2I.FTZ.U32.TRUNC.NTZ R29, R28 ;  /* 0x0000001c001d7305 */ /* 0x000e22000021f000 */
[----:B--2---:R-:W-:-:S07]  /*1a30*/  VIADD R30, R30, 0xffffffe ;  /* 0x0ffffffe1e1e7836 */ /* 0x004fce0000000000 */
[----:B------:R-:W1:Y:S01]  /*1a40*/  F2I.FTZ.U32.TRUNC.NTZ R31, R30 ;  /* 0x0000001e001f7305 */ /* 0x000e62000021f000 */
[----:B0-----:R-:W-:Y:S01]  /*1a50*/  IADD3 R20, PT, PT, RZ, -R29, RZ ;  /* 0x8000001dff147210 */ /* 0x001fe20007ffe0ff */
[----:B------:R-:W-:-:S04]  /*1a60*/  IMAD.MOV.U32 R28, RZ, RZ, RZ ;  /* 0x000000ffff1c7224 */ /* 0x000fc800078e00ff */
[----:B------:R-:W-:Y:S02]  /*1a70*/  IMAD R20, R20, R17, RZ ;  /* 0x0000001114147224 */ /* 0x000fe400078e02ff */
[----:B-1----:R-:W-:Y:S02]  /*1a80*/  IMAD.MOV R16, RZ, RZ, -R31 ;  /* 0x000000ffff107224 */ /* 0x002fe400078e0a1f */
[----:B------:R-:W-:Y:S02]  /*1a90*/  IMAD.MOV.U32 R30, RZ, RZ, RZ ;  /* 0x000000ffff1e7224 */ /* 0x000fe400078e00ff */
[----:B------:R-:W-:Y:S01]  /*1aa0*/  IMAD R21, R16, R5, RZ ;  /* 0x0000000510157224 */ /* 0x000fe200078e02ff */
[----:B---3--:R-:W0:Y:S01]  /*1ab0*/  SHFL.BFLY PT, R15, R26, 0x1, 0x1f ;  /* 0x0c201f001a0f7f89 */ /* 0x008e2200000e0000 */
[----:B------:R-:W-:Y:S01]  /*1ac0*/  IMAD.HI.U32 R29, R29, R20, R28 ;  /* 0x000000141d1d7227 */ /* 0x000fe200078e001c */
[----:B------:R-:W-:-:S03]  /*1ad0*/  IABS R16, R22 ;  /* 0x0000001600107213 */ /* 0x000fc60000000000 */
[----:B------:R-:W-:-:S04]  /*1ae0*/  IMAD.HI.U32 R21, R31, R21, R30 ;  /* 0x000000151f157227 */ /* 0x000fc800078e001e */
[----:B------:R-:W-:-:S04]  /*1af0*/  IMAD.HI.U32 R29, R29, R16, RZ ;  /* 0x000000101d1d7227 */ /* 0x000fc800078e00ff */
[----:B------:R-:W-:-:S04]  /*1b00*/  IMAD.HI.U32 R21, R21, R16, RZ ;  /* 0x0000001015157227 */ /* 0x000fc800078e00ff */
[----:B------:R-:W-:Y:S02]  /*1b10*/  IMAD R2, R29, R2, R16 ;  /* 0x000000021d027224 */ /* 0x000fe400078e0210 */
[----:B------:R-:W-:-:S03]  /*1b20*/  IMAD.MOV R20, RZ, RZ, -R21 ;  /* 0x000000ffff147224 */ /* 0x000fc600078e0a15 */
[----:B------:R-:W-:Y:S01]  /*1b30*/  ISETP.GT.U32.AND P1, PT, R17, R2, PT ;  /* 0x000000021100720c */ /* 0x000fe20003f24070 */
[----:B------:R-:W-:Y:S01]  /*1b40*/  IMAD R20, R5, R20, R16 ;  /* 0x0000001405147224 */ /* 0x000fe200078e0210 */
[----:B0-----:R-:W-:-:S04]  /*1b50*/  FMNMX.FTZ R15, R15, R26, !PT ;  /* 0x0000001a0f0f7209 */ /* 0x001fc80007810000 */
[----:B------:R-:W-:-:S04]  /*1b60*/  FSETP.NEU.FTZ.AND P0, PT, R15, -INF , PT ;  /* 0xff8000000f00780b */ /* 0x000fc80003f1d000 */
[----:B------:R-:W-:Y:S02]  /*1b70*/  FSEL R15, R15, RZ, P0 ;  /* 0x000000ff0f0f7208 */ /* 0x000fe40000000000 */
[----:B------:R-:W-:Y:S01]  /*1b80*/  ISETP.GT.U32.AND P0, PT, R5, R20, PT ;  /* 0x000000140500720c */ /* 0x000fe20003f04070 */
[----:B------:R-:W-:Y:S01]  /*1b90*/  @!P1 IMAD.IADD R2, R2, 0x1, -R17 ;  /* 0x0000000102029824 */ /* 0x000fe200078e0a11 */
[----:B------:R-:W-:Y:S01]  /*1ba0*/  @!P1 IADD3 R29, PT, PT, R29, 0x1, RZ ;  /* 0x000000011d1d9810 */ /* 0x000fe20007ffe0ff */
[----:B------:R-:W-:-:S03]  /*1bb0*/  FADD.FTZ R23, -R15, R26 ;  /* 0x0000001a0f177221 */ /* 0x000fc60000010100 */
[-C--:B------:R-:W-:Y:S01]  /*1bc0*/  ISETP.GE.U32.AND P2, PT, R2, R17.reuse, PT ;  /* 0x000000110200720c */ /* 0x080fe20003f46070 */
[----:B------:R-:W-:Y:S01]  /*1bd0*/  FMUL.FTZ R23, R23, 1.4426950216293334961 ;  /* 0x3fb8aa3b17177820 */ /* 0x000fe20000410000 */
[C---:B------:R-:W-:Y:S02]  /*1be0*/  LOP3.LUT R2, R22.reuse, R17, RZ, 0x3c, !PT ;  /* 0x0000001116027212 */ /* 0x040fe400078e3cff */
[----:B------:R-:W-:Y:S02]  /*1bf0*/  LOP3.LUT R22, R22, R13, RZ, 0x3c, !PT ;  /* 0x0000000d16167212 */ /* 0x000fe400078e3cff */
[----:B------:R-:W-:Y:S01]  /*1c00*/  ISETP.GE.AND P3, PT, R2, RZ, PT ;  /* 0x000000ff0200720c */ /* 0x000fe20003f66270 */
[----:B------:R-:W0:Y:S01]  /*1c10*/  MUFU.EX2 R23, R23 ;  /* 0x0000001700177308 */ /* 0x000e220000000800 */
[----:B------:R-:W-:Y:S01]  /*1c20*/  @!P0 IMAD.IADD R20, R20, 0x1, -R5 ;  /* 0x0000000114148824 */ /* 0x000fe200078e0a05 */
[----:B------:R-:W-:Y:S01]  /*1c30*/  SHF.R.S32.HI R2, RZ, 0x1f, R6 ;  /* 0x0000001fff027819 */ /* 0x000fe20000011406 */
[----:B------:R-:W-:Y:S01]  /*1c40*/  @!P0 VIADD R21, R21, 0x1 ;  /* 0x0000000115158836 */ /* 0x000fe20000000000 */
[----:B------:R-:W-:Y:S01]  /*1c50*/  ISETP.NE.AND P0, PT, R13, RZ, PT ;  /* 0x000000ff0d00720c */ /* 0x000fe20003f05270 */
[----:B------:R-:W-:Y:S01]  /*1c60*/  IMAD R6, R6, UR9, RZ ;  /* 0x0000000906067c24 */ /* 0x000fe2000f8e02ff */
[----:B------:R-:W-:Y:S01]  /*1c70*/  ISETP.GE.U32.AND P4, PT, R20, R5, PT ;  /* 0x000000051400720c */ /* 0x000fe20003f86070 */
[----:B------:R-:W-:Y:S01]  /*1c80*/  @P2 VIADD R29, R29, 0x1 ;  /* 0x000000011d1d2836 */ /* 0x000fe20000000000 */
[----:B------:R-:W-:-:S04]  /*1c90*/  ISETP.GE.AND P2, PT, R22, RZ, PT ;  /* 0x000000ff1600720c */ /* 0x000fc80003f46270 */
[----:B------:R-:W-:Y:S01]  /*1ca0*/  @!P3 IADD3 R29, PT, PT, -R29, RZ, RZ ;  /* 0x000000ff1d1db210 */ /* 0x000fe20007ffe1ff */
[----:B0-----:R-:W0:Y:S01]  /*1cb0*/  SHFL.BFLY PT, R16, R23, 0x1, 0x1f ;  /* 0x0c201f0017107f89 */ /* 0x001e2200000e0000 */
[----:B------:R-:W-:Y:S02]  /*1cc0*/  ISETP.NE.AND P3, PT, R7, RZ, PT ;  /* 0x000000ff0700720c */ /* 0x000fe40003f65270 */
[----:B------:R-:W-:-:S03]  /*1cd0*/  @!P5 LOP3.LUT R29, RZ, R17, RZ, 0x33, !PT ;  /* 0x00000011ff1dd212 */ /* 0x000fc600078e33ff */
[----:B------:R-:W-:Y:S01]  /*1ce0*/  @P4 VIADD R21, R21, 0x1 ;  /* 0x0000000115154836 */ /* 0x000fe20000000000 */
[----:B------:R-:W-:Y:S02]  /*1cf0*/  SEL R5, RZ, 0x1, !P3 ;  /* 0x00000001ff057807 */ /* 0x000fe40005800000 */
[----:B------:R-:W-:Y:S01]  /*1d00*/  SHF.R.S32.HI R7, RZ, 0x1f, R29 ;  /* 0x0000001fff077819 */ /* 0x000fe2000001141d */
[----:B------:R-:W-:Y:S01]  /*1d10*/  @!P2 IMAD.MOV R21, RZ, RZ, -R21 ;  /* 0x000000ffff15a224 */ /* 0x000fe200078e0a15 */
[----:B------:R-:W-:Y:S02]  /*1d20*/  @!P0 LOP3.LUT R21, RZ, R13, RZ, 0x33, !PT ;  /* 0x0000000dff158212 */ /* 0x000fe400078e33ff */
[----:B------:R-:W-:Y:S02]  /*1d30*/  LOP3.LUT P0, RZ, R0, 0x3f1, RZ, 0xc0, !PT ;  /* 0x000003f100ff7812 */ /* 0x000fe4000780c0ff */
[----:B------:R-:W-:Y:S02]  /*1d40*/  ISETP.LT.U32.AND P2, PT, R18, R29, PT ;  /* 0x0000001d1200720c */ /* 0x000fe40003f41070 */
[----:B------:R-:W-:Y:S01]  /*1d50*/  LOP3.LUT R5, R2, R5, RZ, 0xfc, !PT ;  /* 0x0000000502057212 */ /* 0x000fe200078efcff */
[----:B------:R-:W-:Y:S01]  /*1d60*/  IMAD R2, R21, UR11, RZ ;  /* 0x0000000b15027c24 */ /* 0x000fe2000f8e02ff */
[----:B------:R-:W-:-:S03]  /*1d70*/  ISETP.LT.AND.EX P2, PT, R19, R7, PT, P2 ;  /* 0x000000071300720c */ /* 0x000fc60003f41320 */
[----:B------:R-:W-:Y:S01]  /*1d80*/  IMAD R5, R5, R2, RZ ;  /* 0x0000000205057224 */ /* 0x000fe200078e02ff */
[----:B------:R-:W-:Y:S01]  /*1d90*/  SEL R7, R18, R29, P2 ;  /* 0x0000001d12077207 */ /* 0x000fe20001000000 */
[----:B0-----:R-:W-:Y:S01]  /*1da0*/  FADD.FTZ R16, R23, R16 ;  /* 0x0000001017107221 */ /* 0x001fe20000010000 */
[----:B------:R-:W-:-:S04]  /*1db0*/  IMAD.MOV.U32 R23, RZ, RZ, 0x7f800000 ;  /* 0x7f800000ff177424 */ /* 0x000fc800078e00ff */
[----:B------:R-:W-:-:S13]  /*1dc0*/  FSETP.NE.FTZ.AND P1, PT, R16, RZ, PT ;  /* 0x000000ff1000720b */ /* 0x000fda0003f35000 */
[----:B------:R-:W0:Y:S02]  /*1dd0*/  @P1 MUFU.LG2 R16, R16 ;  /* 0x0000001000101308 */ /* 0x000e240000000c00 */
        /* <DEDUP_REMOVED lines=52> */
.L_x_217:
[----:B------:R-:W-:Y:S01]  /*2120*/  IMAD.MOV.U32 R21, RZ, RZ, RZ ;  /* 0x000000ffff157224 */ /* 0x000fe200078e00ff */
[----:B------:R-:W-:Y:S02]  /*2130*/  MOV R20, R30 ;  /* 0x0000001e00147202 */ /* 0x000fe40000000f00 */
[----:B------:R-:W-:Y:S02]  /*2140*/  MOV R18, 0x2160 ;  /* 0x0000216000127802 */ /* 0x000fe40000000f00 */
[----:B------:R-:W-:Y:S05]  /*2150*/  CALL.REL.NOINC `($__internal_6_$__cuda_sm20_div_s64) ;  /* 0x0000001c00b87944 */ /* 0x000fea0003c00000 */
[----:B------:R-:W-:Y:S02]  /*2160*/  IADD3 R13, PT, PT, -R16, RZ, RZ ;  /* 0x000000ff100d7210 */ /* 0x000fe40007ffe1ff */
[----:B------:R-:W-:-:S03]  /*2170*/  MOV R31, R17 ;  /* 0x00000011001f7202 */ /* 0x000fc60000000f00 */
[----:B------:R-:W-:Y:S01]  /*2180*/  IMAD R27, R30, R13, R27 ;  /* 0x0000000d1e1b7224 */ /* 0x000fe200078e021b */
[----:B------:R-:W-:-:S07]  /*2190*/  MOV R30, R16 ;  /* 0x00000010001e7202 */ /* 0x000fce0000000f00 */
.L_x_218:
        /* <DEDUP_REMOVED lines=60> */
.L_x_220:
[----:B------:R-:W-:Y:S01]  /*2560*/  IMAD.MOV.U32 R27, RZ, RZ, R30 ;  /* 0x000000ffff1b7224 */ /* 0x000fe200078e001e */
[----:B------:R-:W-:Y:S01]  /*2570*/  MOV R21, R31 ;  /* 0x0000001f00157202 */ /* 0x000fe20000000f00 */
[----:B------:R-:W-:Y:S01]  /*2580*/  IMAD.MOV.U32 R20, RZ, RZ, R34 ;  /* 0x000000ffff147224 */ /* 0x000fe200078e0022 */
[----:B------:R-:W-:Y:S02]  /*2590*/  MOV R18, 0x25b0 ;  /* 0x000025b000127802 */ /* 0x000fe40000000f00 */
[----:B------:R-:W-:Y:S05]  /*25a0*/  CALL.REL.NOINC `($__internal_6_$__cuda_sm20_div_s64) ;  /* 0x0000001800a47944 */ /* 0x000fea0003c00000 */
[----:B------:R-:W-:-:S05]  /*25b0*/  IADD3 R31, PT, PT, -R16, RZ, RZ ;  /* 0x000000ff101f7210 */ /* 0x000fca0007ffe1ff */
[----:B------:R-:W-:Y:S02]  /*25c0*/  IMAD R31, R31, R34, R30 ;  /* 0x000000221f1f7224 */ /* 0x000fe400078e021e */
.L_x_221:
[----:B------:R-:W-:Y:S05]  /*25d0*/  BSYNC.RECONVERGENT B0 ;  /* 0x0000000000007941 */ /* 0x000fea0003800200 */
.L_x_219:
        /* <DEDUP_REMOVED lines=162> */
.L_x_216:
[----:B------:R-:W0:Y:S01]  /*3000*/  LDC.64 R2, c[0x0][0x420] ;  /* 0x00010800ff027b82 */ /* 0x000e220000000a00 */
[----:B------:R-:W-:-:S05]  /*3010*/  IADD3 R27, PT, PT, R27, UR6, RZ ;  /* 0x000000061b1b7c10 */ /* 0x000fca000fffe0ff */
[----:B0-----:R-:W-:-:S05]  /*3020*/  IMAD.WIDE.U32 R2, R27, 0x4, R2 ;  /* 0x000000041b027825 */ /* 0x001fca00078e0002 */
[----:B------:R1:W-:Y:S02]  /*3030*/  STG.E desc[UR12][R2.64], R23 ;  /* 0x0000001702007986 */ /* 0x0003e4000c10190c */
.L_x_215:
[----:B------:R-:W-:Y:S05]  /*3040*/  BSYNC.RECONVERGENT B1 ;  /* 0x0000000000017941 */ /* 0x000fea0003800200 */
.L_x_214:
        /* <DEDUP_REMOVED lines=58> */
.L_x_228:
        /* <DEDUP_REMOVED lines=14> */
.L_x_225:
[----:B0-----:R-:W-:Y:S05]  /*34d0*/  BSYNC.RECONVERGENT B0 ;  /* 0x0000000000007941 */ /* 0x001fea0003800200 */
.L_x_224:
        /* <DEDUP_REMOVED lines=30> */
.L_x_227:
[----:B------:R-:W-:Y:S05]  /*36c0*/  BSYNC.RECONVERGENT B0 ;  /* 0x0000000000007941 */ /* 0x000fea0003800200 */
.L_x_226:
        /* <DEDUP_REMOVED lines=21> */
.L_x_223:
        /* <DEDUP_REMOVED lines=20> */
.L_x_230:
[----:B------:R-:W-:Y:S05]  /*3960*/  BSYNC.RECONVERGENT B0 ;  /* 0x0000000000007941 */ /* 0x000fea0003800200 */
.L_x_229:
        /* <DEDUP_REMOVED lines=18> */
.L_x_222:
        /* <DEDUP_REMOVED lines=91> */
        .weak           $__internal_6_$__cuda_sm20_div_s64
        .type           $__internal_6_$__cuda_sm20_div_s64,@function
        .size           $__internal_6_$__cuda_sm20_div_s64,(.L_x_6867 - $__internal_6_$__cuda_sm20_div_s64)
$__internal_6_$__cuda_sm20_div_s64:
        /* <DEDUP_REMOVED lines=86> */
[----:B------:R-:W-:Y:S06]  /*45a0*/  RET.REL.NODEC R28 `(_ZN5flash32flash_fwd_splitkv_combine_kernelI23Flash_fwd_kernel_traitsILi192ELi64ELi64ELi4ELb0ELb0EN7cutlass6half_tE19Flash_kernel_traitsILi192ELi64ELi64ELi4ES3_EELi8ELi1ELb0EEEvNS_16Flash_fwd_paramsE) ;  /* 0xffffffb81c947950 */ /* 0x000fec0003c3ffff */
.L_x_231:
        /* <DEDUP_REMOVED lines=13> */
.L_x_6867:


//--------------------- .text._ZN5flash32flash_fwd_splitkv_combine_kernelI23Flash_fwd_kernel_traitsILi192ELi64ELi64ELi4ELb0ELb0EN7cutlass6half_tE19Flash_kernel_traitsILi192ELi64ELi64ELi4ES3_EELi8ELi7ELb1EEEvNS_16Flash_fwd_paramsE --------------------------
	.section	.text._ZN5flash32flash_fwd_splitkv_combine_kernelI23Flash_fwd_kernel_traitsILi192ELi64ELi64ELi4ELb0ELb0EN7cutlass6half_tE19Flash_kernel_traitsILi192ELi64ELi64ELi4ES3_EELi8ELi7ELb1EEEvNS_16Flash_fwd_paramsE,"ax",@progbits
	.align	128
        .global         _ZN5flash32flash_fwd_splitkv_combine_kernelI23Flash_fwd_kernel_traitsILi192ELi64ELi64ELi4ELb0ELb0EN7cutlass6half_tE19Flash_kernel_traitsILi192ELi64ELi64ELi4ES3_EELi8ELi7ELb1EEEvNS_16Flash_fwd_paramsE
        .type           _ZN5flash32flash_fwd_splitkv_combine_kernelI23Flash_fwd_kernel_traitsILi192ELi64ELi64ELi4ELb0ELb0EN7cutlass6half_tE19Flash_kernel_traitsILi192ELi64ELi64ELi4ES3_EELi8ELi7ELb1EEEvNS_16Flash_fwd_paramsE,@function
        .size           _ZN5flash32flash_fwd_splitkv_combine_kernelI23Flash_fwd_kernel_traitsILi192ELi64ELi64ELi4ELb0ELb0EN7cutlass6half_tE19Flash_kernel_traitsILi192ELi64ELi64ELi4ES3_EELi8ELi7ELb1EEEvNS_16Flash_fwd_paramsE,(.L_x_6868 - _ZN5flash32flash_fwd_splitkv_combine_kernelI23Flash_fwd_kernel_traitsILi192ELi64ELi64ELi4ELb0ELb0EN7cutlass6half_tE19Flash_kernel_traitsILi192ELi64ELi64ELi4ES3_EELi8ELi7ELb1EEEvNS_16Flash_fwd_paramsE)
        .other          _ZN5flash32flash_fwd_splitkv_combine_kernelI23Flash_fwd_kernel_traitsILi192ELi64ELi64ELi4ELb0ELb0EN7cutlass6half_tE19Flash_kernel_traitsILi192ELi64ELi64ELi4ES3_EELi8ELi7ELb1EEEvNS_16Flash_fwd_paramsE,@"STO_CUDA_ENTRY STV_DEFAULT"
_ZN5flash32flash_fwd_splitkv_combine_kernelI23Flash_fwd_kernel_traitsILi192ELi64ELi64ELi4ELb0ELb0EN7cutlass6half_tE19Flash_kernel_traitsILi192ELi64ELi64ELi4ES3_EELi8ELi7ELb1EEEvNS_16Flash_fwd_paramsE:
.text._ZN5flash32flash_fwd_splitkv_combine_kernelI23Flash_fwd_kernel_traitsILi192ELi64ELi64ELi4ELb0ELb0EN7cutlass6half_tE19Flash_kernel_traitsILi192ELi64ELi64ELi4ES3_EELi8ELi7ELb1EEEvNS_16Flash_fwd_paramsE:
[----:B------:R-:W-:Y:S08]  /*0000*/  LDC R1, c[0x0][0x37c] ;  /* 0x0000df00ff017b82 */ /* 0x000ff00000000800 */
[----:B------:R-:W0:Y:S01]  /*0010*/  LDC.64 R30, c[0x0][0x430] ;  /* 0x00010c00ff1e7b82 */ /* 0x000e220000000a00 */
[----:B------:R-:W0:Y:S07]  /*0020*/  LDCU UR4, c[0x0][0x3e0] ;  /* 0x00007c00ff0477ac */ /* 0x000e2e0008000800 */
[----:B------:R-:W1:Y:S01]  /*0030*/  S2UR UR6, SR_CTAID.X ;  /* 0x00000000000679c3 */ /* 0x000e620000002500 */
[----:B0-----:R-:W-:-:S04]  /*0040*/  IMAD R29, R31, UR4, RZ ;  /* 0x000000041f1d7c24 */ /* 0x001fc8000f8e02ff */
[----:B------:R-:W-:Y:S01]  /*0050*/  IMAD R30, R29, R30, RZ ;  /* 0x0000001e1d1e7224 */ /* 0x000fe200078e02ff */
[----:B-1----:R-:W-:-:S04]  /*0060*/  USHF.L.U32 UR6, UR6, 0x3, URZ ;  /* 0x0000000306067899 */ /* 0x002fc800080006ff */
[----:B------:R-:W-:Y:S02]  /*0070*/  VIMNMX R39, PT, PT, R30, R31, PT ;  /* 0x0000001f1e277248 */ /* 0x000fe40003fe0100 */
[----:B------:R-:W-:Y:S02]  /*0080*/  SHF.R.S32.HI R4, RZ, 0x1f, R30 ;  /* 0x0000001fff047819 */ /* 0x000fe4000001141e */
[----:B------:R-:W-:-:S04]  /*0090*/  SHF.R.S32.HI R15, RZ, 0x1f, R39 ;  /* 0x0000001fff0f7819 */ /* 0x000fc80000011427 */
[----:B------:R-:W-:-:S04]  /*00a0*/  LOP3.LUT R0, R4, R15, RZ, 0xfc, !PT ;  /* 0x0000000f04007212 */ /* 0x000fc800078efcff */
[----:B------:R-:W-:-:S13]  /*00b0*/  ISETP.NE.U32.AND P0, PT, R0, RZ, PT ;  /* 0x000000ff0000720c */ /* 0x000fda0003f05070 */
[----:B------:R-:W-:Y:S05]  /*00c0*/  @P0 BRA `(.L_x_232) ;  /* 0x0000000000500947 */ /* 0x000fea0003800000 */
[----:B------:R-:W0:Y:S01]  /*00d0*/  I2F.U32.RP R6, R39 ;  /* 0x0000002700067306 */ /* 0x000e220000209000 */
[----:B------:R-:W-:Y:S02]  /*00e0*/  IMAD.MOV R0, RZ, RZ, -R39 ;  /* 0x000000ffff007224 */ /* 0x000fe400078e0a27 */
[----:B------:R-:W-:Y:S01]  /*00f0*/  HFMA2 R2, -RZ, RZ, 0, 0 ;  /* 0x00000000ff027431 */ /* 0x000fe200000001ff */
[----:B------:R-:W-:-:S04]  /*0100*/  ISETP.NE.U32.AND P0, PT, R39, RZ, PT ;  /* 0x000000ff2700720c */ /* 0x000fc80003f05070 */
[----:B0-----:R-:W0:Y:S02]  /*0110*/  MUFU.RCP R3, R6 ;  /* 0x0000000600037308 */ /* 0x001e240000001000 */
[----:B0-----:R-:W-:-:S06]  /*0120*/  VIADD R3, R3, 0xffffffe ;  /* 0x0ffffffe03037836 */ /* 0x001fcc0000000000 */
[----:B------:R-:W0:Y:S02]  /*0130*/  F2I.FTZ.U32.TRUNC.NTZ R3, R3 ;  /* 0x0000000300037305 */ /* 0x000e24000021f000 */
[----:B0-----:R-:W-:-:S04]  /*0140*/  IMAD R5, R0, R3, RZ ;  /* 0x0000000300057224 */ /* 0x001fc800078e02ff */
[----:B------:R-:W-:Y:S01]  /*0150*/  IMAD.HI.U32 R5, R3, R5, R2 ;  /* 0x0000000503057227 */ /* 0x000fe200078e0002 */
[----:B------:R-:W-:-:S05]  /*0160*/  MOV R3, RZ ;  /* 0x000000ff00037202 */ /* 0x000fca0000000f00 */
[----:B------:R-:W-:-:S04]  /*0170*/  IMAD.HI.U32 R2, R5, R30, RZ ;  /* 0x0000001e05027227 */ /* 0x000fc800078e00ff */
[----:B------:R-:W-:-:S04]  /*0180*/  IMAD.MOV R0, RZ, RZ, -R2 ;  /* 0x000000ffff007224 */ /* 0x000fc800078e0a02 */
[----:B------:R-:W-:-:S05]  /*0190*/  IMAD R0, R39, R0, R30 ;  /* 0x0000000027007224 */ /* 0x000fca00078e021e */
[----:B------:R-:W-:-:S13]  /*01a0*/  ISETP.GE.U32.AND P2, PT, R0, R39, PT ;  /* 0x000000270000720c */ /* 0x000fda0003f46070 */
[----:B------:R-:W-:Y:S01]  /*01b0*/  @P2 IADD3 R0, PT, PT, -R39, R0, RZ ;  /* 0x0000000027002210 */ /* 0x000fe20007ffe1ff */
[----:B------:R-:W-:-:S03]  /*01c0*/  @P2 VIADD R2, R2, 0x1 ;  /* 0x0000000102022836 */ /* 0x000fc60000000000 */
[----:B------:R-:W-:-:S13]  /*01d0*/  ISETP.GE.U32.AND P1, PT, R0, R39, PT ;  /* 0x000000270000720c */ /* 0x000fda0003f26070 */
[----:B------:R-:W-:Y:S02]  /*01e0*/  @P1 IADD3 R2, PT, PT, R2, 0x1, RZ ;  /* 0x0000000102021810 */ /* 0x000fe40007ffe0ff */
[----:B------:R-:W-:Y:S01]  /*01f0*/  @!P0 LOP3.LUT R2, RZ, R39, RZ, 0x33, !PT ;  /* 0x00000027ff028212 */ /* 0x000fe200078e33ff */
[----:B------:R-:W-:Y:S06]  /*0200*/  BRA `(.L_x_233) ;  /* 0x0000000000207947 */ /* 0x000fec0003800000 */
.L_x_232:
[----:B------:R-:W-:Y:S01]  /*0210*/  IMAD.MOV.U32 R25, RZ, RZ, R30 ;  /* 0x000000ffff197224 */ /* 0x000fe200078e001e */
[----:B------:R-:W-:Y:S01]  /*0220*/  MOV R18, R39 ;  /* 0x0000002700127202 */ /* 0x000fe20000000f00 */
[----:B------:R-:W-:Y:S01]  /*0230*/  IMAD.MOV.U32 R19, RZ, RZ, R4 ;  /* 0x000000ffff137224 */ /* 0x000fe200078e0004 */
[----:B------:R-:W-:Y:S02]  /*0240*/  MOV R17, R15 ;  /* 0x0000000f00117202 */ /* 0x000fe40000000f00 */
[----:B------:R-:W-:Y:S02]  /*0250*/  MOV R16, 0x270 ;  /* 0x0000027000107802 */ /* 0x000fe40000000f00 */
[----:B------:R-:W-:Y:S05]  /*0260*/  CALL.REL.NOINC `($__internal_7_$__cuda_sm20_div_s64) ;  /* 0x00000048003c7944 */ /* 0x000fea0003c00000 */
[----:B------:R-:W-:Y:S02]  /*0270*/  MOV R2, R0 ;  /* 0x0000000000027202 */ /* 0x000fe40000000f00 */
[----:B------:R-:W-:-:S07]  /*0280*/  MOV R3, R19 ;  /* 0x0000001300037202 */ /* 0x000fce0000000f00 */
.L_x_233:
        /* <DEDUP_REMOVED lines=30> */
.L_x_235:
[----:B------:R-:W-:Y:S01]  /*0470*/  IMAD.MOV.U32 R25, RZ, RZ, R2 ;  /* 0x000000ffff197224 */ /* 0x000fe200078e0002 */
[----:B------:R-:W-:Y:S02]  /*0480*/  MOV R19, R3 ;  /* 0x0000000300137202 */ /* 0x000fe40000000f00 */
[----:B------:R-:W-:Y:S02]  /*0490*/  MOV R16, 0x4b0 ;  /* 0x000004b000107802 */ /* 0x000fe40000000f00 */
[----:B------:R-:W-:Y:S05]  /*04a0*/  CALL.REL.NOINC `($__internal_7_$__cuda_sm20_div_s64) ;  /* 0x0000004400ac7944 */ /* 0x000fea0003c00000 */
[----:B------:R-:W-:Y:S02]  /*04b0*/  MOV R26, R0 ;  /* 0x00000000001a7202 */ /* 0x000fe40000000f00 */
[----:B------:R-:W-:Y:S02]  /*04c0*/  MOV R27, R19 ;  /* 0x00000013001b7202 */ /* 0x000fe40000000f00 */
.L_x_236:
[----:B------:R-:W-:Y:S05]  /*04d0*/  BSYNC.RECONVERGENT B0 ;  /* 0x0000000000007941 */ /* 0x000fea0003800200 */
.L_x_234:
[----:B------:R-:W0:Y:S01]  /*04e0*/  LDC R3, c[0x0][0x434] ;  /* 0x00010d00ff037b82 */ /* 0x000e220000000800 */
        /* <DEDUP_REMOVED lines=8> */
[----:B0-----:R-:W-:Y:S02]  /*0570*/  IMAD.MOV R5, RZ, RZ, -R9 ;  /* 0x000000ffff057224 */ /* 0x001fe400078e0a09 */
[----:B------:R-:W-:Y:S02]  /*0580*/  IMAD.MOV.U32 R8, RZ, RZ, RZ ;  /* 0x000000ffff087224 */ /* 0x000fe400078e00ff */
        /* <DEDUP_REMOVED lines=24> */
[----:B------:R-:W-:Y:S01]  /*0710*/  ISETP.NE.U32.AND P0, PT, R10, RZ, PT ;  /* 0x000000ff0a00720c */ /* 0x000fe20003f05070 */
[----:B------:R-:W-:-:S06]  /*0720*/  IMAD.MOV.U32 R19, RZ, RZ, RZ ;  /* 0x000000ffff137224 */ /* 0x000fcc00078e00ff */
[----:B0-----:R-:W0:Y:S02]  /*0730*/  MUFU.RCP R6, R5 ;  /* 0x0000000500067308 */ /* 0x001e240000001000 */
[----:B0-----:R-:W-:-:S06]  /*0740*/  IADD3 R6, PT, PT, R6, 0xffffffe, RZ ;  /* 0x0ffffffe06067810 */ /* 0x001fcc0007ffe0ff */
[----:B------:R-:W0:Y:S02]  /*0750*/  F2I.FTZ.U32.TRUNC.NTZ R7, R6 ;  /* 0x0000000600077305 */ /* 0x000e24000021f000 */
[----:B0-----:R-:W-:Y:S01]  /*0760*/  IADD3 R0, PT, PT, RZ, -R7, RZ ;  /* 0x80000007ff007210 */ /* 0x001fe20007ffe0ff */
[----:B------:R-:W-:-:S04]  /*0770*/  IMAD.MOV.U32 R6, RZ, RZ, RZ ;  /* 0x000000ffff067224 */ /* 0x000fc800078e00ff */
[----:B------:R-:W-:-:S04]  /*0780*/  IMAD R3, R0, R10, RZ ;  /* 0x0000000a00037224 */ /* 0x000fc800078e02ff */
[----:B------:R-:W-:-:S06]  /*0790*/  IMAD.HI.U32 R3, R7, R3, R6 ;  /* 0x0000000307037227 */ /* 0x000fcc00078e0006 */
[----:B------:R-:W-:-:S05]  /*07a0*/  IMAD.HI.U32 R0, R3, R18, RZ ;  /* 0x0000001203007227 */ /* 0x000fca00078e00ff */
[----:B------:R-:W-:-:S05]  /*07b0*/  IADD3 R3, PT, PT, -R0, RZ, RZ ;  /* 0x000000ff00037210 */ /* 0x000fca0007ffe1ff */
[----:B------:R-:W-:-:S05]  /*07c0*/  IMAD R3, R10, R3, R18 ;  /* 0x000000030a037224 */ /* 0x000fca00078e0212 */
[----:B------:R-:W-:-:S13]  /*07d0*/  ISETP.GE.U32.AND P2, PT, R3, R10, PT ;  /* 0x0000000a0300720c */ /* 0x000fda0003f46070 */
[----:B------:R-:W-:Y:S01]  /*07e0*/  @P2 IMAD.IADD R3, R3, 0x1, -R10 ;  /* 0x0000000103032824 */ /* 0x000fe200078e0a0a */
[----:B------:R-:W-:-:S04]  /*07f0*/  @P2 IADD3 R0, PT, PT, R0, 0x1, RZ ;  /* 0x0000000100002810 */ /* 0x000fc80007ffe0ff */
[----:B------:R-:W-:-:S13]  /*0800*/  ISETP.GE.U32.AND P1, PT, R3, R10, PT ;  /* 0x0000000a0300720c */ /* 0x000fda0003f26070 */
[----:B------:R-:W-:Y:S01]  /*0810*/  @P1 VIADD R0, R0, 0x1 ;  /* 0x0000000100001836 */ /* 0x000fe20000000000 */
[----:B------:R-:W-:-:S04]  /*0820*/  @!P0 LOP3.LUT R0, RZ, R10, RZ, 0x33, !PT ;  /* 0x0000000aff008212 */ /* 0x000fc800078e33ff */
[----:B------:R-:W-:Y:S01]  /*0830*/  MOV R18, R0 ;  /* 0x0000000000127202 */ /* 0x000fe20000000f00 */
[----:B------:R-:W-:Y:S05]  /*0840*/  BRA `(.L_x_239) ;  /* 0x00000000001c7947 */ /* 0x000fea0003800000 */
.L_x_238:
[----:B------:R-:W-:Y:S01]  /*0850*/  IMAD.MOV.U32 R25, RZ, RZ, R18 ;  /* 0x000000ffff197224 */ /* 0x000fe200078e0012 */
[----:B------:R-:W-:Y:S01]  /*0860*/  MOV R18, R10 ;  /* 0x0000000a00127202 */ /* 0x000fe20000000f00 */
[----:B------:R-:W-:Y:S01]  /*0870*/  IMAD.MOV.U32 R19, RZ, RZ, R17 ;  /* 0x000000ffff137224 */ /* 0x000fe200078e0011 */
[----:B------:R-:W-:Y:S02]  /*0880*/  MOV R17, R11 ;  /* 0x0000000b00117202 */ /* 0x000fe40000000f00 */
[----:B------:R-:W-:Y:S02]  /*0890*/  MOV R16, 0x8b0 ;  /* 0x000008b000107802 */ /* 0x000fe40000000f00 */
[----:B------:R-:W-:Y:S05]  /*08a0*/  CALL.REL.NOINC `($__internal_7_$__cuda_sm20_div_s64) ;  /* 0x0000004000ac7944 */ /* 0x000fea0003c00000 */
[----:B------:R-:W-:Y:S02]  /*08b0*/  MOV R18, R0 ;  /* 0x0000000000127202 */ /* 0x000fe40000000f00 */
.L_x_239:
[----:B------:R-:W-:Y:S05]  /*08c0*/  BSYNC.RECONVERGENT B0 ;  /* 0x0000000000007941 */ /* 0x000fea0003800200 */
.L_x_237:
[----:B------:R-:W0:Y:S01]  /*08d0*/  LDC R21, c[0x0][0x434] ;  /* 0x00010d00ff157b82 */ /* 0x000e220000000800 */
[----:B------:R-:W-:Y:S01]  /*08e0*/  IMAD.MOV.U32 R6, RZ, RZ, RZ ;  /* 0x000000ffff067224 */ /* 0x000fe200078e00ff */
[----:B------:R-:W-:Y:S01]  /*08f0*/  BSSY.RECONVERGENT B0, `(.L_x_240) ;  /* 0x0000077000007945 */ /* 0x000fe20003800200 */
[----:B0-----:R-:W-:Y:S02]  /*0900*/  IABS R5, R21 ;  /* 0x0000001500057213 */ /* 0x001fe40000000000 */
[----:B------:R-:W-:Y:S02]  /*0910*/  SHF.R.S32.HI R9, RZ, 0x1f, R21 ;  /* 0x0000001fff097819 */ /* 0x000fe40000011415 */
[----:B------:R-:W0:Y:S02]  /*0920*/  I2F.RP R8, R5 ;  /* 0x0000000500087306 */ /* 0x000e240000209400 */
[----:B------:R-:W-:-:S06]  /*0930*/  LOP3.LUT R9, R9, 0x1, RZ, 0xfc, !PT ;  /* 0x0000000109097812 */ /* 0x000fcc00078efcff */
[----:B0-----:R-:W0:Y:S02]  /*0940*/  MUFU.RCP R7, R8 ;  /* 0x0000000800077308 */ /* 0x001e240000001000 */
[----:B0-----:R-:W-:-:S06]  /*0950*/  VIADD R7, R7, 0xffffffe ;  /* 0x0ffffffe07077836 */ /* 0x001fcc0000000000 */
[----:B------:R-:W0:Y:S02]  /*0960*/  F2I.FTZ.U32.TRUNC.NTZ R7, R7 ;  /* 0x0000000700077305 */ /* 0x000e24000021f000 */
[----:B0-----:R-:W-:-:S04]  /*0970*/  IMAD.MOV R0, RZ, RZ, -R7 ;  /* 0x000000ffff007224 */ /* 0x001fc800078e0a07 */
[----:B------:R-:W-:Y:S01]  /*0980*/  IMAD R3, R0, R5, RZ ;  /* 0x0000000500037224 */ /* 0x000fe200078e02ff */
[----:B------:R-:W-:Y:S02]  /*0990*/  IABS R0, R2 ;  /* 0x0000000200007213 */ /* 0x000fe40000000000 */
[----:B------:R-:W-:Y:S01]  /*09a0*/  LOP3.LUT R2, R2, R21, RZ, 0x3c, !PT ;  /* 0x0000001502027212 */ /* 0x000fe200078e3cff */
[----:B------:R-:W-:-:S03]  /*09b0*/  IMAD.HI.U32 R3, R7, R3, R6 ;  /* 0x0000000307037227 */ /* 0x000fc600078e0006 */
[----:B------:R-:W-:Y:S01]  /*09c0*/  ISETP.GE.AND P2, PT, R2, RZ, PT ;  /* 0x000000ff0200720c */ /* 0x000fe20003f46270 */
        /* <DEDUP_REMOVED lines=8> */
[----:B------:R-:W-:Y:S02]  /*0a50*/  ISETP.GE.U32.AND P0, PT, R0, R5, PT ;  /* 0x000000050000720c */ /* 0x000fe40003f06070 */
[----:B------:R-:W0:Y:S11]  /*0a60*/  LDC R0, c[0x0][0x3e0] ;  /* 0x0000f800ff007b82 */ /* 0x000e360000000800 */
[----:B------:R-:W-:-:S04]  /*0a70*/  @P0 VIADD R3, R3, 0x1 ;  /* 0x0000000103030836 */ /* 0x000fc80000000000 */
[----:B------:R-:W-:-:S04]  /*0a80*/  IMAD.MOV.U32 R2, RZ, RZ, R3 ;  /* 0x000000ffff027224 */ /* 0x000fc800078e0003 */
[----:B------:R-:W-:Y:S01]  /*0a90*/  @!P2 IMAD.MOV R2, RZ, RZ, -R2 ;  /* 0x000000ffff02a224 */ /* 0x000fe200078e0a02 */
[----:B------:R-:W-:Y:S02]  /*0aa0*/  @!P1 LOP3.LUT R2, RZ, R21, RZ, 0x33, !PT ;  /* 0x00000015ff029212 */ /* 0x000fe400078e33ff */
[----:B0-----:R-:W-:-:S03]  /*0ab0*/  IABS R6, R0 ;  /* 0x0000000000067213 */ /* 0x001fc60000000000 */
[----:B------:R-:W-:Y:S01]  /*0ac0*/  IMAD R9, R2, R9, RZ ;  /* 0x0000000902097224 */ /* 0x000fe200078e02ff */
[----:B------:R-:W-:Y:S01]  /*0ad0*/  ISETP.NE.AND P5, PT, R0, RZ, PT ;  /* 0x000000ff0000720c */ /* 0x000fe20003fa5270 */
[----:B------:R-:W0:Y:S01]  /*0ae0*/  I2F.RP R13, R6 ;  /* 0x00000006000d7306 */ /* 0x000e220000209400 */
[----:B------:R-:W-:Y:S02]  /*0af0*/  ISETP.NE.AND P4, PT, R2, RZ, PT ;  /* 0x000000ff0200720c */ /* 0x000fe40003f85270 */
[-C--:B------:R-:W-:Y:S02]  /*0b00*/  IABS R8, R9.reuse ;  /* 0x0000000900087213 */ /* 0x080fe40000000000 */
[----:B------:R-:W-:-:S03]  /*0b10*/  IABS R17, R9 ;  /* 0x0000000900117213 */ /* 0x000fc60000000000 */
[----:B------:R-:W1:Y:S02]  /*0b20*/  I2F.RP R7, R8 ;  /* 0x0000000800077306 */ /* 0x000e640000209400 */
[----:B------:R-:W-:-:S06]  /*0b30*/  IMAD.MOV R17, RZ, RZ, -R17 ;  /* 0x000000ffff117224 */ /* 0x000fcc00078e0a11 */
[----:B0-----:R-:W0:Y:S08]  /*0b40*/  MUFU.RCP R22, R13 ;  /* 0x0000000d00167308 */ /* 0x001e300000001000 */
[----:B-1----:R-:W1:Y:S01]  /*0b50*/  MUFU.RCP R3, R7 ;  /* 0x0000000700037308 */ /* 0x002e620000001000 */
[----:B0-----:R-:W-:-:S07]  /*0b60*/  VIADD R22, R22, 0xffffffe ;  /* 0x0ffffffe16167836 */ /* 0x001fce0000000000 */
[----:B------:R0:W-:Y:S01]  /*0b70*/  F2I.FTZ.U32.TRUNC.NTZ R23, R22 ;  /* 0x0000001600177305 */ /* 0x0001e2000021f000 */
[----:B-1----:R-:W-:Y:S02]  /*0b80*/  VIADD R24, R3, 0xffffffe ;  /* 0x0ffffffe03187836 */ /* 0x002fe40000000000 */
[----:B------:R-:W-:-:S05]  /*0b90*/  VIADD R3, R0, 0xffffffff ;  /* 0xffffffff00037836 */ /* 0x000fca0000000000 */
[----:B------:R-:W1:Y:S01]  /*0ba0*/  F2I.FTZ.U32.TRUNC.NTZ R25, R24 ;  /* 0x0000001800197305 */ /* 0x000e62000021f000 */
[----:B------:R-:W-:-:S04]  /*0bb0*/  IADD3 R7, PT, PT, R3, R8, RZ ;  /* 0x0000000803077210 */ /* 0x000fc80007ffe0ff */
[----:B------:R-:W-:Y:S01]  /*0bc0*/  IABS R13, R7 ;  /* 0x00000007000d7213 */ /* 0x000fe20000000000 */
[----:B0-----:R-:W-:Y:S02]  /*0bd0*/  IMAD.MOV.U32 R22, RZ, RZ, RZ ;  /* 0x000000ffff167224 */ /* 0x001fe400078e00ff */
[----:B-1----:R-:W-:Y:S02]  /*0be0*/  IMAD.MOV R5, RZ, RZ, -R25 ;  /* 0x000000ffff057224 */ /* 0x002fe400078e0a19 */
[----:B------:R-:W-:Y:S02]  /*0bf0*/  IMAD.MOV.U32 R24, RZ, RZ, RZ ;  /* 0x000000ffff187224 */ /* 0x000fe400078e00ff */
[----:B------:R-:W-:Y:S02]  /*0c00*/  IMAD R12, R5, R8, RZ ;  /* 0x00000008050c7224 */ /* 0x000fe400078e02ff */
[----:B------:R-:W-:Y:S02]  /*0c10*/  IMAD.MOV R5, RZ, RZ, -R23 ;  /* 0x000000ffff057224 */ /* 0x000fe400078e0a17 */
[----:B------:R-:W-:-:S04]  /*0c20*/  IMAD.HI.U32 R12, R25, R12, R24 ;  /* 0x0000000c190c7227 */ /* 0x000fc800078e0018 */
[----:B------:R-:W-:Y:S02]  /*0c30*/  IMAD R5, R5, R6, RZ ;  /* 0x0000000605057224 */ /* 0x000fe400078e02ff */
[----:B------:R-:W-:-:S04]  /*0c40*/  IMAD.HI.U32 R12, R12, R13, RZ ;  /* 0x0000000d0c0c7227 */ /* 0x000fc800078e00ff */
[----:B------:R-:W-:Y:S02]  /*0c50*/  IMAD R17, R12, R17, R13 ;  /* 0x000000110c117224 */ /* 0x000fe400078e020d */
[----:B------:R-:W-:Y:S01]  /*0c60*/  IMAD.HI.U32 R14, R23, R5, R22 ;  /* 0x00000005170e7227 */ /* 0x000fe200078e0016 */
[----:B------:R-:W-:Y:S02]  /*0c70*/  LOP3.LUT R5, R7, R8, RZ, 0x3c, !PT ;  /* 0x0000000807057212 */ /* 0x000fe400078e3cff */
[----:B------:R-:W-:Y:S02]  /*0c80*/  ISETP.GT.U32.AND P1, PT, R8, R17, PT ;  /* 0x000000110800720c */ /* 0x000fe40003f24070 */
[----:B------:R-:W-:Y:S01]  /*0c90*/  ISETP.GE.AND P0, PT, R5, RZ, PT ;  /* 0x000000ff0500720c */ /* 0x000fe20003f06270 */
[----:B------:R-:W-:Y:S01]  /*0ca0*/  IMAD.HI.U32 R14, R14, R13, RZ ;  /* 0x0000000d0e0e7227 */ /* 0x000fe200078e00ff */
[----:B------:R-:W0:Y:S01]  /*0cb0*/  LDC.U8 R5, c[0x0][0x549] ;  /* 0x00015240ff057b82 */ /* 0x000e220000000000 */
[----:B------:R-:W-:-:S02]  /*0cc0*/  LOP3.LUT R7, R7, R0, RZ, 0x3c, !PT ;  /* 0x0000000007077212 */ /* 0x000fc400078e3cff */
[----:B------:R-:W-:-:S04]  /*0cd0*/  IMAD.MOV R16, RZ, RZ, -R14 ;  /* 0x000000ffff107224 */ /* 0x000fc800078e0a0e */
[----:B------:R-:W-:Y:S02]  /*0ce0*/  IMAD R13, R6, R16, R13 ;  /* 0x00000010060d7224 */ /* 0x000fe400078e020d */
[----:B------:R-:W-:Y:S02]  /*0cf0*/  @!P1 IMAD.IADD R17, R17, 0x1, -R8 ;  /* 0x0000000111119824 */ /* 0x000fe400078e0a08 */
[----:B------:R-:W-:Y:S01]  /*0d00*/  @!P1 VIADD R12, R12, 0x1 ;  /* 0x000000010c0c9836 */ /* 0x000fe20000000000 */
[----:B------:R-:W-:Y:S02]  /*0d10*/  ISETP.GT.U32.AND P2, PT, R6, R13, PT ;  /* 0x0000000d0600720c */ /* 0x000fe40003f44070 */
[----:B------:R-:W-:Y:S02]  /*0d20*/  ISETP.GE.U32.AND P3, PT, R17, R8, PT ;  /* 0x000000081100720c */ /* 0x000fe40003f66070 */
[----:B------:R-:W-:-:S09]  /*0d30*/  ISETP.NE.AND P1, PT, R9, RZ, PT ;  /* 0x000000ff0900720c */ /* 0x000fd20003f25270 */
[----:B------:R-:W-:Y:S02]  /*0d40*/  @!P2 IMAD.IADD R13, R13, 0x1, -R6 ;  /* 0x000000010d0da824 */ /* 0x000fe400078e0a06 */
[----:B------:R-:W-:Y:S01]  /*0d50*/  @P3 IADD3 R12, PT, PT, R12, 0x1, RZ ;  /* 0x000000010c0c3810 */ /* 0x000fe20007ffe0ff */
[----:B------:R-:W-:Y:S01]  /*0d60*/  @!P2 VIADD R14, R14, 0x1 ;  /* 0x000000010e0ea836 */ /* 0x000fe20000000000 */
[----:B------:R-:W-:Y:S02]  /*0d70*/  ISETP.GE.AND P3, PT, R7, RZ, PT ;  /* 0x000000ff0700720c */ /* 0x000fe40003f66270 */
[----:B0-----:R-:W-:Y:S01]  /*0d80*/  ISETP.NE.AND P2, PT, R5, RZ, PT ;  /* 0x000000ff0500720c */ /* 0x001fe20003f45270 */
[----:B------:R-:W-:Y:S01]  /*0d90*/  @!P0 IMAD.MOV R12, RZ, RZ, -R12 ;  /* 0x000000ffff0c8224 */ /* 0x000fe200078e0a0c */
[----:B------:R-:W-:Y:S02]  /*0da0*/  @!P1 LOP3.LUT R12, RZ, R8, RZ, 0x33, !PT ;  /* 0x00000008ff0c9212 */ /* 0x000fe400078e33ff */
[----:B------:R-:W-:-:S02]  /*0db0*/  ISETP.GE.U32.AND P1, PT, R13, R6, PT ;  /* 0x000000060d00720c */ /* 0x000fc40003f26070 */
[-C--:B------:R-:W-:Y:S02]  /*0dc0*/  ISETP.LT.U32.AND P0, PT, R18, R12.reuse, PT ;  /* 0x0000000c1200720c */ /* 0x080fe40003f01070 */
[----:B------:R-:W-:Y:S02]  /*0dd0*/  SHF.R.S32.HI R13, RZ, 0x1f, R12 ;  /* 0x0000001fff0d7819 */ /* 0x000fe4000001140c */
[----:B------:R-:W-:Y:S02]  /*0de0*/  SHF.R.S32.HI R5, RZ, 0x1f, R9 ;  /* 0x0000001fff057819 */ /* 0x000fe40000011409 */
[-C--:B------:R-:W-:Y:S02]  /*0df0*/  ISETP.LT.AND.EX P0, PT, R19, R13.reuse, PT, P0 ;  /* 0x0000000d1300720c */ /* 0x080fe40003f01300 */
[----:B------:R-:W-:Y:S02]  /*0e00*/  SEL R21, R21, 0x1, !P2 ;  /* 0x0000000115157807 */ /* 0x000fe40005000000 */
[----:B------:R-:W-:Y:S01]  /*0e10*/  SEL R7, R19, R13, P0 ;  /* 0x0000000d13077207 */ /* 0x000fe20000000000 */
[----:B------:R-:W-:Y:S01]  /*0e20*/  @P1 VIADD R14, R14, 0x1 ;  /* 0x000000010e0e1836 */ /* 0x000fe20000000000 */
[----:B------:R-:W-:-:S02]  /*0e30*/  SEL R8, R18, R12, P0 ;  /* 0x0000000c12087207 */ /* 0x000fc40000000000 */
[----:B------:R-:W-:Y:S01]  /*0e40*/  LOP3.LUT R6, R19, R7, RZ, 0xfc, !PT ;  /* 0x0000000713067212 */ /* 0x000fe200078efcff */
[----:B------:R-:W-:Y:S01]  /*0e50*/  @!P3 IMAD.MOV R14, RZ, RZ, -R14 ;  /* 0x000000ffff0eb224 */ /* 0x000fe200078e0a0e */
[----:B------:R-:W-:Y:S02]  /*0e60*/  @!P5 LOP3.LUT R14, RZ, R0, RZ, 0x33, !PT ;  /* 0x00000000ff0ed212 */ /* 0x000fe400078e33ff */
[----:B------:R-:W-:Y:S02]  /*0e70*/  ISETP.NE.U32.AND P1, PT, R6, RZ, PT ;  /* 0x000000ff0600720c */ /* 0x000fe40003f25070 */
[----:B------:R-:W-:-:S04]  /*0e80*/  SEL R6, RZ, 0x1, !P4 ;  /* 0x00000001ff067807 */ /* 0x000fc80006000000 */
[----:B------:R-:W-:-:S07]  /*0e90*/  LOP3.LUT R6, R5, R6, RZ, 0xfc, !PT ;  /* 0x0000000605067212 */ /* 0x000fce00078efcff */
        /* <DEDUP_REMOVED lines=21> */
.L_x_241:
[----:B------:R-:W-:Y:S01]  /*0ff0*/  IMAD.MOV.U32 R25, RZ, RZ, R18 ;  /* 0x000000ffff197224 */ /* 0x000fe200078e0012 */
[----:B------:R-:W-:Y:S01]  /*1000*/  MOV R18, R8 ;  /* 0x0000000800127202 */ /* 0x000fe20000000f00 */
[----:B------:R-:W-:Y:S01]  /*1010*/  IMAD.MOV.U32 R17, RZ, RZ, R7 ;  /* 0x000000ffff117224 */ /* 0x000fe200078e0007 */
[----:B------:R-:W-:Y:S02]  /*1020*/  MOV R16, 0x1040 ;  /* 0x0000104000107802 */ /* 0x000fe40000000f00 */
[----:B------:R-:W-:Y:S05]  /*1030*/  CALL.REL.NOINC `($__internal_7_$__cuda_sm20_div_s64) ;  /* 0x0000003800c87944 */ /* 0x000fea0003c00000 */
[----:B------:R-:W-:Y:S02]  /*1040*/  MOV R44, R0 ;  /* 0x00000000002c7202 */ /* 0x000fe40000000f00 */
[----:B------:R-:W-:Y:S02]  /*1050*/  MOV R45, R19 ;  /* 0x00000013002d7202 */ /* 0x000fe40000000f00 */
.L_x_242:
[----:B------:R-:W-:Y:S05]  /*1060*/  BSYNC.RECONVERGENT B0 ;  /* 0x0000000000007941 */ /* 0x000fea0003800200 */
.L_x_240:
[-C--:B------:R-:W-:Y:S01]  /*1070*/  IABS R13, R29.reuse ;  /* 0x0000001d000d7213 */ /* 0x080fe20000000000 */
[----:B------:R-:W0:Y:S01]  /*1080*/  LDC R2, c[0x0][0x434] ;  /* 0x00010d00ff027b82 */ /* 0x000e220000000800 */
[----:B------:R-:W-:Y:S01]  /*1090*/  IABS R0, R29 ;  /* 0x0000001d00007213 */ /* 0x000fe20000000000 */
        /* <DEDUP_REMOVED lines=21> */
[----:B------:R-:W-:-:S04]  /*11f0*/  @P2 VIADD R12, R12, 0x1 ;  /* 0x000000010c0c2836 */ /* 0x000fc80000000000 */
[----:B------:R-:W-:-:S04]  /*1200*/  IMAD.MOV.U32 R5, RZ, RZ, R12 ;  /* 0x000000ffff057224 */ /* 0x000fc800078e000c */
[----:B------:R-:W-:Y:S01]  /*1210*/  @!P0 IMAD.MOV R5, RZ, RZ, -R5 ;  /* 0x000000ffff058224 */ /* 0x000fe200078e0a05 */
[----:B------:R-:W-:Y:S01]  /*1220*/  @!P1 LOP3.LUT R5, RZ, R13, RZ, 0x33, !PT ;  /* 0x0000000dff059212 */ /* 0x000fe200078e33ff */
[----:B------:R-:W-:-:S03]  /*1230*/  IMAD R13, R14, R21, RZ ;  /* 0x000000150e0d7224 */ /* 0x000fc600078e02ff */
[----:B------:R-:W-:Y:S01]  /*1240*/  ISETP.LT.U32.AND P0, PT, R26, R5, PT ;  /* 0x000000051a00720c */ /* 0x000fe20003f01070 */
[----:B------:R-:W-:Y:S01]  /*1250*/  IMAD R6, R6, R13, RZ ;  /* 0x0000000d06067224 */ /* 0x000fe200078e02ff */
        /* <DEDUP_REMOVED lines=27> */
.L_x_244:
[----:B------:R-:W-:Y:S01]  /*1410*/  IMAD.MOV.U32 R25, RZ, RZ, R26 ;  /* 0x000000ffff197224 */ /* 0x000fe200078e001a */
[----:B------:R-:W-:Y:S01]  /*1420*/  MOV R19, R27 ;  /* 0x0000001b00137202 */ /* 0x000fe20000000f00 */
[----:B------:R-:W-:Y:S01]  /*1430*/  IMAD.MOV.U32 R18, RZ, RZ, R5 ;  /* 0x000000ffff127224 */ /* 0x000fe200078e0005 */
[----:B------:R-:W-:Y:S02]  /*1440*/  MOV R16, 0x1460 ;  /* 0x0000146000107802 */ /* 0x000fe40000000f00 */
[----:B------:R-:W-:Y:S05]  /*1450*/  CALL.REL.NOINC `($__internal_7_$__cuda_sm20_div_s64) ;  /* 0x0000003400c07944 */ /* 0x000fea0003c00000 */
[----:B------:R-:W-:Y:S02]  /*1460*/  MOV R22, R0 ;  /* 0x0000000000167202 */ /* 0x000fe40000000f00 */
[----:B------:R-:W-:Y:S02]  /*1470*/  MOV R23, R19 ;  /* 0x0000001300177202 */ /* 0x000fe40000000f00 */
.L_x_245:
[----:B------:R-:W-:Y:S05]  /*1480*/  BSYNC.RECONVERGENT B0 ;  /* 0x0000000000007941 */ /* 0x000fea0003800200 */
.L_x_243:
[----:B------:R-:W0:Y:S01]  /*1490*/  S2R R20, SR_TID.X ;  /* 0x0000000000147919 */ /* 0x000e220000002100 */
[----:B------:R-:W1:Y:S01]  /*14a0*/  LDCU UR4, c[0x0][0x534] ;  /* 0x0000a680ff0477ac */ /* 0x000e620008000800 */
[----:B------:R-:W-:Y:S01]  /*14b0*/  IADD3 R13, P0, PT, R30, -UR6, RZ ;  /* 0x800000061e0d7c10 */ /* 0x000fe2000ff1e0ff */
[----:B------:R-:W2:Y:S03]  /*14c0*/  LDCU.64 UR10, c[0x0][0x358] ;  /* 0x00006b00ff0a77ac */ /* 0x000ea60008000a00 */
[----:B------:R-:W-:Y:S02]  /*14d0*/  IADD3.X R12, PT, PT, R4, -0x1, RZ, P0, !PT ;  /* 0xffffffff040c7810 */ /* 0x000fe400007fe4ff */
[----:B0-----:R-:W-:Y:S02]  /*14e0*/  LOP3.LUT R0, R20, 0x7, RZ, 0xc0, !PT ;  /* 0x0000000714007812 */ /* 0x001fe400078ec0ff */
[----:B------:R-:W-:-:S02]  /*14f0*/  SHF.R.U32.HI R25, RZ, 0x3, R20 ;  /* 0x00000003ff197819 */ /* 0x000fc40000011614 */
[----:B------:R-:W-:Y:S02]  /*1500*/  ISETP.GT.U32.AND P1, PT, R13, R0, PT ;  /* 0x000000000d00720c */ /* 0x000fe40003f24070 */
[----:B------:R-:W-:Y:S01]  /*1510*/  IADD3 R26, P0, PT, R0, UR6, RZ ;  /* 0x00000006001a7c10 */ /* 0x000fe2000ff1e0ff */
[C---:B------:R-:W-:Y:S01]  /*1520*/  VIADD R37, R25.reuse, 0x10 ;  /* 0x0000001019257836 */ /* 0x040fe20000000000 */
[----:B------:R-:W-:Y:S01]  /*1530*/  ISETP.GT.AND.EX P1, PT, R12, RZ, PT, P1 ;  /* 0x000000ff0c00720c */ /* 0x000fe20003f24310 */
[C---:B------:R-:W-:Y:S01]  /*1540*/  VIADD R35, R25.reuse, 0x20 ;  /* 0x0000002019237836 */ /* 0x040fe20000000000 */
[----:B------:R-:W-:Y:S01]  /*1550*/  IADD3.X R27, PT, PT, RZ, RZ, RZ, P0, !PT ;  /* 0x000000ffff1b7210 */ /* 0x000fe200007fe4ff */
[C---:B------:R-:W-:Y:S01]  /*1560*/  VIADD R33, R25.reuse, 0x30 ;  /* 0x0000003019217836 */ /* 0x040fe20000000000 */
[C---:B-1----:R-:W-:Y:S01]  /*1570*/  ISETP.GE.OR P2, PT, R25.reuse, UR4, !P1 ;  /* 0x0000000419007c0c */ /* 0x042fe2000cf46670 */
[----:B------:R-:W-:Y:S01]  /*1580*/  VIADD R31, R25, 0x40 ;  /* 0x00000040191f7836 */ /* 0x000fe20000000000 */
[----:B------:R-:W-:-:S02]  /*1590*/  ISETP.GE.OR P6, PT, R37, UR4, !P1 ;  /* 0x0000000425007c0c */ /* 0x000fc4000cfc6670 */
[----:B------:R-:W-:Y:S02]  /*15a0*/  ISETP.GE.OR P5, PT, R35, UR4, !P1 ;  /* 0x0000000423007c0c */ /* 0x000fe4000cfa6670 */
[----:B------:R-:W-:Y:S02]  /*15b0*/  ISETP.GE.OR P4, PT, R33, UR4, !P1 ;  /* 0x0000000421007c0c */ /* 0x000fe4000cf86670 */
[----:B------:R-:W-:-:S05]  /*15c0*/  ISETP.GE.OR P3, PT, R31, UR4, !P1 ;  /* 0x000000041f007c0c */ /* 0x000fca000cf66670 */
[----:B------:R-:W0:Y:S01]  /*15d0*/  @!P2 LDC.64 R16, c[0x0][0x428] ;  /* 0x00010a00ff10ab82 */ /* 0x000e220000000a00 */
[----:B------:R-:W-:Y:S01]  /*15e0*/  @!P2 IMAD.WIDE.U32 R40, R30, R25, R26 ;  /* 0x000000191e28a225 */ /* 0x000fe200078e001a */
[----:B------:R-:W-:-:S03]  /*15f0*/  @!P6 MOV R43, R27 ;  /* 0x0000001b002be202 */ /* 0x000fc60000000f00 */
[----:B------:R-:W-:Y:S02]  /*1600*/  @!P6 IMAD.MOV.U32 R42, RZ, RZ, R26 ;  /* 0x000000ffff2ae224 */ /* 0x000fe400078e001a */
[----:B------:R-:W-:Y:S01]  /*1610*/  @!P2 IMAD R14, R25, R4, R41 ;  /* 0x00000004190ea224 */ /* 0x000fe200078e0229 */
[----:B------:R-:W1:Y:S01]  /*1620*/  @!P6 LDC.64 R12, c[0x0][0x428] ;  /* 0x00010a00ff0ceb82 */ /* 0x000e620000000a00 */
[----:B------:R-:W-:-:S07]  /*1630*/  @!P6 IMAD.WIDE.U32 R42, R30, R37, R42 ;  /* 0x000000251e2ae225 */ /* 0x000fce00078e002a */
[----:B------:R-:W3:Y:S01]  /*1640*/  @!P5 LDC.64 R18, c[0x0][0x428] ;  /* 0x00010a00ff12db82 */ /* 0x000ee20000000a00 */
[----:B0-----:R-:W-:-:S04]  /*1650*/  @!P2 LEA R46, P0, R40, R16, 0x2 ;  /* 0x00000010282ea211 */ /* 0x001fc800078010ff */
[----:B------:R-:W-:Y:S01]  /*1660*/  @!P2 LEA.HI.X R47, R40, R17, R14, 0x2, P0 ;  /* 0x00000011282fa211 */ /* 0x000fe200000f140e */
[----:B------:R-:W-:Y:S02]  /*1670*/  @!P6 IMAD R14, R37, R4, R43 ;  /* 0x00000004250ee224 */ /* 0x000fe400078e022b */
[----:B------:R-:W0:Y:S01]  /*1680*/  @!P4 LDC.64 R16, c[0x0][0x428] ;  /* 0x00010a00ff10cb82 */ /* 0x000e220000000a00 */
[----:B------:R-:W-:Y:S01]  /*1690*/  @!P5 IMAD.MOV.U32 R43, RZ, RZ, R27 ;  /* 0x000000ffff2bd224 */ /* 0x000fe200078e001b */
[----:B-1----:R-:W-:Y:S01]  /*16a0*/  @!P6 LEA R40, P0, R42, R12, 0x2 ;  /* 0x0000000c2a28e211 */ /* 0x002fe200078010ff */
[----:B------:R-:W-:-:S03]  /*16b0*/  VIADD R37, R25, 0x50 ;  /* 0x0000005019257836 */ /* 0x000fc60000000000 */
[----:B------:R-:W-:Y:S01]  /*16c0*/  @!P6 LEA.HI.X R41, R42, R13, R14, 0x2, P0 ;  /* 0x0000000d2a29e211 */ /* 0x000fe200000f140e */
[----:B------:R-:W-:Y:S01]  /*16d0*/  IMAD.MOV.U32 R14, RZ, RZ, -0x800000 ;  /* 0xff800000ff0e7424 */ /* 0x000fe200078e00ff */
[----:B------:R-:W-:Y:S01]  /*16e0*/  @!P5 MOV R42, R26 ;  /* 0x0000001a002ad202 */ /* 0x000fe20000000f00 */
[----:B------:R-:W1:Y:S04]  /*16f0*/  @!P3 LDC.64 R12, c[0x0][0x428] ;  /* 0x00010a00ff0cbb82 */ /* 0x000e680000000a00 */
[----:B------:R-:W-:Y:S01]  /*1700*/  @!P5 IMAD.WIDE.U32 R42, R30, R35, R42 ;  /* 0x000000231e2ad225 */ /* 0x000fe200078e002a */
[----:B--2---:R1:W2:Y:S01]  /*1710*/  @!P2 LDG.E R14, desc[UR10][R46.64] ;  /* 0x0000000a2e0ea981 */ /* 0x0042a2000c1e1900 */
[----:B------:R-:W-:Y:S02]  /*1720*/  ISETP.GE.OR P2, PT, R37, UR4, !P1 ;  /* 0x0000000425007c0c */ /* 0x000fe4000cf46670 */
[----:B------:R-:W-:Y:S01]  /*1730*/  @!P5 IMAD R24, R35, R4, R43 ;  /* 0x000000042318d224 */ /* 0x000fe200078e022b */
[----:B---3--:R-:W-:-:S02]  /*1740*/  @!P5 LEA R34, P0, R42, R18, 0x2 ;  /* 0x000000122a22d211 */ /* 0x008fc400078010ff */
[----:B------:R-:W-:Y:S02]  /*1750*/  @!P4 MOV R43, R27 ;  /* 0x0000001b002bc202 */ /* 0x000fe40000000f00 */
[----:B------:R-:W-:Y:S01]  /*1760*/  @!P5 LEA.HI.X R35, R42, R19, R24, 0x2, P0 ;  /* 0x000000132a23d211 */ /* 0x000fe200000f1418 */
[----:B------:R-:W-:-:S04]  /*1770*/  @!P4 IMAD.MOV.U32 R42, RZ, RZ, R26 ;  /* 0x000000ffff2ac224 */ /* 0x000fc800078e001a */
[----:B------:R-:W-:Y:S01]  /*1780*/  @!P4 IMAD.WIDE.U32 R42, R30, R33, R42 ;  /* 0x000000211e2ac225 */ /* 0x000fe200078e002a */
[----:B------:R-:W3:Y:S03]  /*1790*/  @!P2 LDC.64 R18, c[0x0][0x428] ;  /* 0x00010a00ff12ab82 */ /* 0x000ee60000000a00 */
[----:B------:R-:W-:Y:S01]  /*17a0*/  @!P4 IMAD R24, R33, R4, R43 ;  /* 0x000000042118c224 */ /* 0x000fe200078e022b */
[C---:B0-----:R-:W-:Y:S02]  /*17b0*/  @!P4 LEA R32, P0, R42.reuse, R16, 0x2 ;  /* 0x000000102a20c211 */ /* 0x041fe400078010ff */
[----:B------:R-:W-:Y:S02]  /*17c0*/  @!P3 MOV R43, R27 ;  /* 0x0000001b002bb202 */ /* 0x000fe40000000f00 */
[----:B------:R-:W-:Y:S01]  /*17d0*/  @!P4 LEA.HI.X R33, R42, R17, R24, 0x2, P0 ;  /* 0x000000112a21c211 */ /* 0x000fe200000f1418 */
[----:B------:R-:W-:-:S02]  /*17e0*/  @!P3 IMAD.MOV.U32 R42, RZ, RZ, R26 ;  /* 0x000000ffff2ab224 */ /* 0x000fc400078e001a */
[----:B------:R-:W-:Y:S02]  /*17f0*/  IMAD.MOV.U32 R24, RZ, RZ, -0x800000 ;  /* 0xff800000ff187424 */ /* 0x000fe400078e00ff */
[----:B------:R-:W-:-:S04]  /*1800*/  @!P3 IMAD.WIDE.U32 R42, R30, R31, R42 ;  /* 0x0000001f1e2ab225 */ /* 0x000fc800078e002a */
[----:B------:R-:W-:Y:S01]  /*1810*/  @!P3 IMAD R16, R31, R4, R43 ;  /* 0x000000041f10b224 */ /* 0x000fe200078e022b */
[C---:B-1----:R-:W-:Y:S01]  /*1820*/  @!P3 LEA R46, P0, R42.reuse, R12, 0x2 ;  /* 0x0000000c2a2eb211 */ /* 0x042fe200078010ff */
[C---:B------:R-:W-:Y:S01]  /*1830*/  VIADD R31, R25.reuse, 0x60 ;  /* 0x00000060191f7836 */ /* 0x040fe20000000000 */
[----:B------:R3:W4:Y:S01]  /*1840*/  @!P6 LDG.E R24, desc[UR10][R40.64] ;  /* 0x0000000a2818e981 */ /* 0x000722000c1e1900 */
[----:B------:R-:W-:Y:S01]  /*1850*/  @!P2 IMAD.MOV.U32 R17, RZ, RZ, R27 ;  /* 0x000000ffff11a224 */ /* 0x000fe200078e001b */
[----:B------:R-:W-:Y:S01]  /*1860*/  @!P3 LEA.HI.X R47, R42, R13, R16, 0x2, P0 ;  /* 0x0000000d2a2fb211 */ /* 0x000fe200000f1410 */
[----:B------:R-:W-:Y:S01]  /*1870*/  VIADD R43, R25, 0x70 ;  /* 0x00000070192b7836 */ /* 0x000fe20000000000 */
[----:B------:R-:W-:Y:S02]  /*1880*/  @!P2 MOV R16, R26 ;  /* 0x0000001a0010a202 */ /* 0x000fe40000000f00 */
[----:B------:R-:W-:Y:S02]  /*1890*/  ISETP.GE.OR P0, PT, R31, UR4, !P1 ;  /* 0x000000041f007c0c */ /* 0x000fe4000cf06670 */
[----:B------:R-:W-:Y:S01]  /*18a0*/  ISETP.GE.OR P6, PT, R43, UR4, !P1 ;  /* 0x000000042b007c0c */ /* 0x000fe2000cfc6670 */
[----:B------:R-:W-:-:S04]  /*18b0*/  @!P2 IMAD.WIDE.U32 R16, R30, R37, R16 ;  /* 0x000000251e10a225 */ /* 0x000fc800078e0010 */
[----:B------:R-:W-:Y:S01]  /*18c0*/  @!P2 IMAD R12, R37, R4, R17 ;  /* 0x00000004250ca224 */ /* 0x000fe200078e0211 */
[----:B---3--:R-:W-:-:S05]  /*18d0*/  @!P2 LEA R40, P1, R16, R18, 0x2 ;  /* 0x000000121028a211 */ /* 0x008fca00078210ff */
[----:B------:R-:W-:Y:S01]  /*18e0*/  @!P0 IMAD.MOV.U32 R48, RZ, RZ, R26 ;  /* 0x000000ffff308224 */ /* 0x000fe200078e001a */
[----:B------:R-:W-:Y:S01]  /*18f0*/  @!P0 MOV R49, R27 ;  /* 0x0000001b00318202 */ /* 0x000fe20000000f00 */
[----:B------:R-:W-:Y:S01]  /*1900*/  IMAD.MOV.U32 R18, RZ, RZ, -0x800000 ;  /* 0xff800000ff127424 */ /* 0x000fe200078e00ff */
[----:B------:R-:W-:Y:S02]  /*1910*/  @!P2 LEA.HI.X R41, R16, R19, R12, 0x2, P1 ;  /* 0x000000131029a211 */ /* 0x000fe400008f140c */
[----:B------:R-:W0:Y:S01]  /*1920*/  @!P0 LDC.64 R16, c[0x0][0x428] ;  /* 0x00010a00ff108b82 */ /* 0x000e220000000a00 */
[----:B------:R-:W-:Y:S02]  /*1930*/  @!P0 IMAD.WIDE.U32 R48, R30, R31, R48 ;  /* 0x0000001f1e308225 */ /* 0x000fe400078e0030 */
[----:B------:R0:W3:Y:S01]  /*1940*/  @!P5 LDG.E R18, desc[UR10][R34.64] ;  /* 0x0000000a2212d981 */ /* 0x0000e2000c1e1900 */
[----:B------:R-:W-:-:S04]  /*1950*/  MOV R19, 0xff800000 ;  /* 0xff80000000137802 */ /* 0x000fc80000000f00 */
[----:B------:R-:W1:Y:S01]  /*1960*/  @!P6 LDC.64 R12, c[0x0][0x428] ;  /* 0x00010a00ff0ceb82 */ /* 0x000e620000000a00 */
[----:B------:R-:W-:Y:S01]  /*1970*/  @!P6 IMAD.MOV.U32 R50, RZ, RZ, R26 ;  /* 0x000000ffff32e224 */ /* 0x000fe200078e001a */
[----:B------:R1:W5:Y:S01]  /*1980*/  @!P4 LDG.E R19, desc[UR10][R32.64] ;  /* 0x0000000a2013c981 */ /* 0x000362000c1e1900 */
[----:B------:R-:W-:Y:S02]  /*1990*/  @!P6 IMAD.MOV.U32 R51, RZ, RZ, R27 ;  /* 0x000000ffff33e224 */ /* 0x000fe400078e001b */
[----:B------:R-:W-:Y:S02]  /*19a0*/  @!P0 IMAD R26, R31, R4, R49 ;  /* 0x000000041f1a8224 */ /* 0x000fe400078e0231 */
[----:B------:R-:W-:-:S04]  /*19b0*/  @!P6 IMAD.WIDE.U32 R50, R30, R43, R50 ;  /* 0x0000002b1e32e225 */ /* 0x000fc800078e0032 */
[----:B------:R-:W-:Y:S02]  /*19c0*/  @!P6 IMAD R4, R43, R4, R51 ;  /* 0x000000042b04e224 */ /* 0x000fe400078e0233 */
[----:B------:R-:W-:Y:S01]  /*19d0*/  IMAD.MOV.U32 R36, RZ, RZ, -0x800000 ;  /* 0xff800000ff247424 */ /* 0x000fe200078e00ff */
[----:B0-----:R-:W-:Y:S01]  /*19e0*/  @!P0 LEA R34, P1, R48, R16, 0x2 ;  /* 0x0000001030228211 */ /* 0x001fe200078210ff */
[----:B------:R-:W-:-:S04]  /*19f0*/  IMAD.MOV.U32 R27, RZ, RZ, -0x800000 ;  /* 0xff800000ff1b7424 */ /* 0x000fc800078e00ff */
[----:B------:R-:W5:Y:S01]  /*1a00*/  @!P3 LDG.E R36, desc[UR10][R46.64] ;  /* 0x0000000a2e24b981 */ /* 0x000f62000c1e1900 */
[----:B------:R-:W-:Y:S02]  /*1a10*/  MOV R16, 0xff800000 ;  /* 0xff80000000107802 */ /* 0x000fe40000000f00 */
[----:B------:R-:W-:Y:S02]  /*1a20*/  @!P0 LEA.HI.X R35, R48, R17, R26, 0x2, P1 ;  /* 0x0000001130238211 */ /* 0x000fe400008f141a */
[C---:B-1----:R-:W-:Y:S01]  /*1a30*/  @!P6 LEA R32, P1, R50.reuse, R12, 0x2 ;  /* 0x0000000c3220e211 */ /* 0x042fe200078210ff */
[----:B------:R-:W-:Y:S01]  /*1a40*/  IMAD.MOV.U32 R12, RZ, RZ, -0x800000 ;  /* 0xff800000ff0c7424 */ /* 0x000fe200078e00ff */
[----:B------:R-:W5:Y:S02]  /*1a50*/  @!P2 LDG.E R16, desc[UR10][R40.64] ;  /* 0x0000000a2810a981 */ /* 0x000f64000c1e1900 */
[----:B------:R-:W-:Y:S01]  /*1a60*/  @!P6 LEA.HI.X R33, R50, R13, R4, 0x2, P1 ;  /* 0x0000000d3221e211 */ /* 0x000fe200008f1404 */
[----:B------:R-:W0:Y:S02]  /*1a70*/  S2UR UR4, SR_CgaCtaId ;  /* 0x00000000000479c3 */ /* 0x000e240000008800 */
[----:B------:R1:W5:Y:S04]  /*1a80*/  @!P0 LDG.E R12, desc[UR10][R34.64] ;  /* 0x0000000a220c8981 */ /* 0x000368000c1e1900 */
[----:B------:R1:W5:Y:S01]  /*1a90*/  @!P6 LDG.E R27, desc[UR10][R32.64] ;  /* 0x0000000a201be981 */ /* 0x000362000c1e1900 */
[----:B------:R-:W-:Y:S01]  /*1aa0*/  UMOV UR5, 0x400 ;  /* 0x0000040000057882 */ /* 0x000fe20000000000 */
[----:B------:R-:W1:Y:S01]  /*1ab0*/  LDC R13, c[0x0][0x434] ;  /* 0x00010d00ff0d7b82 */ /* 0x000e620000000800 */
[C---:B------:R-:W-:Y:S01]  /*1ac0*/  ISETP.GT.U32.AND P0, PT, R20.reuse, 0x37f, PT ;  /* 0x0000037f1400780c */ /* 0x040fe20003f04070 */
[----:B------:R-:W-:Y:S01]  /*1ad0*/  IMAD.MOV.U32 R37, RZ, RZ, -0x800000 ;  /* 0xff800000ff257424 */ /* 0x000fe200078e00ff */
[C---:B------:R-:W-:Y:S01]  /*1ae0*/  ISETP.GT.U32.AND P5, PT, R20.reuse, 0x2ff, PT ;  /* 0x000002ff1400780c */ /* 0x040fe20003fa4070 */
[----:B------:R-:W-:Y:S01]  /*1af0*/  BSSY.RECONVERGENT B1, `(.L_x_246) ;  /* 0x00001db000017945 */ /* 0x000fe20003800200 */
[----:B------:R-:W-:-:S02]  /*1b00*/  ISETP.GT.U32.AND P4, PT, R20, 0x27f, PT ;  /* 0x0000027f1400780c */ /* 0x000fc40003f84070 */
[C---:B------:R-:W-:Y:S02]  /*1b10*/  ISETP.GT.U32.AND P3, PT, R20.reuse, 0x1ff, PT ;  /* 0x000001ff1400780c */ /* 0x040fe40003f64070 */
[C---:B------:R-:W-:Y:S02]  /*1b20*/  ISETP.GT.U32.AND P2, PT, R20.reuse, 0x17f, PT ;  /* 0x0000017f1400780c */ /* 0x040fe40003f44070 */
[C---:B------:R-:W-:Y:S02]  /*1b30*/  ISETP.GT.U32.AND P1, PT, R20.reuse, 0xff, PT ;  /* 0x000000ff1400780c */ /* 0x040fe40003f24070 */
[----:B------:R-:W-:Y:S02]  /*1b40*/  SHF.R.U32.HI R28, RZ, 0x4, R20 ;  /* 0x00000004ff1c7819 */ /* 0x000fe40000011614 */
[----:B------:R-:W-:Y:S01]  /*1b50*/  LOP3.LUT R38, R20, 0xf, RZ, 0xc0, !PT ;  /* 0x0000000f14267812 */ /* 0x000fe200078ec0ff */
[----:B0-----:R-:W-:Y:S01]  /*1b60*/  ULEA UR4, UR4, UR5, 0x18 ;  /* 0x0000000504047291 */ /* 0x001fe2000f8ec0ff */
[----:B-1----:R-:W-:Y:S01]  /*1b70*/  IMAD.MOV.U32 R34, RZ, RZ, -0x800000 ;  /* 0xff800000ff227424 */ /* 0x002fe200078e00ff */
[----:B------:R-:W-:-:S04]  /*1b80*/  MOV R35, 0xff800000 ;  /* 0xff80000000237802 */ /* 0x000fc80000000f00 */
[----:B------:R-:W-:Y:S01]  /*1b90*/  LEA R26, R0, UR4, 0x2 ;  /* 0x00000004001a7c11 */ /* 0x000fe2000f8e10ff */
[----:B------:R-:W-:Y:S01]  /*1ba0*/  IMAD.MOV.U32 R32, RZ, RZ, -0x800000 ;  /* 0xff800000ff207424 */ /* 0x000fe200078e00ff */
[----:B------:R-:W-:Y:S01]  /*1bb0*/  IABS R4, R13 ;  /* 0x0000000d00047213 */ /* 0x000fe20000000000 */
[----:B------:R-:W-:Y:S01]  /*1bc0*/  IMAD.MOV.U32 R33, RZ, RZ, -0x800000 ;  /* 0xff800000ff217424 */ /* 0x000fe200078e00ff */
[----:B------:R-:W-:Y:S01]  /*1bd0*/  LEA R31, R28, UR4, 0x2 ;  /* 0x000000041c1f7c11 */ /* 0x000fe2000f8e10ff */
[----:B------:R-:W-:Y:S01]  /*1be0*/  IMAD R25, R25, 0x24, R26 ;  /* 0x0000002419197824 */ /* 0x000fe200078e021a */
[----:B------:R-:W0:Y:S01]  /*1bf0*/  I2F.RP R17, R4 ;  /* 0x0000000400117306 */ /* 0x000e220000209400 */
[----:B------:R-:W-:Y:S01]  /*1c00*/  MOV R26, 0xff800000 ;  /* 0xff800000001a7802 */ /* 0x000fe20000000f00 */
[----:B------:R-:W1:Y:S06]  /*1c10*/  LDCU UR4, c[0x0][0x430] ;  /* 0x00008600ff0477ac */ /* 0x000e6c0008000800 */
[----:B0-----:R-:W0:Y:S02]  /*1c20*/  MUFU.RCP R0, R17 ;  /* 0x0000001100007308 */ /* 0x001e240000001000 */
[----:B0-----:R-:W-:-:S06]  /*1c30*/  IADD3 R0, PT, PT, R0, 0xffffffe, RZ ;  /* 0x0ffffffe00007810 */ /* 0x001fcc0007ffe0ff */
[----:B------:R0:W1:Y:S02]  /*1c40*/  F2I.FTZ.U32.TRUNC.NTZ R17, R0 ;  /* 0x0000000000117305 */ /* 0x000064000021f000 */
[----:B0-----:R-:W-:Y:S02]  /*1c50*/  IABS R0, R2 ;  /* 0x0000000200007213 */ /* 0x001fe40000000000 */
[----:B------:R-:W-:Y:S01]  /*1c60*/  LOP3.LUT R2, R2, R13, RZ, 0x3c, !PT ;  /* 0x0000000d02027212 */ /* 0x000fe200078e3cff */
[----:B--2---:R0:W-:Y:S02]  /*1c70*/  STS [R25], R14 ;  /* 0x0000000e19007388 */ /* 0x0041e40000000800 */
[----:B0-----:R-:W0:Y:S02]  /*1c80*/  LDC R14, c[0x0][0x3e0] ;  /* 0x0000f800ff0e7b82 */ /* 0x001e240000000800 */
[----:B----4-:R2:W-:Y:S01]  /*1c90*/  @!P0 STS [R25+0x240], R24 ;  /* 0x0002401819008388 */ /* 0x0105e20000000800 */
[----:B------:R-:W-:Y:S01]  /*1ca0*/  ISETP.GT.U32.AND P0, PT, R20, 0x7f, PT ;  /* 0x0000007f1400780c */ /* 0x000fe20003f04070 */
[----:B--2---:R-:W-:-:S02]  /*1cb0*/  IMAD.MOV.U32 R24, RZ, RZ, RZ ;  /* 0x000000ffff187224 */ /* 0x004fc400078e00ff */
[----:B---3--:R-:W-:Y:S04]  /*1cc0*/  @!P5 STS [R25+0x480], R18 ;  /* 0x000480121900d388 */ /* 0x008fe80000000800 */
[----:B-----5:R1:W-:Y:S04]  /*1cd0*/  @!P4 STS [R25+0x6c0], R19 ;  /* 0x0006c0131900c388 */ /* 0x0203e80000000800 */
[----:B------:R2:W-:Y:S01]  /*1ce0*/  @!P3 STS [R25+0x900], R36 ;  /* 0x000900241900b388 */ /* 0x0005e20000000800 */
[----:B-1----:R-:W-:-:S03]  /*1cf0*/  IMAD.MOV R19, RZ, RZ, -R17 ;  /* 0x000000ffff137224 */ /* 0x002fc600078e0a11 */
[----:B------:R1:W-:Y:S04]  /*1d00*/  @!P2 STS [R25+0xb40], R16 ;  /* 0x000b40101900a388 */ /* 0x0003e80000000800 */
[----:B------:R3:W-:Y:S01]  /*1d10*/  @!P1 STS [R25+0xd80], R12 ;  /* 0x000d800c19009388 */ /* 0x0007e20000000800 */
[----:B------:R-:W-:-:S03]  /*1d20*/  LOP3.LUT P1, RZ, R20, 0x380, RZ, 0xc0, !PT ;  /* 0x0000038014ff7812 */ /* 0x000fc6000782c0ff */
[----:B------:R4:W-:Y:S01]  /*1d30*/  @!P0 STS [R25+0xfc0], R27 ;  /* 0x000fc01b19008388 */ /* 0x0009e20000000800 */
[----:B--2---:R-:W-:Y:S01]  /*1d40*/  IMAD R36, R38, 0x24, R31 ;  /* 0x0000002426247824 */ /* 0x004fe200078e021f */
[----:B------:R-:W-:Y:S01]  /*1d50*/  BAR.SYNC.DEFER_BLOCKING 0x0 ;  /* 0x0000000000007b1d */ /* 0x000fe20000010000 */
[----:B------:R-:W-:Y:S02]  /*1d60*/  IMAD.MOV.U32 R31, RZ, RZ, -0x800000 ;  /* 0xff800000ff1f7424 */ /* 0x000fe400078e00ff */
[----:B-1----:R-:W-:Y:S02]  /*1d70*/  IMAD.MOV.U32 R16, RZ, RZ, RZ ;  /* 0x000000ffff107224 */ /* 0x002fe400078e00ff */
[----:B---3--:R-:W-:Y:S01]  /*1d80*/  IMAD R12, R19, R4, RZ ;  /* 0x00000004130c7224 */ /* 0x008fe200078e02ff */
[----:B------:R-:W-:Y:S02]  /*1d90*/  SHF.R.S32.HI R19, RZ, 0x1f, R29 ;  /* 0x0000001fff137819 */ /* 0x000fe4000001141d */
[----:B----4-:R-:W-:Y:S01]  /*1da0*/  MOV R27, 0xff800000 ;  /* 0xff800000001b7802 */ /* 0x010fe20000000f00 */
[----:B------:R-:W-:Y:S01]  /*1db0*/  IMAD.HI.U32 R17, R17, R12, R16 ;  /* 0x0000000c11117227 */ /* 0x000fe200078e0010 */
[----:B------:R-:W-:-:S05]  /*1dc0*/  LOP3.LUT R19, R19, 0x1, RZ, 0xfc, !PT ;  /* 0x0000000113137812 */ /* 0x000fca00078efcff */
[----:B------:R-:W-:Y:S01]  /*1dd0*/  IMAD.HI.U32 R12, R17, R0, RZ ;  /* 0x00000000110c7227 */ /* 0x000fe200078e00ff */
[----:B------:R-:W-:Y:S03]  /*1de0*/  @!P1 LDS R37, [R36] ;  /* 0x0000000024259984 */ /* 0x000fe60000000800 */
[----:B------:R-:W-:Y:S01]  /*1df0*/  IMAD.MOV R17, RZ, RZ, -R12 ;  /* 0x000000ffff117224 */ /* 0x000fe200078e0a0c */
[----:B------:R-:W-:Y:S03]  /*1e00*/  @!P1 LDS R34, [R36+0x240] ;  /* 0x0002400024229984 */ /* 0x000fe60000000800 */
[C---:B------:R-:W-:Y:S01]  /*1e10*/  IMAD R17, R4.reuse, R17, R0 ;  /* 0x0000001104117224 */ /* 0x040fe200078e0200 */
[----:B------:R-:W1:Y:S04]  /*1e20*/  @!P1 LDS R35, [R36+0x480] ;  /* 0x0004800024239984 */ /* 0x000e680000000800 */
[----:B------:R-:W-:Y:S01]  /*1e30*/  ISETP.GT.U32.AND P0, PT, R4, R17, PT ;  /* 0x000000110400720c */ /* 0x000fe20003f04070 */
[----:B------:R-:W-:Y:S04]  /*1e40*/  @!P1 LDS R32, [R36+0x6c0] ;  /* 0x0006c00024209984 */ /* 0x000fe80000000800 */
[----:B------:R-:W2:Y:S04]  /*1e50*/  @!P1 LDS R33, [R36+0x900] ;  /* 0x0009000024219984 */ /* 0x000ea80000000800 */
[----:B------:R-:W-:Y:S04]  /*1e60*/  @!P1 LDS R26, [R36+0xb40] ;  /* 0x000b4000241a9984 */ /* 0x000fe80000000800 */
[----:B------:R-:W3:Y:S01]  /*1e70*/  @!P1 LDS R31, [R36+0xd80] ;  /* 0x000d8000241f9984 */ /* 0x000ee20000000800 */
[-C--:B------:R-:W-:Y:S01]  /*1e80*/  @!P0 IADD3 R17, PT, PT, R17, -R4.reuse, RZ ;  /* 0x8000000411118210 */ /* 0x080fe20007ffe0ff */
[----:B------:R-:W-:Y:S01]  /*1e90*/  @!P0 VIADD R12, R12, 0x1 ;  /* 0x000000010c0c8836 */ /* 0x000fe20000000000 */
[----:B------:R-:W-:Y:S01]  /*1ea0*/  ISETP.NE.AND P0, PT, R13, RZ, PT ;  /* 0x000000ff0d00720c */ /* 0x000fe20003f05270 */
[----:B------:R-:W4:Y:S01]  /*1eb0*/  @!P1 LDS R27, [R36+0xfc0] ;  /* 0x000fc000241b9984 */ /* 0x000f220000000800 */
[----:B------:R-:W-:-:S02]  /*1ec0*/  ISETP.GE.U32.AND P2, PT, R17, R4, PT ;  /* 0x000000041100720c */ /* 0x000fc40003f46070 */
[----:B------:R-:W-:Y:S02]  /*1ed0*/  ISETP.GE.AND P1, PT, R2, RZ, PT ;  /* 0x000000ff0200720c */ /* 0x000fe40003f26270 */
[----:B0-----:R-:W-:-:S04]  /*1ee0*/  IABS R4, R14 ;  /* 0x0000000e00047213 */ /* 0x001fc80000000000 */
[----:B------:R-:W0:Y:S05]  /*1ef0*/  I2F.RP R17, R4 ;  /* 0x0000000400117306 */ /* 0x000e2a0000209400 */
[----:B------:R-:W-:-:S05]  /*1f00*/  @P2 VIADD R12, R12, 0x1 ;  /* 0x000000010c0c2836 */ /* 0x000fca0000000000 */
[----:B------:R-:W-:Y:S02]  /*1f10*/  @!P1 IADD3 R12, PT, PT, -R12, RZ, RZ ;  /* 0x000000ff0c0c9210 */ /* 0x000fe40007ffe1ff */
[----:B-1----:R-:W-:Y:S02]  /*1f20*/  FMNMX3.FTZ R0, R37, R34, R35, !PT ;  /* 0x0000002225007276 */ /* 0x002fe40007810023 */
[----:B------:R-:W-:Y:S01]  /*1f30*/  @!P0 LOP3.LUT R12, RZ, R13, RZ, 0x33, !PT ;  /* 0x0000000dff0c8212 */ /* 0x000fe200078e33ff */
[----:B0-----:R-:W0:Y:S01]  /*1f40*/  MUFU.RCP R25, R17 ;  /* 0x0000001100197308 */ /* 0x001e220000001000 */
[----:B--2---:R-:W-:-:S03]  /*1f50*/  FMNMX3.FTZ R0, R0, R32, R33, !PT ;  /* 0x0000002000007276 */ /* 0x004fc60007810021 */
[----:B------:R-:W-:-:S05]  /*1f60*/  IMAD R2, R12, R19, RZ ;  /* 0x000000130c027224 */ /* 0x000fca00078e02ff */
[----:B------:R-:W-:Y:S02]  /*1f70*/  IABS R16, R2 ;  /* 0x0000000200107213 */ /* 0x000fe40000000000 */
[----:B---3--:R-:W-:Y:S02]  /*1f80*/  FMNMX3.FTZ R0, R0, R26, R31, !PT ;  /* 0x0000001a00007276 */ /* 0x008fe4000781001f */
[----:B------:R-:W-:Y:S01]  /*1f90*/  ISETP.NE.AND P5, PT, R2, RZ, PT ;  /* 0x000000ff0200720c */ /* 0x000fe20003fa5270 */
[----:B------:R-:W-:Y:S01]  /*1fa0*/  IMAD.IADD R3, R3, 0x1, R16 ;  /* 0x0000000103037824 */ /* 0x000fe200078e0210 */
[----:B----4-:R-:W-:Y:S01]  /*1fb0*/  FMNMX.FTZ R41, R0, R27, !PT ;  /* 0x0000001b00297209 */ /* 0x010fe20007810000 */
[----:B0-----:R-:W-:-:S04]  /*1fc0*/  VIADD R25, R25, 0xffffffe ;  /* 0x0ffffffe19197836 */ /* 0x001fc80000000000 */
[----:B------:R-:W0:Y:S02]  /*1fd0*/  SHFL.BFLY PT, R0, R41, 0x8, 0x1f ;  /* 0x0d001f0029007f89 */ /* 0x000e2400000e0000 */
[----:B------:R-:W1:Y:S02]  /*1fe0*/  F2I.FTZ.U32.TRUNC.NTZ R25, R25 ;  /* 0x0000001900197305 */ /* 0x000e64000021f000 */
[----:B-1----:R-:W-:-:S05]  /*1ff0*/  IADD3 R17, PT, PT, RZ, -R25, RZ ;  /* 0x80000019ff117210 */ /* 0x002fca0007ffe0ff */
[----:B------:R-:W-:Y:S01]  /*2000*/  IMAD R17, R17, R4, RZ ;  /* 0x0000000411117224 */ /* 0x000fe200078e02ff */
[----:B0-----:R-:W-:Y:S02]  /*2010*/  FMNMX.FTZ R41, R41, R0, !PT ;  /* 0x0000000029297209 */ /* 0x001fe40007810000 */
[----:B------:R-:W0:Y:S01]  /*2020*/  I2F.RP R0, R16 ;  /* 0x0000001000007306 */ /* 0x000e220000209400 */
[----:B------:R-:W-:Y:S01]  /*2030*/  IMAD.HI.U32 R24, R25, R17, R24 ;  /* 0x0000001119187227 */ /* 0x000fe200078e0018 */
[----:B------:R-:W-:Y:S01]  /*2040*/  IABS R25, R2 ;  /* 0x0000000200197213 */ /* 0x000fe20000000000 */
[----:B------:R-:W1:Y:S04]  /*2050*/  SHFL.BFLY PT, R18, R41, 0x4, 0x1f ;  /* 0x0c801f0029127f89 */ /* 0x000e6800000e0000 */
[----:B------:R-:W-:Y:S01]  /*2060*/  IMAD.MOV R25, RZ, RZ, -R25 ;  /* 0x000000ffff197224 */ /* 0x000fe200078e0a19 */
[----:B0-----:R-:W0:Y:S01]  /*2070*/  MUFU.RCP R40, R0 ;  /* 0x0000000000287308 */ /* 0x001e220000001000 */
[----:B-1----:R-:W-:-:S05]  /*2080*/  FMNMX.FTZ R18, R41, R18, !PT ;  /* 0x0000001229127209 */ /* 0x002fca0007810000 */
[----:B------:R-:W1:Y:S01]  /*2090*/  SHFL.BFLY PT, R19, R18, 0x2, 0x1f ;  /* 0x0c401f0012137f89 */ /* 0x000e6200000e0000 */
[----:B0-----:R-:W-:-:S04]  /*20a0*/  VIADD R40, R40, 0xffffffe ;  /* 0x0ffffffe28287836 */ /* 0x001fc80000000000 */
[----:B------:R-:W0:Y:S02]  /*20b0*/  F2I.FTZ.U32.TRUNC.NTZ R41, R40 ;  /* 0x0000002800297305 */ /* 0x000e24000021f000 */
[----:B0-----:R-:W-:Y:S02]  /*20c0*/  IMAD.MOV R17, RZ, RZ, -R41 ;  /* 0x000000ffff117224 */ /* 0x001fe400078e0a29 */
[----:B------:R-:W-:Y:S01]  /*20d0*/  HFMA2 R40, -RZ, RZ, 0, 0 ;  /* 0x00000000ff287431 */ /* 0x000fe200000001ff */
[----:B-1----:R-:W-:Y:S01]  /*20e0*/  FMNMX.FTZ R19, R18, R19, !PT ;  /* 0x0000001312137209 */ /* 0x002fe20007810000 */
[----:B------:R-:W-:-:S04]  /*20f0*/  IMAD R17, R17, R16, RZ ;  /* 0x0000001011117224 */ /* 0x000fc800078e02ff */
[----:B------:R-:W0:Y:S01]  /*2100*/  SHFL.BFLY PT, R0, R19, 0x1, 0x1f ;  /* 0x0c201f0013007f89 */ /* 0x000e2200000e0000 */
[----:B------:R-:W-:Y:S01]  /*2110*/  IMAD.HI.U32 R40, R41, R17, R40 ;  /* 0x0000001129287227 */ /* 0x000fe200078e0028 */
[----:B------:R-:W-:-:S05]  /*2120*/  IABS R17, R3 ;  /* 0x0000000300117213 */ /* 0x000fca0000000000 */
[----:B------:R-:W-:-:S04]  /*2130*/  IMAD.HI.U32 R24, R24, R17, RZ ;  /* 0x0000001118187227 */ /* 0x000fc800078e00ff */
[----:B------:R-:W-:-:S04]  /*2140*/  IMAD.HI.U32 R40, R40, R17, RZ ;  /* 0x0000001128287227 */ /* 0x000fc800078e00ff */
[----:B------:R-:W-:-:S05]  /*2150*/  IMAD R25, R40, R25, R17 ;  /* 0x0000001928197224 */ /* 0x000fca00078e0211 */
[----:B------:R-:W-:Y:S02]  /*2160*/  ISETP.GT.U32.AND P2, PT, R16, R25, PT ;  /* 0x000000191000720c */ /* 0x000fe40003f44070 */
[----:B0-----:R-:W-:Y:S02]  /*2170*/  FMNMX.FTZ R0, R19, R0, !PT ;  /* 0x0000000013007209 */ /* 0x001fe40007810000 */
[----:B------:R-:W-:Y:S02]  /*2180*/  IADD3 R19, PT, PT, -R24, RZ, RZ ;  /* 0x000000ff18137210 */ /* 0x000fe40007ffe1ff */
[----:B------:R-:W-:-:S03]  /*2190*/  FSETP.NEU.FTZ.AND P0, PT, R0, -INF , PT ;  /* 0xff8000000000780b */ /* 0x000fc60003f1d000 */
[----:B------:R-:W-:Y:S01]  /*21a0*/  IMAD R19, R4, R19, R17 ;  /* 0x0000001304137224 */ /* 0x000fe200078e0211 */
[----:B------:R-:W-:-:S03]  /*21b0*/  FSEL R0, R0, RZ, P0 ;  /* 0x000000ff00007208 */ /* 0x000fc60000000000 */
[----:B------:R-:W-:Y:S01]  /*21c0*/  @!P2 IMAD.IADD R25, R25, 0x1, -R16 ;  /* 0x000000011919a824 */ /* 0x000fe200078e0a10 */
[----:B------:R-:W-:Y:S02]  /*21d0*/  @!P2 IADD3 R40, PT, PT, R40, 0x1, RZ ;  /* 0x000000012828a810 */ /* 0x000fe40007ffe0ff */
[----:B------:R-:W-:Y:S01]  /*21e0*/  ISETP.GT.U32.AND P0, PT, R4, R19, PT ;  /* 0x000000130400720c */ /* 0x000fe20003f04070 */
[C---:B------:R-:W-:Y:S01]  /*21f0*/  FADD.FTZ R42, -R0.reuse, R37 ;  /* 0x00000025002a7221 */ /* 0x040fe20000010100 */
[C---:B------:R-:W-:Y:S01]  /*2200*/  FADD.FTZ R41, -R0.reuse, R34 ;  /* 0x0000002200297221 */ /* 0x040fe20000010100 */
[C---:B------:R-:W-:Y:S01]  /*2210*/  FADD.FTZ R46, -R0.reuse, R35 ;  /* 0x00000023002e7221 */ /* 0x040fe20000010100 */
[----:B------:R-:W-:Y:S01]  /*2220*/  FADD.FTZ R43, -R0, R32 ;  /* 0x00000020002b7221 */ /* 0x000fe20000010100 */
[----:B------:R-:W-:Y:S01]  /*2230*/  FMUL.FTZ R42, R42, 1.4426950216293334961 ;  /* 0x3fb8aa3b2a2a7820 */ /* 0x000fe20000410000 */
[----:B------:R-:W-:Y:S01]  /*2240*/  FMUL.FTZ R41, R41, 1.4426950216293334961 ;  /* 0x3fb8aa3b29297820 */ /* 0x000fe20000410000 */
[----:B------:R-:W-:Y:S01]  /*2250*/  FMUL.FTZ R46, R46, 1.4426950216293334961 ;  /* 0x3fb8aa3b2e2e7820 */ /* 0x000fe20000410000 */
[----:B------:R-:W-:Y:S01]  /*2260*/  FMUL.FTZ R43, R43, 1.4426950216293334961 ;  /* 0x3fb8aa3b2b2b7820 */ /* 0x000fe20000410000 */
[----:B------:R0:W-:Y:S01]  /*2270*/  MUFU.EX2 R18, R42 ;  /* 0x0000002a00127308 */ /* 0x0001e20000000800 */
[----:B------:R-:W-:Y:S01]  /*2280*/  FADD.FTZ R47, -R0, R31 ;  /* 0x0000001f002f7221 */ /* 0x000fe20000010100 */
[----:B------:R-:W-:-:S02]  /*2290*/  ISETP.GE.U32.AND P1, PT, R25, R16, PT ;  /* 0x000000101900720c */ /* 0x000fc40003f26070 */
[----:B------:R-:W1:Y:S01]  /*22a0*/  MUFU.EX2 R17, R41 ;  /* 0x0000002900117308 */ /* 0x000e620000000800 */
[----:B------:R-:W-:Y:S01]  /*22b0*/  FMUL.FTZ R47, R47, 1.4426950216293334961 ;  /* 0x3fb8aa3b2f2f7820 */ /* 0x000fe20000410000 */
[----:B------:R-:W-:Y:S02]  /*22c0*/  @!P0 IMAD.IADD R19, R19, 0x1, -R4 ;  /* 0x0000000113138824 */ /* 0x000fe400078e0a04 */
[----:B------:R-:W-:Y:S01]  /*22d0*/  @!P0 VIADD R24, R24, 0x1 ;  /* 0x0000000118188836 */ /* 0x000fe20000000000 */
[----:B------:R-:W-:Y:S02]  /*22e0*/  ISETP.NE.AND P0, PT, R14, RZ, PT ;  /* 0x000000ff0e00720c */ /* 0x000fe40003f05270 */
[----:B------:R-:W-:Y:S02]  /*22f0*/  ISETP.GE.U32.AND P4, PT, R19, R4, PT ;  /* 0x000000041300720c */ /* 0x000fe40003f86070 */
[C---:B------:R-:W-:Y:S01]  /*2300*/  LOP3.LUT R4, R3.reuse, R16, RZ, 0x3c, !PT ;  /* 0x0000001003047212 */ /* 0x040fe200078e3cff */
[----:B0-----:R-:W-:Y:S01]  /*2310*/  FADD.FTZ R42, -R0, R33 ;  /* 0x00000021002a7221 */ /* 0x001fe20000010100 */
[----:B------:R-:W-:Y:S01]  /*2320*/  LOP3.LUT R3, R3, R14, RZ, 0x3c, !PT ;  /* 0x0000000e03037212 */ /* 0x000fe200078e3cff */
[----:B------:R-:W-:Y:S01]  /*2330*/  @P1 VIADD R40, R40, 0x1 ;  /* 0x0000000128281836 */ /* 0x000fe20000000000 */
[----:B------:R-:W-:Y:S01]  /*2340*/  ISETP.GE.AND P3, PT, R4, RZ, PT ;  /* 0x000000ff0400720c */ /* 0x000fe20003f66270 */
[----:B-1----:R-:W-:Y:S01]  /*2350*/  FADD.FTZ R17, R18, R17 ;  /* 0x0000001112117221 */ /* 0x002fe20000010000 */
[----:B------:R-:W-:Y:S01]  /*2360*/  FMUL.FTZ R42, R42, 1.4426950216293334961 ;  /* 0x3fb8aa3b2a2a7820 */ /* 0x000fe20000410000 */
[----:B------:R-:W0:Y:S01]  /*2370*/  MUFU.EX2 R18, R46 ;  /* 0x0000002e00127308 */ /* 0x000e220000000800 */
[----:B------:R-:W-:Y:S01]  /*2380*/  FADD.FTZ R41, -R0, R26 ;  /* 0x0000001a00297221 */ /* 0x000fe20000010100 */
[----:B------:R-:W-:-:S02]  /*2390*/  ISETP.GE.AND P2, PT, R3, RZ, PT ;  /* 0x000000ff0300720c */ /* 0x000fc40003f46270 */
[----:B------:R-:W-:Y:S02]  /*23a0*/  @P4 VIADD R24, R24, 0x1 ;  /* 0x0000000118184836 */ /* 0x000fe40000000000 */
[----:B------:R-:W-:Y:S01]  /*23b0*/  FMUL.FTZ R41, R41, 1.4426950216293334961 ;  /* 0x3fb8aa3b29297820 */ /* 0x000fe20000410000 */
[----:B------:R-:W-:Y:S01]  /*23c0*/  SHF.R.S32.HI R19, RZ, 0x1f, R2 ;  /* 0x0000001fff137819 */ /* 0x000fe20000011402 */
[----:B------:R-:W-:Y:S02]  /*23d0*/  IMAD.MOV.U32 R4, RZ, RZ, R24 ;  /* 0x000000ffff047224 */ /* 0x000fe400078e0018 */
[----:B------:R-:W-:Y:S01]  /*23e0*/  @!P3 IADD3 R40, PT, PT, -R40, RZ, RZ ;  /* 0x000000ff2828b210 */ /* 0x000fe20007ffe1ff */
[----:B------:R-:W-:Y:S01]  /*23f0*/  IMAD.MOV.U32 R24, RZ, RZ, 0x7f800000 ;  /* 0x7f800000ff187424 */ /* 0x000fe200078e00ff */
[----:B------:R-:W-:Y:S01]  /*2400*/  @!P5 LOP3.LUT R40, RZ, R16, RZ, 0x33, !PT ;  /* 0x00000010ff28d212 */ /* 0x000fe200078e33ff */
[----:B0-----:R-:W-:Y:S01]  /*2410*/  FADD.FTZ R18, R17, R18 ;  /* 0x0000001211127221 */ /* 0x001fe20000010000 */
[----:B------:R-:W-:Y:S01]  /*2420*/  FADD.FTZ R46, -R0, R27 ;  /* 0x0000001b002e7221 */ /* 0x000fe20000010100 */
[----:B------:R-:W0:Y:S01]  /*2430*/  MUFU.EX2 R17, R43 ;  /* 0x0000002b00117308 */ /* 0x000e220000000800 */
[----:B------:R-:W-:-:S02]  /*2440*/  @!P2 IADD3 R4, PT, PT, -R4, RZ, RZ ;  /* 0x000000ff0404a210 */ /* 0x000fc40007ffe1ff */
[----:B------:R-:W-:Y:S01]  /*2450*/  FMUL.FTZ R46, R46, 1.4426950216293334961 ;  /* 0x3fb8aa3b2e2e7820 */ /* 0x000fe20000410000 */
[----:B------:R-:W-:Y:S02]  /*2460*/  @!P0 LOP3.LUT R4, RZ, R14, RZ, 0x33, !PT ;  /* 0x0000000eff048212 */ /* 0x000fe400078e33ff */
[----:B------:R-:W-:Y:S01]  /*2470*/  LOP3.LUT P0, RZ, R20, 0x38f, RZ, 0xc0, !PT ;  /* 0x0000038f14ff7812 */ /* 0x000fe2000780c0ff */
[----:B------:R-:W-:Y:S01]  /*2480*/  MUFU.EX2 R43, R46 ;  /* 0x0000002e002b7308 */ /* 0x000fe20000000800 */
[----:B------:R-:W-:Y:S02]  /*2490*/  ISETP.NE.AND P3, PT, R12, RZ, PT ;  /* 0x000000ff0c00720c */ /* 0x000fe40003f65270 */
[----:B------:R-:W-:Y:S02]  /*24a0*/  ISETP.LT.U32.AND P2, PT, R22, R40, PT ;  /* 0x000000281600720c */ /* 0x000fe40003f41070 */
[----:B------:R-:W-:Y:S01]  /*24b0*/  SHF.R.S32.HI R3, RZ, 0x1f, R40 ;  /* 0x0000001fff037819 */ /* 0x000fe20000011428 */
[----:B0-----:R-:W-:Y:S01]  /*24c0*/  FADD.FTZ R17, R18, R17 ;  /* 0x0000001112117221 */ /* 0x001fe20000010000 */
[----:B------:R-:W-:Y:S01]  /*24d0*/  SEL R12, RZ, 0x1, !P3 ;  /* 0x00000001ff0c7807 */ /* 0x000fe20005800000 */
[----:B------:R-:W0:Y:S01]  /*24e0*/  MUFU.EX2 R18, R42 ;  /* 0x0000002a00127308 */ /* 0x000e220000000800 */
[----:B------:R-:W-:Y:S01]  /*24f0*/  ISETP.LT.AND.EX P2, PT, R23, R3, PT, P2 ;  /* 0x000000031700720c */ /* 0x000fe20003f41320 */
[----:B------:R-:W-:Y:S01]  /*2500*/  IMAD R3, R13, UR4, RZ ;  /* 0x000000040d037c24 */ /* 0x000fe2000f8e02ff */
[----:B------:R-:W-:Y:S01]  /*2510*/  LOP3.LUT R12, R19, R12, RZ, 0xfc, !PT ;  /* 0x0000000c130c7212 */ /* 0x000fe200078efcff */
[----:B------:R-:W-:Y:S01]  /*2520*/  IMAD R13, R4, R21, RZ ;  /* 0x00000015040d7224 */ /* 0x000fe200078e02ff */
[----:B------:R-:W-:Y:S01]  /*2530*/  SEL R4, R22, R40, P2 ;  /* 0x0000002816047207 */ /* 0x000fe20001000000 */
[----:B------:R-:W-:-:S02]  /*2540*/  IMAD R3, R2, R3, RZ ;  /* 0x0000000302037224 */ /* 0x000fc400078e02ff */
[----:B------:R-:W-:Y:S02]  /*2550*/  IMAD R2, R12, R13, RZ ;  /* 0x0000000d0c027224 */ /* 0x000fe400078e02ff */
[----:B0-----:R-:W-:Y:S02]  /*2560*/  FADD.FTZ R18, R17, R18 ;  /* 0x0000001211127221 */ /* 0x001fe40000010000 */
[----:B------:R-:W0:Y:S02]  /*2570*/  MUFU.EX2 R17, R41 ;  /* 0x0000002900117308 */ /* 0x000e240000000800 */
[----:B0-----:R-:W-:Y:S02]  /*2580*/  FADD.FTZ R17, R18, R17 ;  /* 0x0000001112117221 */ /* 0x001fe40000010000 */
[----:B------:R-:W0:Y:S02]  /*2590*/  MUFU.EX2 R18, R47 ;  /* 0x0000002f00127308 */ /* 0x000e240000000800 */
[----:B0-----:R-:W-:-:S04]  /*25a0*/  FADD.FTZ R18, R17, R18 ;  /* 0x0000001211127221 */ /* 0x001fc80000010000 */
[----:B------:R-:W-:-:S05]  /*25b0*/  FADD.FTZ R43, R18, R43 ;  /* 0x0000002b122b7221 */ /* 0x000fca0000010000 */
[----:B------:R-:W0:Y:S02]  /*25c0*/  SHFL.BFLY PT, R42, R43, 0x8, 0x1f ;  /* 0x0d001f002b2a7f89 */ /* 0x000e2400000e0000 */
[----:B0-----:R-:W-:-:S05]  /*25d0*/  FADD.FTZ R42, R43, R42 ;  /* 0x0000002a2b2a7221 */ /* 0x001fca0000010000 */
[----:B------:R-:W0:Y:S02]  /*25e0*/  SHFL.BFLY PT, R41, R42, 0x4, 0x1f ;  /* 0x0c801f002a297f89 */ /* 0x000e2400000e0000 */
[----:B0-----:R-:W-:-:S05]  /*25f0*/  FADD.FTZ R41, R42, R41 ;  /* 0x000000292a297221 */ /* 0x001fca0000010000 */
[----:B------:R-:W0:Y:S02]  /*2600*/  SHFL.BFLY PT, R18, R41, 0x2, 0x1f ;  /* 0x0c401f0029127f89 */ /* 0x000e2400000e0000 */
[----:B0-----:R-:W-:-:S05]  /*2610*/  FADD.FTZ R18, R41, R18 ;  /* 0x0000001229127221 */ /* 0x001fca0000010000 */
[----:B------:R-:W0:Y:S02]  /*2620*/  SHFL.BFLY PT, R17, R18, 0x1, 0x1f ;  /* 0x0c201f0012117f89 */ /* 0x000e2400000e0000 */
[----:B0-----:R-:W-:-:S05]  /*2630*/  FADD.FTZ R17, R18, R17 ;  /* 0x0000001112117221 */ /* 0x001fca0000010000 */
        /* <DEDUP_REMOVED lines=10> */
[----:B------:R-:W-:Y:S02]  /*26e0*/  ISETP.GE.AND P1, PT, R25, R30, PT ;  /* 0x0000001e1900720c */ /* 0x000fe40003f26270 */
[----:B------:R-:W-:-:S04]  /*26f0*/  ISETP.LT.AND.EX P0, PT, R0, RZ, PT, P0 ;  /* 0x000000ff0000720c */ /* 0x000fc80003f01300 */
[----:B------:R-:W-:Y:S02]  /*2700*/  SEL R14, R14, 0x1, P0 ;  /* 0x000000010e0e7807 */ /* 0x000fe40000000000 */
[----:B------:R-:W-:-:S05]  /*2710*/  SEL R0, R0, RZ, P0 ;  /* 0x000000ff00007207 */ /* 0x000fca0000000000 */
[----:B------:R-:W-:Y:S05]  /*2720*/  @P1 BRA `(.L_x_247) ;  /* 0x00000010005c1947 */ /* 0x000fea0003800000 */
[----:B------:R-:W-:Y:S01]  /*2730*/  IADD3 R13, P1, PT, R14, 0x1, RZ ;  /* 0x000000010e0d7810 */ /* 0x000fe20007f3e0ff */
[----:B------:R-:W-:-:S03]  /*2740*/  IMAD R12, R0, R39, RZ ;  /* 0x00000027000c7224 */ /* 0x000fc600078e02ff */
[----:B------:R-:W-:Y:S01]  /*2750*/  ISETP.GE.U32.AND P0, PT, R13, 0x3, PT ;  /* 0x000000030d00780c */ /* 0x000fe20003f06070 */
[----:B------:R-:W-:Y:S01]  /*2760*/  IMAD R15, R15, R14, R12 ;  /* 0x0000000e0f0f7224 */ /* 0x000fe200078e020c */
[----:B------:R-:W-:Y:S01]  /*2770*/  IADD3.X R16, PT, PT, RZ, R0, RZ, P1, !PT ;  /* 0x00000000ff107210 */ /* 0x000fe20000ffe4ff */
[----:B------:R-:W-:-:S03]  /*2780*/  IMAD.WIDE.U32 R12, R14, R39, RZ ;  /* 0x000000270e0c7225 */ /* 0x000fc600078e00ff */
        /* <DEDUP_REMOVED lines=33> */
.L_x_249:
[----:B------:R-:W-:Y:S01]  /*29a0*/  IMAD.MOV.U32 R19, RZ, RZ, RZ ;  /* 0x000000ffff137224 */ /* 0x000fe200078e00ff */
[----:B------:R-:W-:Y:S02]  /*29b0*/  MOV R18, R48 ;  /* 0x0000003000127202 */ /* 0x000fe40000000f00 */
[----:B------:R-:W-:Y:S02]  /*29c0*/  MOV R16, 0x29e0 ;  /* 0x000029e000107802 */ /* 0x000fe40000000f00 */
[----:B------:R-:W-:Y:S05]  /*29d0*/  CALL.REL.NOINC `($__internal_7_$__cuda_sm20_div_s64) ;  /* 0x0000002000607944 */ /* 0x000fea0003c00000 */
[----:B------:R-:W-:Y:S02]  /*29e0*/  IADD3 R12, PT, PT, -R0, RZ, RZ ;  /* 0x000000ff000c7210 */ /* 0x000fe40007ffe1ff */
[----:B------:R-:W-:-:S03]  /*29f0*/  MOV R49, R19 ;  /* 0x0000001300317202 */ /* 0x000fc60000000f00 */
[----:B------:R-:W-:Y:S01]  /*2a00*/  IMAD R12, R48, R12, R25 ;  /* 0x0000000c300c7224 */ /* 0x000fe200078e0219 */
[----:B------:R-:W-:-:S07]  /*2a10*/  MOV R48, R0 ;  /* 0x0000000000307202 */ /* 0x000fce0000000f00 */
.L_x_250:
[-C--:B------:R-:W-:Y:S01]  /*2a20*/  IABS R16, R39.reuse ;  /* 0x0000002700107213 */ /* 0x080fe20000000000 */
[----:B------:R-:W-:Y:S01]  /*2a30*/  IMAD R7, R7, R10, RZ ;  /* 0x0000000a07077224 */ /* 0x000fe200078e02ff */
[----:B------:R-:W-:Y:S01]  /*2a40*/  IABS R15, R12 ;  /* 0x0000000c000f7213 */ /* 0x000fe20000000000 */
[----:B------:R-:W-:Y:S01]  /*2a50*/  BSSY.RECONVERGENT B0, `(.L_x_251) ;  /* 0x0000040000007945 */ /* 0x000fe20003800200 */
[----:B------:R-:W0:Y:S01]  /*2a60*/  I2F.U32.RP R17, R16 ;  /* 0x0000001000117306 */ /* 0x000e220000209000 */
[----:B------:R-:W-:Y:S01]  /*2a70*/  IABS R13, R39 ;  /* 0x00000027000d7213 */ /* 0x000fe20000000000 */
[----:B------:R-:W-:Y:S01]  /*2a80*/  IMAD R7, R8, R11, R7 ;  /* 0x0000000b08077224 */ /* 0x000fe200078e0207 */
[----:B------:R-:W-:-:S03]  /*2a90*/  LOP3.LUT R11, R12, R39, RZ, 0x3c, !PT ;  /* 0x000000270c0b7212 */ /* 0x000fc600078e3cff */
[----:B------:R-:W-:Y:S01]  /*2aa0*/  IMAD.MOV R13, RZ, RZ, -R13 ;  /* 0x000000ffff0d7224 */ /* 0x000fe200078e0a0d */
        /* <DEDUP_REMOVED lines=8> */
[----:B------:R-:W-:-:S04]  /*2b30*/  IMAD.WIDE.U32 R18, R8, R10, RZ ;  /* 0x0000000a08127225 */ /* 0x000fc800078e00ff */
[----:B------:R-:W-:-:S04]  /*2b40*/  IMAD.HI.U32 R0, R0, R15, RZ ;  /* 0x0000000f00007227 */ /* 0x000fc800078e00ff */
[----:B------:R-:W-:Y:S02]  /*2b50*/  IMAD R13, R0, R13, R15 ;  /* 0x0000000d000d7224 */ /* 0x000fe400078e020f */
[----:B------:R-:W-:Y:S02]  /*2b60*/  IMAD.IADD R7, R19, 0x1, R7 ;  /* 0x0000000113077824 */ /* 0x000fe400078e0207 */
[----:B------:R-:W-:Y:S01]  /*2b70*/  IMAD.WIDE.U32 R50, R18, R44, RZ ;  /* 0x0000002c12327225 */ /* 0x000fe200078e00ff */
[----:B------:R-:W-:-:S03]  /*2b80*/  ISETP.GT.U32.AND P1, PT, R16, R13, PT ;  /* 0x0000000d1000720c */ /* 0x000fc60003f24070 */
[----:B------:R-:W-:-:S04]  /*2b90*/  IMAD R7, R7, R44, RZ ;  /* 0x0000002c07077224 */ /* 0x000fc800078e02ff */
[----:B------:R-:W-:-:S04]  /*2ba0*/  IMAD R17, R45, R18, R7 ;  /* 0x000000122d117224 */ /* 0x000fc800078e0207 */
[----:B------:R-:W-:Y:S02]  /*2bb0*/  IMAD.IADD R17, R51, 0x1, R17 ;  /* 0x0000000133117824 */ /* 0x000fe400078e0211 */
[-C--:B------:R-:W-:Y:S02]  /*2bc0*/  @!P1 IADD3 R13, PT, PT, R13, -R16.reuse, RZ ;  /* 0x800000100d0d9210 */ /* 0x080fe40007ffe0ff */
[----:B------:R-:W-:Y:S02]  /*2bd0*/  @!P1 IADD3 R0, PT, PT, R0, 0x1, RZ ;  /* 0x0000000100009810 */ /* 0x000fe40007ffe0ff */
[----:B------:R-:W-:Y:S02]  /*2be0*/  ISETP.GE.U32.AND P2, PT, R13, R16, PT ;  /* 0x000000100d00720c */ /* 0x000fe40003f46070 */
[----:B------:R-:W-:-:S11]  /*2bf0*/  ISETP.NE.AND P1, PT, R39, RZ, PT ;  /* 0x000000ff2700720c */ /* 0x000fd60003f25270 */
[----:B------:R-:W-:-:S05]  /*2c00*/  @P2 VIADD R0, R0, 0x1 ;  /* 0x0000000100002836 */ /* 0x000fca0000000000 */
[----:B------:R-:W-:Y:S02]  /*2c10*/  MOV R7, R0 ;  /* 0x0000000000077202 */ /* 0x000fe40000000f00 */
[----:B------:R-:W-:Y:S02]  /*2c20*/  LOP3.LUT R0, R49, R17, RZ, 0xfc, !PT ;  /* 0x0000001131007212 */ /* 0x000fe400078efcff */
[----:B------:R-:W-:Y:S02]  /*2c30*/  @!P0 IADD3 R7, PT, PT, -R7, RZ, RZ ;  /* 0x000000ff07078210 */ /* 0x000fe40007ffe1ff */
[----:B------:R-:W-:Y:S02]  /*2c40*/  ISETP.NE.U32.AND P0, PT, R0, RZ, PT ;  /* 0x000000ff0000720c */ /* 0x000fe40003f05070 */
[----:B------:R-:W-:-:S04]  /*2c50*/  @!P1 LOP3.LUT R7, RZ, R39, RZ, 0x33, !PT ;  /* 0x00000027ff079212 */ /* 0x000fc800078e33ff */
[----:B------:R-:W-:-:S05]  /*2c60*/  IADD3 R0, PT, PT, -R7, RZ, RZ ;  /* 0x000000ff07007210 */ /* 0x000fca0007ffe1ff */
[----:B------:R-:W-:Y:S02]  /*2c70*/  IMAD R39, R39, R0, R12 ;  /* 0x0000000027277224 */ /* 0x000fe400078e020c */
        /* <DEDUP_REMOVED lines=22> */
.L_x_252:
[----:B------:R-:W-:Y:S01]  /*2de0*/  IMAD.MOV.U32 R25, RZ, RZ, R48 ;  /* 0x000000ffff197224 */ /* 0x000fe200078e0030 */
[----:B------:R-:W-:Y:S01]  /*2df0*/  MOV R19, R49 ;  /* 0x0000003100137202 */ /* 0x000fe20000000f00 */
[----:B------:R-:W-:Y:S01]  /*2e00*/  IMAD.MOV.U32 R18, RZ, RZ, R50 ;  /* 0x000000ffff127224 */ /* 0x000fe200078e0032 */
[----:B------:R-:W-:Y:S02]  /*2e10*/  MOV R16, 0x2e30 ;  /* 0x00002e3000107802 */ /* 0x000fe40000000f00 */
[----:B------:R-:W-:Y:S05]  /*2e20*/  CALL.REL.NOINC `($__internal_7_$__cuda_sm20_div_s64) ;  /* 0x0000001c004c7944 */ /* 0x000fea0003c00000 */
[----:B------:R-:W-:-:S05]  /*2e30*/  IADD3 R49, PT, PT, -R0, RZ, RZ ;  /* 0x000000ff00317210 */ /* 0x000fca0007ffe1ff */
[----:B------:R-:W-:Y:S02]  /*2e40*/  IMAD R49, R49, R50, R48 ;  /* 0x0000003231317224 */ /* 0x000fe400078e0230 */
.L_x_253:
[----:B------:R-:W-:Y:S05]  /*2e50*/  BSYNC.RECONVERGENT B0 ;  /* 0x0000000000007941 */ /* 0x000fea0003800200 */
.L_x_251:
[----:B------:R-:W-:Y:S01]  /*2e60*/  IABS R17, R10 ;  /* 0x0000000a00117213 */ /* 0x000fe20000000000 */
[----:B------:R-:W0:Y:S01]  /*2e70*/  LDCU.U8 UR7, c[0x0][0x549] ;  /* 0x0000a920ff0777ac */ /* 0x000e220008000000 */
[----:B------:R-:W-:Y:S02]  /*2e80*/  IABS R16, R8 ;  /* 0x0000000800107213 */ /* 0x000fe40000000000 */
[----:B------:R-:W1:Y:S01]  /*2e90*/  I2F.U32.RP R11, R17 ;  /* 0x00000011000b7306 */ /* 0x000e620000209000 */
[----:B------:R-:W-:Y:S01]  /*2ea0*/  IABS R15, R5 ;  /* 0x00000005000f7213 */ /* 0x000fe20000000000 */
[----:B------:R-:W2:Y:S01]  /*2eb0*/  LDCU.64 UR4, c[0x0][0x430] ;  /* 0x00008600ff0477ac */ /* 0x000ea20008000a00 */
[----:B------:R-:W-:Y:S02]  /*2ec0*/  IABS R13, R4 ;  /* 0x00000004000d7213 */ /* 0x000fe40000000000 */
[----:B------:R-:W-:-:S03]  /*2ed0*/  ISETP.NE.AND P2, PT, R10, RZ, PT ;  /* 0x000000ff0a00720c */ /* 0x000fc60003f45270 */
[----:B------:R-:W3:Y:S01]  /*2ee0*/  I2F.U32.RP R43, R16 ;  /* 0x00000010002b7306 */ /* 0x000ee20000209000 */
[----:B0-----:R-:W-:-:S07]  /*2ef0*/  UISETP.NE.AND UP0, UPT, UR7, URZ, UPT ;  /* 0x000000ff0700728c */ /* 0x001fce000bf05270 */
[----:B------:R-:W0:Y:S01]  /*2f00*/  I2F.U32.RP R42, R15 ;  /* 0x0000000f002a7306 */ /* 0x000e220000209000 */
[----:B--2---:R-:W-:Y:S02]  /*2f10*/  USEL UR8, UR4, 0x1, UP0 ;  /* 0x0000000104087887 */ /* 0x004fe40008000000 */
[----:B------:R-:W-:-:S05]  /*2f20*/  UIMAD UR7, UR5, UR4, URZ ;  /* 0x00000004050772a4 */ /* 0x000fca000f8e02ff */
[----:B------:R-:W-:Y:S01]  /*2f30*/  I2F.U32.RP R25, R13 ;  /* 0x0000000d00197306 */ /* 0x000fe20000209000 */
[----:B------:R-:W-:Y:S02]  /*2f40*/  USHF.R.S32.HI UR4, URZ, 0x1f, UR8 ;  /* 0x0000001fff047899 */ /* 0x000fe40008011408 */
[----:B------:R-:W-:-:S05]  /*2f50*/  UIMAD UR5, UR8, UR5, URZ ;  /* 0x00000005080572a4 */ /* 0x000fca000f8e02ff */
[----:B-1----:R-:W1:Y:S08]  /*2f60*/  MUFU.RCP R11, R11 ;  /* 0x0000000b000b7308 */ /* 0x002e700000001000 */
[----:B---3--:R-:W2:Y:S08]  /*2f70*/  MUFU.RCP R22, R43 ;  /* 0x0000002b00167308 */ /* 0x008eb00000001000 */
[----:B0-----:R-:W0:Y:S01]  /*2f80*/  MUFU.RCP R19, R42 ;  /* 0x0000002a00137308 */ /* 0x001e220000001000 */
[----:B-1----:R-:W-:-:S07]  /*2f90*/  VIADD R40, R11, 0xffffffe ;  /* 0x0ffffffe0b287836 */ /* 0x002fce0000000000 */
[----:B------:R-:W1:Y:S01]  /*2fa0*/  MUFU.RCP R18, R25 ;  /* 0x0000001900127308 */ /* 0x000e620000001000 */
[----:B--2---:R-:W-:-:S07]  /*2fb0*/  VIADD R22, R22, 0xffffffe ;  /* 0x0ffffffe16167836 */ /* 0x004fce0000000000 */
[----:B------:R-:W2:Y:S01]  /*2fc0*/  F2I.FTZ.U32.TRUNC.NTZ R41, R40 ;  /* 0x0000002800297305 */ /* 0x000ea2000021f000 */
[----:B0-----:R-:W-:Y:S01]  /*2fd0*/  IADD3 R19, PT, PT, R19, 0xffffffe, RZ ;  /* 0x0ffffffe13137810 */ /* 0x001fe20007ffe0ff */
[----:B------:R-:W-:-:S06]  /*2fe0*/  HFMA2 R42, -RZ, RZ, 0, 0 ;  /* 0x00000000ff2a7431 */ /* 0x000fcc00000001ff */
[----:B------:R-:W0:Y:S01]  /*2ff0*/  F2I.FTZ.U32.TRUNC.NTZ R23, R22 ;  /* 0x0000001600177305 */ /* 0x000e22000021f000 */
[----:B-1----:R-:W-:Y:S02]  /*3000*/  VIADD R18, R18, 0xffffffe ;  /* 0x0ffffffe12127836 */ /* 0x002fe40000000000 */
[----:B--2---:R-:W-:-:S05]  /*3010*/  IMAD.MOV R12, RZ, RZ, -R41 ;  /* 0x000000ffff0c7224 */ /* 0x004fca00078e0a29 */
[----:B------:R-:W1:Y:S01]  /*3020*/  F2I.FTZ.U32.TRUNC.NTZ R19, R19 ;  /* 0x0000001300137305 */ /* 0x000e62000021f000 */
[----:B------:R-:W-:Y:S02]  /*3030*/  IMAD.MOV.U32 R40, RZ, RZ, RZ ;  /* 0x000000ffff287224 */ /* 0x000fe400078e00ff */
[----:B------:R-:W-:Y:S01]  /*3040*/  IMAD R25, R12, R17, RZ ;  /* 0x000000110c197224 */ /* 0x000fe200078e02ff */
[----:B0-----:R-:W-:-:S04]  /*3050*/  IADD3 R11, PT, PT, RZ, -R23, RZ ;  /* 0x80000017ff0b7210 */ /* 0x001fc80007ffe0ff */
[----:B------:R0:W2:Y:S01]  /*3060*/  F2I.FTZ.U32.TRUNC.NTZ R43, R18 ;  /* 0x00000012002b7305 */ /* 0x0000a2000021f000 */
[----:B------:R-:W-:-:S04]  /*3070*/  IMAD.HI.U32 R25, R41, R25, R40 ;  /* 0x0000001929197227 */ /* 0x000fc800078e0028 */
[----:B------:R-:W-:Y:S02]  /*3080*/  IMAD R11, R11, R16, RZ ;  /* 0x000000100b0b7224 */ /* 0x000fe400078e02ff */
[----:B------:R-:W-:Y:S01]  /*3090*/  IMAD.MOV.U32 R22, RZ, RZ, RZ ;  /* 0x000000ffff167224 */ /* 0x000fe200078e00ff */
[----:B-1----:R-:W-:-:S03]  /*30a0*/  IADD3 R40, PT, PT, RZ, -R19, RZ ;  /* 0x80000013ff287210 */ /* 0x002fc60007ffe0ff */
[----:B------:R-:W-:Y:S01]  /*30b0*/  IMAD.HI.U32 R22, R23, R11, R22 ;  /* 0x0000000b17167227 */ /* 0x000fe200078e0016 */
[----:B------:R-:W-:-:S03]  /*30c0*/  IABS R23, R0 ;  /* 0x0000000000177213 */ /* 0x000fc60000000000 */
[----:B------:R-:W-:Y:S01]  /*30d0*/  IMAD R11, R40, R15, RZ ;  /* 0x0000000f280b7224 */ /* 0x000fe200078e02ff */
[----:B------:R-:W-:Y:S01]  /*30e0*/  IABS R40, R49 ;  /* 0x0000003100287213 */ /* 0x000fe20000000000 */
[----:B0-----:R-:W-:Y:S02]  /*30f0*/  IMAD.MOV.U32 R18, RZ, RZ, RZ ;  /* 0x000000ffff127224 */ /* 0x001fe400078e00ff */
[----:B--2---:R-:W-:Y:S02]  /*3100*/  IMAD.MOV R12, RZ, RZ, -R43 ;  /* 0x000000ffff0c7224 */ /* 0x004fe400078e0a2b */
[----:B------:R-:W-:-:S04]  /*3110*/  IMAD.HI.U32 R18, R19, R11, R18 ;  /* 0x0000000b13127227 */ /* 0x000fc800078e0012 */
[----:B------:R-:W-:Y:S01]  /*3120*/  IMAD R11, R12, R13, RZ ;  /* 0x0000000d0c0b7224 */ /* 0x000fe200078e02ff */
[----:B------:R-:W-:Y:S01]  /*3130*/  IABS R12, R10 ;  /* 0x0000000a000c7213 */ /* 0x000fe20000000000 */
[----:B------:R-:W-:-:S04]  /*3140*/  IMAD.HI.U32 R25, R25, R40, RZ ;  /* 0x0000002819197227 */ /* 0x000fc800078e00ff */
[----:B------:R-:W-:Y:S01]  /*3150*/  IMAD.HI.U32 R42, R43, R11, R42 ;  /* 0x0000000b2b2a7227 */ /* 0x000fe200078e002a */
[----:B------:R-:W-:-:S03]  /*3160*/  IABS R11, R14 ;  /* 0x0000000e000b7213 */ /* 0x000fc60000000000 */
[----:B------:R-:W-:Y:S01]  /*3170*/  IMAD.MOV R12, RZ, RZ, -R12 ;  /* 0x000000ffff0c7224 */ /* 0x000fe200078e0a0c */
[----:B------:R-:W0:Y:S03]  /*3180*/  I2F.U32.RP R41, R11 ;  /* 0x0000000b00297306 */ /* 0x000e260000209000 */
[----:B------:R-:W-:Y:S01]  /*3190*/  IMAD R12, R25, R12, R40 ;  /* 0x0000000c190c7224 */ /* 0x000fe200078e0228 */
[----:B------:R-:W-:-:S04]  /*31a0*/  IABS R40, R5 ;  /* 0x0000000500287213 */ /* 0x000fc80000000000 */
[----:B------:R-:W-:Y:S01]  /*31b0*/  ISETP.GT.U32.AND P1, PT, R17, R12, PT ;  /* 0x0000000c1100720c */ /* 0x000fe20003f24070 */
[----:B------:R-:W-:Y:S01]  /*31c0*/  IMAD.MOV R40, RZ, RZ, -R40 ;  /* 0x000000ffff287224 */ /* 0x000fe200078e0a28 */
[----:B0-----:R-:W0:Y:S11]  /*31d0*/  MUFU.RCP R19, R41 ;  /* 0x0000002900137308 */ /* 0x001e360000001000 */
[----:B------:R-:W-:-:S02]  /*31e0*/  @!P1 IMAD.IADD R12, R12, 0x1, -R17 ;  /* 0x000000010c0c9824 */ /* 0x000fc400078e0a11 */
[----:B------:R-:W-:-:S03]  /*31f0*/  @!P1 VIADD R25, R25, 0x1 ;  /* 0x0000000119199836 */ /* 0x000fc60000000000 */
[----:B------:R-:W-:Y:S01]  /*3200*/  ISETP.GE.U32.AND P3, PT, R12, R17, PT ;  /* 0x000000110c00720c */ /* 0x000fe20003f66070 */
[----:B------:R-:W-:Y:S01]  /*3210*/  IMAD.HI.U32 R17, R18, R23, RZ ;  /* 0x0000001712117227 */ /* 0x000fe200078e00ff */
[----:B------:R-:W-:-:S03]  /*3220*/  LOP3.LUT R18, R49, R10, RZ, 0x3c, !PT ;  /* 0x0000000a31127212 */ /* 0x000fc600078e3cff */
[----:B------:R-:W-:Y:S01]  /*3230*/  IMAD R40, R17, R40, R23 ;  /* 0x0000002811287224 */ /* 0x000fe200078e0217 */
[----:B------:R-:W-:Y:S02]  /*3240*/  ISETP.GE.AND P0, PT, R18, RZ, PT ;  /* 0x000000ff1200720c */ /* 0x000fe40003f06270 */
[----:B0-----:R-:W-:Y:S02]  /*3250*/  IADD3 R19, PT, PT, R19, 0xffffffe, RZ ;  /* 0x0ffffffe13137810 */ /* 0x001fe40007ffe0ff */
[----:B------:R-:W-:Y:S02]  /*3260*/  ISETP.GT.U32.AND P1, PT, R15, R40, PT ;  /* 0x000000280f00720c */ /* 0x000fe40003f24070 */
[----:B------:R-:W-:Y:S01]  /*3270*/  MOV R18, RZ ;  /* 0x000000ff00127202 */ /* 0x000fe20000000f00 */
[----:B------:R-:W-:Y:S01]  /*3280*/  @P3 VIADD R25, R25, 0x1 ;  /* 0x0000000119193836 */ /* 0x000fe20000000000 */
[----:B------:R-:W0:Y:S05]  /*3290*/  F2I.FTZ.U32.TRUNC.NTZ R19, R19 ;  /* 0x0000001300137305 */ /* 0x000e2a000021f000 */
[----:B------:R-:W-:-:S02]  /*32a0*/  @!P0 IADD3 R25, PT, PT, -R25, RZ, RZ ;  /* 0x000000ff19198210 */ /* 0x000fc40007ffe1ff */
[----:B------:R-:W-:Y:S02]  /*32b0*/  @!P2 LOP3.LUT R25, RZ, R10, RZ, 0x33, !PT ;  /* 0x0000000aff19a212 */ /* 0x000fe400078e33ff */
[----:B------:R-:W-:Y:S01]  /*32c0*/  @!P1 IMAD.IADD R40, R40, 0x1, -R15 ;  /* 0x0000000128289824 */ /* 0x000fe200078e0a0f */
[----:B------:R-:W-:Y:S02]  /*32d0*/  ISETP.NE.AND P2, PT, R5, RZ, PT ;  /* 0x000000ff0500720c */ /* 0x000fe40003f45270 */
[----:B------:R-:W-:Y:S02]  /*32e0*/  @!P1 IADD3 R17, PT, PT, R17, 0x1, RZ ;  /* 0x0000000111119810 */ /* 0x000fe40007ffe0ff */
[----:B------:R-:W-:Y:S01]  /*32f0*/  ISETP.GE.U32.AND P3, PT, R40, R15, PT ;  /* 0x0000000f2800720c */ /* 0x000fe20003f66070 */
[----:B0-----:R-:W-:Y:S01]  /*3300*/  IMAD.MOV R12, RZ, RZ, -R19 ;  /* 0x000000ffff0c7224 */ /* 0x001fe200078e0a13 */
[----:B------:R-:W-:-:S03]  /*3310*/  LOP3.LUT R15, R0, R5, RZ, 0x3c, !PT ;  /* 0x00000005000f7212 */ /* 0x000fc600078e3cff */
[----:B------:R-:W-:Y:S01]  /*3320*/  IMAD R23, R12, R11, RZ ;  /* 0x0000000b0c177224 */ /* 0x000fe200078e02ff */
[----:B------:R-:W-:Y:S01]  /*3330*/  ISETP.GE.AND P0, PT, R15, RZ, PT ;  /* 0x000000ff0f00720c */ /* 0x000fe20003f06270 */
[----:B------:R-:W-:Y:S01]  /*3340*/  IMAD.MOV R12, RZ, RZ, -R25 ;  /* 0x000000ffff0c7224 */ /* 0x000fe200078e0a19 */
[----:B------:R-:W-:Y:S01]  /*3350*/  IABS R15, R25 ;  /* 0x00000019000f7213 */ /* 0x000fe20000000000 */
[----:B------:R-:W-:Y:S01]  /*3360*/  IMAD.HI.U32 R23, R19, R23, R18 ;  /* 0x0000001713177227 */ /* 0x000fe200078e0012 */
[----:B------:R-:W-:-:S03]  /*3370*/  IABS R18, R7 ;  /* 0x0000000700127213 */ /* 0x000fc60000000000 */
[----:B------:R-:W-:Y:S01]  /*3380*/  IMAD R49, R10, R12, R49 ;  /* 0x0000000c0a317224 */ /* 0x000fe200078e0231 */
[----:B------:R-:W-:Y:S01]  /*3390*/  IABS R10, R14 ;  /* 0x0000000e000a7213 */ /* 0x000fe20000000000 */
[----:B------:R-:W-:Y:S01]  /*33a0*/  IMAD.HI.U32 R23, R23, R18, RZ ;  /* 0x0000001217177227 */ /* 0x000fe200078e00ff */
[----:B------:R-:W-:Y:S02]  /*33b0*/  IABS R12, R8 ;  /* 0x00000008000c7213 */ /* 0x000fe40000000000 */
[----:B------:R-:W-:Y:S01]  /*33c0*/  @P3 IADD3 R17, PT, PT, R17, 0x1, RZ ;  /* 0x0000000111113810 */ /* 0x000fe20007ffe0ff */
[----:B------:R-:W-:Y:S02]  /*33d0*/  IMAD.MOV R10, RZ, RZ, -R10 ;  /* 0x000000ffff0a7224 */ /* 0x000fe400078e0a0a */
[----:B------:R-:W-:Y:S02]  /*33e0*/  IMAD.MOV R12, RZ, RZ, -R12 ;  /* 0x000000ffff0c7224 */ /* 0x000fe400078e0a0c */
[----:B------:R-:W-:Y:S01]  /*33f0*/  @!P0 IMAD.MOV R17, RZ, RZ, -R17 ;  /* 0x000000ffff118224 */ /* 0x000fe200078e0a11 */
[----:B------:R-:W-:Y:S01]  /*3400*/  @!P2 LOP3.LUT R17, RZ, R5, RZ, 0x33, !PT ;  /* 0x00000005ff11a212 */ /* 0x000fe200078e33ff */
[----:B------:R-:W-:-:S04]  /*3410*/  IMAD.HI.U32 R22, R22, R15, RZ ;  /* 0x0000000f16167227 */ /* 0x000fc800078e00ff */
[----:B------:R-:W-:Y:S02]  /*3420*/  IMAD R10, R23, R10, R18 ;  /* 0x0000000a170a7224 */ /* 0x000fe400078e0212 */
[----:B------:R-:W-:Y:S01]  /*3430*/  IMAD R19, R22, R12, R15 ;  /* 0x0000000c16137224 */ /* 0x000fe200078e020f */
[----:B------:R-:W-:Y:S02]  /*3440*/  IABS R12, R4 ;  /* 0x00000004000c7213 */ /* 0x000fe40000000000 */
[----:B------:R-:W-:Y:S02]  /*3450*/  IABS R15, R17 ;  /* 0x00000011000f7213 */ /* 0x000fe40000000000 */
[----:B------:R-:W-:Y:S01]  /*3460*/  ISETP.GT.U32.AND P4, PT, R11, R10, PT ;  /* 0x0000000a0b00720c */ /* 0x000fe20003f84070 */
[----:B------:R-:W-:Y:S01]  /*3470*/  IMAD.MOV R12, RZ, RZ, -R12 ;  /* 0x000000ffff0c7224 */ /* 0x000fe200078e0a0c */
[----:B------:R-:W-:Y:S01]  /*3480*/  ISETP.GT.U32.AND P3, PT, R16, R19, PT ;  /* 0x000000131000720c */ /* 0x000fe20003f64070 */
[----:B------:R-:W-:-:S04]  /*3490*/  IMAD.HI.U32 R42, R42, R15, RZ ;  /* 0x0000000f2a2a7227 */ /* 0x000fc800078e00ff */
[----:B------:R-:W-:-:S05]  /*34a0*/  IMAD R12, R42, R12, R15 ;  /* 0x0000000c2a0c7224 */ /* 0x000fca00078e020f */
[----:B------:R-:W-:Y:S01]  /*34b0*/  ISETP.GT.U32.AND P1, PT, R13, R12, PT ;  /* 0x0000000c0d00720c */ /* 0x000fe20003f24070 */
[----:B------:R-:W-:Y:S01]  /*34c0*/  @!P4 VIADD R23, R23, 0x1 ;  /* 0x000000011717c836 */ /* 0x000fe20000000000 */
[-C--:B------:R-:W-:Y:S02]  /*34d0*/  @!P4 IADD3 R10, PT, PT, R10, -R11.reuse, RZ ;  /* 0x8000000b0a0ac210 */ /* 0x080fe40007ffe0ff */
[----:B------:R-:W-:Y:S02]  /*34e0*/  ISETP.NE.AND P4, PT, R14, RZ, PT ;  /* 0x000000ff0e00720c */ /* 0x000fe40003f85270 */
[----:B------:R-:W-:Y:S02]  /*34f0*/  ISETP.GE.U32.AND P2, PT, R10, R11, PT ;  /* 0x0000000b0a00720c */ /* 0x000fe40003f46070 */
[----:B------:R-:W-:Y:S02]  /*3500*/  LOP3.LUT R10, R7, R14, RZ, 0x3c, !PT ;  /* 0x0000000e070a7212 */ /* 0x000fe400078e3cff */
[----:B------:R-:W-:-:S02]  /*3510*/  @!P3 IADD3 R19, PT, PT, R19, -R16, RZ ;  /* 0x800000101313b210 */ /* 0x000fc40007ffe0ff */
[----:B------:R-:W-:Y:S01]  /*3520*/  ISETP.GE.AND P0, PT, R10, RZ, PT ;  /* 0x000000ff0a00720c */ /* 0x000fe20003f06270 */
[----:B------:R-:W-:Y:S01]  /*3530*/  @!P1 IMAD.IADD R12, R12, 0x1, -R13 ;  /* 0x000000010c0c9824 */ /* 0x000fe200078e0a0d */
[----:B------:R-:W-:Y:S01]  /*3540*/  LOP3.LUT R10, R25, R8, RZ, 0x3c, !PT ;  /* 0x00000008190a7212 */ /* 0x000fe200078e3cff */
[----:B------:R-:W-:Y:S01]  /*3550*/  @!P1 VIADD R42, R42, 0x1 ;  /* 0x000000012a2a9836 */ /* 0x000fe20000000000 */
[----:B------:R-:W-:Y:S02]  /*3560*/  ISETP.GE.U32.AND P6, PT, R19, R16, PT ;  /* 0x000000101300720c */ /* 0x000fe40003fc6070 */
[----:B------:R-:W-:Y:S01]  /*3570*/  ISETP.GE.U32.AND P5, PT, R12, R13, PT ;  /* 0x0000000d0c00720c */ /* 0x000fe20003fa6070 */
[----:B------:R-:W-:Y:S01]  /*3580*/  @P2 VIADD R23, R23, 0x1 ;  /* 0x0000000117172836 */ /* 0x000fe20000000000 */
[----:B------:R-:W-:Y:S02]  /*3590*/  ISETP.GE.AND P2, PT, R10, RZ, PT ;  /* 0x000000ff0a00720c */ /* 0x000fe40003f46270 */
[----:B------:R-:W-:-:S02]  /*35a0*/  LOP3.LUT R10, R17, R4, RZ, 0x3c, !PT ;  /* 0x00000004110a7212 */ /* 0x000fc400078e3cff */
[----:B------:R-:W-:Y:S01]  /*35b0*/  @!P3 IADD3 R22, PT, PT, R22, 0x1, RZ ;  /* 0x000000011616b810 */ /* 0x000fe20007ffe0ff */
[----:B------:R-:W-:Y:S01]  /*35c0*/  @!P0 IMAD.MOV R23, RZ, RZ, -R23 ;  /* 0x000000ffff178224 */ /* 0x000fe200078e0a17 */
[----:B------:R-:W-:Y:S02]  /*35d0*/  ISETP.GE.AND P0, PT, R10, RZ, PT ;  /* 0x000000ff0a00720c */ /* 0x000fe40003f06270 */
[----:B------:R-:W-:Y:S02]  /*35e0*/  @!P4 LOP3.LUT R23, RZ, R14, RZ, 0x33, !PT ;  /* 0x0000000eff17c212 */ /* 0x000fe400078e33ff */
[----:B------:R-:W-:Y:S01]  /*35f0*/  ISETP.NE.AND P4, PT, R4, RZ, PT ;  /* 0x000000ff0400720c */ /* 0x000fe20003f85270 */
[----:B------:R-:W-:Y:S01]  /*3600*/  @P5 VIADD R42, R42, 0x1 ;  /* 0x000000012a2a5836 */ /* 0x000fe20000000000 */
[----:B------:R-:W-:Y:S01]  /*3610*/  ISETP.NE.AND P3, PT, R8, RZ, PT ;  /* 0x000000ff0800720c */ /* 0x000fe20003f65270 */
[----:B------:R-:W-:Y:S01]  /*3620*/  IMAD.MOV R10, RZ, RZ, -R23 ;  /* 0x000000ffff0a7224 */ /* 0x000fe200078e0a17 */
[----:B------:R-:W-:Y:S01]  /*3630*/  @P6 IADD3 R22, PT, PT, R22, 0x1, RZ ;  /* 0x0000000116166810 */ /* 0x000fe20007ffe0ff */
[----:B------:R-:W-:-:S03]  /*3640*/  IMAD.WIDE R12, R23, R21, RZ ;  /* 0x00000015170c7225 */ /* 0x000fc600078e02ff */
[----:B------:R-:W-:Y:S01]  /*3650*/  @!P2 IADD3 R22, PT, PT, -R22, RZ, RZ ;  /* 0x000000ff1616a210 */ /* 0x000fe20007ffe1ff */
[----:B------:R-:W-:Y:S01]  /*3660*/  IMAD R10, R14, R10, R7 ;  /* 0x0000000a0e0a7224 */ /* 0x000fe200078e0207 */
[----:B------:R-:W-:Y:S01]  /*3670*/  @!P0 IADD3 R42, PT, PT, -R42, RZ, RZ ;  /* 0x000000ff2a2a8210 */ /* 0x000fe20007ffe1ff */
[----:B------:R-:W-:Y:S02]  /*3680*/  IMAD.MOV R7, RZ, RZ, -R17 ;  /* 0x000000ffff077224 */ /* 0x000fe400078e0a11 */
[----:B------:R-:W-:Y:S01]  /*3690*/  @!P4 LOP3.LUT R42, RZ, R4, RZ, 0x33, !PT ;  /* 0x00000004ff2ac212 */ /* 0x000fe200078e33ff */
[----:B------:R-:W-:Y:S01]  /*36a0*/  IMAD.WIDE.U32 R12, R39, UR8, R12 ;  /* 0x00000008270c7c25 */ /* 0x000fe2000f8e000c */
[----:B------:R-:W-:-:S03]  /*36b0*/  @!P3 LOP3.LUT R22, RZ, R8, RZ, 0x33, !PT ;  /* 0x00000008ff16b212 */ /* 0x000fc600078e33ff */
[----:B------:R-:W-:Y:S01]  /*36c0*/  IMAD R7, R5, R7, R0 ;  /* 0x0000000705077224 */ /* 0x000fe200078e0200 */
[----:B------:R-:W-:Y:S01]  /*36d0*/  IADD3 R0, PT, PT, -R42, RZ, RZ ;  /* 0x000000ff2a007210 */ /* 0x000fe20007ffe1ff */
[----:B------:R-:W-:Y:S02]  /*36e0*/  IMAD R13, R39, UR4, R13 ;  /* 0x00000004270d7c24 */ /* 0x000fe4000f8e020d */
[----:B------:R-:W-:Y:S02]  /*36f0*/  IMAD.MOV R11, RZ, RZ, -R22 ;  /* 0x000000ffff0b7224 */ /* 0x000fe400078e0a16 */
[----:B------:R-:W-:Y:S02]  /*3700*/  IMAD R0, R4, R0, R17 ;  /* 0x0000000004007224 */ /* 0x000fe400078e0211 */
[----:B------:R-:W-:-:S04]  /*3710*/  IMAD.WIDE R12, R10, UR7, R12 ;  /* 0x000000070a0c7c25 */ /* 0x000fc8000f8e020c */
[----:B------:R-:W-:Y:S01]  /*3720*/  IMAD.WIDE R14, R49, UR5, RZ ;  /* 0x00000005310e7c25 */ /* 0x000fe2000f8e02ff */
[----:B------:R-:W0:Y:S03]  /*3730*/  LDCU.64 UR4, c[0x0][0x420] ;  /* 0x00008400ff0477ac */ /* 0x000e260008000a00 */
[----:B------:R-:W-:-:S04]  /*3740*/  IMAD.WIDE R22, R22, R6, RZ ;  /* 0x0000000616167225 */ /* 0x000fc800078e02ff */
[----:B------:R-:W-:Y:S01]  /*3750*/  IMAD R4, R29, UR8, RZ ;  /* 0x000000081d047c24 */ /* 0x000fe2000f8e02ff */
[----:B------:R-:W-:Y:S01]  /*3760*/  IADD3 R5, P1, P0, R22, R12, R14 ;  /* 0x0000000c16057210 */ /* 0x000fe2000783e00e */
[----:B------:R-:W-:Y:S02]  /*3770*/  IMAD R11, R8, R11, R25 ;  /* 0x0000000b080b7224 */ /* 0x000fe400078e0219 */
[----:B------:R-:W-:Y:S01]  /*3780*/  IMAD R6, R9, UR7, RZ ;  /* 0x0000000709067c24 */ /* 0x000fe2000f8e02ff */
[----:B------:R-:W-:Y:S01]  /*3790*/  IADD3.X R13, PT, PT, R23, R13, R15, P1, P0 ;  /* 0x0000000d170d7210 */ /* 0x000fe20000fe040f */
[----:B------:R-:W-:-:S04]  /*37a0*/  IMAD.WIDE R8, R7, R4, RZ ;  /* 0x0000000407087225 */ /* 0x000fc800078e02ff */
        /* <DEDUP_REMOVED lines=11> */
.L_x_248:
[----:B------:R-:W0:Y:S01]  /*3860*/  LDC.64 R2, c[0x0][0x420] ;  /* 0x00010800ff027b82 */ /* 0x000e220000000a00 */
[----:B------:R-:W-:-:S05]  /*3870*/  IADD3 R0, PT, PT, R28, UR6, RZ ;  /* 0x000000061c007c10 */ /* 0x000fca000fffe0ff */
[----:B0-----:R-:W-:-:S05]  /*3880*/  IMAD.WIDE.U32 R2, R0, 0x4, R2 ;  /* 0x0000000400027825 */ /* 0x001fca00078e0002 */
[----:B------:R1:W-:Y:S02]  /*3890*/  STG.E desc[UR10][R2.64], R24 ;  /* 0x0000001802007986 */ /* 0x0003e4000c10190a */
.L_x_247:
[----:B------:R-:W-:Y:S05]  /*38a0*/  BSYNC.RECONVERGENT B1 ;  /* 0x0000000000017941 */ /* 0x000fea0003800200 */
.L_x_246:
[----:B------:R-:W2:Y:S01]  /*38b0*/  LDCU UR8, c[0x0][0x534] ;  /* 0x0000a680ff0877ac */ /* 0x000ea20008000800 */
[C---:B-1----:R-:W-:Y:S01]  /*38c0*/  LOP3.LUT R3, R38.reuse, 0x10, RZ, 0xfc, !PT ;  /* 0x0000001026037812 */ /* 0x042fe200078efcff */
[----:B------:R-:W1:Y:S01]  /*38d0*/  LDC R17, c[0x0][0x44c] ;  /* 0x00011300ff117b82 */ /* 0x000e620000000800 */
[----:B------:R-:W-:Y:S01]  /*38e0*/  LOP3.LUT R0, R38, 0x30, RZ, 0xfc, !PT ;  /* 0x0000003026007812 */ /* 0x000fe200078efcff */
[----:B------:R-:W-:Y:S01]  /*38f0*/  IMAD.SHL.U32 R15, R20, 0x4, RZ ;  /* 0x00000004140f7824 */ /* 0x000fe200078e00ff */
[C---:B------:R-:W-:Y:S02]  /*3900*/  LOP3.LUT R2, R38.reuse, 0x20, RZ, 0xfc, !PT ;  /* 0x0000002026027812 */ /* 0x040fe400078efcff */
[----:B------:R-:W-:Y:S01]  /*3910*/  CS2R R10, SRZ ;  /* 0x00000000000a7805 */ /* 0x000fe2000001ff00 */
[----:B------:R-:W-:Y:S01]  /*3920*/  IMAD.MOV.U32 R13, RZ, RZ, RZ ;  /* 0x000000ffff0d7224 */ /* 0x000fe200078e00ff */
[----:B------:R-:W-:Y:S02]  /*3930*/  LOP3.LUT R15, R15, 0x3c, RZ, 0xc0, !PT ;  /* 0x0000003c0f0f7812 */ /* 0x000fe400078ec0ff */
[----:B--2---:R-:W-:Y:S01]  /*3940*/  ISETP.GE.AND P0, PT, R38, UR8, PT ;  /* 0x0000000826007c0c */ /* 0x004fe2000bf06270 */
[----:B------:R-:W-:Y:S01]  /*3950*/  UISETP.GE.AND UP0, UPT, UR8, 0x1, UPT ;  /* 0x000000010800788c */ /* 0x000fe2000bf06270 */
[----:B------:R-:W-:-:S02]  /*3960*/  ISETP.GE.AND P6, PT, R3, UR8, PT ;  /* 0x0000000803007c0c */ /* 0x000fc4000bfc6270 */
[----:B------:R-:W-:Y:S02]  /*3970*/  ISETP.GT.U32.OR P0, PT, R20, 0x7f, P0 ;  /* 0x0000007f1400780c */ /* 0x000fe40000704470 */
[----:B------:R-:W-:Y:S02]  /*3980*/  ISETP.GE.AND P4, PT, R0, UR8, PT ;  /* 0x0000000800007c0c */ /* 0x000fe4000bf86270 */
[----:B------:R-:W-:Y:S02]  /*3990*/  ISETP.GE.AND P5, PT, R2, UR8, PT ;  /* 0x0000000802007c0c */ /* 0x000fe4000bfa6270 */
[C---:B------:R-:W-:Y:S02]  /*39a0*/  LOP3.LUT R3, R38.reuse, 0x40, RZ, 0xfc, !PT ;  /* 0x0000004026037812 */ /* 0x040fe400078efcff */
[C---:B------:R-:W-:Y:S02]  /*39b0*/  LOP3.LUT R0, R38.reuse, 0x60, RZ, 0xfc, !PT ;  /* 0x0000006026007812 */ /* 0x040fe400078efcff */
[----:B------:R-:W-:-:S02]  /*39c0*/  LOP3.LUT R2, R38, 0x50, RZ, 0xfc, !PT ;  /* 0x0000005026027812 */ /* 0x000fc400078efcff */
[----:B------:R-:W-:Y:S01]  /*39d0*/  LOP3.LUT R38, R38, 0x70, RZ, 0xfc, !PT ;  /* 0x0000007026267812 */ /* 0x000fe200078efcff */
[----:B0-----:R-:W-:Y:S01]  /*39e0*/  @!P0 FADD.FTZ R5, -R24, R37 ;  /* 0x0000002518058221 */ /* 0x001fe20000010100 */
[----:B------:R-:W-:Y:S02]  /*39f0*/  ISETP.GE.AND P3, PT, R3, UR8, PT ;  /* 0x0000000803007c0c */ /* 0x000fe4000bf66270 */
[----:B------:R-:W-:Y:S01]  /*3a00*/  ISETP.GE.AND P1, PT, R0, UR8, PT ;  /* 0x0000000800007c0c */ /* 0x000fe2000bf26270 */
[----:B------:R-:W-:Y:S01]  /*3a10*/  @!P0 FMUL.FTZ R5, R5, 1.4426950216293334961 ;  /* 0x3fb8aa3b05058820 */ /* 0x000fe20000410000 */
[----:B------:R-:W-:Y:S01]  /*3a20*/  ISETP.GE.AND P2, PT, R2, UR8, PT ;  /* 0x0000000802007c0c */ /* 0x000fe2000bf46270 */
[----:B------:R-:W-:Y:S01]  /*3a30*/  IMAD.MOV.U32 R0, RZ, RZ, RZ ;  /* 0x000000ffff007224 */ /* 0x000fe200078e00ff */
[C---:B------:R-:W-:Y:S02]  /*3a40*/  ISETP.GT.U32.OR P5, PT, R20.reuse, 0x7f, P5 ;  /* 0x0000007f1400780c */ /* 0x040fe40002fa4470 */
[C---:B------:R-:W-:Y:S01]  /*3a50*/  ISETP.GT.U32.OR P3, PT, R20.reuse, 0x7f, P3 ;  /* 0x0000007f1400780c */ /* 0x040fe20001f64470 */
[----:B------:R-:W0:Y:S01]  /*3a60*/  @!P0 MUFU.EX2 R5, R5 ;  /* 0x0000000500058308 */ /* 0x000e220000000800 */
[----:B------:R-:W-:-:S02]  /*3a70*/  ISETP.GT.U32.OR P1, PT, R20, 0x7f, P1 ;  /* 0x0000007f1400780c */ /* 0x000fc40000f24470 */
[C---:B------:R-:W-:Y:S02]  /*3a80*/  ISETP.GT.U32.OR P6, PT, R20.reuse, 0x7f, P6 ;  /* 0x0000007f1400780c */ /* 0x040fe400037c4470 */
[C---:B------:R-:W-:Y:S02]  /*3a90*/  ISETP.GT.U32.OR P4, PT, R20.reuse, 0x7f, P4 ;  /* 0x0000007f1400780c */ /* 0x040fe40002784470 */
[----:B------:R-:W-:-:S03]  /*3aa0*/  ISETP.GT.U32.OR P2, PT, R20, 0x7f, P2 ;  /* 0x0000007f1400780c */ /* 0x000fc60001744470 */
[C---:B------:R-:W-:Y:S02]  /*3ab0*/  @!P5 FADD.FTZ R35, -R24.reuse, R35 ;  /* 0x000000231823d221 */ /* 0x040fe40000010100 */
[----:B------:R-:W-:Y:S01]  /*3ac0*/  @!P3 FADD.FTZ R33, -R24, R33 ;  /* 0x000000211821b221 */ /* 0x000fe20000010100 */
[----:B0-----:R0:W-:Y:S01]  /*3ad0*/  @!P0 STS [R36], R5 ;  /* 0x0000000524008388 */ /* 0x0011e20000000800 */
[----:B------:R-:W-:Y:S01]  /*3ae0*/  ISETP.GE.AND P0, PT, R38, UR8, PT ;  /* 0x0000000826007c0c */ /* 0x000fe2000bf06270 */
[C---:B------:R-:W-:Y:S01]  /*3af0*/  @!P1 FADD.FTZ R31, -R24.reuse, R31 ;  /* 0x0000001f181f9221 */ /* 0x040fe20000010100 */
[C---:B------:R-:W-:Y:S02]  /*3b00*/  @!P6 FADD.FTZ R34, -R24.reuse, R34 ;  /* 0x000000221822e221 */ /* 0x040fe40000010100 */
[----:B------:R-:W-:Y:S01]  /*3b10*/  @!P4 FADD.FTZ R32, -R24, R32 ;  /* 0x000000201820c221 */ /* 0x000fe20000010100 */
        /* <DEDUP_REMOVED lines=8> */
[----:B------:R-:W2:Y:S04]  /*3ba0*/  @!P5 MUFU.EX2 R35, R35 ;  /* 0x000000230023d308 */ /* 0x000ea80000000800 */
[----:B------:R-:W3:Y:S01]  /*3bb0*/  @!P6 MUFU.EX2 R3, R34 ;  /* 0x000000220003e308 */ /* 0x000ee20000000800 */
[----:B------:R-:W-:-:S03]  /*3bc0*/  @!P0 FADD.FTZ R24, -R24, R27 ;  /* 0x0000001b18188221 */ /* 0x000fc60000010100 */
[----:B------:R-:W4:Y:S01]  /*3bd0*/  @!P3 MUFU.EX2 R33, R33 ;  /* 0x000000210021b308 */ /* 0x000f220000000800 */
[----:B------:R-:W-:-:S03]  /*3be0*/  @!P0 FMUL.FTZ R24, R24, 1.4426950216293334961 ;  /* 0x3fb8aa3b18188820 */ /* 0x000fc60000410000 */
[----:B0-----:R-:W0:Y:S01]  /*3bf0*/  @!P4 MUFU.EX2 R5, R32 ;  /* 0x000000200005c308 */ /* 0x001e220000000800 */
[----:B--2---:R1:W-:Y:S03]  /*3c00*/  @!P5 STS [R36+0x480], R35 ;  /* 0x000480232400d388 */ /* 0x0043e60000000800 */
[----:B------:R-:W2:Y:S01]  /*3c10*/  @!P2 MUFU.EX2 R7, R26 ;  /* 0x0000001a0007a308 */ /* 0x000ea20000000800 */
[----:B---3--:R3:W-:Y:S01]  /*3c20*/  @!P6 STS [R36+0x240], R3 ;  /* 0x000240032400e388 */ /* 0x0087e20000000800 */
[----:B------:R-:W-:Y:S02]  /*3c30*/  IMAD R34, R28, 0xc0, R15 ;  /* 0x000000c01c227824 */ /* 0x000fe400078e020f */
[----:B------:R-:W5:Y:S01]  /*3c40*/  @!P1 MUFU.EX2 R31, R31 ;  /* 0x0000001f001f9308 */ /* 0x000f620000000800 */
[----:B----4-:R-:W-:Y:S03]  /*3c50*/  @!P3 STS [R36+0x900], R33 ;  /* 0x000900212400b388 */ /* 0x010fe60000000800 */
[----:B------:R-:W4:Y:S01]  /*3c60*/  @!P0 MUFU.EX2 R9, R24 ;  /* 0x0000001800098308 */ /* 0x000f220000000800 */
[----:B0-----:R0:W-:Y:S04]  /*3c70*/  @!P4 STS [R36+0x6c0], R5 ;  /* 0x0006c0052400c388 */ /* 0x0011e80000000800 */
[----:B--2---:R2:W-:Y:S04]  /*3c80*/  @!P2 STS [R36+0xb40], R7 ;  /* 0x000b40072400a388 */ /* 0x0045e80000000800 */
[----:B-----5:R-:W-:Y:S04]  /*3c90*/  @!P1 STS [R36+0xd80], R31 ;  /* 0x000d801f24009388 */ /* 0x020fe80000000800 */
[----:B----4-:R4:W-:Y:S01]  /*3ca0*/  @!P0 STS [R36+0xfc0], R9 ;  /* 0x000fc00924008388 */ /* 0x0109e20000000800 */
[----:B-1----:R-:W-:Y:S01]  /*3cb0*/  IMAD R35, R17, UR6, RZ ;  /* 0x0000000611237c24 */ /* 0x002fe2000f8e02ff */
[----:B---3--:R-:W-:Y:S01]  /*3cc0*/  CS2R R2, SRZ ;  /* 0x0000000000027805 */ /* 0x008fe2000001ff00 */
[----:B------:R-:W-:Y:S03]  /*3cd0*/  BAR.SYNC.DEFER_BLOCKING 0x0 ;  /* 0x0000000000007b1d */ /* 0x000fe60000010000 */
[----:B------:R-:W-:-:S04]  /*3ce0*/  IADD3 R34, P0, PT, R35, R34, RZ ;  /* 0x0000002223227210 */ /* 0x000fc80007f1e0ff */
[----:B------:R-:W-:Y:S02]  /*3cf0*/  LEA.HI.X.SX32 R35, R35, RZ, 0x1, P0 ;  /* 0x000000ff23237211 */ /* 0x000fe400000f0eff */
[----:B0-----:R-:W-:Y:S02]  /*3d00*/  CS2R R4, SRZ ;  /* 0x0000000000047805 */ /* 0x001fe4000001ff00 */
[----:B--2---:R-:W-:Y:S02]  /*3d10*/  CS2R R6, SRZ ;  /* 0x0000000000067805 */ /* 0x004fe4000001ff00 */
[----:B----4-:R-:W-:Y:S01]  /*3d20*/  CS2R R8, SRZ ;  /* 0x0000000000087805 */ /* 0x010fe2000001ff00 */
[----:B------:R-:W-:Y:S06]  /*3d30*/  BRA.U !UP0, `(.L_x_254) ;  /* 0x0000000908307547 */ /* 0x000fec000b800000 */
[----:B------:R-:W0:Y:S01]  /*3d40*/  LDCU.64 UR4, c[0x0][0x3f8] ;  /* 0x00007f00ff0477ac */ /* 0x000e220008000a00 */
[----:B------:R-:W-:Y:S01]  /*3d50*/  SHF.L.U64.HI R35, R34, 0x2, R35 ;  /* 0x0000000222237819 */ /* 0x000fe20000010223 */
[C---:B------:R-:W-:Y:S01]  /*3d60*/  IMAD R32, R30.reuse, R17, RZ ;  /* 0x000000111e207224 */ /* 0x040fe200078e02ff */
[----:B------:R-:W-:Y:S01]  /*3d70*/  CS2R R26, SRZ ;  /* 0x00000000001a7805 */ /* 0x000fe2000001ff00 */
[----:B------:R-:W1:Y:S01]  /*3d80*/  LDCU UR7, c[0x0][0x534] ;  /* 0x0000a680ff0777ac */ /* 0x000e620008000800 */
[----:B------:R-:W-:Y:S01]  /*3d90*/  VIADD R33, R30, -UR6 ;  /* 0x800000061e217c36 */ /* 0x000fe20008000000 */
[----:B------:R-:W-:Y:S01]  /*3da0*/  CS2R R24, SRZ ;  /* 0x0000000000187805 */ /* 0x000fe2000001ff00 */
[----:B------:R-:W-:Y:S01]  /*3db0*/  IMAD.MOV.U32 R31, RZ, RZ, RZ ;  /* 0x000000ffff1f7224 */ /* 0x000fe200078e00ff */
[----:B------:R-:W-:Y:S01]  /*3dc0*/  UISETP.GE.U32.AND UP1, UPT, UR8, 0x4, UPT ;  /* 0x000000040800788c */ /* 0x000fe2000bf26070 */
[----:B------:R-:W-:Y:S01]  /*3dd0*/  IMAD.MOV.U32 R0, RZ, RZ, RZ ;  /* 0x000000ffff007224 */ /* 0x000fe200078e00ff */
[----:B------:R-:W-:-:S02]  /*3de0*/  CS2R R22, SRZ ;  /* 0x0000000000167805 */ /* 0x000fc4000001ff00 */
[----:B------:R-:W-:Y:S02]  /*3df0*/  CS2R R20, SRZ ;  /* 0x0000000000147805 */ /* 0x000fe4000001ff00 */
[----:B------:R-:W-:Y:S02]  /*3e00*/  CS2R R18, SRZ ;  /* 0x0000000000127805 */ /* 0x000fe4000001ff00 */
[----:B------:R-:W-:Y:S02]  /*3e10*/  CS2R R16, SRZ ;  /* 0x0000000000107805 */ /* 0x000fe4000001ff00 */
[----:B0-----:R-:W-:-:S04]  /*3e20*/  LEA R34, P0, R34, UR4, 0x2 ;  /* 0x0000000422227c11 */ /* 0x001fc8000f8010ff */
[----:B------:R-:W-:Y:S01]  /*3e30*/  IADD3.X R35, PT, PT, R35, UR5, RZ, P0, !PT ;  /* 0x0000000523237c10 */ /* 0x000fe200087fe4ff */
[----:B-1----:R-:W-:Y:S01]  /*3e40*/  ULOP3.LUT UP0, UR7, UR7, 0x3, URZ, 0xc0, !UPT ;  /* 0x0000000307077892 */ /* 0x002fe2000f80c0ff */
[----:B------:R-:W-:Y:S11]  /*3e50*/  BRA.U !UP1, `(.L_x_255) ;  /* 0x0000000509647547 */ /* 0x000ff6000b800000 */
[----:B------:R-:W0:Y:S01]  /*3e60*/  S2UR UR4, SR_CgaCtaId ;  /* 0x00000000000479c3 */ /* 0x000e220000008800 */
[----:B------:R-:W-:Y:S01]  /*3e70*/  UMOV UR5, 0x400 ;  /* 0x0000040000057882 */ /* 0x000fe20000000000 */
[----:B------:R-:W-:Y:S01]  /*3e80*/  ULOP3.LUT UR8, UR8, 0x7ffffffc, URZ, 0xc0, !UPT ;  /* 0x7ffffffc08087892 */ /* 0x000fe2000f8ec0ff */
[----:B------:R-:W-:Y:S01]  /*3e90*/  ISETP.GE.AND P1, PT, R28, R33, PT ;  /* 0x000000211c00720c */ /* 0x000fe20003f26270 */
[----:B------:R-:W-:Y:S01]  /*3ea0*/  IMAD.MOV.U32 R0, RZ, RZ, RZ ;  /* 0x000000ffff007224 */ /* 0x000fe200078e00ff */
[----:B------:R-:W-:Y:S02]  /*3eb0*/  CS2R R2, SRZ ;  /* 0x0000000000027805 */ /* 0x000fe4000001ff00 */
[----:B------:R-:W-:Y:S02]  /*3ec0*/  CS2R R4, SRZ ;  /* 0x0000000000047805 */ /* 0x000fe4000001ff00 */
[----:B------:R-:W-:Y:S02]  /*3ed0*/  CS2R R6, SRZ ;  /* 0x0000000000067805 */ /* 0x000fe4000001ff00 */
[----:B------:R-:W-:-:S02]  /*3ee0*/  CS2R R8, SRZ ;  /* 0x0000000000087805 */ /* 0x000fc4000001ff00 */
[----:B------:R-:W-:Y:S01]  /*3ef0*/  CS2R R10, SRZ ;  /* 0x00000000000a7805 */ /* 0x000fe2000001ff00 */
[----:B------:R-:W-:Y:S02]  /*3f00*/  IMAD.MOV.U32 R13, RZ, RZ, RZ ;  /* 0x000000ffff0d7224 */ /* 0x000fe400078e00ff */
[----:B------:R-:W-:Y:S01]  /*3f10*/  IMAD.U32 R31, RZ, RZ, UR8 ;  /* 0x00000008ff1f7e24 */ /* 0x000fe2000f8e00ff */
[----:B0-----:R-:W-:Y:S02]  /*3f20*/  ULEA UR4, UR4, UR5, 0x18 ;  /* 0x0000000504047291 */ /* 0x001fe4000f8ec0ff */
[----:B------:R-:W-:-:S04]  /*3f30*/  UIADD3 UR5, UPT, UPT, -UR8, URZ, URZ ;  /* 0x000000ff08057290 */ /* 0x000fc8000fffe1ff */
[----:B------:R-:W-:-:S05]  /*3f40*/  LEA R14, R28, UR4, 0x2 ;  /* 0x000000041c0e7c11 */ /* 0x000fca000f8e10ff */
[----:B------:R-:W-:-:S07]  /*3f50*/  VIADD R14, R14, 0x48 ;  /* 0x000000480e0e7836 */ /* 0x000fce0000000000 */
.L_x_256:
[----:B------:R-:W2:Y:S01]  /*3f60*/  @!P1 LDG.E.128 R16, desc[UR10][R34.64] ;  /* 0x0000000a22109981 */ /* 0x000ea2000c1e1d00 */
[C-C-:B------:R-:W-:Y:S01]  /*3f70*/  @!P1 IMAD.WIDE R36, R32.reuse, 0x4, R34.reuse ;  /* 0x0000000420249825 */ /* 0x140fe200078e0222 */
[----:B------:R-:W-:Y:S02]  /*3f80*/  UIADD3 UR5, UPT, UPT, UR5, 0x4, URZ ;  /* 0x0000000405057890 */ /* 0x000fe4000fffe0ff */
[----:B------:R-:W2:Y:S01]  /*3f90*/  LDS R12, [R14+-0x48] ;  /* 0xffffb8000e0c7984 */ /* 0x000ea20000000800 */
[----:B------:R-:W-:Y:S01]  /*3fa0*/  @!P1 IMAD.WIDE R38, R32, 0x8, R34 ;  /* 0x0000000820269825 */ /* 0x000fe200078e0222 */
[----:B------:R-:W-:Y:S02]  /*3fb0*/  UISETP.NE.AND UP1, UPT, UR5, URZ, UPT ;  /* 0x000000ff0500728c */ /* 0x000fe4000bf25270 */
[----:B------:R-:W3:Y:S04]  /*3fc0*/  @!P1 LDG.E.128 R20, desc[UR10][R34.64+0x100] ;  /* 0x0001000a22149981 */ /* 0x000ee8000c1e1d00 */
[----:B------:R-:W4:Y:S01]  /*3fd0*/  @!P1 LDG.E.128 R24, desc[UR10][R34.64+0x200] ;  /* 0x0002000a22189981 */ /* 0x000f22000c1e1d00 */
[C---:B--2---:R-:W-:Y:S01]  /*3fe0*/  FFMA.FTZ R13, R12.reuse, R16, R13 ;  /* 0x000000100c0d7223 */ /* 0x044fe2000001000d */
[C---:B------:R-:W-:Y:S01]  /*3ff0*/  FFMA.FTZ R10, R12.reuse, R17, R10 ;  /* 0x000000110c0a7223 */ /* 0x040fe2000001000a */
[C---:B------:R-:W-:Y:S01]  /*4000*/  FFMA.FTZ R11, R12.reuse, R18, R11 ;  /* 0x000000120c0b7223 */ /* 0x040fe2000001000b */
[C---:B------:R-:W-:Y:S02]  /*4010*/  FFMA.FTZ R8, R12.reuse, R19, R8 ;  /* 0x000000130c087223 */ /* 0x040fe40000010008 */
[----:B------:R-:W2:Y:S01]  /*4020*/  @!P1 LDG.E.128 R16, desc[UR10][R36.64] ;  /* 0x0000000a24109981 */ /* 0x000ea2000c1e1d00 */
[C---:B---3--:R-:W-:Y:S01]  /*4030*/  FFMA.FTZ R9, R12.reuse, R20, R9 ;  /* 0x000000140c097223 */ /* 0x048fe20000010009 */
[C---:B------:R-:W-:Y:S01]  /*4040*/  FFMA.FTZ R6, R12.reuse, R21, R6 ;  /* 0x000000150c067223 */ /* 0x040fe20000010006 */
[C---:B------:R-:W-:Y:S01]  /*4050*/  FFMA.FTZ R7, R12.reuse, R22, R7 ;  /* 0x000000160c077223 */ /* 0x040fe20000010007 */
[C---:B------:R-:W-:Y:S01]  /*4060*/  FFMA.FTZ R4, R12.reuse, R23, R4 ;  /* 0x000000170c047223 */ /* 0x040fe20000010004 */
[C---:B----4-:R-:W-:Y:S01]  /*4070*/  FFMA.FTZ R5, R12.reuse, R24, R5 ;  /* 0x000000180c057223 */ /* 0x050fe20000010005 */
[----:B------:R-:W3:Y:S01]  /*4080*/  @!P1 LDG.E.128 R20, desc[UR10][R36.64+0x100] ;  /* 0x0001000a24149981 */ /* 0x000ee2000c1e1d00 */
[C---:B------:R-:W-:Y:S01]  /*4090*/  FFMA.FTZ R2, R12.reuse, R25, R2 ;  /* 0x000000190c027223 */ /* 0x040fe20000010002 */
[C---:B------:R-:W-:Y:S01]  /*40a0*/  FFMA.FTZ R3, R12.reuse, R26, R3 ;  /* 0x0000001a0c037223 */ /* 0x040fe20000010003 */
[----:B------:R-:W-:Y:S02]  /*40b0*/  FFMA.FTZ R0, R12, R27, R0 ;  /* 0x0000001b0c007223 */ /* 0x000fe40000010000 */
[----:B------:R-:W2:Y:S04]  /*40c0*/  LDS R12, [R14+-0x24] ;  /* 0xffffdc000e0c7984 */ /* 0x000ea80000000800 */
[----:B------:R0:W4:Y:S02]  /*40d0*/  @!P1 LDG.E.128 R24, desc[UR10][R36.64+0x200] ;  /* 0x0002000a24189981 */ /* 0x000124000c1e1d00 */
[C---:B0-----:R-:W-:Y:S01]  /*40e0*/  @!P1 IMAD.WIDE R36, R32.reuse, 0xc, R34 ;  /* 0x0000000c20249825 */ /* 0x041fe200078e0222 */
[C---:B------:R-:W-:Y:S04]  /*40f0*/  LEA R34, P0, R32.reuse, R34, 0x4 ;  /* 0x0000002220227211 */ /* 0x040fe800078020ff */
[----:B------:R-:W-:Y:S01]  /*4100*/  LEA.HI.X.SX32 R35, R32, R35, 0x4, P0 ;  /* 0x0000002320237211 */ /* 0x000fe200000f26ff */
        /* <DEDUP_REMOVED lines=8> */
[C---:B------:R-:W-:Y:S02]  /*4190*/  FFMA.FTZ R4, R12.reuse, R23, R4 ;  /* 0x000000170c047223 */ /* 0x040fe40000010004 */
[----:B------:R-:W3:Y:S01]  /*41a0*/  @!P1 LDG.E.128 R20, desc[UR10][R38.64+0x100] ;  /* 0x0001000a26149981 */ /* 0x000ee2000c1e1d00 */
[C---:B----4-:R-:W-:Y:S01]  /*41b0*/  FFMA.FTZ R5, R12.reuse, R24, R5 ;  /* 0x000000180c057223 */ /* 0x050fe20000010005 */
[C---:B------:R-:W-:Y:S01]  /*41c0*/  FFMA.FTZ R2, R12.reuse, R25, R2 ;  /* 0x000000190c027223 */ /* 0x040fe20000010002 */
[C---:B------:R-:W-:Y:S01]  /*41d0*/  FFMA.FTZ R3, R12.reuse, R26, R3 ;  /* 0x0000001a0c037223 */ /* 0x040fe20000010003 */
[----:B------:R-:W-:Y:S02]  /*41e0*/  FFMA.FTZ R0, R12, R27, R0 ;  /* 0x0000001b0c007223 */ /* 0x000fe40000010000 */
[----:B------:R-:W4:Y:S04]  /*41f0*/  @!P1 LDG.E.128 R24, desc[UR10][R38.64+0x200] ;  /* 0x0002000a26189981 */ /* 0x000f28000c1e1d00 */
[----:B------:R-:W2:Y:S02]  /*4200*/  LDS R12, [R14] ;  /* 0x000000000e0c7984 */ /* 0x000ea40000000800 */
        /* <DEDUP_REMOVED lines=15> */
[----:B------:R0:W2:Y:S02]  /*4300*/  LDS R12, [R14+0x24] ;  /* 0x000024000e0c7984 */ /* 0x0000a40000000800 */
[----:B0-----:R-:W-:Y:S01]  /*4310*/  IADD3 R14, PT, PT, R14, 0x90, RZ ;  /* 0x000000900e0e7810 */ /* 0x001fe20007ffe0ff */
[C---:B--2---:R-:W-:Y:S01]  /*4320*/  FFMA.FTZ R13, R12.reuse, R16, R13 ;  /* 0x000000100c0d7223 */ /* 0x044fe2000001000d */
[C---:B------:R-:W-:Y:S01]  /*4330*/  FFMA.FTZ R10, R12.reuse, R17, R10 ;  /* 0x000000110c0a7223 */ /* 0x040fe2000001000a */
[C---:B------:R-:W-:Y:S01]  /*4340*/  FFMA.FTZ R11, R12.reuse, R18, R11 ;  /* 0x000000120c0b7223 */ /* 0x040fe2000001000b */
[C---:B------:R-:W-:Y:S01]  /*4350*/  FFMA.FTZ R8, R12.reuse, R19, R8 ;  /* 0x000000130c087223 */ /* 0x040fe20000010008 */
[C---:B---3--:R-:W-:Y:S01]  /*4360*/  FFMA.FTZ R9, R12.reuse, R20, R9 ;  /* 0x000000140c097223 */ /* 0x048fe20000010009 */
[C---:B------:R-:W-:Y:S01]  /*4370*/  FFMA.FTZ R6, R12.reuse, R21, R6 ;  /* 0x000000150c067223 */ /* 0x040fe20000010006 */
[C---:B------:R-:W-:Y:S01]  /*4380*/  FFMA.FTZ R7, R12.reuse, R22, R7 ;  /* 0x000000160c077223 */ /* 0x040fe20000010007 */
[C---:B------:R-:W-:Y:S01]  /*4390*/  FFMA.FTZ R4, R12.reuse, R23, R4 ;  /* 0x000000170c047223 */ /* 0x040fe20000010004 */
[C---:B----4-:R-:W-:Y:S01]  /*43a0*/  FFMA.FTZ R5, R12.reuse, R24, R5 ;  /* 0x000000180c057223 */ /* 0x050fe20000010005 */
[C---:B------:R-:W-:Y:S01]  /*43b0*/  FFMA.FTZ R2, R12.reuse, R25, R2 ;  /* 0x000000190c027223 */ /* 0x040fe20000010002 */
[C---:B------:R-:W-:Y:S01]  /*43c0*/  FFMA.FTZ R3, R12.reuse, R26, R3 ;  /* 0x0000001a0c037223 */ /* 0x040fe20000010003 */
[----:B------:R-:W-:Y:S01]  /*43d0*/  FFMA.FTZ R0, R12, R27, R0 ;  /* 0x0000001b0c007223 */ /* 0x000fe20000010000 */
[----:B------:R-:W-:Y:S09]  /*43e0*/  BRA.U UP1, `(.L_x_256) ;  /* 0xfffffff901dc7547 */ /* 0x000ff2000b83ffff */
.L_x_255:
[----:B------:R-:W-:Y:S05]  /*43f0*/  BRA.U !UP0, `(.L_x_254) ;  /* 0x0000000108807547 */ /* 0x000fea000b800000 */
[----:B------:R-:W0:Y:S01]  /*4400*/  S2UR UR4, SR_CgaCtaId ;  /* 0x00000000000479c3 */ /* 0x000e220000008800 */
[----:B------:R-:W-:Y:S01]  /*4410*/  UMOV UR5, 0x400 ;  /* 0x0000040000057882 */ /* 0x000fe20000000000 */
[----:B------:R-:W-:Y:S01]  /*4420*/  IMAD R31, R31, 0x9, R28 ;  /* 0x000000091f1f7824 */ /* 0x000fe200078e021c */
[----:B------:R-:W-:Y:S01]  /*4430*/  IADD3 R34, P1, PT, R34, 0x200, RZ ;  /* 0x0000020022227810 */ /* 0x000fe20007f3e0ff */
[----:B------:R-:W-:Y:S01]  /*4440*/  UIADD3 UR7, UPT, UPT, -UR7, URZ, URZ ;  /* 0x000000ff07077290 */ /* 0x000fe2000fffe1ff */
[----:B------:R-:W-:Y:S01]  /*4450*/  ISETP.GE.AND P0, PT, R28, R33, PT ;  /* 0x000000211c00720c */ /* 0x000fe20003f06270 */
[----:B------:R-:W-:Y:S01]  /*4460*/  IMAD.WIDE R32, R32, 0x4, RZ ;  /* 0x0000000420207825 */ /* 0x000fe200078e02ff */
[----:B------:R-:W-:Y:S01]  /*4470*/  IADD3.X R35, PT, PT, RZ, R35, RZ, P1, !PT ;  /* 0x00000023ff237210 */ /* 0x000fe20000ffe4ff */
[----:B0-----:R-:W-:-:S06]  /*4480*/  ULEA UR4, UR4, UR5, 0x18 ;  /* 0x0000000504047291 */ /* 0x001fcc000f8ec0ff */
[----:B------:R-:W-:-:S07]  /*4490*/  LEA R14, R31, UR4, 0x2 ;  /* 0x000000041f0e7c11 */ /* 0x000fce000f8e10ff */
.L_x_257:
[----:B------:R-:W2:Y:S01]  /*44a0*/  @!P0 LDG.E.128 R16, desc[UR10][R34.64+-0x200] ;  /* 0xfffe000a22108981 */ /* 0x000ea2000c1e1d00 */
[----:B------:R-:W-:Y:S03]  /*44b0*/  UIADD3 UR7, UPT, UPT, UR7, 0x1, URZ ;  /* 0x0000000107077890 */ /* 0x000fe6000fffe0ff */
[----:B------:R-:W3:Y:S01]  /*44c0*/  @!P0 LDG.E.128 R20, desc[UR10][R34.64+-0x100] ;  /* 0xffff000a22148981 */ /* 0x000ee2000c1e1d00 */
[----:B------:R-:W-:Y:S03]  /*44d0*/  UISETP.NE.AND UP0, UPT, UR7, URZ, UPT ;  /* 0x000000ff0700728c */ /* 0x000fe6000bf05270 */
[----:B------:R0:W4:Y:S04]  /*44e0*/  @!P0 LDG.E.128 R24, desc[UR10][R34.64] ;  /* 0x0000000a22188981 */ /* 0x000128000c1e1d00 */
[----:B------:R1:W2:Y:S01]  /*44f0*/  LDS R12, [R14] ;  /* 0x000000000e0c7984 */ /* 0x0002a20000000800 */
[----:B0-----:R-:W-:Y:S02]  /*4500*/  IADD3 R34, P1, PT, R32, R34, RZ ;  /* 0x0000002220227210 */ /* 0x001fe40007f3e0ff */
[----:B-1----:R-:W-:Y:S02]  /*4510*/  IADD3 R14, PT, PT, R14, 0x24, RZ ;  /* 0x000000240e0e7810 */ /* 0x002fe40007ffe0ff */
[----:B------:R-:W-:Y:S01]  /*4520*/  IADD3.X R35, PT, PT, R33, R35, RZ, P1, !PT ;  /* 0x0000002321237210 */ /* 0x000fe20000ffe4ff */
        /* <DEDUP_REMOVED lines=13> */
.L_x_254:
[----:B------:R-:W-:-:S04]  /*4600*/  IADD3 R28, PT, PT, R28, UR6, RZ ;  /* 0x000000061c1c7c10 */ /* 0x000fc8000fffe0ff */
[----:B------:R-:W-:-:S13]  /*4610*/  ISETP.GE.AND P0, PT, R28, R30, PT ;  /* 0x0000001e1c00720c */ /* 0x000fda0003f06270 */
[----:B------:R-:W-:Y:S05]  /*4620*/  @P0 EXIT ;  /* 0x000000000000094d */ /* 0x000fea0003800000 */
[-C--:B------:R-:W-:Y:S01]  /*4630*/  IABS R18, R29.reuse ;  /* 0x0000001d00127213 */ /* 0x080fe20000000000 */
[----:B------:R-:W0:Y:S01]  /*4640*/  LDC R14, c[0x0][0x434] ;  /* 0x00010d00ff0e7b82 */ /* 0x000e220000000800 */
[----:B------:R-:W-:Y:S01]  /*4650*/  IABS R20, R28 ;  /* 0x0000001c00147213 */ /* 0x000fe20000000000 */
[----:B------:R-:W1:Y:S01]  /*4660*/  LDCU.128 UR4, c[0x0][0x400] ;  /* 0x00008000ff0477ac */ /* 0x000e620008000c00 */
[----:B------:R-:W2:Y:S01]  /*4670*/  I2F.RP R16, R18 ;  /* 0x0000001200107306 */ /* 0x000ea20000209400 */
[----:B------:R-:W-:Y:S01]  /*4680*/  IABS R19, R29 ;  /* 0x0000001d00137213 */ /* 0x000fe20000000000 */
[----:B------:R-:W3:Y:S01]  /*4690*/  LDCU.64 UR8, c[0x0][0x410] ;  /* 0x00008200ff0877ac */ /* 0x000ee20008000a00 */
[----:B------:R-:W-:Y:S02]  /*46a0*/  F2FP.F16.F32.PACK_AB R10, R10, R13 ;  /* 0x0000000d0a0a723e */ /* 0x000fe400000000ff */
[----:B------:R-:W-:Y:S02]  /*46b0*/  IADD3 R19, PT, PT, RZ, -R19, RZ ;  /* 0x80000013ff137210 */ /* 0x000fe40007ffe0ff */
[----:B------:R-:W-:-:S02]  /*46c0*/  F2FP.F16.F32.PACK_AB R11, R8, R11 ;  /* 0x0000000b080b723e */ /* 0x000fc400000000ff */
[----:B------:R-:W-:Y:S02]  /*46d0*/  F2FP.F16.F32.PACK_AB R6, R6, R9 ;  /* 0x000000090606723e */ /* 0x000fe400000000ff */
[----:B------:R-:W-:Y:S02]  /*46e0*/  F2FP.F16.F32.PACK_AB R7, R4, R7 ;  /* 0x000000070407723e */ /* 0x000fe400000000ff */
[----:B------:R-:W-:Y:S01]  /*46f0*/  F2FP.F16.F32.PACK_AB R2, R2, R5 ;  /* 0x000000050202723e */ /* 0x000fe200000000ff */
[----:B--2---:R-:W2:Y:S01]  /*4700*/  MUFU.RCP R22, R16 ;  /* 0x0000001000167308 */ /* 0x004ea20000001000 */
[----:B------:R-:W-:Y:S01]  /*4710*/  F2FP.F16.F32.PACK_AB R3, R0, R3 ;  /* 0x000000030003723e */ /* 0x000fe200000000ff */
[----:B--2---:R-:W-:-:S06]  /*4720*/  VIADD R22, R22, 0xffffffe ;  /* 0x0ffffffe16167836 */ /* 0x004fcc0000000000 */
[----:B------:R-:W2:Y:S02]  /*4730*/  F2I.FTZ.U32.TRUNC.NTZ R23, R22 ;  /* 0x0000001600177305 */ /* 0x000ea4000021f000 */
[----:B--2---:R-:W-:Y:S02]  /*4740*/  IMAD.MOV R12, RZ, RZ, -R23 ;  /* 0x000000ffff0c7224 */ /* 0x004fe400078e0a17 */
[----:B------:R-:W-:Y:S02]  /*4750*/  IMAD.MOV.U32 R22, RZ, RZ, RZ ;  /* 0x000000ffff167224 */ /* 0x000fe400078e00ff */
[----:B------:R-:W-:Y:S01]  /*4760*/  IMAD R17, R12, R18, RZ ;  /* 0x000000120c117224 */ /* 0x000fe200078e02ff */
[----:B0-----:R-:W-:-:S03]  /*4770*/  IABS R12, R14 ;  /* 0x0000000e000c7213 */ /* 0x001fc60000000000 */
[----:B------:R-:W-:-:S06]  /*4780*/  IMAD.HI.U32 R17, R23, R17, R22 ;  /* 0x0000001117117227 */ /* 0x000fcc00078e0016 */
[----:B------:R-:W-:Y:S02]  /*4790*/  IMAD.HI.U32 R16, R17, R20, RZ ;  /* 0x0000001411107227 */ /* 0x000fe400078e00ff */
[----:B------:R-:W0:Y:S02]  /*47a0*/  I2F.RP R17, R12 ;  /* 0x0000000c00117306 */ /* 0x000e240000209400 */
[----:B------:R-:W-:-:S05]  /*47b0*/  IMAD R19, R16, R19, R20 ;  /* 0x0000001310137224 */ /* 0x000fca00078e0214 */
[----:B------:R-:W-:Y:S01]  /*47c0*/  ISETP.GT.U32.AND P1, PT, R18, R19, PT ;  /* 0x000000131200720c */ /* 0x000fe20003f24070 */
[----:B0-----:R-:W0:-:S12]  /*47d0*/  MUFU.RCP R17, R17 ;  /* 0x0000001100117308 */ /* 0x001e180000001000 */
[----:B------:R-:W-:Y:S02]  /*47e0*/  @!P1 IMAD.IADD R19, R19, 0x1, -R18 ;  /* 0x0000000113139824 */ /* 0x000fe400078e0a12 */
[----:B------:R-:W-:Y:S01]  /*47f0*/  @!P1 VIADD R16, R16, 0x1 ;  /* 0x0000000110109836 */ /* 0x000fe20000000000 */
[----:B------:R-:W-:Y:S02]  /*4800*/  ISETP.NE.AND P1, PT, R29, RZ, PT ;  /* 0x000000ff1d00720c */ /* 0x000fe40003f25270 */
[----:B------:R-:W-:Y:S02]  /*4810*/  ISETP.GE.U32.AND P2, PT, R19, R18, PT ;  /* 0x000000121300720c */ /* 0x000fe40003f46070 */
[----:B------:R-:W-:-:S04]  /*4820*/  LOP3.LUT R18, R28, R29, RZ, 0x3c, !PT ;  /* 0x0000001d1c127212 */ /* 0x000fc800078e3cff */
[----:B------:R-:W-:Y:S02]  /*4830*/  ISETP.GE.AND P0, PT, R18, RZ, PT ;  /* 0x000000ff1200720c */ /* 0x000fe40003f06270 */
[----:B0-----:R-:W-:-:S04]  /*4840*/  IADD3 R18, PT, PT, R17, 0xffffffe, RZ ;  /* 0x0ffffffe11127810 */ /* 0x001fc80007ffe0ff */
[----:B------:R-:W0:Y:S01]  /*4850*/  F2I.FTZ.U32.TRUNC.NTZ R19, R18 ;  /* 0x0000001200137305 */ /* 0x000e22000021f000 */
[----:B------:R-:W-:-:S06]  /*4860*/  @P2 VIADD R16, R16, 0x1 ;  /* 0x0000000110102836 */ /* 0x000fcc0000000000 */
[----:B------:R-:W-:Y:S01]  /*4870*/  @!P0 IMAD.MOV R16, RZ, RZ, -R16 ;  /* 0x000000ffff108224 */ /* 0x000fe200078e0a10 */
[----:B------:R-:W-:-:S05]  /*4880*/  @!P1 LOP3.LUT R16, RZ, R29, RZ, 0x33, !PT ;  /* 0x0000001dff109212 */ /* 0x000fca00078e33ff */
[----:B------:R-:W-:Y:S01]  /*4890*/  IMAD R29, R29, R16, RZ ;  /* 0x000000101d1d7224 */ /* 0x000fe200078e02ff */
[----:B0-----:R-:W-:Y:S01]  /*48a0*/  IADD3 R17, PT, PT, RZ, -R19, RZ ;  /* 0x80000013ff117210 */ /* 0x001fe20007ffe0ff */
[----:B------:R-:W-:Y:S02]  /*48b0*/  IMAD.MOV.U32 R18, RZ, RZ, RZ ;  /* 0x000000ffff127224 */ /* 0x000fe400078e00ff */
[----:B------:R-:W-:Y:S02]  /*48c0*/  IMAD.IADD R23, R28, 0x1, -R29 ;  /* 0x000000011c177824 */ /* 0x000fe400078e0a1d */
[----:B------:R-:W-:-:S03]  /*48d0*/  IMAD R21, R17, R12, RZ ;  /* 0x0000000c11157224 */ /* 0x000fc600078e02ff */
[----:B------:R-:W-:Y:S01]  /*48e0*/  IABS R17, R23 ;  /* 0x0000001700117213 */ /* 0x000fe20000000000 */
[----:B------:R-:W-:Y:S01]  /*48f0*/  IMAD.HI.U32 R21, R19, R21, R18 ;  /* 0x0000001513157227 */ /* 0x000fe200078e0012 */
[----:B------:R-:W-:-:S04]  /*4900*/  LOP3.LUT R23, R23, R14, RZ, 0x3c, !PT ;  /* 0x0000000e17177212 */ /* 0x000fc800078e3cff */
[----:B------:R-:W-:Y:S01]  /*4910*/  ISETP.GE.AND P1, PT, R23, RZ, PT ;  /* 0x000000ff1700720c */ /* 0x000fe20003f26270 */
[----:B------:R-:W-:-:S05]  /*4920*/  IMAD.HI.U32 R21, R21, R17, RZ ;  /* 0x0000001115157227 */ /* 0x000fca00078e00ff */
[----:B------:R-:W-:-:S05]  /*4930*/  IADD3 R18, PT, PT, -R21, RZ, RZ ;  /* 0x000000ff15127210 */ /* 0x000fca0007ffe1ff */
[----:B------:R-:W-:Y:S02]  /*4940*/  IMAD R17, R12, R18, R17 ;  /* 0x000000120c117224 */ /* 0x000fe400078e0211 */
[----:B-1----:R-:W-:-:S03]  /*4950*/  IMAD.WIDE.U32 R18, R16, UR4, RZ ;  /* 0x0000000410127c25 */ /* 0x002fc6000f8e00ff */
        /* <DEDUP_REMOVED lines=9> */
[----:B------:R-:W-:Y:S02]  /*49f0*/  @P2 IADD3 R21, PT, PT, R21, 0x1, RZ ;  /* 0x0000000115152810 */ /* 0x000fe40007ffe0ff */
[----:B------:R-:W-:-:S03]  /*4a00*/  IMAD.IADD R19, R19, 0x1, R12 ;  /* 0x0000000113137824 */ /* 0x000fc600078e020c */
[----:B------:R-:W-:Y:S01]  /*4a10*/  @!P1 IMAD.MOV R21, RZ, RZ, -R21 ;  /* 0x000000ffff159224 */ /* 0x000fe200078e0a15 */
[----:B------:R-:W-:-:S04]  /*4a20*/  @!P0 LOP3.LUT R21, RZ, R14, RZ, 0x33, !PT ;  /* 0x0000000eff158212 */ /* 0x000fc800078e33ff */
[----:B------:R-:W-:Y:S01]  /*4a30*/  SHF.R.S32.HI R16, RZ, 0x1f, R21 ;  /* 0x0000001fff107819 */ /* 0x000fe20000011415 */
[C---:B------:R-:W-:Y:S02]  /*4a40*/  IMAD R29, R21.reuse, R14, R29 ;  /* 0x0000000e151d7224 */ /* 0x040fe400078e021d */
[----:B---3--:R-:W-:-:S03]  /*4a50*/  IMAD.WIDE.U32 R18, R21, UR8, R18 ;  /* 0x0000000815127c25 */ /* 0x008fc6000f8e0012 */
[----:B------:R-:W-:Y:S01]  /*4a60*/  IADD3 R29, PT, PT, R28, -R29, RZ ;  /* 0x8000001d1c1d7210 */ /* 0x000fe20007ffe0ff */
[----:B------:R-:W-:-:S03]  /*4a70*/  IMAD R16, R16, UR8, RZ ;  /* 0x0000000810107c24 */ /* 0x000fc6000f8e02ff */
[----:B------:R-:W-:Y:S01]  /*4a80*/  SHF.R.S32.HI R12, RZ, 0x1f, R29 ;  /* 0x0000001fff0c7819 */ /* 0x000fe2000001141d */
[----:B------:R-:W-:-:S04]  /*4a90*/  IMAD R21, R21, UR9, R16 ;  /* 0x0000000915157c24 */ /* 0x000fc8000f8e0210 */
[----:B------:R-:W-:Y:S02]  /*4aa0*/  IMAD.IADD R19, R19, 0x1, R21 ;  /* 0x0000000113137824 */ /* 0x000fe400078e0215 */
[----:B------:R-:W-:Y:S02]  /*4ab0*/  IMAD R12, R12, UR6, RZ ;  /* 0x000000060c0c7c24 */ /* 0x000fe4000f8e02ff */
[----:B------:R-:W-:-:S04]  /*4ac0*/  IMAD.WIDE.U32 R18, R29, UR6, R18 ;  /* 0x000000061d127c25 */ /* 0x000fc8000f8e0012 */
[----:B------:R-:W-:Y:S01]  /*4ad0*/  IMAD R29, R29, UR7, R12 ;  /* 0x000000071d1d7c24 */ /* 0x000fe2000f8e020c */
[----:B------:R-:W-:-:S04]  /*4ae0*/  IADD3 R15, P0, PT, R15, R18, RZ ;  /* 0x000000120f0f7210 */ /* 0x000fc80007f1e0ff */
[----:B------:R-:W-:Y:S02]  /*4af0*/  IADD3.X R14, PT, PT, R19, R29, RZ, P0, !PT ;  /* 0x0000001d130e7210 */ /* 0x000fe400007fe4ff */
[----:B0-----:R-:W-:-:S04]  /*4b00*/  LEA R12, P0, R15, UR4, 0x1 ;  /* 0x000000040f0c7c11 */ /* 0x001fc8000f8008ff */
[----:B------:R-:W-:-:S05]  /*4b10*/  LEA.HI.X R13, R15, UR5, R14, 0x1, P0 ;  /* 0x000000050f0d7c11 */ /* 0x000fca00080f0c0e */
[----:B------:R-:W-:Y:S04]  /*4b20*/  STG.E.64 desc[UR10][R12.64], R10 ;  /* 0x0000000a0c007986 */ /* 0x000fe8000c101b0a */
[----:B------:R-:W-:Y:S04]  /*4b30*/  STG.E.64 desc[UR10][R12.64+0x80], R6 ;  /* 0x000080060c007986 */ /* 0x000fe8000c101b0a */
[----:B------:R-:W-:Y:S01]  /*4b40*/  STG.E.64 desc[UR10][R12.64+0x100], R2 ;  /* 0x000100020c007986 */ /* 0x000fe2000c101b0a */
[----:B------:R-:W-:Y:S05]  /*4b50*/  EXIT ;  /* 0x000000000000794d */ /* 0x000fea0003800000 */
        .weak           $__internal_7_$__cuda_sm20_div_s64
        .type           $__internal_7_$__cuda_sm20_div_s64,@function
        .size           $__internal_7_$__cuda_sm20_div_s64,(.L_x_6868 - $__internal_7_$__cuda_sm20_div_s64)
$__internal_7_$__cuda_sm20_div_s64:
        /* <DEDUP_REMOVED lines=13> */
[----:B------:R-:W-:Y:S01]  /*4c30*/  IMAD R23, R42, R41, R23 ;  /* 0x000000292a177224 */ /* 0x000fe200078e0217 */
[----:B------:R-:W-:-:S03]  /*4c40*/  IADD3 R13, P0, PT, RZ, -R22, RZ ;  /* 0x80000016ff0d7210 */ /* 0x000fc60007f1e0ff */
[----:B------:R-:W-:Y:S02]  /*4c50*/  IMAD R0, R43, R40, R23 ;  /* 0x000000282b007224 */ /* 0x000fe400078e0217 */
[----:B------:R-:W-:-:S04]  /*4c60*/  IMAD.HI.U32 R22, R42, R13, RZ ;  /* 0x0000000d2a167227 */ /* 0x000fc800078e00ff */
[----:B------:R-:W-:Y:S02]  /*4c70*/  IMAD.X R0, RZ, RZ, ~R0, P0 ;  /* 0x000000ffff007224 */ /* 0x000fe400000e0e00 */
[----:B------:R-:W-:Y:S02]  /*4c80*/  IMAD.MOV.U32 R23, RZ, RZ, R42 ;  /* 0x000000ffff177224 */ /* 0x000fe400078e002a */
[----:B------:R-:W-:-:S04]  /*4c90*/  IMAD.HI.U32 R12, R43, R0, RZ ;  /* 0x000000002b0c7227 */ /* 0x000fc800078e00ff */
[----:B------:R-:W-:-:S04]  /*4ca0*/  IMAD.WIDE.U32 R22, P0, R42, R0, R22 ;  /* 0x000000002a167225 */ /* 0x000fc80007800016 */
[C---:B------:R-:W-:Y:S02]  /*4cb0*/  IMAD R0, R43.reuse, R0, RZ ;  /* 0x000000002b007224 */ /* 0x040fe400078e02ff */
[----:B------:R-:W-:-:S04]  /*4cc0*/  IMAD.HI.U32 R13, P1, R43, R13, R22 ;  /* 0x0000000d2b0d7227 */ /* 0x000fc80007820016 */
[----:B------:R-:W-:Y:S01]  /*4cd0*/  IMAD.X R12, R12, 0x1, R43, P0 ;  /* 0x000000010c0c7824 */ /* 0x000fe200000e062b */
[----:B------:R-:W-:-:S04]  /*4ce0*/  IADD3 R23, P0, PT, R0, R13, RZ ;  /* 0x0000000d00177210 */ /* 0x000fc80007f1e0ff */
[----:B------:R-:W-:Y:S01]  /*4cf0*/  IADD3.X R13, PT, PT, RZ, RZ, R12, P0, P1 ;  /* 0x000000ffff0d7210 */ /* 0x000fe200007e240c */
[----:B------:R-:W-:Y:S01]  /*4d00*/  IMAD.WIDE.U32 R42, R23, R40, RZ ;  /* 0x00000028172a7225 */ /* 0x000fe200078e00ff */
[----:B------:R-:W-:-:S03]  /*4d10*/  ISETP.GE.AND P1, PT, R19, RZ, PT ;  /* 0x000000ff1300720c */ /* 0x000fc60003f26270 */
[----:B------:R-:W-:Y:S01]  /*4d20*/  IMAD R0, R23, R41, R43 ;  /* 0x0000002917007224 */ /* 0x000fe200078e022b */
[----:B------:R-:W-:-:S03]  /*4d30*/  IADD3 R12, P0, PT, RZ, -R42, RZ ;  /* 0x8000002aff0c7210 */ /* 0x000fc60007f1e0ff */
[----:B------:R-:W-:Y:S02]  /*4d40*/  IMAD R0, R13, R40, R0 ;  /* 0x000000280d007224 */ /* 0x000fe400078e0200 */
[----:B------:R-:W-:-:S04]  /*4d50*/  IMAD.HI.U32 R22, R23, R12, RZ ;  /* 0x0000000c17167227 */ /* 0x000fc800078e00ff */
[----:B------:R-:W-:-:S04]  /*4d60*/  IMAD.X R0, RZ, RZ, ~R0, P0 ;  /* 0x000000ffff007224 */ /* 0x000fc800000e0e00 */
[----:B------:R-:W-:-:S04]  /*4d70*/  IMAD.WIDE.U32 R22, P0, R23, R0, R22 ;  /* 0x0000000017167225 */ /* 0x000fc80007800016 */
[----:B------:R-:W-:-:S04]  /*4d80*/  IMAD.HI.U32 R12, P3, R13, R12, R22 ;  /* 0x0000000c0d0c7227 */ /* 0x000fc80007860016 */
[----:B------:R-:W-:-:S04]  /*4d90*/  IMAD.HI.U32 R22, R13, R0, RZ ;  /* 0x000000000d167227 */ /* 0x000fc800078e00ff */
[----:B------:R-:W-:Y:S01]  /*4da0*/  IMAD.MOV.U32 R23, RZ, RZ, RZ ;  /* 0x000000ffff177224 */ /* 0x000fe200078e00ff */
[----:B------:R-:W-:Y:S01]  /*4db0*/  IADD3.X R43, PT, PT, R22, R13, RZ, P0, !PT ;  /* 0x0000000d162b7210 */ /* 0x000fe200007fe4ff */
[----:B------:R-:W-:Y:S01]  /*4dc0*/  IMAD R13, R13, R0, RZ ;  /* 0x000000000d0d7224 */ /* 0x000fe200078e02ff */
[----:B------:R-:W-:-:S04]  /*4dd0*/  IADD3 R0, P0, PT, RZ, -R25, RZ ;  /* 0x80000019ff007210 */ /* 0x000fc80007f1e0ff */
[----:B------:R-:W-:Y:S01]  /*4de0*/  IADD3 R13, P2, PT, R13, R12, RZ ;  /* 0x0000000c0d0d7210 */ /* 0x000fe20007f5e0ff */
[----:B------:R-:W-:Y:S01]  /*4df0*/  IMAD.X R12, RZ, RZ, ~R19, P0 ;  /* 0x000000ffff0c7224 */ /* 0x000fe200000e0e13 */
[----:B------:R-:W-:Y:S02]  /*4e00*/  SEL R0, R0, R25, !P1 ;  /* 0x0000001900007207 */ /* 0x000fe40004800000 */
[----:B------:R-:W-:Y:S02]  /*4e10*/  IADD3.X R43, PT, PT, RZ, RZ, R43, P2, P3 ;  /* 0x000000ffff2b7210 */ /* 0x000fe400017e642b */
[-C--:B------:R-:W-:Y:S01]  /*4e20*/  SEL R12, R12, R19.reuse, !P1 ;  /* 0x000000130c0c7207 */ /* 0x080fe20004800000 */
[----:B------:R-:W-:Y:S01]  /*4e30*/  IMAD.HI.U32 R22, R13, R0, RZ ;  /* 0x000000000d167227 */ /* 0x000fe200078e00ff */
[----:B------:R-:W-:-:S03]  /*4e40*/  LOP3.LUT R19, R17, R19, RZ, 0x3c, !PT ;  /* 0x0000001311137212 */ /* 0x000fc600078e3cff */
[----:B------:R-:W-:-:S04]  /*4e50*/  IMAD.WIDE.U32 R22, R13, R12, R22 ;  /* 0x0000000c0d167225 */ /* 0x000fc800078e0016 */
[----:B------:R-:W-:-:S04]  /*4e60*/  IMAD.HI.U32 R22, P2, R43, R0, R22 ;  /* 0x000000002b167227 */ /* 0x000fc80007840016 */
[----:B------:R-:W-:-:S05]  /*4e70*/  IMAD R23, R43, R12, RZ ;  /* 0x0000000c2b177224 */ /* 0x000fca00078e02ff */
[----:B------:R-:W-:-:S05]  /*4e80*/  IADD3 R23, P1, PT, R23, R22, RZ ;  /* 0x0000001617177210 */ /* 0x000fca0007f3e0ff */
[----:B------:R-:W-:-:S04]  /*4e90*/  IMAD.WIDE.U32 R46, R23, R40, RZ ;  /* 0x00000028172e7225 */ /* 0x000fc800078e00ff */
[----:B------:R-:W-:Y:S01]  /*4ea0*/  IMAD R22, R23, R41, R47 ;  /* 0x0000002917167224 */ /* 0x000fe200078e022f */
[----:B------:R-:W-:Y:S01]  /*4eb0*/  IADD3 R13, P0, PT, -R46, R0, RZ ;  /* 0x000000002e0d7210 */ /* 0x000fe20007f1e1ff */
[----:B------:R-:W-:-:S04]  /*4ec0*/  IMAD.HI.U32 R0, R43, R12, RZ ;  /* 0x0000000c2b007227 */ /* 0x000fc800078e00ff */
[----:B------:R-:W-:Y:S01]  /*4ed0*/  IMAD.X R0, RZ, RZ, R0, P2 ;  /* 0x000000ffff007224 */ /* 0x000fe200010e0600 */
[----:B------:R-:W-:-:S03]  /*4ee0*/  ISETP.GE.U32.AND P2, PT, R13, R40, PT ;  /* 0x000000280d00720c */ /* 0x000fc60003f46070 */
[----:B------:R-:W-:-:S04]  /*4ef0*/  IMAD.X R43, RZ, RZ, R0, P1 ;  /* 0x000000ffff2b7224 */ /* 0x000fc800008e0600 */
[----:B------:R-:W-:-:S05]  /*4f00*/  IMAD R47, R43, R40, R22 ;  /* 0x000000282b2f7224 */ /* 0x000fca00078e0216 */
[----:B------:R-:W-:Y:S02]  /*4f10*/  IADD3.X R47, PT, PT, ~R47, R12, RZ, P0, !PT ;  /* 0x0000000c2f2f7210 */ /* 0x000fe400007fe5ff */
[----:B------:R-:W-:Y:S02]  /*4f20*/  IADD3 R0, P0, PT, R13, -R40, RZ ;  /* 0x800000280d007210 */ /* 0x000fe40007f1e0ff */
[----:B------:R-:W-:-:S04]  /*4f30*/  ISETP.GE.U32.AND.EX P2, PT, R47, R41, PT, P2 ;  /* 0x000000292f00720c */ /* 0x000fc80003f46120 */
[----:B------:R-:W-:Y:S01]  /*4f40*/  SEL R13, R0, R13, P2 ;  /* 0x0000000d000d7207 */ /* 0x000fe20001000000 */
[----:B------:R-:W-:-:S03]  /*4f50*/  IMAD.X R0, R47, 0x1, ~R41, P0 ;  /* 0x000000012f007824 */ /* 0x000fc600000e0e29 */
[----:B------:R-:W-:Y:S02]  /*4f60*/  ISETP.GE.U32.AND P1, PT, R13, R40, PT ;  /* 0x000000280d00720c */ /* 0x000fe40003f26070 */
[----:B------:R-:W-:Y:S02]  /*4f70*/  SEL R47, R0, R47, P2 ;  /* 0x0000002f002f7207 */ /* 0x000fe40001000000 */
[----:B------:R-:W-:Y:S02]  /*4f80*/  IADD3 R0, P0, PT, R23, 0x1, RZ ;  /* 0x0000000117007810 */ /* 0x000fe40007f1e0ff */
[----:B------:R-:W-:Y:S02]  /*4f90*/  ISETP.GE.U32.AND.EX P1, PT, R47, R41, PT, P1 ;  /* 0x000000292f00720c */ /* 0x000fe40003f26110 */
[----:B------:R-:W-:Y:S01]  /*4fa0*/  SEL R23, R0, R23, P2 ;  /* 0x0000001700177207 */ /* 0x000fe20001000000 */
[----:B------:R-:W-:-:S03]  /*4fb0*/  IMAD.X R0, RZ, RZ, R43, P0 ;  /* 0x000000ffff007224 */ /* 0x000fc600000e062b */
[----:B------:R-:W-:Y:S02]  /*4fc0*/  IADD3 R12, P0, PT, R23, 0x1, RZ ;  /* 0x00000001170c7810 */ /* 0x000fe40007f1e0ff */
[----:B------:R-:W-:Y:S02]  /*4fd0*/  SEL R0, R0, R43, P2 ;  /* 0x0000002b00007207 */ /* 0x000fe40001000000 */
[----:B------:R-:W-:Y:S02]  /*4fe0*/  SEL R12, R12, R23, P1 ;  /* 0x000000170c0c7207 */ /* 0x000fe40000800000 */
[----:B------:R-:W-:Y:S01]  /*4ff0*/  ISETP.GE.AND P2, PT, R19, RZ, PT ;  /* 0x000000ff1300720c */ /* 0x000fe20003f46270 */
[----:B------:R-:W-:Y:S01]  /*5000*/  IMAD.X R13, RZ, RZ, R0, P0 ;  /* 0x000000ffff0d7224 */ /* 0x000fe200000e0600 */
[----:B------:R-:W-:-:S04]  /*5010*/  ISETP.NE.U32.AND P0, PT, R18, RZ, PT ;  /* 0x000000ff1200720c */ /* 0x000fc80003f05070 */
[----:B------:R-:W-:Y:S02]  /*5020*/  SEL R0, R13, R0, P1 ;  /* 0x000000000d007207 */ /* 0x000fe40000800000 */
[----:B------:R-:W-:Y:S02]  /*5030*/  IADD3 R13, P1, PT, RZ, -R12, RZ ;  /* 0x8000000cff0d7210 */ /* 0x000fe40007f3e0ff */
[----:B------:R-:W-:Y:S02]  /*5040*/  ISETP.NE.AND.EX P0, PT, R17, RZ, PT, P0 ;  /* 0x000000ff1100720c */ /* 0x000fe40003f05300 */
[----:B------:R-:W-:Y:S02]  /*5050*/  IADD3.X R19, PT, PT, RZ, ~R0, RZ, P1, !PT ;  /* 0x80000000ff137210 */ /* 0x000fe40000ffe4ff */
[----:B------:R-:W-:Y:S01]  /*5060*/  SEL R13, R13, R12, !P2 ;  /* 0x0000000c0d0d7207 */ /* 0x000fe20005000000 */
[----:B------:R-:W-:Y:S01]  /*5070*/  IMAD.MOV.U32 R12, RZ, RZ, R16 ;  /* 0x000000ffff0c7224 */ /* 0x000fe200078e0010 */
[----:B------:R-:W-:-:S02]  /*5080*/  SEL R19, R19, R0, !P2 ;  /* 0x0000000013137207 */ /* 0x000fc40005000000 */
[----:B------:R-:W-:Y:S01]  /*5090*/  SEL R0, R13, 0xffffffff, P0 ;  /* 0xffffffff0d007807 */ /* 0x000fe20000000000 */
[----:B------:R-:W-:Y:S01]  /*50a0*/  IMAD.MOV.U32 R13, RZ, RZ, 0x0 ;  /* 0x00000000ff0d7424 */ /* 0x000fe200078e00ff */
[----:B------:R-:W-:-:S03]  /*50b0*/  SEL R19, R19, 0xffffffff, P0 ;  /* 0xffffffff13137807 */ /* 0x000fc60000000000 */
[----:B------:R-:W-:Y:S05]  /*50c0*/  RET.REL.NODEC R12 `(_ZN5flash32flash_fwd_splitkv_combine_kernelI23Flash_fwd_kernel_traitsILi192ELi64ELi64ELi4ELb0ELb0EN7cutlass6half_tE19Flash_kernel_traitsILi192ELi64ELi64ELi4ES3_EELi8ELi7ELb1EEEvNS_16Flash_fwd_paramsE) ;  /* 0xffffffac0ccc7950 */ /* 0x000fea0003c3ffff */
.L_x_258:
        /* <DEDUP_REMOVED lines=11> */
.L_x_6868:


//--------------------- .text._ZN5flash32flash_fwd_splitkv_combine_kernelI23Flash_fwd_kernel_traitsILi192ELi64ELi64ELi4ELb0ELb0EN7cutlass6half_tE19Flash_kernel_traitsILi192ELi64ELi64ELi4ES3_EELi8ELi6ELb1EEEvNS_16Flash_fwd_paramsE --------------------------
	.section	.text._ZN5flash32flash_fwd_splitkv_combine_kernelI23Flash_fwd_kernel_traitsILi192ELi64ELi64ELi4ELb0ELb0EN7cutlass6half_tE19Flash_kernel_traitsILi192ELi64ELi64ELi4ES3_EELi8ELi6ELb1EEEvNS_16Flash_fwd_paramsE,"ax",@progbits
	.align	128
        .global         _ZN5flash32flash_fwd_splitkv_combine_kernelI23Flash_fwd_kernel_traitsILi192ELi64ELi64ELi4ELb0ELb0EN7cutlass6half_tE19Flash_kernel_traitsILi192ELi64ELi64ELi4ES3_EELi8ELi6ELb1EEEvNS_16Flash_fwd_paramsE
        .type           _ZN5flash32flash_fwd_splitkv_combine_kernelI23Flash_fwd_kernel_traitsILi192ELi64ELi64ELi4ELb0ELb0EN7cutlass6half_tE19Flash_kernel_traitsILi192ELi64ELi64ELi4ES3_EELi8ELi6ELb1EEEvNS_16Flash_fwd_paramsE,@function
        .size           _ZN5flash32flash_fwd_splitkv_combine_kernelI23Flash_fwd_kernel_traitsILi192ELi64ELi64ELi4ELb0ELb0EN7cutlass6half_tE19Flash_kernel_traitsILi192ELi64ELi64ELi4ES3_EELi8ELi6ELb1EEEvNS_16Flash_fwd_paramsE,(.L_x_6869 - _ZN5flash32flash_fwd_splitkv_combine_kernelI23Flash_fwd_kernel_traitsILi192ELi64ELi64ELi4ELb0ELb0EN7cutlass6half_tE19Flash_kernel_traitsILi192ELi64ELi64ELi4ES3_EELi8ELi6ELb1EEEvNS_16Flash_fwd_paramsE)
        .other          _ZN5flash32flash_fwd_splitkv_combine_kernelI23Flash_fwd_kernel_traitsILi192ELi64ELi64ELi4ELb0ELb0EN7cutlass6half_tE19Flash_kernel_traitsILi192ELi64ELi64ELi4ES3_EELi8ELi6ELb1EEEvNS_16Flash_fwd_paramsE,@"STO_CUDA_ENTRY STV_DEFAULT"
_ZN5flash32flash_fwd_splitkv_combine_kernelI23Flash_fwd_kernel_traitsILi192ELi64ELi64ELi4ELb0ELb0EN7cutlass6half_tE19Flash_kernel_traitsILi192ELi64ELi64ELi4ES3_EELi8ELi6ELb1EEEvNS_16Flash_fwd_paramsE:
.text._ZN5flash32flash_fwd_splitkv_combine_kernelI23Flash_fwd_kernel_traitsILi192ELi64ELi64ELi4ELb0ELb0EN7cutlass6half_tE19Flash_kernel_traitsILi192ELi64ELi64ELi4ES3_EELi8ELi6ELb1EEEvNS_16Flash_fwd_paramsE:
        /* <DEDUP_REMOVED lines=14> */
[----:B------:R-:W-:Y:S01]  /*00e0*/  IMAD.MOV R0, RZ, RZ, -R35 ;  /* 0x000000ffff007224 */ /* 0x000fe200078e0a23 */
[----:B------:R-:W-:Y:S02]  /*00f0*/  ISETP.NE.U32.AND P0, PT, R35, RZ, PT ;  /* 0x000000ff2300720c */ /* 0x000fe40003f05070 */
[----:B------:R-:W-:-:S04]  /*0100*/  MOV R13, RZ ;  /* 0x000000ff000d7202 */ /* 0x000fc80000000f00 */
[----:B0-----:R-:W0:Y:S02]  /*0110*/  MUFU.RCP R6, R2 ;  /* 0x0000000200067308 */ /* 0x001e240000001000 */
[----:B0-----:R-:W-:-:S06]  /*0120*/  VIADD R6, R6, 0xffffffe ;  /* 0x0ffffffe06067836 */ /* 0x001fcc0000000000 */
[----:B------:R0:W1:Y:S02]  /*0130*/  F2I.FTZ.U32.TRUNC.NTZ R7, R6 ;  /* 0x0000000600077305 */ /* 0x000064000021f000 */
[----:B0-----:R-:W-:Y:S02]  /*0140*/  HFMA2 R6, -RZ, RZ, 0, 0 ;  /* 0x00000000ff067431 */ /* 0x001fe400000001ff */
[----:B-1----:R-:W-:-:S04]  /*0150*/  IMAD R5, R0, R7, RZ ;  /* 0x0000000700057224 */ /* 0x002fc800078e02ff */
[----:B------:R-:W-:-:S06]  /*0160*/  IMAD.HI.U32 R5, R7, R5, R6 ;  /* 0x0000000507057227 */ /* 0x000fcc00078e0006 */
        /* <DEDUP_REMOVED lines=10> */
.L_x_259:
[----:B------:R-:W-:Y:S01]  /*0210*/  IMAD.MOV.U32 R25, RZ, RZ, R30 ;  /* 0x000000ffff197224 */ /* 0x000fe200078e001e */
[----:B------:R-:W-:Y:S01]  /*0220*/  MOV R18, R35 ;  /* 0x0000002300127202 */ /* 0x000fe20000000f00 */
[----:B------:R-:W-:Y:S01]  /*0230*/  IMAD.MOV.U32 R17, RZ, RZ, R4 ;  /* 0x000000ffff117224 */ /* 0x000fe200078e0004 */
[----:B------:R-:W-:Y:S02]  /*0240*/  MOV R15, R3 ;  /* 0x00000003000f7202 */ /* 0x000fe40000000f00 */
[----:B------:R-:W-:Y:S02]  /*0250*/  MOV R16, 0x270 ;  /* 0x0000027000107802 */ /* 0x000fe40000000f00 */
[----:B------:R-:W-:Y:S05]  /*0260*/  CALL.REL.NOINC `($__internal_8_$__cuda_sm20_div_s64) ;  /* 0x00000040008c7944 */ /* 0x000fea0003c00000 */
.L_x_260:
        /* <DEDUP_REMOVED lines=30> */
.L_x_262:
[----:B------:R-:W-:Y:S01]  /*0450*/  IMAD.MOV.U32 R25, RZ, RZ, R12 ;  /* 0x000000ffff197224 */ /* 0x000fe200078e000c */
[----:B------:R-:W-:Y:S02]  /*0460*/  MOV R17, R13 ;  /* 0x0000000d00117202 */ /* 0x000fe40000000f00 */
[----:B------:R-:W-:Y:S02]  /*0470*/  MOV R16, 0x490 ;  /* 0x0000049000107802 */ /* 0x000fe40000000f00 */
[----:B------:R-:W-:Y:S05]  /*0480*/  CALL.REL.NOINC `($__internal_8_$__cuda_sm20_div_s64) ;  /* 0x0000004000047944 */ /* 0x000fea0003c00000 */
[----:B------:R-:W-:Y:S02]  /*0490*/  MOV R26, R12 ;  /* 0x0000000c001a7202 */ /* 0x000fe40000000f00 */
[----:B------:R-:W-:Y:S02]  /*04a0*/  MOV R27, R13 ;  /* 0x0000000d001b7202 */ /* 0x000fe40000000f00 */
.L_x_263:
[----:B------:R-:W-:Y:S05]  /*04b0*/  BSYNC.RECONVERGENT B0 ;  /* 0x0000000000007941 */ /* 0x000fea0003800200 */
.L_x_261:
        /* <DEDUP_REMOVED lines=55> */
.L_x_265:
[----:B------:R-:W-:Y:S01]  /*0830*/  IMAD.MOV.U32 R25, RZ, RZ, R18 ;  /* 0x000000ffff197224 */ /* 0x000fe200078e0012 */
[----:B------:R-:W-:Y:S01]  /*0840*/  MOV R18, R10 ;  /* 0x0000000a00127202 */ /* 0x000fe20000000f00 */
[----:B------:R-:W-:Y:S01]  /*0850*/  IMAD.MOV.U32 R17, RZ, RZ, R15 ;  /* 0x000000ffff117224 */ /* 0x000fe200078e000f */
[----:B------:R-:W-:Y:S02]  /*0860*/  MOV R15, R11 ;  /* 0x0000000b000f7202 */ /* 0x000fe40000000f00 */
[----:B------:R-:W-:Y:S02]  /*0870*/  MOV R16, 0x890 ;  /* 0x0000089000107802 */ /* 0x000fe40000000f00 */
[----:B------:R-:W-:Y:S05]  /*0880*/  CALL.REL.NOINC `($__internal_8_$__cuda_sm20_div_s64) ;  /* 0x0000003c00047944 */ /* 0x000fea0003c00000 */
.L_x_266:
[----:B------:R-:W-:Y:S05]  /*0890*/  BSYNC.RECONVERGENT B0 ;  /* 0x0000000000007941 */ /* 0x000fea0003800200 */
.L_x_264:
[----:B------:R-:W0:Y:S01]  /*08a0*/  LDC R21, c[0x0][0x434] ;  /* 0x00010d00ff157b82 */ /* 0x000e220000000800 */
[----:B------:R-:W-:Y:S01]  /*08b0*/  IMAD.MOV.U32 R8, RZ, RZ, RZ ;  /* 0x000000ffff087224 */ /* 0x000fe200078e00ff */
[----:B------:R-:W-:Y:S01]  /*08c0*/  BSSY.RECONVERGENT B0, `(.L_x_267) ;  /* 0x0000078000007945 */ /* 0x000fe20003800200 */
[----:B0-----:R-:W-:-:S04]  /*08d0*/  IABS R6, R21 ;  /* 0x0000001500067213 */ /* 0x001fc80000000000 */
[----:B------:R-:W0:Y:S08]  /*08e0*/  I2F.RP R14, R6 ;  /* 0x00000006000e7306 */ /* 0x000e300000209400 */
        /* <DEDUP_REMOVED lines=9> */
[----:B------:R-:W-:Y:S01]  /*0980*/  IMAD.MOV.U32 R7, RZ, RZ, R2 ;  /* 0x000000ffff077224 */ /* 0x000fe200078e0002 */
[----:B------:R-:W-:-:S03]  /*0990*/  SHF.R.S32.HI R0, RZ, 0x1f, R21 ;  /* 0x0000001fff007819 */ /* 0x000fc60000011415 */
[----:B------:R-:W-:Y:S01]  /*09a0*/  IMAD.HI.U32 R2, R8, R7, RZ ;  /* 0x0000000708027227 */ /* 0x000fe200078e00ff */
[----:B------:R-:W-:-:S03]  /*09b0*/  LOP3.LUT R0, R0, 0x1, RZ, 0xfc, !PT ;  /* 0x0000000100007812 */ /* 0x000fc600078efcff */
[----:B------:R-:W-:-:S04]  /*09c0*/  IMAD.MOV R5, RZ, RZ, -R2 ;  /* 0x000000ffff057224 */ /* 0x000fc800078e0a02 */
[----:B------:R-:W-:-:S05]  /*09d0*/  IMAD R5, R6, R5, R7 ;  /* 0x0000000506057224 */ /* 0x000fca00078e0207 */
[----:B------:R-:W-:-:S13]  /*09e0*/  ISETP.GT.U32.AND P1, PT, R6, R5, PT ;  /* 0x000000050600720c */ /* 0x000fda0003f24070 */
[----:B------:R-:W-:Y:S02]  /*09f0*/  @!P1 IMAD.IADD R5, R5, 0x1, -R6 ;  /* 0x0000000105059824 */ /* 0x000fe400078e0a06 */
[----:B------:R-:W-:Y:S01]  /*0a00*/  @!P1 VIADD R2, R2, 0x1 ;  /* 0x0000000102029836 */ /* 0x000fe20000000000 */
[----:B------:R-:W-:Y:S02]  /*0a10*/  ISETP.NE.AND P1, PT, R21, RZ, PT ;  /* 0x000000ff1500720c */ /* 0x000fe40003f25270 */
[----:B------:R-:W-:-:S13]  /*0a20*/  ISETP.GE.U32.AND P0, PT, R5, R6, PT ;  /* 0x000000060500720c */ /* 0x000fda0003f06070 */
[----:B------:R-:W-:-:S04]  /*0a30*/  @P0 VIADD R2, R2, 0x1 ;  /* 0x0000000102020836 */ /* 0x000fc80000000000 */
[----:B------:R-:W-:-:S04]  /*0a40*/  IMAD.MOV.U32 R5, RZ, RZ, R2 ;  /* 0x000000ffff057224 */ /* 0x000fc800078e0002 */
[----:B------:R-:W-:Y:S01]  /*0a50*/  @!P2 IMAD.MOV R5, RZ, RZ, -R5 ;  /* 0x000000ffff05a224 */ /* 0x000fe200078e0a05 */
[----:B------:R-:W-:-:S05]  /*0a60*/  @!P1 LOP3.LUT R5, RZ, R21, RZ, 0x33, !PT ;  /* 0x00000015ff059212 */ /* 0x000fca00078e33ff */
[----:B------:R-:W-:Y:S02]  /*0a70*/  IMAD R9, R5, R0, RZ ;  /* 0x0000000005097224 */ /* 0x000fe400078e02ff */
[----:B------:R-:W0:Y:S03]  /*0a80*/  LDC R0, c[0x0][0x3e0] ;  /* 0x0000f800ff007b82 */ /* 0x000e260000000800 */
[-C--:B------:R-:W-:Y:S02]  /*0a90*/  IABS R14, R9.reuse ;  /* 0x00000009000e7213 */ /* 0x080fe40000000000 */
[----:B------:R-:W-:Y:S02]  /*0aa0*/  IABS R17, R9 ;  /* 0x0000000900117213 */ /* 0x000fe40000000000 */
[----:B------:R-:W1:Y:S03]  /*0ab0*/  I2F.RP R7, R14 ;  /* 0x0000000e00077306 */ /* 0x000e660000209400 */
[----:B------:R-:W-:-:S05]  /*0ac0*/  IMAD.MOV R17, RZ, RZ, -R17 ;  /* 0x000000ffff117224 */ /* 0x000fca00078e0a11 */
[----:B-1----:R-:W1:Y:S01]  /*0ad0*/  MUFU.RCP R2, R7 ;  /* 0x0000000700027308 */ /* 0x002e620000001000 */
[----:B0-----:R-:W-:Y:S02]  /*0ae0*/  IABS R8, R0 ;  /* 0x0000000000087213 */ /* 0x001fe40000000000 */
[----:B------:R-:W-:-:S05]  /*0af0*/  ISETP.NE.AND P5, PT, R0, RZ, PT ;  /* 0x000000ff0000720c */ /* 0x000fca0003fa5270 */
[----:B------:R-:W0:Y:S01]  /*0b00*/  I2F.RP R6, R8 ;  /* 0x0000000800067306 */ /* 0x000e220000209400 */
[----:B-1----:R-:W-:Y:S02]  /*0b10*/  VIADD R22, R2, 0xffffffe ;  /* 0x0ffffffe02167836 */ /* 0x002fe40000000000 */
[----:B------:R-:W-:-:S05]  /*0b20*/  VIADD R2, R0, 0xffffffff ;  /* 0xffffffff00027836 */ /* 0x000fca0000000000 */
[----:B------:R-:W1:Y:S01]  /*0b30*/  F2I.FTZ.U32.TRUNC.NTZ R23, R22 ;  /* 0x0000001600177305 */ /* 0x000e62000021f000 */
[----:B------:R-:W-:-:S07]  /*0b40*/  IADD3 R7, PT, PT, R2, R14, RZ ;  /* 0x0000000e02077210 */ /* 0x000fce0007ffe0ff */
[----:B0-----:R-:W0:Y:S01]  /*0b50*/  MUFU.RCP R18, R6 ;  /* 0x0000000600127308 */ /* 0x001e220000001000 */
[----:B-1----:R-:W-:Y:S02]  /*0b60*/  IMAD.MOV R15, RZ, RZ, -R23 ;  /* 0x000000ffff0f7224 */ /* 0x002fe400078e0a17 */
[----:B------:R-:W-:Y:S02]  /*0b70*/  IMAD.MOV.U32 R22, RZ, RZ, RZ ;  /* 0x000000ffff167224 */ /* 0x000fe400078e00ff */
[----:B------:R-:W-:Y:S01]  /*0b80*/  IMAD R16, R15, R14, RZ ;  /* 0x0000000e0f107224 */ /* 0x000fe200078e02ff */
[----:B------:R-:W-:-:S03]  /*0b90*/  IABS R15, R7 ;  /* 0x00000007000f7213 */ /* 0x000fc60000000000 */
[----:B------:R-:W-:-:S04]  /*0ba0*/  IMAD.HI.U32 R16, R23, R16, R22 ;  /* 0x0000001017107227 */ /* 0x000fc800078e0016 */
[----:B0-----:R-:W-:Y:S02]  /*0bb0*/  VIADD R18, R18, 0xffffffe ;  /* 0x0ffffffe12127836 */ /* 0x001fe40000000000 */
[----:B------:R-:W-:Y:S02]  /*0bc0*/  IMAD.HI.U32 R16, R16, R15, RZ ;  /* 0x0000000f10107227 */ /* 0x000fe400078e00ff */
[----:B------:R-:W0:Y:S02]  /*0bd0*/  F2I.FTZ.U32.TRUNC.NTZ R19, R18 ;  /* 0x0000001200137305 */ /* 0x000e24000021f000 */
[----:B------:R-:W-:-:S05]  /*0be0*/  IMAD R17, R16, R17, R15 ;  /* 0x0000001110117224 */ /* 0x000fca00078e020f */
[----:B------:R-:W-:Y:S01]  /*0bf0*/  ISETP.GT.U32.AND P1, PT, R14, R17, PT ;  /* 0x000000110e00720c */ /* 0x000fe20003f24070 */
[----:B0-----:R-:W-:Y:S02]  /*0c00*/  IMAD.MOV R6, RZ, RZ, -R19 ;  /* 0x000000ffff067224 */ /* 0x001fe400078e0a13 */
[----:B------:R-:W-:Y:S02]  /*0c10*/  IMAD.MOV.U32 R18, RZ, RZ, RZ ;  /* 0x000000ffff127224 */ /* 0x000fe400078e00ff */
[----:B------:R-:W-:-:S08]  /*0c20*/  IMAD R6, R6, R8, RZ ;  /* 0x0000000806067224 */ /* 0x000fd000078e02ff */
[----:B------:R-:W-:Y:S02]  /*0c30*/  @!P1 IMAD.IADD R17, R17, 0x1, -R14 ;  /* 0x0000000111119824 */ /* 0x000fe400078e0a0e */
[----:B------:R-:W-:-:S03]  /*0c40*/  IMAD.HI.U32 R6, R19, R6, R18 ;  /* 0x0000000613067227 */ /* 0x000fc600078e0012 */
[-C--:B------:R-:W-:Y:S01]  /*0c50*/  ISETP.GE.U32.AND P2, PT, R17, R14.reuse, PT ;  /* 0x0000000e1100720c */ /* 0x080fe20003f46070 */
[----:B------:R-:W-:Y:S01]  /*0c60*/  @!P1 VIADD R16, R16, 0x1 ;  /* 0x0000000110109836 */ /* 0x000fe20000000000 */
[----:B------:R-:W-:Y:S01]  /*0c70*/  ISETP.NE.AND P1, PT, R9, RZ, PT ;  /* 0x000000ff0900720c */ /* 0x000fe20003f25270 */
[----:B------:R-:W-:Y:S01]  /*0c80*/  IMAD.HI.U32 R20, R6, R15, RZ ;  /* 0x0000000f06147227 */ /* 0x000fe200078e00ff */
[C---:B------:R-:W-:Y:S02]  /*0c90*/  LOP3.LUT R6, R7.reuse, R14, RZ, 0x3c, !PT ;  /* 0x0000000e07067212 */ /* 0x040fe400078e3cff */
[----:B------:R-:W-:Y:S01]  /*0ca0*/  LOP3.LUT R7, R7, R0, RZ, 0x3c, !PT ;  /* 0x0000000007077212 */ /* 0x000fe200078e3cff */
[----:B------:R-:W-:Y:S01]  /*0cb0*/  IMAD.MOV R17, RZ, RZ, -R20 ;  /* 0x000000ffff117224 */ /* 0x000fe200078e0a14 */
[----:B------:R-:W-:Y:S02]  /*0cc0*/  ISETP.GE.AND P0, PT, R6, RZ, PT ;  /* 0x000000ff0600720c */ /* 0x000fe40003f06270 */
[----:B------:R-:W0:Y:S01]  /*0cd0*/  LDC.U8 R6, c[0x0][0x549] ;  /* 0x00015240ff067b82 */ /* 0x000e220000000000 */
[----:B------:R-:W-:-:S02]  /*0ce0*/  IMAD R15, R8, R17, R15 ;  /* 0x00000011080f7224 */ /* 0x000fc400078e020f */
[----:B------:R-:W-:Y:S02]  /*0cf0*/  @P2 IADD3 R16, PT, PT, R16, 0x1, RZ ;  /* 0x0000000110102810 */ /* 0x000fe40007ffe0ff */
[----:B------:R-:W-:Y:S02]  /*0d00*/  ISETP.GE.AND P2, PT, R7, RZ, PT ;  /* 0x000000ff0700720c */ /* 0x000fe40003f46270 */
[----:B------:R-:W-:-:S04]  /*0d10*/  ISETP.GT.U32.AND P3, PT, R8, R15, PT ;  /* 0x0000000f0800720c */ /* 0x000fc80003f64070 */
[----:B------:R-:W-:Y:S01]  /*0d20*/  @!P0 IMAD.MOV R16, RZ, RZ, -R16 ;  /* 0x000000ffff108224 */ /* 0x000fe200078e0a10 */
[----:B------:R-:W-:-:S04]  /*0d30*/  @!P1 LOP3.LUT R16, RZ, R14, RZ, 0x33, !PT ;  /* 0x0000000eff109212 */ /* 0x000fc800078e33ff */
[----:B------:R-:W-:-:S04]  /*0d40*/  ISETP.LT.U32.AND P0, PT, R12, R16, PT ;  /* 0x000000100c00720c */ /* 0x000fc80003f01070 */
[----:B------:R-:W-:Y:S02]  /*0d50*/  @!P3 IMAD.IADD R15, R15, 0x1, -R8 ;  /* 0x000000010f0fb824 */ /* 0x000fe400078e0a08 */
[----:B------:R-:W-:Y:S01]  /*0d60*/  @!P3 VIADD R20, R20, 0x1 ;  /* 0x000000011414b836 */ /* 0x000fe20000000000 */
[----:B------:R-:W-:Y:S02]  /*0d70*/  ISETP.NE.AND P3, PT, R5, RZ, PT ;  /* 0x000000ff0500720c */ /* 0x000fe40003f65270 */
[----:B------:R-:W-:Y:S02]  /*0d80*/  ISETP.GE.U32.AND P1, PT, R15, R8, PT ;  /* 0x000000080f00720c */ /* 0x000fe40003f26070 */
[----:B------:R-:W-:Y:S02]  /*0d90*/  SHF.R.S32.HI R15, RZ, 0x1f, R16 ;  /* 0x0000001fff0f7819 */ /* 0x000fe40000011410 */
[----:B0-----:R-:W-:Y:S02]  /*0da0*/  ISETP.NE.AND P4, PT, R6, RZ, PT ;  /* 0x000000ff0600720c */ /* 0x001fe40003f85270 */
[----:B------:R-:W-:-:S02]  /*0db0*/  ISETP.LT.AND.EX P0, PT, R13, R15, PT, P0 ;  /* 0x0000000f0d00720c */ /* 0x000fc40003f01300 */
[----:B------:R-:W-:Y:S02]  /*0dc0*/  SEL R6, RZ, 0x1, !P3 ;  /* 0x00000001ff067807 */ /* 0x000fe40005800000 */
[C---:B------:R-:W-:Y:S02]  /*0dd0*/  SEL R7, R13.reuse, R15, P0 ;  /* 0x0000000f0d077207 */ /* 0x040fe40000000000 */
[----:B------:R-:W-:Y:S01]  /*0de0*/  SHF.R.S32.HI R5, RZ, 0x1f, R9 ;  /* 0x0000001fff057819 */ /* 0x000fe20000011409 */
[----:B------:R-:W-:Y:S01]  /*0df0*/  @P1 VIADD R20, R20, 0x1 ;  /* 0x0000000114141836 */ /* 0x000fe20000000000 */
[----:B------:R-:W-:Y:S02]  /*0e00*/  LOP3.LUT R8, R13, R7, RZ, 0xfc, !PT ;  /* 0x000000070d087212 */ /* 0x000fe400078efcff */
[----:B------:R-:W-:Y:S01]  /*0e10*/  LOP3.LUT R6, R5, R6, RZ, 0xfc, !PT ;  /* 0x0000000605067212 */ /* 0x000fe200078efcff */
[----:B------:R-:W-:Y:S01]  /*0e20*/  @!P2 IMAD.MOV R20, RZ, RZ, -R20 ;  /* 0x000000ffff14a224 */ /* 0x000fe200078e0a14 */
[----:B------:R-:W-:-:S02]  /*0e30*/  ISETP.NE.U32.AND P1, PT, R8, RZ, PT ;  /* 0x000000ff0800720c */ /* 0x000fc40003f25070 */
[----:B------:R-:W-:Y:S02]  /*0e40*/  @!P5 LOP3.LUT R20, RZ, R0, RZ, 0x33, !PT ;  /* 0x00000000ff14d212 */ /* 0x000fe400078e33ff */
[----:B------:R-:W-:Y:S02]  /*0e50*/  SEL R21, R21, 0x1, !P4 ;  /* 0x0000000115157807 */ /* 0x000fe40006000000 */
[----:B------:R-:W-:-:S07]  /*0e60*/  SEL R8, R12, R16, P0 ;  /* 0x000000100c087207 */ /* 0x000fce0000000000 */
        /* <DEDUP_REMOVED lines=21> */
.L_x_268:
[----:B------:R-:W-:Y:S01]  /*0fc0*/  IMAD.MOV.U32 R25, RZ, RZ, R12 ;  /* 0x000000ffff197224 */ /* 0x000fe200078e000c */
[----:B------:R-:W-:Y:S01]  /*0fd0*/  MOV R18, R8 ;  /* 0x0000000800127202 */ /* 0x000fe20000000f00 */
[----:B------:R-:W-:Y:S01]  /*0fe0*/  IMAD.MOV.U32 R17, RZ, RZ, R13 ;  /* 0x000000ffff117224 */ /* 0x000fe200078e000d */
[----:B------:R-:W-:Y:S02]  /*0ff0*/  MOV R15, R7 ;  /* 0x00000007000f7202 */ /* 0x000fe40000000f00 */
[----:B------:R-:W-:Y:S02]  /*1000*/  MOV R16, 0x1020 ;  /* 0x0000102000107802 */ /* 0x000fe40000000f00 */
[----:B------:R-:W-:Y:S05]  /*1010*/  CALL.REL.NOINC `($__internal_8_$__cuda_sm20_div_s64) ;  /* 0x0000003400207944 */ /* 0x000fea0003c00000 */
[----:B------:R-:W-:Y:S02]  /*1020*/  MOV R38, R12 ;  /* 0x0000000c00267202 */ /* 0x000fe40000000f00 */
[----:B------:R-:W-:Y:S02]  /*1030*/  MOV R39, R13 ;  /* 0x0000000d00277202 */ /* 0x000fe40000000f00 */
.L_x_269:
[----:B------:R-:W-:Y:S05]  /*1040*/  BSYNC.RECONVERGENT B0 ;  /* 0x0000000000007941 */ /* 0x000fea0003800200 */
.L_x_267:
[-C--:B------:R-:W-:Y:S01]  /*1050*/  IABS R15, R29.reuse ;  /* 0x0000001d000f7213 */ /* 0x080fe20000000000 */
[----:B------:R-:W0:Y:S01]  /*1060*/  LDC R0, c[0x0][0x434] ;  /* 0x00010d00ff007b82 */ /* 0x000e220000000800 */
[----:B------:R-:W-:Y:S01]  /*1070*/  IABS R5, R29 ;  /* 0x0000001d00057213 */ /* 0x000fe20000000000 */
[----:B------:R-:W-:Y:S01]  /*1080*/  BSSY.RECONVERGENT B0, `(.L_x_270) ;  /* 0x000003e000007945 */ /* 0x000fe20003800200 */
[----:B------:R-:W1:Y:S03]  /*1090*/  I2F.RP R14, R15 ;  /* 0x0000000f000e7306 */ /* 0x000e660000209400 */
[----:B------:R-:W-:-:S05]  /*10a0*/  IMAD.MOV R5, RZ, RZ, -R5 ;  /* 0x000000ffff057224 */ /* 0x000fca00078e0a05 */
[----:B-1----:R-:W1:Y:S01]  /*10b0*/  MUFU.RCP R16, R14 ;  /* 0x0000000e00107308 */ /* 0x002e620000001000 */
[----:B0-----:R-:W-:Y:S01]  /*10c0*/  IADD3 R0, PT, PT, R0, -0x1, R15 ;  /* 0xffffffff00007810 */ /* 0x001fe20007ffe00f */
[----:B-1----:R-:W-:-:S06]  /*10d0*/  VIADD R16, R16, 0xffffffe ;  /* 0x0ffffffe10107836 */ /* 0x002fcc0000000000 */
[----:B------:R-:W0:Y:S02]  /*10e0*/  F2I.FTZ.U32.TRUNC.NTZ R17, R16 ;  /* 0x0000001000117305 */ /* 0x000e24000021f000 */
[----:B0-----:R-:W-:Y:S02]  /*10f0*/  IMAD.MOV R12, RZ, RZ, -R17 ;  /* 0x000000ffff0c7224 */ /* 0x001fe400078e0a11 */
[----:B------:R-:W-:Y:S02]  /*1100*/  IMAD.MOV.U32 R16, RZ, RZ, RZ ;  /* 0x000000ffff107224 */ /* 0x000fe400078e00ff */
[----:B------:R-:W-:Y:S01]  /*1110*/  IMAD R13, R12, R15, RZ ;  /* 0x0000000f0c0d7224 */ /* 0x000fe200078e02ff */
[----:B------:R-:W-:-:S03]  /*1120*/  IABS R12, R0 ;  /* 0x00000000000c7213 */ /* 0x000fc60000000000 */
        /* <DEDUP_REMOVED lines=11> */
[----:B------:R-:W-:Y:S02]  /*11e0*/  IMAD.MOV.U32 R5, RZ, RZ, R13 ;  /* 0x000000ffff057224 */ /* 0x000fe400078e000d */
[----:B------:R-:W-:Y:S02]  /*11f0*/  IMAD R13, R20, R21, RZ ;  /* 0x00000015140d7224 */ /* 0x000fe400078e02ff */
        /* <DEDUP_REMOVED lines=31> */
.L_x_271:
[----:B------:R-:W-:Y:S01]  /*13f0*/  IMAD.MOV.U32 R25, RZ, RZ, R26 ;  /* 0x000000ffff197224 */ /* 0x000fe200078e001a */
[----:B------:R-:W-:Y:S01]  /*1400*/  MOV R17, R27 ;  /* 0x0000001b00117202 */ /* 0x000fe20000000f00 */
[----:B------:R-:W-:Y:S01]  /*1410*/  IMAD.MOV.U32 R18, RZ, RZ, R5 ;  /* 0x000000ffff127224 */ /* 0x000fe200078e0005 */
[----:B------:R-:W-:Y:S02]  /*1420*/  MOV R16, 0x1440 ;  /* 0x0000144000107802 */ /* 0x000fe40000000f00 */
[----:B------:R-:W-:Y:S05]  /*1430*/  CALL.REL.NOINC `($__internal_8_$__cuda_sm20_div_s64) ;  /* 0x0000003000187944 */ /* 0x000fea0003c00000 */
[----:B------:R-:W-:Y:S02]  /*1440*/  MOV R36, R12 ;  /* 0x0000000c00247202 */ /* 0x000fe40000000f00 */
[----:B------:R-:W-:Y:S02]  /*1450*/  MOV R37, R13 ;  /* 0x0000000d00257202 */ /* 0x000fe40000000f00 */
.L_x_272:
[----:B------:R-:W-:Y:S05]  /*1460*/  BSYNC.RECONVERGENT B0 ;  /* 0x0000000000007941 */ /* 0x000fea0003800200 */
.L_x_270:
        /* <DEDUP_REMOVED lines=11> */
[C---:B------:R-:W-:Y:S02]  /*1520*/  VIADD R27, R33.reuse, 0x20 ;  /* 0x00000020211b7836 */ /* 0x040fe40000000000 */
[C---:B------:R-:W-:Y:S01]  /*1530*/  VIADD R25, R33.reuse, 0x30 ;  /* 0x0000003021197836 */ /* 0x040fe20000000000 */
[----:B-1----:R-:W-:Y:S01]  /*1540*/  ISETP.GE.OR P0, PT, R33, UR4, !P3 ;  /* 0x0000000421007c0c */ /* 0x002fe2000df06670 */
[----:B------:R-:W-:Y:S01]  /*1550*/  IMAD.X R41, RZ, RZ, RZ, P1 ;  /* 0x000000ffff297224 */ /* 0x000fe200008e06ff */
[----:B------:R-:W-:-:S02]  /*1560*/  ISETP.GE.OR P6, PT, R31, UR4, !P3 ;  /* 0x000000041f007c0c */ /* 0x000fc4000dfc6670 */
[----:B------:R-:W-:Y:S02]  /*1570*/  ISETP.GE.OR P5, PT, R27, UR4, !P3 ;  /* 0x000000041b007c0c */ /* 0x000fe4000dfa6670 */
[----:B------:R-:W-:-:S07]  /*1580*/  ISETP.GE.OR P3, PT, R25, UR4, !P3 ;  /* 0x0000000419007c0c */ /* 0x000fce000df66670 */
[----:B------:R-:W0:Y:S01]  /*1590*/  @!P0 LDC.64 R22, c[0x0][0x428] ;  /* 0x00010a00ff168b82 */ /* 0x000e220000000a00 */
[----:B------:R-:W-:Y:S01]  /*15a0*/  @!P0 IMAD.WIDE.U32 R42, R30, R33, R40 ;  /* 0x000000211e2a8225 */ /* 0x000fe200078e0028 */
[----:B------:R-:W-:-:S03]  /*15b0*/  @!P6 MOV R44, R40 ;  /* 0x00000028002ce202 */ /* 0x000fc60000000f00 */
[----:B------:R-:W-:Y:S02]  /*15c0*/  @!P0 IMAD R20, R33, R4, R43 ;  /* 0x0000000421148224 */ /* 0x000fe400078e022b */
[--C-:B------:R-:W-:Y:S01]  /*15d0*/  @!P6 IMAD.MOV.U32 R45, RZ, RZ, R41.reuse ;  /* 0x000000ffff2de224 */ /* 0x100fe200078e0029 */
[----:B------:R-:W1:Y:S01]  /*15e0*/  @!P6 LDC.64 R16, c[0x0][0x428] ;  /* 0x00010a00ff10eb82 */ /* 0x000e620000000a00 */
[----:B------:R-:W-:Y:S02]  /*15f0*/  @!P5 IMAD.MOV.U32 R43, RZ, RZ, R41 ;  /* 0x000000ffff2bd224 */ /* 0x000fe400078e0029 */
[----:B------:R-:W-:-:S05]  /*1600*/  @!P6 IMAD.WIDE.U32 R44, R30, R31, R44 ;  /* 0x0000001f1e2ce225 */ /* 0x000fca00078e002c */
[----:B------:R-:W3:Y:S08]  /*1610*/  @!P3 LDC.64 R12, c[0x0][0x428] ;  /* 0x00010a00ff0cbb82 */ /* 0x000ef00000000a00 */
[----:B------:R-:W4:Y:S01]  /*1620*/  @!P5 LDC.64 R14, c[0x0][0x428] ;  /* 0x00010a00ff0edb82 */ /* 0x000f220000000a00 */
[----:B0-----:R-:W-:-:S04]  /*1630*/  @!P0 LEA R22, P1, R42, R22, 0x2 ;  /* 0x000000162a168211 */ /* 0x001fc800078210ff */
[----:B------:R-:W-:Y:S01]  /*1640*/  @!P0 LEA.HI.X R23, R42, R23, R20, 0x2, P1 ;  /* 0x000000172a178211 */ /* 0x000fe200008f1414 */
[--C-:B------:R-:W-:Y:S02]  /*1650*/  @!P5 IMAD.MOV.U32 R42, RZ, RZ, R40.reuse ;  /* 0x000000ffff2ad224 */ /* 0x100fe400078e0028 */
[----:B------:R-:W-:Y:S01]  /*1660*/  @!P3 IMAD.WIDE.U32 R40, R30, R25, R40 ;  /* 0x000000191e28b225 */ /* 0x000fe200078e0028 */
[----:B-1----:R-:W-:-:S03]  /*1670*/  @!P6 LEA R16, P2, R44, R16, 0x2 ;  /* 0x000000102c10e211 */ /* 0x002fc600078410ff */
[----:B------:R-:W-:-:S04]  /*1680*/  @!P5 IMAD.WIDE.U32 R42, R30, R27, R42 ;  /* 0x0000001b1e2ad225 */ /* 0x000fc800078e002a */
[-C--:B------:R-:W-:Y:S02]  /*1690*/  @!P6 IMAD R20, R31, R4.reuse, R45 ;  /* 0x000000041f14e224 */ /* 0x080fe400078e022d */
[-C--:B------:R-:W-:Y:S02]  /*16a0*/  @!P5 IMAD R24, R27, R4.reuse, R43 ;  /* 0x000000041b18d224 */ /* 0x080fe400078e022b */
[----:B------:R-:W-:Y:S02]  /*16b0*/  @!P3 IMAD R25, R25, R4, R41 ;  /* 0x000000041919b224 */ /* 0x000fe400078e0229 */
[----:B------:R-:W-:Y:S01]  /*16c0*/  IMAD.MOV.U32 R4, RZ, RZ, -0x800000 ;  /* 0xff800000ff047424 */ /* 0x000fe200078e00ff */
[----:B----4-:R-:W-:-:S05]  /*16d0*/  @!P5 LEA R14, P1, R42, R14, 0x2 ;  /* 0x0000000e2a0ed211 */ /* 0x010fca00078210ff */
[----:B--2---:R-:W2:Y:S01]  /*16e0*/  @!P0 LDG.E R4, desc[UR10][R22.64] ;  /* 0x0000000a16048981 */ /* 0x004ea2000c1e1900 */
[----:B---3--:R-:W-:Y:S02]  /*16f0*/  @!P3 LEA R26, P0, R40, R12, 0x2 ;  /* 0x0000000c281ab211 */ /* 0x008fe400078010ff */
[----:B------:R-:W-:Y:S01]  /*1700*/  @!P6 LEA.HI.X R17, R44, R17, R20, 0x2, P2 ;  /* 0x000000112c11e211 */ /* 0x000fe200010f1414 */
[----:B------:R-:W-:Y:S01]  /*1710*/  IMAD.MOV.U32 R20, RZ, RZ, -0x800000 ;  /* 0xff800000ff147424 */ /* 0x000fe200078e00ff */
[----:B------:R-:W-:Y:S01]  /*1720*/  @!P3 LEA.HI.X R27, R40, R13, R25, 0x2, P0 ;  /* 0x0000000d281bb211 */ /* 0x000fe200000f1419 */
[----:B------:R-:W-:Y:S01]  /*1730*/  IMAD.MOV.U32 R13, RZ, RZ, -0x800000 ;  /* 0xff800000ff0d7424 */ /* 0x000fe200078e00ff */
[----:B------:R-:W-:Y:S02]  /*1740*/  MOV R12, 0xff800000 ;  /* 0xff800000000c7802 */ /* 0x000fe40000000f00 */
[----:B------:R-:W-:-:S03]  /*1750*/  @!P5 LEA.HI.X R15, R42, R15, R24, 0x2, P1 ;  /* 0x0000000f2a0fd211 */ /* 0x000fc600008f1418 */
[----:B------:R-:W3:Y:S04]  /*1760*/  @!P3 LDG.E R13, desc[UR10][R26.64] ;  /* 0x0000000a1a0db981 */ /* 0x000ee8000c1e1900 */
[----:B------:R0:W4:Y:S04]  /*1770*/  @!P6 LDG.E R12, desc[UR10][R16.64] ;  /* 0x0000000a100ce981 */ /* 0x000128000c1e1900 */
[----:B------:R1:W5:Y:S01]  /*1780*/  @!P5 LDG.E R20, desc[UR10][R14.64] ;  /* 0x0000000a0e14d981 */ /* 0x000362000c1e1900 */
        /* <DEDUP_REMOVED lines=11> */
[----:B-1----:R-:W-:Y:S01]  /*1840*/  LEA R15, R28, UR4, 0x2 ;  /* 0x000000041c0f7c11 */ /* 0x002fe2000f8e10ff */
[----:B------:R-:W-:Y:S01]  /*1850*/  IMAD.MOV.U32 R33, RZ, RZ, -0x800000 ;  /* 0xff800000ff217424 */ /* 0x000fe200078e00ff */
[----:B------:R-:W-:Y:S01]  /*1860*/  MOV R31, 0xff800000 ;  /* 0xff800000001f7802 */ /* 0x000fe20000000f00 */
[----:B------:R-:W-:Y:S01]  /*1870*/  IMAD.MOV.U32 R26, RZ, RZ, -0x800000 ;  /* 0xff800000ff1a7424 */ /* 0x000fe200078e00ff */
[----:B------:R-:W0:Y:S01]  /*1880*/  LDCU UR4, c[0x0][0x430] ;  /* 0x00008600ff0477ac */ /* 0x000e220008000800 */
[----:B------:R-:W-:-:S02]  /*1890*/  IMAD R32, R34, 0x24, R15 ;  /* 0x0000002422207824 */ /* 0x000fc400078e020f */
[----:B------:R-:W-:Y:S01]  /*18a0*/  IMAD.MOV.U32 R27, RZ, RZ, -0x800000 ;  /* 0xff800000ff1b7424 */ /* 0x000fe200078e00ff */
[----:B------:R-:W1:Y:S01]  /*18b0*/  LDC R15, c[0x0][0x434] ;  /* 0x00010d00ff0f7b82 */ /* 0x000e620000000800 */
[----:B--2---:R-:W-:Y:S04]  /*18c0*/  @!P3 STS [R17], R4 ;  /* 0x000000041100b388 */ /* 0x004fe80000000800 */
[----:B---3--:R1:W-:Y:S04]  /*18d0*/  @!P0 STS [R17+0x6c0], R13 ;  /* 0x0006c00d11008388 */ /* 0x0083e80000000800 */
[----:B----4-:R-:W-:Y:S04]  /*18e0*/  @!P2 STS [R17+0x240], R12 ;  /* 0x0002400c1100a388 */ /* 0x010fe80000000800 */
[----:B-----5:R-:W-:Y:S01]  /*18f0*/  @!P1 STS [R17+0x480], R20 ;  /* 0x0004801411009388 */ /* 0x020fe20000000800 */
[----:B------:R-:W-:Y:S06]  /*1900*/  BAR.SYNC.DEFER_BLOCKING 0x0 ;  /* 0x0000000000007b1d */ /* 0x000fec0000010000 */
[----:B------:R-:W-:Y:S04]  /*1910*/  @!P0 LDS R33, [R32] ;  /* 0x0000000020218984 */ /* 0x000fe80000000800 */
[----:B------:R-:W-:Y:S04]  /*1920*/  @!P0 LDS R26, [R32+0x240] ;  /* 0x00024000201a8984 */ /* 0x000fe80000000800 */
[----:B------:R-:W2:Y:S04]  /*1930*/  @!P0 LDS R31, [R32+0x480] ;  /* 0x00048000201f8984 */ /* 0x000ea80000000800 */
[----:B------:R-:W3:Y:S01]  /*1940*/  @!P0 LDS R27, [R32+0x6c0] ;  /* 0x0006c000201b8984 */ /* 0x000ee20000000800 */
[----:B-1----:R-:W-:-:S04]  /*1950*/  IABS R13, R15 ;  /* 0x0000000f000d7213 */ /* 0x002fc80000000000 */
[----:B------:R-:W1:Y:S01]  /*1960*/  I2F.RP R18, R13 ;  /* 0x0000000d00127306 */ /* 0x000e620000209400 */
[----:B--2---:R-:W-:-:S04]  /*1970*/  FMNMX3.FTZ R4, R33, R26, R31, !PT ;  /* 0x0000001a21047276 */ /* 0x004fc8000781001f */
[----:B---3--:R-:W-:-:S05]  /*1980*/  FMNMX.FTZ R25, R4, R27, !PT ;  /* 0x0000001b04197209 */ /* 0x008fca0007810000 */
[----:B------:R-:W2:Y:S01]  /*1990*/  SHFL.BFLY PT, R16, R25, 0x8, 0x1f ;  /* 0x0d001f0019107f89 */ /* 0x000ea200000e0000 */
[----:B-1----:R-:W1:Y:S01]  /*19a0*/  MUFU.RCP R22, R18 ;  /* 0x0000001200167308 */ /* 0x002e620000001000 */
[----:B--2---:R-:W-:-:S05]  /*19b0*/  FMNMX.FTZ R16, R25, R16, !PT ;  /* 0x0000001019107209 */ /* 0x004fca0007810000 */
[----:B------:R-:W2:Y:S01]  /*19c0*/  SHFL.BFLY PT, R17, R16, 0x4, 0x1f ;  /* 0x0c801f0010117f89 */ /* 0x000ea200000e0000 */
[----:B-1----:R-:W-:-:S04]  /*19d0*/  VIADD R22, R22, 0xffffffe ;  /* 0x0ffffffe16167836 */ /* 0x002fc80000000000 */
[----:B------:R-:W1:Y:S01]  /*19e0*/  F2I.FTZ.U32.TRUNC.NTZ R23, R22 ;  /* 0x0000001600177305 */ /* 0x000e62000021f000 */
[----:B--2---:R-:W-:-:S05]  /*19f0*/  FMNMX.FTZ R17, R16, R17, !PT ;  /* 0x0000001110117209 */ /* 0x004fca0007810000 */
[----:B------:R-:W2:Y:S01]  /*1a00*/  SHFL.BFLY PT, R14, R17, 0x2, 0x1f ;  /* 0x0c401f00110e7f89 */ /* 0x000ea200000e0000 */
[----:B-1----:R-:W-:Y:S02]  /*1a10*/  IMAD.MOV R4, RZ, RZ, -R23 ;  /* 0x000000ffff047224 */ /* 0x002fe400078e0a17 */
[----:B------:R-:W-:Y:S02]  /*1a20*/  IMAD.MOV.U32 R22, RZ, RZ, RZ ;  /* 0x000000ffff167224 */ /* 0x000fe400078e00ff */
[----:B------:R-:W-:Y:S01]  /*1a30*/  IMAD R12, R4, R13, RZ ;  /* 0x0000000d040c7224 */ /* 0x000fe200078e02ff */
[----:B------:R-:W-:-:S03]  /*1a40*/  IABS R4, R0 ;  /* 0x0000000000047213 */ /* 0x000fc60000000000 */
[----:B------:R-:W-:Y:S01]  /*1a50*/  IMAD.HI.U32 R23, R23, R12, R22 ;  /* 0x0000000c17177227 */ /* 0x000fe200078e0016 */
[----:B------:R-:W-:-:S05]  /*1a60*/  MOV R12, R4 ;  /* 0x00000004000c7202 */ /* 0x000fca0000000f00 */
[----:B------:R-:W-:-:S04]  /*1a70*/  IMAD.HI.U32 R4, R23, R12, RZ ;  /* 0x0000000c17047227 */ /* 0x000fc800078e00ff */
[----:B------:R-:W-:Y:S01]  /*1a80*/  IMAD.MOV R16, RZ, RZ, -R4 ;  /* 0x000000ffff107224 */ /* 0x000fe200078e0a04 */
[----:B--2---:R-:W-:-:S03]  /*1a90*/  FMNMX.FTZ R14, R17, R14, !PT ;  /* 0x0000000e110e7209 */ /* 0x004fc60007810000 */
[C---:B------:R-:W-:Y:S02]  /*1aa0*/  IMAD R12, R13.reuse, R16, R12 ;  /* 0x000000100d0c7224 */ /* 0x040fe400078e020c */
[----:B------:R-:W1:Y:S03]  /*1ab0*/  SHFL.BFLY PT, R17, R14, 0x1, 0x1f ;  /* 0x0c201f000e117f89 */ /* 0x000e6600000e0000 */
[----:B------:R-:W-:Y:S02]  /*1ac0*/  ISETP.GT.U32.AND P2, PT, R13, R12, PT ;  /* 0x0000000c0d00720c */ /* 0x000fe40003f44070 */
[----:B------:R-:W-:-:S11]  /*1ad0*/  LOP3.LUT R0, R0, R15, RZ, 0x3c, !PT ;  /* 0x0000000f00007212 */ /* 0x000fd600078e3cff */
[----:B------:R-:W-:-:S05]  /*1ae0*/  @!P2 IMAD.IADD R12, R12, 0x1, -R13 ;  /* 0x000000010c0ca824 */ /* 0x000fca00078e0a0d */
[----:B------:R-:W-:Y:S02]  /*1af0*/  ISETP.GE.U32.AND P3, PT, R12, R13, PT ;  /* 0x0000000d0c00720c */ /* 0x000fe40003f66070 */
[----:B-1----:R-:W-:Y:S01]  /*1b00*/  FMNMX.FTZ R17, R14, R17, !PT ;  /* 0x000000110e117209 */ /* 0x002fe20007810000 */
[----:B------:R-:W-:Y:S01]  /*1b10*/  @!P2 VIADD R4, R4, 0x1 ;  /* 0x000000010404a836 */ /* 0x000fe20000000000 */
[----:B------:R-:W-:Y:S01]  /*1b20*/  ISETP.GE.AND P1, PT, R0, RZ, PT ;  /* 0x000000ff0000720c */ /* 0x000fe20003f26270 */
[----:B------:R-:W1:Y:S01]  /*1b30*/  LDC R12, c[0x0][0x3e0] ;  /* 0x0000f800ff0c7b82 */ /* 0x000e620000000800 */
[----:B------:R-:W-:-:S04]  /*1b40*/  FSETP.NEU.FTZ.AND P0, PT, R17, -INF , PT ;  /* 0xff8000001100780b */ /* 0x000fc80003f1d000 */
[----:B------:R-:W-:Y:S02]  /*1b50*/  FSEL R0, R17, RZ, P0 ;  /* 0x000000ff11007208 */ /* 0x000fe40000000000 */
[----:B------:R-:W-:Y:S01]  /*1b60*/  ISETP.NE.AND P0, PT, R15, RZ, PT ;  /* 0x000000ff0f00720c */ /* 0x000fe20003f05270 */
[----:B------:R-:W-:Y:S02]  /*1b70*/  @P3 VIADD R4, R4, 0x1 ;  /* 0x0000000104043836 */ /* 0x000fe40000000000 */
[C---:B------:R-:W-:Y:S01]  /*1b80*/  FADD.FTZ R41, -R0.reuse, R33 ;  /* 0x0000002100297221 */ /* 0x040fe20000010100 */
[C---:B------:R-:W-:Y:S01]  /*1b90*/  FADD.FTZ R20, -R0.reuse, R26 ;  /* 0x0000001a00147221 */ /* 0x040fe20000010100 */
[----:B------:R-:W-:Y:S02]  /*1ba0*/  FADD.FTZ R24, -R0, R31 ;  /* 0x0000001f00187221 */ /* 0x000fe40000010100 */
[----:B------:R-:W-:Y:S01]  /*1bb0*/  FMUL.FTZ R41, R41, 1.4426950216293334961 ;  /* 0x3fb8aa3b29297820 */ /* 0x000fe20000410000 */
[----:B------:R-:W-:Y:S01]  /*1bc0*/  MOV R17, R4 ;  /* 0x0000000400117202 */ /* 0x000fe20000000f00 */
[----:B------:R-:W-:Y:S01]  /*1bd0*/  FMUL.FTZ R20, R20, 1.4426950216293334961 ;  /* 0x3fb8aa3b14147820 */ /* 0x000fe20000410000 */
[----:B------:R-:W-:Y:S01]  /*1be0*/  SHF.R.S32.HI R13, RZ, 0x1f, R29 ;  /* 0x0000001fff0d7819 */ /* 0x000fe2000001141d */
[----:B------:R-:W-:Y:S01]  /*1bf0*/  FADD.FTZ R18, -R0, R27 ;  /* 0x0000001b00127221 */ /* 0x000fe20000010100 */
[----:B------:R-:W-:Y:S01]  /*1c00*/  FMUL.FTZ R24, R24, 1.4426950216293334961 ;  /* 0x3fb8aa3b18187820 */ /* 0x000fe20000410000 */
[----:B------:R-:W-:Y:S01]  /*1c10*/  MUFU.EX2 R41, R41 ;  /* 0x0000002900297308 */ /* 0x000fe20000000800 */
[----:B------:R-:W-:Y:S01]  /*1c20*/  @!P1 IMAD.MOV R17, RZ, RZ, -R17 ;  /* 0x000000ffff119224 */ /* 0x000fe200078e0a11 */
[----:B------:R-:W-:-:S02]  /*1c30*/  LOP3.LUT R4, R13, 0x1, RZ, 0xfc, !PT ;  /* 0x000000010d047812 */ /* 0x000fc400078efcff */
[----:B------:R-:W2:Y:S01]  /*1c40*/  MUFU.EX2 R14, R20 ;  /* 0x00000014000e7308 */ /* 0x000ea20000000800 */
[----:B------:R-:W-:Y:S01]  /*1c50*/  @!P0 LOP3.LUT R17, RZ, R15, RZ, 0x33, !PT ;  /* 0x0000000fff118212 */ /* 0x000fe200078e33ff */
[----:B------:R-:W-:Y:S02]  /*1c60*/  FMUL.FTZ R18, R18, 1.4426950216293334961 ;  /* 0x3fb8aa3b12127820 */ /* 0x000fe40000410000 */
[----:B------:R-:W3:Y:S02]  /*1c70*/  MUFU.EX2 R25, R24 ;  /* 0x0000001800197308 */ /* 0x000ee40000000800 */
[----:B------:R-:W-:Y:S02]  /*1c80*/  IMAD R13, R17, R4, RZ ;  /* 0x00000004110d7224 */ /* 0x000fe400078e02ff */
[----:B------:R-:W4:Y:S01]  /*1c90*/  MUFU.EX2 R4, R18 ;  /* 0x0000001200047308 */ /* 0x000f220000000800 */
[----:B--2---:R-:W-:-:S04]  /*1ca0*/  FADD.FTZ R14, R41, R14 ;  /* 0x0000000e290e7221 */ /* 0x004fc80000010000 */
[----:B---3--:R-:W-:-:S04]  /*1cb0*/  FADD.FTZ R25, R14, R25 ;  /* 0x000000190e197221 */ /* 0x008fc80000010000 */
[----:B----4-:R-:W-:Y:S01]  /*1cc0*/  FADD.FTZ R4, R25, R4 ;  /* 0x0000000419047221 */ /* 0x010fe20000010000 */
[----:B------:R-:W-:-:S04]  /*1cd0*/  IABS R23, R13 ;  /* 0x0000000d00177213 */ /* 0x000fc80000000000 */
[----:B------:R-:W2:Y:S01]  /*1ce0*/  SHFL.BFLY PT, R25, R4, 0x8, 0x1f ;  /* 0x0d001f0004197f89 */ /* 0x000ea200000e0000 */
[----:B-1----:R-:W-:Y:S01]  /*1cf0*/  IABS R16, R12 ;  /* 0x0000000c00107213 */ /* 0x002fe20000000000 */
[----:B------:R-:W1:Y:S08]  /*1d00*/  I2F.RP R22, R23 ;  /* 0x0000001700167306 */ /* 0x000e700000209400 */
[----:B------:R-:W3:Y:S08]  /*1d10*/  I2F.RP R20, R16 ;  /* 0x0000001000147306 */ /* 0x000ef00000209400 */
[----:B-1----:R-:W1:Y:S01]  /*1d20*/  MUFU.RCP R42, R22 ;  /* 0x00000016002a7308 */ /* 0x002e620000001000 */
[----:B--2---:R-:W-:-:S07]  /*1d30*/  FADD.FTZ R25, R4, R25 ;  /* 0x0000001904197221 */ /* 0x004fce0000010000 */
[----:B---3--:R-:W2:Y:S01]  /*1d40*/  MUFU.RCP R40, R20 ;  /* 0x0000001400287308 */ /* 0x008ea20000001000 */
[----:B------:R-:W3:Y:S01]  /*1d50*/  SHFL.BFLY PT, R18, R25, 0x4, 0x1f ;  /* 0x0c801f0019127f89 */ /* 0x000ee200000e0000 */
[----:B-1----:R-:W-:-:S06]  /*1d60*/  VIADD R42, R42, 0xffffffe ;  /* 0x0ffffffe2a2a7836 */ /* 0x002fcc0000000000 */
[----:B------:R-:W1:Y:S01]  /*1d70*/  F2I.FTZ.U32.TRUNC.NTZ R43, R42 ;  /* 0x0000002a002b7305 */ /* 0x000e62000021f000 */
[----:B--2---:R-:W-:-:S07]  /*1d80*/  VIADD R40, R40, 0xffffffe ;  /* 0x0ffffffe28287836 */ /* 0x004fce0000000000 */
[----:B------:R-:W2:Y:S01]  /*1d90*/  F2I.FTZ.U32.TRUNC.NTZ R41, R40 ;  /* 0x0000002800297305 */ /* 0x000ea2000021f000 */
[----:B---3--:R-:W-:Y:S01]  /*1da0*/  FADD.FTZ R18, R25, R18 ;  /* 0x0000001219127221 */ /* 0x008fe20000010000 */
[----:B-1----:R-:W-:-:S04]  /*1db0*/  IMAD.MOV R14, RZ, RZ, -R43 ;  /* 0x000000ffff0e7224 */ /* 0x002fc800078e0a2b */
[----:B------:R-:W1:Y:S01]  /*1dc0*/  SHFL.BFLY PT, R25, R18, 0x2, 0x1f ;  /* 0x0c401f0012197f89 */ /* 0x000e6200000e0000 */
[----:B------:R-:W-:Y:S02]  /*1dd0*/  IMAD R14, R14, R23, RZ ;  /* 0x000000170e0e7224 */ /* 0x000fe400078e02ff */
[----:B------:R-:W-:Y:S01]  /*1de0*/  IMAD.MOV.U32 R42, RZ, RZ, RZ ;  /* 0x000000ffff2a7224 */ /* 0x000fe200078e00ff */
[----:B--2---:R-:W-:Y:S01]  /*1df0*/  IADD3 R4, PT, PT, RZ, -R41, RZ ;  /* 0x80000029ff047210 */ /* 0x004fe20007ffe0ff */
[----:B------:R-:W-:Y:S02]  /*1e00*/  IMAD.IADD R2, R2, 0x1, R23 ;  /* 0x0000000102027824 */ /* 0x000fe400078e0217 */
[----:B------:R-:W-:-:S04]  /*1e10*/  IMAD.HI.U32 R14, R43, R14, R42 ;  /* 0x0000000e2b0e7227 */ /* 0x000fc800078e002a */
[----:B------:R-:W-:Y:S02]  /*1e20*/  IMAD R43, R4, R16, RZ ;  /* 0x00000010042b7224 */ /* 0x000fe400078e02ff */
[----:B------:R-:W-:Y:S01]  /*1e30*/  IMAD.MOV.U32 R40, RZ, RZ, RZ ;  /* 0x000000ffff287224 */ /* 0x000fe200078e00ff */
[----:B------:R-:W-:-:S03]  /*1e40*/  IABS R4, R13 ;  /* 0x0000000d00047213 */ /* 0x000fc60000000000 */
[----:B------:R-:W-:Y:S01]  /*1e50*/  IMAD.HI.U32 R43, R41, R43, R40 ;  /* 0x0000002b292b7227 */ /* 0x000fe200078e0028 */
[----:B------:R-:W-:Y:S02]  /*1e60*/  IABS R41, R2 ;  /* 0x0000000200297213 */ /* 0x000fe40000000000 */
[----:B------:R-:W-:-:S03]  /*1e70*/  IADD3 R4, PT, PT, RZ, -R4, RZ ;  /* 0x80000004ff047210 */ /* 0x000fc60007ffe0ff */
[----:B------:R-:W-:-:S04]  /*1e80*/  IMAD.HI.U32 R14, R14, R41, RZ ;  /* 0x000000290e0e7227 */ /* 0x000fc800078e00ff */
[----:B------:R-:W-:-:S04]  /*1e90*/  IMAD.HI.U32 R43, R43, R41, RZ ;  /* 0x000000292b2b7227 */ /* 0x000fc800078e00ff */
[----:B-1----:R-:W-:Y:S01]  /*1ea0*/  FADD.FTZ R25, R18, R25 ;  /* 0x0000001912197221 */ /* 0x002fe20000010000 */
[----:B------:R-:W-:Y:S02]  /*1eb0*/  IMAD R20, R14, R4, R41 ;  /* 0x000000040e147224 */ /* 0x000fe400078e0229 */
[----:B------:R-:W-:-:S03]  /*1ec0*/  IMAD.MOV R4, RZ, RZ, -R43 ;  /* 0x000000ffff047224 */ /* 0x000fc600078e0a2b */
[----:B------:R-:W-:Y:S01]  /*1ed0*/  ISETP.GT.U32.AND P1, PT, R23, R20, PT ;  /* 0x000000141700720c */ /* 0x000fe20003f24070 */
[C---:B------:R-:W-:Y:S02]  /*1ee0*/  IMAD R41, R16.reuse, R4, R41 ;  /* 0x0000000410297224 */ /* 0x040fe400078e0229 */
[----:B------:R-:W1:Y:S03]  /*1ef0*/  SHFL.BFLY PT, R4, R25, 0x1, 0x1f ;  /* 0x0c201f0019047f89 */ /* 0x000e6600000e0000 */
[----:B------:R-:W-:-:S07]  /*1f00*/  ISETP.GT.U32.AND P2, PT, R16, R41, PT ;  /* 0x000000291000720c */ /* 0x000fce0003f44070 */
[----:B------:R-:W-:-:S05]  /*1f10*/  @!P1 IMAD.IADD R20, R20, 0x1, -R23 ;  /* 0x0000000114149824 */ /* 0x000fca00078e0a17 */
[-C--:B------:R-:W-:Y:S01]  /*1f20*/  ISETP.GE.U32.AND P0, PT, R20, R23.reuse, PT ;  /* 0x000000171400720c */ /* 0x080fe20003f06070 */
[----:B------:R-:W-:Y:S01]  /*1f30*/  @!P2 IMAD.IADD R41, R41, 0x1, -R16 ;  /* 0x000000012929a824 */ /* 0x000fe200078e0a10 */
[----:B------:R-:W-:Y:S02]  /*1f40*/  LOP3.LUT R18, R2, R23, RZ, 0x3c, !PT ;  /* 0x0000001702127212 */ /* 0x000fe400078e3cff */
[----:B------:R-:W-:Y:S02]  /*1f50*/  @!P1 IADD3 R14, PT, PT, R14, 0x1, RZ ;  /* 0x000000010e0e9810 */ /* 0x000fe40007ffe0ff */
[----:B------:R-:W-:Y:S01]  /*1f60*/  ISETP.GE.U32.AND P5, PT, R41, R16, PT ;  /* 0x000000102900720c */ /* 0x000fe20003fa6070 */
[----:B-1----:R-:W-:Y:S01]  /*1f70*/  FADD.FTZ R4, R25, R4 ;  /* 0x0000000419047221 */ /* 0x002fe20000010000 */
[----:B------:R-:W-:Y:S02]  /*1f80*/  LOP3.LUT R2, R2, R12, RZ, 0x3c, !PT ;  /* 0x0000000c02027212 */ /* 0x000fe400078e3cff */
[----:B------:R-:W-:-:S03]  /*1f90*/  ISETP.GE.AND P3, PT, R18, RZ, PT ;  /* 0x000000ff1200720c */ /* 0x000fc60003f66270 */
[----:B------:R-:W-:Y:S01]  /*1fa0*/  @P0 VIADD R14, R14, 0x1 ;  /* 0x000000010e0e0836 */ /* 0x000fe20000000000 */
[----:B------:R-:W-:Y:S01]  /*1fb0*/  FSETP.NE.FTZ.AND P0, PT, R4, RZ, PT ;  /* 0x000000ff0400720b */ /* 0x000fe20003f15000 */
[----:B------:R-:W-:Y:S01]  /*1fc0*/  @!P2 VIADD R43, R43, 0x1 ;  /* 0x000000012b2ba836 */ /* 0x000fe20000000000 */
[----:B------:R-:W-:Y:S02]  /*1fd0*/  ISETP.GE.AND P1, PT, R2, RZ, PT ;  /* 0x000000ff0200720c */ /* 0x000fe40003f26270 */
[----:B------:R-:W-:Y:S02]  /*1fe0*/  ISETP.NE.AND P2, PT, R12, RZ, PT ;  /* 0x000000ff0c00720c */ /* 0x000fe40003f45270 */
[----:B------:R-:W-:Y:S02]  /*1ff0*/  ISETP.NE.AND P6, PT, R13, RZ, PT ;  /* 0x000000ff0d00720c */ /* 0x000fe40003fc5270 */
[----:B------:R-:W-:Y:S01]  /*2000*/  @P5 IADD3 R43, PT, PT, R43, 0x1, RZ ;  /* 0x000000012b2b5810 */ /* 0x000fe20007ffe0ff */
[----:B------:R-:W-:Y:S01]  /*2010*/  @!P3 IMAD.MOV R14, RZ, RZ, -R14 ;  /* 0x000000ffff0eb224 */ /* 0x000fe200078e0a0e */
[----:B------:R-:W-:-:S03]  /*2020*/  ISETP.NE.AND P3, PT, R17, RZ, PT ;  /* 0x000000ff1100720c */ /* 0x000fc60003f65270 */
[----:B------:R1:W2:Y:S02]  /*2030*/  @P0 MUFU.LG2 R17, R4 ;  /* 0x0000000400110308 */ /* 0x0002a40000000c00 */
[----:B------:R-:W-:Y:S02]  /*2040*/  @!P1 IMAD.MOV R43, RZ, RZ, -R43 ;  /* 0x000000ffff2b9224 */ /* 0x000fe400078e0a2b */
[----:B------:R-:W-:Y:S02]  /*2050*/  @!P2 LOP3.LUT R43, RZ, R12, RZ, 0x33, !PT ;  /* 0x0000000cff2ba212 */ /* 0x000fe400078e33ff */
[----:B------:R-:W-:Y:S02]  /*2060*/  LOP3.LUT P2, RZ, R19, 0x38f, RZ, 0xc0, !PT ;  /* 0x0000038f13ff7812 */ /* 0x000fe4000784c0ff */
[----:B------:R-:W-:Y:S02]  /*2070*/  @!P6 LOP3.LUT R14, RZ, R23, RZ, 0x33, !PT ;  /* 0x00000017ff0ee212 */ /* 0x000fe400078e33ff */
[----:B------:R-:W-:-:S02]  /*2080*/  SEL R23, RZ, 0x1, !P3 ;  /* 0x00000001ff177807 */ /* 0x000fc40005800000 */
[----:B------:R-:W-:Y:S02]  /*2090*/  SHF.R.S32.HI R2, RZ, 0x1f, R13 ;  /* 0x0000001fff027819 */ /* 0x000fe4000001140d */
[-C--:B------:R-:W-:Y:S02]  /*20a0*/  ISETP.LT.U32.AND P1, PT, R36, R14.reuse, PT ;  /* 0x0000000e2400720c */ /* 0x080fe40003f21070 */
[----:B------:R-:W-:Y:S02]  /*20b0*/  SHF.R.S32.HI R25, RZ, 0x1f, R14 ;  /* 0x0000001fff197819 */ /* 0x000fe4000001140e */
[----:B------:R-:W-:Y:S01]  /*20c0*/  LOP3.LUT R23, R2, R23, RZ, 0xfc, !PT ;  /* 0x0000001702177212 */ /* 0x000fe200078efcff */
[----:B------:R-:W-:Y:S01]  /*20d0*/  IMAD R2, R43, R21, RZ ;  /* 0x000000152b027224 */ /* 0x000fe200078e02ff */
[----:B------:R-:W-:Y:S01]  /*20e0*/  ISETP.LT.AND.EX P1, PT, R37, R25, PT, P1 ;  /* 0x000000192500720c */ /* 0x000fe20003f21310 */
[----:B0-----:R-:W-:Y:S01]  /*20f0*/  IMAD R20, R15, UR4, RZ ;  /* 0x000000040f147c24 */ /* 0x001fe2000f8e02ff */
[----:B------:R-:W-:Y:S01]  /*2100*/  BSSY.RECONVERGENT B1, `(.L_x_273) ;  /* 0x000012a000017945 */ /* 0x000fe20003800200 */
[----:B------:R-:W-:Y:S01]  /*2110*/  IMAD.MOV.U32 R24, RZ, RZ, 0x7f800000 ;  /* 0x7f800000ff187424 */ /* 0x000fe200078e00ff */
[----:B-1----:R-:W-:Y:S01]  /*2120*/  SEL R4, R36, R14, P1 ;  /* 0x0000000e24047207 */ /* 0x002fe20000800000 */
[----:B------:R-:W-:-:S02]  /*2130*/  IMAD R2, R23, R2, RZ ;  /* 0x0000000217027224 */ /* 0x000fc400078e02ff */
[----:B--2---:R-:W-:Y:S01]  /*2140*/  @P0 FFMA.FTZ R24, R17, 0.69314718246459960938, R0 ;  /* 0x3f31721811180823 */ /* 0x004fe20000010000 */
        /* <DEDUP_REMOVED lines=24> */
[----:B------:R-:W-:Y:S02]  /*22d0*/  IMAD R15, R12, R14, R3 ;  /* 0x0000000e0c0f7224 */ /* 0x000fe400078e0203 */
[----:B------:R-:W-:-:S03]  /*22e0*/  IMAD R3, R13, R20, RZ ;  /* 0x000000140d037224 */ /* 0x000fc600078e02ff */
        /* <DEDUP_REMOVED lines=26> */
.L_x_276:
[----:B------:R-:W-:Y:S01]  /*2490*/  IMAD.MOV.U32 R17, RZ, RZ, RZ ;  /* 0x000000ffff117224 */ /* 0x000fe200078e00ff */
[----:B------:R-:W-:Y:S02]  /*24a0*/  MOV R18, R40 ;  /* 0x0000002800127202 */ /* 0x000fe40000000f00 */
[----:B------:R-:W-:Y:S02]  /*24b0*/  MOV R16, 0x24d0 ;  /* 0x000024d000107802 */ /* 0x000fe40000000f00 */
[----:B------:R-:W-:Y:S05]  /*24c0*/  CALL.REL.NOINC `($__internal_8_$__cuda_sm20_div_s64) ;  /* 0x0000001c00f47944 */ /* 0x000fea0003c00000 */
[----:B------:R-:W-:Y:S02]  /*24d0*/  IADD3 R14, PT, PT, -R12, RZ, RZ ;  /* 0x000000ff0c0e7210 */ /* 0x000fe40007ffe1ff */
[----:B------:R-:W-:-:S03]  /*24e0*/  MOV R41, R13 ;  /* 0x0000000d00297202 */ /* 0x000fc60000000f00 */
[----:B------:R-:W-:Y:S01]  /*24f0*/  IMAD R14, R40, R14, R25 ;  /* 0x0000000e280e7224 */ /* 0x000fe200078e0219 */
[----:B------:R-:W-:-:S07]  /*2500*/  MOV R40, R12 ;  /* 0x0000000c00287202 */ /* 0x000fce0000000f00 */
.L_x_277:
[-C--:B------:R-:W-:Y:S01]  /*2510*/  IABS R16, R35.reuse ;  /* 0x0000002300107213 */ /* 0x080fe20000000000 */
[----:B------:R-:W-:Y:S01]  /*2520*/  IMAD R7, R7, R10, RZ ;  /* 0x0000000a07077224 */ /* 0x000fe200078e02ff */
[----:B------:R-:W-:Y:S01]  /*2530*/  MOV R22, RZ ;  /* 0x000000ff00167202 */ /* 0x000fe20000000f00 */
[----:B------:R-:W-:Y:S01]  /*2540*/  BSSY.RECONVERGENT B0, `(.L_x_278) ;  /* 0x0000040000007945 */ /* 0x000fe20003800200 */
[----:B------:R-:W0:Y:S01]  /*2550*/  I2F.U32.RP R17, R16 ;  /* 0x0000001000117306 */ /* 0x000e220000209000 */
[----:B------:R-:W-:Y:S01]  /*2560*/  IABS R12, R35 ;  /* 0x00000023000c7213 */ /* 0x000fe20000000000 */
[----:B------:R-:W-:Y:S01]  /*2570*/  IMAD R7, R8, R11, R7 ;  /* 0x0000000b08077224 */ /* 0x000fe200078e0207 */
[----:B------:R-:W-:Y:S02]  /*2580*/  IABS R13, R14 ;  /* 0x0000000e000d7213 */ /* 0x000fe40000000000 */
[----:B------:R-:W-:-:S04]  /*2590*/  LOP3.LUT R11, R14, R35, RZ, 0x3c, !PT ;  /* 0x000000230e0b7212 */ /* 0x000fc800078e3cff */
[----:B------:R-:W-:Y:S01]  /*25a0*/  ISETP.GE.AND P0, PT, R11, RZ, PT ;  /* 0x000000ff0b00720c */ /* 0x000fe20003f06270 */
[----:B0-----:R-:W0:Y:S02]  /*25b0*/  MUFU.RCP R23, R17 ;  /* 0x0000001100177308 */ /* 0x001e240000001000 */
[----:B0-----:R-:W-:-:S06]  /*25c0*/  VIADD R23, R23, 0xffffffe ;  /* 0x0ffffffe17177836 */ /* 0x001fcc0000000000 */
[----:B------:R-:W0:Y:S02]  /*25d0*/  F2I.FTZ.U32.TRUNC.NTZ R23, R23 ;  /* 0x0000001700177305 */ /* 0x000e24000021f000 */
[----:B0-----:R-:W-:-:S04]  /*25e0*/  IMAD.MOV R15, RZ, RZ, -R23 ;  /* 0x000000ffff0f7224 */ /* 0x001fc800078e0a17 */
        /* <DEDUP_REMOVED lines=15> */
[----:B------:R-:W-:Y:S02]  /*26e0*/  ISETP.NE.AND P1, PT, R35, RZ, PT ;  /* 0x000000ff2300720c */ /* 0x000fe40003f25270 */
[----:B------:R-:W-:-:S09]  /*26f0*/  LOP3.LUT R11, R41, R15, RZ, 0xfc, !PT ;  /* 0x0000000f290b7212 */ /* 0x000fd200078efcff */
[----:B------:R-:W-:-:S05]  /*2700*/  @P2 VIADD R12, R12, 0x1 ;  /* 0x000000010c0c2836 */ /* 0x000fca0000000000 */
[----:B------:R-:W-:-:S04]  /*2710*/  MOV R7, R12 ;  /* 0x0000000c00077202 */ /* 0x000fc80000000f00 */
[----:B------:R-:W-:Y:S02]  /*2720*/  @!P0 IADD3 R7, PT, PT, -R7, RZ, RZ ;  /* 0x000000ff07078210 */ /* 0x000fe40007ffe1ff */
[----:B------:R-:W-:Y:S02]  /*2730*/  ISETP.NE.U32.AND P0, PT, R11, RZ, PT ;  /* 0x000000ff0b00720c */ /* 0x000fe40003f05070 */
[----:B------:R-:W-:-:S04]  /*2740*/  @!P1 LOP3.LUT R7, RZ, R35, RZ, 0x33, !PT ;  /* 0x00000023ff079212 */ /* 0x000fc800078e33ff */
[----:B------:R-:W-:-:S05]  /*2750*/  IADD3 R11, PT, PT, -R7, RZ, RZ ;  /* 0x000000ff070b7210 */ /* 0x000fca0007ffe1ff */
[----:B------:R-:W-:Y:S02]  /*2760*/  IMAD R35, R35, R11, R14 ;  /* 0x0000000b23237224 */ /* 0x000fe400078e020e */
        /* <DEDUP_REMOVED lines=22> */
.L_x_279:
[----:B------:R-:W-:Y:S01]  /*28d0*/  IMAD.MOV.U32 R25, RZ, RZ, R40 ;  /* 0x000000ffff197224 */ /* 0x000fe200078e0028 */
[----:B------:R-:W-:Y:S01]  /*28e0*/  MOV R17, R41 ;  /* 0x0000002900117202 */ /* 0x000fe20000000f00 */
[----:B------:R-:W-:Y:S01]  /*28f0*/  IMAD.MOV.U32 R18, RZ, RZ, R44 ;  /* 0x000000ffff127224 */ /* 0x000fe200078e002c */
[----:B------:R-:W-:Y:S02]  /*2900*/  MOV R16, 0x2920 ;  /* 0x0000292000107802 */ /* 0x000fe40000000f00 */
[----:B------:R-:W-:Y:S05]  /*2910*/  CALL.REL.NOINC `($__internal_8_$__cuda_sm20_div_s64) ;  /* 0x0000001800e07944 */ /* 0x000fea0003c00000 */
[----:B------:R-:W-:-:S05]  /*2920*/  IADD3 R41, PT, PT, -R12, RZ, RZ ;  /* 0x000000ff0c297210 */ /* 0x000fca0007ffe1ff */
[----:B------:R-:W-:Y:S02]  /*2930*/  IMAD R41, R41, R44, R40 ;  /* 0x0000002c29297224 */ /* 0x000fe400078e0228 */
.L_x_280:
[----:B------:R-:W-:Y:S05]  /*2940*/  BSYNC.RECONVERGENT B0 ;  /* 0x0000000000007941 */ /* 0x000fea0003800200 */
.L_x_278:
[----:B------:R-:W-:Y:S01]  /*2950*/  IABS R14, R10 ;  /* 0x0000000a000e7213 */ /* 0x000fe20000000000 */
[----:B------:R-:W0:Y:S01]  /*2960*/  LDC R16, c[0x0][0x3e0] ;  /* 0x0000f800ff107b82 */ /* 0x000e220000000800 */
[----:B------:R-:W-:Y:S01]  /*2970*/  IABS R11, R5 ;  /* 0x00000005000b7213 */ /* 0x000fe20000000000 */
[----:B------:R-:W-:Y:S01]  /*2980*/  IMAD.MOV.U32 R44, RZ, RZ, RZ ;  /* 0x000000ffff2c7224 */ /* 0x000fe200078e00ff */
[----:B------:R-:W1:Y:S01]  /*2990*/  I2F.U32.RP R22, R14 ;  /* 0x0000000e00167306 */ /* 0x000e620000209000 */
[----:B------:R-:W-:Y:S01]  /*29a0*/  IABS R13, R8 ;  /* 0x00000008000d7213 */ /* 0x000fe20000000000 */
[----:B------:R-:W2:Y:S01]  /*29b0*/  LDCU UR4, c[0x0][0x434] ;  /* 0x00008680ff0477ac */ /* 0x000ea20008000800 */
[----:B------:R-:W-:Y:S01]  /*29c0*/  IABS R18, R4 ;  /* 0x0000000400127213 */ /* 0x000fe20000000000 */
[----:B------:R-:W-:-:S04]  /*29d0*/  IMAD R9, R9, R20, RZ ;  /* 0x0000001409097224 */ /* 0x000fc800078e02ff */
[----:B------:R-:W3:Y:S08]  /*29e0*/  I2F.U32.RP R17, R11 ;  /* 0x0000000b00117306 */ /* 0x000ef00000209000 */
[----:B-1----:R-:W1:Y:S01]  /*29f0*/  MUFU.RCP R15, R22 ;  /* 0x00000016000f7308 */ /* 0x002e620000001000 */
[----:B0-----:R-:W-:-:S07]  /*2a00*/  ISETP.LT.U32.AND P0, PT, R16, 0x1, PT ;  /* 0x000000011000780c */ /* 0x001fce0003f01070 */
[----:B---3--:R0:W3:Y:S01]  /*2a10*/  MUFU.RCP R38, R17 ;  /* 0x0000001100267308 */ /* 0x0080e20000001000 */
[----:B------:R-:W-:-:S04]  /*2a20*/  ISETP.LT.AND.EX P0, PT, R0, RZ, PT, P0 ;  /* 0x000000ff0000720c */ /* 0x000fc80003f01300 */
[----:B------:R-:W-:-:S03]  /*2a30*/  SEL R16, R16, 0x1, P0 ;  /* 0x0000000110107807 */ /* 0x000fc60000000000 */
[----:B------:R-:W-:Y:S01]  /*2a40*/  I2F.U32.RP R42, R13 ;  /* 0x0000000d002a7306 */ /* 0x000fe20000209000 */
[----:B-1----:R-:W-:Y:S01]  /*2a50*/  VIADD R15, R15, 0xffffffe ;  /* 0x0ffffffe0f0f7836 */ /* 0x002fe20000000000 */
[----:B------:R-:W-:-:S06]  /*2a60*/  IABS R22, R12 ;  /* 0x0000000c00167213 */ /* 0x000fcc0000000000 */
[----:B------:R-:W1:Y:S01]  /*2a70*/  F2I.FTZ.U32.TRUNC.NTZ R45, R15 ;  /* 0x0000000f002d7305 */ /* 0x000e62000021f000 */
[----:B0-----:R-:W-:Y:S01]  /*2a80*/  IABS R17, R16 ;  /* 0x0000001000117213 */ /* 0x001fe20000000000 */
[----:B---3--:R-:W-:-:S06]  /*2a90*/  VIADD R38, R38, 0xffffffe ;  /* 0x0ffffffe26267836 */ /* 0x008fcc0000000000 */
[----:B------:R-:W-:Y:S01]  /*2aa0*/  I2F.U32.RP R23, R17 ;  /* 0x0000001100177306 */ /* 0x000fe20000209000 */
[----:B-1----:R-:W-:-:S07]  /*2ab0*/  IMAD.MOV R15, RZ, RZ, -R45 ;  /* 0x000000ffff0f7224 */ /* 0x002fce00078e0a2d */
[----:B------:R-:W0:Y:S01]  /*2ac0*/  F2I.FTZ.U32.TRUNC.NTZ R39, R38 ;  /* 0x0000002600277305 */ /* 0x000e22000021f000 */
[----:B------:R-:W-:Y:S01]  /*2ad0*/  IMAD R36, R15, R14, RZ ;  /* 0x0000000e0f247224 */ /* 0x000fe200078e02ff */
[----:B------:R-:W-:-:S03]  /*2ae0*/  IABS R15, R41 ;  /* 0x00000029000f7213 */ /* 0x000fc60000000000 */
[----:B------:R-:W-:-:S03]  /*2af0*/  IMAD.HI.U32 R36, R45, R36, R44 ;  /* 0x000000242d247227 */ /* 0x000fc600078e002c */
[----:B------:R-:W1:Y:S03]  /*2b00*/  MUFU.RCP R42, R42 ;  /* 0x0000002a002a7308 */ /* 0x000e660000001000 */
[----:B------:R-:W-:Y:S01]  /*2b10*/  IMAD.HI.U32 R36, R36, R15, RZ ;  /* 0x0000000f24247227 */ /* 0x000fe200078e00ff */
[----:B0-----:R-:W-:-:S04]  /*2b20*/  IADD3 R0, PT, PT, RZ, -R39, RZ ;  /* 0x80000027ff007210 */ /* 0x001fc80007ffe0ff */
[----:B------:R-:W0:Y:S01]  /*2b30*/  MUFU.RCP R23, R23 ;  /* 0x0000001700177308 */ /* 0x000e220000001000 */
[----:B------:R-:W-:Y:S02]  /*2b40*/  IMAD.MOV.U32 R38, RZ, RZ, RZ ;  /* 0x000000ffff267224 */ /* 0x000fe400078e00ff */
[----:B------:R-:W-:Y:S01]  /*2b50*/  IMAD R37, R0, R11, RZ ;  /* 0x0000000b00257224 */ /* 0x000fe200078e02ff */
[----:B------:R-:W-:-:S03]  /*2b60*/  IABS R0, R10 ;  /* 0x0000000a00007213 */ /* 0x000fc60000000000 */
[----:B------:R-:W-:Y:S01]  /*2b70*/  IMAD.HI.U32 R37, R39, R37, R38 ;  /* 0x0000002527257227 */ /* 0x000fe200078e0026 */
[----:B------:R-:W-:Y:S01]  /*2b80*/  IADD3 R39, PT, PT, RZ, -R0, RZ ;  /* 0x80000000ff277210 */ /* 0x000fe20007ffe0ff */
[----:B------:R-:W3:Y:S01]  /*2b90*/  I2F.U32.RP R25, R18 ;  /* 0x0000001200197306 */ /* 0x000ee20000209000 */
[----:B------:R-:W-:Y:S01]  /*2ba0*/  IABS R0, R5 ;  /* 0x0000000500007213 */ /* 0x000fe20000000000 */
[----:B-1----:R-:W-:Y:S02]  /*2bb0*/  VIADD R42, R42, 0xffffffe ;  /* 0x0ffffffe2a2a7836 */ /* 0x002fe40000000000 */
[----:B------:R-:W-:-:S04]  /*2bc0*/  IMAD.HI.U32 R37, R37, R22, RZ ;  /* 0x0000001625257227 */ /* 0x000fc800078e00ff */
[----:B------:R-:W1:Y:S01]  /*2bd0*/  F2I.FTZ.U32.TRUNC.NTZ R43, R42 ;  /* 0x0000002a002b7305 */ /* 0x000e62000021f000 */
[----:B------:R-:W-:Y:S02]  /*2be0*/  IMAD.MOV R0, RZ, RZ, -R0 ;  /* 0x000000ffff007224 */ /* 0x000fe400078e0a00 */
[----:B0-----:R-:W-:Y:S02]  /*2bf0*/  VIADD R23, R23, 0xffffffe ;  /* 0x0ffffffe17177836 */ /* 0x001fe40000000000 */
[----:B------:R-:W-:Y:S02]  /*2c00*/  IMAD R39, R36, R39, R15 ;  /* 0x0000002724277224 */ /* 0x000fe400078e020f */
[----:B------:R-:W-:Y:S01]  /*2c10*/  IMAD R0, R37, R0, R22 ;  /* 0x0000000025007224 */ /* 0x000fe200078e0216 */
[----:B---3--:R-:W0:Y:S01]  /*2c20*/  MUFU.RCP R25, R25 ;  /* 0x0000001900197308 */ /* 0x008e220000001000 */
[----:B------:R-:W-:Y:S02]  /*2c30*/  LOP3.LUT R22, R12, R5, RZ, 0x3c, !PT ;  /* 0x000000050c167212 */ /* 0x000fe400078e3cff */
[----:B------:R-:W-:-:S02]  /*2c40*/  ISETP.GT.U32.AND P2, PT, R14, R39, PT ;  /* 0x000000270e00720c */ /* 0x000fc40003f44070 */
[----:B------:R-:W-:Y:S01]  /*2c50*/  ISETP.GT.U32.AND P3, PT, R11, R0, PT ;  /* 0x000000000b00720c */ /* 0x000fe20003f64070 */
[--C-:B-1----:R-:W-:Y:S02]  /*2c60*/  IMAD.MOV R15, RZ, RZ, -R43.reuse ;  /* 0x000000ffff0f7224 */ /* 0x102fe400078e0a2b */
[----:B------:R-:W1:Y:S01]  /*2c70*/  F2I.FTZ.U32.TRUNC.NTZ R23, R23 ;  /* 0x0000001700177305 */ /* 0x000e62000021f000 */
[----:B------:R-:W-:Y:S01]  /*2c80*/  HFMA2 R42, -RZ, RZ, 0, 0 ;  /* 0x00000000ff2a7431 */ /* 0x000fe200000001ff */
[----:B------:R-:W-:Y:S01]  /*2c90*/  ISETP.GE.AND P0, PT, R22, RZ, PT ;  /* 0x000000ff1600720c */ /* 0x000fe20003f06270 */
[----:B------:R-:W-:Y:S02]  /*2ca0*/  IMAD R15, R15, R13, RZ ;  /* 0x0000000d0f0f7224 */ /* 0x000fe400078e02ff */
[----:B------:R-:W-:Y:S02]  /*2cb0*/  IMAD.MOV.U32 R22, RZ, RZ, RZ ;  /* 0x000000ffff167224 */ /* 0x000fe400078e00ff */
[----:B------:R-:W-:-:S03]  /*2cc0*/  IMAD.HI.U32 R42, R43, R15, R42 ;  /* 0x0000000f2b2a7227 */ /* 0x000fc600078e002a */
[-C--:B------:R-:W-:Y:S01]  /*2cd0*/  @!P3 IADD3 R0, PT, PT, R0, -R11.reuse, RZ ;  /* 0x8000000b0000b210 */ /* 0x080fe20007ffe0ff */
[----:B------:R-:W-:Y:S01]  /*2ce0*/  @!P2 IMAD.IADD R39, R39, 0x1, -R14 ;  /* 0x000000012727a824 */ /* 0x000fe200078e0a0e */
[----:B------:R-:W-:Y:S01]  /*2cf0*/  @!P3 IADD3 R37, PT, PT, R37, 0x1, RZ ;  /* 0x000000012525b810 */ /* 0x000fe20007ffe0ff */
[----:B0-----:R-:W-:Y:S01]  /*2d00*/  VIADD R25, R25, 0xffffffe ;  /* 0x0ffffffe19197836 */ /* 0x001fe20000000000 */
[----:B------:R-:W-:Y:S01]  /*2d10*/  ISETP.GE.U32.AND P6, PT, R0, R11, PT ;  /* 0x0000000b0000720c */ /* 0x000fe20003fc6070 */
[--C-:B-1----:R-:W-:Y:S01]  /*2d20*/  IMAD.MOV R15, RZ, RZ, -R23.reuse ;  /* 0x000000ffff0f7224 */ /* 0x102fe200078e0a17 */
[----:B------:R-:W-:Y:S01]  /*2d30*/  ISETP.GE.U32.AND P1, PT, R39, R14, PT ;  /* 0x0000000e2700720c */ /* 0x000fe20003f26070 */
[----:B------:R-:W-:Y:S01]  /*2d40*/  @!P2 VIADD R36, R36, 0x1 ;  /* 0x000000012424a836 */ /* 0x000fe20000000000 */
[----:B------:R-:W-:Y:S01]  /*2d50*/  LOP3.LUT R14, R41, R10, RZ, 0x3c, !PT ;  /* 0x0000000a290e7212 */ /* 0x000fe200078e3cff */
[----:B------:R-:W-:Y:S01]  /*2d60*/  IMAD R15, R15, R17, RZ ;  /* 0x000000110f0f7224 */ /* 0x000fe200078e02ff */
[----:B------:R-:W-:Y:S01]  /*2d70*/  IABS R0, R16 ;  /* 0x0000001000007213 */ /* 0x000fe20000000000 */
[----:B------:R-:W0:Y:S01]  /*2d80*/  F2I.FTZ.U32.TRUNC.NTZ R39, R25 ;  /* 0x0000001900277305 */ /* 0x000e22000021f000 */
[----:B------:R-:W-:Y:S01]  /*2d90*/  ISETP.GE.AND P5, PT, R14, RZ, PT ;  /* 0x000000ff0e00720c */ /* 0x000fe20003fa6270 */
[----:B------:R-:W-:Y:S01]  /*2da0*/  IMAD.HI.U32 R11, R23, R15, R22 ;  /* 0x0000000f170b7227 */ /* 0x000fe200078e0016 */
[----:B------:R-:W-:-:S02]  /*2db0*/  IABS R14, R7 ;  /* 0x00000007000e7213 */ /* 0x000fc40000000000 */
[----:B------:R-:W-:Y:S01]  /*2dc0*/  ISETP.NE.AND P2, PT, R10, RZ, PT ;  /* 0x000000ff0a00720c */ /* 0x000fe20003f45270 */
[----:B------:R-:W-:Y:S01]  /*2dd0*/  @P6 VIADD R37, R37, 0x1 ;  /* 0x0000000125256836 */ /* 0x000fe20000000000 */
[----:B------:R-:W-:Y:S01]  /*2de0*/  IADD3 R0, PT, PT, RZ, -R0, RZ ;  /* 0x80000000ff007210 */ /* 0x000fe20007ffe0ff */
[----:B------:R-:W-:Y:S01]  /*2df0*/  IMAD.HI.U32 R11, R11, R14, RZ ;  /* 0x0000000e0b0b7227 */ /* 0x000fe200078e00ff */
[----:B------:R-:W-:Y:S02]  /*2e00*/  IABS R22, R8 ;  /* 0x0000000800167213 */ /* 0x000fe40000000000 */
[----:B------:R-:W-:Y:S01]  /*2e10*/  @!P0 IADD3 R37, PT, PT, -R37, RZ, RZ ;  /* 0x000000ff25258210 */ /* 0x000fe20007ffe1ff */
[----:B------:R-:W-:Y:S01]  /*2e20*/  @P1 VIADD R36, R36, 0x1 ;  /* 0x0000000124241836 */ /* 0x000fe20000000000 */
[----:B------:R-:W-:Y:S01]  /*2e30*/  ISETP.NE.AND P1, PT, R5, RZ, PT ;  /* 0x000000ff0500720c */ /* 0x000fe20003f25270 */
[----:B------:R-:W-:Y:S01]  /*2e40*/  IMAD R0, R11, R0, R14 ;  /* 0x000000000b007224 */ /* 0x000fe200078e020e */
[----:B------:R-:W-:Y:S01]  /*2e50*/  IABS R14, R4 ;  /* 0x00000004000e7213 */ /* 0x000fe20000000000 */
[----:B0-----:R-:W-:-:S02]  /*2e60*/  IMAD.MOV R15, RZ, RZ, -R39 ;  /* 0x000000ffff0f7224 */ /* 0x001fc400078e0a27 */
[----:B------:R-:W-:Y:S01]  /*2e70*/  @!P5 IMAD.MOV R36, RZ, RZ, -R36 ;  /* 0x000000ffff24d224 */ /* 0x000fe200078e0a24 */
[----:B------:R-:W-:Y:S01]  /*2e80*/  ISETP.GT.U32.AND P0, PT, R17, R0, PT ;  /* 0x000000001100720c */ /* 0x000fe20003f04070 */
[----:B------:R-:W-:Y:S01]  /*2e90*/  IMAD R15, R15, R18, RZ ;  /* 0x000000120f0f7224 */ /* 0x000fe200078e02ff */
[----:B------:R-:W-:Y:S01]  /*2ea0*/  @!P2 LOP3.LUT R36, RZ, R10, RZ, 0x33, !PT ;  /* 0x0000000aff24a212 */ /* 0x000fe200078e33ff */
[----:B------:R-:W-:Y:S02]  /*2eb0*/  IMAD.MOV R22, RZ, RZ, -R22 ;  /* 0x000000ffff167224 */ /* 0x000fe400078e0a16 */
[----:B------:R-:W-:Y:S01]  /*2ec0*/  IMAD.HI.U32 R38, R39, R15, R38 ;  /* 0x0000000f27267227 */ /* 0x000fe200078e0026 */
[----:B------:R-:W-:Y:S02]  /*2ed0*/  IABS R23, R36 ;  /* 0x0000002400177213 */ /* 0x000fe40000000000 */
[----:B------:R-:W-:Y:S01]  /*2ee0*/  @!P1 LOP3.LUT R37, RZ, R5, RZ, 0x33, !PT ;  /* 0x00000005ff259212 */ /* 0x000fe200078e33ff */
[----:B------:R-:W-:-:S02]  /*2ef0*/  IMAD.MOV R14, RZ, RZ, -R14 ;  /* 0x000000ffff0e7224 */ /* 0x000fc400078e0a0e */
[----:B------:R-:W-:Y:S01]  /*2f00*/  IMAD.HI.U32 R42, R42, R23, RZ ;  /* 0x000000172a2a7227 */ /* 0x000fe200078e00ff */
[----:B------:R-:W-:Y:S02]  /*2f10*/  IABS R15, R37 ;  /* 0x00000025000f7213 */ /* 0x000fe40000000000 */
[----:B------:R-:W-:Y:S01]  /*2f20*/  @!P0 IADD3 R0, PT, PT, R0, -R17, RZ ;  /* 0x8000001100008210 */ /* 0x000fe20007ffe0ff */
[----:B------:R-:W-:Y:S02]  /*2f30*/  IMAD R22, R42, R22, R23 ;  /* 0x000000162a167224 */ /* 0x000fe400078e0217 */
[----:B------:R-:W-:Y:S01]  /*2f40*/  IMAD.HI.U32 R38, R38, R15, RZ ;  /* 0x0000000f26267227 */ /* 0x000fe200078e00ff */
[----:B------:R-:W-:Y:S02]  /*2f50*/  ISETP.GE.U32.AND P2, PT, R0, R17, PT ;  /* 0x000000110000720c */ /* 0x000fe40003f46070 */
[----:B------:R-:W0:Y:S01]  /*2f60*/  LDC R0, c[0x0][0x430] ;  /* 0x00010c00ff007b82 */ /* 0x000e220000000800 */
[----:B------:R-:W-:Y:S01]  /*2f70*/  IMAD R15, R38, R14, R15 ;  /* 0x0000000e260f7224 */ /* 0x000fe200078e020f */
[----:B------:R-:W-:Y:S01]  /*2f80*/  ISETP.GT.U32.AND P3, PT, R13, R22, PT ;  /* 0x000000160d00720c */ /* 0x000fe20003f64070 */
[----:B------:R-:W-:Y:S01]  /*2f90*/  @!P0 VIADD R11, R11, 0x1 ;  /* 0x000000010b0b8836 */ /* 0x000fe20000000000 */
[----:B------:R-:W-:-:S02]  /*2fa0*/  LOP3.LUT R14, R7, R16, RZ, 0x3c, !PT ;  /* 0x00000010070e7212 */ /* 0x000fc400078e3cff */
[----:B------:R-:W-:Y:S02]  /*2fb0*/  ISETP.GT.U32.AND P1, PT, R18, R15, PT ;  /* 0x0000000f1200720c */ /* 0x000fe40003f24070 */
[----:B------:R-:W-:Y:S01]  /*2fc0*/  ISETP.GE.AND P5, PT, R14, RZ, PT ;  /* 0x000000ff0e00720c */ /* 0x000fe20003fa6270 */
[----:B------:R-:W-:Y:S01]  /*2fd0*/  IMAD.MOV R14, RZ, RZ, -R36 ;  /* 0x000000ffff0e7224 */ /* 0x000fe200078e0a24 */
[----:B------:R-:W-:Y:S02]  /*2fe0*/  ISETP.NE.AND P0, PT, R16, RZ, PT ;  /* 0x000000ff1000720c */ /* 0x000fe40003f05270 */
[----:B------:R-:W-:Y:S01]  /*2ff0*/  @P2 IADD3 R11, PT, PT, R11, 0x1, RZ ;  /* 0x000000010b0b2810 */ /* 0x000fe20007ffe0ff */
[----:B------:R-:W-:Y:S01]  /*3000*/  IMAD R14, R10, R14, R41 ;  /* 0x0000000e0a0e7224 */ /* 0x000fe200078e0229 */
[----:B------:R-:W-:Y:S01]  /*3010*/  LOP3.LUT R17, R36, R8, RZ, 0x3c, !PT ;  /* 0x0000000824117212 */ /* 0x000fe200078e3cff */
[----:B------:R-:W-:Y:S01]  /*3020*/  @!P3 IMAD.IADD R22, R22, 0x1, -R13 ;  /* 0x000000011616b824 */ /* 0x000fe200078e0a0d */
[----:B------:R-:W-:Y:S01]  /*3030*/  LOP3.LUT R10, R37, R4, RZ, 0x3c, !PT ;  /* 0x00000004250a7212 */ /* 0x000fe200078e3cff */
[----:B------:R-:W-:Y:S01]  /*3040*/  @!P3 VIADD R42, R42, 0x1 ;  /* 0x000000012a2ab836 */ /* 0x000fe20000000000 */
[----:B------:R-:W-:Y:S01]  /*3050*/  ISETP.GE.AND P2, PT, R17, RZ, PT ;  /* 0x000000ff1100720c */ /* 0x000fe20003f46270 */
[----:B------:R-:W-:Y:S01]  /*3060*/  @!P1 IMAD.IADD R15, R15, 0x1, -R18 ;  /* 0x000000010f0f9824 */ /* 0x000fe200078e0a12 */
[----:B------:R-:W-:Y:S01]  /*3070*/  ISETP.GE.U32.AND P6, PT, R22, R13, PT ;  /* 0x0000000d1600720c */ /* 0x000fe20003fc6070 */
[----:B------:R-:W-:Y:S01]  /*3080*/  @!P1 VIADD R38, R38, 0x1 ;  /* 0x0000000126269836 */ /* 0x000fe20000000000 */
[----:B------:R-:W-:-:S02]  /*3090*/  @!P5 IADD3 R11, PT, PT, -R11, RZ, RZ ;  /* 0x000000ff0b0bd210 */ /* 0x000fc40007ffe1ff */
[----:B------:R-:W-:Y:S02]  /*30a0*/  ISETP.GE.U32.AND P5, PT, R15, R18, PT ;  /* 0x000000120f00720c */ /* 0x000fe40003fa6070 */
[----:B0-----:R-:W-:Y:S02]  /*30b0*/  SEL R0, R0, 0x1, P4 ;  /* 0x0000000100007807 */ /* 0x001fe40002000000 */
[----:B------:R-:W-:Y:S02]  /*30c0*/  ISETP.NE.AND P4, PT, R8, RZ, PT ;  /* 0x000000ff0800720c */ /* 0x000fe40003f85270 */
[----:B------:R-:W-:Y:S02]  /*30d0*/  @!P0 LOP3.LUT R11, RZ, R16, RZ, 0x33, !PT ;  /* 0x00000010ff0b8212 */ /* 0x000fe400078e33ff */
[----:B------:R-:W-:Y:S01]  /*30e0*/  ISETP.GE.AND P0, PT, R10, RZ, PT ;  /* 0x000000ff0a00720c */ /* 0x000fe20003f06270 */
[----:B------:R-:W-:Y:S01]  /*30f0*/  @P6 VIADD R42, R42, 0x1 ;  /* 0x000000012a2a6836 */ /* 0x000fe20000000000 */
[----:B------:R-:W-:Y:S01]  /*3100*/  ISETP.NE.AND P3, PT, R4, RZ, PT ;  /* 0x000000ff0400720c */ /* 0x000fe20003f65270 */
[----:B------:R-:W-:Y:S01]  /*3110*/  IMAD.WIDE R22, R11, R21, RZ ;  /* 0x000000150b167225 */ /* 0x000fe200078e02ff */
[----:B------:R-:W-:-:S02]  /*3120*/  IADD3 R10, PT, PT, -R37, RZ, RZ ;  /* 0x000000ff250a7210 */ /* 0x000fc40007ffe1ff */
[----:B------:R-:W-:Y:S01]  /*3130*/  IADD3 R11, PT, PT, -R11, RZ, RZ ;  /* 0x000000ff0b0b7210 */ /* 0x000fe20007ffe1ff */
[----:B------:R-:W-:Y:S01]  /*3140*/  @P5 VIADD R38, R38, 0x1 ;  /* 0x0000000126265836 */ /* 0x000fe20000000000 */
[----:B------:R-:W-:Y:S01]  /*3150*/  SHF.R.S32.HI R18, RZ, 0x1f, R0 ;  /* 0x0000001fff127819 */ /* 0x000fe20000011400 */
[----:B------:R-:W-:Y:S01]  /*3160*/  @!P2 IMAD.MOV R42, RZ, RZ, -R42 ;  /* 0x000000ffff2aa224 */ /* 0x000fe200078e0a2a */
[----:B------:R-:W-:Y:S01]  /*3170*/  @!P4 LOP3.LUT R42, RZ, R8, RZ, 0x33, !PT ;  /* 0x00000008ff2ac212 */ /* 0x000fe200078e33ff */
[----:B------:R-:W-:-:S04]  /*3180*/  IMAD.WIDE.U32 R22, R35, R0, R22 ;  /* 0x0000000023167225 */ /* 0x000fc800078e0016 */
[----:B------:R-:W-:Y:S01]  /*3190*/  IMAD R10, R5, R10, R12 ;  /* 0x0000000a050a7224 */ /* 0x000fe200078e020c */
[----:B------:R-:W-:Y:S01]  /*31a0*/  IADD3 R5, PT, PT, -R42, RZ, RZ ;  /* 0x000000ff2a057210 */ /* 0x000fe20007ffe1ff */
[----:B------:R-:W-:Y:S02]  /*31b0*/  IMAD R11, R16, R11, R7 ;  /* 0x0000000b100b7224 */ /* 0x000fe400078e0207 */
[----:B------:R-:W-:Y:S01]  /*31c0*/  @!P0 IMAD.MOV R38, RZ, RZ, -R38 ;  /* 0x000000ffff268224 */ /* 0x000fe200078e0a26 */
[----:B------:R-:W-:Y:S01]  /*31d0*/  @!P3 LOP3.LUT R38, RZ, R4, RZ, 0x33, !PT ;  /* 0x00000004ff26b212 */ /* 0x000fe200078e33ff */
[----:B------:R-:W-:Y:S02]  /*31e0*/  IMAD R23, R35, R18, R23 ;  /* 0x0000001223177224 */ /* 0x000fe400078e0217 */
[----:B--2---:R-:W-:Y:S01]  /*31f0*/  IMAD R7, R0, UR4, RZ ;  /* 0x0000000400077c24 */ /* 0x004fe2000f8e02ff */
[----:B------:R-:W0:Y:S01]  /*3200*/  LDCU.64 UR4, c[0x0][0x420] ;  /* 0x00008400ff0477ac */ /* 0x000e220008000a00 */
[----:B------:R-:W-:-:S04]  /*3210*/  IMAD.WIDE R20, R11, R20, R22 ;  /* 0x000000140b147225 */ /* 0x000fc800078e0216 */
[----:B------:R-:W-:-:S04]  /*3220*/  IMAD.WIDE R14, R14, R7, RZ ;  /* 0x000000070e0e7225 */ /* 0x000fc800078e02ff */
[----:B------:R-:W-:Y:S02]  /*3230*/  IMAD.MOV R11, RZ, RZ, -R38 ;  /* 0x000000ffff0b7224 */ /* 0x000fe400078e0a26 */
[----:B------:R-:W-:-:S04]  /*3240*/  IMAD.WIDE R6, R42, R6, RZ ;  /* 0x000000062a067225 */ /* 0x000fc800078e02ff */
[----:B------:R-:W-:Y:S02]  /*3250*/  IMAD R8, R8, R5, R36 ;  /* 0x0000000508087224 */ /* 0x000fe400078e0224 */
[----:B------:R-:W-:Y:S01]  /*3260*/  IMAD R5, R29, R0, RZ ;  /* 0x000000001d057224 */ /* 0x000fe200078e02ff */
[----:B------:R-:W-:Y:S01]  /*3270*/  IADD3 R0, P1, P0, R6, R20, R14 ;  /* 0x0000001406007210 */ /* 0x000fe2000783e00e */
[----:B------:R-:W-:Y:S02]  /*3280*/  IMAD R4, R4, R11, R37 ;  /* 0x0000000b04047224 */ /* 0x000fe400078e0225 */
[----:B------:R-:W-:Y:S01]  /*3290*/  IMAD.WIDE R10, R10, R5, RZ ;  /* 0x000000050a0a7225 */ /* 0x000fe200078e02ff */
        /* <DEDUP_REMOVED lines=12> */
.L_x_275:
[----:B------:R-:W0:Y:S01]  /*3360*/  LDC.64 R2, c[0x0][0x420] ;  /* 0x00010800ff027b82 */ /* 0x000e220000000a00 */
[----:B------:R-:W-:-:S05]  /*3370*/  IADD3 R0, PT, PT, R28, UR6, RZ ;  /* 0x000000061c007c10 */ /* 0x000fca000fffe0ff */
[----:B0-----:R-:W-:-:S05]  /*3380*/  IMAD.WIDE.U32 R2, R0, 0x4, R2 ;  /* 0x0000000400027825 */ /* 0x001fca00078e0002 */
[----:B------:R0:W-:Y:S02]  /*3390*/  STG.E desc[UR10][R2.64], R24 ;  /* 0x0000001802007986 */ /* 0x0001e4000c10190a */
.L_x_274:
[----:B------:R-:W-:Y:S05]  /*33a0*/  BSYNC.RECONVERGENT B1 ;  /* 0x0000000000017941 */ /* 0x000fea0003800200 */
.L_x_273:
[----:B------:R-:W2:Y:S01]  /*33b0*/  LDCU UR7, c[0x0][0x534] ;  /* 0x0000a680ff0777ac */ /* 0x000ea20008000800 */
[C---:B------:R-:W-:Y:S01]  /*33c0*/  LOP3.LUT R0, R34.reuse, 0x20, RZ, 0xfc, !PT ;  /* 0x0000002022007812 */ /* 0x040fe200078efcff */
[----:B------:R-:W3:Y:S01]  /*33d0*/  LDC R17, c[0x0][0x44c] ;  /* 0x00011300ff117b82 */ /* 0x000ee20000000800 */
[----:B01----:R-:W-:Y:S01]  /*33e0*/  LOP3.LUT R2, R34, 0x10, RZ, 0xfc, !PT ;  /* 0x0000001022027812 */ /* 0x003fe200078efcff */
[----:B------:R-:W-:Y:S01]  /*33f0*/  IMAD.SHL.U32 R15, R19, 0x4, RZ ;  /* 0x00000004130f7824 */ /* 0x000fe200078e00ff */
[----:B------:R-:W-:Y:S01]  /*3400*/  CS2R R4, SRZ ;  /* 0x0000000000047805 */ /* 0x000fe2000001ff00 */
[----:B------:R-:W-:-:S03]  /*3410*/  IMAD.MOV.U32 R13, RZ, RZ, RZ ;  /* 0x000000ffff0d7224 */ /* 0x000fc600078e00ff */
[----:B------:R-:W-:Y:S02]  /*3420*/  LOP3.LUT R15, R15, 0x3c, RZ, 0xc0, !PT ;  /* 0x0000003c0f0f7812 */ /* 0x000fe400078ec0ff */
[C---:B--2---:R-:W-:Y:S01]  /*3430*/  ISETP.GE.AND P3, PT, R34.reuse, UR7, PT ;  /* 0x0000000722007c0c */ /* 0x044fe2000bf66270 */
[----:B------:R-:W-:Y:S01]  /*3440*/  UISETP.GE.AND UP0, UPT, UR7, 0x1, UPT ;  /* 0x000000010700788c */ /* 0x000fe2000bf06270 */
[----:B------:R-:W-:Y:S02]  /*3450*/  LOP3.LUT R34, R34, 0x30, RZ, 0xfc, !PT ;  /* 0x0000003022227812 */ /* 0x000fe400078efcff */
[----:B------:R-:W-:Y:S02]  /*3460*/  ISETP.GE.AND P1, PT, R0, UR7, PT ;  /* 0x0000000700007c0c */ /* 0x000fe4000bf26270 */
[----:B------:R-:W-:Y:S02]  /*3470*/  ISETP.GE.AND P2, PT, R2, UR7, PT ;  /* 0x0000000702007c0c */ /* 0x000fe4000bf46270 */
[----:B------:R-:W-:-:S02]  /*3480*/  CS2R R2, SRZ ;  /* 0x0000000000027805 */ /* 0x000fc4000001ff00 */
[----:B------:R-:W-:Y:S01]  /*3490*/  ISETP.GE.AND P0, PT, R34, UR7, PT ;  /* 0x0000000722007c0c */ /* 0x000fe2000bf06270 */
[----:B---3--:R-:W-:Y:S01]  /*34a0*/  IMAD R35, R17, UR6, RZ ;  /* 0x0000000611237c24 */ /* 0x008fe2000f8e02ff */
[C---:B------:R-:W-:Y:S01]  /*34b0*/  ISETP.GT.U32.OR P1, PT, R19.reuse, 0x7f, P1 ;  /* 0x0000007f1300780c */ /* 0x040fe20000f24470 */
[----:B------:R-:W-:Y:S01]  /*34c0*/  IMAD R34, R28, 0xc0, R15 ;  /* 0x000000c01c227824 */ /* 0x000fe200078e020f */
[C---:B------:R-:W-:Y:S02]  /*34d0*/  ISETP.GT.U32.OR P3, PT, R19.reuse, 0x7f, P3 ;  /* 0x0000007f1300780c */ /* 0x040fe40001f64470 */
[C---:B------:R-:W-:Y:S02]  /*34e0*/  ISETP.GT.U32.OR P2, PT, R19.reuse, 0x7f, P2 ;  /* 0x0000007f1300780c */ /* 0x040fe40001744470 */
[----:B------:R-:W-:-:S07]  /*34f0*/  ISETP.GT.U32.OR P0, PT, R19, 0x7f, P0 ;  /* 0x0000007f1300780c */ /* 0x000fce0000704470 */
[C---:B------:R-:W-:Y:S02]  /*3500*/  @!P1 FADD.FTZ R31, -R24.reuse, R31 ;  /* 0x0000001f181f9221 */ /* 0x040fe40000010100 */
[C---:B------:R-:W-:Y:S02]  /*3510*/  @!P3 FADD.FTZ R0, -R24.reuse, R33 ;  /* 0x000000211800b221 */ /* 0x040fe40000010100 */
        /* <DEDUP_REMOVED lines=10> */
[----:B0-----:R0:W-:Y:S01]  /*35c0*/  @!P3 STS [R32], R7 ;  /* 0x000000072000b388 */ /* 0x0011e20000000800 */
[----:B------:R-:W-:-:S03]  /*35d0*/  IMAD.MOV.U32 R0, RZ, RZ, RZ ;  /* 0x000000ffff007224 */ /* 0x000fc600078e00ff */
[----:B-1----:R1:W-:Y:S04]  /*35e0*/  @!P2 STS [R32+0x240], R9 ;  /* 0x000240092000a388 */ /* 0x0023e80000000800 */
[----:B--2---:R-:W-:Y:S04]  /*35f0*/  @!P1 STS [R32+0x480], R31 ;  /* 0x0004801f20009388 */ /* 0x004fe80000000800 */
[----:B---3--:R2:W-:Y:S01]  /*3600*/  @!P0 STS [R32+0x6c0], R11 ;  /* 0x0006c00b20008388 */ /* 0x0085e20000000800 */
[----:B------:R-:W-:Y:S01]  /*3610*/  BAR.SYNC.DEFER_BLOCKING 0x0 ;  /* 0x0000000000007b1d */ /* 0x000fe20000010000 */
[----:B------:R-:W-:-:S04]  /*3620*/  IADD3 R34, P0, PT, R35, R34, RZ ;  /* 0x0000002223227210 */ /* 0x000fc80007f1e0ff */
[----:B------:R-:W-:Y:S02]  /*3630*/  LEA.HI.X.SX32 R35, R35, RZ, 0x1, P0 ;  /* 0x000000ff23237211 */ /* 0x000fe400000f0eff */
[----:B0-----:R-:W-:Y:S02]  /*3640*/  CS2R R6, SRZ ;  /* 0x0000000000067805 */ /* 0x001fe4000001ff00 */
[----:B-1----:R-:W-:Y:S02]  /*3650*/  CS2R R8, SRZ ;  /* 0x0000000000087805 */ /* 0x002fe4000001ff00 */
[----:B--2---:R-:W-:Y:S01]  /*3660*/  CS2R R10, SRZ ;  /* 0x00000000000a7805 */ /* 0x004fe2000001ff00 */
[----:B------:R-:W-:Y:S06]  /*3670*/  BRA.U !UP0, `(.L_x_281) ;  /* 0x0000000908307547 */ /* 0x000fec000b800000 */
[----:B------:R-:W0:Y:S01]  /*3680*/  LDCU.64 UR4, c[0x0][0x3f8] ;  /* 0x00007f00ff0477ac */ /* 0x000e220008000a00 */
[----:B------:R-:W-:Y:S01]  /*3690*/  SHF.L.U64.HI R35, R34, 0x2, R35 ;  /* 0x0000000222237819 */ /* 0x000fe20000010223 */
[C---:B------:R-:W-:Y:S01]  /*36a0*/  IMAD R32, R30.reuse, R17, RZ ;  /* 0x000000111e207224 */ /* 0x040fe200078e02ff */
[----:B------:R-:W-:Y:S01]  /*36b0*/  CS2R R26, SRZ ;  /* 0x00000000001a7805 */ /* 0x000fe2000001ff00 */
[----:B------:R-:W-:Y:S01]  /*36c0*/  UISETP.GE.U32.AND UP1, UPT, UR7, 0x4, UPT ;  /* 0x000000040700788c */ /* 0x000fe2000bf26070 */
[----:B------:R-:W-:Y:S01]  /*36d0*/  VIADD R33, R30, -UR6 ;  /* 0x800000061e217c36 */ /* 0x000fe20008000000 */
[----:B------:R-:W-:Y:S01]  /*36e0*/  CS2R R24, SRZ ;  /* 0x0000000000187805 */ /* 0x000fe2000001ff00 */
[----:B------:R-:W-:Y:S01]  /*36f0*/  IMAD.MOV.U32 R31, RZ, RZ, RZ ;  /* 0x000000ffff1f7224 */ /* 0x000fe200078e00ff */
[----:B------:R-:W-:Y:S01]  /*3700*/  CS2R R22, SRZ ;  /* 0x0000000000167805 */ /* 0x000fe2000001ff00 */
[----:B------:R-:W-:Y:S01]  /*3710*/  IMAD.MOV.U32 R0, RZ, RZ, RZ ;  /* 0x000000ffff007224 */ /* 0x000fe200078e00ff */
[----:B------:R-:W-:-:S02]  /*3720*/  CS2R R20, SRZ ;  /* 0x0000000000147805 */ /* 0x000fc4000001ff00 */
[----:B------:R-:W-:Y:S02]  /*3730*/  CS2R R18, SRZ ;  /* 0x0000000000127805 */ /* 0x000fe4000001ff00 */
[----:B------:R-:W-:Y:S02]  /*3740*/  CS2R R16, SRZ ;  /* 0x0000000000107805 */ /* 0x000fe4000001ff00 */
[----:B0-----:R-:W-:Y:S01]  /*3750*/  LEA R34, P0, R34, UR4, 0x2 ;  /* 0x0000000422227c11 */ /* 0x001fe2000f8010ff */
[----:B------:R-:W-:-:S03]  /*3760*/  ULOP3.LUT UR4, UR7, 0x3, URZ, 0xc0, !UPT ;  /* 0x0000000307047892 */ /* 0x000fc6000f8ec0ff */
[----:B------:R-:W-:Y:S01]  /*3770*/  IADD3.X R35, PT, PT, R35, UR5, RZ, P0, !PT ;  /* 0x0000000523237c10 */ /* 0x000fe200087fe4ff */
[----:B------:R-:W-:Y:S01]  /*3780*/  UISETP.NE.AND UP0, UPT, UR4, URZ, UPT ;  /* 0x000000ff0400728c */ /* 0x000fe2000bf05270 */
[----:B------:R-:W-:Y:S10]  /*3790*/  BRA.U !UP1, `(.L_x_282) ;  /* 0x0000000509647547 */ /* 0x000ff4000b800000 */
[----:B------:R-:W0:Y:S01]  /*37a0*/  S2UR UR5, SR_CgaCtaId ;  /* 0x00000000000579c3 */ /* 0x000e220000008800 */
[----:B------:R-:W-:Y:S01]  /*37b0*/  ULOP3.LUT UR8, UR7, 0x7ffffffc, URZ, 0xc0, !UPT ;  /* 0x7ffffffc07087892 */ /* 0x000fe2000f8ec0ff */
[----:B------:R-:W-:Y:S01]  /*37c0*/  ISETP.GE.AND P1, PT, R28, R33, PT ;  /* 0x000000211c00720c */ /* 0x000fe20003f26270 */
[----:B------:R-:W-:Y:S01]  /*37d0*/  IMAD.MOV.U32 R0, RZ, RZ, RZ ;  /* 0x000000ffff007224 */ /* 0x000fe200078e00ff */
[----:B------:R-:W-:Y:S01]  /*37e0*/  UMOV UR7, 0x400 ;  /* 0x0000040000077882 */ /* 0x000fe20000000000 */
        /* <DEDUP_REMOVED lines=11> */
.L_x_283:
        /* <DEDUP_REMOVED lines=73> */
.L_x_282:
        /* <DEDUP_REMOVED lines=11> */
.L_x_284:
        /* <DEDUP_REMOVED lines=22> */
.L_x_281:
        /* <DEDUP_REMOVED lines=86> */
        .weak           $__internal_8_$__cuda_sm20_div_s64
        .type           $__internal_8_$__cuda_sm20_div_s64,@function
        .size           $__internal_8_$__cuda_sm20_div_s64,(.L_x_6869 - $__internal_8_$__cuda_sm20_div_s64)
$__internal_8_$__cuda_sm20_div_s64:
        /* <DEDUP_REMOVED lines=28> */
[----:B------:R-:W-:Y:S01]  /*4660*/  IADD3 R14, P0, PT, RZ, -R46, RZ ;  /* 0x8000002eff0e7210 */ /* 0x000fe20007f1e0ff */
[----:B------:R-:W-:Y:S01]  /*4670*/  IMAD.MOV.U32 R47, RZ, RZ, RZ ;  /* 0x000000ffff2f7224 */ /* 0x000fe200078e00ff */
[----:B------:R-:W-:Y:S01]  /*4680*/  ISETP.GE.AND P1, PT, R17, RZ, PT ;  /* 0x000000ff1100720c */ /* 0x000fe20003f26270 */
[----:B------:R-:W-:Y:S02]  /*4690*/  IMAD R12, R23, R36, R12 ;  /* 0x00000024170c7224 */ /* 0x000fe400078e020c */
[----:B------:R-:W-:-:S03]  /*46a0*/  IMAD.HI.U32 R42, R43, R14, RZ ;  /* 0x0000000e2b2a7227 */ /* 0x000fc600078e00ff */
[----:B------:R-:W-:-:S05]  /*46b0*/  IADD3.X R12, PT, PT, RZ, ~R12, RZ, P0, !PT ;  /* 0x8000000cff0c7210 */ /* 0x000fca00007fe4ff */
[----:B------:R-:W-:-:S04]  /*46c0*/  IMAD.WIDE.U32 R42, P5, R43, R12, R42 ;  /* 0x0000000c2b2a7225 */ /* 0x000fc800078a002a */
[----:B------:R-:W-:-:S04]  /*46d0*/  IMAD.HI.U32 R13, P3, R23, R14, R42 ;  /* 0x0000000e170d7227 */ /* 0x000fc8000786002a */
[CC--:B------:R-:W-:Y:S02]  /*46e0*/  IMAD R14, R23.reuse, R12.reuse, RZ ;  /* 0x0000000c170e7224 */ /* 0x0c0fe400078e02ff */
[----:B------:R-:W-:-:S03]  /*46f0*/  IMAD.HI.U32 R12, R23, R12, RZ ;  /* 0x0000000c170c7227 */ /* 0x000fc600078e00ff */
[----:B------:R-:W-:Y:S01]  /*4700*/  IADD3 R14, P2, PT, R14, R13, RZ ;  /* 0x0000000d0e0e7210 */ /* 0x000fe20007f5e0ff */
[----:B------:R-:W-:Y:S01]  /*4710*/  IMAD.X R43, R12, 0x1, R23, P5 ;  /* 0x000000010c2b7824 */ /* 0x000fe200028e0617 */
[----:B------:R-:W-:-:S04]  /*4720*/  IADD3 R13, P0, PT, RZ, -R25, RZ ;  /* 0x80000019ff0d7210 */ /* 0x000fc80007f1e0ff */
[----:B------:R-:W-:Y:S01]  /*4730*/  SEL R13, R13, R25, !P1 ;  /* 0x000000190d0d7207 */ /* 0x000fe20004800000 */
[----:B------:R-:W-:Y:S01]  /*4740*/  IMAD.X R22, RZ, RZ, ~R17, P0 ;  /* 0x000000ffff167224 */ /* 0x000fe200000e0e11 */
[----:B------:R-:W-:-:S03]  /*4750*/  IADD3.X R43, PT, PT, RZ, RZ, R43, P2, P3 ;  /* 0x000000ffff2b7210 */ /* 0x000fc600017e642b */
[----:B------:R-:W-:Y:S01]  /*4760*/  IMAD.HI.U32 R46, R14, R13, RZ ;  /* 0x0000000d0e2e7227 */ /* 0x000fe200078e00ff */
[----:B------:R-:W-:-:S05]  /*4770*/  SEL R12, R22, R17, !P1 ;  /* 0x00000011160c7207 */ /* 0x000fca0004800000 */
        /* <DEDUP_REMOVED lines=11> */
[CC--:B------:R-:W-:Y:S02]  /*4830*/  ISETP.GE.U32.AND P3, PT, R13.reuse, R36.reuse, PT ;  /* 0x000000240d00720c */ /* 0x0c0fe40003f66070 */
[----:B------:R-:W-:Y:S01]  /*4840*/  IADD3 R14, P2, PT, R13, -R36, RZ ;  /* 0x800000240d0e7210 */ /* 0x000fe20007f5e0ff */
[----:B------:R-:W-:-:S05]  /*4850*/  IMAD.X R12, R12, 0x1, ~R43, P0 ;  /* 0x000000010c0c7824 */ /* 0x000fca00000e0e2b */
[----:B------:R-:W-:-:S04]  /*4860*/  ISETP.GE.U32.AND.EX P3, PT, R12, R37, PT, P3 ;  /* 0x000000250c00720c */ /* 0x000fc80003f66130 */
[----:B------:R-:W-:Y:S02]  /*4870*/  SEL R13, R14, R13, P3 ;  /* 0x0000000d0e0d7207 */ /* 0x000fe40001800000 */
[----:B------:R-:W-:Y:S02]  /*4880*/  IADD3 R14, P1, PT, R23, 0x1, RZ ;  /* 0x00000001170e7810 */ /* 0x000fe40007f3e0ff */
[----:B------:R-:W-:Y:S01]  /*4890*/  ISETP.GE.U32.AND P0, PT, R13, R36, PT ;  /* 0x000000240d00720c */ /* 0x000fe20003f06070 */
[----:B------:R-:W-:Y:S01]  /*48a0*/  IMAD.X R13, R12, 0x1, ~R37, P2 ;  /* 0x000000010c0d7824 */ /* 0x000fe200010e0e25 */
[----:B------:R-:W-:Y:S01]  /*48b0*/  SEL R14, R14, R23, P3 ;  /* 0x000000170e0e7207 */ /* 0x000fe20001800000 */
[----:B------:R-:W-:-:S03]  /*48c0*/  IMAD.X R23, RZ, RZ, R22, P1 ;  /* 0x000000ffff177224 */ /* 0x000fc600008e0616 */
[----:B------:R-:W-:Y:S02]  /*48d0*/  SEL R13, R13, R12, P3 ;  /* 0x0000000c0d0d7207 */ /* 0x000fe40001800000 */
[----:B------:R-:W-:Y:S02]  /*48e0*/  SEL R23, R23, R22, P3 ;  /* 0x0000001617177207 */ /* 0x000fe40001800000 */
[----:B------:R-:W-:Y:S02]  /*48f0*/  IADD3 R43, P1, PT, R14, 0x1, RZ ;  /* 0x000000010e2b7810 */ /* 0x000fe40007f3e0ff */
[----:B------:R-:W-:Y:S02]  /*4900*/  ISETP.GE.U32.AND.EX P0, PT, R13, R37, PT, P0 ;  /* 0x000000250d00720c */ /* 0x000fe40003f06100 */
[----:B------:R-:W-:Y:S02]  /*4910*/  IADD3.X R12, PT, PT, RZ, R23, RZ, P1, !PT ;  /* 0x00000017ff0c7210 */ /* 0x000fe40000ffe4ff */
[----:B------:R-:W-:-:S02]  /*4920*/  SEL R43, R43, R14, P0 ;  /* 0x0000000e2b2b7207 */ /* 0x000fc40000000000 */
[----:B------:R-:W-:Y:S02]  /*4930*/  SEL R23, R12, R23, P0 ;  /* 0x000000170c177207 */ /* 0x000fe40000000000 */
[----:B------:R-:W-:Y:S02]  /*4940*/  IADD3 R12, P1, PT, RZ, -R43, RZ ;  /* 0x8000002bff0c7210 */ /* 0x000fe40007f3e0ff */
[----:B------:R-:W-:Y:S01]  /*4950*/  LOP3.LUT R13, R15, R17, RZ, 0x3c, !PT ;  /* 0x000000110f0d7212 */ /* 0x000fe200078e3cff */
[----:B------:R-:W-:Y:S01]  /*4960*/  IMAD.MOV.U32 R17, RZ, RZ, 0x0 ;  /* 0x00000000ff117424 */ /* 0x000fe200078e00ff */
[----:B------:R-:W-:Y:S01]  /*4970*/  ISETP.NE.U32.AND P0, PT, R18, RZ, PT ;  /* 0x000000ff1200720c */ /* 0x000fe20003f05070 */
[----:B------:R-:W-:Y:S01]  /*4980*/  IMAD.X R14, RZ, RZ, ~R23, P1 ;  /* 0x000000ffff0e7224 */ /* 0x000fe200008e0e17 */
[----:B------:R-:W-:Y:S02]  /*4990*/  ISETP.GE.AND P2, PT, R13, RZ, PT ;  /* 0x000000ff0d00720c */ /* 0x000fe40003f46270 */
[----:B------:R-:W-:-:S02]  /*49a0*/  ISETP.NE.AND.EX P0, PT, R15, RZ, PT, P0 ;  /* 0x000000ff0f00720c */ /* 0x000fc40003f05300 */
[----:B------:R-:W-:Y:S02]  /*49b0*/  SEL R12, R12, R43, !P2 ;  /* 0x0000002b0c0c7207 */ /* 0x000fe40005000000 */
[----:B------:R-:W-:Y:S02]  /*49c0*/  SEL R14, R14, R23, !P2 ;  /* 0x000000170e0e7207 */ /* 0x000fe40005000000 */
[----:B------:R-:W-:Y:S02]  /*49d0*/  SEL R12, R12, 0xffffffff, P0 ;  /* 0xffffffff0c0c7807 */ /* 0x000fe40000000000 */
[----:B------:R-:W-:Y:S01]  /*49e0*/  SEL R13, R14, 0xffffffff, P0 ;  /* 0xffffffff0e0d7807 */ /* 0x000fe20000000000 */
[----:B------:R-:W-:Y:S06]  /*49f0*/  RET.REL.NODEC R16 `(_ZN5flash32flash_fwd_splitkv_combine_kernelI23Flash_fwd_kernel_traitsILi192ELi64ELi64ELi4ELb0ELb0EN7cutlass6half_tE19Flash_kernel_traitsILi192ELi64ELi64ELi4ES3_EELi8ELi6ELb1EEEvNS_16Flash_fwd_paramsE) ;  /* 0xffffffb410807950 */ /* 0x000fec0003c3ffff */
.L_x_285:
        /* <DEDUP_REMOVED lines=16> */
.L_x_6869:


//--------------------- .text._ZN5flash32flash_fwd_splitkv_combine_kernelI23Flash_fwd_kernel_traitsILi192ELi64ELi64ELi4ELb0ELb0EN7cutlass6half_tE19Flash_kernel_traitsILi192ELi64ELi64ELi4ES3_EELi8ELi5ELb1EEEvNS_16Flash_fwd_paramsE --------------------------
	.section	.text._ZN5flash32flash_fwd_splitkv_combine_kernelI23Flash_fwd_kernel_traitsILi192ELi64ELi64ELi4ELb0ELb0EN7cutlass6half_tE19Flash_kernel_traitsILi192ELi64ELi64ELi4ES3_EELi8ELi5ELb1EEEvNS_16Flash_fwd_paramsE,"ax",@progbits
	.align	128
        .global         _ZN5flash32flash_fwd_splitkv_combine_kernelI23Flash_fwd_kernel_traitsILi192ELi64ELi64ELi4ELb0ELb0EN7cutlass6half_tE19Flash_kernel_traitsILi192ELi64ELi64ELi4ES3_EELi8ELi5ELb1EEEvNS_16Flash_fwd_paramsE
        .type           _ZN5flash32flash_fwd_splitkv_combine_kernelI23Flash_fwd_kernel_traitsILi192ELi64ELi64ELi4ELb0ELb0EN7cutlass6half_tE19Flash_kernel_traitsILi192ELi64ELi64ELi4ES3_EELi8ELi5ELb1EEEvNS_16Flash_fwd_paramsE,@function
        .size           _ZN5flash32flash_fwd_splitkv_combine_kernelI23Flash_fwd_kernel_traitsILi192ELi64ELi64ELi4ELb0ELb0EN7cutlass6half_tE19Flash_kernel_traitsILi192ELi64ELi64ELi4ES3_EELi8ELi5ELb1EEEvNS_16Flash_fwd_paramsE,(.L_x_6870 - _ZN5flash32flash_fwd_splitkv_combine_kernelI23Flash_fwd_kernel_traitsILi192ELi64ELi64ELi4ELb0ELb0EN7cutlass6half_tE19Flash_kernel_traitsILi192ELi64ELi64ELi4ES3_EELi8ELi5ELb1EEEvNS_16Flash_fwd_paramsE)
        .other          _ZN5flash32flash_fwd_splitkv_combine_kernelI23Flash_fwd_kernel_traitsILi192ELi64ELi64ELi4ELb0ELb0EN7cutlass6half_tE19Flash_kernel_traitsILi192ELi64ELi64ELi4ES3_EELi8ELi5ELb1EEEvNS_16Flash_fwd_paramsE,@"STO_CUDA_ENTRY STV_DEFAULT"
_ZN5flash32flash_fwd_splitkv_combine_kernelI23Flash_fwd_kernel_traitsILi192ELi64ELi64ELi4ELb0ELb0EN7cutlass6half_tE19Flash_kernel_traitsILi192ELi64ELi64ELi4ES3_EELi8ELi5ELb1EEEvNS_16Flash_fwd_paramsE:
.text._ZN5flash32flash_fwd_splitkv_combine_kernelI23Flash_fwd_kernel_traitsILi192ELi64ELi64ELi4ELb0ELb0EN7cutlass6half_tE19Flash_kernel_traitsILi192ELi64ELi64ELi4ES3_EELi8ELi5ELb1EEEvNS_16Flash_fwd_paramsE:
        /* <DEDUP_REMOVED lines=39> */
.L_x_286:
[----:B------:R-:W-:Y:S01]  /*0270*/  IMAD.U32 R29, RZ, RZ, UR7 ;  /* 0x00000007ff1d7e24 */ /* 0x000fe2000f8e00ff */
[----:B------:R-:W-:Y:S01]  /*0280*/  MOV R18, UR14 ;  /* 0x0000000e00127c02 */ /* 0x000fe20008000f00 */
[----:B------:R-:W-:Y:S01]  /*0290*/  IMAD.U32 R17, RZ, RZ, UR4 ;  /* 0x00000004ff117e24 */ /* 0x000fe2000f8e00ff */
[----:B------:R-:W-:Y:S02]  /*02a0*/  MOV R15, UR8 ;  /* 0x00000008000f7c02 */ /* 0x000fe40008000f00 */
[----:B------:R-:W-:Y:S02]  /*02b0*/  MOV R16, 0x2d0 ;  /* 0x000002d000107802 */ /* 0x000fe40000000f00 */
[----:B------:R-:W-:Y:S05]  /*02c0*/  CALL.REL.NOINC `($__internal_9_$__cuda_sm20_div_s64) ;  /* 0x0000003c00f47944 */ /* 0x000fea0003c00000 */
[----:B------:R-:W-:-:S07]  /*02d0*/  MOV R10, R14 ;  /* 0x0000000e000a7202 */ /* 0x000fce0000000f00 */
.L_x_287:
        /* <DEDUP_REMOVED lines=30> */
.L_x_289:
[----:B------:R-:W-:Y:S01]  /*04c0*/  IMAD.MOV.U32 R29, RZ, RZ, R10 ;  /* 0x000000ffff1d7224 */ /* 0x000fe200078e000a */
[----:B------:R-:W-:Y:S02]  /*04d0*/  MOV R17, R11 ;  /* 0x0000000b00117202 */ /* 0x000fe40000000f00 */
[----:B------:R-:W-:Y:S02]  /*04e0*/  MOV R16, 0x500 ;  /* 0x0000050000107802 */ /* 0x000fe40000000f00 */
[----:B------:R-:W-:Y:S05]  /*04f0*/  CALL.REL.NOINC `($__internal_9_$__cuda_sm20_div_s64) ;  /* 0x0000003c00687944 */ /* 0x000fea0003c00000 */
[----:B------:R-:W-:Y:S02]  /*0500*/  MOV R22, R14 ;  /* 0x0000000e00167202 */ /* 0x000fe40000000f00 */
[----:B------:R-:W-:Y:S02]  /*0510*/  MOV R23, R11 ;  /* 0x0000000b00177202 */ /* 0x000fe40000000f00 */
.L_x_290:
[----:B------:R-:W-:Y:S05]  /*0520*/  BSYNC.RECONVERGENT B0 ;  /* 0x0000000000007941 */ /* 0x000fea0003800200 */
.L_x_288:
        /* <DEDUP_REMOVED lines=55> */
.L_x_292:
[----:B------:R-:W-:Y:S01]  /*08a0*/  IMAD.MOV.U32 R29, RZ, RZ, R18 ;  /* 0x000000ffff1d7224 */ /* 0x000fe200078e0012 */
[----:B------:R-:W-:Y:S01]  /*08b0*/  MOV R18, R12 ;  /* 0x0000000c00127202 */ /* 0x000fe20000000f00 */
[----:B------:R-:W-:Y:S01]  /*08c0*/  IMAD.MOV.U32 R17, RZ, RZ, R15 ;  /* 0x000000ffff117224 */ /* 0x000fe200078e000f */
[----:B------:R-:W-:Y:S02]  /*08d0*/  MOV R15, R2 ;  /* 0x00000002000f7202 */ /* 0x000fe40000000f00 */
[----:B------:R-:W-:Y:S02]  /*08e0*/  MOV R16, 0x900 ;  /* 0x0000090000107802 */ /* 0x000fe40000000f00 */
[----:B------:R-:W-:Y:S05]  /*08f0*/  CALL.REL.NOINC `($__internal_9_$__cuda_sm20_div_s64) ;  /* 0x0000003800687944 */ /* 0x000fea0003c00000 */
[----:B------:R-:W-:Y:S02]  /*0900*/  MOV R15, R11 ;  /* 0x0000000b000f7202 */ /* 0x000fe40000000f00 */
.L_x_293:
[----:B------:R-:W-:Y:S05]  /*0910*/  BSYNC.RECONVERGENT B0 ;  /* 0x0000000000007941 */ /* 0x000fea0003800200 */
.L_x_291:
        /* <DEDUP_REMOVED lines=116> */
.L_x_295:
[----:B------:R-:W-:Y:S01]  /*1060*/  IMAD.MOV.U32 R17, RZ, RZ, R15 ;  /* 0x000000ffff117224 */ /* 0x000fe200078e000f */
[----:B------:R-:W-:Y:S01]  /*1070*/  MOV R18, R9 ;  /* 0x0000000900127202 */ /* 0x000fe20000000f00 */
[----:B------:R-:W-:Y:S01]  /*1080*/  IMAD.MOV.U32 R29, RZ, RZ, R14 ;  /* 0x000000ffff1d7224 */ /* 0x000fe200078e000e */
[----:B------:R-:W-:Y:S02]  /*1090*/  MOV R15, R3 ;  /* 0x00000003000f7202 */ /* 0x000fe40000000f00 */
[----:B------:R-:W-:Y:S02]  /*10a0*/  MOV R16, 0x10c0 ;  /* 0x000010c000107802 */ /* 0x000fe40000000f00 */
[----:B------:R-:W-:Y:S05]  /*10b0*/  CALL.REL.NOINC `($__internal_9_$__cuda_sm20_div_s64) ;  /* 0x0000003000787944 */ /* 0x000fea0003c00000 */
[----:B------:R-:W-:Y:S02]  /*10c0*/  MOV R34, R14 ;  /* 0x0000000e00227202 */ /* 0x000fe40000000f00 */
[----:B------:R-:W-:Y:S02]  /*10d0*/  MOV R35, R11 ;  /* 0x0000000b00237202 */ /* 0x000fe40000000f00 */
.L_x_296:
[----:B------:R-:W-:Y:S05]  /*10e0*/  BSYNC.RECONVERGENT B0 ;  /* 0x0000000000007941 */ /* 0x000fea0003800200 */
.L_x_294:
        /* <DEDUP_REMOVED lines=58> */
.L_x_298:
[----:B------:R-:W-:Y:S01]  /*1490*/  IMAD.MOV.U32 R29, RZ, RZ, R22 ;  /* 0x000000ffff1d7224 */ /* 0x000fe200078e0016 */
[----:B------:R-:W-:Y:S01]  /*14a0*/  MOV R17, R23 ;  /* 0x0000001700117202 */ /* 0x000fe20000000f00 */
[----:B------:R-:W-:Y:S01]  /*14b0*/  IMAD.MOV.U32 R18, RZ, RZ, R7 ;  /* 0x000000ffff127224 */ /* 0x000fe200078e0007 */
[----:B------:R-:W-:Y:S02]  /*14c0*/  MOV R16, 0x14e0 ;  /* 0x000014e000107802 */ /* 0x000fe40000000f00 */
[----:B------:R-:W-:Y:S05]  /*14d0*/  CALL.REL.NOINC `($__internal_9_$__cuda_sm20_div_s64) ;  /* 0x0000002c00707944 */ /* 0x000fea0003c00000 */
[----:B------:R-:W-:Y:S02]  /*14e0*/  MOV R20, R14 ;  /* 0x0000000e00147202 */ /* 0x000fe40000000f00 */
[----:B------:R-:W-:Y:S02]  /*14f0*/  MOV R21, R11 ;  /* 0x0000000b00157202 */ /* 0x000fe40000000f00 */
.L_x_299:
[----:B------:R-:W-:Y:S05]  /*1500*/  BSYNC.RECONVERGENT B0 ;  /* 0x0000000000007941 */ /* 0x000fea0003800200 */
.L_x_297:
[----:B------:R-:W0:Y:S01]  /*1510*/  S2R R19, SR_TID.X ;  /* 0x0000000000137919 */ /* 0x000e220000002100 */
[----:B------:R-:W-:Y:S01]  /*1520*/  UIADD3 UR12, UP0, UPT, UR7, -UR6, URZ ;  /* 0x80000006070c7290 */ /* 0x000fe2000ff1e0ff */
[----:B------:R-:W-:Y:S01]  /*1530*/  IMAD.MOV.U32 R13, RZ, RZ, -0x800000 ;  /* 0xff800000ff0d7424 */ /* 0x000fe200078e00ff */
[----:B------:R-:W1:Y:S02]  /*1540*/  LDCU UR5, c[0x0][0x534] ;  /* 0x0000a680ff0577ac */ /* 0x000e640008000800 */
        /* <DEDUP_REMOVED lines=84> */
[----:B------:R-:W-:-:S03]  /*1a90*/  FMUL.FTZ R17, R17, 1.4426950216293334961 ;  /* 0x3fb8aa3b11117820 */ /* 0x000fc60000410000 */
        /* <DEDUP_REMOVED lines=132> */
.L_x_303:
[----:B------:R-:W-:Y:S01]  /*22e0*/  IMAD.MOV.U32 R17, RZ, RZ, RZ ;  /* 0x000000ffff117224 */ /* 0x000fe200078e00ff */
[----:B------:R-:W-:Y:S02]  /*22f0*/  MOV R18, R32 ;  /* 0x0000002000127202 */ /* 0x000fe40000000f00 */
[----:B------:R-:W-:Y:S02]  /*2300*/  MOV R16, 0x2320 ;  /* 0x0000232000107802 */ /* 0x000fe40000000f00 */
[----:B------:R-:W-:Y:S05]  /*2310*/  CALL.REL.NOINC `($__internal_9_$__cuda_sm20_div_s64) ;  /* 0x0000001c00e07944 */ /* 0x000fea0003c00000 */
[----:B------:R-:W-:Y:S02]  /*2320*/  IADD3 R13, PT, PT, -R14, RZ, RZ ;  /* 0x000000ff0e0d7210 */ /* 0x000fe40007ffe1ff */
[----:B------:R-:W-:-:S03]  /*2330*/  MOV R33, R11 ;  /* 0x0000000b00217202 */ /* 0x000fc60000000f00 */
[----:B------:R-:W-:Y:S01]  /*2340*/  IMAD R29, R32, R13, R29 ;  /* 0x0000000d201d7224 */ /* 0x000fe200078e021d */
[----:B------:R-:W-:-:S07]  /*2350*/  MOV R32, R14 ;  /* 0x0000000e00207202 */ /* 0x000fce0000000f00 */
.L_x_304:
        /* <DEDUP_REMOVED lines=60> */
.L_x_306:
[----:B------:R-:W-:Y:S01]  /*2720*/  IMAD.MOV.U32 R29, RZ, RZ, R32 ;  /* 0x000000ffff1d7224 */ /* 0x000fe200078e0020 */
[----:B------:R-:W-:Y:S01]  /*2730*/  MOV R17, R33 ;  /* 0x0000002100117202 */ /* 0x000fe20000000f00 */
[----:B------:R-:W-:Y:S01]  /*2740*/  IMAD.MOV.U32 R18, RZ, RZ, R36 ;  /* 0x000000ffff127224 */ /* 0x000fe200078e0024 */
[----:B------:R-:W-:Y:S02]  /*2750*/  MOV R16, 0x2770 ;  /* 0x0000277000107802 */ /* 0x000fe40000000f00 */
[----:B------:R-:W-:Y:S05]  /*2760*/  CALL.REL.NOINC `($__internal_9_$__cuda_sm20_div_s64) ;  /* 0x0000001800cc7944 */ /* 0x000fea0003c00000 */
[----:B------:R-:W-:-:S05]  /*2770*/  IADD3 R33, PT, PT, -R14, RZ, RZ ;  /* 0x000000ff0e217210 */ /* 0x000fca0007ffe1ff */
[----:B------:R-:W-:Y:S02]  /*2780*/  IMAD R33, R33, R36, R32 ;  /* 0x0000002421217224 */ /* 0x000fe400078e0220 */
.L_x_307:
[----:B------:R-:W-:Y:S05]  /*2790*/  BSYNC.RECONVERGENT B0 ;  /* 0x0000000000007941 */ /* 0x000fea0003800200 */
.L_x_305:
[----:B------:R-:W-:Y:S01]  /*27a0*/  IABS R15, R12 ;  /* 0x0000000c000f7213 */ /* 0x000fe20000000000 */
[----:B------:R-:W0:Y:S01]  /*27b0*/  LDC R18, c[0x0][0x3e0] ;  /* 0x0000f800ff127b82 */ /* 0x000e220000000800 */
[----:B------:R-:W-:Y:S01]  /*27c0*/  IABS R11, R7 ;  /* 0x00000007000b7213 */ /* 0x000fe20000000000 */
[----:B------:R-:W1:Y:S01]  /*27d0*/  LDCU UR15, c[0x0][0x430] ;  /* 0x00008600ff0f77ac */ /* 0x000e620008000800 */
[----:B------:R-:W2:Y:S01]  /*27e0*/  I2F.U32.RP R26, R15 ;  /* 0x0000000f001a7306 */ /* 0x000ea20000209000 */
[----:B------:R-:W-:Y:S02]  /*27f0*/  IABS R13, R9 ;  /* 0x00000009000d7213 */ /* 0x000fe40000000000 */
        /* <DEDUP_REMOVED lines=16> */
[----:B0-----:R-:W-:Y:S01]  /*2900*/  VIADD R16, R16, 0xffffffe ;  /* 0x0ffffffe10107836 */ /* 0x001fe20000000000 */
[----:B------:R-:W-:-:S06]  /*2910*/  IABS R21, R6 ;  /* 0x0000000600157213 */ /* 0x000fcc0000000000 */
[----:B------:R-:W0:Y:S01]  /*2920*/  F2I.FTZ.U32.TRUNC.NTZ R17, R16 ;  /* 0x0000001000117305 */ /* 0x000e22000021f000 */
[----:B-1----:R-:W-:-:S07]  /*2930*/  IMAD.MOV R0, RZ, RZ, -R37 ;  /* 0x000000ffff007224 */ /* 0x002fce00078e0a25 */
[----:B------:R-:W1:Y:S01]  /*2940*/  I2F.U32.RP R27, R20 ;  /* 0x00000014001b7306 */ /* 0x000e620000209000 */
[----:B------:R-:W-:Y:S02]  /*2950*/  IMAD.MOV.U32 R36, RZ, RZ, RZ ;  /* 0x000000ffff247224 */ /* 0x000fe400078e00ff */
[----:B------:R-:W-:Y:S01]  /*2960*/  IMAD R31, R0, R15, RZ ;  /* 0x0000000f001f7224 */ /* 0x000fe200078e02ff */
[----:B------:R-:W-:Y:S01]  /*2970*/  IABS R0, R7 ;  /* 0x0000000700007213 */ /* 0x000fe20000000000 */
[----:B0-----:R-:W-:-:S03]  /*2980*/  IMAD.MOV R30, RZ, RZ, -R17 ;  /* 0x000000ffff1e7224 */ /* 0x001fc600078e0a11 */
[----:B------:R-:W0:Y:S01]  /*2990*/  MUFU.RCP R34, R34 ;  /* 0x0000002200227308 */ /* 0x000e220000001000 */
[----:B------:R-:W-:Y:S02]  /*29a0*/  IMAD.MOV.U32 R16, RZ, RZ, RZ ;  /* 0x000000ffff107224 */ /* 0x000fe400078e00ff */
[----:B------:R-:W-:Y:S02]  /*29b0*/  IMAD R30, R30, R11, RZ ;  /* 0x0000000b1e1e7224 */ /* 0x000fe400078e02ff */
[----:B------:R-:W-:-:S03]  /*29c0*/  IMAD.HI.U32 R31, R37, R31, R36 ;  /* 0x0000001f251f7227 */ /* 0x000fc600078e0024 */
[----:B-1----:R-:W1:Y:S01]  /*29d0*/  MUFU.RCP R27, R27 ;  /* 0x0000001b001b7308 */ /* 0x002e620000001000 */
[----:B------:R-:W-:Y:S01]  /*29e0*/  IMAD.HI.U32 R30, R17, R30, R16 ;  /* 0x0000001e111e7227 */ /* 0x000fe200078e0010 */
[----:B------:R-:W-:Y:S02]  /*29f0*/  IABS R17, R12 ;  /* 0x0000000c00117213 */ /* 0x000fe40000000000 */
[----:B------:R-:W-:Y:S01]  /*2a00*/  IABS R16, R14 ;  /* 0x0000000e00107213 */ /* 0x000fe20000000000 */
[----:B------:R-:W-:Y:S01]  /*2a10*/  IMAD.HI.U32 R31, R31, R26, RZ ;  /* 0x0000001a1f1f7227 */ /* 0x000fe200078e00ff */
[----:B------:R-:W-:Y:S02]  /*2a20*/  IADD3 R17, PT, PT, RZ, -R17, RZ ;  /* 0x80000011ff117210 */ /* 0x000fe40007ffe0ff */
[----:B------:R-:W2:Y:S01]  /*2a30*/  I2F.U32.RP R29, R21 ;  /* 0x00000015001d7306 */ /* 0x000ea20000209000 */
[----:B------:R-:W-:Y:S01]  /*2a40*/  IMAD.MOV R0, RZ, RZ, -R0 ;  /* 0x000000ffff007224 */ /* 0x000fe200078e0a00 */
[----:B0-----:R-:W-:Y:S01]  /*2a50*/  IADD3 R34, PT, PT, R34, 0xffffffe, RZ ;  /* 0x0ffffffe22227810 */ /* 0x001fe20007ffe0ff */
[----:B------:R-:W-:-:S02]  /*2a60*/  IMAD R26, R31, R17, R26 ;  /* 0x000000111f1a7224 */ /* 0x000fc400078e021a */
[----:B------:R-:W-:-:S03]  /*2a70*/  IMAD.HI.U32 R37, R30, R16, RZ ;  /* 0x000000101e257227 */ /* 0x000fc600078e00ff */
[----:B------:R0:W3:Y:S01]  /*2a80*/  F2I.FTZ.U32.TRUNC.NTZ R35, R34 ;  /* 0x0000002200237305 */ /* 0x0000e2000021f000 */
[----:B------:R-:W-:Y:S01]  /*2a90*/  ISETP.GT.U32.AND P3, PT, R15, R26, PT ;  /* 0x0000001a0f00720c */ /* 0x000fe20003f64070 */
[----:B-1----:R-:W-:Y:S02]  /*2aa0*/  VIADD R27, R27, 0xffffffe ;  /* 0x0ffffffe1b1b7836 */ /* 0x002fe40000000000 */
[----:B------:R-:W-:-:S04]  /*2ab0*/  IMAD R0, R37, R0, R16 ;  /* 0x0000000025007224 */ /* 0x000fc800078e0210 */
[----:B--2---:R-:W1:Y:S01]  /*2ac0*/  MUFU.RCP R29, R29 ;  /* 0x0000001d001d7308 */ /* 0x004e620000001000 */
[----:B------:R-:W-:-:S05]  /*2ad0*/  ISETP.GT.U32.AND P1, PT, R11, R0, PT ;  /* 0x000000000b00720c */ /* 0x000fca0003f24070 */
[----:B------:R-:W-:Y:S02]  /*2ae0*/  @!P3 IMAD.IADD R26, R26, 0x1, -R15 ;  /* 0x000000011a1ab824 */ /* 0x000fe400078e0a0f */
[----:B0-----:R-:W-:Y:S01]  /*2af0*/  HFMA2 R34, -RZ, RZ, 0, 0 ;  /* 0x00000000ff227431 */ /* 0x001fe200000001ff */
[----:B------:R-:W0:Y:S01]  /*2b00*/  F2I.FTZ.U32.TRUNC.NTZ R27, R27 ;  /* 0x0000001b001b7305 */ /* 0x000e22000021f000 */
[--C-:B---3--:R-:W-:Y:S01]  /*2b10*/  IMAD.MOV R16, RZ, RZ, -R35.reuse ;  /* 0x000000ffff107224 */ /* 0x108fe200078e0a23 */
[----:B------:R-:W-:Y:S01]  /*2b20*/  ISETP.GE.U32.AND P6, PT, R26, R15, PT ;  /* 0x0000000f1a00720c */ /* 0x000fe20003fc6070 */
[----:B------:R-:W-:Y:S01]  /*2b30*/  @!P3 VIADD R31, R31, 0x1 ;  /* 0x000000011f1fb836 */ /* 0x000fe20000000000 */
[----:B------:R-:W-:Y:S01]  /*2b40*/  LOP3.LUT R26, R33, R12, RZ, 0x3c, !PT ;  /* 0x0000000c211a7212 */ /* 0x000fe200078e3cff */
[----:B------:R-:W-:Y:S01]  /*2b50*/  IMAD R17, R16, R13, RZ ;  /* 0x0000000d10117224 */ /* 0x000fe200078e02ff */
[-C--:B------:R-:W-:Y:S01]  /*2b60*/  @!P1 IADD3 R0, PT, PT, R0, -R11.reuse, RZ ;  /* 0x8000000b00009210 */ /* 0x080fe20007ffe0ff */
[----:B------:R-:W-:Y:S01]  /*2b70*/  @!P1 VIADD R37, R37, 0x1 ;  /* 0x0000000125259836 */ /* 0x000fe20000000000 */
[----:B------:R-:W-:Y:S01]  /*2b80*/  ISETP.GE.AND P2, PT, R26, RZ, PT ;  /* 0x000000ff1a00720c */ /* 0x000fe20003f46270 */
[----:B-1----:R-:W-:Y:S01]  /*2b90*/  VIADD R29, R29, 0xffffffe ;  /* 0x0ffffffe1d1d7836 */ /* 0x002fe20000000000 */
[----:B------:R-:W-:Y:S01]  /*2ba0*/  ISETP.GE.U32.AND P4, PT, R0, R11, PT ;  /* 0x0000000b0000720c */ /* 0x000fe20003f86070 */
[----:B------:R-:W-:Y:S01]  /*2bb0*/  IMAD.HI.U32 R17, R35, R17, R34 ;  /* 0x0000001123117227 */ /* 0x000fe200078e0022 */
[----:B------:R-:W-:Y:S01]  /*2bc0*/  LOP3.LUT R16, R14, R7, RZ, 0x3c, !PT ;  /* 0x000000070e107212 */ /* 0x000fe200078e3cff */
[----:B------:R-:W1:Y:S01]  /*2bd0*/  F2I.FTZ.U32.TRUNC.NTZ R35, R29 ;  /* 0x0000001d00237305 */ /* 0x000e62000021f000 */
[----:B------:R-:W-:Y:S01]  /*2be0*/  IABS R0, R18 ;  /* 0x0000001200007213 */ /* 0x000fe20000000000 */
[--C-:B0-----:R-:W-:Y:S01]  /*2bf0*/  IMAD.MOV R15, RZ, RZ, -R27.reuse ;  /* 0x000000ffff0f7224 */ /* 0x101fe200078e0a1b */
[----:B------:R-:W-:Y:S01]  /*2c00*/  ISETP.GE.AND P0, PT, R16, RZ, PT ;  /* 0x000000ff1000720c */ /* 0x000fe20003f06270 */
[----:B------:R-:W-:Y:S01]  /*2c10*/  IMAD.MOV.U32 R26, RZ, RZ, RZ ;  /* 0x000000ffff1a7224 */ /* 0x000fe200078e00ff */
[----:B------:R-:W-:Y:S01]  /*2c20*/  IABS R11, R3 ;  /* 0x00000003000b7213 */ /* 0x000fe20000000000 */
[----:B------:R-:W-:Y:S01]  /*2c30*/  IMAD R15, R15, R20, RZ ;  /* 0x000000140f0f7224 */ /* 0x000fe200078e02ff */
[----:B------:R-:W-:Y:S01]  /*2c40*/  ISETP.NE.AND P1, PT, R7, RZ, PT ;  /* 0x000000ff0700720c */ /* 0x000fe20003f25270 */
[----:B------:R-:W-:Y:S01]  /*2c50*/  IMAD.MOV R0, RZ, RZ, -R0 ;  /* 0x000000ffff007224 */ /* 0x000fe200078e0a00 */
[----:B------:R-:W-:Y:S01]  /*2c60*/  @P6 IADD3 R31, PT, PT, R31, 0x1, RZ ;  /* 0x000000011f1f6810 */ /* 0x000fe20007ffe0ff */
[----:B------:R-:W-:Y:S01]  /*2c70*/  IMAD.HI.U32 R15, R27, R15, R26 ;  /* 0x0000000f1b0f7227 */ /* 0x000fe200078e001a */
[----:B------:R-:W-:-:S03]  /*2c80*/  IABS R26, R9 ;  /* 0x00000009001a7213 */ /* 0x000fc60000000000 */
[----:B------:R-:W-:Y:S01]  /*2c90*/  @P4 VIADD R37, R37, 0x1 ;  /* 0x0000000125254836 */ /* 0x000fe20000000000 */
[----:B-1----:R-:W-:Y:S01]  /*2ca0*/  IADD3 R16, PT, PT, RZ, -R35, RZ ;  /* 0x80000023ff107210 */ /* 0x002fe20007ffe0ff */
[----:B------:R-:W-:-:S03]  /*2cb0*/  IMAD.HI.U32 R15, R15, R11, RZ ;  /* 0x0000000b0f0f7227 */ /* 0x000fc600078e00ff */
[----:B------:R-:W-:Y:S01]  /*2cc0*/  @!P0 IADD3 R37, PT, PT, -R37, RZ, RZ ;  /* 0x000000ff25258210 */ /* 0x000fe20007ffe1ff */
[----:B------:R-:W-:Y:S01]  /*2cd0*/  IMAD R11, R15, R0, R11 ;  /* 0x000000000f0b7224 */ /* 0x000fe200078e020b */
[----:B------:R-:W-:Y:S01]  /*2ce0*/  @!P1 LOP3.LUT R37, RZ, R7, RZ, 0x33, !PT ;  /* 0x00000007ff259212 */ /* 0x000fe200078e33ff */
[----:B------:R-:W-:Y:S01]  /*2cf0*/  IMAD R27, R16, R21, RZ ;  /* 0x00000015101b7224 */ /* 0x000fe200078e02ff */
[----:B------:R-:W-:Y:S01]  /*2d00*/  IABS R0, R6 ;  /* 0x0000000600007213 */ /* 0x000fe20000000000 */
[----:B------:R-:W-:Y:S01]  /*2d10*/  @!P2 IMAD.MOV R31, RZ, RZ, -R31 ;  /* 0x000000ffff1fa224 */ /* 0x000fe200078e0a1f */
[----:B------:R-:W-:Y:S01]  /*2d20*/  @!P5 LOP3.LUT R31, RZ, R12, RZ, 0x33, !PT ;  /* 0x0000000cff1fd212 */ /* 0x000fe200078e33ff */
[----:B------:R-:W-:Y:S01]  /*2d30*/  IMAD.HI.U32 R34, R35, R27, R34 ;  /* 0x0000001b23227227 */ /* 0x000fe200078e0022 */
[----:B------:R-:W-:Y:S02]  /*2d40*/  ISETP.GT.U32.AND P4, PT, R20, R11, PT ;  /* 0x0000000b1400720c */ /* 0x000fe40003f84070 */
[----:B------:R-:W-:Y:S01]  /*2d50*/  IABS R27, R31 ;  /* 0x0000001f001b7213 */ /* 0x000fe20000000000 */
[----:B------:R-:W-:Y:S01]  /*2d60*/  IMAD.MOV R26, RZ, RZ, -R26 ;  /* 0x000000ffff1a7224 */ /* 0x000fe200078e0a1a */
[----:B------:R-:W-:Y:S01]  /*2d70*/  IABS R16, R37 ;  /* 0x0000002500107213 */ /* 0x000fe20000000000 */
[----:B------:R-:W-:-:S02]  /*2d80*/  IMAD.MOV R0, RZ, RZ, -R0 ;  /* 0x000000ffff007224 */ /* 0x000fc400078e0a00 */
[----:B------:R-:W-:-:S04]  /*2d90*/  IMAD.HI.U32 R17, R17, R27, RZ ;  /* 0x0000001b11117227 */ /* 0x000fc800078e00ff */
[----:B------:R-:W-:Y:S02]  /*2da0*/  IMAD.HI.U32 R29, R34, R16, RZ ;  /* 0x00000010221d7227 */ /* 0x000fe400078e00ff */
[----:B------:R-:W-:Y:S02]  /*2db0*/  @!P4 IADD3 R11, PT, PT, R11, -R20, RZ ;  /* 0x800000140b0bc210 */ /* 0x000fe40007ffe0ff */
[----:B------:R-:W-:Y:S02]  /*2dc0*/  IMAD R26, R17, R26, R27 ;  /* 0x0000001a111a7224 */ /* 0x000fe400078e021b */
[----:B------:R-:W-:Y:S01]  /*2dd0*/  IMAD R16, R29, R0, R16 ;  /* 0x000000001d107224 */ /* 0x000fe200078e0210 */
[----:B------:R-:W-:Y:S01]  /*2de0*/  ISETP.GE.U32.AND P2, PT, R11, R20, PT ;  /* 0x000000140b00720c */ /* 0x000fe20003f46070 */
[----:B------:R-:W-:Y:S01]  /*2df0*/  @!P4 VIADD R15, R15, 0x1 ;  /* 0x000000010f0fc836 */ /* 0x000fe20000000000 */
[----:B------:R-:W-:Y:S02]  /*2e00*/  ISETP.GT.U32.AND P3, PT, R13, R26, PT ;  /* 0x0000001a0d00720c */ /* 0x000fe40003f64070 */
[----:B------:R-:W-:-:S02]  /*2e10*/  LOP3.LUT R0, R3, R18, RZ, 0x3c, !PT ;  /* 0x0000001203007212 */ /* 0x000fc400078e3cff */
[----:B------:R-:W-:Y:S02]  /*2e20*/  ISETP.GT.U32.AND P1, PT, R21, R16, PT ;  /* 0x000000101500720c */ /* 0x000fe40003f24070 */
[----:B------:R-:W-:Y:S01]  /*2e30*/  ISETP.GE.AND P0, PT, R0, RZ, PT ;  /* 0x000000ff0000720c */ /* 0x000fe20003f06270 */
[----:B------:R-:W-:Y:S01]  /*2e40*/  IMAD.MOV R0, RZ, RZ, -R31 ;  /* 0x000000ffff007224 */ /* 0x000fe200078e0a1f */
[----:B------:R-:W-:Y:S02]  /*2e50*/  ISETP.NE.AND P4, PT, R18, RZ, PT ;  /* 0x000000ff1200720c */ /* 0x000fe40003f85270 */
[----:B------:R-:W-:Y:S01]  /*2e60*/  LOP3.LUT R11, R31, R9, RZ, 0x3c, !PT ;  /* 0x000000091f0b7212 */ /* 0x000fe200078e3cff */
[----:B------:R-:W-:Y:S01]  /*2e70*/  IMAD R0, R12, R0, R33 ;  /* 0x000000000c007224 */ /* 0x000fe200078e0221 */
[----:B------:R-:W-:Y:S01]  /*2e80*/  @P2 IADD3 R15, PT, PT, R15, 0x1, RZ ;  /* 0x000000010f0f2810 */ /* 0x000fe20007ffe0ff */
[----:B------:R-:W-:Y:S01]  /*2e90*/  @!P3 IMAD.IADD R26, R26, 0x1, -R13 ;  /* 0x000000011a1ab824 */ /* 0x000fe200078e0a0d */
[----:B------:R-:W-:Y:S01]  /*2ea0*/  ISETP.GE.AND P2, PT, R11, RZ, PT ;  /* 0x000000ff0b00720c */ /* 0x000fe20003f46270 */
[----:B------:R-:W-:Y:S01]  /*2eb0*/  @!P3 VIADD R17, R17, 0x1 ;  /* 0x000000011111b836 */ /* 0x000fe20000000000 */
[----:B------:R-:W-:Y:S01]  /*2ec0*/  LOP3.LUT R11, R37, R6, RZ, 0x3c, !PT ;  /* 0x00000006250b7212 */ /* 0x000fe200078e3cff */
[----:B------:R-:W-:Y:S01]  /*2ed0*/  @!P1 IMAD.IADD R16, R16, 0x1, -R21 ;  /* 0x0000000110109824 */ /* 0x000fe200078e0a15 */
[----:B------:R-:W-:Y:S01]  /*2ee0*/  ISETP.GE.U32.AND P6, PT, R26, R13, PT ;  /* 0x0000000d1a00720c */ /* 0x000fe20003fc6070 */
[----:B------:R-:W-:Y:S01]  /*2ef0*/  @!P1 VIADD R29, R29, 0x1 ;  /* 0x000000011d1d9836 */ /* 0x000fe20000000000 */
[----:B------:R-:W-:-:S02]  /*2f00*/  @!P0 IADD3 R15, PT, PT, -R15, RZ, RZ ;  /* 0x000000ff0f0f8210 */ /* 0x000fc40007ffe1ff */
[----:B------:R-:W-:Y:S02]  /*2f10*/  @!P4 LOP3.LUT R15, RZ, R18, RZ, 0x33, !PT ;  /* 0x00000012ff0fc212 */ /* 0x000fe400078e33ff */
        /* <DEDUP_REMOVED lines=26> */
[----:B------:R-:W-:Y:S02]  /*30c0*/  IMAD R3, R10, UR9, RZ ;  /* 0x000000090a037c24 */ /* 0x000fe4000f8e02ff */
[----:B------:R-:W-:Y:S01]  /*30d0*/  IMAD R2, R6, R2, R37 ;  /* 0x0000000206027224 */ /* 0x000fe200078e0225 */
        /* <DEDUP_REMOVED lines=13> */
.L_x_302:
[----:B------:R-:W0:Y:S01]  /*31b0*/  LDC.64 R2, c[0x0][0x420] ;  /* 0x00010800ff027b82 */ /* 0x000e220000000a00 */
[----:B------:R-:W-:-:S05]  /*31c0*/  IADD3 R0, PT, PT, R28, UR6, RZ ;  /* 0x000000061c007c10 */ /* 0x000fca000fffe0ff */
[----:B0-----:R-:W-:-:S05]  /*31d0*/  IMAD.WIDE.U32 R2, R0, 0x4, R2 ;  /* 0x0000000400027825 */ /* 0x001fca00078e0002 */
[----:B------:R1:W-:Y:S02]  /*31e0*/  STG.E desc[UR12][R2.64], R22 ;  /* 0x0000001602007986 */ /* 0x0003e4000c10190c */
.L_x_301:
[----:B------:R-:W-:Y:S05]  /*31f0*/  BSYNC.RECONVERGENT B1 ;  /* 0x0000000000017941 */ /* 0x000fea0003800200 */
.L_x_300:
[----:B------:R-:W2:Y:S01]  /*3200*/  LDCU UR14, c[0x0][0x534] ;  /* 0x0000a680ff0e77ac */ /* 0x000ea20008000800 */
[C---:B------:R-:W-:Y:S01]  /*3210*/  LOP3.LUT R0, R19.reuse, 0xf, RZ, 0xc0, !PT ;  /* 0x0000000f13007812 */ /* 0x040fe200078ec0ff */
[----:B------:R-:W-:Y:S01]  /*3220*/  IMAD.SHL.U32 R15, R19, 0x4, RZ ;  /* 0x00000004130f7824 */ /* 0x000fe200078e00ff */
[----:B------:R-:W-:Y:S01]  /*3230*/  CS2R R4, SRZ ;  /* 0x0000000000047805 */ /* 0x000fe2000001ff00 */
[----:B------:R-:W3:Y:S01]  /*3240*/  LDCU UR9, c[0x0][0x44c] ;  /* 0x00008980ff0977ac */ /* 0x000ee20008000800 */
[----:B01----:R-:W-:Y:S02]  /*3250*/  LOP3.LUT R2, R0, 0x10, RZ, 0xfc, !PT ;  /* 0x0000001000027812 */ /* 0x003fe400078efcff */
[----:B------:R-:W-:Y:S02]  /*3260*/  CS2R R10, SRZ ;  /* 0x00000000000a7805 */ /* 0x000fe4000001ff00 */
[----:B------:R-:W-:Y:S01]  /*3270*/  LOP3.LUT R15, R15, 0x3c, RZ, 0xc0, !PT ;  /* 0x0000003c0f0f7812 */ /* 0x000fe200078ec0ff */
[----:B------:R-:W-:-:S04]  /*3280*/  IMAD.MOV.U32 R13, RZ, RZ, RZ ;  /* 0x000000ffff0d7224 */ /* 0x000fc800078e00ff */
[----:B------:R-:W-:Y:S01]  /*3290*/  IMAD R30, R28, 0xc0, R15 ;  /* 0x000000c01c1e7824 */ /* 0x000fe200078e020f */
[----:B--2---:R-:W-:Y:S01]  /*32a0*/  ISETP.GE.AND P1, PT, R0, UR14, PT ;  /* 0x0000000e00007c0c */ /* 0x004fe2000bf26270 */
[----:B------:R-:W-:Y:S01]  /*32b0*/  UISETP.GE.AND UP0, UPT, UR14, 0x1, UPT ;  /* 0x000000010e00788c */ /* 0x000fe2000bf06270 */
[----:B------:R-:W-:Y:S02]  /*32c0*/  ISETP.GE.AND P0, PT, R2, UR14, PT ;  /* 0x0000000e02007c0c */ /* 0x000fe4000bf06270 */
[----:B------:R-:W-:Y:S02]  /*32d0*/  CS2R R2, SRZ ;  /* 0x0000000000027805 */ /* 0x000fe4000001ff00 */
[C---:B------:R-:W-:Y:S01]  /*32e0*/  ISETP.GT.U32.OR P1, PT, R19.reuse, 0x7f, P1 ;  /* 0x0000007f1300780c */ /* 0x040fe20000f24470 */
[----:B---3--:R-:W-:Y:S01]  /*32f0*/  UIMAD UR4, UR6, UR9, URZ ;  /* 0x00000009060472a4 */ /* 0x008fe2000f8e02ff */
[----:B------:R-:W-:-:S05]  /*3300*/  ISETP.GT.U32.OR P0, PT, R19, 0x7f, P0 ;  /* 0x0000007f1300780c */ /* 0x000fca0000704470 */
[----:B------:R-:W-:-:S06]  /*3310*/  IMAD.U32 R12, RZ, RZ, UR4 ;  /* 0x00000004ff0c7e24 */ /* 0x000fcc000f8e00ff */
[----:B------:R-:W-:Y:S01]  /*3320*/  @!P1 FADD.FTZ R7, -R22, R24 ;  /* 0x0000001816079221 */ /* 0x000fe20000010100 */
[----:B------:R-:W-:Y:S02]  /*3330*/  @!P1 IMAD R6, R0, 0x24, R25 ;  /* 0x0000002400069824 */ /* 0x000fe400078e0219 */
[----:B------:R-:W-:Y:S01]  /*3340*/  @!P0 FADD.FTZ R22, -R22, R23 ;  /* 0x0000001716168221 */ /* 0x000fe20000010100 */
[----:B------:R-:W-:Y:S02]  /*3350*/  @!P0 IMAD R25, R0, 0x24, R25 ;  /* 0x0000002400198824 */ /* 0x000fe400078e0219 */
[----:B------:R-:W-:Y:S01]  /*3360*/  @!P1 FMUL.FTZ R7, R7, 1.4426950216293334961 ;  /* 0x3fb8aa3b07079820 */ /* 0x000fe20000410000 */
[----:B------:R-:W-:Y:S02]  /*3370*/  IMAD.MOV.U32 R0, RZ, RZ, RZ ;  /* 0x000000ffff007224 */ /* 0x000fe400078e00ff */
[----:B------:R-:W-:-:S03]  /*3380*/  @!P0 FMUL.FTZ R8, R22, 1.4426950216293334961 ;  /* 0x3fb8aa3b16088820 */ /* 0x000fc60000410000 */
[----:B------:R-:W0:Y:S04]  /*3390*/  @!P1 MUFU.EX2 R7, R7 ;  /* 0x0000000700079308 */ /* 0x000e280000000800 */
[----:B------:R-:W1:Y:S01]  /*33a0*/  @!P0 MUFU.EX2 R8, R8 ;  /* 0x0000000800088308 */ /* 0x000e620000000800 */
[----:B0-----:R0:W-:Y:S04]  /*33b0*/  @!P1 STS [R6], R7 ;  /* 0x0000000706009388 */ /* 0x0011e80000000800 */
[----:B-1----:R1:W-:Y:S01]  /*33c0*/  @!P0 STS [R25+0x240], R8 ;  /* 0x0002400819008388 */ /* 0x0023e20000000800 */
[----:B------:R-:W-:Y:S01]  /*33d0*/  BAR.SYNC.DEFER_BLOCKING 0x0 ;  /* 0x0000000000007b1d */ /* 0x000fe20000010000 */
[----:B------:R-:W-:-:S04]  /*33e0*/  IADD3 R30, P0, PT, R30, UR4, RZ ;  /* 0x000000041e1e7c10 */ /* 0x000fc8000ff1e0ff */
        /* <DEDUP_REMOVED lines=8> */
[----:B------:R-:W-:Y:S01]  /*3470*/  UISETP.GE.U32.AND UP1, UPT, UR14, 0x4, UPT ;  /* 0x000000040e00788c */ /* 0x000fe2000bf26070 */
[----:B------:R-:W-:Y:S01]  /*3480*/  IMAD.MOV.U32 R0, RZ, RZ, RZ ;  /* 0x000000ffff007224 */ /* 0x000fe200078e00ff */
[----:B------:R-:W-:Y:S02]  /*3490*/  CS2R R24, SRZ ;  /* 0x0000000000187805 */ /* 0x000fe4000001ff00 */
[----:B------:R-:W-:Y:S02]  /*34a0*/  CS2R R22, SRZ ;  /* 0x0000000000167805 */ /* 0x000fe4000001ff00 */
[----:B------:R-:W-:-:S02]  /*34b0*/  CS2R R20, SRZ ;  /* 0x0000000000147805 */ /* 0x000fc4000001ff00 */
[----:B------:R-:W-:Y:S01]  /*34c0*/  CS2R R18, SRZ ;  /* 0x0000000000127805 */ /* 0x000fe2000001ff00 */
[----:B------:R-:W-:Y:S02]  /*34d0*/  UIADD3 UR8, UPT, UPT, UR7, -UR6, URZ ;  /* 0x8000000607087290 */ /* 0x000fe4000fffe0ff */
[----:B------:R-:W-:Y:S01]  /*34e0*/  UIMAD UR9, UR7, UR9, URZ ;  /* 0x00000009070972a4 */ /* 0x000fe2000f8e02ff */
[----:B0-----:R-:W-:Y:S01]  /*34f0*/  LEA R30, P0, R30, UR4, 0x2 ;  /* 0x000000041e1e7c11 */ /* 0x001fe2000f8010ff */
[----:B------:R-:W-:-:S03]  /*3500*/  ULOP3.LUT UR4, UR14, 0x3, URZ, 0xc0, !UPT ;  /* 0x000000030e047892 */ /* 0x000fc6000f8ec0ff */
[----:B------:R-:W-:Y:S02]  /*3510*/  IADD3.X R31, PT, PT, R17, UR5, RZ, P0, !PT ;  /* 0x00000005111f7c10 */ /* 0x000fe400087fe4ff */
[----:B------:R-:W-:Y:S01]  /*3520*/  CS2R R16, SRZ ;  /* 0x0000000000107805 */ /* 0x000fe2000001ff00 */
[----:B------:R-:W-:Y:S01]  /*3530*/  UISETP.NE.AND UP0, UPT, UR4, URZ, UPT ;  /* 0x000000ff0400728c */ /* 0x000fe2000bf05270 */
[----:B------:R-:W-:Y:S10]  /*3540*/  BRA.U !UP1, `(.L_x_309) ;  /* 0x0000000509787547 */ /* 0x000ff4000b800000 */
[----:B------:R-:W0:Y:S01]  /*3550*/  S2UR UR5, SR_CgaCtaId ;  /* 0x00000000000579c3 */ /* 0x000e220000008800 */
[----:B------:R-:W-:Y:S01]  /*3560*/  UMOV UR11, 0x400 ;  /* 0x00000400000b7882 */ /* 0x000fe20000000000 */
[----:B------:R-:W-:Y:S01]  /*3570*/  ULOP3.LUT UR14, UR14, 0x7ffffffc, URZ, 0xc0, !UPT ;  /* 0x7ffffffc0e0e7892 */ /* 0x000fe2000f8ec0ff */
[----:B------:R-:W-:Y:S01]  /*3580*/  ISETP.GE.AND P1, PT, R28, UR8, PT ;  /* 0x000000081c007c0c */ /* 0x000fe2000bf26270 */
[----:B------:R-:W-:Y:S01]  /*3590*/  IMAD.MOV.U32 R0, RZ, RZ, RZ ;  /* 0x000000ffff007224 */ /* 0x000fe200078e00ff */
[----:B------:R-:W-:Y:S02]  /*35a0*/  CS2R R2, SRZ ;  /* 0x0000000000027805 */ /* 0x000fe4000001ff00 */
[----:B------:R-:W-:Y:S02]  /*35b0*/  CS2R R4, SRZ ;  /* 0x0000000000047805 */ /* 0x000fe4000001ff00 */
[----:B------:R-:W-:Y:S02]  /*35c0*/  CS2R R6, SRZ ;  /* 0x0000000000067805 */ /* 0x000fe4000001ff00 */
[----:B------:R-:W-:-:S02]  /*35d0*/  CS2R R8, SRZ ;  /* 0x0000000000087805 */ /* 0x000fc4000001ff00 */
[----:B------:R-:W-:Y:S01]  /*35e0*/  CS2R R10, SRZ ;  /* 0x00000000000a7805 */ /* 0x000fe2000001ff00 */
[----:B------:R-:W-:Y:S01]  /*35f0*/  IMAD.MOV.U32 R13, RZ, RZ, RZ ;  /* 0x000000ffff0d7224 */ /* 0x000fe200078e00ff */
[----:B------:R-:W-:Y:S01]  /*3600*/  UIMAD.WIDE UR16, UR9, 0xc, URZ ;  /* 0x0000000c091078a5 */ /* 0x000fe2000f8e02ff */
[----:B------:R-:W-:Y:S01]  /*3610*/  IMAD.U32 R29, RZ, RZ, UR14 ;  /* 0x0000000eff1d7e24 */ /* 0x000fe2000f8e00ff */
[----:B0-----:R-:W-:Y:S02]  /*3620*/  ULEA UR5, UR5, UR11, 0x18 ;  /* 0x0000000b05057291 */ /* 0x001fe4000f8ec0ff */
[----:B------:R-:W-:-:S04]  /*3630*/  UIADD3 UR11, UPT, UPT, -UR14, URZ, URZ ;  /* 0x000000ff0e0b7290 */ /* 0x000fc8000fffe1ff */
[----:B------:R-:W-:-:S05]  /*3640*/  LEA R14, R28, UR5, 0x2 ;  /* 0x000000051c0e7c11 */ /* 0x000fca000f8e10ff */
[----:B------:R-:W-:-:S07]  /*3650*/  VIADD R14, R14, 0x48 ;  /* 0x000000480e0e7836 */ /* 0x000fce0000000000 */
.L_x_310:
[----:B------:R-:W2:Y:S01]  /*3660*/  @!P1 LDG.E.128 R16, desc[UR12][R30.64] ;  /* 0x0000000c1e109981 */ /* 0x000ea2000c1e1d00 */
[----:B------:R-:W-:Y:S01]  /*3670*/  MOV R35, UR9 ;  /* 0x0000000900237c02 */ /* 0x000fe20008000f00 */
[----:B------:R-:W-:Y:S01]  /*3680*/  UIADD3 UR11, UPT, UPT, UR11, 0x4, URZ ;  /* 0x000000040b0b7890 */ /* 0x000fe2000fffe0ff */
[----:B------:R-:W-:Y:S01]  /*3690*/  MOV R37, UR9 ;  /* 0x0000000900257c02 */ /* 0x000fe20008000f00 */
[----:B------:R-:W2:Y:S02]  /*36a0*/  LDS R12, [R14+-0x48] ;  /* 0xffffb8000e0c7984 */ /* 0x000ea40000000800 */
[--C-:B------:R-:W-:Y:S01]  /*36b0*/  @!P1 IMAD.WIDE R32, R35, 0x4, R30.reuse ;  /* 0x0000000423209825 */ /* 0x100fe200078e021e */
[----:B------:R-:W-:Y:S01]  /*36c0*/  UISETP.NE.AND UP1, UPT, UR11, URZ, UPT ;  /* 0x000000ff0b00728c */ /* 0x000fe2000bf25270 */
[----:B------:R-:W3:Y:S02]  /*36d0*/  @!P1 LDG.E.128 R20, desc[UR12][R30.64+0x100] ;  /* 0x0001000c1e149981 */ /* 0x000ee4000c1e1d00 */
[----:B------:R-:W-:Y:S02]  /*36e0*/  @!P1 IMAD.WIDE R34, R37, 0x8, R30 ;  /* 0x0000000825229825 */ /* 0x000fe400078e021e */
[----:B------:R-:W4:Y:S02]  /*36f0*/  @!P1 LDG.E.128 R24, desc[UR12][R30.64+0x200] ;  /* 0x0002000c1e189981 */ /* 0x000f24000c1e1d00 */
        /* <DEDUP_REMOVED lines=16> */
[----:B0-----:R-:W-:Y:S04]  /*3800*/  @!P1 IADD3 R32, P0, PT, R30, UR16, RZ ;  /* 0x000000101e209c10 */ /* 0x001fe8000ff1e0ff */
[----:B------:R-:W-:Y:S02]  /*3810*/  @!P1 IADD3.X R33, PT, PT, R31, UR17, RZ, P0, !PT ;  /* 0x000000111f219c10 */ /* 0x000fe400087fe4ff */
[----:B------:R-:W-:Y:S01]  /*3820*/  LEA R30, P0, R37, R30, 0x4 ;  /* 0x0000001e251e7211 */ /* 0x000fe200078020ff */
        /* <DEDUP_REMOVED lines=14> */
[----:B------:R0:W4:Y:S04]  /*3910*/  @!P1 LDG.E.128 R24, desc[UR12][R34.64+0x200] ;  /* 0x0002000c22189981 */ /* 0x000128000c1e1d00 */
[----:B------:R-:W2:Y:S01]  /*3920*/  LDS R12, [R14] ;  /* 0x000000000e0c7984 */ /* 0x000ea20000000800 */
[----:B0-----:R-:W-:Y:S04]  /*3930*/  MOV R35, UR9 ;  /* 0x0000000900237c02 */ /* 0x001fe80008000f00 */
        /* <DEDUP_REMOVED lines=31> */
.L_x_309:
[----:B------:R-:W-:Y:S05]  /*3b30*/  BRA.U !UP0, `(.L_x_308) ;  /* 0x0000000108807547 */ /* 0x000fea000b800000 */
[----:B------:R-:W0:Y:S01]  /*3b40*/  S2UR UR5, SR_CgaCtaId ;  /* 0x00000000000579c3 */ /* 0x000e220000008800 */
[----:B------:R-:W-:Y:S01]  /*3b50*/  UMOV UR11, 0x400 ;  /* 0x00000400000b7882 */ /* 0x000fe20000000000 */
[----:B------:R-:W-:Y:S01]  /*3b60*/  IMAD R29, R29, 0x9, R28 ;  /* 0x000000091d1d7824 */ /* 0x000fe200078e021c */
[----:B------:R-:W-:Y:S01]  /*3b70*/  IADD3 R30, P1, PT, R30, 0x200, RZ ;  /* 0x000002001e1e7810 */ /* 0x000fe20007f3e0ff */
[----:B------:R-:W-:Y:S01]  /*3b80*/  UIMAD.WIDE UR14, UR9, 0x4, URZ ;  /* 0x00000004090e78a5 */ /* 0x000fe2000f8e02ff */
[----:B------:R-:W-:Y:S01]  /*3b90*/  ISETP.GE.AND P0, PT, R28, UR8, PT ;  /* 0x000000081c007c0c */ /* 0x000fe2000bf06270 */
[----:B------:R-:W-:Y:S02]  /*3ba0*/  UIADD3 UR4, UPT, UPT, -UR4, URZ, URZ ;  /* 0x000000ff04047290 */ /* 0x000fe4000fffe1ff */
[----:B------:R-:W-:Y:S01]  /*3bb0*/  IMAD.X R31, RZ, RZ, R31, P1 ;  /* 0x000000ffff1f7224 */ /* 0x000fe200008e061f */
[----:B0-----:R-:W-:-:S06]  /*3bc0*/  ULEA UR5, UR5, UR11, 0x18 ;  /* 0x0000000b05057291 */ /* 0x001fcc000f8ec0ff */
[----:B------:R-:W-:-:S07]  /*3bd0*/  LEA R14, R29, UR5, 0x2 ;  /* 0x000000051d0e7c11 */ /* 0x000fce000f8e10ff */
.L_x_311:
[----:B------:R-:W2:Y:S01]  /*3be0*/  @!P0 LDG.E.128 R16, desc[UR12][R30.64+-0x200] ;  /* 0xfffe000c1e108981 */ /* 0x000ea2000c1e1d00 */
[----:B------:R-:W-:Y:S03]  /*3bf0*/  UIADD3 UR4, UPT, UPT, UR4, 0x1, URZ ;  /* 0x0000000104047890 */ /* 0x000fe6000fffe0ff */
[----:B------:R-:W3:Y:S01]  /*3c00*/  @!P0 LDG.E.128 R20, desc[UR12][R30.64+-0x100] ;  /* 0xffff000c1e148981 */ /* 0x000ee2000c1e1d00 */
[----:B------:R-:W-:Y:S03]  /*3c10*/  UISETP.NE.AND UP0, UPT, UR4, URZ, UPT ;  /* 0x000000ff0400728c */ /* 0x000fe6000bf05270 */
[----:B------:R0:W4:Y:S04]  /*3c20*/  @!P0 LDG.E.128 R24, desc[UR12][R30.64] ;  /* 0x0000000c1e188981 */ /* 0x000128000c1e1d00 */
[----:B------:R1:W2:Y:S01]  /*3c30*/  LDS R12, [R14] ;  /* 0x000000000e0c7984 */ /* 0x0002a20000000800 */
[----:B0-----:R-:W-:Y:S02]  /*3c40*/  IADD3 R30, P1, PT, R30, UR14, RZ ;  /* 0x0000000e1e1e7c10 */ /* 0x001fe4000ff3e0ff */
[----:B-1----:R-:W-:Y:S02]  /*3c50*/  IADD3 R14, PT, PT, R14, 0x24, RZ ;  /* 0x000000240e0e7810 */ /* 0x002fe40007ffe0ff */
[----:B------:R-:W-:Y:S01]  /*3c60*/  IADD3.X R31, PT, PT, R31, UR15, RZ, P1, !PT ;  /* 0x0000000f1f1f7c10 */ /* 0x000fe20008ffe4ff */
        /* <DEDUP_REMOVED lines=13> */
.L_x_308:
[----:B------:R-:W-:-:S04]  /*3d40*/  IADD3 R28, PT, PT, R28, UR6, RZ ;  /* 0x000000061c1c7c10 */ /* 0x000fc8000fffe0ff */
[----:B------:R-:W-:-:S13]  /*3d50*/  ISETP.GE.AND P0, PT, R28, UR7, PT ;  /* 0x000000071c007c0c */ /* 0x000fda000bf06270 */
[----:B------:R-:W-:Y:S05]  /*3d60*/  @P0 EXIT ;  /* 0x000000000000094d */ /* 0x000fea0003800000 */
[----:B------:R-:W-:Y:S01]  /*3d70*/  IABS R18, UR10 ;  /* 0x0000000a00127c13 */ /* 0x000fe20008000000 */
[----:B------:R-:W0:Y:S01]  /*3d80*/  LDC R17, c[0x0][0x434] ;  /* 0x00010d00ff117b82 */ /* 0x000e220000000800 */
[----:B------:R-:W-:Y:S01]  /*3d90*/  IABS R20, R28 ;  /* 0x0000001c00147213 */ /* 0x000fe20000000000 */
[----:B------:R-:W1:Y:S01]  /*3da0*/  LDCU.128 UR4, c[0x0][0x400] ;  /* 0x00008000ff0477ac */ /* 0x000e620008000c00 */
[----:B------:R-:W2:Y:S01]  /*3db0*/  I2F.RP R16, R18 ;  /* 0x0000001200107306 */ /* 0x000ea20000209400 */
[----:B------:R-:W-:Y:S01]  /*3dc0*/  IABS R14, UR10 ;  /* 0x0000000a000e7c13 */ /* 0x000fe20008000000 */
        /* <DEDUP_REMOVED lines=9> */
[----:B--2---:R-:W-:Y:S01]  /*3e60*/  VIADD R22, R22, 0xffffffe ;  /* 0x0ffffffe16167836 */ /* 0x004fe20000000000 */
        /* <DEDUP_REMOVED lines=13> */
[----:B------:R-:W-:Y:S02]  /*3f40*/  @!P1 IMAD.IADD R21, R21, 0x1, -R18 ;  /* 0x0000000115159824 */ /* 0x000fe400078e0a12 */
[----:B------:R-:W-:Y:S01]  /*3f50*/  @!P1 VIADD R19, R19, 0x1 ;  /* 0x0000000113139836 */ /* 0x000fe20000000000 */
[----:B0-----:R-:W-:Y:S02]  /*3f60*/  IADD3 R22, PT, PT, R12, 0xffffffe, RZ ;  /* 0x0ffffffe0c167810 */ /* 0x001fe40007ffe0ff */
[----:B------:R-:W-:Y:S02]  /*3f70*/  ISETP.GE.U32.AND P2, PT, R21, R18, PT ;  /* 0x000000121500720c */ /* 0x000fe40003f46070 */
[----:B------:R-:W-:Y:S01]  /*3f80*/  ISETP.NE.AND P1, PT, RZ, UR10, PT ;  /* 0x0000000aff007c0c */ /* 0x000fe2000bf25270 */
[----:B------:R0:W2:Y:S10]  /*3f90*/  F2I.FTZ.U32.TRUNC.NTZ R23, R22 ;  /* 0x0000001600177305 */ /* 0x0000b4000021f000 */
[----:B------:R-:W-:-:S04]  /*3fa0*/  @P2 VIADD R19, R19, 0x1 ;  /* 0x0000000113132836 */ /* 0x000fc80000000000 */
[----:B------:R-:W-:Y:S01]  /*3fb0*/  @!P0 IMAD.MOV R19, RZ, RZ, -R19 ;  /* 0x000000ffff138224 */ /* 0x000fe200078e0a13 */
[----:B------:R-:W-:Y:S01]  /*3fc0*/  @!P1 LOP3.LUT R19, RZ, UR10, RZ, 0x33, !PT ;  /* 0x0000000aff139c12 */ /* 0x000fe2000f8e33ff */
[----:B0-----:R-:W-:Y:S01]  /*3fd0*/  IMAD.MOV.U32 R22, RZ, RZ, RZ ;  /* 0x000000ffff167224 */ /* 0x001fe200078e00ff */
[----:B--2---:R-:W-:-:S03]  /*3fe0*/  IADD3 R21, PT, PT, RZ, -R23, RZ ;  /* 0x80000017ff157210 */ /* 0x004fc60007ffe0ff */
[----:B------:R-:W-:Y:S02]  /*3ff0*/  IMAD R18, R19, UR10, RZ ;  /* 0x0000000a13127c24 */ /* 0x000fe4000f8e02ff */
[----:B------:R-:W-:Y:S02]  /*4000*/  IMAD R14, R21, R16, RZ ;  /* 0x00000010150e7224 */ /* 0x000fe400078e02ff */
[----:B------:R-:W-:Y:S02]  /*4010*/  IMAD.IADD R20, R28, 0x1, -R18 ;  /* 0x000000011c147824 */ /* 0x000fe400078e0a12 */
[----:B------:R-:W-:-:S03]  /*4020*/  IMAD.HI.U32 R14, R23, R14, R22 ;  /* 0x0000000e170e7227 */ /* 0x000fc600078e0016 */
        /* <DEDUP_REMOVED lines=8> */
[----:B-1----:R-:W-:-:S04]  /*40b0*/  IMAD R12, R12, UR4, RZ ;  /* 0x000000040c0c7c24 */ /* 0x002fc8000f8e02ff */
        /* <DEDUP_REMOVED lines=8> */
[----:B------:R-:W-:-:S05]  /*4140*/  @P2 IADD3 R14, PT, PT, R14, 0x1, RZ ;  /* 0x000000010e0e2810 */ /* 0x000fca0007ffe0ff */
        /* <DEDUP_REMOVED lines=21> */
        .weak           $__internal_9_$__cuda_sm20_div_s64
        .type           $__internal_9_$__cuda_sm20_div_s64,@function
        .size           $__internal_9_$__cuda_sm20_div_s64,(.L_x_6870 - $__internal_9_$__cuda_sm20_div_s64)
$__internal_9_$__cuda_sm20_div_s64:
        /* <DEDUP_REMOVED lines=85> */
[----:B------:R-:W-:Y:S06]  /*47f0*/  RET.REL.NODEC R16 `(_ZN5flash32flash_fwd_splitkv_combine_kernelI23Flash_fwd_kernel_traitsILi192ELi64ELi64ELi4ELb0ELb0EN7cutlass6half_tE19Flash_kernel_traitsILi192ELi64ELi64ELi4ES3_EELi8ELi5ELb1EEEvNS_16Flash_fwd_paramsE) ;  /* 0xffffffb810007950 */ /* 0x000fec0003c3ffff */
.L_x_312:
        /* <DEDUP_REMOVED lines=16> */
.L_x_6870:


//--------------------- .text._ZN5flash32flash_fwd_splitkv_combine_kernelI23Flash_fwd_kernel_traitsILi192ELi64ELi64ELi4ELb0ELb0EN7cutlass6half_tE19Flash_kernel_traitsILi192ELi64ELi64ELi4ES3_EELi8ELi4ELb1EEEvNS_16Flash_fwd_paramsE --------------------------
	.section	.text._ZN5flash32flash_fwd_splitkv_combine_kernelI23Flash_fwd_kernel_traitsILi192ELi64ELi64ELi4ELb0ELb0EN7cutlass6half_tE19Flash_kernel_traitsILi192ELi64ELi64ELi4ES3_EELi8ELi4ELb1EEEvNS_16Flash_fwd_paramsE,"ax",@progbits
	.align	128
        .global         _ZN5flash32flash_fwd_splitkv_combine_kernelI23Flash_fwd_kernel_traitsILi192ELi64ELi64ELi4ELb0ELb0EN7cutlass6half_tE19Flash_kernel_traitsILi192ELi64ELi64ELi4ES3_EELi8ELi4ELb1EEEvNS_16Flash_fwd_paramsE
        .type           _ZN5flash32flash_fwd_splitkv_combine_kernelI23Flash_fwd_kernel_traitsILi192ELi64ELi64ELi4ELb0ELb0EN7cutlass6half_tE19Flash_kernel_traitsILi192ELi64ELi64ELi4ES3_EELi8ELi4ELb1EEEvNS_16Flash_fwd_paramsE,@function
        .size           _ZN5flash32flash_fwd_splitkv_combine_kernelI23Flash_fwd_kernel_traitsILi192ELi64ELi64ELi4ELb0ELb0EN7cutlass6half_tE19Flash_kernel_traitsILi192ELi64ELi64ELi4ES3_EELi8ELi4ELb1EEEvNS_16Flash_fwd_paramsE,(.L_x_6871 - _ZN5flash32flash_fwd_splitkv_combine_kernelI23Flash_fwd_kernel_traitsILi192ELi64ELi64ELi4ELb0ELb0EN7cutlass6half_tE19Flash_kernel_traitsILi192ELi64ELi64ELi4ES3_EELi8ELi4ELb1EEEvNS_16Flash_fwd_paramsE)
        .other          _ZN5flash32flash_fwd_splitkv_combine_kernelI23Flash_fwd_kernel_traitsILi192ELi64ELi64ELi4ELb0ELb0EN7cutlass6half_tE19Flash_kernel_traitsILi192ELi64ELi64ELi4ES3_EELi8ELi4ELb1EEEvNS_16Flash_fwd_paramsE,@"STO_CUDA_ENTRY STV_DEFAULT"
_ZN5flash32flash_fwd_splitkv_combine_kernelI23Flash_fwd_kernel_traitsILi192ELi64ELi64ELi4ELb0ELb0EN7cutlass6half_tE19Flash_kernel_traitsILi192ELi64ELi64ELi4ES3_EELi8ELi4ELb1EEEvNS_16Flash_fwd_paramsE:
.text._ZN5flash32flash_fwd_splitkv_combine_kernelI23Flash_fwd_kernel_traitsILi192ELi64ELi64ELi4ELb0ELb0EN7cutlass6half_tE19Flash_kernel_traitsILi192ELi64ELi64ELi4ES3_EELi8ELi4ELb1EEEvNS_16Flash_fwd_paramsE:
        /* <DEDUP_REMOVED lines=38> */
.L_x_313:
[----:B------:R-:W-:Y:S01]  /*0260*/  IMAD.U32 R22, RZ, RZ, UR7 ;  /* 0x00000007ff167e24 */ /* 0x000fe2000f8e00ff */
[----:B------:R-:W-:Y:S01]  /*0270*/  MOV R18, UR14 ;  /* 0x0000000e00127c02 */ /* 0x000fe20008000f00 */
[----:B------:R-:W-:Y:S01]  /*0280*/  IMAD.U32 R19, RZ, RZ, UR15 ;  /* 0x0000000fff137e24 */ /* 0x000fe2000f8e00ff */
[----:B------:R-:W-:Y:S02]  /*0290*/  MOV R17, UR8 ;  /* 0x0000000800117c02 */ /* 0x000fe40008000f00 */
[----:B------:R-:W-:Y:S02]  /*02a0*/  MOV R16, 0x2c0 ;  /* 0x000002c000107802 */ /* 0x000fe40000000f00 */
[----:B------:R-:W-:Y:S05]  /*02b0*/  CALL.REL.NOINC `($__internal_10_$__cuda_sm20_div_s64) ;  /* 0x0000003c00907944 */ /* 0x000fea0003c00000 */
[----:B------:R-:W-:-:S07]  /*02c0*/  MOV R13, R19 ;  /* 0x00000013000d7202 */ /* 0x000fce0000000f00 */
.L_x_314:
        /* <DEDUP_REMOVED lines=30> */
.L_x_316:
[----:B------:R-:W-:Y:S01]  /*04b0*/  IMAD.MOV.U32 R22, RZ, RZ, R12 ;  /* 0x000000ffff167224 */ /* 0x000fe200078e000c */
[----:B------:R-:W-:Y:S02]  /*04c0*/  MOV R19, R13 ;  /* 0x0000000d00137202 */ /* 0x000fe40000000f00 */
[----:B------:R-:W-:Y:S02]  /*04d0*/  MOV R16, 0x4f0 ;  /* 0x000004f000107802 */ /* 0x000fe40000000f00 */
[----:B------:R-:W-:Y:S05]  /*04e0*/  CALL.REL.NOINC `($__internal_10_$__cuda_sm20_div_s64) ;  /* 0x0000003c00047944 */ /* 0x000fea0003c00000 */
[----:B------:R-:W-:Y:S02]  /*04f0*/  MOV R24, R12 ;  /* 0x0000000c00187202 */ /* 0x000fe40000000f00 */
[----:B------:R-:W-:Y:S02]  /*0500*/  MOV R25, R19 ;  /* 0x0000001300197202 */ /* 0x000fe40000000f00 */
.L_x_317:
[----:B------:R-:W-:Y:S05]  /*0510*/  BSYNC.RECONVERGENT B0 ;  /* 0x0000000000007941 */ /* 0x000fea0003800200 */
.L_x_315:
        /* <DEDUP_REMOVED lines=36> */
[----:B------:R-:W-:Y:S01]  /*0760*/  IMAD.MOV.U32 R4, RZ, RZ, RZ ;  /* 0x000000ffff047224 */ /* 0x000fe200078e00ff */
[----:B------:R-:W-:Y:S01]  /*0770*/  ISETP.NE.U32.AND P0, PT, R13, RZ, PT ;  /* 0x000000ff0d00720c */ /* 0x000fe20003f05070 */
[----:B------:R-:W-:-:S05]  /*0780*/  IMAD.MOV.U32 R19, RZ, RZ, RZ ;  /* 0x000000ffff137224 */ /* 0x000fca00078e00ff */
[----:B0-----:R-:W0:Y:S02]  /*0790*/  MUFU.RCP R5, R6 ;  /* 0x0000000600057308 */ /* 0x001e240000001000 */
[----:B0-----:R-:W-:-:S06]  /*07a0*/  IADD3 R5, PT, PT, R5, 0xffffffe, RZ ;  /* 0x0ffffffe05057810 */ /* 0x001fcc0007ffe0ff */
[----:B------:R-:W0:Y:S02]  /*07b0*/  F2I.FTZ.U32.TRUNC.NTZ R5, R5 ;  /* 0x0000000500057305 */ /* 0x000e24000021f000 */
[----:B0-----:R-:W-:-:S05]  /*07c0*/  IADD3 R2, PT, PT, RZ, -R5, RZ ;  /* 0x80000005ff027210 */ /* 0x001fca0007ffe0ff */
        /* <DEDUP_REMOVED lines=13> */
.L_x_319:
[----:B------:R-:W-:Y:S01]  /*08a0*/  IMAD.MOV.U32 R22, RZ, RZ, R18 ;  /* 0x000000ffff167224 */ /* 0x000fe200078e0012 */
[----:B------:R-:W-:Y:S01]  /*08b0*/  MOV R18, R13 ;  /* 0x0000000d00127202 */ /* 0x000fe20000000f00 */
[----:B------:R-:W-:Y:S01]  /*08c0*/  IMAD.MOV.U32 R19, RZ, RZ, R17 ;  /* 0x000000ffff137224 */ /* 0x000fe200078e0011 */
[----:B------:R-:W-:Y:S02]  /*08d0*/  MOV R17, R3 ;  /* 0x0000000300117202 */ /* 0x000fe40000000f00 */
[----:B------:R-:W-:Y:S02]  /*08e0*/  MOV R16, 0x900 ;  /* 0x0000090000107802 */ /* 0x000fe40000000f00 */
[----:B------:R-:W-:Y:S05]  /*08f0*/  CALL.REL.NOINC `($__internal_10_$__cuda_sm20_div_s64) ;  /* 0x0000003800007944 */ /* 0x000fea0003c00000 */
[----:B------:R-:W-:Y:S02]  /*0900*/  MOV R18, R12 ;  /* 0x0000000c00127202 */ /* 0x000fe40000000f00 */
.L_x_320:
[----:B------:R-:W-:Y:S05]  /*0910*/  BSYNC.RECONVERGENT B0 ;  /* 0x0000000000007941 */ /* 0x000fea0003800200 */
.L_x_318:
        /* <DEDUP_REMOVED lines=80> */
[----:B------:R-:W-:Y:S02]  /*0e20*/  ISETP.GE.U32.AND P1, PT, R9, R6, PT ;  /* 0x000000060900720c */ /* 0x000fe40003f26070 */
[----:B------:R-:W-:Y:S02]  /*0e30*/  SHF.R.S32.HI R9, RZ, 0x1f, R10 ;  /* 0x0000001fff097819 */ /* 0x000fe4000001140a */
[----:B------:R-:W-:-:S02]  /*0e40*/  ISETP.NE.AND P3, PT, R5, RZ, PT ;  /* 0x000000ff0500720c */ /* 0x000fc40003f65270 */
[----:B------:R-:W-:-:S04]  /*0e50*/  ISETP.LT.AND.EX P0, PT, R19, R9, PT, P0 ;  /* 0x000000091300720c */ /* 0x000fc80003f01300 */
[C---:B------:R-:W-:Y:S02]  /*0e60*/  SEL R2, R19.reuse, R9, P0 ;  /* 0x0000000913027207 */ /* 0x040fe40000000000 */
[----:B------:R-:W-:Y:S01]  /*0e70*/  SEL R9, RZ, 0x1, !P3 ;  /* 0x00000001ff097807 */ /* 0x000fe20005800000 */
[----:B------:R-:W-:Y:S01]  /*0e80*/  @P1 VIADD R12, R12, 0x1 ;  /* 0x000000010c0c1836 */ /* 0x000fe20000000000 */
[----:B------:R-:W-:Y:S02]  /*0e90*/  LOP3.LUT R6, R19, R2, RZ, 0xfc, !PT ;  /* 0x0000000213067212 */ /* 0x000fe400078efcff */
[----:B------:R-:W-:Y:S01]  /*0ea0*/  SEL R10, R18, R10, P0 ;  /* 0x0000000a120a7207 */ /* 0x000fe20000000000 */
[----:B------:R-:W-:Y:S01]  /*0eb0*/  IMAD.MOV.U32 R5, RZ, RZ, R12 ;  /* 0x000000ffff057224 */ /* 0x000fe200078e000c */
[----:B------:R-:W-:Y:S02]  /*0ec0*/  ISETP.NE.U32.AND P1, PT, R6, RZ, PT ;  /* 0x000000ff0600720c */ /* 0x000fe40003f25070 */
[----:B------:R-:W-:Y:S01]  /*0ed0*/  SHF.R.S32.HI R6, RZ, 0x1f, R11 ;  /* 0x0000001fff067819 */ /* 0x000fe2000001140b */
[----:B------:R-:W-:Y:S01]  /*0ee0*/  @!P2 IMAD.MOV R5, RZ, RZ, -R5 ;  /* 0x000000ffff05a224 */ /* 0x000fe200078e0a05 */
[----:B------:R-:W-:-:S02]  /*0ef0*/  @!P4 LOP3.LUT R5, RZ, R4, RZ, 0x33, !PT ;  /* 0x00000004ff05c212 */ /* 0x000fc400078e33ff */
        /* <DEDUP_REMOVED lines=22> */
.L_x_322:
[----:B------:R-:W-:Y:S01]  /*1060*/  IMAD.MOV.U32 R22, RZ, RZ, R18 ;  /* 0x000000ffff167224 */ /* 0x000fe200078e0012 */
[----:B------:R-:W-:Y:S01]  /*1070*/  MOV R18, R10 ;  /* 0x0000000a00127202 */ /* 0x000fe20000000f00 */
[----:B------:R-:W-:Y:S01]  /*1080*/  IMAD.MOV.U32 R17, RZ, RZ, R2 ;  /* 0x000000ffff117224 */ /* 0x000fe200078e0002 */
[----:B------:R-:W-:Y:S02]  /*1090*/  MOV R16, 0x10b0 ;  /* 0x000010b000107802 */ /* 0x000fe40000000f00 */
[----:B------:R-:W-:Y:S05]  /*10a0*/  CALL.REL.NOINC `($__internal_10_$__cuda_sm20_div_s64) ;  /* 0x0000003000147944 */ /* 0x000fea0003c00000 */
[----:B------:R-:W-:Y:S02]  /*10b0*/  MOV R32, R12 ;  /* 0x0000000c00207202 */ /* 0x000fe40000000f00 */
[----:B------:R-:W-:Y:S02]  /*10c0*/  MOV R33, R19 ;  /* 0x0000001300217202 */ /* 0x000fe40000000f00 */
.L_x_323:
[----:B------:R-:W-:Y:S05]  /*10d0*/  BSYNC.RECONVERGENT B0 ;  /* 0x0000000000007941 */ /* 0x000fea0003800200 */
.L_x_321:
        /* <DEDUP_REMOVED lines=58> */
.L_x_325:
[----:B------:R-:W-:Y:S01]  /*1480*/  IMAD.MOV.U32 R22, RZ, RZ, R24 ;  /* 0x000000ffff167224 */ /* 0x000fe200078e0018 */
[----:B------:R-:W-:Y:S01]  /*1490*/  MOV R19, R25 ;  /* 0x0000001900137202 */ /* 0x000fe20000000f00 */
[----:B------:R-:W-:Y:S01]  /*14a0*/  IMAD.MOV.U32 R18, RZ, RZ, R7 ;  /* 0x000000ffff127224 */ /* 0x000fe200078e0007 */
[----:B------:R-:W-:Y:S02]  /*14b0*/  MOV R16, 0x14d0 ;  /* 0x000014d000107802 */ /* 0x000fe40000000f00 */
[----:B------:R-:W-:Y:S05]  /*14c0*/  CALL.REL.NOINC `($__internal_10_$__cuda_sm20_div_s64) ;  /* 0x0000002c000c7944 */ /* 0x000fea0003c00000 */
[----:B------:R-:W-:Y:S02]  /*14d0*/  MOV R18, R12 ;  /* 0x0000000c00127202 */ /* 0x000fe40000000f00 */
.L_x_326:
[----:B------:R-:W-:Y:S05]  /*14e0*/  BSYNC.RECONVERGENT B0 ;  /* 0x0000000000007941 */ /* 0x000fea0003800200 */
.L_x_324:
        /* <DEDUP_REMOVED lines=14> */
[--C-:B-1----:R-:W-:Y:S02]  /*15d0*/  SHF.R.U32.HI R16, RZ, 0x3, R20.reuse ;  /* 0x00000003ff107819 */ /* 0x102fe40000011614 */
[C---:B------:R-:W-:Y:S02]  /*15e0*/  ISETP.GT.U32.AND P1, PT, R20.reuse, 0x7f, PT ;  /* 0x0000007f1400780c */ /* 0x040fe40003f24070 */
[----:B------:R-:W-:Y:S02]  /*15f0*/  LOP3.LUT R25, R20, 0xf, RZ, 0xc0, !PT ;  /* 0x0000000f14197812 */ /* 0x000fe400078ec0ff */
[----:B------:R-:W-:Y:S01]  /*1600*/  SHF.R.U32.HI R28, RZ, 0x4, R20 ;  /* 0x00000004ff1c7819 */ /* 0x000fe20000011614 */
        /* <DEDUP_REMOVED lines=9> */
[----:B------:R-:W-:-:S02]  /*16a0*/  LOP3.LUT R15, R20, 0x7, RZ, 0xc0, !PT ;  /* 0x00000007140f7812 */ /* 0x000fc400078ec0ff */
[----:B------:R-:W-:-:S03]  /*16b0*/  ISETP.GE.AND P2, PT, R4, RZ, PT ;  /* 0x000000ff0400720c */ /* 0x000fc60003f46270 */
[----:B------:R-:W-:-:S05]  /*16c0*/  IMAD.HI.U32 R6, R6, R5, RZ ;  /* 0x0000000506067227 */ /* 0x000fca00078e00ff */
[----:B------:R-:W-:-:S05]  /*16d0*/  IADD3 R12, PT, PT, -R6, RZ, RZ ;  /* 0x000000ff060c7210 */ /* 0x000fca0007ffe1ff */
[----:B------:R-:W-:Y:S01]  /*16e0*/  IMAD R5, R8, R12, R5 ;  /* 0x0000000c08057224 */ /* 0x000fe200078e0205 */
[----:B------:R-:W-:-:S04]  /*16f0*/  MOV R12, 0xff800000 ;  /* 0xff800000000c7802 */ /* 0x000fc80000000f00 */
[----:B------:R-:W-:-:S13]  /*1700*/  ISETP.GT.U32.AND P0, PT, R8, R5, PT ;  /* 0x000000050800720c */ /* 0x000fda0003f04070 */
[----:B------:R-:W-:Y:S02]  /*1710*/  @!P0 IMAD.IADD R5, R5, 0x1, -R8 ;  /* 0x0000000105058824 */ /* 0x000fe400078e0a08 */
[----:B------:R-:W-:Y:S01]  /*1720*/  @!P0 VIADD R6, R6, 0x1 ;  /* 0x0000000106068836 */ /* 0x000fe20000000000 */
[----:B------:R-:W-:Y:S02]  /*1730*/  ISETP.NE.AND P0, PT, RZ, UR5, PT ;  /* 0x00000005ff007c0c */ /* 0x000fe4000bf05270 */
[----:B------:R-:W-:Y:S02]  /*1740*/  ISETP.GE.U32.AND P3, PT, R5, R8, PT ;  /* 0x000000080500720c */ /* 0x000fe40003f66070 */
[----:B------:R-:W-:-:S04]  /*1750*/  MOV R8, 0x400 ;  /* 0x0000040000087802 */ /* 0x000fc80000000f00 */
[----:B---3--:R-:W-:-:S05]  /*1760*/  LEA R17, R17, R8, 0x18 ;  /* 0x0000000811117211 */ /* 0x008fca00078ec0ff */
        /* <DEDUP_REMOVED lines=25> */
.L_x_328:
[----:B------:R-:W-:Y:S05]  /*1900*/  BSYNC.RECONVERGENT B0 ;  /* 0x0000000000007941 */ /* 0x000fea0003800200 */
.L_x_327:
[----:B-----5:R1:W-:Y:S01]  /*1910*/  @!P1 STS [R5], R12 ;  /* 0x0000000c05009388 */ /* 0x0203e20000000800 */
[----:B------:R-:W-:Y:S01]  /*1920*/  BAR.SYNC.DEFER_BLOCKING 0x0 ;  /* 0x0000000000007b1d */ /* 0x000fe20000010000 */
[----:B------:R-:W-:-:S05]  /*1930*/  ISETP.NE.AND P5, PT, R14, RZ, PT ;  /* 0x000000ff0e00720c */ /* 0x000fca0003fa5270 */
[----:B------:R-:W-:Y:S02]  /*1940*/  BSSY.RECONVERGENT B1, `(.L_x_329) ;  /* 0x000017c000017945 */ /* 0x000fe40003800200 */
[----:B-1----:R-:W1:Y:S01]  /*1950*/  LDC R12, c[0x0][0x3e0] ;  /* 0x0000f800ff0c7b82 */ /* 0x002e620000000800 */
[----:B------:R-:W2:Y:S04]  /*1960*/  @!P1 LDS R24, [R8] ;  /* 0x0000000008189984 */ /* 0x000ea80000000800 */
[----:B--2---:R-:W2:Y:S02]  /*1970*/  SHFL.BFLY PT, R17, R24, 0x8, 0x1f ;  /* 0x0d001f0018117f89 */ /* 0x004ea400000e0000 */
[----:B--2---:R-:W-:-:S05]  /*1980*/  FMNMX.FTZ R17, R17, R24, !PT ;  /* 0x0000001811117209 */ /* 0x004fca0007810000 */
[----:B------:R-:W2:Y:S02]  /*1990*/  SHFL.BFLY PT, R16, R17, 0x4, 0x1f ;  /* 0x0c801f0011107f89 */ /* 0x000ea400000e0000 */
[----:B--2---:R-:W-:-:S05]  /*19a0*/  FMNMX.FTZ R16, R17, R16, !PT ;  /* 0x0000001011107209 */ /* 0x004fca0007810000 */
[----:B------:R-:W2:Y:S02]  /*19b0*/  SHFL.BFLY PT, R15, R16, 0x2, 0x1f ;  /* 0x0c401f00100f7f89 */ /* 0x000ea400000e0000 */
[----:B--2---:R-:W-:-:S05]  /*19c0*/  FMNMX.FTZ R15, R16, R15, !PT ;  /* 0x0000000f100f7209 */ /* 0x004fca0007810000 */
[----:B------:R-:W2:Y:S02]  /*19d0*/  SHFL.BFLY PT, R4, R15, 0x1, 0x1f ;  /* 0x0c201f000f047f89 */ /* 0x000ea400000e0000 */
[----:B--2---:R-:W-:Y:S02]  /*19e0*/  FMNMX.FTZ R4, R15, R4, !PT ;  /* 0x000000040f047209 */ /* 0x004fe40007810000 */
[----:B------:R-:W-:Y:S02]  /*19f0*/  IABS R15, R14 ;  /* 0x0000000e000f7213 */ /* 0x000fe40000000000 */
[----:B------:R-:W-:Y:S02]  /*1a00*/  FSETP.NEU.FTZ.AND P0, PT, R4, -INF , PT ;  /* 0xff8000000400780b */ /* 0x000fe40003f1d000 */
[----:B0-----:R-:W0:Y:S01]  /*1a10*/  I2F.RP R22, R15 ;  /* 0x0000000f00167306 */ /* 0x001e220000209400 */
[----:B------:R-:W-:Y:S01]  /*1a20*/  IMAD.IADD R23, R0, 0x1, R15 ;  /* 0x0000000100177824 */ /* 0x000fe200078e020f */
[----:B------:R-:W-:-:S02]  /*1a30*/  FSEL R5, R4, RZ, P0 ;  /* 0x000000ff04057208 */ /* 0x000fc40000000000 */
[----:B-1----:R-:W-:Y:S02]  /*1a40*/  IABS R4, R12 ;  /* 0x0000000c00047213 */ /* 0x002fe40000000000 */
[----:B------:R-:W-:Y:S01]  /*1a50*/  IABS R0, R14 ;  /* 0x0000000e00007213 */ /* 0x000fe20000000000 */
[----:B------:R-:W-:Y:S01]  /*1a60*/  FADD.FTZ R21, -R5, R24 ;  /* 0x0000001805157221 */ /* 0x000fe20000010100 */
[----:B------:R-:W1:Y:S03]  /*1a70*/  I2F.RP R16, R4 ;  /* 0x0000000400107306 */ /* 0x000e660000209400 */
[----:B------:R-:W-:Y:S01]  /*1a80*/  FMUL.FTZ R21, R21, 1.4426950216293334961 ;  /* 0x3fb8aa3b15157820 */ /* 0x000fe20000410000 */
[----:B------:R-:W-:-:S04]  /*1a90*/  IMAD.MOV R0, RZ, RZ, -R0 ;  /* 0x000000ffff007224 */ /* 0x000fc800078e0a00 */
        /* <DEDUP_REMOVED lines=8> */
[--C-:B--2---:R-:W-:Y:S02]  /*1b20*/  IMAD.MOV R26, RZ, RZ, -R31.reuse ;  /* 0x000000ffff1a7224 */ /* 0x104fe400078e0a1f */
[----:B------:R-:W-:Y:S02]  /*1b30*/  HFMA2 R30, -RZ, RZ, 0, 0 ;  /* 0x00000000ff1e7431 */ /* 0x000fe400000001ff */
[----:B------:R-:W-:Y:S02]  /*1b40*/  IMAD R26, R26, R15, RZ ;  /* 0x0000000f1a1a7224 */ /* 0x000fe400078e02ff */
[----:B0-----:R-:W-:Y:S02]  /*1b50*/  FADD.FTZ R36, R21, R36 ;  /* 0x0000002415247221 */ /* 0x001fe40000010000 */
[----:B------:R-:W-:-:S03]  /*1b60*/  IMAD.HI.U32 R26, R31, R26, R30 ;  /* 0x0000001a1f1a7227 */ /* 0x000fc600078e001e */
[----:B------:R-:W0:Y:S01]  /*1b70*/  SHFL.BFLY PT, R17, R36, 0x4, 0x1f ;  /* 0x0c801f0024117f89 */ /* 0x000e2200000e0000 */
[----:B-1----:R-:W-:Y:S02]  /*1b80*/  IMAD.MOV R21, RZ, RZ, -R35 ;  /* 0x000000ffff157224 */ /* 0x002fe400078e0a23 */
[----:B------:R-:W-:Y:S02]  /*1b90*/  IMAD.MOV.U32 R34, RZ, RZ, RZ ;  /* 0x000000ffff227224 */ /* 0x000fe400078e00ff */
[----:B------:R-:W-:Y:S01]  /*1ba0*/  IMAD R22, R21, R4, RZ ;  /* 0x0000000415167224 */ /* 0x000fe200078e02ff */
[----:B------:R-:W-:-:S03]  /*1bb0*/  IABS R21, R23 ;  /* 0x0000001700157213 */ /* 0x000fc60000000000 */
[----:B------:R-:W-:-:S04]  /*1bc0*/  IMAD.HI.U32 R22, R35, R22, R34 ;  /* 0x0000001623167227 */ /* 0x000fc800078e0022 */
[----:B------:R-:W-:-:S04]  /*1bd0*/  IMAD.HI.U32 R27, R26, R21, RZ ;  /* 0x000000151a1b7227 */ /* 0x000fc800078e00ff */
[----:B------:R-:W-:Y:S02]  /*1be0*/  IMAD R0, R27, R0, R21 ;  /* 0x000000001b007224 */ /* 0x000fe400078e0215 */
[----:B------:R-:W-:-:S03]  /*1bf0*/  IMAD.HI.U32 R22, R22, R21, RZ ;  /* 0x0000001516167227 */ /* 0x000fc600078e00ff */
[----:B------:R-:W-:Y:S01]  /*1c00*/  ISETP.GT.U32.AND P1, PT, R15, R0, PT ;  /* 0x000000000f00720c */ /* 0x000fe20003f24070 */
[----:B------:R-:W-:Y:S02]  /*1c10*/  IMAD.MOV R26, RZ, RZ, -R22 ;  /* 0x000000ffff1a7224 */ /* 0x000fe400078e0a16 */
[----:B0-----:R-:W-:Y:S02]  /*1c20*/  FADD.FTZ R17, R36, R17 ;  /* 0x0000001124117221 */ /* 0x001fe40000010000 */
[----:B------:R-:W-:-:S03]  /*1c30*/  IMAD R21, R4, R26, R21 ;  /* 0x0000001a04157224 */ /* 0x000fc600078e0215 */
[----:B------:R-:W0:Y:S02]  /*1c40*/  SHFL.BFLY PT, R16, R17, 0x2, 0x1f ;  /* 0x0c401f0011107f89 */ /* 0x000e2400000e0000 */
[----:B------:R-:W-:-:S03]  /*1c50*/  ISETP.GT.U32.AND P0, PT, R4, R21, PT ;  /* 0x000000150400720c */ /* 0x000fc60003f04070 */
[----:B------:R-:W-:Y:S01]  /*1c60*/  @!P1 IMAD.IADD R0, R0, 0x1, -R15 ;  /* 0x0000000100009824 */ /* 0x000fe200078e0a0f */
[----:B------:R-:W-:-:S04]  /*1c70*/  @!P1 IADD3 R27, PT, PT, R27, 0x1, RZ ;  /* 0x000000011b1b9810 */ /* 0x000fc80007ffe0ff */
[-C--:B------:R-:W-:Y:S02]  /*1c80*/  ISETP.GE.U32.AND P2, PT, R0, R15.reuse, PT ;  /* 0x0000000f0000720c */ /* 0x080fe40003f46070 */
[C---:B------:R-:W-:Y:S02]  /*1c90*/  LOP3.LUT R0, R23.reuse, R15, RZ, 0x3c, !PT ;  /* 0x0000000f17007212 */ /* 0x040fe400078e3cff */
[----:B------:R-:W-:Y:S01]  /*1ca0*/  LOP3.LUT R23, R23, R12, RZ, 0x3c, !PT ;  /* 0x0000000c17177212 */ /* 0x000fe200078e3cff */
[----:B------:R-:W-:Y:S01]  /*1cb0*/  @!P0 IMAD.IADD R21, R21, 0x1, -R4 ;  /* 0x0000000115158824 */ /* 0x000fe200078e0a04 */
[----:B------:R-:W-:Y:S01]  /*1cc0*/  ISETP.GE.AND P3, PT, R0, RZ, PT ;  /* 0x000000ff0000720c */ /* 0x000fe20003f66270 */
[----:B------:R-:W-:Y:S01]  /*1cd0*/  @!P0 VIADD R22, R22, 0x1 ;  /* 0x0000000116168836 */ /* 0x000fe20000000000 */
[----:B------:R-:W-:Y:S02]  /*1ce0*/  ISETP.NE.AND P0, PT, R12, RZ, PT ;  /* 0x000000ff0c00720c */ /* 0x000fe40003f05270 */
[----:B------:R-:W-:-:S02]  /*1cf0*/  ISETP.GE.U32.AND P4, PT, R21, R4, PT ;  /* 0x000000041500720c */ /* 0x000fc40003f86070 */
[----:B------:R-:W-:Y:S01]  /*1d00*/  SHF.R.S32.HI R21, RZ, 0x1f, R14 ;  /* 0x0000001fff157819 */ /* 0x000fe2000001140e */
[----:B0-----:R-:W-:Y:S01]  /*1d10*/  FADD.FTZ R16, R17, R16 ;  /* 0x0000001011107221 */ /* 0x001fe20000010000 */
[----:B------:R-:W-:Y:S01]  /*1d20*/  @P2 VIADD R27, R27, 0x1 ;  /* 0x000000011b1b2836 */ /* 0x000fe20000000000 */
[----:B------:R-:W-:Y:S01]  /*1d30*/  ISETP.GE.AND P2, PT, R23, RZ, PT ;  /* 0x000000ff1700720c */ /* 0x000fe20003f46270 */
[----:B------:R-:W-:Y:S02]  /*1d40*/  IMAD.MOV.U32 R23, RZ, RZ, 0x7f800000 ;  /* 0x7f800000ff177424 */ /* 0x000fe400078e00ff */
[----:B------:R-:W0:Y:S01]  /*1d50*/  SHFL.BFLY PT, R17, R16, 0x1, 0x1f ;  /* 0x0c201f0010117f89 */ /* 0x000e2200000e0000 */
[----:B------:R-:W-:Y:S02]  /*1d60*/  @!P3 IADD3 R27, PT, PT, -R27, RZ, RZ ;  /* 0x000000ff1b1bb210 */ /* 0x000fe40007ffe1ff */
[----:B------:R-:W-:Y:S02]  /*1d70*/  ISETP.NE.AND P3, PT, R6, RZ, PT ;  /* 0x000000ff0600720c */ /* 0x000fe40003f65270 */
[----:B------:R-:W-:Y:S01]  /*1d80*/  @P4 VIADD R22, R22, 0x1 ;  /* 0x0000000116164836 */ /* 0x000fe20000000000 */
[----:B------:R-:W-:-:S02]  /*1d90*/  @!P5 LOP3.LUT R27, RZ, R15, RZ, 0x33, !PT ;  /* 0x0000000fff1bd212 */ /* 0x000fc400078e33ff */
[----:B------:R-:W-:Y:S02]  /*1da0*/  SEL R4, RZ, 0x1, !P3 ;  /* 0x00000001ff047807 */ /* 0x000fe40005800000 */
[----:B------:R-:W-:Y:S01]  /*1db0*/  @!P2 IMAD.MOV R22, RZ, RZ, -R22 ;  /* 0x000000ffff16a224 */ /* 0x000fe200078e0a16 */
[----:B------:R-:W-:Y:S02]  /*1dc0*/  @!P0 LOP3.LUT R22, RZ, R12, RZ, 0x33, !PT ;  /* 0x0000000cff168212 */ /* 0x000fe400078e33ff */
[----:B------:R-:W-:Y:S02]  /*1dd0*/  LOP3.LUT P0, RZ, R20, 0x38f, RZ, 0xc0, !PT ;  /* 0x0000038f14ff7812 */ /* 0x000fe4000780c0ff */
[----:B------:R-:W-:Y:S02]  /*1de0*/  ISETP.LT.U32.AND P2, PT, R18, R27, PT ;  /* 0x0000001b1200720c */ /* 0x000fe40003f41070 */
[----:B------:R-:W-:Y:S02]  /*1df0*/  SHF.R.S32.HI R15, RZ, 0x1f, R27 ;  /* 0x0000001fff0f7819 */ /* 0x000fe4000001141b */
[----:B------:R-:W-:-:S02]  /*1e00*/  LOP3.LUT R4, R21, R4, RZ, 0xfc, !PT ;  /* 0x0000000415047212 */ /* 0x000fc400078efcff */
[----:B------:R-:W-:Y:S01]  /*1e10*/  ISETP.LT.AND.EX P2, PT, R19, R15, PT, P2 ;  /* 0x0000000f1300720c */ /* 0x000fe20003f41320 */
[----:B------:R-:W-:Y:S02]  /*1e20*/  IMAD R15, R22, UR11, RZ ;  /* 0x0000000b160f7c24 */ /* 0x000fe4000f8e02ff */
[----:B0-----:R-:W-:Y:S01]  /*1e30*/  FADD.FTZ R17, R16, R17 ;  /* 0x0000001110117221 */ /* 0x001fe20000010000 */
[----:B------:R-:W-:Y:S01]  /*1e40*/  SEL R6, R18, R27, P2 ;  /* 0x0000001b12067207 */ /* 0x000fe20001000000 */
[----:B------:R-:W-:-:S03]  /*1e50*/  IMAD R4, R4, R15, RZ ;  /* 0x0000000f04047224 */ /* 0x000fc600078e02ff */
[----:B------:R-:W-:-:S13]  /*1e60*/  FSETP.NE.FTZ.AND P1, PT, R17, RZ, PT ;  /* 0x000000ff1100720b */ /* 0x000fda0003f35000 */
[----:B------:R-:W0:Y:S02]  /*1e70*/  @P1 MUFU.LG2 R0, R17 ;  /* 0x0000001100001308 */ /* 0x000e240000000c00 */
        /* <DEDUP_REMOVED lines=15> */
[----:B------:R-:W-:-:S03]  /*1f70*/  IMAD R17, R12, UR14, RZ ;  /* 0x0000000e0c117c24 */ /* 0x000fc6000f8e02ff */
[----:B------:R-:W-:Y:S01]  /*1f80*/  ISETP.GE.U32.AND P0, PT, R14, 0x3, PT ;  /* 0x000000030e00780c */ /* 0x000fe20003f06070 */
[----:B------:R-:W-:Y:S01]  /*1f90*/  IMAD.WIDE.U32 R14, R34, UR14, RZ ;  /* 0x0000000e220e7c25 */ /* 0x000fe2000f8e00ff */
[----:B------:R-:W-:-:S03]  /*1fa0*/  IADD3.X R16, PT, PT, RZ, R12, RZ, P1, !PT ;  /* 0x0000000cff107210 */ /* 0x000fc60000ffe4ff */
[----:B------:R-:W-:Y:S01]  /*1fb0*/  IMAD R17, R34, UR8, R17 ;  /* 0x0000000822117c24 */ /* 0x000fe2000f8e0211 */
[----:B------:R-:W-:-:S04]  /*1fc0*/  ISETP.GE.U32.AND.EX P0, PT, R16, RZ, PT, P0 ;  /* 0x000000ff1000720c */ /* 0x000fc80003f06100 */
        /* <DEDUP_REMOVED lines=32> */
.L_x_332:
[----:B------:R-:W-:Y:S01]  /*21d0*/  IMAD.MOV.U32 R22, RZ, RZ, R30 ;  /* 0x000000ffff167224 */ /* 0x000fe200078e001e */
[----:B------:R-:W-:Y:S01]  /*21e0*/  MOV R19, RZ ;  /* 0x000000ff00137202 */ /* 0x000fe20000000f00 */
[----:B------:R-:W-:Y:S01]  /*21f0*/  IMAD.MOV.U32 R18, RZ, RZ, R34 ;  /* 0x000000ffff127224 */ /* 0x000fe200078e0022 */
[----:B------:R-:W-:Y:S02]  /*2200*/  MOV R16, 0x2220 ;  /* 0x0000222000107802 */ /* 0x000fe40000000f00 */
[----:B------:R-:W-:Y:S05]  /*2210*/  CALL.REL.NOINC `($__internal_10_$__cuda_sm20_div_s64) ;  /* 0x0000001c00b87944 */ /* 0x000fea0003c00000 */
[----:B------:R-:W-:Y:S02]  /*2220*/  IADD3 R15, PT, PT, -R12, RZ, RZ ;  /* 0x000000ff0c0f7210 */ /* 0x000fe40007ffe1ff */
[----:B------:R-:W-:-:S03]  /*2230*/  MOV R31, R19 ;  /* 0x00000013001f7202 */ /* 0x000fc60000000f00 */
[----:B------:R-:W-:Y:S01]  /*2240*/  IMAD R14, R34, R15, R30 ;  /* 0x0000000f220e7224 */ /* 0x000fe200078e021e */
[----:B------:R-:W-:-:S07]  /*2250*/  MOV R30, R12 ;  /* 0x0000000c001e7202 */ /* 0x000fce0000000f00 */
.L_x_333:
[----:B------:R-:W-:Y:S01]  /*2260*/  IABS R17, UR14 ;  /* 0x0000000e00117c13 */ /* 0x000fe20008000000 */
[----:B------:R-:W-:Y:S01]  /*2270*/  IMAD R2, R2, R13, RZ ;  /* 0x0000000d02027224 */ /* 0x000fe200078e02ff */
[----:B------:R-:W-:Y:S01]  /*2280*/  MOV R18, RZ ;  /* 0x000000ff00127202 */ /* 0x000fe20000000f00 */
[----:B------:R-:W-:Y:S01]  /*2290*/  BSSY.RECONVERGENT B0, `(.L_x_334) ;  /* 0x0000040000007945 */ /* 0x000fe20003800200 */
[----:B------:R-:W0:Y:S01]  /*22a0*/  I2F.U32.RP R21, R17 ;  /* 0x0000001100157306 */ /* 0x000e220000209000 */
[----:B------:R-:W-:Y:S01]  /*22b0*/  IABS R12, UR14 ;  /* 0x0000000e000c7c13 */ /* 0x000fe20008000000 */
[----:B------:R-:W-:Y:S01]  /*22c0*/  IMAD R3, R10, R3, R2 ;  /* 0x000000030a037224 */ /* 0x000fe200078e0202 */
[----:B------:R-:W-:Y:S02]  /*22d0*/  IABS R15, R14 ;  /* 0x0000000e000f7213 */ /* 0x000fe40000000000 */
[----:B------:R-:W-:-:S04]  /*22e0*/  LOP3.LUT R2, R14, UR14, RZ, 0x3c, !PT ;  /* 0x0000000e0e027c12 */ /* 0x000fc8000f8e3cff */
        /* <DEDUP_REMOVED lines=51> */
.L_x_335:
[----:B------:R-:W-:Y:S01]  /*2620*/  IMAD.MOV.U32 R22, RZ, RZ, R30 ;  /* 0x000000ffff167224 */ /* 0x000fe200078e001e */
[----:B------:R-:W-:Y:S01]  /*2630*/  MOV R19, R31 ;  /* 0x0000001f00137202 */ /* 0x000fe20000000f00 */
[----:B------:R-:W-:Y:S01]  /*2640*/  IMAD.MOV.U32 R18, RZ, RZ, R34 ;  /* 0x000000ffff127224 */ /* 0x000fe200078e0022 */
[----:B------:R-:W-:Y:S02]  /*2650*/  MOV R16, 0x2670 ;  /* 0x0000267000107802 */ /* 0x000fe40000000f00 */
[----:B------:R-:W-:Y:S05]  /*2660*/  CALL.REL.NOINC `($__internal_10_$__cuda_sm20_div_s64) ;  /* 0x0000001800a47944 */ /* 0x000fea0003c00000 */
[----:B------:R-:W-:-:S05]  /*2670*/  IADD3 R15, PT, PT, -R12, RZ, RZ ;  /* 0x000000ff0c0f7210 */ /* 0x000fca0007ffe1ff */
[----:B------:R-:W-:Y:S02]  /*2680*/  IMAD R30, R15, R34, R30 ;  /* 0x000000220f1e7224 */ /* 0x000fe400078e021e */
.L_x_336:
[----:B------:R-:W-:Y:S05]  /*2690*/  BSYNC.RECONVERGENT B0 ;  /* 0x0000000000007941 */ /* 0x000fea0003800200 */
.L_x_334:
        /* <DEDUP_REMOVED lines=41> */
[----:B------:R-:W-:-:S03]  /*2930*/  IMAD.HI.U32 R33, R33, R26, RZ ;  /* 0x0000001a21217227 */ /* 0x000fc600078e00ff */
[----:B------:R-:W2:Y:S01]  /*2940*/  I2F.U32.RP R29, R21 ;  /* 0x00000015001d7306 */ /* 0x000ea20000209000 */
[----:B------:R-:W-:Y:S01]  /*2950*/  IMAD.HI.U32 R31, R31, R17, RZ ;  /* 0x000000111f1f7227 */ /* 0x000fe200078e00ff */
[----:B0-----:R-:W-:-:S03]  /*2960*/  IADD3 R34, PT, PT, R34, 0xffffffe, RZ ;  /* 0x0ffffffe22227810 */ /* 0x001fc60007ffe0ff */
[----:B------:R-:W-:Y:S01]  /*2970*/  IMAD R37, R33, R18, R26 ;  /* 0x0000001221257224 */ /* 0x000fe200078e021a */
[----:B------:R-:W-:Y:S01]  /*2980*/  LOP3.LUT R18, R30, R13, RZ, 0x3c, !PT ;  /* 0x0000000d1e127212 */ /* 0x000fe200078e3cff */
[----:B------:R-:W-:Y:S01]  /*2990*/  IMAD R17, R31, R0, R17 ;  /* 0x000000001f117224 */ /* 0x000fe200078e0211 */
[----:B------:R-:W0:Y:S01]  /*29a0*/  F2I.FTZ.U32.TRUNC.NTZ R35, R34 ;  /* 0x0000002200237305 */ /* 0x000e22000021f000 */
[----:B------:R-:W-:Y:S01]  /*29b0*/  HFMA2 R26, -RZ, RZ, 0, 0 ;  /* 0x00000000ff1a7431 */ /* 0x000fe200000001ff */
[----:B-1----:R-:W-:Y:S02]  /*29c0*/  IADD3 R27, PT, PT, R27, 0xffffffe, RZ ;  /* 0x0ffffffe1b1b7810 */ /* 0x002fe40007ffe0ff */
[----:B------:R-:W-:Y:S02]  /*29d0*/  ISETP.GT.U32.AND P3, PT, R16, R37, PT ;  /* 0x000000251000720c */ /* 0x000fe40003f64070 */
[----:B------:R-:W-:Y:S02]  /*29e0*/  ISETP.GT.U32.AND P1, PT, R14, R17, PT ;  /* 0x000000110e00720c */ /* 0x000fe40003f24070 */
[----:B--2---:R-:W1:Y:S01]  /*29f0*/  MUFU.RCP R29, R29 ;  /* 0x0000001d001d7308 */ /* 0x004e620000001000 */
[----:B------:R-:W-:Y:S01]  /*2a00*/  ISETP.GE.AND P2, PT, R18, RZ, PT ;  /* 0x000000ff1200720c */ /* 0x000fe20003f46270 */
[----:B0-----:R-:W-:-:S06]  /*2a10*/  IMAD.MOV R0, RZ, RZ, -R35 ;  /* 0x000000ffff007224 */ /* 0x001fcc00078e0a23 */
[----:B------:R-:W0:Y:S01]  /*2a20*/  F2I.FTZ.U32.TRUNC.NTZ R27, R27 ;  /* 0x0000001b001b7305 */ /* 0x000e22000021f000 */
[----:B------:R-:W-:Y:S01]  /*2a30*/  IMAD.MOV.U32 R34, RZ, RZ, RZ ;  /* 0x000000ffff227224 */ /* 0x000fe200078e00ff */
[----:B------:R-:W-:Y:S01]  /*2a40*/  @!P3 IADD3 R33, PT, PT, R33, 0x1, RZ ;  /* 0x000000012121b810 */ /* 0x000fe20007ffe0ff */
[----:B------:R-:W-:Y:S02]  /*2a50*/  IMAD R39, R0, R15, RZ ;  /* 0x0000000f00277224 */ /* 0x000fe400078e02ff */
[----:B------:R-:W-:Y:S02]  /*2a60*/  @!P3 IMAD.IADD R37, R37, 0x1, -R16 ;  /* 0x000000012525b824 */ /* 0x000fe400078e0a10 */
[----:B------:R-:W-:Y:S01]  /*2a70*/  IMAD.HI.U32 R39, R35, R39, R34 ;  /* 0x0000002723277227 */ /* 0x000fe200078e0022 */
[----:B-1----:R-:W-:-:S03]  /*2a80*/  IADD3 R34, PT, PT, R29, 0xffffffe, RZ ;  /* 0x0ffffffe1d227810 */ /* 0x002fc60007ffe0ff */
[----:B------:R-:W-:Y:S01]  /*2a90*/  @!P1 IMAD.IADD R17, R17, 0x1, -R14 ;  /* 0x0000000111119824 */ /* 0x000fe200078e0a0e */
[----:B------:R-:W-:Y:S01]  /*2aa0*/  ISETP.GE.U32.AND P6, PT, R37, R16, PT ;  /* 0x000000102500720c */ /* 0x000fe20003fc6070 */
[----:B------:R-:W-:Y:S01]  /*2ab0*/  @!P1 VIADD R31, R31, 0x1 ;  /* 0x000000011f1f9836 */ /* 0x000fe20000000000 */
[----:B------:R-:W1:Y:S01]  /*2ac0*/  F2I.FTZ.U32.TRUNC.NTZ R35, R34 ;  /* 0x0000002200237305 */ /* 0x000e62000021f000 */
[--C-:B0-----:R-:W-:Y:S01]  /*2ad0*/  IMAD.MOV R0, RZ, RZ, -R27.reuse ;  /* 0x000000ffff007224 */ /* 0x101fe200078e0a1b */
[----:B------:R-:W-:Y:S02]  /*2ae0*/  LOP3.LUT R16, R12, R7, RZ, 0x3c, !PT ;  /* 0x000000070c107212 */ /* 0x000fe400078e3cff */
[----:B------:R-:W-:Y:S01]  /*2af0*/  ISETP.GE.U32.AND P4, PT, R17, R14, PT ;  /* 0x0000000e1100720c */ /* 0x000fe20003f86070 */
[----:B------:R-:W-:Y:S01]  /*2b00*/  IMAD R29, R0, R19, RZ ;  /* 0x00000013001d7224 */ /* 0x000fe200078e02ff */
[----:B------:R-:W-:Y:S02]  /*2b10*/  ISETP.GE.AND P0, PT, R16, RZ, PT ;  /* 0x000000ff1000720c */ /* 0x000fe40003f06270 */
[----:B------:R-:W-:Y:S01]  /*2b20*/  ISETP.NE.AND P1, PT, R7, RZ, PT ;  /* 0x000000ff0700720c */ /* 0x000fe20003f25270 */
[----:B------:R-:W-:Y:S01]  /*2b30*/  IMAD.HI.U32 R29, R27, R29, R26 ;  /* 0x0000001d1b1d7227 */ /* 0x000fe200078e001a */
[----:B------:R-:W-:-:S02]  /*2b40*/  IABS R0, R22 ;  /* 0x0000001600007213 */ /* 0x000fc40000000000 */
[----:B------:R-:W-:Y:S01]  /*2b50*/  IABS R14, R3 ;  /* 0x00000003000e7213 */ /* 0x000fe20000000000 */
[----:B------:R-:W-:Y:S02]  /*2b60*/  @P6 VIADD R33, R33, 0x1 ;  /* 0x0000000121216836 */ /* 0x000fe40000000000 */
[----:B------:R-:W-:Y:S02]  /*2b70*/  IMAD.MOV R0, RZ, RZ, -R0 ;  /* 0x000000ffff007224 */ /* 0x000fe400078e0a00 */
[----:B-1----:R-:W-:Y:S01]  /*2b80*/  IMAD.MOV R16, RZ, RZ, -R35 ;  /* 0x000000ffff107224 */ /* 0x002fe200078e0a23 */
[----:B------:R-:W-:Y:S01]  /*2b90*/  @P4 IADD3 R31, PT, PT, R31, 0x1, RZ ;  /* 0x000000011f1f4810 */ /* 0x000fe20007ffe0ff */
[----:B------:R-:W-:-:S03]  /*2ba0*/  IMAD.HI.U32 R29, R29, R14, RZ ;  /* 0x0000000e1d1d7227 */ /* 0x000fc600078e00ff */
[----:B------:R-:W-:Y:S01]  /*2bb0*/  @!P0 IADD3 R31, PT, PT, -R31, RZ, RZ ;  /* 0x000000ff1f1f8210 */ /* 0x000fe20007ffe1ff */
[----:B------:R-:W-:Y:S01]  /*2bc0*/  IMAD R0, R29, R0, R14 ;  /* 0x000000001d007224 */ /* 0x000fe200078e020e */
[----:B------:R-:W-:Y:S01]  /*2bd0*/  @!P1 LOP3.LUT R31, RZ, R7, RZ, 0x33, !PT ;  /* 0x00000007ff1f9212 */ /* 0x000fe200078e33ff */
[----:B------:R-:W-:Y:S01]  /*2be0*/  IMAD R17, R16, R21, RZ ;  /* 0x0000001510117224 */ /* 0x000fe200078e02ff */
[----:B------:R-:W-:Y:S01]  /*2bf0*/  IABS R14, R6 ;  /* 0x00000006000e7213 */ /* 0x000fe20000000000 */
[----:B------:R-:W-:Y:S01]  /*2c00*/  IMAD.MOV.U32 R34, RZ, RZ, RZ ;  /* 0x000000ffff227224 */ /* 0x000fe200078e00ff */
[----:B------:R-:W-:Y:S01]  /*2c10*/  ISETP.GT.U32.AND P4, PT, R19, R0, PT ;  /* 0x000000001300720c */ /* 0x000fe20003f84070 */
[----:B------:R-:W-:Y:S01]  /*2c20*/  @!P2 IMAD.MOV R33, RZ, RZ, -R33 ;  /* 0x000000ffff21a224 */ /* 0x000fe200078e0a21 */
[----:B------:R-:W-:Y:S01]  /*2c30*/  @!P5 LOP3.LUT R33, RZ, R13, RZ, 0x33, !PT ;  /* 0x0000000dff21d212 */ /* 0x000fe200078e33ff */
[----:B------:R-:W-:Y:S01]  /*2c40*/  IMAD.HI.U32 R34, R35, R17, R34 ;  /* 0x0000001123227227 */ /* 0x000fe200078e0022 */
[----:B------:R-:W-:-:S02]  /*2c50*/  IABS R16, R31 ;  /* 0x0000001f00107213 */ /* 0x000fc40000000000 */
[----:B------:R-:W-:Y:S01]  /*2c60*/  IABS R17, R10 ;  /* 0x0000000a00117213 */ /* 0x000fe20000000000 */
[----:B------:R-:W-:Y:S01]  /*2c70*/  IMAD.MOV R14, RZ, RZ, -R14 ;  /* 0x000000ffff0e7224 */ /* 0x000fe200078e0a0e */
[----:B------:R-:W-:Y:S01]  /*2c80*/  IABS R18, R33 ;  /* 0x0000002100127213 */ /* 0x000fe20000000000 */
[----:B------:R-:W-:-:S04]  /*2c90*/  IMAD.HI.U32 R27, R34, R16, RZ ;  /* 0x00000010221b7227 */ /* 0x000fc800078e00ff */
[----:B------:R-:W-:Y:S01]  /*2ca0*/  IMAD.MOV R17, RZ, RZ, -R17 ;  /* 0x000000ffff117224 */ /* 0x000fe200078e0a11 */
[----:B------:R-:W-:Y:S01]  /*2cb0*/  @!P4 IADD3 R0, PT, PT, R0, -R19, RZ ;  /* 0x800000130000c210 */ /* 0x000fe20007ffe0ff */
[----:B------:R-:W-:-:S03]  /*2cc0*/  IMAD.HI.U32 R39, R39, R18, RZ ;  /* 0x0000001227277227 */ /* 0x000fc600078e00ff */
[----:B------:R-:W-:Y:S01]  /*2cd0*/  ISETP.GE.U32.AND P2, PT, R0, R19, PT ;  /* 0x000000130000720c */ /* 0x000fe20003f46070 */
[----:B------:R-:W-:Y:S01]  /*2ce0*/  IMAD R14, R27, R14, R16 ;  /* 0x0000000e1b0e7224 */ /* 0x000fe200078e0210 */
[----:B------:R-:W-:Y:S01]  /*2cf0*/  LOP3.LUT R0, R3, R22, RZ, 0x3c, !PT ;  /* 0x0000001603007212 */ /* 0x000fe200078e3cff */
        /* <DEDUP_REMOVED lines=8> */
[----:B------:R-:W-:Y:S01]  /*2d80*/  @P2 IADD3 R29, PT, PT, R29, 0x1, RZ ;  /* 0x000000011d1d2810 */ /* 0x000fe20007ffe0ff */
[----:B------:R-:W-:Y:S01]  /*2d90*/  IMAD R0, R13, R0, R30 ;  /* 0x000000000d007224 */ /* 0x000fe200078e021e */
[----:B------:R-:W-:Y:S02]  /*2da0*/  LOP3.LUT R13, R31, R6, RZ, 0x3c, !PT ;  /* 0x000000061f0d7212 */ /* 0x000fe400078e3cff */
[----:B------:R-:W-:Y:S01]  /*2db0*/  ISETP.GE.AND P2, PT, R16, RZ, PT ;  /* 0x000000ff1000720c */ /* 0x000fe20003f46270 */
[----:B------:R-:W-:Y:S02]  /*2dc0*/  @!P1 IMAD.IADD R14, R14, 0x1, -R21 ;  /* 0x000000010e0e9824 */ /* 0x000fe400078e0a15 */
        /* <DEDUP_REMOVED lines=47> */
.L_x_331:
[----:B------:R-:W0:Y:S01]  /*30c0*/  LDC.64 R2, c[0x0][0x420] ;  /* 0x00010800ff027b82 */ /* 0x000e220000000a00 */
[----:B------:R-:W-:-:S05]  /*30d0*/  IADD3 R0, PT, PT, R28, UR6, RZ ;  /* 0x000000061c007c10 */ /* 0x000fca000fffe0ff */
[----:B0-----:R-:W-:-:S05]  /*30e0*/  IMAD.WIDE.U32 R2, R0, 0x4, R2 ;  /* 0x0000000400027825 */ /* 0x001fca00078e0002 */
[----:B------:R1:W-:Y:S02]  /*30f0*/  STG.E desc[UR12][R2.64], R23 ;  /* 0x0000001702007986 */ /* 0x0003e4000c10190c */
.L_x_330:
[----:B------:R-:W-:Y:S05]  /*3100*/  BSYNC.RECONVERGENT B1 ;  /* 0x0000000000017941 */ /* 0x000fea0003800200 */
.L_x_329:
[----:B------:R-:W2:Y:S01]  /*3110*/  LDCU UR14, c[0x0][0x534] ;  /* 0x0000a680ff0e77ac */ /* 0x000ea20008000800 */
[C---:B------:R-:W-:Y:S01]  /*3120*/  IMAD.SHL.U32 R15, R25.reuse, 0x4, RZ ;  /* 0x00000004190f7824 */ /* 0x040fe200078e00ff */
[----:B01----:R-:W-:Y:S01]  /*3130*/  CS2R R2, SRZ ;  /* 0x0000000000027805 */ /* 0x003fe2000001ff00 */
[----:B------:R-:W-:Y:S01]  /*3140*/  IMAD.MOV.U32 R0, RZ, RZ, RZ ;  /* 0x000000ffff007224 */ /* 0x000fe200078e00ff */
[----:B------:R-:W0:Y:S01]  /*3150*/  LDCU UR9, c[0x0][0x44c] ;  /* 0x00008980ff0977ac */ /* 0x000e220008000800 */
[----:B------:R-:W-:Y:S01]  /*3160*/  IMAD R30, R28, 0xc0, R15 ;  /* 0x000000c01c1e7824 */ /* 0x000fe200078e020f */
[----:B------:R-:W-:Y:S02]  /*3170*/  CS2R R4, SRZ ;  /* 0x0000000000047805 */ /* 0x000fe4000001ff00 */
[----:B------:R-:W-:Y:S02]  /*3180*/  CS2R R6, SRZ ;  /* 0x0000000000067805 */ /* 0x000fe4000001ff00 */
[----:B------:R-:W-:Y:S01]  /*3190*/  CS2R R10, SRZ ;  /* 0x00000000000a7805 */ /* 0x000fe2000001ff00 */
[----:B------:R-:W-:Y:S01]  /*31a0*/  IMAD.MOV.U32 R13, RZ, RZ, RZ ;  /* 0x000000ffff0d7224 */ /* 0x000fe200078e00ff */
        /* <DEDUP_REMOVED lines=49> */
.L_x_339:
        /* <DEDUP_REMOVED lines=77> */
.L_x_338:
        /* <DEDUP_REMOVED lines=11> */
.L_x_340:
        /* <DEDUP_REMOVED lines=22> */
.L_x_337:
        /* <DEDUP_REMOVED lines=86> */
        .weak           $__internal_10_$__cuda_sm20_div_s64
        .type           $__internal_10_$__cuda_sm20_div_s64,@function
        .size           $__internal_10_$__cuda_sm20_div_s64,(.L_x_6871 - $__internal_10_$__cuda_sm20_div_s64)
$__internal_10_$__cuda_sm20_div_s64:
        /* <DEDUP_REMOVED lines=32> */
[----:B------:R-:W-:-:S04]  /*4300*/  IMAD.X R12, RZ, RZ, ~R12, P0 ;  /* 0x000000ffff0c7224 */ /* 0x000fc800000e0e0c */
[----:B------:R-:W-:-:S04]  /*4310*/  IMAD.WIDE.U32 R36, P4, R37, R12, R36 ;  /* 0x0000000c25247225 */ /* 0x000fc80007880024 */
[C---:B------:R-:W-:Y:S02]  /*4320*/  IMAD R15, R21.reuse, R12, RZ ;  /* 0x0000000c150f7224 */ /* 0x040fe400078e02ff */
[----:B------:R-:W-:-:S04]  /*4330*/  IMAD.HI.U32 R14, P3, R21, R14, R36 ;  /* 0x0000000e150e7227 */ /* 0x000fc80007860024 */
[----:B------:R-:W-:Y:S01]  /*4340*/  IMAD.HI.U32 R12, R21, R12, RZ ;  /* 0x0000000c150c7227 */ /* 0x000fe200078e00ff */
[----:B------:R-:W-:Y:S02]  /*4350*/  IADD3 R15, P2, PT, R15, R14, RZ ;  /* 0x0000000e0f0f7210 */ /* 0x000fe40007f5e0ff */
[-C--:B------:R-:W-:Y:S01]  /*4360*/  IADD3 R14, P0, PT, RZ, -R22.reuse, RZ ;  /* 0x80000016ff0e7210 */ /* 0x080fe20007f1e0ff */
[----:B------:R-:W-:Y:S02]  /*4370*/  IMAD.X R21, R12, 0x1, R21, P4 ;  /* 0x000000010c157824 */ /* 0x000fe400020e0615 */
[----:B------:R-:W-:Y:S01]  /*4380*/  IMAD.MOV.U32 R37, RZ, RZ, RZ ;  /* 0x000000ffff257224 */ /* 0x000fe200078e00ff */
[----:B------:R-:W-:Y:S02]  /*4390*/  SEL R14, R14, R22, !P1 ;  /* 0x000000160e0e7207 */ /* 0x000fe40004800000 */
[----:B------:R-:W-:-:S03]  /*43a0*/  IADD3.X R22, PT, PT, RZ, ~R19, RZ, P0, !PT ;  /* 0x80000013ff167210 */ /* 0x000fc600007fe4ff */
[----:B------:R-:W-:Y:S01]  /*43b0*/  IMAD.HI.U32 R36, R15, R14, RZ ;  /* 0x0000000e0f247227 */ /* 0x000fe200078e00ff */
[-C--:B------:R-:W-:Y:S02]  /*43c0*/  SEL R12, R22, R19.reuse, !P1 ;  /* 0x00000013160c7207 */ /* 0x080fe40004800000 */
[----:B------:R-:W-:-:S03]  /*43d0*/  LOP3.LUT R19, R17, R19, RZ, 0x3c, !PT ;  /* 0x0000001311137212 */ /* 0x000fc600078e3cff */
        /* <DEDUP_REMOVED lines=11> */
[-C--:B------:R-:W-:Y:S02]  /*4490*/  ISETP.GE.U32.AND P3, PT, R14, R26.reuse, PT ;  /* 0x0000001a0e00720c */ /* 0x080fe40003f66070 */
[----:B------:R-:W-:Y:S01]  /*44a0*/  IADD3 R29, P1, PT, R22, 0x1, RZ ;  /* 0x00000001161d7810 */ /* 0x000fe20007f3e0ff */
[----:B------:R-:W-:-:S05]  /*44b0*/  IMAD R15, R21, R26, R15 ;  /* 0x0000001a150f7224 */ /* 0x000fca00078e020f */
[----:B------:R-:W-:Y:S02]  /*44c0*/  IADD3.X R12, PT, PT, ~R15, R12, RZ, P0, !PT ;  /* 0x0000000c0f0c7210 */ /* 0x000fe400007fe5ff */
[----:B------:R-:W-:Y:S02]  /*44d0*/  IADD3 R15, P2, PT, R14, -R26, RZ ;  /* 0x8000001a0e0f7210 */ /* 0x000fe40007f5e0ff */
[----:B------:R-:W-:-:S04]  /*44e0*/  ISETP.GE.U32.AND.EX P3, PT, R12, R27, PT, P3 ;  /* 0x0000001b0c00720c */ /* 0x000fc80003f66130 */
[----:B------:R-:W-:Y:S01]  /*44f0*/  SEL R15, R15, R14, P3 ;  /* 0x0000000e0f0f7207 */ /* 0x000fe20001800000 */
[----:B------:R-:W-:Y:S01]  /*4500*/  IMAD.X R14, RZ, RZ, R21, P1 ;  /* 0x000000ffff0e7224 */ /* 0x000fe200008e0615 */
[----:B------:R-:W-:Y:S02]  /*4510*/  SEL R29, R29, R22, P3 ;  /* 0x000000161d1d7207 */ /* 0x000fe40001800000 */
[----:B------:R-:W-:Y:S01]  /*4520*/  ISETP.GE.U32.AND P0, PT, R15, R26, PT ;  /* 0x0000001a0f00720c */ /* 0x000fe20003f06070 */
[----:B------:R-:W-:Y:S01]  /*4530*/  IMAD.X R15, R12, 0x1, ~R27, P2 ;  /* 0x000000010c0f7824 */ /* 0x000fe200010e0e1b */
[----:B------:R-:W-:Y:S02]  /*4540*/  SEL R14, R14, R21, P3 ;  /* 0x000000150e0e7207 */ /* 0x000fe40001800000 */
[----:B------:R-:W-:Y:S02]  /*4550*/  ISETP.GE.AND P2, PT, R19, RZ, PT ;  /* 0x000000ff1300720c */ /* 0x000fe40003f46270 */
[----:B------:R-:W-:-:S02]  /*4560*/  SEL R15, R15, R12, P3 ;  /* 0x0000000c0f0f7207 */ /* 0x000fc40001800000 */
[----:B------:R-:W-:Y:S02]  /*4570*/  IADD3 R12, P1, PT, R29, 0x1, RZ ;  /* 0x000000011d0c7810 */ /* 0x000fe40007f3e0ff */
[----:B------:R-:W-:-:S03]  /*4580*/  ISETP.GE.U32.AND.EX P0, PT, R15, R27, PT, P0 ;  /* 0x0000001b0f00720c */ /* 0x000fc60003f06100 */
[----:B------:R-:W-:Y:S01]  /*4590*/  IMAD.X R15, RZ, RZ, R14, P1 ;  /* 0x000000ffff0f7224 */ /* 0x000fe200008e060e */
[----:B------:R-:W-:-:S04]  /*45a0*/  SEL R12, R12, R29, P0 ;  /* 0x0000001d0c0c7207 */ /* 0x000fc80000000000 */
[----:B------:R-:W-:Y:S02]  /*45b0*/  SEL R14, R15, R14, P0 ;  /* 0x0000000e0f0e7207 */ /* 0x000fe40000000000 */
[----:B------:R-:W-:Y:S02]  /*45c0*/  IADD3 R15, P1, PT, RZ, -R12, RZ ;  /* 0x8000000cff0f7210 */ /* 0x000fe40007f3e0ff */
[----:B------:R-:W-:Y:S02]  /*45d0*/  ISETP.NE.U32.AND P0, PT, R18, RZ, PT ;  /* 0x000000ff1200720c */ /* 0x000fe40003f05070 */
[----:B------:R-:W-:Y:S02]  /*45e0*/  IADD3.X R19, PT, PT, RZ, ~R14, RZ, P1, !PT ;  /* 0x8000000eff137210 */ /* 0x000fe40000ffe4ff */
[----:B------:R-:W-:Y:S02]  /*45f0*/  ISETP.NE.AND.EX P0, PT, R17, RZ, PT, P0 ;  /* 0x000000ff1100720c */ /* 0x000fe40003f05300 */
[----:B------:R-:W-:-:S02]  /*4600*/  SEL R15, R15, R12, !P2 ;  /* 0x0000000c0f0f7207 */ /* 0x000fc40005000000 */
[----:B------:R-:W-:Y:S01]  /*4610*/  SEL R19, R19, R14, !P2 ;  /* 0x0000000e13137207 */ /* 0x000fe20005000000 */
[----:B------:R-:W-:Y:S01]  /*4620*/  IMAD.MOV.U32 R14, RZ, RZ, R16 ;  /* 0x000000ffff0e7224 */ /* 0x000fe200078e0010 */
[----:B------:R-:W-:Y:S01]  /*4630*/  SEL R12, R15, 0xffffffff, P0 ;  /* 0xffffffff0f0c7807 */ /* 0x000fe20000000000 */
[----:B------:R-:W-:Y:S01]  /*4640*/  IMAD.MOV.U32 R15, RZ, RZ, 0x0 ;  /* 0x00000000ff0f7424 */ /* 0x000fe200078e00ff */
[----:B------:R-:W-:-:S03]  /*4650*/  SEL R19, R19, 0xffffffff, P0 ;  /* 0xffffffff13137807 */ /* 0x000fc60000000000 */
[----:B------:R-:W-:Y:S05]  /*4660*/  RET.REL.NODEC R14 `(_ZN5flash32flash_fwd_splitkv_combine_kernelI23Flash_fwd_kernel_traitsILi192ELi64ELi64ELi4ELb0ELb0EN7cutlass6half_tE19Flash_kernel_traitsILi192ELi64ELi64ELi4ES3_EELi8ELi4ELb1EEEvNS_16Flash_fwd_paramsE) ;  /* 0xffffffb80e647950 */ /* 0x000fea0003c3ffff */
.L_x_341:
        /* <DEDUP_REMOVED lines=9> */
.L_x_6871:


//--------------------- .text._ZN5flash32flash_fwd_splitkv_combine_kernelI23Flash_fwd_kernel_traitsILi192ELi64ELi64ELi4ELb0ELb0EN7cutlass6half_tE19Flash_kernel_traitsILi192ELi64ELi64ELi4ES3_EELi8ELi3ELb1EEEvNS_16Flash_fwd_paramsE --------------------------
	.section	.text._ZN5flash32flash_fwd_splitkv_combine_kernelI23Flash_fwd_kernel_traitsILi192ELi64ELi64ELi4ELb0ELb0EN7cutlass6half_tE19Flash_kernel_traitsILi192ELi64ELi64ELi4ES3_EELi8ELi3ELb1EEEvNS_16Flash_fwd_paramsE,"ax",@progbits
	.align	128
        .global         _ZN5flash32flash_fwd_splitkv_combine_kernelI23Flash_fwd_kernel_traitsILi192ELi64ELi64ELi4ELb0ELb0EN7cutlass6half_tE19Flash_kernel_traitsILi192ELi64ELi64ELi4ES3_EELi8ELi3ELb1EEEvNS_16Flash_fwd_paramsE
        .type           _ZN5flash32flash_fwd_splitkv_combine_kernelI23Flash_fwd_kernel_traitsILi192ELi64ELi64ELi4ELb0ELb0EN7cutlass6half_tE19Flash_kernel_traitsILi192ELi64ELi64ELi4ES3_EELi8ELi3ELb1EEEvNS_16Flash_fwd_paramsE,@function
        .size           _ZN5flash32flash_fwd_splitkv_combine_kernelI23Flash_fwd_kernel_traitsILi192ELi64ELi64ELi4ELb0ELb0EN7cutlass6half_tE19Flash_kernel_traitsILi192ELi64ELi64ELi4ES3_EELi8ELi3ELb1EEEvNS_16Flash_fwd_paramsE,(.L_x_6872 - _ZN5flash32flash_fwd_splitkv_combine_kernelI23Flash_fwd_kernel_traitsILi192ELi64ELi64ELi4ELb0ELb0EN7cutlass6half_tE19Flash_kernel_traitsILi192ELi64ELi64ELi4ES3_EELi8ELi3ELb1EEEvNS_16Flash_fwd_paramsE)
        .other          _ZN5flash32flash_fwd_splitkv_combine_kernelI23Flash_fwd_kernel_traitsILi192ELi64ELi64ELi4ELb0ELb0EN7cutlass6half_tE19Flash_kernel_traitsILi192ELi64ELi64ELi4ES3_EELi8ELi3ELb1EEEvNS_16Flash_fwd_paramsE,@"STO_CUDA_ENTRY STV_DEFAULT"
_ZN5flash32flash_fwd_splitkv_combine_kernelI23Flash_fwd_kernel_traitsILi192ELi64ELi64ELi4ELb0ELb0EN7cutlass6half_tE19Flash_kernel_traitsILi192ELi64ELi64ELi4ES3_EELi8ELi3ELb1EEEvNS_16Flash_fwd_paramsE:
.text._ZN5flash32flash_fwd_splitkv_combine_kernelI23Flash_fwd_kernel_traitsILi192ELi64ELi64ELi4ELb0ELb0EN7cutlass6half_tE19Flash_kernel_traitsILi192ELi64ELi64ELi4ES3_EELi8ELi3ELb1EEEvNS_16Flash_fwd_paramsE:
        /* <DEDUP_REMOVED lines=38> */
.L_x_342:
[----:B------:R-:W-:Y:S01]  /*0260*/  IMAD.U32 R27, RZ, RZ, UR7 ;  /* 0x00000007ff1b7e24 */ /* 0x000fe2000f8e00ff */
[----:B------:R-:W-:Y:S01]  /*0270*/  MOV R20, UR14 ;  /* 0x0000000e00147c02 */ /* 0x000fe20008000f00 */
[----:B------:R-:W-:Y:S01]  /*0280*/  IMAD.U32 R21, RZ, RZ, UR15 ;  /* 0x0000000fff157e24 */ /* 0x000fe2000f8e00ff */
[----:B------:R-:W-:Y:S02]  /*0290*/  MOV R19, UR8 ;  /* 0x0000000800137c02 */ /* 0x000fe40008000f00 */
[----:B------:R-:W-:Y:S02]  /*02a0*/  MOV R18, 0x2c0 ;  /* 0x000002c000127802 */ /* 0x000fe40000000f00 */
[----:B------:R-:W-:Y:S05]  /*02b0*/  CALL.REL.NOINC `($__internal_11_$__cuda_sm20_div_s64) ;  /* 0x0000003c007c7944 */ /* 0x000fea0003c00000 */
.L_x_343:
        /* <DEDUP_REMOVED lines=30> */
.L_x_345:
[----:B------:R-:W-:Y:S01]  /*04a0*/  IMAD.MOV.U32 R27, RZ, RZ, R16 ;  /* 0x000000ffff1b7224 */ /* 0x000fe200078e0010 */
[----:B------:R-:W-:Y:S02]  /*04b0*/  MOV R21, R17 ;  /* 0x0000001100157202 */ /* 0x000fe40000000f00 */
[----:B------:R-:W-:Y:S02]  /*04c0*/  MOV R18, 0x4e0 ;  /* 0x000004e000127802 */ /* 0x000fe40000000f00 */
[----:B------:R-:W-:Y:S05]  /*04d0*/  CALL.REL.NOINC `($__internal_11_$__cuda_sm20_div_s64) ;  /* 0x0000003800f47944 */ /* 0x000fea0003c00000 */
[----:B------:R-:W-:Y:S02]  /*04e0*/  MOV R6, R16 ;  /* 0x0000001000067202 */ /* 0x000fe40000000f00 */
[----:B------:R-:W-:Y:S02]  /*04f0*/  MOV R7, R17 ;  /* 0x0000001100077202 */ /* 0x000fe40000000f00 */
.L_x_346:
[----:B------:R-:W-:Y:S05]  /*0500*/  BSYNC.RECONVERGENT B0 ;  /* 0x0000000000007941 */ /* 0x000fea0003800200 */
.L_x_344:
        /* <DEDUP_REMOVED lines=55> */
.L_x_348:
[----:B------:R-:W-:Y:S01]  /*0880*/  IMAD.MOV.U32 R27, RZ, RZ, R20 ;  /* 0x000000ffff1b7224 */ /* 0x000fe200078e0014 */
[----:B------:R-:W-:Y:S01]  /*0890*/  MOV R20, R14 ;  /* 0x0000000e00147202 */ /* 0x000fe20000000f00 */
[----:B------:R-:W-:Y:S01]  /*08a0*/  IMAD.MOV.U32 R21, RZ, RZ, R19 ;  /* 0x000000ffff157224 */ /* 0x000fe200078e0013 */
[----:B------:R-:W-:Y:S02]  /*08b0*/  MOV R19, R4 ;  /* 0x0000000400137202 */ /* 0x000fe40000000f00 */
[----:B------:R-:W-:Y:S02]  /*08c0*/  MOV R18, 0x8e0 ;  /* 0x000008e000127802 */ /* 0x000fe40000000f00 */
[----:B------:R-:W-:Y:S05]  /*08d0*/  CALL.REL.NOINC `($__internal_11_$__cuda_sm20_div_s64) ;  /* 0x0000003400f47944 */ /* 0x000fea0003c00000 */
.L_x_349:
[----:B------:R-:W-:Y:S05]  /*08e0*/  BSYNC.RECONVERGENT B0 ;  /* 0x0000000000007941 */ /* 0x000fea0003800200 */
.L_x_347:
        /* <DEDUP_REMOVED lines=116> */
.L_x_351:
[----:B------:R-:W-:Y:S01]  /*1030*/  IMAD.MOV.U32 R27, RZ, RZ, R16 ;  /* 0x000000ffff1b7224 */ /* 0x000fe200078e0010 */
[----:B------:R-:W-:Y:S01]  /*1040*/  MOV R20, R11 ;  /* 0x0000000b00147202 */ /* 0x000fe20000000f00 */
[----:B------:R-:W-:Y:S01]  /*1050*/  IMAD.MOV.U32 R21, RZ, RZ, R17 ;  /* 0x000000ffff157224 */ /* 0x000fe200078e0011 */
[----:B------:R-:W-:Y:S02]  /*1060*/  MOV R19, R3 ;  /* 0x0000000300137202 */ /* 0x000fe40000000f00 */
[----:B------:R-:W-:Y:S02]  /*1070*/  MOV R18, 0x1090 ;  /* 0x0000109000127802 */ /* 0x000fe40000000f00 */
[----:B------:R-:W-:Y:S05]  /*1080*/  CALL.REL.NOINC `($__internal_11_$__cuda_sm20_div_s64) ;  /* 0x0000003000087944 */ /* 0x000fea0003c00000 */
[----:B------:R-:W-:Y:S02]  /*1090*/  MOV R32, R16 ;  /* 0x0000001000207202 */ /* 0x000fe40000000f00 */
[----:B------:R-:W-:Y:S02]  /*10a0*/  MOV R33, R17 ;  /* 0x0000001100217202 */ /* 0x000fe40000000f00 */
.L_x_352:
[----:B------:R-:W-:Y:S05]  /*10b0*/  BSYNC.RECONVERGENT B0 ;  /* 0x0000000000007941 */ /* 0x000fea0003800200 */
.L_x_350:
        /* <DEDUP_REMOVED lines=58> */
.L_x_354:
[----:B------:R-:W-:Y:S01]  /*1460*/  IMAD.MOV.U32 R27, RZ, RZ, R6 ;  /* 0x000000ffff1b7224 */ /* 0x000fe200078e0006 */
[----:B------:R-:W-:Y:S01]  /*1470*/  MOV R21, R7 ;  /* 0x0000000700157202 */ /* 0x000fe20000000f00 */
[----:B------:R-:W-:Y:S01]  /*1480*/  IMAD.MOV.U32 R20, RZ, RZ, R9 ;  /* 0x000000ffff147224 */ /* 0x000fe200078e0009 */
[----:B------:R-:W-:Y:S02]  /*1490*/  MOV R18, 0x14b0 ;  /* 0x000014b000127802 */ /* 0x000fe40000000f00 */
[----:B------:R-:W-:Y:S05]  /*14a0*/  CALL.REL.NOINC `($__internal_11_$__cuda_sm20_div_s64) ;  /* 0x0000002c00007944 */ /* 0x000fea0003c00000 */
[----:B------:R-:W-:Y:S02]  /*14b0*/  MOV R20, R16 ;  /* 0x0000001000147202 */ /* 0x000fe40000000f00 */
[----:B------:R-:W-:Y:S02]  /*14c0*/  MOV R21, R17 ;  /* 0x0000001100157202 */ /* 0x000fe40000000f00 */
.L_x_355:
[----:B------:R-:W-:Y:S05]  /*14d0*/  BSYNC.RECONVERGENT B0 ;  /* 0x0000000000007941 */ /* 0x000fea0003800200 */
.L_x_353:
[----:B------:R-:W0:Y:S01]  /*14e0*/  LDCU UR5, c[0x0][0x434] ;  /* 0x00008680ff0577ac */ /* 0x000e220008000800 */
[----:B------:R-:W-:Y:S01]  /*14f0*/  IABS R6, R5 ;  /* 0x0000000500067213 */ /* 0x000fe20000000000 */
[----:B------:R-:W-:Y:S01]  /*1500*/  BSSY.RECONVERGENT B0, `(.L_x_356) ;  /* 0x000003d000007945 */ /* 0x000fe20003800200 */
[----:B------:R-:W-:Y:S01]  /*1510*/  IMAD.MOV.U32 R26, RZ, RZ, -0x800000 ;  /* 0xff800000ff1a7424 */ /* 0x000fe200078e00ff */
[----:B------:R-:W1:Y:S01]  /*1520*/  LDCU UR16, c[0x0][0x534] ;  /* 0x0000a680ff1077ac */ /* 0x000e620008000800 */
[----:B------:R-:W2:Y:S01]  /*1530*/  LDCU UR9, c[0x0][0x430] ;  /* 0x00008600ff0977ac */ /* 0x000ea20008000800 */
[----:B------:R-:W-:Y:S01]  /*1540*/  USHF.R.S32.HI UR4, URZ, 0x1f, UR10 ;  /* 0x0000001fff047899 */ /* 0x000fe2000801140a */
[----:B------:R-:W3:Y:S01]  /*1550*/  LDCU.64 UR12, c[0x0][0x358] ;  /* 0x00006b00ff0c77ac */ /* 0x000ee20008000a00 */
[----:B0-----:R-:W-:Y:S01]  /*1560*/  IMAD.U32 R7, RZ, RZ, UR5 ;  /* 0x00000005ff077e24 */ /* 0x001fe2000f8e00ff */
[----:B------:R-:W-:Y:S01]  /*1570*/  LOP3.LUT R5, R5, UR5, RZ, 0x3c, !PT ;  /* 0x0000000505057c12 */ /* 0x000fe2000f8e3cff */
[----:B------:R-:W-:-:S03]  /*1580*/  ULOP3.LUT UR4, UR4, 0x1, URZ, 0xfc, !UPT ;  /* 0x0000000104047892 */ /* 0x000fc6000f8efcff */
[----:B------:R-:W-:Y:S02]  /*1590*/  IABS R7, R7 ;  /* 0x0000000700077213 */ /* 0x000fe40000000000 */
[----:B------:R-:W-:Y:S01]  /*15a0*/  ISETP.GE.AND P2, PT, R5, RZ, PT ;  /* 0x000000ff0500720c */ /* 0x000fe20003f46270 */
[----:B--2---:R-:W-:Y:S01]  /*15b0*/  UIMAD UR9, UR5, UR9, URZ ;  /* 0x00000009050972a4 */ /* 0x004fe2000f8e02ff */
[----:B------:R-:W0:Y:S01]  /*15c0*/  I2F.RP R13, R7 ;  /* 0x00000007000d7306 */ /* 0x000e220000209400 */
[----:B------:R-:W-:-:S07]  /*15d0*/  MOV R5, 0x400 ;  /* 0x0000040000057802 */ /* 0x000fce0000000f00 */
[----:B0-----:R-:W0:Y:S02]  /*15e0*/  MUFU.RCP R16, R13 ;  /* 0x0000000d00107308 */ /* 0x001e240000001000 */
[----:B0-----:R-:W-:-:S06]  /*15f0*/  VIADD R16, R16, 0xffffffe ;  /* 0x0ffffffe10107836 */ /* 0x001fcc0000000000 */
[----:B------:R-:W0:Y:S02]  /*1600*/  F2I.FTZ.U32.TRUNC.NTZ R17, R16 ;  /* 0x0000001000117305 */ /* 0x000e24000021f000 */
[----:B0-----:R-:W-:Y:S02]  /*1610*/  IMAD.MOV R0, RZ, RZ, -R17 ;  /* 0x000000ffff007224 */ /* 0x001fe400078e0a11 */
[----:B------:R-:W-:Y:S02]  /*1620*/  HFMA2 R16, -RZ, RZ, 0, 0 ;  /* 0x00000000ff107431 */ /* 0x000fe400000001ff */
[----:B------:R-:W-:-:S04]  /*1630*/  IMAD R0, R0, R7, RZ ;  /* 0x0000000700007224 */ /* 0x000fc800078e02ff */
[----:B------:R-:W-:Y:S02]  /*1640*/  IMAD.HI.U32 R17, R17, R0, R16 ;  /* 0x0000000011117227 */ /* 0x000fe400078e0010 */
[----:B------:R-:W0:Y:S04]  /*1650*/  S2R R0, SR_TID.X ;  /* 0x0000000000007919 */ /* 0x000e280000002100 */
[----:B------:R-:W-:-:S04]  /*1660*/  IMAD.HI.U32 R8, R17, R6, RZ ;  /* 0x0000000611087227 */ /* 0x000fc800078e00ff */
[----:B------:R-:W-:Y:S02]  /*1670*/  IMAD.MOV R13, RZ, RZ, -R8 ;  /* 0x000000ffff0d7224 */ /* 0x000fe400078e0a08 */
[----:B------:R-:W-:Y:S02]  /*1680*/  IMAD.MOV.U32 R17, RZ, RZ, -0x800000 ;  /* 0xff800000ff117424 */ /* 0x000fe400078e00ff */
[C---:B------:R-:W-:Y:S02]  /*1690*/  IMAD R16, R7.reuse, R13, R6 ;  /* 0x0000000d07107224 */ /* 0x040fe400078e0206 */
[----:B------:R-:W2:Y:S03]  /*16a0*/  S2R R6, SR_CgaCtaId ;  /* 0x0000000000067919 */ /* 0x000ea60000008800 */
[----:B------:R-:W-:-:S13]  /*16b0*/  ISETP.GT.U32.AND P0, PT, R7, R16, PT ;  /* 0x000000100700720c */ /* 0x000fda0003f04070 */
[----:B------:R-:W-:Y:S01]  /*16c0*/  @!P0 IMAD.IADD R16, R16, 0x1, -R7 ;  /* 0x0000000110108824 */ /* 0x000fe200078e0a07 */
[----:B------:R-:W-:Y:S02]  /*16d0*/  @!P0 IADD3 R8, PT, PT, R8, 0x1, RZ ;  /* 0x0000000108088810 */ /* 0x000fe40007ffe0ff */
[----:B------:R-:W-:Y:S02]  /*16e0*/  ISETP.NE.AND P0, PT, RZ, UR5, PT ;  /* 0x00000005ff007c0c */ /* 0x000fe4000bf05270 */
[----:B------:R-:W-:Y:S02]  /*16f0*/  ISETP.GE.U32.AND P3, PT, R16, R7, PT ;  /* 0x000000071000720c */ /* 0x000fe40003f66070 */
[C---:B0-----:R-:W-:Y:S02]  /*1700*/  ISETP.GT.U32.AND P1, PT, R0.reuse, 0x3f, PT ;  /* 0x0000003f0000780c */ /* 0x041fe40003f24070 */
[----:B------:R-:W-:Y:S02]  /*1710*/  SHF.R.U32.HI R27, RZ, 0x3, R0 ;  /* 0x00000003ff1b7819 */ /* 0x000fe40000011600 */
[----:B------:R-:W-:-:S02]  /*1720*/  LOP3.LUT R25, R0, 0x7, RZ, 0xc0, !PT ;  /* 0x0000000700197812 */ /* 0x000fc400078ec0ff */
[----:B--2---:R-:W-:-:S05]  /*1730*/  LEA R6, R6, R5, 0x18 ;  /* 0x0000000506067211 */ /* 0x004fca00078ec0ff */
[----:B------:R-:W-:Y:S02]  /*1740*/  @P3 VIADD R8, R8, 0x1 ;  /* 0x0000000108083836 */ /* 0x000fe40000000000 */
[----:B------:R-:W-:-:S03]  /*1750*/  @!P1 IMAD R16, R27, 0x24, R6 ;  /* 0x000000241b109824 */ /* 0x000fc600078e0206 */
[----:B------:R-:W-:Y:S01]  /*1760*/  @!P2 IADD3 R8, PT, PT, -R8, RZ, RZ ;  /* 0x000000ff0808a210 */ /* 0x000fe20007ffe1ff */
[----:B------:R-:W-:Y:S01]  /*1770*/  IMAD R6, R25, 0x24, R6 ;  /* 0x0000002419067824 */ /* 0x000fe200078e0206 */
[----:B-1----:R-:W-:Y:S01]  /*1780*/  ISETP.GE.AND P2, PT, R27, UR16, PT ;  /* 0x000000101b007c0c */ /* 0x002fe2000bf46270 */
[----:B------:R-:W-:Y:S01]  /*1790*/  @!P1 IMAD R16, R25, 0x4, R16 ;  /* 0x0000000419109824 */ /* 0x000fe200078e0210 */
[----:B------:R-:W-:Y:S02]  /*17a0*/  @!P0 LOP3.LUT R8, RZ, UR5, RZ, 0x33, !PT ;  /* 0x00000005ff088c12 */ /* 0x000fe4000f8e33ff */
[----:B------:R-:W-:-:S03]  /*17b0*/  LEA R6, R27, R6, 0x2 ;  /* 0x000000061b067211 */ /* 0x000fc600078e10ff */
[----:B------:R-:W-:-:S06]  /*17c0*/  IMAD R15, R8, UR4, RZ ;  /* 0x00000004080f7c24 */ /* 0x000fcc000f8e02ff */
[----:B---3--:R-:W-:Y:S05]  /*17d0*/  @P2 BRA `(.L_x_357) ;  /* 0x00000000003c2947 */ /* 0x008fea0003800000 */
        /* <DEDUP_REMOVED lines=15> */
.L_x_357:
[----:B------:R-:W-:Y:S05]  /*18d0*/  BSYNC.RECONVERGENT B0 ;  /* 0x0000000000007941 */ /* 0x000fea0003800200 */
.L_x_356:
[----:B-----5:R1:W-:Y:S01]  /*18e0*/  @!P1 STS [R16], R17 ;  /* 0x0000001110009388 */ /* 0x0203e20000000800 */
[----:B------:R-:W2:Y:S08]  /*18f0*/  LDC R13, c[0x0][0x3e0] ;  /* 0x0000f800ff0d7b82 */ /* 0x000eb00000000800 */
[----:B------:R-:W-:Y:S01]  /*1900*/  BAR.SYNC.DEFER_BLOCKING 0x0 ;  /* 0x0000000000007b1d */ /* 0x000fe20000010000 */
[----:B------:R-:W-:-:S05]  /*1910*/  ISETP.NE.AND P5, PT, R15, RZ, PT ;  /* 0x000000ff0f00720c */ /* 0x000fca0003fa5270 */
[----:B------:R-:W-:Y:S01]  /*1920*/  BSSY.RECONVERGENT B1, `(.L_x_358) ;  /* 0x0000177000017945 */ /* 0x000fe20003800200 */
[----:B-1----:R-:W-:Y:S02]  /*1930*/  IABS R17, R15 ;  /* 0x0000000f00117213 */ /* 0x002fe40000000000 */
[----:B--2---:R-:W-:Y:S01]  /*1940*/  IABS R5, R13 ;  /* 0x0000000d00057213 */ /* 0x004fe20000000000 */
[----:B------:R-:W1:Y:S01]  /*1950*/  @!P1 LDS R26, [R6] ;  /* 0x00000000061a9984 */ /* 0x000e620000000800 */
[----:B0-----:R-:W0:Y:S08]  /*1960*/  I2F.RP R23, R17 ;  /* 0x0000001100177306 */ /* 0x001e300000209400 */
[----:B------:R-:W2:Y:S08]  /*1970*/  I2F.RP R18, R5 ;  /* 0x0000000500127306 */ /* 0x000eb00000209400 */
[----:B0-----:R-:W0:Y:S08]  /*1980*/  MUFU.RCP R28, R23 ;  /* 0x00000017001c7308 */ /* 0x001e300000001000 */
[----:B--2---:R-:W2:Y:S01]  /*1990*/  MUFU.RCP R30, R18 ;  /* 0x00000012001e7308 */ /* 0x004ea20000001000 */
[----:B0-----:R-:W-:-:S07]  /*19a0*/  VIADD R28, R28, 0xffffffe ;  /* 0x0ffffffe1c1c7836 */ /* 0x001fce0000000000 */
[----:B------:R-:W0:Y:S01]  /*19b0*/  F2I.FTZ.U32.TRUNC.NTZ R29, R28 ;  /* 0x0000001c001d7305 */ /* 0x000e22000021f000 */
[----:B-1----:R-:W1:Y:S01]  /*19c0*/  SHFL.BFLY PT, R19, R26, 0x4, 0x1f ;  /* 0x0c801f001a137f89 */ /* 0x002e6200000e0000 */
[----:B--2---:R-:W-:-:S06]  /*19d0*/  VIADD R30, R30, 0xffffffe ;  /* 0x0ffffffe1e1e7836 */ /* 0x004fcc0000000000 */
[----:B------:R2:W3:Y:S01]  /*19e0*/  F2I.FTZ.U32.TRUNC.NTZ R31, R30 ;  /* 0x0000001e001f7305 */ /* 0x0004e2000021f000 */
[----:B0-----:R-:W-:Y:S02]  /*19f0*/  IMAD.MOV R18, RZ, RZ, -R29 ;  /* 0x000000ffff127224 */ /* 0x001fe400078e0a1d */
[----:B------:R-:W-:Y:S02]  /*1a00*/  IMAD.MOV.U32 R28, RZ, RZ, RZ ;  /* 0x000000ffff1c7224 */ /* 0x000fe400078e00ff */
[----:B--2---:R-:W-:Y:S01]  /*1a10*/  IMAD.MOV.U32 R30, RZ, RZ, RZ ;  /* 0x000000ffff1e7224 */ /* 0x004fe200078e00ff */
[----:B-1----:R-:W-:-:S05]  /*1a20*/  FMNMX.FTZ R19, R19, R26, !PT ;  /* 0x0000001a13137209 */ /* 0x002fca0007810000 */
[----:B------:R-:W0:Y:S02]  /*1a30*/  SHFL.BFLY PT, R22, R19, 0x2, 0x1f ;  /* 0x0c401f0013167f89 */ /* 0x000e2400000e0000 */
[----:B0-----:R-:W-:-:S05]  /*1a40*/  FMNMX.FTZ R22, R19, R22, !PT ;  /* 0x0000001613167209 */ /* 0x001fca0007810000 */
[----:B------:R-:W0:Y:S02]  /*1a50*/  SHFL.BFLY PT, R7, R22, 0x1, 0x1f ;  /* 0x0c201f0016077f89 */ /* 0x000e2400000e0000 */
[----:B0-----:R-:W-:Y:S01]  /*1a60*/  FMNMX.FTZ R7, R22, R7, !PT ;  /* 0x0000000716077209 */ /* 0x001fe20007810000 */
[----:B---3--:R-:W-:-:S03]  /*1a70*/  IMAD.MOV R22, RZ, RZ, -R31 ;  /* 0x000000ffff167224 */ /* 0x008fc600078e0a1f */
[----:B------:R-:W-:Y:S01]  /*1a80*/  FSETP.NEU.FTZ.AND P0, PT, R7, -INF , PT ;  /* 0xff8000000700780b */ /* 0x000fe20003f1d000 */
[----:B------:R-:W-:-:S03]  /*1a90*/  IMAD R22, R22, R5, RZ ;  /* 0x0000000516167224 */ /* 0x000fc600078e02ff */
[----:B------:R-:W-:Y:S01]  /*1aa0*/  FSEL R7, R7, RZ, P0 ;  /* 0x000000ff07077208 */ /* 0x000fe20000000000 */
[----:B------:R-:W-:-:S04]  /*1ab0*/  IMAD.HI.U32 R22, R31, R22, R30 ;  /* 0x000000161f167227 */ /* 0x000fc800078e001e */
[----:B------:R-:W-:-:S04]  /*1ac0*/  FADD.FTZ R16, -R7, R26 ;  /* 0x0000001a07107221 */ /* 0x000fc80000010100 */
[----:B------:R-:W-:-:S06]  /*1ad0*/  FMUL.FTZ R24, R16, 1.4426950216293334961 ;  /* 0x3fb8aa3b10187820 */ /* 0x000fcc0000410000 */
[----:B------:R-:W0:Y:S02]  /*1ae0*/  MUFU.EX2 R24, R24 ;  /* 0x0000001800187308 */ /* 0x000e240000000800 */
[----:B0-----:R-:W0:Y:S02]  /*1af0*/  SHFL.BFLY PT, R19, R24, 0x4, 0x1f ;  /* 0x0c801f0018137f89 */ /* 0x001e2400000e0000 */
        /* <DEDUP_REMOVED lines=15> */
[----:B0-----:R-:W-:Y:S01]  /*1bf0*/  FADD.FTZ R16, R19, R16 ;  /* 0x0000001013107221 */ /* 0x001fe20000010000 */
[----:B------:R-:W-:Y:S02]  /*1c00*/  IMAD.MOV.U32 R23, RZ, RZ, 0x7f800000 ;  /* 0x7f800000ff177424 */ /* 0x000fe400078e00ff */
        /* <DEDUP_REMOVED lines=11> */
[----:B------:R-:W-:Y:S01]  /*1cc0*/  ISETP.GE.AND P3, PT, R2, RZ, PT ;  /* 0x000000ff0200720c */ /* 0x000fe20003f66270 */
[----:B0-----:R-:W-:-:S02]  /*1cd0*/  FADD.FTZ R19, R16, R19 ;  /* 0x0000001310137221 */ /* 0x001fc40000010000 */
[----:B------:R-:W-:Y:S01]  /*1ce0*/  @P2 VIADD R29, R29, 0x1 ;  /* 0x000000011d1d2836 */ /* 0x000fe20000000000 */
[----:B------:R-:W-:Y:S02]  /*1cf0*/  ISETP.GE.AND P2, PT, R24, RZ, PT ;  /* 0x000000ff1800720c */ /* 0x000fe40003f46270 */
[----:B------:R-:W-:-:S03]  /*1d00*/  FSETP.NE.FTZ.AND P1, PT, R19, RZ, PT ;  /* 0x000000ff1300720b */ /* 0x000fc60003f35000 */
[----:B------:R-:W-:-:S04]  /*1d10*/  @P4 VIADD R22, R22, 0x1 ;  /* 0x0000000116164836 */ /* 0x000fc80000000000 */
[----:B------:R-:W-:Y:S02]  /*1d20*/  @!P3 IADD3 R29, PT, PT, -R29, RZ, RZ ;  /* 0x000000ff1d1db210 */ /* 0x000fe40007ffe1ff */
[----:B------:R-:W-:Y:S02]  /*1d30*/  ISETP.NE.AND P3, PT, R8, RZ, PT ;  /* 0x000000ff0800720c */ /* 0x000fe40003f65270 */
[----:B------:R-:W-:Y:S01]  /*1d40*/  @!P5 LOP3.LUT R29, RZ, R17, RZ, 0x33, !PT ;  /* 0x00000011ff1dd212 */ /* 0x000fe200078e33ff */
[----:B------:R-:W-:Y:S01]  /*1d50*/  @!P2 IMAD.MOV R22, RZ, RZ, -R22 ;  /* 0x000000ffff16a224 */ /* 0x000fe200078e0a16 */
[----:B------:R-:W-:Y:S01]  /*1d60*/  @!P0 LOP3.LUT R22, RZ, R13, RZ, 0x33, !PT ;  /* 0x0000000dff168212 */ /* 0x000fe200078e33ff */
[----:B------:R-:W0:Y:S01]  /*1d70*/  @P1 MUFU.LG2 R2, R19 ;  /* 0x0000001300021308 */ /* 0x000e220000000c00 */
[----:B------:R-:W-:Y:S02]  /*1d80*/  LOP3.LUT P0, RZ, R0, 0x3c7, RZ, 0xc0, !PT ;  /* 0x000003c700ff7812 */ /* 0x000fe4000780c0ff */
[----:B------:R-:W-:Y:S01]  /*1d90*/  SEL R5, RZ, 0x1, !P3 ;  /* 0x00000001ff057807 */ /* 0x000fe20005800000 */
[----:B------:R-:W-:Y:S01]  /*1da0*/  IMAD R22, R22, UR11, RZ ;  /* 0x0000000b16167c24 */ /* 0x000fe2000f8e02ff */
[----:B------:R-:W-:-:S02]  /*1db0*/  SHF.R.S32.HI R8, RZ, 0x1f, R15 ;  /* 0x0000001fff087819 */ /* 0x000fc4000001140f */
[----:B------:R-:W-:Y:S02]  /*1dc0*/  ISETP.LT.U32.AND P2, PT, R20, R29, PT ;  /* 0x0000001d1400720c */ /* 0x000fe40003f41070 */
[----:B------:R-:W-:Y:S02]  /*1dd0*/  SHF.R.S32.HI R17, RZ, 0x1f, R29 ;  /* 0x0000001fff117819 */ /* 0x000fe4000001141d */
[----:B------:R-:W-:Y:S02]  /*1de0*/  LOP3.LUT R5, R8, R5, RZ, 0xfc, !PT ;  /* 0x0000000508057212 */ /* 0x000fe400078efcff */
[----:B------:R-:W-:-:S03]  /*1df0*/  ISETP.LT.AND.EX P2, PT, R21, R17, PT, P2 ;  /* 0x000000111500720c */ /* 0x000fc60003f41320 */
[----:B------:R-:W-:Y:S01]  /*1e00*/  IMAD R5, R5, R22, RZ ;  /* 0x0000001605057224 */ /* 0x000fe200078e02ff */
[----:B------:R-:W-:Y:S01]  /*1e10*/  SEL R8, R20, R29, P2 ;  /* 0x0000001d14087207 */ /* 0x000fe20001000000 */
        /* <DEDUP_REMOVED lines=53> */
.L_x_361:
[----:B------:R-:W-:Y:S01]  /*2170*/  IMAD.MOV.U32 R21, RZ, RZ, RZ ;  /* 0x000000ffff157224 */ /* 0x000fe200078e00ff */
[----:B------:R-:W-:Y:S02]  /*2180*/  MOV R20, R30 ;  /* 0x0000001e00147202 */ /* 0x000fe40000000f00 */
[----:B------:R-:W-:Y:S02]  /*2190*/  MOV R18, 0x21b0 ;  /* 0x000021b000127802 */ /* 0x000fe40000000f00 */
[----:B------:R-:W-:Y:S05]  /*21a0*/  CALL.REL.NOINC `($__internal_11_$__cuda_sm20_div_s64) ;  /* 0x0000001c00c07944 */ /* 0x000fea0003c00000 */
[----:B------:R-:W-:Y:S02]  /*21b0*/  IADD3 R13, PT, PT, -R16, RZ, RZ ;  /* 0x000000ff100d7210 */ /* 0x000fe40007ffe1ff */
[----:B------:R-:W-:-:S03]  /*21c0*/  MOV R31, R17 ;  /* 0x00000011001f7202 */ /* 0x000fc60000000f00 */
[----:B------:R-:W-:Y:S01]  /*21d0*/  IMAD R27, R30, R13, R27 ;  /* 0x0000000d1e1b7224 */ /* 0x000fe200078e021b */
[----:B------:R-:W-:-:S07]  /*21e0*/  MOV R30, R16 ;  /* 0x00000010001e7202 */ /* 0x000fce0000000f00 */
.L_x_362:
        /* <DEDUP_REMOVED lines=60> */
.L_x_364:
[----:B------:R-:W-:Y:S01]  /*25b0*/  IMAD.MOV.U32 R27, RZ, RZ, R30 ;  /* 0x000000ffff1b7224 */ /* 0x000fe200078e001e */
[----:B------:R-:W-:Y:S01]  /*25c0*/  MOV R21, R31 ;  /* 0x0000001f00157202 */ /* 0x000fe20000000f00 */
[----:B------:R-:W-:Y:S01]  /*25d0*/  IMAD.MOV.U32 R20, RZ, RZ, R34 ;  /* 0x000000ffff147224 */ /* 0x000fe200078e0022 */
[----:B------:R-:W-:Y:S02]  /*25e0*/  MOV R18, 0x2600 ;  /* 0x0000260000127802 */ /* 0x000fe40000000f00 */
[----:B------:R-:W-:Y:S05]  /*25f0*/  CALL.REL.NOINC `($__internal_11_$__cuda_sm20_div_s64) ;  /* 0x0000001800ac7944 */ /* 0x000fea0003c00000 */
[----:B------:R-:W-:-:S05]  /*2600*/  IADD3 R31, PT, PT, -R16, RZ, RZ ;  /* 0x000000ff101f7210 */ /* 0x000fca0007ffe1ff */
[----:B------:R-:W-:Y:S02]  /*2610*/  IMAD R31, R31, R34, R30 ;  /* 0x000000221f1f7224 */ /* 0x000fe400078e021e */
.L_x_365:
[----:B------:R-:W-:Y:S05]  /*2620*/  BSYNC.RECONVERGENT B0 ;  /* 0x0000000000007941 */ /* 0x000fea0003800200 */
.L_x_363:
        /* <DEDUP_REMOVED lines=162> */
.L_x_360:
[----:B------:R-:W0:Y:S01]  /*3050*/  LDC.64 R2, c[0x0][0x420] ;  /* 0x00010800ff027b82 */ /* 0x000e220000000a00 */
[----:B------:R-:W-:-:S05]  /*3060*/  IADD3 R27, PT, PT, R27, UR6, RZ ;  /* 0x000000061b1b7c10 */ /* 0x000fca000fffe0ff */
[----:B0-----:R-:W-:-:S05]  /*3070*/  IMAD.WIDE.U32 R2, R27, 0x4, R2 ;  /* 0x000000041b027825 */ /* 0x001fca00078e0002 */
[----:B------:R1:W-:Y:S02]  /*3080*/  STG.E desc[UR12][R2.64], R23 ;  /* 0x0000001702007986 */ /* 0x0003e4000c10190c */
.L_x_359:
[----:B------:R-:W-:Y:S05]  /*3090*/  BSYNC.RECONVERGENT B1 ;  /* 0x0000000000017941 */ /* 0x000fea0003800200 */
.L_x_358:
        /* <DEDUP_REMOVED lines=9> */
[----:B------:R-:W-:Y:S02]  /*3130*/  IMAD.MOV.U32 R13, RZ, RZ, RZ ;  /* 0x000000ffff0d7224 */ /* 0x000fe400078e00ff */
[----:B------:R-:W-:Y:S01]  /*3140*/  IMAD R30, R28, 0xc0, R15 ;  /* 0x000000c01c1e7824 */ /* 0x000fe200078e020f */
        /* <DEDUP_REMOVED lines=50> */
.L_x_368:
        /* <DEDUP_REMOVED lines=77> */
.L_x_367:
        /* <DEDUP_REMOVED lines=11> */
.L_x_369:
        /* <DEDUP_REMOVED lines=22> */
.L_x_366:
        /* <DEDUP_REMOVED lines=86> */
        .weak           $__internal_11_$__cuda_sm20_div_s64
        .type           $__internal_11_$__cuda_sm20_div_s64,@function
        .size           $__internal_11_$__cuda_sm20_div_s64,(.L_x_6872 - $__internal_11_$__cuda_sm20_div_s64)
$__internal_11_$__cuda_sm20_div_s64:
        /* <DEDUP_REMOVED lines=86> */
[----:B------:R-:W-:Y:S06]  /*4610*/  RET.REL.NODEC R28 `(_ZN5flash32flash_fwd_splitkv_combine_kernelI23Flash_fwd_kernel_traitsILi192ELi64ELi64ELi4ELb0ELb0EN7cutlass6half_tE19Flash_kernel_traitsILi192ELi64ELi64ELi4ES3_EELi8ELi3ELb1EEEvNS_16Flash_fwd_paramsE) ;  /* 0xffffffb81c787950 */ /* 0x000fec0003c3ffff */
.L_x_370:
        /* <DEDUP_REMOVED lines=14> */
.L_x_6872:


//--------------------- .text._ZN5flash32flash_fwd_splitkv_combine_kernelI23Flash_fwd_kernel_traitsILi192ELi64ELi64ELi4ELb0ELb0EN7cutlass6half_tE19Flash_kernel_traitsILi192ELi64ELi64ELi4ES3_EELi8ELi2ELb1EEEvNS_16Flash_fwd_paramsE --------------------------
	.section	.text._ZN5flash32flash_fwd_splitkv_combine_kernelI23Flash_fwd_kernel_traitsILi192ELi64ELi64ELi4ELb0ELb0EN7cutlass6half_tE19Flash_kernel_traitsILi192ELi64ELi64ELi4ES3_EELi8ELi2ELb1EEEvNS_16Flash_fwd_paramsE,"ax",@progbits
	.align	128
        .global         _ZN5flash32flash_fwd_splitkv_combine_kernelI23Flash_fwd_kernel_traitsILi192ELi64ELi64ELi4ELb0ELb0EN7cutlass6half_tE19Flash_kernel_traitsILi192ELi64ELi64ELi4ES3_EELi8ELi2ELb1EEEvNS_16Flash_fwd_paramsE
        .type           _ZN5flash32flash_fwd_splitkv_combine_kernelI23Flash_fwd_kernel_traitsILi192ELi64ELi64ELi4ELb0ELb0EN7cutlass6half_tE19Flash_kernel_traitsILi192ELi64ELi64ELi4ES3_EELi8ELi2ELb1EEEvNS_16Flash_fwd_paramsE,@function
        .size           _ZN5flash32flash_fwd_splitkv_combine_kernelI23Flash_fwd_kernel_traitsILi192ELi64ELi64ELi4ELb0ELb0EN7cutlass6half_tE19Flash_kernel_traitsILi192ELi64ELi64ELi4ES3_EELi8ELi2ELb1EEEvNS_16Flash_fwd_paramsE,(.L_x_6873 - _ZN5flash32flash_fwd_splitkv_combine_kernelI23Flash_fwd_kernel_traitsILi192ELi64ELi64ELi4ELb0ELb0EN7cutlass6half_tE19Flash_kernel_traitsILi192ELi64ELi64ELi4ES3_EELi8ELi2ELb1EEEvNS_16Flash_fwd_paramsE)
        .other          _ZN5flash32flash_fwd_splitkv_combine_kernelI23Flash_fwd_kernel_traitsILi192ELi64ELi64ELi4ELb0ELb0EN7cutlass6half_tE19Flash_kernel_traitsILi192ELi64ELi64ELi4ES3_EELi8ELi2ELb1EEEvNS_16Flash_fwd_paramsE,@"STO_CUDA_ENTRY STV_DEFAULT"
_ZN5flash32flash_fwd_splitkv_combine_kernelI23Flash_fwd_kernel_traitsILi192ELi64ELi64ELi4ELb0ELb0EN7cutlass6half_tE19Flash_kernel_traitsILi192ELi64ELi64ELi4ES3_EELi8ELi2ELb1EEEvNS_16Flash_fwd_paramsE:
.text._ZN5flash32flash_fwd_splitkv_combine_kernelI23Flash_fwd_kernel_traitsILi192ELi64ELi64ELi4ELb0ELb0EN7cutlass6half_tE19Flash_kernel_traitsILi192ELi64ELi64ELi4ES3_EELi8ELi2ELb1EEEvNS_16Flash_fwd_paramsE:
        /* <DEDUP_REMOVED lines=39> */
.L_x_371:
[----:B------:R-:W-:Y:S01]  /*0270*/  IMAD.U32 R27, RZ, RZ, UR7 ;  /* 0x00000007ff1b7e24 */ /* 0x000fe2000f8e00ff */
[----:B------:R-:W-:Y:S01]  /*0280*/  MOV R20, UR14 ;  /* 0x0000000e00147c02 */ /* 0x000fe20008000f00 */
[----:B------:R-:W-:Y:S01]  /*0290*/  IMAD.U32 R21, RZ, RZ, UR15 ;  /* 0x0000000fff157e24 */ /* 0x000fe2000f8e00ff */
[----:B------:R-:W-:Y:S02]  /*02a0*/  MOV R19, UR8 ;  /* 0x0000000800137c02 */ /* 0x000fe40008000f00 */
[----:B------:R-:W-:Y:S02]  /*02b0*/  MOV R18, 0x2d0 ;  /* 0x000002d000127802 */ /* 0x000fe40000000f00 */
[----:B------:R-:W-:Y:S05]  /*02c0*/  CALL.REL.NOINC `($__internal_12_$__cuda_sm20_div_s64) ;  /* 0x0000003c00687944 */ /* 0x000fea0003c00000 */
.L_x_372:
        /* <DEDUP_REMOVED lines=30> */
.L_x_374:
[----:B------:R-:W-:Y:S01]  /*04b0*/  IMAD.MOV.U32 R27, RZ, RZ, R16 ;  /* 0x000000ffff1b7224 */ /* 0x000fe200078e0010 */
[----:B------:R-:W-:Y:S02]  /*04c0*/  MOV R21, R17 ;  /* 0x0000001100157202 */ /* 0x000fe40000000f00 */
[----:B------:R-:W-:Y:S02]  /*04d0*/  MOV R18, 0x4f0 ;  /* 0x000004f000127802 */ /* 0x000fe40000000f00 */
[----:B------:R-:W-:Y:S05]  /*04e0*/  CALL.REL.NOINC `($__internal_12_$__cuda_sm20_div_s64) ;  /* 0x0000003800e07944 */ /* 0x000fea0003c00000 */
[----:B------:R-:W-:Y:S02]  /*04f0*/  MOV R30, R16 ;  /* 0x00000010001e7202 */ /* 0x000fe40000000f00 */
[----:B------:R-:W-:Y:S02]  /*0500*/  MOV R31, R17 ;  /* 0x00000011001f7202 */ /* 0x000fe40000000f00 */
.L_x_375:
[----:B------:R-:W-:Y:S05]  /*0510*/  BSYNC.RECONVERGENT B0 ;  /* 0x0000000000007941 */ /* 0x000fea0003800200 */
.L_x_373:
        /* <DEDUP_REMOVED lines=54> */
.L_x_377:
[----:B------:R-:W-:Y:S01]  /*0880*/  IMAD.MOV.U32 R27, RZ, RZ, R20 ;  /* 0x000000ffff1b7224 */ /* 0x000fe200078e0014 */
[----:B------:R-:W-:Y:S01]  /*0890*/  MOV R20, R14 ;  /* 0x0000000e00147202 */ /* 0x000fe20000000f00 */
[----:B------:R-:W-:Y:S01]  /*08a0*/  IMAD.MOV.U32 R21, RZ, RZ, R19 ;  /* 0x000000ffff157224 */ /* 0x000fe200078e0013 */
[----:B------:R-:W-:Y:S02]  /*08b0*/  MOV R19, R4 ;  /* 0x0000000400137202 */ /* 0x000fe40000000f00 */
[----:B------:R-:W-:Y:S02]  /*08c0*/  MOV R18, 0x8e0 ;  /* 0x000008e000127802 */ /* 0x000fe40000000f00 */
[----:B------:R-:W-:Y:S05]  /*08d0*/  CALL.REL.NOINC `($__internal_12_$__cuda_sm20_div_s64) ;  /* 0x0000003400e47944 */ /* 0x000fea0003c00000 */
.L_x_378:
[----:B------:R-:W-:Y:S05]  /*08e0*/  BSYNC.RECONVERGENT B0 ;  /* 0x0000000000007941 */ /* 0x000fea0003800200 */
.L_x_376:
        /* <DEDUP_REMOVED lines=116> */
.L_x_380:
[----:B------:R-:W-:Y:S01]  /*1030*/  IMAD.MOV.U32 R27, RZ, RZ, R16 ;  /* 0x000000ffff1b7224 */ /* 0x000fe200078e0010 */
[----:B------:R-:W-:Y:S01]  /*1040*/  MOV R20, R11 ;  /* 0x0000000b00147202 */ /* 0x000fe20000000f00 */
[----:B------:R-:W-:Y:S01]  /*1050*/  IMAD.MOV.U32 R21, RZ, RZ, R17 ;  /* 0x000000ffff157224 */ /* 0x000fe200078e0011 */
[----:B------:R-:W-:Y:S02]  /*1060*/  MOV R19, R3 ;  /* 0x0000000300137202 */ /* 0x000fe40000000f00 */
[----:B------:R-:W-:Y:S02]  /*1070*/  MOV R18, 0x1090 ;  /* 0x0000109000127802 */ /* 0x000fe40000000f00 */
[----:B------:R-:W-:Y:S05]  /*1080*/  CALL.REL.NOINC `($__internal_12_$__cuda_sm20_div_s64) ;  /* 0x0000002c00f87944 */ /* 0x000fea0003c00000 */
[----:B------:R-:W-:Y:S02]  /*1090*/  MOV R32, R16 ;  /* 0x0000001000207202 */ /* 0x000fe40000000f00 */
[----:B------:R-:W-:Y:S02]  /*10a0*/  MOV R33, R17 ;  /* 0x0000001100217202 */ /* 0x000fe40000000f00 */
.L_x_381:
[----:B------:R-:W-:Y:S05]  /*10b0*/  BSYNC.RECONVERGENT B0 ;  /* 0x0000000000007941 */ /* 0x000fea0003800200 */
.L_x_379:
        /* <DEDUP_REMOVED lines=57> */
.L_x_383:
[----:B------:R-:W-:Y:S01]  /*1450*/  IMAD.MOV.U32 R27, RZ, RZ, R30 ;  /* 0x000000ffff1b7224 */ /* 0x000fe200078e001e */
[----:B------:R-:W-:Y:S01]  /*1460*/  MOV R21, R31 ;  /* 0x0000001f00157202 */ /* 0x000fe20000000f00 */
[----:B------:R-:W-:Y:S01]  /*1470*/  IMAD.MOV.U32 R20, RZ, RZ, R9 ;  /* 0x000000ffff147224 */ /* 0x000fe200078e0009 */
[----:B------:R-:W-:Y:S02]  /*1480*/  MOV R18, 0x14a0 ;  /* 0x000014a000127802 */ /* 0x000fe40000000f00 */
[----:B------:R-:W-:Y:S05]  /*1490*/  CALL.REL.NOINC `($__internal_12_$__cuda_sm20_div_s64) ;  /* 0x0000002800f47944 */ /* 0x000fea0003c00000 */
[----:B------:R-:W-:Y:S02]  /*14a0*/  MOV R22, R16 ;  /* 0x0000001000167202 */ /* 0x000fe40000000f00 */
[----:B------:R-:W-:Y:S02]  /*14b0*/  MOV R23, R17 ;  /* 0x0000001100177202 */ /* 0x000fe40000000f00 */
.L_x_384:
[----:B------:R-:W-:Y:S05]  /*14c0*/  BSYNC.RECONVERGENT B0 ;  /* 0x0000000000007941 */ /* 0x000fea0003800200 */
.L_x_382:
[----:B------:R-:W0:Y:S01]  /*14d0*/  LDCU UR5, c[0x0][0x434] ;  /* 0x00008680ff0577ac */ /* 0x000e220008000800 */
[----:B------:R-:W-:Y:S01]  /*14e0*/  IMAD.MOV.U32 R16, RZ, RZ, RZ ;  /* 0x000000ffff107224 */ /* 0x000fe200078e00ff */
[C---:B------:R-:W-:Y:S01]  /*14f0*/  ISETP.GT.U32.AND P1, PT, R0.reuse, 0x1f, PT ;  /* 0x0000001f0000780c */ /* 0x040fe20003f24070 */
[----:B------:R-:W-:Y:S01]  /*1500*/  BSSY.RECONVERGENT B0, `(.L_x_385) ;  /* 0x000003d000007945 */ /* 0x000fe20003800200 */
[----:B------:R-:W1:Y:S01]  /*1510*/  LDCU UR4, c[0x0][0x534] ;  /* 0x0000a680ff0477ac */ /* 0x000e620008000800 */
[----:B------:R-:W-:Y:S01]  /*1520*/  LOP3.LUT R25, R0, 0x3, RZ, 0xc0, !PT ;  /* 0x0000000300197812 */ /* 0x000fe200078ec0ff */
[----:B------:R-:W-:Y:S01]  /*1530*/  IMAD.MOV.U32 R18, RZ, RZ, -0x800000 ;  /* 0xff800000ff127424 */ /* 0x000fe200078e00ff */
[----:B------:R-:W-:Y:S01]  /*1540*/  MOV R26, 0xff800000 ;  /* 0xff800000001a7802 */ /* 0x000fe20000000f00 */
[----:B------:R-:W2:Y:S01]  /*1550*/  LDCU UR9, c[0x0][0x430] ;  /* 0x00008600ff0977ac */ /* 0x000ea20008000800 */
[----:B------:R-:W-:Y:S01]  /*1560*/  USHF.R.S32.HI UR16, URZ, 0x1f, UR10 ;  /* 0x0000001fff107899 */ /* 0x000fe2000801140a */
[----:B------:R-:W3:Y:S01]  /*1570*/  LDCU.64 UR12, c[0x0][0x358] ;  /* 0x00006b00ff0c77ac */ /* 0x000ee20008000a00 */
[----:B0-----:R-:W-:-:S05]  /*1580*/  IMAD.U32 R7, RZ, RZ, UR5 ;  /* 0x00000005ff077e24 */ /* 0x001fca000f8e00ff */
[----:B------:R-:W-:Y:S01]  /*1590*/  IABS R7, R7 ;  /* 0x0000000700077213 */ /* 0x000fe20000000000 */
[----:B--2---:R-:W-:-:S03]  /*15a0*/  UIMAD UR9, UR5, UR9, URZ ;  /* 0x00000009050972a4 */ /* 0x004fc6000f8e02ff */
[----:B------:R-:W0:Y:S08]  /*15b0*/  I2F.RP R15, R7 ;  /* 0x00000007000f7306 */ /* 0x000e300000209400 */
[----:B0-----:R-:W0:Y:S02]  /*15c0*/  MUFU.RCP R13, R15 ;  /* 0x0000000f000d7308 */ /* 0x001e240000001000 */
[----:B0-----:R-:W-:-:S06]  /*15d0*/  VIADD R13, R13, 0xffffffe ;  /* 0x0ffffffe0d0d7836 */ /* 0x001fcc0000000000 */
[----:B------:R-:W0:Y:S02]  /*15e0*/  F2I.FTZ.U32.TRUNC.NTZ R17, R13 ;  /* 0x0000000d00117305 */ /* 0x000e24000021f000 */
[----:B0-----:R-:W-:Y:S01]  /*15f0*/  IMAD.MOV R6, RZ, RZ, -R17 ;  /* 0x000000ffff067224 */ /* 0x001fe200078e0a11 */
[----:B------:R-:W-:-:S03]  /*1600*/  MOV R13, 0x400 ;  /* 0x00000400000d7802 */ /* 0x000fc60000000f00 */
[----:B------:R-:W-:Y:S01]  /*1610*/  IMAD R8, R6, R7, RZ ;  /* 0x0000000706087224 */ /* 0x000fe200078e02ff */
[----:B------:R-:W-:Y:S02]  /*1620*/  IABS R6, R5 ;  /* 0x0000000500067213 */ /* 0x000fe40000000000 */
[----:B------:R-:W-:Y:S01]  /*1630*/  LOP3.LUT R5, R5, UR5, RZ, 0x3c, !PT ;  /* 0x0000000505057c12 */ /* 0x000fe2000f8e3cff */
[----:B------:R-:W-:Y:S02]  /*1640*/  IMAD.HI.U32 R17, R17, R8, R16 ;  /* 0x0000000811117227 */ /* 0x000fe400078e0010 */
[----:B------:R-:W0:Y:S01]  /*1650*/  S2R R16, SR_CgaCtaId ;  /* 0x0000000000107919 */ /* 0x000e220000008800 */
[----:B------:R-:W-:-:S03]  /*1660*/  ISETP.GE.AND P2, PT, R5, RZ, PT ;  /* 0x000000ff0500720c */ /* 0x000fc60003f46270 */
[----:B------:R-:W-:-:S05]  /*1670*/  IMAD.HI.U32 R17, R17, R6, RZ ;  /* 0x0000000611117227 */ /* 0x000fca00078e00ff */
[----:B------:R-:W-:-:S05]  /*1680*/  IADD3 R8, PT, PT, -R17, RZ, RZ ;  /* 0x000000ff11087210 */ /* 0x000fca0007ffe1ff */
[----:B------:R-:W-:Y:S01]  /*1690*/  IMAD R6, R7, R8, R6 ;  /* 0x0000000807067224 */ /* 0x000fe200078e0206 */
[----:B------:R-:W-:-:S04]  /*16a0*/  LOP3.LUT R8, R0, 0x7, RZ, 0xc0, !PT ;  /* 0x0000000700087812 */ /* 0x000fc800078ec0ff */
[----:B------:R-:W-:-:S13]  /*16b0*/  ISETP.GT.U32.AND P0, PT, R7, R6, PT ;  /* 0x000000060700720c */ /* 0x000fda0003f04070 */
[----:B------:R-:W-:Y:S01]  /*16c0*/  @!P0 IMAD.IADD R6, R6, 0x1, -R7 ;  /* 0x0000000106068824 */ /* 0x000fe200078e0a07 */
[----:B0-----:R-:W-:Y:S01]  /*16d0*/  LEA R16, R16, R13, 0x18 ;  /* 0x0000000d10107211 */ /* 0x001fe200078ec0ff */
[----:B------:R-:W-:Y:S01]  /*16e0*/  @!P0 VIADD R17, R17, 0x1 ;  /* 0x0000000111118836 */ /* 0x000fe20000000000 */
[----:B------:R-:W-:Y:S02]  /*16f0*/  ISETP.NE.AND P0, PT, RZ, UR5, PT ;  /* 0x00000005ff007c0c */ /* 0x000fe4000bf05270 */
[----:B------:R-:W-:Y:S01]  /*1700*/  ISETP.GE.U32.AND P3, PT, R6, R7, PT ;  /* 0x000000070600720c */ /* 0x000fe20003f66070 */
[----:B------:R-:W-:Y:S01]  /*1710*/  IMAD R5, R25, 0x24, R16 ;  /* 0x0000002419057824 */ /* 0x000fe200078e0210 */
[----:B------:R-:W-:Y:S02]  /*1720*/  SHF.R.U32.HI R13, RZ, 0x3, R0 ;  /* 0x00000003ff0d7819 */ /* 0x000fe40000011600 */
[----:B------:R-:W-:-:S03]  /*1730*/  LOP3.LUT R6, R0, 0x3fc, RZ, 0xc0, !PT ;  /* 0x000003fc00067812 */ /* 0x000fc600078ec0ff */
[----:B------:R-:W-:Y:S01]  /*1740*/  @!P1 IMAD R7, R13, 0x24, R16 ;  /* 0x000000240d079824 */ /* 0x000fe200078e0210 */
[----:B------:R-:W-:-:S03]  /*1750*/  IADD3 R6, PT, PT, R5, R6, RZ ;  /* 0x0000000605067210 */ /* 0x000fc60007ffe0ff */
[----:B------:R-:W-:Y:S02]  /*1760*/  @!P1 IMAD R7, R8, 0x4, R7 ;  /* 0x0000000408079824 */ /* 0x000fe400078e0207 */
[----:B------:R-:W-:-:S04]  /*1770*/  @P3 VIADD R17, R17, 0x1 ;  /* 0x0000000111113836 */ /* 0x000fc80000000000 */
[----:B------:R-:W-:Y:S01]  /*1780*/  @!P2 IMAD.MOV R17, RZ, RZ, -R17 ;  /* 0x000000ffff11a224 */ /* 0x000fe200078e0a11 */
[----:B-1----:R-:W-:Y:S01]  /*1790*/  ISETP.GE.AND P2, PT, R13, UR4, PT ;  /* 0x000000040d007c0c */ /* 0x002fe2000bf46270 */
[----:B------:R-:W-:Y:S01]  /*17a0*/  ULOP3.LUT UR4, UR16, 0x1, URZ, 0xfc, !UPT ;  /* 0x0000000110047892 */ /* 0x000fe2000f8efcff */
[----:B------:R-:W-:-:S05]  /*17b0*/  @!P0 LOP3.LUT R17, RZ, UR5, RZ, 0x33, !PT ;  /* 0x00000005ff118c12 */ /* 0x000fca000f8e33ff */
        /* <DEDUP_REMOVED lines=17> */
.L_x_386:
[----:B------:R-:W-:Y:S05]  /*18d0*/  BSYNC.RECONVERGENT B0 ;  /* 0x0000000000007941 */ /* 0x000fea0003800200 */
.L_x_385:
[----:B-----5:R1:W-:Y:S01]  /*18e0*/  @!P1 STS [R7], R18 ;  /* 0x0000001207009388 */ /* 0x0203e20000000800 */
[----:B------:R-:W2:Y:S01]  /*18f0*/  LDC R13, c[0x0][0x3e0] ;  /* 0x0000f800ff0d7b82 */ /* 0x000ea20000000800 */
[----:B------:R-:W-:Y:S01]  /*1900*/  IABS R19, R15 ;  /* 0x0000000f00137213 */ /* 0x000fe20000000000 */
[----:B------:R-:W-:Y:S06]  /*1910*/  BSSY.RECONVERGENT B1, `(.L_x_387) ;  /* 0x0000174000017945 */ /* 0x000fec0003800200 */
[----:B------:R-:W-:Y:S01]  /*1920*/  BAR.SYNC.DEFER_BLOCKING 0x0 ;  /* 0x0000000000007b1d */ /* 0x000fe20000010000 */
[----:B------:R-:W-:-:S02]  /*1930*/  ISETP.NE.AND P5, PT, R15, RZ, PT ;  /* 0x000000ff0f00720c */ /* 0x000fc40003fa5270 */
[----:B------:R-:W-:Y:S02]  /*1940*/  IADD3 R2, PT, PT, R2, R19, RZ ;  /* 0x0000001302027210 */ /* 0x000fe40007ffe0ff */
[----:B--2---:R-:W-:Y:S01]  /*1950*/  IABS R16, R13 ;  /* 0x0000000d00107213 */ /* 0x004fe20000000000 */
[----:B-1----:R-:W-:Y:S01]  /*1960*/  I2F.RP R18, R19 ;  /* 0x0000001300127306 */ /* 0x002fe20000209400 */
[----:B------:R-:W1:Y:S07]  /*1970*/  @!P1 LDS R26, [R6] ;  /* 0x00000000061a9984 */ /* 0x000e6e0000000800 */
[----:B0-----:R-:W0:Y:S08]  /*1980*/  I2F.RP R20, R16 ;  /* 0x0000001000147306 */ /* 0x001e300000209400 */
[----:B0-----:R-:W0:Y:S02]  /*1990*/  MUFU.RCP R28, R20 ;  /* 0x00000014001c7308 */ /* 0x001e240000001000 */
[----:B0-----:R-:W-:Y:S01]  /*19a0*/  VIADD R28, R28, 0xffffffe ;  /* 0x0ffffffe1c1c7836 */ /* 0x001fe20000000000 */
[----:B-1----:R-:W0:Y:S05]  /*19b0*/  SHFL.BFLY PT, R5, R26, 0x2, 0x1f ;  /* 0x0c401f001a057f89 */ /* 0x002e2a00000e0000 */
[----:B------:R-:W1:Y:S02]  /*19c0*/  F2I.FTZ.U32.TRUNC.NTZ R29, R28 ;  /* 0x0000001c001d7305 */ /* 0x000e64000021f000 */
[----:B-1----:R-:W-:-:S02]  /*19d0*/  IMAD.MOV R27, RZ, RZ, -R29 ;  /* 0x000000ffff1b7224 */ /* 0x002fc400078e0a1d */
[----:B------:R-:W-:Y:S01]  /*19e0*/  IMAD.MOV.U32 R28, RZ, RZ, RZ ;  /* 0x000000ffff1c7224 */ /* 0x000fe200078e00ff */
[----:B0-----:R-:W-:-:S05]  /*19f0*/  FMNMX.FTZ R8, R5, R26, !PT ;  /* 0x0000001a05087209 */ /* 0x001fca0007810000 */
[----:B------:R-:W0:Y:S02]  /*1a00*/  SHFL.BFLY PT, R5, R8, 0x1, 0x1f ;  /* 0x0c201f0008057f89 */ /* 0x000e2400000e0000 */
[----:B0-----:R-:W-:Y:S01]  /*1a10*/  FMNMX.FTZ R7, R8, R5, !PT ;  /* 0x0000000508077209 */ /* 0x001fe20007810000 */
[----:B------:R-:W-:Y:S01]  /*1a20*/  IMAD R8, R27, R16, RZ ;  /* 0x000000101b087224 */ /* 0x000fe200078e02ff */
[----:B------:R-:W0:Y:S02]  /*1a30*/  MUFU.RCP R5, R18 ;  /* 0x0000001200057308 */ /* 0x000e240000001000 */
[----:B------:R-:W-:Y:S01]  /*1a40*/  FSETP.NEU.FTZ.AND P0, PT, R7, -INF , PT ;  /* 0xff8000000700780b */ /* 0x000fe20003f1d000 */
[----:B------:R-:W-:-:S03]  /*1a50*/  IMAD.HI.U32 R8, R29, R8, R28 ;  /* 0x000000081d087227 */ /* 0x000fc600078e001c */
[----:B------:R-:W-:-:S05]  /*1a60*/  FSEL R7, R7, RZ, P0 ;  /* 0x000000ff07077208 */ /* 0x000fca0000000000 */
[----:B------:R-:W-:-:S04]  /*1a70*/  FADD.FTZ R21, -R7, R26 ;  /* 0x0000001a07157221 */ /* 0x000fc80000010100 */
[----:B------:R-:W-:Y:S01]  /*1a80*/  FMUL.FTZ R21, R21, 1.4426950216293334961 ;  /* 0x3fb8aa3b15157820 */ /* 0x000fe20000410000 */
[----:B0-----:R-:W-:-:S05]  /*1a90*/  VIADD R30, R5, 0xffffffe ;  /* 0x0ffffffe051e7836 */ /* 0x001fca0000000000 */
[----:B------:R-:W0:Y:S04]  /*1aa0*/  MUFU.EX2 R21, R21 ;  /* 0x0000001500157308 */ /* 0x000e280000000800 */
[----:B------:R-:W1:Y:S01]  /*1ab0*/  F2I.FTZ.U32.TRUNC.NTZ R31, R30 ;  /* 0x0000001e001f7305 */ /* 0x000e62000021f000 */
[----:B0-----:R-:W0:Y:S01]  /*1ac0*/  SHFL.BFLY PT, R18, R21, 0x2, 0x1f ;  /* 0x0c401f0015127f89 */ /* 0x001e2200000e0000 */
[----:B-1----:R-:W-:Y:S02]  /*1ad0*/  IMAD.MOV R5, RZ, RZ, -R31 ;  /* 0x000000ffff057224 */ /* 0x002fe400078e0a1f */
[----:B------:R-:W-:Y:S02]  /*1ae0*/  IMAD.MOV.U32 R30, RZ, RZ, RZ ;  /* 0x000000ffff1e7224 */ /* 0x000fe400078e00ff */
[----:B------:R-:W-:Y:S01]  /*1af0*/  IMAD.MOV.U32 R20, RZ, RZ, R5 ;  /* 0x000000ffff147224 */ /* 0x000fe200078e0005 */
[----:B------:R-:W-:-:S03]  /*1b00*/  IABS R5, R2 ;  /* 0x0000000200057213 */ /* 0x000fc60000000000 */
[----:B------:R-:W-:Y:S01]  /*1b10*/  IMAD R27, R20, R19, RZ ;  /* 0x00000013141b7224 */ /* 0x000fe200078e02ff */
[----:B------:R-:W-:Y:S01]  /*1b20*/  IABS R20, R15 ;  /* 0x0000000f00147213 */ /* 0x000fe20000000000 */
[----:B------:R-:W-:-:S03]  /*1b30*/  IMAD.HI.U32 R8, R8, R5, RZ ;  /* 0x0000000508087227 */ /* 0x000fc600078e00ff */
[----:B------:R-:W-:Y:S01]  /*1b40*/  IADD3 R20, PT, PT, RZ, -R20, RZ ;  /* 0x80000014ff147210 */ /* 0x000fe20007ffe0ff */
[----:B------:R-:W-:-:S04]  /*1b50*/  IMAD.HI.U32 R30, R31, R27, R30 ;  /* 0x0000001b1f1e7227 */ /* 0x000fc800078e001e */
[----:B------:R-:W-:Y:S02]  /*1b60*/  IMAD.MOV R24, RZ, RZ, -R8 ;  /* 0x000000ffff187224 */ /* 0x000fe400078e0a08 */
[----:B0-----:R-:W-:Y:S01]  /*1b70*/  FADD.FTZ R18, R21, R18 ;  /* 0x0000001215127221 */ /* 0x001fe20000010000 */
[----:B------:R-:W-:-:S04]  /*1b80*/  IMAD.HI.U32 R30, R30, R5, RZ ;  /* 0x000000051e1e7227 */ /* 0x000fc800078e00ff */
[--C-:B------:R-:W-:Y:S02]  /*1b90*/  IMAD R20, R30, R20, R5.reuse ;  /* 0x000000141e147224 */ /* 0x100fe400078e0205 */
[C---:B------:R-:W-:Y:S02]  /*1ba0*/  IMAD R21, R16.reuse, R24, R5 ;  /* 0x0000001810157224 */ /* 0x040fe400078e0205 */
[----:B------:R-:W0:Y:S01]  /*1bb0*/  SHFL.BFLY PT, R5, R18, 0x1, 0x1f ;  /* 0x0c201f0012057f89 */ /* 0x000e2200000e0000 */
[----:B------:R-:W-:Y:S02]  /*1bc0*/  ISETP.GT.U32.AND P1, PT, R19, R20, PT ;  /* 0x000000141300720c */ /* 0x000fe40003f24070 */
[----:B------:R-:W-:-:S11]  /*1bd0*/  ISETP.GT.U32.AND P0, PT, R16, R21, PT ;  /* 0x000000151000720c */ /* 0x000fd60003f04070 */
[----:B------:R-:W-:Y:S01]  /*1be0*/  @!P1 IMAD.IADD R20, R20, 0x1, -R19 ;  /* 0x0000000114149824 */ /* 0x000fe200078e0a13 */
[----:B------:R-:W-:Y:S01]  /*1bf0*/  @!P1 IADD3 R30, PT, PT, R30, 0x1, RZ ;  /* 0x000000011e1e9810 */ /* 0x000fe20007ffe0ff */
[----:B------:R-:W-:Y:S02]  /*1c00*/  @!P0 IMAD.IADD R21, R21, 0x1, -R16 ;  /* 0x0000000115158824 */ /* 0x000fe400078e0a10 */
[----:B------:R-:W-:Y:S01]  /*1c10*/  @!P0 VIADD R8, R8, 0x1 ;  /* 0x0000000108088836 */ /* 0x000fe20000000000 */
[-C--:B------:R-:W-:Y:S02]  /*1c20*/  ISETP.GE.U32.AND P2, PT, R20, R19.reuse, PT ;  /* 0x000000131400720c */ /* 0x080fe40003f46070 */
[----:B------:R-:W-:Y:S02]  /*1c30*/  LOP3.LUT R20, R2, R19, RZ, 0x3c, !PT ;  /* 0x0000001302147212 */ /* 0x000fe400078e3cff */
[----:B------:R-:W-:Y:S01]  /*1c40*/  ISETP.GE.U32.AND P4, PT, R21, R16, PT ;  /* 0x000000101500720c */ /* 0x000fe20003f86070 */
[----:B0-----:R-:W-:Y:S01]  /*1c50*/  FADD.FTZ R5, R18, R5 ;  /* 0x0000000512057221 */ /* 0x001fe20000010000 */
[----:B------:R-:W-:-:S02]  /*1c60*/  LOP3.LUT R2, R2, R13, RZ, 0x3c, !PT ;  /* 0x0000000d02027212 */ /* 0x000fc400078e3cff */
[----:B------:R-:W-:Y:S02]  /*1c70*/  ISETP.NE.AND P0, PT, R13, RZ, PT ;  /* 0x000000ff0d00720c */ /* 0x000fe40003f05270 */
[----:B------:R-:W-:Y:S02]  /*1c80*/  FSETP.NE.FTZ.AND P1, PT, R5, RZ, PT ;  /* 0x000000ff0500720b */ /* 0x000fe40003f35000 */
[----:B------:R-:W-:Y:S01]  /*1c90*/  ISETP.GE.AND P3, PT, R20, RZ, PT ;  /* 0x000000ff1400720c */ /* 0x000fe20003f66270 */
[----:B------:R-:W-:Y:S01]  /*1ca0*/  @P2 VIADD R30, R30, 0x1 ;  /* 0x000000011e1e2836 */ /* 0x000fe20000000000 */
[----:B------:R-:W-:-:S03]  /*1cb0*/  ISETP.GE.AND P2, PT, R2, RZ, PT ;  /* 0x000000ff0200720c */ /* 0x000fc60003f46270 */
[----:B------:R-:W-:-:S06]  /*1cc0*/  @P4 VIADD R8, R8, 0x1 ;  /* 0x0000000108084836 */ /* 0x000fcc0000000000 */
[----:B------:R0:W1:Y:S02]  /*1cd0*/  @P1 MUFU.LG2 R2, R5 ;  /* 0x0000000500021308 */ /* 0x0000640000000c00 */
[----:B------:R-:W-:Y:S02]  /*1ce0*/  @!P3 IADD3 R30, PT, PT, -R30, RZ, RZ ;  /* 0x000000ff1e1eb210 */ /* 0x000fe40007ffe1ff */
[----:B------:R-:W-:Y:S01]  /*1cf0*/  @!P2 IMAD.MOV R8, RZ, RZ, -R8 ;  /* 0x000000ffff08a224 */ /* 0x000fe200078e0a08 */
[----:B------:R-:W-:Y:S02]  /*1d00*/  @!P0 LOP3.LUT R8, RZ, R13, RZ, 0x33, !PT ;  /* 0x0000000dff088212 */ /* 0x000fe400078e33ff */
[----:B------:R-:W-:Y:S02]  /*1d10*/  LOP3.LUT P0, RZ, R0, 0x3e3, RZ, 0xc0, !PT ;  /* 0x000003e300ff7812 */ /* 0x000fe4000780c0ff */
[----:B------:R-:W-:Y:S02]  /*1d20*/  ISETP.NE.AND P3, PT, R17, RZ, PT ;  /* 0x000000ff1100720c */ /* 0x000fe40003f65270 */
[----:B------:R-:W-:-:S02]  /*1d30*/  @!P5 LOP3.LUT R30, RZ, R19, RZ, 0x33, !PT ;  /* 0x00000013ff1ed212 */ /* 0x000fc400078e33ff */
[----:B------:R-:W-:Y:S02]  /*1d40*/  SEL R16, RZ, 0x1, !P3 ;  /* 0x00000001ff107807 */ /* 0x000fe40005800000 */
[----:B------:R-:W-:Y:S02]  /*1d50*/  SHF.R.S32.HI R19, RZ, 0x1f, R15 ;  /* 0x0000001fff137819 */ /* 0x000fe4000001140f */
[----:B------:R-:W-:Y:S01]  /*1d60*/  ISETP.LT.U32.AND P2, PT, R22, R30, PT ;  /* 0x0000001e1600720c */ /* 0x000fe20003f41070 */
[----:B0-----:R-:W-:Y:S01]  /*1d70*/  IMAD R5, R8, UR11, RZ ;  /* 0x0000000b08057c24 */ /* 0x001fe2000f8e02ff */
[----:B------:R-:W-:Y:S02]  /*1d80*/  SHF.R.S32.HI R17, RZ, 0x1f, R30 ;  /* 0x0000001fff117819 */ /* 0x000fe4000001141e */
[----:B------:R-:W-:Y:S02]  /*1d90*/  LOP3.LUT R16, R19, R16, RZ, 0xfc, !PT ;  /* 0x0000001013107212 */ /* 0x000fe400078efcff */
[----:B------:R-:W-:Y:S01]  /*1da0*/  ISETP.LT.AND.EX P2, PT, R23, R17, PT, P2 ;  /* 0x000000111700720c */ /* 0x000fe20003f41320 */
[----:B------:R-:W-:-:S02]  /*1db0*/  IMAD.MOV.U32 R23, RZ, RZ, 0x7f800000 ;  /* 0x7f800000ff177424 */ /* 0x000fc400078e00ff */
[----:B-1----:R-:W-:Y:S01]  /*1dc0*/  @P1 FFMA.FTZ R23, R2, 0.69314718246459960938, R7 ;  /* 0x3f31721802171823 */ /* 0x002fe20000010007 */
[----:B------:R-:W-:Y:S01]  /*1dd0*/  IMAD R5, R16, R5, RZ ;  /* 0x0000000510057224 */ /* 0x000fe200078e02ff */
[----:B------:R-:W-:Y:S01]  /*1de0*/  SEL R8, R22, R30, P2 ;  /* 0x0000001e16087207 */ /* 0x000fe20001000000 */
[----:B------:R-:W-:Y:S01]  /*1df0*/  IMAD R7, R15, UR9, RZ ;  /* 0x000000090f077c24 */ /* 0x000fe2000f8e02ff */
[----:B------:R-:W-:Y:S05]  /*1e00*/  @P0 BRA `(.L_x_388) ;  /* 0x0000001000900947 */ /* 0x000fea0003800000 */
        /* <DEDUP_REMOVED lines=50> */
.L_x_390:
[----:B------:R-:W-:Y:S01]  /*2130*/  IMAD.MOV.U32 R21, RZ, RZ, RZ ;  /* 0x000000ffff157224 */ /* 0x000fe200078e00ff */
[----:B------:R-:W-:Y:S02]  /*2140*/  MOV R20, R30 ;  /* 0x0000001e00147202 */ /* 0x000fe40000000f00 */
[----:B------:R-:W-:Y:S02]  /*2150*/  MOV R18, 0x2170 ;  /* 0x0000217000127802 */ /* 0x000fe40000000f00 */
[----:B------:R-:W-:Y:S05]  /*2160*/  CALL.REL.NOINC `($__internal_12_$__cuda_sm20_div_s64) ;  /* 0x0000001c00c07944 */ /* 0x000fea0003c00000 */
[----:B------:R-:W-:Y:S02]  /*2170*/  IADD3 R13, PT, PT, -R16, RZ, RZ ;  /* 0x000000ff100d7210 */ /* 0x000fe40007ffe1ff */
[----:B------:R-:W-:-:S03]  /*2180*/  MOV R31, R17 ;  /* 0x00000011001f7202 */ /* 0x000fc60000000f00 */
[----:B------:R-:W-:Y:S01]  /*2190*/  IMAD R27, R30, R13, R27 ;  /* 0x0000000d1e1b7224 */ /* 0x000fe200078e021b */
[----:B------:R-:W-:-:S07]  /*21a0*/  MOV R30, R16 ;  /* 0x00000010001e7202 */ /* 0x000fce0000000f00 */
.L_x_391:
        /* <DEDUP_REMOVED lines=60> */
.L_x_393:
[----:B------:R-:W-:Y:S01]  /*2570*/  IMAD.MOV.U32 R27, RZ, RZ, R30 ;  /* 0x000000ffff1b7224 */ /* 0x000fe200078e001e */
[----:B------:R-:W-:Y:S01]  /*2580*/  MOV R21, R31 ;  /* 0x0000001f00157202 */ /* 0x000fe20000000f00 */
[----:B------:R-:W-:Y:S01]  /*2590*/  IMAD.MOV.U32 R20, RZ, RZ, R34 ;  /* 0x000000ffff147224 */ /* 0x000fe200078e0022 */
[----:B------:R-:W-:Y:S02]  /*25a0*/  MOV R18, 0x25c0 ;  /* 0x000025c000127802 */ /* 0x000fe40000000f00 */
[----:B------:R-:W-:Y:S05]  /*25b0*/  CALL.REL.NOINC `($__internal_12_$__cuda_sm20_div_s64) ;  /* 0x0000001800ac7944 */ /* 0x000fea0003c00000 */
[----:B------:R-:W-:-:S05]  /*25c0*/  IADD3 R31, PT, PT, -R16, RZ, RZ ;  /* 0x000000ff101f7210 */ /* 0x000fca0007ffe1ff */
[----:B------:R-:W-:Y:S02]  /*25d0*/  IMAD R31, R31, R34, R30 ;  /* 0x000000221f1f7224 */ /* 0x000fe400078e021e */
.L_x_394:
[----:B------:R-:W-:Y:S05]  /*25e0*/  BSYNC.RECONVERGENT B0 ;  /* 0x0000000000007941 */ /* 0x000fea0003800200 */
.L_x_392:
        /* <DEDUP_REMOVED lines=162> */
.L_x_389:
[----:B------:R-:W0:Y:S01]  /*3010*/  LDC.64 R4, c[0x0][0x420] ;  /* 0x00010800ff047b82 */ /* 0x000e220000000a00 */
[----:B------:R-:W-:-:S05]  /*3020*/  LEA.HI R2, R0, UR6, RZ, 0x1e ;  /* 0x0000000600027c11 */ /* 0x000fca000f8ff0ff */
[----:B0-----:R-:W-:-:S05]  /*3030*/  IMAD.WIDE.U32 R2, R2, 0x4, R4 ;  /* 0x0000000402027825 */ /* 0x001fca00078e0004 */
[----:B------:R1:W-:Y:S02]  /*3040*/  STG.E desc[UR12][R2.64], R23 ;  /* 0x0000001702007986 */ /* 0x0003e4000c10190c */
.L_x_388:
[----:B------:R-:W-:Y:S05]  /*3050*/  BSYNC.RECONVERGENT B1 ;  /* 0x0000000000017941 */ /* 0x000fea0003800200 */
.L_x_387:
        /* <DEDUP_REMOVED lines=61> */
.L_x_397:
        /* <DEDUP_REMOVED lines=77> */
.L_x_396:
        /* <DEDUP_REMOVED lines=11> */
.L_x_398:
        /* <DEDUP_REMOVED lines=22> */
.L_x_395:
        /* <DEDUP_REMOVED lines=86> */
        .weak           $__internal_12_$__cuda_sm20_div_s64
        .type           $__internal_12_$__cuda_sm20_div_s64,@function
        .size           $__internal_12_$__cuda_sm20_div_s64,(.L_x_6873 - $__internal_12_$__cuda_sm20_div_s64)
$__internal_12_$__cuda_sm20_div_s64:
        /* <DEDUP_REMOVED lines=86> */
[----:B------:R-:W-:Y:S06]  /*45d0*/  RET.REL.NODEC R28 `(_ZN5flash32flash_fwd_splitkv_combine_kernelI23Flash_fwd_kernel_traitsILi192ELi64ELi64ELi4ELb0ELb0EN7cutlass6half_tE19Flash_kernel_traitsILi192ELi64ELi64ELi4ES3_EELi8ELi2ELb1EEEvNS_16Flash_fwd_paramsE) ;  /* 0xffffffb81c887950 */ /* 0x000fec0003c3ffff */
.L_x_399:
        /* <DEDUP_REMOVED lines=10> */
.L_x_6873:


//--------------------- .text._ZN5flash32flash_fwd_splitkv_combine_kernelI23Flash_fwd_kernel_traitsILi192ELi64ELi64ELi4ELb0ELb0EN7cutlass6half_tE19Flash_kernel_traitsILi192ELi64ELi64ELi4ES3_EELi8ELi1ELb1EEEvNS_16Flash_fwd_paramsE --------------------------
	.section	.text._ZN5flash32flash_fwd_splitkv_combine_kernelI23Flash_fwd_kernel_traitsILi192ELi64ELi64ELi4ELb0ELb0EN7cutlass6half_tE19Flash_kernel_traitsILi192ELi64ELi64ELi4ES3_EELi8ELi1ELb1EEEvNS_16Flash_fwd_paramsE,"ax",@progbits
	.align	128
        .global         _ZN5flash32flash_fwd_splitkv_combine_kernelI23Flash_fwd_kernel_traitsILi192ELi64ELi64ELi4ELb0ELb0EN7cutlass6half_tE19Flash_kernel_traitsILi192ELi64ELi64ELi4ES3_EELi8ELi1ELb1EEEvNS_16Flash_fwd_paramsE
        .type           _ZN5flash32flash_fwd_splitkv_combine_kernelI23Flash_fwd_kernel_traitsILi192ELi64ELi64ELi4ELb0ELb0EN7cutlass6half_tE19Flash_kernel_traitsILi192ELi64ELi64ELi4ES3_EELi8ELi1ELb1EEEvNS_16Flash_fwd_paramsE,@function
        .size           _ZN5flash32flash_fwd_splitkv_combine_kernelI23Flash_fwd_kernel_traitsILi192ELi64ELi64ELi4ELb0ELb0EN7cutlass6half_tE19Flash_kernel_traitsILi192ELi64ELi64ELi4ES3_EELi8ELi1ELb1EEEvNS_16Flash_fwd_paramsE,(.L_x_6874 - _ZN5flash32flash_fwd_splitkv_combine_kernelI23Flash_fwd_kernel_traitsILi192ELi64ELi64ELi4ELb0ELb0EN7cutlass6half_tE19Flash_kernel_traitsILi192ELi64ELi64ELi4ES3_EELi8ELi1ELb1EEEvNS_16Flash_fwd_paramsE)
        .other          _ZN5flash32flash_fwd_splitkv_combine_kernelI23Flash_fwd_kernel_traitsILi192ELi64ELi64ELi4ELb0ELb0EN7cutlass6half_tE19Flash_kernel_traitsILi192ELi64ELi64ELi4ES3_EELi8ELi1ELb1EEEvNS_16Flash_fwd_paramsE,@"STO_CUDA_ENTRY STV_DEFAULT"
_ZN5flash32flash_fwd_splitkv_combine_kernelI23Flash_fwd_kernel_traitsILi192ELi64ELi64ELi4ELb0ELb0EN7cutlass6half_tE19Flash_kernel_traitsILi192ELi64ELi64ELi4ES3_EELi8ELi1ELb1EEEvNS_16Flash_fwd_paramsE:
.text._ZN5flash32flash_fwd_splitkv_combine_kernelI23Flash_fwd_kernel_traitsILi192ELi64ELi64ELi4ELb0ELb0EN7cutlass6half_tE19Flash_kernel_traitsILi192ELi64ELi64ELi4ES3_EELi8ELi1ELb1EEEvNS_16Flash_fwd_paramsE:
        /* <DEDUP_REMOVED lines=38> */
.L_x_400:
[----:B------:R-:W-:Y:S01]  /*0260*/  IMAD.U32 R27, RZ, RZ, UR7 ;  /* 0x00000007ff1b7e24 */ /* 0x000fe2000f8e00ff */
[----:B------:R-:W-:Y:S01]  /*0270*/  MOV R20, UR14 ;  /* 0x0000000e00147c02 */ /* 0x000fe20008000f00 */
[----:B------:R-:W-:Y:S01]  /*0280*/  IMAD.U32 R21, RZ, RZ, UR15 ;  /* 0x0000000fff157e24 */ /* 0x000fe2000f8e00ff */
[----:B------:R-:W-:Y:S02]  /*0290*/  MOV R19, UR8 ;  /* 0x0000000800137c02 */ /* 0x000fe40008000f00 */
[----:B------:R-:W-:Y:S02]  /*02a0*/  MOV R18, 0x2c0 ;  /* 0x000002c000127802 */ /* 0x000fe40000000f00 */
[----:B------:R-:W-:Y:S05]  /*02b0*/  CALL.REL.NOINC `($__internal_13_$__cuda_sm20_div_s64) ;  /* 0x0000003c00607944 */ /* 0x000fea0003c00000 */
.L_x_401:
        /* <DEDUP_REMOVED lines=30> */
.L_x_403:
[----:B------:R-:W-:Y:S01]  /*04a0*/  IMAD.MOV.U32 R27, RZ, RZ, R16 ;  /* 0x000000ffff1b7224 */ /* 0x000fe200078e0010 */
[----:B------:R-:W-:Y:S02]  /*04b0*/  MOV R21, R17 ;  /* 0x0000001100157202 */ /* 0x000fe40000000f00 */
[----:B------:R-:W-:Y:S02]  /*04c0*/  MOV R18, 0x4e0 ;  /* 0x000004e000127802 */ /* 0x000fe40000000f00 */
[----:B------:R-:W-:Y:S05]  /*04d0*/  CALL.REL.NOINC `($__internal_13_$__cuda_sm20_div_s64) ;  /* 0x0000003800d87944 */ /* 0x000fea0003c00000 */
[----:B------:R-:W-:Y:S02]  /*04e0*/  MOV R6, R16 ;  /* 0x0000001000067202 */ /* 0x000fe40000000f00 */
[----:B------:R-:W-:Y:S02]  /*04f0*/  MOV R7, R17 ;  /* 0x0000001100077202 */ /* 0x000fe40000000f00 */
.L_x_404:
[----:B------:R-:W-:Y:S05]  /*0500*/  BSYNC.RECONVERGENT B0 ;  /* 0x0000000000007941 */ /* 0x000fea0003800200 */
.L_x_402:
        /* <DEDUP_REMOVED lines=55> */
.L_x_406:
[----:B------:R-:W-:Y:S01]  /*0880*/  IMAD.MOV.U32 R27, RZ, RZ, R20 ;  /* 0x000000ffff1b7224 */ /* 0x000fe200078e0014 */
[----:B------:R-:W-:Y:S01]  /*0890*/  MOV R20, R14 ;  /* 0x0000000e00147202 */ /* 0x000fe20000000f00 */
[----:B------:R-:W-:Y:S01]  /*08a0*/  IMAD.MOV.U32 R21, RZ, RZ, R19 ;  /* 0x000000ffff157224 */ /* 0x000fe200078e0013 */
[----:B------:R-:W-:Y:S02]  /*08b0*/  MOV R19, R4 ;  /* 0x0000000400137202 */ /* 0x000fe40000000f00 */
[----:B------:R-:W-:Y:S02]  /*08c0*/  MOV R18, 0x8e0 ;  /* 0x000008e000127802 */ /* 0x000fe40000000f00 */
[----:B------:R-:W-:Y:S05]  /*08d0*/  CALL.REL.NOINC `($__internal_13_$__cuda_sm20_div_s64) ;  /* 0x0000003400d87944 */ /* 0x000fea0003c00000 */
.L_x_407:
[----:B------:R-:W-:Y:S05]  /*08e0*/  BSYNC.RECONVERGENT B0 ;  /* 0x0000000000007941 */ /* 0x000fea0003800200 */
.L_x_405:
        /* <DEDUP_REMOVED lines=116> */
.L_x_409:
[----:B------:R-:W-:Y:S01]  /*1030*/  IMAD.MOV.U32 R27, RZ, RZ, R16 ;  /* 0x000000ffff1b7224 */ /* 0x000fe200078e0010 */
[----:B------:R-:W-:Y:S01]  /*1040*/  MOV R20, R11 ;  /* 0x0000000b00147202 */ /* 0x000fe20000000f00 */
[----:B------:R-:W-:Y:S01]  /*1050*/  IMAD.MOV.U32 R21, RZ, RZ, R17 ;  /* 0x000000ffff157224 */ /* 0x000fe200078e0011 */
[----:B------:R-:W-:Y:S02]  /*1060*/  MOV R19, R3 ;  /* 0x0000000300137202 */ /* 0x000fe40000000f00 */
[----:B------:R-:W-:Y:S02]  /*1070*/  MOV R18, 0x1090 ;  /* 0x0000109000127802 */ /* 0x000fe40000000f00 */
[----:B------:R-:W-:Y:S05]  /*1080*/  CALL.REL.NOINC `($__internal_13_$__cuda_sm20_div_s64) ;  /* 0x0000002c00ec7944 */ /* 0x000fea0003c00000 */
[----:B------:R-:W-:Y:S02]  /*1090*/  MOV R32, R16 ;  /* 0x0000001000207202 */ /* 0x000fe40000000f00 */
[----:B------:R-:W-:Y:S02]  /*10a0*/  MOV R33, R17 ;  /* 0x0000001100217202 */ /* 0x000fe40000000f00 */
.L_x_410:
[----:B------:R-:W-:Y:S05]  /*10b0*/  BSYNC.RECONVERGENT B0 ;  /* 0x0000000000007941 */ /* 0x000fea0003800200 */
.L_x_408:
        /* <DEDUP_REMOVED lines=58> */
.L_x_412:
[----:B------:R-:W-:Y:S01]  /*1460*/  IMAD.MOV.U32 R27, RZ, RZ, R6 ;  /* 0x000000ffff1b7224 */ /* 0x000fe200078e0006 */
[----:B------:R-:W-:Y:S01]  /*1470*/  MOV R21, R7 ;  /* 0x0000000700157202 */ /* 0x000fe20000000f00 */
[----:B------:R-:W-:Y:S01]  /*1480*/  IMAD.MOV.U32 R20, RZ, RZ, R9 ;  /* 0x000000ffff147224 */ /* 0x000fe200078e0009 */
[----:B------:R-:W-:Y:S02]  /*1490*/  MOV R18, 0x14b0 ;  /* 0x000014b000127802 */ /* 0x000fe40000000f00 */
[----:B------:R-:W-:Y:S05]  /*14a0*/  CALL.REL.NOINC `($__internal_13_$__cuda_sm20_div_s64) ;  /* 0x0000002800e47944 */ /* 0x000fea0003c00000 */
[----:B------:R-:W-:Y:S02]  /*14b0*/  MOV R18, R16 ;  /* 0x0000001000127202 */ /* 0x000fe40000000f00 */
[----:B------:R-:W-:Y:S02]  /*14c0*/  MOV R19, R17 ;  /* 0x0000001100137202 */ /* 0x000fe40000000f00 */
.L_x_413:
[----:B------:R-:W-:Y:S05]  /*14d0*/  BSYNC.RECONVERGENT B0 ;  /* 0x0000000000007941 */ /* 0x000fea0003800200 */
.L_x_411:
[----:B------:R-:W0:Y:S01]  /*14e0*/  LDCU UR5, c[0x0][0x434] ;  /* 0x00008680ff0577ac */ /* 0x000e220008000800 */
[----:B------:R-:W-:Y:S01]  /*14f0*/  IABS R6, R5 ;  /* 0x0000000500067213 */ /* 0x000fe20000000000 */
[----:B------:R-:W1:Y:S01]  /*1500*/  S2R R15, SR_CgaCtaId ;  /* 0x00000000000f7919 */ /* 0x000e620000008800 */
[----:B------:R-:W-:Y:S01]  /*1510*/  BSSY.RECONVERGENT B0, `(.L_x_414) ;  /* 0x000003f000007945 */ /* 0x000fe20003800200 */
[----:B------:R-:W2:Y:S01]  /*1520*/  LDCU UR16, c[0x0][0x534] ;  /* 0x0000a680ff1077ac */ /* 0x000ea20008000800 */
[----:B------:R-:W-:Y:S01]  /*1530*/  IMAD.MOV.U32 R26, RZ, RZ, -0x800000 ;  /* 0xff800000ff1a7424 */ /* 0x000fe200078e00ff */
[----:B------:R-:W3:Y:S01]  /*1540*/  LDCU UR9, c[0x0][0x430] ;  /* 0x00008600ff0977ac */ /* 0x000ee20008000800 */
[----:B------:R-:W-:Y:S01]  /*1550*/  USHF.R.S32.HI UR4, URZ, 0x1f, UR10 ;  /* 0x0000001fff047899 */ /* 0x000fe2000801140a */
[----:B------:R-:W4:Y:S01]  /*1560*/  LDCU.64 UR12, c[0x0][0x358] ;  /* 0x00006b00ff0c77ac */ /* 0x000f220008000a00 */
[----:B0-----:R-:W-:Y:S01]  /*1570*/  IMAD.U32 R7, RZ, RZ, UR5 ;  /* 0x00000005ff077e24 */ /* 0x001fe2000f8e00ff */
[----:B------:R-:W-:Y:S01]  /*1580*/  LOP3.LUT R5, R5, UR5, RZ, 0x3c, !PT ;  /* 0x0000000505057c12 */ /* 0x000fe2000f8e3cff */
[----:B------:R-:W-:-:S03]  /*1590*/  ULOP3.LUT UR4, UR4, 0x1, URZ, 0xfc, !UPT ;  /* 0x0000000104047892 */ /* 0x000fc6000f8efcff */
[----:B------:R-:W-:Y:S02]  /*15a0*/  IABS R7, R7 ;  /* 0x0000000700077213 */ /* 0x000fe40000000000 */
[----:B------:R-:W-:Y:S01]  /*15b0*/  ISETP.GE.AND P2, PT, R5, RZ, PT ;  /* 0x000000ff0500720c */ /* 0x000fe20003f46270 */
[----:B---3--:R-:W-:Y:S01]  /*15c0*/  UIMAD UR9, UR5, UR9, URZ ;  /* 0x00000009050972a4 */ /* 0x008fe2000f8e02ff */
[----:B------:R-:W0:Y:S08]  /*15d0*/  I2F.RP R13, R7 ;  /* 0x00000007000d7306 */ /* 0x000e300000209400 */
[----:B0-----:R-:W0:Y:S02]  /*15e0*/  MUFU.RCP R16, R13 ;  /* 0x0000000d00107308 */ /* 0x001e240000001000 */
[----:B0-----:R-:W-:-:S06]  /*15f0*/  VIADD R16, R16, 0xffffffe ;  /* 0x0ffffffe10107836 */ /* 0x001fcc0000000000 */
[----:B------:R-:W0:Y:S02]  /*1600*/  F2I.FTZ.U32.TRUNC.NTZ R17, R16 ;  /* 0x0000001000117305 */ /* 0x000e24000021f000 */
[----:B0-----:R-:W-:Y:S02]  /*1610*/  IMAD.MOV R0, RZ, RZ, -R17 ;  /* 0x000000ffff007224 */ /* 0x001fe400078e0a11 */
[----:B------:R-:W-:Y:S02]  /*1620*/  IMAD.MOV.U32 R16, RZ, RZ, RZ ;  /* 0x000000ffff107224 */ /* 0x000fe400078e00ff */
[----:B------:R-:W-:-:S04]  /*1630*/  IMAD R0, R0, R7, RZ ;  /* 0x0000000700007224 */ /* 0x000fc800078e02ff */
[----:B------:R-:W-:Y:S01]  /*1640*/  IMAD.HI.U32 R17, R17, R0, R16 ;  /* 0x0000000011117227 */ /* 0x000fe200078e0010 */
[----:B------:R-:W-:Y:S01]  /*1650*/  MOV R16, 0xff800000 ;  /* 0xff80000000107802 */ /* 0x000fe20000000f00 */
[----:B------:R-:W0:Y:S04]  /*1660*/  S2R R0, SR_TID.X ;  /* 0x0000000000007919 */ /* 0x000e280000002100 */
[----:B------:R-:W-:-:S05]  /*1670*/  IMAD.HI.U32 R8, R17, R6, RZ ;  /* 0x0000000611087227 */ /* 0x000fca00078e00ff */
[----:B------:R-:W-:-:S05]  /*1680*/  IADD3 R13, PT, PT, -R8, RZ, RZ ;  /* 0x000000ff080d7210 */ /* 0x000fca0007ffe1ff */
[C---:B------:R-:W-:Y:S02]  /*1690*/  IMAD R6, R7.reuse, R13, R6 ;  /* 0x0000000d07067224 */ /* 0x040fe400078e0206 */
[----:B------:R-:W3:Y:S03]  /*16a0*/  LDC R13, c[0x0][0x3e0] ;  /* 0x0000f800ff0d7b82 */ /* 0x000ee60000000800 */
[----:B------:R-:W-:-:S13]  /*16b0*/  ISETP.GT.U32.AND P0, PT, R7, R6, PT ;  /* 0x000000060700720c */ /* 0x000fda0003f04070 */
[----:B------:R-:W-:Y:S01]  /*16c0*/  @!P0 IMAD.IADD R6, R6, 0x1, -R7 ;  /* 0x0000000106068824 */ /* 0x000fe200078e0a07 */
[----:B0-----:R-:W-:Y:S01]  /*16d0*/  SHF.R.U32.HI R20, RZ, 0x3, R0 ;  /* 0x00000003ff147819 */ /* 0x001fe20000011600 */
[----:B------:R-:W-:Y:S01]  /*16e0*/  @!P0 VIADD R8, R8, 0x1 ;  /* 0x0000000108088836 */ /* 0x000fe20000000000 */
[----:B------:R-:W-:Y:S02]  /*16f0*/  ISETP.NE.AND P0, PT, RZ, UR5, PT ;  /* 0x00000005ff007c0c */ /* 0x000fe4000bf05270 */
[----:B------:R-:W-:Y:S02]  /*1700*/  ISETP.GE.U32.AND P3, PT, R6, R7, PT ;  /* 0x000000070600720c */ /* 0x000fe40003f66070 */
[C---:B------:R-:W-:Y:S02]  /*1710*/  ISETP.GT.U32.AND P1, PT, R0.reuse, 0xf, PT ;  /* 0x0000000f0000780c */ /* 0x040fe40003f24070 */
[----:B------:R-:W-:Y:S02]  /*1720*/  MOV R6, 0x400 ;  /* 0x0000040000067802 */ /* 0x000fe40000000f00 */
[----:B------:R-:W-:-:S02]  /*1730*/  LOP3.LUT R25, R0, 0x1, RZ, 0xc0, !PT ;  /* 0x0000000100197812 */ /* 0x000fc400078ec0ff */
[----:B-1----:R-:W-:Y:S02]  /*1740*/  LEA R6, R15, R6, 0x18 ;  /* 0x000000060f067211 */ /* 0x002fe400078ec0ff */
[----:B------:R-:W-:Y:S02]  /*1750*/  SHF.R.U32.HI R27, RZ, 0x1, R0 ;  /* 0x00000001ff1b7819 */ /* 0x000fe40000011600 */
[----:B------:R-:W-:Y:S01]  /*1760*/  LOP3.LUT R17, R0, 0x7, RZ, 0xc0, !PT ;  /* 0x0000000700117812 */ /* 0x000fe200078ec0ff */
[----:B------:R-:W-:Y:S02]  /*1770*/  @P3 VIADD R8, R8, 0x1 ;  /* 0x0000000108083836 */ /* 0x000fe40000000000 */
[C---:B------:R-:W-:Y:S02]  /*1780*/  @!P1 IMAD R22, R20.reuse, 0x24, R6 ;  /* 0x0000002414169824 */ /* 0x040fe400078e0206 */
[----:B------:R-:W-:Y:S01]  /*1790*/  @!P2 IMAD.MOV R8, RZ, RZ, -R8 ;  /* 0x000000ffff08a224 */ /* 0x000fe200078e0a08 */
[----:B--2---:R-:W-:Y:S01]  /*17a0*/  ISETP.GE.AND P2, PT, R20, UR16, PT ;  /* 0x0000001014007c0c */ /* 0x004fe2000bf46270 */
[----:B------:R-:W-:Y:S01]  /*17b0*/  IMAD R6, R25, 0x24, R6 ;  /* 0x0000002419067824 */ /* 0x000fe200078e0206 */
[----:B------:R-:W-:-:S02]  /*17c0*/  @!P0 LOP3.LUT R8, RZ, UR5, RZ, 0x33, !PT ;  /* 0x00000005ff088c12 */ /* 0x000fc4000f8e33ff */
[----:B------:R-:W-:Y:S01]  /*17d0*/  @!P1 LEA R7, R17, R22, 0x2 ;  /* 0x0000001611079211 */ /* 0x000fe200078e10ff */
[----:B------:R-:W-:Y:S02]  /*17e0*/  IMAD R6, R27, 0x4, R6 ;  /* 0x000000041b067824 */ /* 0x000fe400078e0206 */
[----:B------:R-:W-:-:S06]  /*17f0*/  IMAD R15, R8, UR4, RZ ;  /* 0x00000004080f7c24 */ /* 0x000fcc000f8e02ff */
[----:B---34-:R-:W-:Y:S05]  /*1800*/  @P2 BRA `(.L_x_415) ;  /* 0x00000000003c2947 */ /* 0x018fea0003800000 */
        /* <DEDUP_REMOVED lines=15> */
.L_x_415:
[----:B------:R-:W-:Y:S05]  /*1900*/  BSYNC.RECONVERGENT B0 ;  /* 0x0000000000007941 */ /* 0x000fea0003800200 */
.L_x_414:
[----:B-----5:R-:W-:Y:S01]  /*1910*/  @!P1 STS [R7], R16 ;  /* 0x0000001007009388 */ /* 0x020fe20000000800 */
[----:B0-----:R-:W-:Y:S01]  /*1920*/  IABS R17, R15 ;  /* 0x0000000f00117213 */ /* 0x001fe20000000000 */
[----:B------:R-:W-:Y:S01]  /*1930*/  BSSY.RECONVERGENT B1, `(.L_x_416) ;  /* 0x000016f000017945 */ /* 0x000fe20003800200 */
[----:B------:R-:W-:Y:S01]  /*1940*/  IABS R5, R13 ;  /* 0x0000000d00057213 */ /* 0x000fe20000000000 */
[----:B------:R-:W-:Y:S01]  /*1950*/  BAR.SYNC.DEFER_BLOCKING 0x0 ;  /* 0x0000000000007b1d */ /* 0x000fe20000010000 */
[----:B------:R-:W-:Y:S01]  /*1960*/  ISETP.NE.AND P5, PT, R15, RZ, PT ;  /* 0x000000ff0f00720c */ /* 0x000fe20003fa5270 */
[----:B------:R-:W-:Y:S01]  /*1970*/  IMAD.IADD R22, R2, 0x1, R17 ;  /* 0x0000000102167824 */ /* 0x000fe200078e0211 */
[----:B------:R-:W-:-:S03]  /*1980*/  IABS R2, R15 ;  /* 0x0000000f00027213 */ /* 0x000fc60000000000 */
[----:B------:R-:W0:Y:S02]  /*1990*/  I2F.RP R20, R17 ;  /* 0x0000001100147306 */ /* 0x000e240000209400 */
[----:B------:R-:W-:-:S06]  /*19a0*/  IMAD.MOV R2, RZ, RZ, -R2 ;  /* 0x000000ffff027224 */ /* 0x000fcc00078e0a02 */
[----:B------:R-:W1:Y:S08]  /*19b0*/  I2F.RP R21, R5 ;  /* 0x0000000500157306 */ /* 0x000e700000209400 */
[----:B0-----:R-:W0:Y:S01]  /*19c0*/  MUFU.RCP R28, R20 ;  /* 0x00000014001c7308 */ /* 0x001e220000001000 */
[----:B------:R-:W2:Y:S07]  /*19d0*/  @!P1 LDS R26, [R6] ;  /* 0x00000000061a9984 */ /* 0x000eae0000000800 */
[----:B-1----:R-:W1:Y:S01]  /*19e0*/  MUFU.RCP R30, R21 ;  /* 0x00000015001e7308 */ /* 0x002e620000001000 */
[----:B0-----:R-:W-:-:S07]  /*19f0*/  VIADD R28, R28, 0xffffffe ;  /* 0x0ffffffe1c1c7836 */ /* 0x001fce0000000000 */
[----:B------:R-:W0:Y:S01]  /*1a00*/  F2I.FTZ.U32.TRUNC.NTZ R29, R28 ;  /* 0x0000001c001d7305 */ /* 0x000e22000021f000 */
[----:B-1----:R-:W-:-:S07]  /*1a10*/  VIADD R30, R30, 0xffffffe ;  /* 0x0ffffffe1e1e7836 */ /* 0x002fce0000000000 */
[----:B------:R-:W1:Y:S01]  /*1a20*/  F2I.FTZ.U32.TRUNC.NTZ R31, R30 ;  /* 0x0000001e001f7305 */ /* 0x000e62000021f000 */
[----:B0-----:R-:W-:Y:S02]  /*1a30*/  IMAD.MOV R20, RZ, RZ, -R29 ;  /* 0x000000ffff147224 */ /* 0x001fe400078e0a1d */
[----:B------:R-:W-:Y:S02]  /*1a40*/  HFMA2 R28, -RZ, RZ, 0, 0 ;  /* 0x00000000ff1c7431 */ /* 0x000fe400000001ff */
[----:B------:R-:W-:Y:S01]  /*1a50*/  IMAD R20, R20, R17, RZ ;  /* 0x0000001114147224 */ /* 0x000fe200078e02ff */
[----:B--2---:R-:W0:Y:S01]  /*1a60*/  SHFL.BFLY PT, R7, R26, 0x1, 0x1f ;  /* 0x0c201f001a077f89 */ /* 0x004e2200000e0000 */
[----:B-1----:R-:W-:Y:S02]  /*1a70*/  IMAD.MOV R16, RZ, RZ, -R31 ;  /* 0x000000ffff107224 */ /* 0x002fe400078e0a1f */
[----:B------:R-:W-:Y:S02]  /*1a80*/  IMAD.MOV.U32 R30, RZ, RZ, RZ ;  /* 0x000000ffff1e7224 */ /* 0x000fe400078e00ff */
[----:B------:R-:W-:Y:S01]  /*1a90*/  IMAD R21, R16, R5, RZ ;  /* 0x0000000510157224 */ /* 0x000fe200078e02ff */
[----:B------:R-:W-:Y:S01]  /*1aa0*/  IABS R16, R22 ;  /* 0x0000001600107213 */ /* 0x000fe20000000000 */
[----:B------:R-:W-:-:S04]  /*1ab0*/  IMAD.HI.U32 R29, R29, R20, R28 ;  /* 0x000000141d1d7227 */ /* 0x000fc800078e001c */
[----:B------:R-:W-:-:S04]  /*1ac0*/  IMAD.HI.U32 R21, R31, R21, R30 ;  /* 0x000000151f157227 */ /* 0x000fc800078e001e */
[----:B------:R-:W-:-:S04]  /*1ad0*/  IMAD.HI.U32 R29, R29, R16, RZ ;  /* 0x000000101d1d7227 */ /* 0x000fc800078e00ff */
[----:B------:R-:W-:Y:S01]  /*1ae0*/  IMAD.HI.U32 R21, R21, R16, RZ ;  /* 0x0000001015157227 */ /* 0x000fe200078e00ff */
[----:B0-----:R-:W-:-:S03]  /*1af0*/  FMNMX.FTZ R7, R7, R26, !PT ;  /* 0x0000001a07077209 */ /* 0x001fc60007810000 */
[--C-:B------:R-:W-:Y:S02]  /*1b00*/  IMAD R2, R29, R2, R16.reuse ;  /* 0x000000021d027224 */ /* 0x100fe400078e0210 */
[----:B------:R-:W-:Y:S01]  /*1b10*/  IMAD.MOV R20, RZ, RZ, -R21 ;  /* 0x000000ffff147224 */ /* 0x000fe200078e0a15 */
[----:B------:R-:W-:Y:S02]  /*1b20*/  FSETP.NEU.FTZ.AND P0, PT, R7, -INF , PT ;  /* 0xff8000000700780b */ /* 0x000fe40003f1d000 */
[----:B------:R-:W-:Y:S01]  /*1b30*/  ISETP.GT.U32.AND P1, PT, R17, R2, PT ;  /* 0x000000021100720c */ /* 0x000fe20003f24070 */
[----:B------:R-:W-:Y:S01]  /*1b40*/  IMAD R20, R5, R20, R16 ;  /* 0x0000001405147224 */ /* 0x000fe200078e0210 */
[----:B------:R-:W-:-:S04]  /*1b50*/  FSEL R7, R7, RZ, P0 ;  /* 0x000000ff07077208 */ /* 0x000fc80000000000 */
[----:B------:R-:W-:Y:S01]  /*1b60*/  ISETP.GT.U32.AND P0, PT, R5, R20, PT ;  /* 0x000000140500720c */ /* 0x000fe20003f04070 */
[----:B------:R-:W-:-:S04]  /*1b70*/  FADD.FTZ R23, -R7, R26 ;  /* 0x0000001a07177221 */ /* 0x000fc80000010100 */
[----:B------:R-:W-:Y:S02]  /*1b80*/  FMUL.FTZ R23, R23, 1.4426950216293334961 ;  /* 0x3fb8aa3b17177820 */ /* 0x000fe40000410000 */
[----:B------:R-:W-:Y:S01]  /*1b90*/  @!P1 IMAD.IADD R2, R2, 0x1, -R17 ;  /* 0x0000000102029824 */ /* 0x000fe200078e0a11 */
[----:B------:R-:W-:-:S03]  /*1ba0*/  @!P1 IADD3 R29, PT, PT, R29, 0x1, RZ ;  /* 0x000000011d1d9810 */ /* 0x000fc60007ffe0ff */
[----:B------:R-:W0:Y:S01]  /*1bb0*/  MUFU.EX2 R23, R23 ;  /* 0x0000001700177308 */ /* 0x000e220000000800 */
[-C--:B------:R-:W-:Y:S01]  /*1bc0*/  ISETP.GE.U32.AND P2, PT, R2, R17.reuse, PT ;  /* 0x000000110200720c */ /* 0x080fe20003f46070 */
[----:B------:R-:W-:Y:S01]  /*1bd0*/  @!P0 IMAD.IADD R20, R20, 0x1, -R5 ;  /* 0x0000000114148824 */ /* 0x000fe200078e0a05 */
[C---:B------:R-:W-:Y:S01]  /*1be0*/  LOP3.LUT R2, R22.reuse, R17, RZ, 0x3c, !PT ;  /* 0x0000001116027212 */ /* 0x040fe200078e3cff */
[----:B------:R-:W-:Y:S01]  /*1bf0*/  @!P0 VIADD R21, R21, 0x1 ;  /* 0x0000000115158836 */ /* 0x000fe20000000000 */
[----:B------:R-:W-:Y:S02]  /*1c00*/  LOP3.LUT R22, R22, R13, RZ, 0x3c, !PT ;  /* 0x0000000d16167212 */ /* 0x000fe400078e3cff */
[----:B------:R-:W-:Y:S02]  /*1c10*/  ISETP.GE.U32.AND P4, PT, R20, R5, PT ;  /* 0x000000051400720c */ /* 0x000fe40003f86070 */
[----:B------:R-:W-:Y:S02]  /*1c20*/  ISETP.NE.AND P0, PT, R13, RZ, PT ;  /* 0x000000ff0d00720c */ /* 0x000fe40003f05270 */
[----:B------:R-:W-:-:S02]  /*1c30*/  ISETP.GE.AND P3, PT, R2, RZ, PT ;  /* 0x000000ff0200720c */ /* 0x000fc40003f66270 */
[----:B------:R-:W-:Y:S01]  /*1c40*/  SHF.R.S32.HI R2, RZ, 0x1f, R15 ;  /* 0x0000001fff027819 */ /* 0x000fe2000001140f */
[----:B0-----:R-:W0:Y:S01]  /*1c50*/  SHFL.BFLY PT, R16, R23, 0x1, 0x1f ;  /* 0x0c201f0017107f89 */ /* 0x001e2200000e0000 */
[----:B------:R-:W-:Y:S01]  /*1c60*/  @P2 VIADD R29, R29, 0x1 ;  /* 0x000000011d1d2836 */ /* 0x000fe20000000000 */
[----:B------:R-:W-:-:S04]  /*1c70*/  ISETP.GE.AND P2, PT, R22, RZ, PT ;  /* 0x000000ff1600720c */ /* 0x000fc80003f46270 */
[----:B------:R-:W-:-:S04]  /*1c80*/  @P4 VIADD R21, R21, 0x1 ;  /* 0x0000000115154836 */ /* 0x000fc80000000000 */
[----:B------:R-:W-:Y:S02]  /*1c90*/  @!P3 IADD3 R29, PT, PT, -R29, RZ, RZ ;  /* 0x000000ff1d1db210 */ /* 0x000fe40007ffe1ff */
[----:B------:R-:W-:Y:S02]  /*1ca0*/  ISETP.NE.AND P3, PT, R8, RZ, PT ;  /* 0x000000ff0800720c */ /* 0x000fe40003f65270 */
[----:B------:R-:W-:Y:S01]  /*1cb0*/  @!P5 LOP3.LUT R29, RZ, R17, RZ, 0x33, !PT ;  /* 0x00000011ff1dd212 */ /* 0x000fe200078e33ff */
[----:B------:R-:W-:Y:S01]  /*1cc0*/  @!P2 IMAD.MOV R21, RZ, RZ, -R21 ;  /* 0x000000ffff15a224 */ /* 0x000fe200078e0a15 */
[----:B------:R-:W-:Y:S02]  /*1cd0*/  @!P0 LOP3.LUT R21, RZ, R13, RZ, 0x33, !PT ;  /* 0x0000000dff158212 */ /* 0x000fe400078e33ff */
[----:B------:R-:W-:Y:S02]  /*1ce0*/  LOP3.LUT P0, RZ, R0, 0x3f1, RZ, 0xc0, !PT ;  /* 0x000003f100ff7812 */ /* 0x000fe4000780c0ff */
[----:B------:R-:W-:-:S02]  /*1cf0*/  SEL R5, RZ, 0x1, !P3 ;  /* 0x00000001ff057807 */ /* 0x000fc40005800000 */
[----:B------:R-:W-:Y:S01]  /*1d00*/  ISETP.LT.U32.AND P2, PT, R18, R29, PT ;  /* 0x0000001d1200720c */ /* 0x000fe20003f41070 */
[----:B0-----:R-:W-:Y:S01]  /*1d10*/  FADD.FTZ R16, R23, R16 ;  /* 0x0000001017107221 */ /* 0x001fe20000010000 */
[----:B------:R-:W-:Y:S01]  /*1d20*/  SHF.R.S32.HI R17, RZ, 0x1f, R29 ;  /* 0x0000001fff117819 */ /* 0x000fe2000001141d */
[----:B------:R-:W-:Y:S01]  /*1d30*/  IMAD.MOV.U32 R23, RZ, RZ, 0x7f800000 ;  /* 0x7f800000ff177424 */ /* 0x000fe200078e00ff */
[----:B------:R-:W-:Y:S01]  /*1d40*/  LOP3.LUT R5, R2, R5, RZ, 0xfc, !PT ;  /* 0x0000000502057212 */ /* 0x000fe200078efcff */
[----:B------:R-:W-:Y:S01]  /*1d50*/  IMAD R2, R21, UR11, RZ ;  /* 0x0000000b15027c24 */ /* 0x000fe2000f8e02ff */
[----:B------:R-:W-:Y:S02]  /*1d60*/  FSETP.NE.FTZ.AND P1, PT, R16, RZ, PT ;  /* 0x000000ff1000720b */ /* 0x000fe40003f35000 */
[----:B------:R-:W-:Y:S01]  /*1d70*/  ISETP.LT.AND.EX P2, PT, R19, R17, PT, P2 ;  /* 0x000000111300720c */ /* 0x000fe20003f41320 */
[----:B------:R-:W-:-:S03]  /*1d80*/  IMAD R5, R5, R2, RZ ;  /* 0x0000000205057224 */ /* 0x000fc600078e02ff */
[----:B------:R-:W-:-:S07]  /*1d90*/  SEL R8, R18, R29, P2 ;  /* 0x0000001d12087207 */ /* 0x000fce0001000000 */
        /* <DEDUP_REMOVED lines=54> */
.L_x_419:
[----:B------:R-:W-:Y:S01]  /*2100*/  IMAD.MOV.U32 R21, RZ, RZ, RZ ;  /* 0x000000ffff157224 */ /* 0x000fe200078e00ff */
[----:B------:R-:W-:Y:S02]  /*2110*/  MOV R20, R30 ;  /* 0x0000001e00147202 */ /* 0x000fe40000000f00 */
[----:B------:R-:W-:Y:S02]  /*2120*/  MOV R18, 0x2140 ;  /* 0x0000214000127802 */ /* 0x000fe40000000f00 */
[----:B------:R-:W-:Y:S05]  /*2130*/  CALL.REL.NOINC `($__internal_13_$__cuda_sm20_div_s64) ;  /* 0x0000001c00c07944 */ /* 0x000fea0003c00000 */
[----:B------:R-:W-:Y:S02]  /*2140*/  IADD3 R13, PT, PT, -R16, RZ, RZ ;  /* 0x000000ff100d7210 */ /* 0x000fe40007ffe1ff */
[----:B------:R-:W-:-:S03]  /*2150*/  MOV R31, R17 ;  /* 0x00000011001f7202 */ /* 0x000fc60000000f00 */
[----:B------:R-:W-:Y:S01]  /*2160*/  IMAD R27, R30, R13, R27 ;  /* 0x0000000d1e1b7224 */ /* 0x000fe200078e021b */
[----:B------:R-:W-:-:S07]  /*2170*/  MOV R30, R16 ;  /* 0x00000010001e7202 */ /* 0x000fce0000000f00 */
.L_x_420:
        /* <DEDUP_REMOVED lines=60> */
.L_x_422:
[----:B------:R-:W-:Y:S01]  /*2540*/  IMAD.MOV.U32 R27, RZ, RZ, R30 ;  /* 0x000000ffff1b7224 */ /* 0x000fe200078e001e */
[----:B------:R-:W-:Y:S01]  /*2550*/  MOV R21, R31 ;  /* 0x0000001f00157202 */ /* 0x000fe20000000f00 */
[----:B------:R-:W-:Y:S01]  /*2560*/  IMAD.MOV.U32 R20, RZ, RZ, R34 ;  /* 0x000000ffff147224 */ /* 0x000fe200078e0022 */
[----:B------:R-:W-:Y:S02]  /*2570*/  MOV R18, 0x2590 ;  /* 0x0000259000127802 */ /* 0x000fe40000000f00 */
[----:B------:R-:W-:Y:S05]  /*2580*/  CALL.REL.NOINC `($__internal_13_$__cuda_sm20_div_s64) ;  /* 0x0000001800ac7944 */ /* 0x000fea0003c00000 */
[----:B------:R-:W-:-:S05]  /*2590*/  IADD3 R31, PT, PT, -R16, RZ, RZ ;  /* 0x000000ff101f7210 */ /* 0x000fca0007ffe1ff */
[----:B------:R-:W-:Y:S02]  /*25a0*/  IMAD R31, R31, R34, R30 ;  /* 0x000000221f1f7224 */ /* 0x000fe400078e021e */
.L_x_423:
[----:B------:R-:W-:Y:S05]  /*25b0*/  BSYNC.RECONVERGENT B0 ;  /* 0x0000000000007941 */ /* 0x000fea0003800200 */
.L_x_421:
        /* <DEDUP_REMOVED lines=162> */
.L_x_418:
[----:B------:R-:W0:Y:S01]  /*2fe0*/  LDC.64 R2, c[0x0][0x420] ;  /* 0x00010800ff027b82 */ /* 0x000e220000000a00 */
[----:B------:R-:W-:-:S05]  /*2ff0*/  IADD3 R27, PT, PT, R27, UR6, RZ ;  /* 0x000000061b1b7c10 */ /* 0x000fca000fffe0ff */
[----:B0-----:R-:W-:-:S05]  /*3000*/  IMAD.WIDE.U32 R2, R27, 0x4, R2 ;  /* 0x000000041b027825 */ /* 0x001fca00078e0002 */
[----:B------:R1:W-:Y:S02]  /*3010*/  STG.E desc[UR12][R2.64], R23 ;  /* 0x0000001702007986 */ /* 0x0003e4000c10190c */
.L_x_417:
[----:B------:R-:W-:Y:S05]  /*3020*/  BSYNC.RECONVERGENT B1 ;  /* 0x0000000000017941 */ /* 0x000fea0003800200 */
.L_x_416:
        /* <DEDUP_REMOVED lines=61> */
.L_x_426:
        /* <DEDUP_REMOVED lines=77> */
.L_x_425:
        /* <DEDUP_REMOVED lines=11> */
.L_x_427:
        /* <DEDUP_REMOVED lines=22> */
.L_x_424:
        /* <DEDUP_REMOVED lines=86> */
        .weak           $__internal_13_$__cuda_sm20_div_s64
        .type           $__internal_13_$__cuda_sm20_div_s64,@function
        .size           $__internal_13_$__cuda_sm20_div_s64,(.L_x_6874 - $__internal_13_$__cuda_sm20_div_s64)
$__internal_13_$__cuda_sm20_div_s64:
        /* <DEDUP_REMOVED lines=86> */
[----:B------:R-:W-:Y:S06]  /*45a0*/  RET.REL.NODEC R28 `(_ZN5flash32flash_fwd_splitkv_combine_kernelI23Flash_fwd_kernel_traitsILi192ELi64ELi64ELi4ELb0ELb0EN7cutlass6half_tE19Flash_kernel_traitsILi192ELi64ELi64ELi4ES3_EELi8ELi1ELb1EEEvNS_16Flash_fwd_paramsE) ;  /* 0xffffffb81c947950 */ /* 0x000fec0003c3ffff */
.L_x_428:
        /* <DEDUP_REMOVED lines=13> */
.L_x_6874:


//--------------------- .text._ZN5flash24flash_fwd_splitkv_kernelI23Flash_fwd_kernel_traitsILi192ELi64ELi64ELi4ELb0ELb0EN7cutlass6half_tE19Flash_kernel_traitsILi192ELi64ELi64ELi4ES3_EELb0ELb0ELb0ELb0ELb0ELb0ELb0ELb0EEEvNS_16Flash_fwd_paramsE --------------------------
	.section	.text._ZN5flash24flash_fwd_splitkv_kernelI23Flash_fwd_kernel_traitsILi192ELi64ELi64ELi4ELb0ELb0EN7cutlass6half_tE19Flash_kernel_traitsILi192ELi64ELi64ELi4ES3_EELb0ELb0ELb0ELb0ELb0ELb0ELb0ELb0EEEvNS_16Flash_fwd_paramsE,"ax",@progbits
	.align	128
        .global         _ZN5flash24flash_fwd_splitkv_kernelI23Flash_fwd_kernel_traitsILi192ELi64ELi64ELi4ELb0ELb0EN7cutlass6half_tE19Flash_kernel_traitsILi192ELi64ELi64ELi4ES3_EELb0ELb0ELb0ELb0ELb0ELb0ELb0ELb0EEEvNS_16Flash_fwd_paramsE
        .type           _ZN5flash24flash_fwd_splitkv_kernelI23Flash_fwd_kernel_traitsILi192ELi64ELi64ELi4ELb0ELb0EN7cutlass6half_tE19Flash_kernel_traitsILi192ELi64ELi64ELi4ES3_EELb0ELb0ELb0ELb0ELb0ELb0ELb0ELb0EEEvNS_16Flash_fwd_paramsE,@function
        .size           _ZN5flash24flash_fwd_splitkv_kernelI23Flash_fwd_kernel_traitsILi192ELi64ELi64ELi4ELb0ELb0EN7cutlass6half_tE19Flash_kernel_traitsILi192ELi64ELi64ELi4ES3_EELb0ELb0ELb0ELb0ELb0ELb0ELb0ELb0EEEvNS_16Flash_fwd_paramsE,(.L_x_6889 - _ZN5flash24flash_fwd_splitkv_kernelI23Flash_fwd_kernel_traitsILi192ELi64ELi64ELi4ELb0ELb0EN7cutlass6half_tE19Flash_kernel_traitsILi192ELi64ELi64ELi4ES3_EELb0ELb0ELb0ELb0ELb0ELb0ELb0ELb0EEEvNS_16Flash_fwd_paramsE)
        .other          _ZN5flash24flash_fwd_splitkv_kernelI23Flash_fwd_kernel_traitsILi192ELi64ELi64ELi4ELb0ELb0EN7cutlass6half_tE19Flash_kernel_traitsILi192ELi64ELi64ELi4ES3_EELb0ELb0ELb0ELb0ELb0ELb0ELb0ELb0EEEvNS_16Flash_fwd_paramsE,@"STO_CUDA_ENTRY STV_DEFAULT"
_ZN5flash24flash_fwd_splitkv_kernelI23Flash_fwd_kernel_traitsILi192ELi64ELi64ELi4ELb0ELb0EN7cutlass6half_tE19Flash_kernel_traitsILi192ELi64ELi64ELi4ES3_EELb0ELb0ELb0ELb0ELb0ELb0ELb0ELb0EEEvNS_16Flash_fwd_paramsE:
.text._ZN5flash24flash_fwd_splitkv_kernelI23Flash_fwd_kernel_traitsILi192ELi64ELi64ELi4ELb0ELb0EN7cutlass6half_tE19Flash_kernel_traitsILi192ELi64ELi64ELi4ES3_EELb0ELb0ELb0ELb0ELb0ELb0ELb0ELb0EEEvNS_16Flash_fwd_paramsE:
[----:B------:R-:W-:Y:S01]  /*0000*/  LDC R1, c[0x0][0x37c] ;  /* 0x0000df00ff017b82 */ /* 0x000fe20000000800 */
[----:B------:R-:W1:Y:S01]  /*0010*/  S2R R0, SR_CTAID.Y ;  /* 0x0000000000007919 */ /* 0x000e620000002600 */
[----:B------:R-:W2:Y:S06]  /*0020*/  LDCU.64 UR8, c[0x0][0x460] ;  /* 0x00008c00ff0877ac */ /* 0x000eac0008000a00 */
[----:B------:R-:W1:Y:S01]  /*0030*/  LDC.64 R2, c[0x0][0x460] ;  /* 0x00011800ff027b82 */ /* 0x000e620000000a00 */
[----:B------:R-:W-:Y:S01]  /*0040*/  IMAD.MOV.U32 R200, RZ, RZ, -0x1 ;  /* 0xffffffffffc87424 */ /* 0x000fe200078e00ff */
[----:B------:R-:W3:Y:S01]  /*0050*/  LDCU.64 UR4, c[0x0][0x478] ;  /* 0x00008f00ff0477ac */ /* 0x000ee20008000a00 */
[----:B------:R-:W4:Y:S05]  /*0060*/  LDCU.64 UR14, c[0x0][0x358] ;  /* 0x00006b00ff0e77ac */ /* 0x000f2a0008000a00 */
[----:B------:R-:W4:Y:S01]  /*0070*/  LDC.64 R6, c[0x0][0x468] ;  /* 0x00011a00ff067b82 */ /* 0x000f220000000a00 */
[----:B------:R-:W3:Y:S01]  /*0080*/  LDCU.64 UR6, c[0x0][0x470] ;  /* 0x00008e00ff0677ac */ /* 0x000ee20008000a00 */
[----:B--2---:R-:W-:-:S02]  /*0090*/  ISETP.NE.U32.AND P0, PT, RZ, UR8, PT ;  /* 0x00000008ff007c0c */ /* 0x004fc4000bf05070 */
[----:B------:R-:W-:Y:S02]  /*00a0*/  ISETP.NE.U32.AND P4, PT, RZ, UR8, PT ;  /* 0x00000008ff007c0c */ /* 0x000fe4000bf85070 */
[----:B---3--:R-:W-:Y:S02]  /*00b0*/  ISETP.NE.U32.AND P2, PT, RZ, UR4, PT ;  /* 0x00000004ff007c0c */ /* 0x008fe4000bf45070 */
[----:B------:R-:W-:Y:S02]  /*00c0*/  ISETP.NE.AND.EX P0, PT, RZ, UR9, PT, P0 ;  /* 0x00000009ff007c0c */ /* 0x000fe4000bf05300 */
[----:B------:R-:W-:Y:S02]  /*00d0*/  ISETP.NE.AND.EX P4, PT, RZ, UR9, PT, P4 ;  /* 0x00000009ff007c0c */ /* 0x000fe4000bf85340 */
[----:B------:R-:W-:Y:S02]  /*00e0*/  ISETP.NE.AND.EX P2, PT, RZ, UR5, PT, P2 ;  /* 0x00000005ff007c0c */ /* 0x000fe4000bf45320 */
[----:B------:R-:W-:Y:S01]  /*00f0*/  ISETP.NE.U32.AND P3, PT, RZ, UR6, PT ;  /* 0x00000006ff007c0c */ /* 0x000fe2000bf65070 */
[----:B-1----:R-:W-:Y:S01]  /*0100*/  IMAD.WIDE.U32 R12, R0, 0x4, R2 ;  /* 0x00000004000c7825 */ /* 0x002fe200078e0002 */
[----:B------:R-:W-:-:S02]  /*0110*/  SHF.R.U32.HI R10, RZ, 0x1e, R0 ;  /* 0x0000001eff0a7819 */ /* 0x000fc40000011600 */
[----:B------:R-:W-:Y:S01]  /*0120*/  ISETP.NE.AND.EX P3, PT, RZ, UR7, PT, P3 ;  /* 0x00000007ff007c0c */ /* 0x000fe2000bf65330 */
[----:B------:R-:W-:Y:S02]  /*0130*/  IMAD.SHL.U32 R9, R0, 0x4, RZ ;  /* 0x0000000400097824 */ /* 0x000fe400078e00ff */
[----:B----4-:R1:W2:Y:S04]  /*0140*/  @P0 LDG.E R200, desc[UR14][R12.64] ;  /* 0x0000000e0cc80981 */ /* 0x0102a8000c1e1900 */
[----:B------:R-:W2:Y:S01]  /*0150*/  @P4 LDG.E R11, desc[UR14][R12.64+0x4] ;  /* 0x0000040e0c0b4981 */ /* 0x000ea2000c1e1900 */
[C---:B------:R-:W-:Y:S01]  /*0160*/  @P2 IADD3 R92, P0, PT, R9.reuse, UR4, RZ ;  /* 0x00000004095c2c10 */ /* 0x040fe2000ff1e0ff */
[----:B------:R-:W-:Y:S01]  /*0170*/  IMAD.MOV.U32 R3, RZ, RZ, RZ ;  /* 0x000000ffff037224 */ /* 0x000fe200078e00ff */
[----:B------:R-:W3:Y:S02]  /*0180*/  @!P2 LDC R2, c[0x0][0x43c] ;  /* 0x00010f00ff02ab82 */ /* 0x000ee40000000800 */
[----:B------:R-:W-:Y:S01]  /*0190*/  @P2 IADD3.X R93, PT, PT, R10, UR5, RZ, P0, !PT ;  /* 0x000000050a5d2c10 */ /* 0x000fe200087fe4ff */
[----:B------:R-:W4:Y:S01]  /*01a0*/  S2R R15, SR_CTAID.X ;  /* 0x00000000000f7919 */ /* 0x000f220000002500 */
[----:B------:R-:W-:-:S03]  /*01b0*/  @P3 IADD3 R4, P1, PT, R9, UR6, RZ ;  /* 0x0000000609043c10 */ /* 0x000fc6000ff3e0ff */
[----:B------:R-:W5:Y:S01]  /*01c0*/  @P2 LDG.E R92, desc[UR14][R92.64] ;  /* 0x0000000e5c5c2981 */ /* 0x000f62000c1e1900 */
[----:B------:R-:W-:Y:S01]  /*01d0*/  IADD3 R16, P0, PT, R9, R6, RZ ;  /* 0x0000000609107210 */ /* 0x000fe20007f1e0ff */
[----:B------:R-:W1:Y:S01]  /*01e0*/  LDCU.U8 UR4, c[0x0][0x532] ;  /* 0x0000a640ff0477ac */ /* 0x000e620008000000 */
[----:B------:R-:W-:-:S03]  /*01f0*/  @P3 IADD3.X R5, PT, PT, R10, UR7, RZ, P1, !PT ;  /* 0x000000070a053c10 */ /* 0x000fc60008ffe4ff */
[----:B------:R-:W-:Y:S01]  /*0200*/  IMAD.X R17, R10, 0x1, R7, P0 ;  /* 0x000000010a117824 */ /* 0x000fe200000e0607 */
[C---:B------:R-:W-:Y:S01]  /*0210*/  ISETP.NE.U32.AND P0, PT, R6.reuse, RZ, PT ;  /* 0x000000ff0600720c */ /* 0x040fe20003f05070 */
[----:B------:R4:W5:Y:S03]  /*0220*/  @P3 LDG.E R3, desc[UR14][R4.64] ;  /* 0x0000000e04033981 */ /* 0x000966000c1e1900 */
[----:B------:R-:W-:Y:S01]  /*0230*/  ISETP.NE.AND.EX P0, PT, R7, RZ, PT, P0 ;  /* 0x000000ff0700720c */ /* 0x000fe20003f05300 */
[----:B-1----:R-:W1:Y:S01]  /*0240*/  @!P4 LDC R13, c[0x0][0x434] ;  /* 0x00010d00ff0dcb82 */ /* 0x002e620000000800 */
[----:B------:R-:W-:Y:S02]  /*0250*/  ISETP.EQ.U32.AND P3, PT, R6, RZ, PT ;  /* 0x000000ff0600720c */ /* 0x000fe40003f62070 */
[----:B------:R-:W-:-:S09]  /*0260*/  ISETP.NE.AND P1, PT, RZ, UR4, PT ;  /* 0x00000004ff007c0c */ /* 0x000fd2000bf25270 */
[----:B------:R-:W1:Y:S01]  /*0270*/  @!P0 LDC R6, c[0x0][0x438] ;  /* 0x00010e00ff068b82 */ /* 0x000e620000000800 */
[----:B------:R-:W-:-:S07]  /*0280*/  ISETP.EQ.OR.EX P3, PT, R7, RZ, !P1, P3 ;  /* 0x000000ff0700720c */ /* 0x000fce0004f62730 */
[----:B----4-:R-:W4:Y:S01]  /*0290*/  @!P2 LDC.64 R4, c[0x0][0x488] ;  /* 0x00012200ff04ab82 */ /* 0x010f220000000a00 */
[----:B------:R-:W-:Y:S02]  /*02a0*/  IMAD.MOV.U32 R8, RZ, RZ, -0x1 ;  /* 0xffffffffff087424 */ /* 0x000fe400078e00ff */
[----:B------:R-:W-:-:S04]  /*02b0*/  IMAD.SHL.U32 R194, R15, 0x40, RZ ;  /* 0x000000400fc27824 */ /* 0x000fc800078e00ff */
[----:B------:R1:W5:Y:S01]  /*02c0*/  @!P3 LDG.E R8, desc[UR14][R16.64] ;  /* 0x0000000e1008b981 */ /* 0x000362000c1e1900 */
[----:B--2---:R-:W-:-:S05]  /*02d0*/  @P4 IMAD.IADD R13, R11, 0x1, -R200 ;  /* 0x000000010b0d4824 */ /* 0x004fca00078e0ac8 */
[----:B-1----:R-:W-:Y:S01]  /*02e0*/  ISETP.GT.AND P3, PT, R13, R194, PT ;  /* 0x000000c20d00720c */ /* 0x002fe20003f64270 */
[----:B---34-:R-:W-:-:S12]  /*02f0*/  @!P0 BRA `(.L_x_429) ;  /* 0x00000000000c8947 */ /* 0x018fd80003800000 */
[----:B------:R-:W2:Y:S02]  /*0300*/  @P1 LDG.E R7, desc[UR14][R16.64+0x4] ;  /* 0x0000040e10071981 */ /* 0x000ea4000c1e1900 */
[----:B--2--5:R-:W-:-:S06]  /*0310*/  @P1 IADD3 R6, PT, PT, R7, -R8, RZ ;  /* 0x8000000807061210 */ /* 0x024fcc0007ffe0ff */
[----:B------:R1:W5:Y:S02]  /*0320*/  @!P1 LDG.E R6, desc[UR14][R16.64] ;  /* 0x0000000e10069981 */ /* 0x000364000c1e1900 */
.L_x_429:
[----:B------:R-:W-:Y:S05]  /*0330*/  @!P3 EXIT ;  /* 0x000000000000b94d */ /* 0x000fea0003800000 */
[----:B------:R-:W2:Y:S01]  /*0340*/  LDCU UR5, c[0x0][0x438] ;  /* 0x00008700ff0577ac */ /* 0x000ea20008000800 */
[----:B------:R-:W-:Y:S01]  /*0350*/  @!P2 ISETP.NE.U32.AND P0, PT, R4, RZ, PT ;  /* 0x000000ff0400a20c */ /* 0x000fe20003f05070 */
[----:B-----5:R-:W-:Y:S01]  /*0360*/  @P2 IMAD.IADD R92, R92, 0x1, -R3 ;  /* 0x000000015c5c2824 */ /* 0x020fe200078e0a03 */
[----:B------:R-:W3:Y:S02]  /*0370*/  S2R R19, SR_CTAID.Z ;  /* 0x0000000000137919 */ /* 0x000ee40000002700 */
[----:B------:R-:W-:Y:S01]  /*0380*/  @!P2 ISETP.NE.AND.EX P0, PT, R5, RZ, PT, P0 ;  /* 0x000000ff0500a20c */ /* 0x000fe20003f05300 */
[----:B------:R-:W4:Y:S03]  /*0390*/  S2R R188, SR_TID.X ;  /* 0x0000000000bc7919 */ /* 0x000f260000002100 */
[----:B------:R-:W-:-:S04]  /*03a0*/  @!P2 SEL R2, R2, RZ, P0 ;  /* 0x000000ff0202a207 */ /* 0x000fc80000000000 */
[----:B------:R-:W-:Y:S01]  /*03b0*/  @!P2 IADD3 R92, PT, PT, R2, R6, -R3 ;  /* 0x00000006025ca210 */ /* 0x000fe20007ffe803 */
[----:B------:R-:W-:Y:S01]  /*03c0*/  IMAD.MOV.U32 R6, RZ, RZ, R0 ;  /* 0x000000ffff067224 */ /* 0x000fe200078e0000 */
[----:B--2---:R-:W-:-:S03]  /*03d0*/  UIADD3 UR5, UPT, UPT, UR5, 0x3f, URZ ;  /* 0x0000003f05057890 */ /* 0x004fc6000fffe0ff */
[----:B------:R-:W-:Y:S01]  /*03e0*/  VIADD R5, R92, 0x3f ;  /* 0x0000003f5c057836 */ /* 0x000fe20000000000 */
[----:B------:R-:W-:-:S04]  /*03f0*/  USHF.R.S32.HI UR4, URZ, 0x1f, UR5 ;  /* 0x0000001fff047899 */ /* 0x000fc80008011405 */
[----:B------:R-:W-:Y:S01]  /*0400*/  SHF.R.S32.HI R2, RZ, 0x1f, R5 ;  /* 0x0000001fff027819 */ /* 0x000fe20000011405 */
[----:B------:R-:W-:-:S03]  /*0410*/  ULEA.HI UR4, UR4, UR5, URZ, 0x6 ;  /* 0x0000000504047291 */ /* 0x000fc6000f8f30ff */
[----:B------:R-:W-:Y:S01]  /*0420*/  LEA.HI R2, R2, R5, RZ, 0x6 ;  /* 0x0000000502027211 */ /* 0x000fe200078f30ff */
[----:B------:R-:W-:-:S03]  /*0430*/  USHF.R.S32.HI UR4, URZ, 0x6, UR4 ;  /* 0x00000006ff047899 */ /* 0x000fc60008011404 */
[----:B------:R-:W-:-:S04]  /*0440*/  SHF.R.S32.HI R2, RZ, 0x6, R2 ;  /* 0x00000006ff027819 */ /* 0x000fc80000011402 */
[----:B------:R-:W-:-:S04]  /*0450*/  VIMNMX R2, PT, PT, R2, UR4, PT ;  /* 0x0000000402027c48 */ /* 0x000fc8000bfe0100 */
[----:B------:R-:W-:-:S13]  /*0460*/  ISETP.GT.AND P0, PT, R2, RZ, PT ;  /* 0x000000ff0200720c */ /* 0x000fda0003f04270 */
[----:B---34-:R-:W-:Y:S05]  /*0470*/  @P0 BRA `(.L_x_430) ;  /* 0x00000008000c0947 */ /* 0x018fea0003800000 */
[----:B------:R-:W-:Y:S01]  /*0480*/  ISETP.NE.AND P0, PT, R200, -0x1, PT ;  /* 0xffffffffc800780c */ /* 0x000fe20003f05270 */
[----:B------:R-:W2:Y:S01]  /*0490*/  LDC.64 R2, c[0x0][0x408] ;  /* 0x00010200ff027b82 */ /* 0x000ea20000000a00 */
[----:B------:R-:W-:Y:S01]  /*04a0*/  IMAD.SHL.U32 R7, R188, 0x8, RZ ;  /* 0x00000008bc077824 */ /* 0x000fe200078e00ff */
[----:B------:R-:W3:Y:S01]  /*04b0*/  LDCU UR7, c[0x0][0x3e0] ;  /* 0x00007c00ff0777ac */ /* 0x000ee20008000800 */
[----:B------:R-:W-:Y:S01]  /*04c0*/  SHF.R.U32.HI R188, RZ, 0x3, R188 ;  /* 0x00000003ffbc7819 */ /* 0x000fe200000116bc */
[----:B------:R-:W-:Y:S01]  /*04d0*/  BSSY.RECONVERGENT B0, `(.L_x_431) ;  /* 0x000002b000007945 */ /* 0x000fe20003800200 */
[----:B------:R-:W-:Y:S01]  /*04e0*/  IADD3 R13, PT, PT, -R194, R13, RZ ;  /* 0x0000000dc20d7210 */ /* 0x000fe20007ffe1ff */
[----:B------:R-:W4:Y:S01]  /*04f0*/  LDCU.64 UR4, c[0x0][0x410] ;  /* 0x00008200ff0477ac */ /* 0x000f220008000a00 */
[----:B------:R-:W5:Y:S05]  /*0500*/  LDCU UR6, c[0x0][0x434] ;  /* 0x00008680ff0677ac */ /* 0x000f6a0008000800 */
[----:B------:R-:W1:Y:S01]  /*0510*/  @!P0 LDC.64 R4, c[0x0][0x400] ;  /* 0x00010000ff048b82 */ /* 0x000e620000000a00 */
[----:B--2---:R-:W-:-:S04]  /*0520*/  @P0 IMAD.WIDE.U32 R8, R200, R2, RZ ;  /* 0x00000002c8080225 */ /* 0x004fc800078e00ff */
[C---:B-1----:R-:W-:Y:S01]  /*0530*/  @!P0 IMAD.WIDE.U32 R10, R0.reuse, R4, RZ ;  /* 0x00000004000a8225 */ /* 0x042fe200078e00ff */
[----:B------:R-:W-:Y:S02]  /*0540*/  LOP3.LUT R4, R7, 0x38, RZ, 0xc0, !PT ;  /* 0x0000003807047812 */ /* 0x000fe400078ec0ff */
[----:B------:R-:W-:Y:S01]  /*0550*/  @P0 MOV R10, R8 ;  /* 0x00000008000a0202 */ /* 0x000fe20000000f00 */
[----:B------:R-:W-:Y:S02]  /*0560*/  @!P0 IMAD R0, R0, R5, R11 ;  /* 0x0000000500008224 */ /* 0x000fe400078e020b */
[----:B------:R-:W-:Y:S02]  /*0570*/  IMAD.MOV.U32 R5, RZ, RZ, RZ ;  /* 0x000000ffff057224 */ /* 0x000fe400078e00ff */
[----:B------:R-:W-:Y:S02]  /*0580*/  @P0 IMAD R0, R200, R3, R9 ;  /* 0x00000003c8000224 */ /* 0x000fe400078e0209 */
[----:B------:R-:W-:-:S04]  /*0590*/  IMAD.WIDE.U32 R14, R194, R2, R4 ;  /* 0x00000002c20e7225 */ /* 0x000fc800078e0004 */
[----:B------:R-:W-:Y:S01]  /*05a0*/  IMAD R7, R194, R3, R15 ;  /* 0x00000003c2077224 */ /* 0x000fe200078e020f */
[----:B------:R-:W-:Y:S01]  /*05b0*/  IADD3 R10, P0, PT, R10, R14, RZ ;  /* 0x0000000e0a0a7210 */ /* 0x000fe20007f1e0ff */
[----:B------:R-:W-:Y:S01]  /*05c0*/  VIADD R8, R188, 0x10 ;  /* 0x00000010bc087836 */ /* 0x000fe20000000000 */
[C---:B------:R-:W-:Y:S02]  /*05d0*/  LOP3.LUT R15, R4.reuse, 0x40, RZ, 0xfc, !PT ;  /* 0x00000040040f7812 */ /* 0x040fe400078efcff */
[----:B------:R-:W-:Y:S01]  /*05e0*/  LOP3.LUT R14, R4, 0x80, RZ, 0xfc, !PT ;  /* 0x00000080040e7812 */ /* 0x000fe200078efcff */
[----:B------:R-:W-:Y:S01]  /*05f0*/  IMAD.X R11, R0, 0x1, R7, P0 ;  /* 0x00000001000b7824 */ /* 0x000fe200000e0607 */
[----:B------:R-:W-:Y:S01]  /*0600*/  ISETP.GE.AND P0, PT, R188, R13, PT ;  /* 0x0000000dbc00720c */ /* 0x000fe20003f06270 */
[----:B---3--:R-:W-:Y:S01]  /*0610*/  IMAD R7, R6, UR7, R19 ;  /* 0x0000000706077c24 */ /* 0x008fe2000f8e0213 */
[C---:B------:R-:W-:Y:S01]  /*0620*/  IADD3 R6, PT, PT, R188.reuse, 0x20, RZ ;  /* 0x00000020bc067810 */ /* 0x040fe20007ffe0ff */
[----:B----4-:R-:W-:Y:S01]  /*0630*/  IMAD.WIDE.U32 R10, R19, UR4, R10 ;  /* 0x00000004130a7c25 */ /* 0x010fe2000f8e000a */
[----:B------:R-:W-:-:S02]  /*0640*/  IADD3 R0, PT, PT, R188, 0x30, RZ ;  /* 0x00000030bc007810 */ /* 0x000fc40007ffe0ff */
[-C--:B------:R-:W-:Y:S01]  /*0650*/  ISETP.GE.AND P3, PT, R8, R13.reuse, PT ;  /* 0x0000000d0800720c */ /* 0x080fe20003f66270 */
[----:B-----5:R-:W-:Y:S01]  /*0660*/  IMAD R7, R7, UR6, R194 ;  /* 0x0000000607077c24 */ /* 0x020fe2000f8e02c2 */
[-C--:B------:R-:W-:Y:S01]  /*0670*/  ISETP.GE.AND P2, PT, R6, R13.reuse, PT ;  /* 0x0000000d0600720c */ /* 0x080fe20003f46270 */
[----:B------:R-:W-:Y:S01]  /*0680*/  IMAD R19, R19, UR5, R11 ;  /* 0x0000000513137c24 */ /* 0x000fe2000f8e020b */
[----:B------:R-:W-:-:S03]  /*0690*/  ISETP.GE.AND P1, PT, R0, R13, PT ;  /* 0x0000000d0000720c */ /* 0x000fc60003f26270 */
[----:B------:R-:W-:Y:S10]  /*06a0*/  @P0 BRA `(.L_x_432) ;  /* 0x0000000000340947 */ /* 0x000ff40003800000 */
[----:B------:R-:W1:Y:S01]  /*06b0*/  LDCU UR6, c[0x0][0x440] ;  /* 0x00008800ff0677ac */ /* 0x000e620008000800 */
[----:B------:R-:W-:Y:S01]  /*06c0*/  IMAD.MOV.U32 R18, RZ, RZ, R10 ;  /* 0x000000ffff127224 */ /* 0x000fe200078e000a */
[----:B------:R-:W2:Y:S03]  /*06d0*/  LDCU.64 UR4, c[0x0][0x3f0] ;  /* 0x00007e00ff0477ac */ /* 0x000ea60008000a00 */
[----:B------:R-:W-:-:S04]  /*06e0*/  IMAD.WIDE.U32 R20, R188, R2, R18 ;  /* 0x00000002bc147225 */ /* 0x000fc800078e0012 */
[----:B------:R-:W-:Y:S01]  /*06f0*/  IMAD R9, R188, R3, R21 ;  /* 0x00000003bc097224 */ /* 0x000fe200078e0215 */
[----:B-1----:R-:W-:Y:S02]  /*0700*/  ISETP.GE.AND P6, PT, R4, UR6, PT ;  /* 0x0000000604007c0c */ /* 0x002fe4000bfc6270 */
[----:B------:R-:W-:Y:S02]  /*0710*/  ISETP.GE.AND P5, PT, R15, UR6, PT ;  /* 0x000000060f007c0c */ /* 0x000fe4000bfa6270 */
[----:B------:R-:W-:Y:S02]  /*0720*/  ISETP.GE.AND P4, PT, R14, UR6, PT ;  /* 0x000000060e007c0c */ /* 0x000fe4000bf86270 */
[----:B--2---:R-:W-:-:S04]  /*0730*/  LEA R16, P0, R20, UR4, 0x1 ;  /* 0x0000000414107c11 */ /* 0x004fc8000f8008ff */
[----:B------:R-:W-:-:S05]  /*0740*/  LEA.HI.X R17, R20, UR5, R9, 0x1, P0 ;  /* 0x0000000514117c11 */ /* 0x000fca00080f0c09 */
[----:B------:R1:W-:Y:S04]  /*0750*/  @!P6 STG.E.128 desc[UR14][R16.64], RZ ;  /* 0x000000ff1000e986 */ /* 0x0003e8000c101d0e */
[----:B------:R1:W-:Y:S04]  /*0760*/  @!P5 STG.E.128 desc[UR14][R16.64+0x80], RZ ;  /* 0x000080ff1000d986 */ /* 0x0003e8000c101d0e */
[----:B------:R1:W-:Y:S02]  /*0770*/  @!P4 STG.E.128 desc[UR14][R16.64+0x100], RZ ;  /* 0x000100ff1000c986 */ /* 0x0003e4000c101d0e */
.L_x_432:
[----:B------:R-:W-:Y:S05]  /*0780*/  BSYNC.RECONVERGENT B0 ;  /* 0x0000000000007941 */ /* 0x000fea0003800200 */
.L_x_431:
[----:B------:R-:W-:Y:S04]  /*0790*/  BSSY.RECONVERGENT B0, `(.L_x_433) ;  /* 0x0000014000007945 */ /* 0x000fe80003800200 */
[----:B------:R-:W-:Y:S05]  /*07a0*/  @P3 BRA `(.L_x_434) ;  /* 0x0000000000483947 */ /* 0x000fea0003800000 */
[----:B------:R-:W2:Y:S01]  /*07b0*/  LDCU UR6, c[0x0][0x440] ;  /* 0x00008800ff0677ac */ /* 0x000ea20008000800 */
[----:B------:R-:W-:Y:S01]  /*07c0*/  IADD3 R9, P0, PT, R188, 0x10, RZ ;  /* 0x00000010bc097810 */ /* 0x000fe20007f1e0ff */
[----:B-1----:R-:W-:Y:S01]  /*07d0*/  IMAD.MOV.U32 R16, RZ, RZ, R10 ;  /* 0x000000ffff107224 */ /* 0x002fe200078e000a */
[----:B------:R-:W1:Y:S03]  /*07e0*/  LDCU.64 UR4, c[0x0][0x3f0] ;  /* 0x00007e00ff0477ac */ /* 0x000e660008000a00 */
[----:B------:R-:W-:-:S04]  /*07f0*/  IMAD.X R17, RZ, RZ, RZ, P0 ;  /* 0x000000ffff117224 */ /* 0x000fc800000e06ff */
[----:B------:R-:W-:Y:S01]  /*0800*/  IMAD R12, R17, R2, RZ ;  /* 0x00000002110c7224 */ /* 0x000fe200078e02ff */
[----:B------:R-:W-:-:S03]  /*0810*/  MOV R17, R19 ;  /* 0x0000001300117202 */ /* 0x000fc60000000f00 */
[C---:B------:R-:W-:Y:S02]  /*0820*/  IMAD R12, R9.reuse, R3, R12 ;  /* 0x00000003090c7224 */ /* 0x040fe400078e020c */
[----:B------:R-:W-:Y:S01]  /*0830*/  IMAD.WIDE.U32 R16, R9, R2, R16 ;  /* 0x0000000209107225 */ /* 0x000fe200078e0010 */
[----:B--2---:R-:W-:Y:S02]  /*0840*/  ISETP.GE.AND P4, PT, R4, UR6, PT ;  /* 0x0000000604007c0c */ /* 0x004fe4000bf86270 */
[----:B------:R-:W-:Y:S01]  /*0850*/  ISETP.GE.AND P3, PT, R15, UR6, PT ;  /* 0x000000060f007c0c */ /* 0x000fe2000bf66270 */
[----:B------:R-:W-:Y:S01]  /*0860*/  IMAD.IADD R12, R17, 0x1, R12 ;  /* 0x00000001110c7824 */ /* 0x000fe200078e020c */
[----:B------:R-:W-:Y:S02]  /*0870*/  ISETP.GE.AND P0, PT, R14, UR6, PT ;  /* 0x000000060e007c0c */ /* 0x000fe4000bf06270 */
[----:B-1----:R-:W-:-:S04]  /*0880*/  LEA R20, P5, R16, UR4, 0x1 ;  /* 0x0000000410147c11 */ /* 0x002fc8000f8a08ff */
[----:B------:R-:W-:-:S05]  /*0890*/  LEA.HI.X R21, R16, UR5, R12, 0x1, P5 ;  /* 0x0000000510157c11 */ /* 0x000fca000a8f0c0c */
[----:B------:R2:W-:Y:S04]  /*08a0*/  @!P4 STG.E.128 desc[UR14][R20.64], RZ ;  /* 0x000000ff1400c986 */ /* 0x0005e8000c101d0e */
[----:B------:R2:W-:Y:S04]  /*08b0*/  @!P3 STG.E.128 desc[UR14][R20.64+0x80], RZ ;  /* 0x000080ff1400b986 */ /* 0x0005e8000c101d0e */
[----:B------:R2:W-:Y:S02]  /*08c0*/  @!P0 STG.E.128 desc[UR14][R20.64+0x100], RZ ;  /* 0x000100ff14008986 */ /* 0x0005e4000c101d0e */
.L_x_434:
[----:B------:R-:W-:Y:S05]  /*08d0*/  BSYNC.RECONVERGENT B0 ;  /* 0x0000000000007941 */ /* 0x000fea0003800200 */
.L_x_433:
[----:B------:R-:W-:Y:S04]  /*08e0*/  BSSY.RECONVERGENT B0, `(.L_x_435) ;  /* 0x0000014000007945 */ /* 0x000fe80003800200 */
[----:B------:R-:W-:Y:S05]  /*08f0*/  @P2 BRA `(.L_x_436) ;  /* 0x0000000000482947 */ /* 0x000fea0003800000 */
[----:B------:R-:W3:Y:S01]  /*0900*/  LDCU UR6, c[0x0][0x440] ;  /* 0x00008800ff0677ac */ /* 0x000ee20008000800 */
[----:B------:R-:W-:Y:S01]  /*0910*/  IADD3 R9, P0, PT, R188, 0x20, RZ ;  /* 0x00000020bc097810 */ /* 0x000fe20007f1e0ff */
[----:B-1----:R-:W-:Y:S01]  /*0920*/  IMAD.MOV.U32 R16, RZ, RZ, R10 ;  /* 0x000000ffff107224 */ /* 0x002fe200078e000a */
[----:B------:R-:W2:Y:S03]  /*0930*/  LDCU.64 UR4, c[0x0][0x3f0] ;  /* 0x00007e00ff0477ac */ /* 0x000ea60008000a00 */
[----:B------:R-:W-:-:S04]  /*0940*/  IMAD.X R17, RZ, RZ, RZ, P0 ;  /* 0x000000ffff117224 */ /* 0x000fc800000e06ff */
[----:B------:R-:W-:Y:S01]  /*0950*/  IMAD R12, R17, R2, RZ ;  /* 0x00000002110c7224 */ /* 0x000fe200078e02ff */
[----:B------:R-:W-:-:S03]  /*0960*/  MOV R17, R19 ;  /* 0x0000001300117202 */ /* 0x000fc60000000f00 */
[C---:B------:R-:W-:Y:S02]  /*0970*/  IMAD R12, R9.reuse, R3, R12 ;  /* 0x00000003090c7224 */ /* 0x040fe400078e020c */
[----:B------:R-:W-:Y:S01]  /*0980*/  IMAD.WIDE.U32 R16, R9, R2, R16 ;  /* 0x0000000209107225 */ /* 0x000fe200078e0010 */
[----:B---3--:R-:W-:Y:S02]  /*0990*/  ISETP.GE.AND P3, PT, R4, UR6, PT ;  /* 0x0000000604007c0c */ /* 0x008fe4000bf66270 */
[----:B------:R-:W-:Y:S01]  /*09a0*/  ISETP.GE.AND P2, PT, R15, UR6, PT ;  /* 0x000000060f007c0c */ /* 0x000fe2000bf46270 */
[----:B------:R-:W-:Y:S01]  /*09b0*/  IMAD.IADD R9, R17, 0x1, R12 ;  /* 0x0000000111097824 */ /* 0x000fe200078e020c */
[----:B------:R-:W-:Y:S02]  /*09c0*/  ISETP.GE.AND P0, PT, R14, UR6, PT ;  /* 0x000000060e007c0c */ /* 0x000fe4000bf06270 */
[----:B--2---:R-:W-:-:S04]  /*09d0*/  LEA R20, P4, R16, UR4, 0x1 ;  /* 0x0000000410147c11 */ /* 0x004fc8000f8808ff */
[----:B------:R-:W-:-:S05]  /*09e0*/  LEA.HI.X R21, R16, UR5, R9, 0x1, P4 ;  /* 0x0000000510157c11 */ /* 0x000fca000a0f0c09 */
[----:B------:R3:W-:Y:S04]  /*09f0*/  @!P3 STG.E.128 desc[UR14][R20.64], RZ ;  /* 0x000000ff1400b986 */ /* 0x0007e8000c101d0e */
[----:B------:R3:W-:Y:S04]  /*0a00*/  @!P2 STG.E.128 desc[UR14][R20.64+0x80], RZ ;  /* 0x000080ff1400a986 */ /* 0x0007e8000c101d0e */
[----:B------:R3:W-:Y:S02]  /*0a10*/  @!P0 STG.E.128 desc[UR14][R20.64+0x100], RZ ;  /* 0x000100ff14008986 */ /* 0x0007e4000c101d0e */
.L_x_436:
[----:B------:R-:W-:Y:S05]  /*0a20*/  BSYNC.RECONVERGENT B0 ;  /* 0x0000000000007941 */ /* 0x000fea0003800200 */
.L_x_435:
[----:B------:R-:W-:Y:S04]  /*0a30*/  BSSY.RECONVERGENT B0, `(.L_x_437) ;  /* 0x0000013000007945 */ /* 0x000fe80003800200 */
[----:B------:R-:W-:Y:S05]  /*0a40*/  @P1 BRA `(.L_x_438) ;  /* 0x0000000000441947 */ /* 0x000fea0003800000 */
[----:B------:R-:W4:Y:S01]  /*0a50*/  LDCU UR6, c[0x0][0x440] ;  /* 0x00008800ff0677ac */ /* 0x000f220008000800 */
[----:B------:R-:W-:Y:S01]  /*0a60*/  IADD3 R9, P0, PT, R188, 0x30, RZ ;  /* 0x00000030bc097810 */ /* 0x000fe20007f1e0ff */
[----:B------:R-:W5:Y:S04]  /*0a70*/  LDCU.64 UR4, c[0x0][0x3f0] ;  /* 0x00007e00ff0477ac */ /* 0x000f680008000a00 */
[----:B------:R-:W-:-:S04]  /*0a80*/  IMAD.X R11, RZ, RZ, RZ, P0 ;  /* 0x000000ffff0b7224 */ /* 0x000fc800000e06ff */
[-C--:B------:R-:W-:Y:S02]  /*0a90*/  IMAD R12, R11, R2.reuse, RZ ;  /* 0x000000020b0c7224 */ /* 0x080fe400078e02ff */
[----:B------:R-:W-:Y:S02]  /*0aa0*/  IMAD.MOV.U32 R11, RZ, RZ, R19 ;  /* 0x000000ffff0b7224 */ /* 0x000fe400078e0013 */
[C---:B------:R-:W-:Y:S02]  /*0ab0*/  IMAD R3, R9.reuse, R3, R12 ;  /* 0x0000000309037224 */ /* 0x040fe400078e020c */
[----:B------:R-:W-:Y:S01]  /*0ac0*/  IMAD.WIDE.U32 R10, R9, R2, R10 ;  /* 0x00000002090a7225 */ /* 0x000fe200078e000a */
[----:B----4-:R-:W-:Y:S02]  /*0ad0*/  ISETP.GE.AND P1, PT, R15, UR6, PT ;  /* 0x000000060f007c0c */ /* 0x010fe4000bf26270 */
[----:B------:R-:W-:Y:S01]  /*0ae0*/  ISETP.GE.AND P2, PT, R4, UR6, PT ;  /* 0x0000000604007c0c */ /* 0x000fe2000bf46270 */
[----:B------:R-:W-:Y:S01]  /*0af0*/  IMAD.IADD R3, R11, 0x1, R3 ;  /* 0x000000010b037824 */ /* 0x000fe200078e0203 */
[----:B------:R-:W-:-:S02]  /*0b00*/  ISETP.GE.AND P0, PT, R14, UR6, PT ;  /* 0x000000060e007c0c */ /* 0x000fc4000bf06270 */
[----:B-----5:R-:W-:-:S04]  /*0b10*/  LEA R2, P3, R10, UR4, 0x1 ;  /* 0x000000040a027c11 */ /* 0x020fc8000f8608ff */
[----:B------:R-:W-:-:S05]  /*0b20*/  LEA.HI.X R3, R10, UR5, R3, 0x1, P3 ;  /* 0x000000050a037c11 */ /* 0x000fca00098f0c03 */
[----:B------:R4:W-:Y:S04]  /*0b30*/  @!P2 STG.E.128 desc[UR14][R2.64], RZ ;  /* 0x000000ff0200a986 */ /* 0x0009e8000c101d0e */
[----:B------:R4:W-:Y:S04]  /*0b40*/  @!P1 STG.E.128 desc[UR14][R2.64+0x80], RZ ;  /* 0x000080ff02009986 */ /* 0x0009e8000c101d0e */
[----:B------:R4:W-:Y:S02]  /*0b50*/  @!P0 STG.E.128 desc[UR14][R2.64+0x100], RZ ;  /* 0x000100ff02008986 */ /* 0x0009e4000c101d0e */
.L_x_438:
[----:B------:R-:W-:Y:S05]  /*0b60*/  BSYNC.RECONVERGENT B0 ;  /* 0x0000000000007941 */ /* 0x000fea0003800200 */
.L_x_437:
[----:B------:R-:W4:Y:S01]  /*0b70*/  LDCU.64 UR4, c[0x0][0x420] ;  /* 0x00008400ff0477ac */ /* 0x000f220008000a00 */
[----:B------:R-:W-:-:S04]  /*0b80*/  ISETP.NE.AND P4, PT, R4, RZ, PT ;  /* 0x000000ff0400720c */ /* 0x000fc80003f85270 */
[-C--:B------:R-:W-:Y:S02]  /*0b90*/  ISETP.GE.OR P3, PT, R188, R13.reuse, P4 ;  /* 0x0000000dbc00720c */ /* 0x080fe40002766670 */
[-C--:B------:R-:W-:Y:S02]  /*0ba0*/  ISETP.GE.OR P2, PT, R8, R13.reuse, P4 ;  /* 0x0000000d0800720c */ /* 0x080fe40002746670 */
[-C--:B------:R-:W-:Y:S02]  /*0bb0*/  ISETP.GE.OR P1, PT, R6, R13.reuse, P4 ;  /* 0x0000000d0600720c */ /* 0x080fe40002726670 */
[C---:B------:R-:W-:Y:S02]  /*0bc0*/  IADD3 R188, P0, PT, R7.reuse, R188, RZ ;  /* 0x000000bc07bc7210 */ /* 0x040fe40007f1e0ff */
[----:B------:R-:W-:Y:S02]  /*0bd0*/  ISETP.GE.OR P4, PT, R0, R13, P4 ;  /* 0x0000000d0000720c */ /* 0x000fe40002786670 */
[----:B------:R-:W-:-:S02]  /*0be0*/  LEA.HI.X.SX32 R7, R7, RZ, 0x1, P0 ;  /* 0x000000ff07077211 */ /* 0x000fc400000f0eff */
[----:B----4-:R-:W-:Y:S01]  /*0bf0*/  LEA R2, P0, R188, UR4, 0x2 ;  /* 0x00000004bc027c11 */ /* 0x010fe2000f8010ff */
[----:B------:R-:W-:-:S03]  /*0c00*/  @!P3 IMAD.MOV.U32 R9, RZ, RZ, 0x7f800000 ;  /* 0x7f800000ff09b424 */ /* 0x000fc600078e00ff */
[----:B------:R-:W-:Y:S01]  /*0c10*/  LEA.HI.X R3, R188, UR5, R7, 0x2, P0 ;  /* 0x00000005bc037c11 */ /* 0x000fe200080f1407 */
[----:B------:R-:W-:Y:S02]  /*0c20*/  @!P2 IMAD.MOV.U32 R7, RZ, RZ, 0x7f800000 ;  /* 0x7f800000ff07a424 */ /* 0x000fe400078e00ff */
[----:B------:R-:W-:Y:S02]  /*0c30*/  @!P1 IMAD.MOV.U32 R5, RZ, RZ, 0x7f800000 ;  /* 0x7f800000ff059424 */ /* 0x000fe400078e00ff */
[----:B------:R4:W-:Y:S04]  /*0c40*/  @!P3 STG.E desc[UR14][R2.64], R9 ;  /* 0x000000090200b986 */ /* 0x0009e8000c10190e */
[----:B------:R4:W-:Y:S04]  /*0c50*/  @!P2 STG.E desc[UR14][R2.64+0x40], R7 ;  /* 0x000040070200a986 */ /* 0x0009e8000c10190e */
[----:B------:R4:W-:Y:S01]  /*0c60*/  @!P1 STG.E desc[UR14][R2.64+0x80], R5 ;  /* 0x0000800502009986 */ /* 0x0009e2000c10190e */
[----:B------:R-:W-:Y:S05]  /*0c70*/  @P4 EXIT ;  /* 0x000000000000494d */ /* 0x000fea0003800000 */
[----:B----4-:R-:W-:-:S05]  /*0c80*/  MOV R5, 0x7f800000 ;  /* 0x7f80000000057802 */ /* 0x010fca0000000f00 */
[----:B------:R-:W-:Y:S01]  /*0c90*/  STG.E desc[UR14][R2.64+0xc0], R5 ;  /* 0x0000c00502007986 */ /* 0x000fe2000c10190e */
[----:B------:R-:W-:Y:S05]  /*0ca0*/  EXIT ;  /* 0x000000000000794d */ /* 0x000fea0003800000 */
.L_x_430:
[----:B------:R-:W2:Y:S01]  /*0cb0*/  LDCU.64 UR4, c[0x0][0x4d8] ;  /* 0x00009b00ff0477ac */ /* 0x000ea20008000a00 */
[----:B------:R-:W3:Y:S01]  /*0cc0*/  LDCU.64 UR8, c[0x0][0x4e0] ;  /* 0x00009c00ff0877ac */ /* 0x000ee20008000a00 */
[----:B--2---:R-:W-:-:S04]  /*0cd0*/  UISETP.NE.U32.AND UP1, UPT, UR4, URZ, UPT ;  /* 0x000000ff0400728c */ /* 0x004fc8000bf25070 */
[----:B------:R-:W-:Y:S02]  /*0ce0*/  UISETP.NE.AND.EX UP1, UPT, UR5, URZ, UPT, UP1 ;  /* 0x000000ff0500728c */ /* 0x000fe4000bf25310 */
[----:B---3--:R-:W-:-:S04]  /*0cf0*/  UISETP.NE.U32.AND UP0, UPT, UR8, URZ, UPT ;  /* 0x000000ff0800728c */ /* 0x008fc8000bf05070 */
[----:B------:R-:W-:-:S03]  /*0d00*/  UISETP.NE.AND.EX UP0, UPT, UR9, URZ, UPT, UP0 ;  /* 0x000000ff0900728c */ /* 0x000fc6000bf05300 */
[----:B------:R-:W-:Y:S08]  /*0d10*/  BRA.U !UP1, `(.L_x_439) ;  /* 0x00000001090c7547 */ /* 0x000ff0000b800000 */
[----:B------:R-:W-:-:S04]  /*0d20*/  IADD3 R6, P0, PT, R9, UR4, RZ ;  /* 0x0000000409067c10 */ /* 0x000fc8000ff1e0ff */
[----:B------:R-:W-:-:S05]  /*0d30*/  IADD3.X R7, PT, PT, R10, UR5, RZ, P0, !PT ;  /* 0x000000050a077c10 */ /* 0x000fca00087fe4ff */
[----:B------:R2:W5:Y:S04]  /*0d40*/  LDG.E R6, desc[UR14][R6.64] ;  /* 0x0000000e06067981 */ /* 0x000568000c1e1900 */
.L_x_439:
[----:B------:R-:W-:Y:S05]  /*0d50*/  BRA.U !UP0, `(.L_x_440) ;  /* 0x00000005088c7547 */ /* 0x000fea000b800000 */
[----:B--2---:R-:W2:Y:S01]  /*0d60*/  LDC R7, c[0x0][0x4f0] ;  /* 0x00013c00ff077b82 */ /* 0x004ea20000000800 */
[----:B-----5:R-:W-:Y:S01]  /*0d70*/  LEA R6, R2, 0xffffffc0, 0x6 ;  /* 0xffffffc002067811 */ /* 0x020fe200078e30ff */
[----:B------:R-:W3:Y:S01]  /*0d80*/  LDCU.64 UR4, c[0x0][0x4e8] ;  /* 0x00009d00ff0477ac */ /* 0x000ee20008000a00 */
[----:B------:R-:W-:Y:S02]  /*0d90*/  MOV R8, RZ ;  /* 0x000000ff00087202 */ /* 0x000fe40000000f00 */
[----:B------:R-:W-:Y:S01]  /*0da0*/  IABS R3, R6 ;  /* 0x0000000600037213 */ /* 0x000fe20000000000 */
[----:B------:R-:W4:Y:S01]  /*0db0*/  LDCU.64 UR6, c[0x0][0x3a0] ;  /* 0x00007400ff0677ac */ /* 0x000f220008000a00 */
[----:B-1----:R-:W-:Y:S01]  /*0dc0*/  MOV R16, RZ ;  /* 0x000000ff00107202 */ /* 0x002fe20000000f00 */
[----:B------:R-:W1:Y:S01]  /*0dd0*/  LDCU.64 UR12, c[0x0][0x3b8] ;  /* 0x00007700ff0c77ac */ /* 0x000e620008000a00 */
[----:B------:R-:W4:Y:S01]  /*0de0*/  LDCU.64 UR10, c[0x0][0x3c0] ;  /* 0x00007800ff0a77ac */ /* 0x000f220008000a00 */
[----:B--2---:R-:W-:-:S04]  /*0df0*/  IABS R5, R7 ;  /* 0x0000000700057213 */ /* 0x004fc80000000000 */
[----:B------:R-:W2:Y:S08]  /*0e00*/  I2F.RP R11, R5 ;  /* 0x00000005000b7306 */ /* 0x000eb00000209400 */
[----:B--2---:R-:W2:Y:S02]  /*0e10*/  MUFU.RCP R10, R11 ;  /* 0x0000000b000a7308 */ /* 0x004ea40000001000 */
[----:B--2---:R-:W-:-:S06]  /*0e20*/  IADD3 R10, PT, PT, R10, 0xffffffe, RZ ;  /* 0x0ffffffe0a0a7810 */ /* 0x004fcc0007ffe0ff */
[----:B------:R-:W2:Y:S02]  /*0e30*/  F2I.FTZ.U32.TRUNC.NTZ R9, R10 ;  /* 0x0000000a00097305 */ /* 0x000ea4000021f000 */
[----:B--2---:R-:W-:-:S04]  /*0e40*/  IMAD.MOV R4, RZ, RZ, -R9 ;  /* 0x000000ffff047224 */ /* 0x004fc800078e0a09 */
[----:B------:R-:W-:-:S04]  /*0e50*/  IMAD R4, R4, R5, RZ ;  /* 0x0000000504047224 */ /* 0x000fc800078e02ff */
[----:B------:R-:W-:-:S04]  /*0e60*/  IMAD.HI.U32 R9, R9, R4, R8 ;  /* 0x0000000409097227 */ /* 0x000fc800078e0008 */
[----:B------:R-:W-:-:S04]  /*0e70*/  IMAD.MOV.U32 R8, RZ, RZ, R3 ;  /* 0x000000ffff087224 */ /* 0x000fc800078e0003 */
[----:B------:R-:W-:-:S05]  /*0e80*/  IMAD.HI.U32 R3, R9, R8, RZ ;  /* 0x0000000809037227 */ /* 0x000fca00078e00ff */
[----:B------:R-:W-:-:S05]  /*0e90*/  IADD3 R4, PT, PT, -R3, RZ, RZ ;  /* 0x000000ff03047210 */ /* 0x000fca0007ffe1ff */
[----:B------:R-:W-:-:S05]  /*0ea0*/  IMAD R4, R5, R4, R8 ;  /* 0x0000000405047224 */ /* 0x000fca00078e0208 */
[----:B------:R-:W-:-:S13]  /*0eb0*/  ISETP.GT.U32.AND P2, PT, R5, R4, PT ;  /* 0x000000040500720c */ /* 0x000fda0003f44070 */
[----:B------:R-:W-:Y:S01]  /*0ec0*/  @!P2 IMAD.IADD R4, R4, 0x1, -R5 ;  /* 0x000000010404a824 */ /* 0x000fe200078e0a05 */
[----:B------:R-:W-:Y:S02]  /*0ed0*/  @!P2 IADD3 R3, PT, PT, R3, 0x1, RZ ;  /* 0x000000010303a810 */ /* 0x000fe40007ffe0ff */
[----:B------:R-:W-:Y:S02]  /*0ee0*/  ISETP.NE.AND P2, PT, R7, RZ, PT ;  /* 0x000000ff0700720c */ /* 0x000fe40003f45270 */
[----:B------:R-:W-:Y:S02]  /*0ef0*/  ISETP.GE.U32.AND P0, PT, R4, R5, PT ;  /* 0x000000050400720c */ /* 0x000fe40003f06070 */
[----:B------:R-:W-:-:S04]  /*0f00*/  LOP3.LUT R4, R6, R7, RZ, 0x3c, !PT ;  /* 0x0000000706047212 */ /* 0x000fc800078e3cff */
[----:B------:R-:W-:Y:S01]  /*0f10*/  ISETP.GE.AND P1, PT, R4, RZ, PT ;  /* 0x000000ff0400720c */ /* 0x000fe20003f26270 */
[----:B---3--:R-:W-:-:S04]  /*0f20*/  IMAD.WIDE.U32 R4, R0, UR4, RZ ;  /* 0x0000000400047c25 */ /* 0x008fc8000f8e00ff */
[----:B------:R-:W-:Y:S01]  /*0f30*/  IMAD R203, R0, UR5, R5 ;  /* 0x0000000500cb7c24 */ /* 0x000fe2000f8e0205 */
[----:B------:R-:W2:Y:S01]  /*0f40*/  LDCU.64 UR4, c[0x0][0x3a8] ;  /* 0x00007500ff0477ac */ /* 0x000ea20008000a00 */
[----:B------:R-:W-:Y:S01]  /*0f50*/  @P0 VIADD R3, R3, 0x1 ;  /* 0x0000000103030836 */ /* 0x000fe20000000000 */
[----:B------:R-:W-:-:S04]  /*0f60*/  LEA R202, P0, R4, UR8, 0x2 ;  /* 0x0000000804ca7c11 */ /* 0x000fc8000f8010ff */
[----:B------:R-:W-:Y:S02]  /*0f70*/  LEA.HI.X R203, R4, UR9, R203, 0x2, P0 ;  /* 0x0000000904cb7c11 */ /* 0x000fe400080f14cb */
[----:B------:R-:W-:Y:S01]  /*0f80*/  @!P1 IADD3 R3, PT, PT, -R3, RZ, RZ ;  /* 0x000000ff03039210 */ /* 0x000fe20007ffe1ff */
[----:B------:R-:W3:Y:S01]  /*0f90*/  LDC R4, c[0x0][0x3e8] ;  /* 0x0000fa00ff047b82 */ /* 0x000ee20000000800 */
[----:B------:R-:W-:-:S05]  /*0fa0*/  @!P2 LOP3.LUT R3, RZ, R7, RZ, 0x33, !PT ;  /* 0x00000007ff03a212 */ /* 0x000fca00078e33ff */
[----:B------:R-:W-:-:S05]  /*0fb0*/  IMAD.WIDE R20, R3, 0x4, R202 ;  /* 0x0000000403147825 */ /* 0x000fca00078e02ca */
[----:B------:R-:W2:Y:S01]  /*0fc0*/  LDG.E R10, desc[UR14][R20.64] ;  /* 0x0000000e140a7981 */ /* 0x000ea2000c1e1900 */
[----:B------:R-:W-:Y:S02]  /*0fd0*/  IADD3 R3, PT, PT, -R3, RZ, RZ ;  /* 0x000000ff03037210 */ /* 0x000fe40007ffe1ff */
[----:B-1----:R-:W-:Y:S02]  /*0fe0*/  MOV R84, UR12 ;  /* 0x0000000c00547c02 */ /* 0x002fe40008000f00 */
[----:B------:R-:W-:Y:S01]  /*0ff0*/  MOV R85, UR13 ;  /* 0x0000000d00557c02 */ /* 0x000fe20008000f00 */
[----:B------:R-:W-:-:S05]  /*1000*/  IMAD R6, R7, R3, R6 ;  /* 0x0000000307067224 */ /* 0x000fca00078e0206 */
[----:B------:R-:W-:Y:S02]  /*1010*/  SHF.R.S32.HI R3, RZ, 0x1f, R6 ;  /* 0x0000001fff037819 */ /* 0x000fe40000011406 */
[----:B---3--:R-:W-:-:S03]  /*1020*/  IABS R5, R4 ;  /* 0x0000000400057213 */ /* 0x008fc60000000000 */
[----:B------:R-:W-:Y:S01]  /*1030*/  IMAD R7, R3, R84, RZ ;  /* 0x0000005403077224 */ /* 0x000fe200078e02ff */
[----:B------:R-:W1:Y:S03]  /*1040*/  I2F.RP R11, R5 ;  /* 0x00000005000b7306 */ /* 0x000e660000209400 */
[----:B------:R-:W-:-:S05]  /*1050*/  IMAD R7, R6, R85, R7 ;  /* 0x0000005506077224 */ /* 0x000fca00078e0207 */
[----:B-1----:R-:W1:Y:S02]  /*1060*/  MUFU.RCP R17, R11 ;  /* 0x0000000b00117308 */ /* 0x002e640000001000 */
[----:B-1----:R-:W-:-:S06]  /*1070*/  IADD3 R17, PT, PT, R17, 0xffffffe, RZ ;  /* 0x0ffffffe11117810 */ /* 0x002fcc0007ffe0ff */
[----:B------:R-:W1:Y:S02]  /*1080*/  F2I.FTZ.U32.TRUNC.NTZ R17, R17 ;  /* 0x0000001100117305 */ /* 0x000e64000021f000 */
[----:B-1----:R-:W-:-:S04]  /*1090*/  IMAD.MOV R8, RZ, RZ, -R17 ;  /* 0x000000ffff087224 */ /* 0x002fc800078e0a11 */
[----:B------:R-:W-:Y:S01]  /*10a0*/  IMAD R9, R8, R5, RZ ;  /* 0x0000000508097224 */ /* 0x000fe200078e02ff */
[----:B------:R-:W-:-:S03]  /*10b0*/  IABS R8, R19 ;  /* 0x0000001300087213 */ /* 0x000fc60000000000 */
[----:B------:R-:W-:Y:S01]  /*10c0*/  IMAD.HI.U32 R16, R17, R9, R16 ;  /* 0x0000000911107227 */ /* 0x000fe200078e0010 */
[----:B------:R-:W-:-:S05]  /*10d0*/  MOV R9, R8 ;  /* 0x0000000800097202 */ /* 0x000fca0000000f00 */
[----:B------:R-:W-:-:S04]  /*10e0*/  IMAD.HI.U32 R8, R16, R9, RZ ;  /* 0x0000000910087227 */ /* 0x000fc800078e00ff */
[----:B------:R-:W-:-:S04]  /*10f0*/  IMAD.MOV R12, RZ, RZ, -R8 ;  /* 0x000000ffff0c7224 */ /* 0x000fc800078e0a08 */
[----:B------:R-:W-:Y:S01]  /*1100*/  IMAD R12, R5, R12, R9 ;  /* 0x0000000c050c7224 */ /* 0x000fe200078e0209 */
[----:B------:R-:W-:-:S04]  /*1110*/  LOP3.LUT R9, R19, R4, RZ, 0x3c, !PT ;  /* 0x0000000413097212 */ /* 0x000fc800078e3cff */
[----:B------:R-:W-:Y:S02]  /*1120*/  ISETP.GT.U32.AND P1, PT, R5, R12, PT ;  /* 0x0000000c0500720c */ /* 0x000fe40003f24070 */
[----:B------:R-:W-:-:S11]  /*1130*/  ISETP.GE.AND P0, PT, R9, RZ, PT ;  /* 0x000000ff0900720c */ /* 0x000fd60003f06270 */
[-C--:B------:R-:W-:Y:S02]  /*1140*/  @!P1 IADD3 R12, PT, PT, R12, -R5.reuse, RZ ;  /* 0x800000050c0c9210 */ /* 0x080fe40007ffe0ff */
[----:B------:R-:W-:Y:S02]  /*1150*/  @!P1 IADD3 R8, PT, PT, R8, 0x1, RZ ;  /* 0x0000000108089810 */ /* 0x000fe40007ffe0ff */
[----:B------:R-:W-:Y:S02]  /*1160*/  ISETP.GE.U32.AND P2, PT, R12, R5, PT ;  /* 0x000000050c00720c */ /* 0x000fe40003f46070 */
[----:B------:R-:W-:-:S11]  /*1170*/  ISETP.NE.AND P1, PT, R4, RZ, PT ;  /* 0x000000ff0400720c */ /* 0x000fd60003f25270 */
[----:B------:R-:W-:-:S05]  /*1180*/  @P2 VIADD R8, R8, 0x1 ;  /* 0x0000000108082836 */ /* 0x000fca0000000000 */
[----:B------:R-:W-:Y:S02]  /*1190*/  @!P0 IADD3 R8, PT, PT, -R8, RZ, RZ ;  /* 0x000000ff08088210 */ /* 0x000fe40007ffe1ff */
[----:B------:R-:W-:Y:S02]  /*11a0*/  @!P1 LOP3.LUT R8, RZ, R4, RZ, 0x33, !PT ;  /* 0x00000004ff089212 */ /* 0x000fe400078e33ff */
[----:B----4-:R-:W-:-:S05]  /*11b0*/  MOV R4, UR10 ;  /* 0x0000000a00047c02 */ /* 0x010fca0008000f00 */
[----:B------:R-:W-:Y:S01]  /*11c0*/  IMAD R3, R3, R4, RZ ;  /* 0x0000000403037224 */ /* 0x000fe200078e02ff */
[----:B--2---:R-:W-:Y:S01]  /*11d0*/  SHF.R.S32.HI R5, RZ, 0x1f, R10 ;  /* 0x0000001fff057819 */ /* 0x004fe2000001140a */
[----:B------:R-:W-:-:S04]  /*11e0*/  IMAD.WIDE.U32 R16, R10, UR6, RZ ;  /* 0x000000060a107c25 */ /* 0x000fc8000f8e00ff */
[C---:B------:R-:W-:Y:S02]  /*11f0*/  IMAD R9, R5.reuse, UR6, RZ ;  /* 0x0000000605097c24 */ /* 0x040fe4000f8e02ff */
[----:B------:R-:W-:Y:S02]  /*1200*/  IMAD R5, R5, UR4, RZ ;  /* 0x0000000405057c24 */ /* 0x000fe4000f8e02ff */
[C---:B------:R-:W-:Y:S02]  /*1210*/  IMAD R9, R10.reuse, UR7, R9 ;  /* 0x000000070a097c24 */ /* 0x040fe4000f8e0209 */
[C---:B------:R-:W-:Y:S02]  /*1220*/  IMAD R5, R10.reuse, UR5, R5 ;  /* 0x000000050a057c24 */ /* 0x040fe4000f8e0205 */
[----:B------:R-:W-:Y:S01]  /*1230*/  IMAD.WIDE.U32 R10, R10, UR4, RZ ;  /* 0x000000040a0a7c25 */ /* 0x000fe2000f8e00ff */
[----:B------:R-:W1:Y:S03]  /*1240*/  LDCU.128 UR4, c[0x0][0x3d0] ;  /* 0x00007a00ff0477ac */ /* 0x000e660008000c00 */
[----:B------:R-:W-:Y:S01]  /*1250*/  IMAD.IADD R11, R11, 0x1, R5 ;  /* 0x000000010b0b7824 */ /* 0x000fe200078e0205 */
[----:B------:R-:W-:Y:S01]  /*1260*/  MOV R5, UR11 ;  /* 0x0000000b00057c02 */ /* 0x000fe20008000f00 */
[----:B------:R-:W-:-:S02]  /*1270*/  IMAD.IADD R17, R17, 0x1, R9 ;  /* 0x0000000111117824 */ /* 0x000fc400078e0209 */
[----:B------:R-:W-:-:S04]  /*1280*/  IMAD.WIDE.U32 R10, R6, R4, R10 ;  /* 0x00000004060a7225 */ /* 0x000fc800078e000a */
[----:B------:R-:W-:-:S04]  /*1290*/  IMAD.WIDE.U32 R16, R6, R84, R16 ;  /* 0x0000005406107225 */ /* 0x000fc800078e0010 */
[----:B------:R-:W-:Y:S01]  /*12a0*/  IMAD R3, R6, R5, R3 ;  /* 0x0000000506037224 */ /* 0x000fe200078e0203 */
[----:B------:R-:W-:Y:S01]  /*12b0*/  SHF.R.S32.HI R6, RZ, 0x1f, R8 ;  /* 0x0000001fff067819 */ /* 0x000fe20000011408 */
[----:B------:R-:W-:-:S03]  /*12c0*/  IMAD.IADD R17, R17, 0x1, R7 ;  /* 0x0000000111117824 */ /* 0x000fc600078e0207 */
[----:B------:R-:W-:Y:S01]  /*12d0*/  IADD3 R11, PT, PT, R11, R3, RZ ;  /* 0x000000030b0b7210 */ /* 0x000fe20007ffe0ff */
[C---:B-1----:R-:W-:Y:S02]  /*12e0*/  IMAD R3, R6.reuse, UR4, RZ ;  /* 0x0000000406037c24 */ /* 0x042fe4000f8e02ff */
[----:B------:R-:W-:Y:S02]  /*12f0*/  IMAD R7, R6, UR6, RZ ;  /* 0x0000000606077c24 */ /* 0x000fe4000f8e02ff */
[C---:B------:R-:W-:Y:S02]  /*1300*/  IMAD R3, R8.reuse, UR5, R3 ;  /* 0x0000000508037c24 */ /* 0x040fe4000f8e0203 */
[----:B------:R-:W-:-:S04]  /*1310*/  IMAD.WIDE.U32 R16, R8, UR4, R16 ;  /* 0x0000000408107c25 */ /* 0x000fc8000f8e0010 */
[C---:B------:R-:W-:Y:S01]  /*1320*/  IMAD R7, R8.reuse, UR7, R7 ;  /* 0x0000000708077c24 */ /* 0x040fe2000f8e0207 */
[----:B------:R-:W-:Y:S01]  /*1330*/  IADD3 R3, PT, PT, R17, R3, RZ ;  /* 0x0000000311037210 */ /* 0x000fe20007ffe0ff */
[----:B------:R-:W-:-:S04]  /*1340*/  IMAD.WIDE.U32 R8, R8, UR6, R10 ;  /* 0x0000000608087c25 */ /* 0x000fc8000f8e000a */
[----:B------:R-:W-:Y:S01]  /*1350*/  IMAD.MOV.U32 R10, RZ, RZ, R16 ;  /* 0x000000ffff0a7224 */ /* 0x000fe200078e0010 */
[----:B------:R-:W-:Y:S02]  /*1360*/  IADD3 R11, PT, PT, R9, R7, RZ ;  /* 0x00000007090b7210 */ /* 0x000fe40007ffe0ff */
[----:B------:R-:W-:Y:S01]  /*1370*/  MOV R16, R8 ;  /* 0x0000000800107202 */ /* 0x000fe20000000f00 */
[----:B------:R-:W-:Y:S06]  /*1380*/  BRA `(.L_x_441) ;  /* 0x0000000400587947 */ /* 0x000fec0003800000 */
.L_x_440:
[----:B------:R-:W-:-:S13]  /*1390*/  ISETP.NE.AND P0, PT, R8, -0x1, PT ;  /* 0xffffffff0800780c */ /* 0x000fda0003f05270 */
[----:B------:R-:W-:Y:S05]  /*13a0*/  @P0 BRA `(.L_x_442) ;  /* 0x0000000000380947 */ /* 0x000fea0003800000 */
[----:B------:R-:W3:Y:S01]  /*13b0*/  LDC.64 R84, c[0x0][0x3b8] ;  /* 0x0000ee00ff547b82 */ /* 0x000ee20000000a00 */
[----:B------:R-:W4:Y:S01]  /*13c0*/  LDCU.64 UR4, c[0x0][0x3a0] ;  /* 0x00007400ff0477ac */ /* 0x000f220008000a00 */
[----:B------:R-:W-:-:S05]  /*13d0*/  SHF.R.S32.HI R5, RZ, 0x1f, R3 ;  /* 0x0000001fff057819 */ /* 0x000fca0000011403 */
[-C--:B---3--:R-:W-:Y:S01]  /*13e0*/  IMAD R4, R5, R84.reuse, RZ ;  /* 0x0000005405047224 */ /* 0x088fe200078e02ff */
[----:B-----5:R-:W-:Y:S01]  /*13f0*/  SHF.R.S32.HI R5, RZ, 0x1f, R6 ;  /* 0x0000001fff057819 */ /* 0x020fe20000011406 */
[----:B------:R-:W-:-:S04]  /*1400*/  IMAD.WIDE.U32 R10, R3, R84, RZ ;  /* 0x00000054030a7225 */ /* 0x000fc800078e00ff */
[----:B------:R-:W-:Y:S02]  /*1410*/  IMAD R4, R3, R85, R4 ;  /* 0x0000005503047224 */ /* 0x000fe400078e0204 */
[----:B----4-:R-:W-:-:S03]  /*1420*/  IMAD R5, R5, UR4, RZ ;  /* 0x0000000405057c24 */ /* 0x010fc6000f8e02ff */
[----:B------:R-:W-:Y:S01]  /*1430*/  IADD3 R11, PT, PT, R11, R4, RZ ;  /* 0x000000040b0b7210 */ /* 0x000fe20007ffe0ff */
[C---:B------:R-:W-:Y:S02]  /*1440*/  IMAD R5, R6.reuse, UR5, R5 ;  /* 0x0000000506057c24 */ /* 0x040fe4000f8e0205 */
[----:B------:R-:W-:-:S05]  /*1450*/  IMAD.WIDE.U32 R10, R6, UR4, R10 ;  /* 0x00000004060a7c25 */ /* 0x000fca000f8e000a */
[----:B------:R-:W-:Y:S02]  /*1460*/  IADD3 R11, PT, PT, R11, R5, RZ ;  /* 0x000000050b0b7210 */ /* 0x000fe40007ffe0ff */
[----:B------:R-:W-:Y:S01]  /*1470*/  MOV R12, R10 ;  /* 0x0000000a000c7202 */ /* 0x000fe20000000f00 */
[----:B------:R-:W-:Y:S05]  /*1480*/  BRA `(.L_x_443) ;  /* 0x0000000000187947 */ /* 0x000fea0003800000 */
.L_x_442:
[----:B------:R-:W3:Y:S01]  /*1490*/  LDC.64 R84, c[0x0][0x3b8] ;  /* 0x0000ee00ff547b82 */ /* 0x000ee20000000a00 */
[----:B------:R-:W-:-:S05]  /*14a0*/  IADD3 R4, PT, PT, R3, R8, RZ ;  /* 0x0000000803047210 */ /* 0x000fca0007ffe0ff */
[C---:B---3--:R-:W-:Y:S02]  /*14b0*/  IMAD R11, R4.reuse, R85, RZ ;  /* 0x00000055040b7224 */ /* 0x048fe400078e02ff */
[----:B------:R-:W-:-:S05]  /*14c0*/  IMAD.WIDE.U32 R4, R4, R84, RZ ;  /* 0x0000005404047225 */ /* 0x000fca00078e00ff */
[----:B------:R-:W-:Y:S02]  /*14d0*/  IADD3 R11, PT, PT, R5, R11, RZ ;  /* 0x0000000b050b7210 */ /* 0x000fe40007ffe0ff */
[----:B------:R-:W-:Y:S02]  /*14e0*/  MOV R12, R4 ;  /* 0x00000004000c7202 */ /* 0x000fe40000000f00 */
.L_x_443:
[----:B------:R-:W-:Y:S05]  /*14f0*/  @P0 BRA `(.L_x_444) ;  /* 0x0000000000340947 */ /* 0x000fea0003800000 */
[----:B------:R-:W3:Y:S01]  /*1500*/  LDC.64 R4, c[0x0][0x3c0] ;  /* 0x0000f000ff047b82 */ /* 0x000ee20000000a00 */
[----:B------:R-:W4:Y:S01]  /*1510*/  LDCU.64 UR4, c[0x0][0x3a8] ;  /* 0x00007500ff0477ac */ /* 0x000f220008000a00 */
[----:B--2---:R-:W-:-:S05]  /*1520*/  SHF.R.S32.HI R7, RZ, 0x1f, R3 ;  /* 0x0000001fff077819 */ /* 0x004fca0000011403 */
[-C--:B---3--:R-:W-:Y:S01]  /*1530*/  IMAD R8, R7, R4.reuse, RZ ;  /* 0x0000000407087224 */ /* 0x088fe200078e02ff */
[----:B-----5:R-:W-:Y:S01]  /*1540*/  SHF.R.S32.HI R7, RZ, 0x1f, R6 ;  /* 0x0000001fff077819 */ /* 0x020fe20000011406 */
[----:B-1----:R-:W-:-:S04]  /*1550*/  IMAD.WIDE.U32 R16, R3, R4, RZ ;  /* 0x0000000403107225 */ /* 0x002fc800078e00ff */
[----:B------:R-:W-:Y:S02]  /*1560*/  IMAD R8, R3, R5, R8 ;  /* 0x0000000503087224 */ /* 0x000fe400078e0208 */
[----:B----4-:R-:W-:-:S03]  /*1570*/  IMAD R7, R7, UR4, RZ ;  /* 0x0000000407077c24 */ /* 0x010fc6000f8e02ff */
[----:B------:R-:W-:Y:S01]  /*1580*/  IADD3 R17, PT, PT, R17, R8, RZ ;  /* 0x0000000811117210 */ /* 0x000fe20007ffe0ff */
[C---:B------:R-:W-:Y:S02]  /*1590*/  IMAD R7, R6.reuse, UR5, R7 ;  /* 0x0000000506077c24 */ /* 0x040fe4000f8e0207 */
[----:B------:R-:W-:-:S05]  /*15a0*/  IMAD.WIDE.U32 R16, R6, UR4, R16 ;  /* 0x0000000406107c25 */ /* 0x000fca000f8e0010 */
[----:B------:R-:W-:Y:S01]  /*15b0*/  IADD3 R17, PT, PT, R17, R7, RZ ;  /* 0x0000000711117210 */ /* 0x000fe20007ffe0ff */
[----:B------:R-:W-:Y:S06]  /*15c0*/  BRA `(.L_x_445) ;  /* 0x0000000000187947 */ /* 0x000fec0003800000 */
.L_x_444:
[----:B------:R-:W1:Y:S01]  /*15d0*/  LDC.64 R4, c[0x0][0x3c0] ;  /* 0x0000f000ff047b82 */ /* 0x000e620000000a00 */
[----:B------:R-:W-:-:S05]  /*15e0*/  IADD3 R3, PT, PT, R3, R8, RZ ;  /* 0x0000000803037210 */ /* 0x000fca0007ffe0ff */
[C---:B-1----:R-:W-:Y:S02]  /*15f0*/  IMAD R17, R3.reuse, R5, RZ ;  /* 0x0000000503117224 */ /* 0x042fe400078e02ff */
[----:B--2--5:R-:W-:-:S05]  /*1600*/  IMAD.WIDE.U32 R6, R3, R4, RZ ;  /* 0x0000000403067225 */ /* 0x024fca00078e00ff */
[----:B------:R-:W-:Y:S02]  /*1610*/  IADD3 R17, PT, PT, R7, R17, RZ ;  /* 0x0000001107117210 */ /* 0x000fe40007ffe0ff */
[----:B------:R-:W-:-:S07]  /*1620*/  MOV R16, R6 ;  /* 0x0000000600107202 */ /* 0x000fce0000000f00 */
.L_x_445:
[----:B------:R-:W1:Y:S01]  /*1630*/  LDC R10, c[0x0][0x3e8] ;  /* 0x0000fa00ff0a7b82 */ /* 0x000e620000000800 */
[----:B------:R-:W-:Y:S02]  /*1640*/  MOV R8, RZ ;  /* 0x000000ff00087202 */ /* 0x000fe40000000f00 */
[----:B------:R-:W-:Y:S02]  /*1650*/  CS2R R202, SRZ ;  /* 0x0000000000ca7805 */ /* 0x000fe4000001ff00 */
[----:B-1----:R-:W-:-:S04]  /*1660*/  IABS R3, R10 ;  /* 0x0000000a00037213 */ /* 0x002fc80000000000 */
[----:B------:R-:W1:Y:S08]  /*1670*/  I2F.RP R18, R3 ;  /* 0x0000000300127306 */ /* 0x000e700000209400 */
[----:B-1----:R-:W1:Y:S02]  /*1680*/  MUFU.RCP R9, R18 ;  /* 0x0000001200097308 */ /* 0x002e640000001000 */
[----:B-1----:R-:W-:-:S06]  /*1690*/  IADD3 R9, PT, PT, R9, 0xffffffe, RZ ;  /* 0x0ffffffe09097810 */ /* 0x002fcc0007ffe0ff */
[----:B------:R-:W1:Y:S02]  /*16a0*/  F2I.FTZ.U32.TRUNC.NTZ R9, R9 ;  /* 0x0000000900097305 */ /* 0x000e64000021f000 */
[----:B-1----:R-:W-:-:S04]  /*16b0*/  IMAD.MOV R6, RZ, RZ, -R9 ;  /* 0x000000ffff067224 */ /* 0x002fc800078e0a09 */
[----:B------:R-:W-:Y:S01]  /*16c0*/  IMAD R7, R6, R3, RZ ;  /* 0x0000000306077224 */ /* 0x000fe200078e02ff */
[----:B------:R-:W-:-:S03]  /*16d0*/  IABS R6, R19 ;  /* 0x0000001300067213 */ /* 0x000fc60000000000 */
[----:B------:R-:W-:-:S04]  /*16e0*/  IMAD.HI.U32 R8, R9, R7, R8 ;  /* 0x0000000709087227 */ /* 0x000fc800078e0008 */
[----:B------:R-:W-:-:S04]  /*16f0*/  IMAD.MOV.U32 R7, RZ, RZ, R6 ;  /* 0x000000ffff077224 */ /* 0x000fc800078e0006 */
[----:B------:R-:W-:Y:S02]  /*1700*/  IMAD.HI.U32 R14, R8, R7, RZ ;  /* 0x00000007080e7227 */ /* 0x000fe400078e00ff */
[----:B------:R-:W1:Y:S03]  /*1710*/  LDC.64 R8, c[0x0][0x3d8] ;  /* 0x0000f600ff087b82 */ /* 0x000e660000000a00 */
[----:B------:R-:W-:-:S05]  /*1720*/  IADD3 R6, PT, PT, -R14, RZ, RZ ;  /* 0x000000ff0e067210 */ /* 0x000fca0007ffe1ff */
[----:B------:R-:W-:-:S05]  /*1730*/  IMAD R6, R3, R6, R7 ;  /* 0x0000000603067224 */ /* 0x000fca00078e0207 */
[----:B------:R-:W-:-:S13]  /*1740*/  ISETP.GT.U32.AND P0, PT, R3, R6, PT ;  /* 0x000000060300720c */ /* 0x000fda0003f04070 */
[----:B------:R-:W-:Y:S01]  /*1750*/  @!P0 IMAD.IADD R6, R6, 0x1, -R3 ;  /* 0x0000000106068824 */ /* 0x000fe200078e0a03 */
[----:B------:R-:W-:Y:S02]  /*1760*/  @!P0 IADD3 R14, PT, PT, R14, 0x1, RZ ;  /* 0x000000010e0e8810 */ /* 0x000fe40007ffe0ff */
[----:B------:R-:W-:Y:S02]  /*1770*/  ISETP.NE.AND P0, PT, R10, RZ, PT ;  /* 0x000000ff0a00720c */ /* 0x000fe40003f05270 */
[----:B------:R-:W-:Y:S02]  /*1780*/  ISETP.GE.U32.AND P2, PT, R6, R3, PT ;  /* 0x000000030600720c */ /* 0x000fe40003f46070 */
[----:B------:R-:W-:Y:S01]  /*1790*/  LOP3.LUT R3, R19, R10, RZ, 0x3c, !PT ;  /* 0x0000000a13037212 */ /* 0x000fe200078e3cff */
[----:B------:R-:W2:Y:S03]  /*17a0*/  LDC.64 R6, c[0x0][0x3d0] ;  /* 0x0000f400ff067b82 */ /* 0x000ea60000000a00 */
[----:B------:R-:W-:-:S02]  /*17b0*/  ISETP.GE.AND P1, PT, R3, RZ, PT ;  /* 0x000000ff0300720c */ /* 0x000fc40003f26270 */
[----:B------:R-:W-:-:S05]  /*17c0*/  LEA R3, R2, 0xffffffc0, 0x6 ;  /* 0xffffffc002037811 */ /* 0x000fca00078e30ff */
[----:B------:R-:W-:Y:S02]  /*17d0*/  @P2 VIADD R14, R14, 0x1 ;  /* 0x000000010e0e2836 */ /* 0x000fe40000000000 */
[----:B------:R-:W-:-:S04]  /*17e0*/  IMAD.WIDE.U32 R16, R3, R4, R16 ;  /* 0x0000000403107225 */ /* 0x000fc800078e0010 */
[----:B------:R-:W-:Y:S01]  /*17f0*/  @!P1 IADD3 R14, PT, PT, -R14, RZ, RZ ;  /* 0x000000ff0e0e9210 */ /* 0x000fe20007ffe1ff */
[----:B------:R-:W-:Y:S01]  /*1800*/  IMAD R17, R3, R5, R17 ;  /* 0x0000000503117224 */ /* 0x000fe200078e0211 */
[----:B------:R-:W-:Y:S02]  /*1810*/  @!P0 LOP3.LUT R14, RZ, R10, RZ, 0x33, !PT ;  /* 0x0000000aff0e8212 */ /* 0x000fe400078e33ff */
[----:B------:R-:W-:-:S03]  /*1820*/  MOV R10, R12 ;  /* 0x0000000c000a7202 */ /* 0x000fc60000000f00 */
[----:B-1----:R-:W-:-:S04]  /*1830*/  IMAD.WIDE.U32 R16, R14, R8, R16 ;  /* 0x000000080e107225 */ /* 0x002fc800078e0010 */
[----:B------:R-:W-:Y:S01]  /*1840*/  IMAD.WIDE.U32 R20, R3, R84, R10 ;  /* 0x0000005403147225 */ /* 0x000fe200078e000a */
[----:B------:R-:W-:-:S03]  /*1850*/  SHF.R.S32.HI R11, RZ, 0x1f, R14 ;  /* 0x0000001fff0b7819 */ /* 0x000fc6000001140e */
[----:B------:R-:W-:Y:S02]  /*1860*/  IMAD R21, R3, R85, R21 ;  /* 0x0000005503157224 */ /* 0x000fe400078e0215 */
[C---:B------:R-:W-:Y:S02]  /*1870*/  IMAD R3, R11.reuse, R8, RZ ;  /* 0x000000080b037224 */ /* 0x040fe400078e02ff */
[-C--:B--2---:R-:W-:Y:S02]  /*1880*/  IMAD R11, R11, R6.reuse, RZ ;  /* 0x000000060b0b7224 */ /* 0x084fe400078e02ff */
[C---:B------:R-:W-:Y:S02]  /*1890*/  IMAD R3, R14.reuse, R9, R3 ;  /* 0x000000090e037224 */ /* 0x040fe400078e0203 */
[----:B------:R-:W-:-:S04]  /*18a0*/  IMAD.WIDE.U32 R20, R14, R6, R20 ;  /* 0x000000060e147225 */ /* 0x000fc800078e0014 */
[----:B------:R-:W-:Y:S01]  /*18b0*/  IMAD R7, R14, R7, R11 ;  /* 0x000000070e077224 */ /* 0x000fe200078e020b */
[----:B------:R-:W-:Y:S01]  /*18c0*/  MOV R10, R20 ;  /* 0x00000014000a7202 */ /* 0x000fe20000000f00 */
[----:B------:R-:W-:-:S03]  /*18d0*/  IMAD.IADD R11, R17, 0x1, R3 ;  /* 0x00000001110b7824 */ /* 0x000fc600078e0203 */
[----:B------:R-:W-:-:S07]  /*18e0*/  IADD3 R3, PT, PT, R21, R7, RZ ;  /* 0x0000000715037210 */ /* 0x000fce0007ffe0ff */
.L_x_441:
[----:B------:R-:W-:Y:S01]  /*18f0*/  ISETP.NE.AND P0, PT, R200, -0x1, PT ;  /* 0xffffffffc800780c */ /* 0x000fe20003f05270 */
[C---:B------:R-:W-:Y:S01]  /*1900*/  IMAD.SHL.U32 R213, R188.reuse, 0x8, RZ ;  /* 0x00000008bcd57824 */ /* 0x040fe200078e00ff */
[----:B------:R-:W1:Y:S01]  /*1910*/  LDCU.64 UR4, c[0x0][0x390] ;  /* 0x00007200ff0477ac */ /* 0x000e620008000a00 */
[----:B------:R-:W2:Y:S01]  /*1920*/  S2UR UR12, SR_CgaCtaId ;  /* 0x00000000000c79c3 */ /* 0x000ea20000008800 */
[----:B------:R-:W-:Y:S01]  /*1930*/  SHF.R.U32.HI R12, RZ, 0x3, R188 ;  /* 0x00000003ff0c7819 */ /* 0x000fe200000116bc */
[----:B------:R-:W-:Y:S01]  /*1940*/  IMAD.IADD R194, R13, 0x1, -R194 ;  /* 0x000000010dc27824 */ /* 0x000fe200078e0ac2 */
[----:B------:R-:W-:Y:S01]  /*1950*/  LOP3.LUT R186, R213, 0x38, RZ, 0xc0, !PT ;  /* 0x00000038d5ba7812 */ /* 0x000fe200078ec0ff */
[----:B------:R-:W3:Y:S01]  /*1960*/  LDCU.64 UR10, c[0x0][0x388] ;  /* 0x00007100ff0a77ac */ /* 0x000ee20008000a00 */
[----:B------:R-:W-:Y:S01]  /*1970*/  IMAD.SHL.U32 R88, R188, 0x40, RZ ;  /* 0x00000040bc587824 */ /* 0x000fe200078e00ff */
[----:B------:R-:W-:Y:S01]  /*1980*/  SHF.R.U32.HI R190, RZ, 0x1, R188 ;  /* 0x00000001ffbe7819 */ /* 0x000fe200000116bc */
[----:B------:R-:W-:Y:S01]  /*1990*/  IMAD.MOV.U32 R13, RZ, RZ, RZ ;  /* 0x000000ffff0d7224 */ /* 0x000fe200078e00ff */
[----:B------:R-:W4:Y:S01]  /*19a0*/  LDCU.64 UR6, c[0x0][0x3c8] ;  /* 0x00007900ff0677ac */ /* 0x000f220008000a00 */
[----:B------:R-:W-:Y:S01]  /*19b0*/  BSSY.RECONVERGENT B0, `(.L_x_446) ;  /* 0x0000045000007945 */ /* 0x000fe20003800200 */
[----:B------:R-:W5:Y:S01]  /*19c0*/  @!P0 LDC.64 R8, c[0x0][0x398] ;  /* 0x0000e600ff088b82 */ /* 0x000f620000000a00 */
[----:B------:R-:W-:Y:S01]  /*19d0*/  IMAD.WIDE.U32 R14, R15, 0x40, R12 ;  /* 0x000000400f0e7825 */ /* 0x000fe200078e000c */
[----:B------:R-:W-:-:S02]  /*19e0*/  LOP3.LUT R212, R186, 0x40, RZ, 0xfc, !PT ;  /* 0x00000040bad47812 */ /* 0x000fc400078efcff */
[----:B------:R-:W-:-:S04]  /*19f0*/  LOP3.LUT R210, R186, 0x80, RZ, 0xfc, !PT ;  /* 0x00000080bad27812 */ /* 0x000fc800078efcff */
[----:B------:R-:W1:Y:S01]  /*1a00*/  @P0 LDC.64 R6, c[0x0][0x3b0] ;  /* 0x0000ec00ff060b82 */ /* 0x000e620000000a00 */
[----:B-----5:R-:W-:-:S04]  /*1a10*/  @!P0 IMAD.WIDE.U32 R20, R0, R8, RZ ;  /* 0x0000000800148225 */ /* 0x020fc800078e00ff */
[----:B------:R-:W-:Y:S02]  /*1a20*/  @!P0 IMAD R9, R0, R9, R21 ;  /* 0x0000000900098224 */ /* 0x000fe400078e0215 */
[----:B------:R-:W-:Y:S01]  /*1a30*/  @!P0 IMAD.MOV.U32 R0, RZ, RZ, R20 ;  /* 0x000000ffff008224 */ /* 0x000fe200078e0014 */
[----:B------:R-:W-:Y:S01]  /*1a40*/  IADD3 R20, P2, PT, R186, R10, RZ ;  /* 0x0000000aba147210 */ /* 0x000fe20007f5e0ff */
[----:B-1----:R-:W-:Y:S01]  /*1a50*/  @P0 IMAD.WIDE.U32 R22, R200, R6, RZ ;  /* 0x00000006c8160225 */ /* 0x002fe200078e00ff */
[----:B------:R-:W-:-:S03]  /*1a60*/  IADD3 R10, P1, PT, R186, R16, RZ ;  /* 0x00000010ba0a7210 */ /* 0x000fc60007f3e0ff */
[----:B------:R-:W-:Y:S02]  /*1a70*/  @P0 IMAD.MOV.U32 R0, RZ, RZ, R22 ;  /* 0x000000ffff000224 */ /* 0x000fe400078e0016 */
[----:B------:R-:W-:Y:S02]  /*1a80*/  @P0 IMAD R9, R200, R7, R23 ;  /* 0x00000007c8090224 */ /* 0x000fe400078e0217 */
[----:B------:R-:W-:Y:S01]  /*1a90*/  IMAD.X R11, RZ, RZ, R11, P1 ;  /* 0x000000ffff0b7224 */ /* 0x000fe200008e060b */
[----:B------:R-:W-:Y:S01]  /*1aa0*/  IADD3 R16, P0, PT, R186, R0, RZ ;  /* 0x00000000ba107210 */ /* 0x000fe20007f1e0ff */
[----:B------:R-:W-:Y:S01]  /*1ab0*/  IMAD.X R21, RZ, RZ, R3, P2 ;  /* 0x000000ffff157224 */ /* 0x000fe200010e0603 */
[----:B------:R-:W-:Y:S01]  /*1ac0*/  LOP3.LUT R3, R213, 0x1f8, RZ, 0xc0, !PT ;  /* 0x000001f8d5037812 */ /* 0x000fe200078ec0ff */
[----:B------:R-:W-:Y:S01]  /*1ad0*/  IMAD.WIDE.U32 R10, R12, R4, R10 ;  /* 0x000000040c0a7225 */ /* 0x000fe200078e000a */
[----:B------:R-:W-:Y:S02]  /*1ae0*/  LOP3.LUT R0, R186, 0x1c0, R88, 0xf8, !PT ;  /* 0x000001c0ba007812 */ /* 0x000fe400078ef858 */
[----:B------:R-:W-:Y:S01]  /*1af0*/  LOP3.LUT R6, R3, 0x38, R188, 0x78, !PT ;  /* 0x0000003803067812 */ /* 0x000fe200078e78bc */
[----:B------:R-:W-:Y:S01]  /*1b00*/  IMAD.X R17, RZ, RZ, R9, P0 ;  /* 0x000000ffff117224 */ /* 0x000fe200000e0609 */
[C---:B------:R-:W-:Y:S01]  /*1b10*/  ISETP.GE.AND P0, PT, R12.reuse, R194, PT ;  /* 0x000000c20c00720c */ /* 0x040fe20003f06270 */
[----:B------:R-:W-:Y:S01]  /*1b20*/  IMAD R199, R12, R5, R11 ;  /* 0x000000050cc77224 */ /* 0x000fe200078e020b */
[----:B------:R-:W-:Y:S01]  /*1b30*/  LEA R198, P1, R10, UR4, 0x1 ;  /* 0x000000040ac67c11 */ /* 0x000fe2000f8208ff */
[----:B------:R-:W-:Y:S01]  /*1b40*/  IMAD.WIDE.U32 R20, R12, R84, R20 ;  /* 0x000000540c147225 */ /* 0x000fe200078e0014 */
[----:B------:R-:W-:-:S02]  /*1b50*/  LOP3.LUT R213, R6, 0x1e00, R213, 0xf8, !PT ;  /* 0x00001e0006d57812 */ /* 0x000fc400078ef8d5 */
[----:B------:R-:W-:Y:S01]  /*1b60*/  LEA.HI.X R199, R10, UR5, R199, 0x1, P1 ;  /* 0x000000050ac77c11 */ /* 0x000fe200088f0cc7 */
[----:B------:R-:W-:Y:S01]  /*1b70*/  IMAD R195, R12, R85, R21 ;  /* 0x000000550cc37224 */ /* 0x000fe200078e0215 */
[----:B------:R-:W-:Y:S01]  /*1b80*/  UMOV UR5, 0x400 ;  /* 0x0000040000057882 */ /* 0x000fe20000000000 */
[----:B---3--:R-:W-:Y:S01]  /*1b90*/  LEA R196, P2, R20, UR10, 0x1 ;  /* 0x0000000a14c47c11 */ /* 0x008fe2000f8408ff */
[C---:B----4-:R-:W-:Y:S01]  /*1ba0*/  IMAD.WIDE.U32 R16, R19.reuse, UR6, R16 ;  /* 0x0000000613107c25 */ /* 0x050fe2000f8e0010 */
[----:B--2---:R-:W-:Y:S01]  /*1bb0*/  ULEA UR5, UR12, UR5, 0x18 ;  /* 0x000000050c057291 */ /* 0x004fe2000f8ec0ff */
[----:B------:R-:W-:Y:S02]  /*1bc0*/  LOP3.LUT R3, R190, 0x8, RZ, 0xc0, !PT ;  /* 0x00000008be037812 */ /* 0x000fe400078ec0ff */
[----:B------:R-:W-:Y:S01]  /*1bd0*/  LEA.HI.X R195, R20, UR11, R195, 0x1, P2 ;  /* 0x0000000b14c37c11 */ /* 0x000fe200090f0cc3 */
[----:B------:R-:W-:Y:S01]  /*1be0*/  IMAD R19, R19, UR7, R17 ;  /* 0x0000000713137c24 */ /* 0x000fe2000f8e0211 */
[----:B------:R-:W-:-:S02]  /*1bf0*/  LOP3.LUT R3, R0, R3, RZ, 0x3c, !PT ;  /* 0x0000000300037212 */ /* 0x000fc400078e3cff */
[----:B------:R-:W-:Y:S01]  /*1c00*/  LEA R213, R213, UR5, 0x1 ;  /* 0x00000005d5d57c11 */ /* 0x000fe2000f8e08ff */
[----:B------:R-:W-:Y:S06]  /*1c10*/  @P0 BRA `(.L_x_447) ;  /* 0x0000000000780947 */ /* 0x000fec0003800000 */
[----:B------:R-:W1:Y:S01]  /*1c20*/  LDCU.64 UR6, c[0x0][0x3b0] ;  /* 0x00007600ff0677ac */ /* 0x000e620008000a00 */
[----:B------:R-:W-:Y:S01]  /*1c30*/  IMAD.MOV.U32 R18, RZ, RZ, R16 ;  /* 0x000000ffff127224 */ /* 0x000fe200078e0010 */
[----:B------:R-:W2:Y:S01]  /*1c40*/  LDCU UR4, c[0x0][0x440] ;  /* 0x00008800ff0477ac */ /* 0x000ea20008000800 */
[----:B------:R-:W3:Y:S01]  /*1c50*/  LDCU.64 UR10, c[0x0][0x380] ;  /* 0x00007000ff0a77ac */ /* 0x000ee20008000a00 */
[----:B-1----:R-:W-:Y:S02]  /*1c60*/  IMAD R7, R15, UR6, RZ ;  /* 0x000000060f077c24 */ /* 0x002fe4000f8e02ff */
[----:B------:R-:W-:Y:S01]  /*1c70*/  IMAD.WIDE.U32 R8, R14, UR6, R18 ;  /* 0x000000060e087c25 */ /* 0x000fe2000f8e0012 */
[----:B--2---:R-:W-:-:S03]  /*1c80*/  ISETP.GE.AND P1, PT, R186, UR4, PT ;  /* 0x00000004ba007c0c */ /* 0x004fc6000bf26270 */
[----:B------:R-:W-:Y:S01]  /*1c90*/  IMAD R6, R14, UR7, R7 ;  /* 0x000000070e067c24 */ /* 0x000fe2000f8e0207 */
[----:B------:R-:W-:Y:S02]  /*1ca0*/  ISETP.GE.AND P0, PT, R212, UR4, PT ;  /* 0x00000004d4007c0c */ /* 0x000fe4000bf06270 */
[----:B---3--:R-:W-:Y:S01]  /*1cb0*/  LEA R10, P2, R8, UR10, 0x1 ;  /* 0x0000000a080a7c11 */ /* 0x008fe2000f8408ff */
[----:B------:R-:W-:-:S05]  /*1cc0*/  IMAD.IADD R6, R9, 0x1, R6 ;  /* 0x0000000109067824 */ /* 0x000fca00078e0206 */
[----:B------:R-:W-:-:S05]  /*1cd0*/  LEA.HI.X R11, R8, UR11, R6, 0x1, P2 ;  /* 0x0000000b080b7c11 */ /* 0x000fca00090f0c06 */
[----:B------:R-:W-:Y:S01]  /*1ce0*/  @!PT LDS RZ, [RZ] ;  /* 0x00000000fffff984 */ /* 0x000fe20000000800 */
[----:B------:R-:W-:Y:S01]  /*1cf0*/  @!PT LDS RZ, [RZ] ;  /* 0x00000000fffff984 */ /* 0x000fe20000000800 */
[----:B------:R-:W-:Y:S01]  /*1d00*/  @!PT LDS RZ, [RZ] ;  /* 0x00000000fffff984 */ /* 0x000fe20000000800 */
[----:B------:R1:W-:Y:S04]  /*1d10*/  @!P1 LDGSTS.E.BYPASS.LTC128B.128 [R213], desc[UR14][R10.64] ;  /* 0x000000000ad59fae */ /* 0x0003e8000b981a0e */
[----:B------:R1:W-:Y:S04]  /*1d20*/  @P1 STS.128 [R213], RZ ;  /* 0x000000ffd5001388 */ /* 0x0003e80000000c00 */
[----:B------:R-:W-:Y:S01]  /*1d30*/  @!PT LDS RZ, [RZ] ;  /* 0x00000000fffff984 */ /* 0x000fe20000000800 */
[----:B------:R-:W-:Y:S01]  /*1d40*/  @!PT LDS RZ, [RZ] ;  /* 0x00000000fffff984 */ /* 0x000fe20000000800 */
[----:B------:R-:W-:Y:S01]  /*1d50*/  @!PT LDS RZ, [RZ] ;  /* 0x00000000fffff984 */ /* 0x000fe20000000800 */
[----:B------:R1:W-:Y:S04]  /*1d60*/  @!P0 LDGSTS.E.BYPASS.LTC128B.128 [R213+0x2000], desc[UR14][R10.64+0x80] ;  /* 0x020000800ad58fae */ /* 0x0003e8000b981a0e */
[----:B------:R1:W-:Y:S01]  /*1d70*/  @P0 STS.128 [R213+0x2000], RZ ;  /* 0x002000ffd5000388 */ /* 0x0003e20000000c00 */
[----:B------:R-:W-:-:S13]  /*1d80*/  ISETP.GE.AND P0, PT, R210, UR4, PT ;  /* 0x00000004d2007c0c */ /* 0x000fda000bf06270 */
[----:B------:R-:W-:Y:S05]  /*1d90*/  @P0 BRA `(.L_x_448) ;  /* 0x0000000000140947 */ /* 0x000fea0003800000 */
[----:B------:R-:W-:Y:S01]  /*1da0*/  @!PT LDS RZ, [RZ] ;  /* 0x00000000fffff984 */ /* 0x000fe20000000800 */
[----:B------:R-:W-:Y:S01]  /*1db0*/  @!PT LDS RZ, [RZ] ;  /* 0x00000000fffff984 */ /* 0x000fe20000000800 */
[----:B------:R-:W-:Y:S01]  /*1dc0*/  @!PT LDS RZ, [RZ] ;  /* 0x00000000fffff984 */ /* 0x000fe20000000800 */
[----:B------:R3:W-:Y:S01]  /*1dd0*/  LDGSTS.E.BYPASS.LTC128B.128 [R213+0x4000], desc[UR14][R10.64+0x100] ;  /* 0x040001000ad57fae */ /* 0x0007e2000b981a0e */
[----:B------:R-:W-:Y:S05]  /*1de0*/  BRA `(.L_x_447) ;  /* 0x0000000000047947 */ /* 0x000fea0003800000 */
.L_x_448:
[----:B------:R2:W-:Y:S02]  /*1df0*/  STS.128 [R213+0x4000], RZ ;  /* 0x004000ffd5007388 */ /* 0x0005e40000000c00 */
.L_x_447:
[----:B------:R-:W-:Y:S05]  /*1e00*/  BSYNC.RECONVERGENT B0 ;  /* 0x0000000000007941 */ /* 0x000fea0003800200 */
.L_x_446:
[----:B-1-3--:R-:W-:Y:S01]  /*1e10*/  IADD3 R11, PT, PT, R12, 0x10, RZ ;  /* 0x000000100c0b7810 */ /* 0x00afe20007ffe0ff */
[----:B------:R-:W-:Y:S03]  /*1e20*/  BSSY.RECONVERGENT B0, `(.L_x_449) ;  /* 0x0000024000007945 */ /* 0x000fe60003800200 */
[----:B------:R-:W-:-:S13]  /*1e30*/  ISETP.GE.AND P0, PT, R11, R194, PT ;  /* 0x000000c20b00720c */ /* 0x000fda0003f06270 */
[----:B------:R-:W-:Y:S05]  /*1e40*/  @P0 BRA `(.L_x_450) ;  /* 0x0000000000840947 */ /* 0x000fea0003800000 */
[----:B------:R-:W1:Y:S01]  /*1e50*/  LDCU.64 UR10, c[0x0][0x3b0] ;  /* 0x00007600ff0a77ac */ /* 0x000e620008000a00 */
[----:B------:R-:W-:Y:S01]  /*1e60*/  IADD3 R7, P0, PT, R14, 0x10, RZ ;  /* 0x000000100e077810 */ /* 0x000fe20007f1e0ff */
[----:B------:R-:W-:Y:S01]  /*1e70*/  IMAD.MOV.U32 R8, RZ, RZ, R16 ;  /* 0x000000ffff087224 */ /* 0x000fe200078e0010 */
[----:B------:R-:W-:Y:S01]  /*1e80*/  MOV R9, R19 ;  /* 0x0000001300097202 */ /* 0x000fe20000000f00 */
[----:B------:R-:W3:Y:S02]  /*1e90*/  LDCU UR4, c[0x0][0x440] ;  /* 0x00008800ff0477ac */ /* 0x000ee40008000800 */
[----:B------:R-:W-:Y:S01]  /*1ea0*/  IMAD.X R6, RZ, RZ, R15, P0 ;  /* 0x000000ffff067224 */ /* 0x000fe200000e060f */
[----:B------:R-:W4:Y:S03]  /*1eb0*/  LDCU.64 UR6, c[0x0][0x380] ;  /* 0x00007000ff0677ac */ /* 0x000f260008000a00 */
[----:B-1----:R-:W-:-:S02]  /*1ec0*/  IMAD R6, R6, UR10, RZ ;  /* 0x0000000a06067c24 */ /* 0x002fc4000f8e02ff */
[----:B------:R-:W-:Y:S01]  /*1ed0*/  IMAD.WIDE.U32 R8, R7, UR10, R8 ;  /* 0x0000000a07087c25 */ /* 0x000fe2000f8e0008 */
[----:B---3--:R-:W-:-:S03]  /*1ee0*/  ISETP.GE.AND P1, PT, R186, UR4, PT ;  /* 0x00000004ba007c0c */ /* 0x008fc6000bf26270 */
[----:B------:R-:W-:Y:S01]  /*1ef0*/  IMAD R6, R7, UR11, R6 ;  /* 0x0000000b07067c24 */ /* 0x000fe2000f8e0206 */
[----:B------:R-:W-:Y:S02]  /*1f00*/  ISETP.GE.AND P0, PT, R212, UR4, PT ;  /* 0x00000004d4007c0c */ /* 0x000fe4000bf06270 */
[----:B----4-:R-:W-:Y:S01]  /*1f10*/  LEA R20, P2, R8, UR6, 0x1 ;  /* 0x0000000608147c11 */ /* 0x010fe2000f8408ff */
[----:B------:R-:W-:-:S05]  /*1f20*/  IMAD.IADD R6, R9, 0x1, R6 ;  /* 0x0000000109067824 */ /* 0x000fca00078e0206 */
[----:B------:R-:W-:-:S05]  /*1f30*/  LEA.HI.X R21, R8, UR7, R6, 0x1, P2 ;  /* 0x0000000708157c11 */ /* 0x000fca00090f0c06 */
[----:B------:R-:W-:Y:S01]  /*1f40*/  @!PT LDS RZ, [RZ] ;  /* 0x00000000fffff984 */ /* 0x000fe20000000800 */
[----:B------:R-:W-:Y:S01]  /*1f50*/  @!PT LDS RZ, [RZ] ;  /* 0x00000000fffff984 */ /* 0x000fe20000000800 */
[----:B------:R-:W-:Y:S01]  /*1f60*/  @!PT LDS RZ, [RZ] ;  /* 0x00000000fffff984 */ /* 0x000fe20000000800 */
[----:B------:R1:W-:Y:S04]  /*1f70*/  @!P1 LDGSTS.E.BYPASS.LTC128B.128 [R213+0x800], desc[UR14][R20.64] ;  /* 0x0080000014d59fae */ /* 0x0003e8000b981a0e */
[----:B------:R1:W-:Y:S04]  /*1f80*/  @P1 STS.128 [R213+0x800], RZ ;  /* 0x000800ffd5001388 */ /* 0x0003e80000000c00 */
        /* <DEDUP_REMOVED lines=12> */
.L_x_451:
[----:B------:R4:W-:Y:S02]  /*2050*/  STS.128 [R213+0x4800], RZ ;  /* 0x004800ffd5007388 */ /* 0x0009e40000000c00 */
.L_x_450:
[----:B------:R-:W-:Y:S05]  /*2060*/  BSYNC.RECONVERGENT B0 ;  /* 0x0000000000007941 */ /* 0x000fea0003800200 */
.L_x_449:
[----:B------:R-:W-:Y:S01]  /*2070*/  IADD3 R9, PT, PT, R12, 0x20, RZ ;  /* 0x000000200c097810 */ /* 0x000fe20007ffe0ff */
[----:B------:R-:W-:Y:S03]  /*2080*/  BSSY.RECONVERGENT B0, `(.L_x_452) ;  /* 0x0000024000007945 */ /* 0x000fe60003800200 */
[----:B------:R-:W-:-:S13]  /*2090*/  ISETP.GE.AND P0, PT, R9, R194, PT ;  /* 0x000000c20900720c */ /* 0x000fda0003f06270 */
[----:B------:R-:W-:Y:S05]  /*20a0*/  @P0 BRA `(.L_x_453) ;  /* 0x0000000000840947 */ /* 0x000fea0003800000 */
[----:B------:R-:W5:Y:S01]  /*20b0*/  LDCU.64 UR10, c[0x0][0x3b0] ;  /* 0x00007600ff0a77ac */ /* 0x000f620008000a00 */
[----:B------:R-:W-:Y:S01]  /*20c0*/  IADD3 R7, P0, PT, R14, 0x20, RZ ;  /* 0x000000200e077810 */ /* 0x000fe20007f1e0ff */
[----:B-1-3--:R-:W-:Y:S01]  /*20d0*/  IMAD.MOV.U32 R20, RZ, RZ, R16 ;  /* 0x000000ffff147224 */ /* 0x00afe200078e0010 */
[----:B------:R-:W-:Y:S01]  /*20e0*/  MOV R21, R19 ;  /* 0x0000001300157202 */ /* 0x000fe20000000f00 */
[----:B------:R-:W1:Y:S02]  /*20f0*/  LDCU UR4, c[0x0][0x440] ;  /* 0x00008800ff0477ac */ /* 0x000e640008000800 */
[----:B------:R-:W-:Y:S01]  /*2100*/  IMAD.X R6, RZ, RZ, R15, P0 ;  /* 0x000000ffff067224 */ /* 0x000fe200000e060f */
[----:B------:R-:W3:Y:S03]  /*2110*/  LDCU.64 UR6, c[0x0][0x380] ;  /* 0x00007000ff0677ac */ /* 0x000ee60008000a00 */
[----:B-----5:R-:W-:-:S02]  /*2120*/  IMAD R6, R6, UR10, RZ ;  /* 0x0000000a06067c24 */ /* 0x020fc4000f8e02ff */
[----:B------:R-:W-:Y:S01]  /*2130*/  IMAD.WIDE.U32 R20, R7, UR10, R20 ;  /* 0x0000000a07147c25 */ /* 0x000fe2000f8e0014 */
[----:B-1----:R-:W-:-:S03]  /*2140*/  ISETP.GE.AND P1, PT, R186, UR4, PT ;  /* 0x00000004ba007c0c */ /* 0x002fc6000bf26270 */
        /* <DEDUP_REMOVED lines=22> */
.L_x_454:
[----:B------:R3:W-:Y:S02]  /*22b0*/  STS.128 [R213+0x5000], RZ ;  /* 0x005000ffd5007388 */ /* 0x0007e40000000c00 */
.L_x_453:
[----:B------:R-:W-:Y:S05]  /*22c0*/  BSYNC.RECONVERGENT B0 ;  /* 0x0000000000007941 */ /* 0x000fea0003800200 */
.L_x_452:
[----:B------:R-:W-:Y:S01]  /*22d0*/  IADD3 R7, PT, PT, R12, 0x30, RZ ;  /* 0x000000300c077810 */ /* 0x000fe20007ffe0ff */
[----:B------:R-:W-:Y:S03]  /*22e0*/  BSSY.RECONVERGENT B0, `(.L_x_455) ;  /* 0x0000023000007945 */ /* 0x000fe60003800200 */
[----:B------:R-:W-:-:S13]  /*22f0*/  ISETP.GE.AND P0, PT, R7, R194, PT ;  /* 0x000000c20700720c */ /* 0x000fda0003f06270 */
[----:B------:R-:W-:Y:S05]  /*2300*/  @P0 BRA `(.L_x_456) ;  /* 0x0000000000800947 */ /* 0x000fea0003800000 */
[----:B------:R-:W5:Y:S01]  /*2310*/  LDCU.64 UR10, c[0x0][0x3b0] ;  /* 0x00007600ff0a77ac */ /* 0x000f620008000a00 */
[----:B------:R-:W-:Y:S01]  /*2320*/  IADD3 R6, P0, PT, R14, 0x30, RZ ;  /* 0x000000300e067810 */ /* 0x000fe20007f1e0ff */
[----:B------:R-:W-:Y:S01]  /*2330*/  IMAD.MOV.U32 R17, RZ, RZ, R19 ;  /* 0x000000ffff117224 */ /* 0x000fe200078e0013 */
[----:B------:R-:W1:Y:S03]  /*2340*/  LDCU UR4, c[0x0][0x440] ;  /* 0x00008800ff0477ac */ /* 0x000e660008000800 */
[----:B------:R-:W-:Y:S01]  /*2350*/  IMAD.X R15, RZ, RZ, R15, P0 ;  /* 0x000000ffff0f7224 */ /* 0x000fe200000e060f */
[----:B------:R-:W2:Y:S03]  /*2360*/  LDCU.64 UR6, c[0x0][0x380] ;  /* 0x00007000ff0677ac */ /* 0x000ea60008000a00 */
[----:B-----5:R-:W-:-:S02]  /*2370*/  IMAD R15, R15, UR10, RZ ;  /* 0x0000000a0f0f7c24 */ /* 0x020fc4000f8e02ff */
[----:B------:R-:W-:Y:S01]  /*2380*/  IMAD.WIDE.U32 R16, R6, UR10, R16 ;  /* 0x0000000a06107c25 */ /* 0x000fe2000f8e0010 */
[----:B-1----:R-:W-:-:S03]  /*2390*/  ISETP.GE.AND P1, PT, R186, UR4, PT ;  /* 0x00000004ba007c0c */ /* 0x002fc6000bf26270 */
[----:B------:R-:W-:Y:S01]  /*23a0*/  IMAD R15, R6, UR11, R15 ;  /* 0x0000000b060f7c24 */ /* 0x000fe2000f8e020f */
[----:B------:R-:W-:Y:S02]  /*23b0*/  ISETP.GE.AND P0, PT, R212, UR4, PT ;  /* 0x00000004d4007c0c */ /* 0x000fe4000bf06270 */
[----:B--2---:R-:W-:Y:S01]  /*23c0*/  LEA R14, P2, R16, UR6, 0x1 ;  /* 0x00000006100e7c11 */ /* 0x004fe2000f8408ff */
        /* <DEDUP_REMOVED lines=19> */
.L_x_457:
[----:B------:R2:W-:Y:S02]  /*2500*/  STS.128 [R213+0x5800], RZ ;  /* 0x005800ffd5007388 */ /* 0x0005e40000000c00 */
.L_x_456:
[----:B------:R-:W-:Y:S05]  /*2510*/  BSYNC.RECONVERGENT B0 ;  /* 0x0000000000007941 */ /* 0x000fea0003800200 */
.L_x_455:
[----:B------:R-:W-:Y:S01]  /*2520*/  LEA R201, R2, 0xffffffc0, 0x6 ;  /* 0xffffffc002c97811 */ /* 0x000fe200078e30ff */
[----:B------:R-:W-:Y:S04]  /*2530*/  BSSY.RECONVERGENT B0, `(.L_x_458) ;  /* 0x000001d000007945 */ /* 0x000fe80003800200 */
[----:B------:R-:W-:-:S05]  /*2540*/  IMAD.IADD R6, R92, 0x1, -R201 ;  /* 0x000000015c067824 */ /* 0x000fca00078e0ac9 */
[----:B------:R-:W-:-:S13]  /*2550*/  ISETP.GE.AND P3, PT, R12, R6, PT ;  /* 0x000000060c00720c */ /* 0x000fda0003f66270 */
[----:B------:R-:W-:Y:S05]  /*2560*/  @P3 BRA `(.L_x_459) ;  /* 0x0000000000643947 */ /* 0x000fea0003800000 */
[----:B------:R-:W5:Y:S02]  /*2570*/  LDCU UR4, c[0x0][0x440] ;  /* 0x00008800ff0477ac */ /* 0x000f640008000800 */
[----:B-----5:R-:W-:Y:S02]  /*2580*/  ISETP.GE.AND P1, PT, R186, UR4, PT ;  /* 0x00000004ba007c0c */ /* 0x020fe4000bf26270 */
[----:B------:R-:W-:-:S11]  /*2590*/  ISETP.GE.AND P0, PT, R212, UR4, PT ;  /* 0x00000004d4007c0c */ /* 0x000fd6000bf06270 */
[----:B------:R-:W-:Y:S02]  /*25a0*/  @!P1 IMAD.MOV.U32 R12, RZ, RZ, R196 ;  /* 0x000000ffff0c9224 */ /* 0x000fe400078e00c4 */
[--C-:B------:R-:W-:Y:S02]  /*25b0*/  @!P1 IMAD.MOV.U32 R13, RZ, RZ, R195.reuse ;  /* 0x000000ffff0d9224 */ /* 0x100fe400078e00c3 */
[----:B------:R-:W-:-:S03]  /*25c0*/  @!P0 IMAD.MOV.U32 R197, RZ, RZ, R195 ;  /* 0x000000ffffc58224 */ /* 0x000fc600078e00c3 */
        /* <DEDUP_REMOVED lines=12> */
[----:B-1----:R-:W-:-:S05]  /*2690*/  MOV R197, R195 ;  /* 0x000000c300c57202 */ /* 0x002fca0000000f00 */
[----:B------:R-:W-:Y:S01]  /*26a0*/  @!PT LDS RZ, [RZ] ;  /* 0x00000000fffff984 */ /* 0x000fe20000000800 */
[----:B------:R-:W-:Y:S01]  /*26b0*/  @!PT LDS RZ, [RZ] ;  /* 0x00000000fffff984 */ /* 0x000fe20000000800 */
[----:B------:R-:W-:Y:S01]  /*26c0*/  @!PT LDS RZ, [RZ] ;  /* 0x00000000fffff984 */ /* 0x000fe20000000800 */
[----:B------:R1:W-:Y:S01]  /*26d0*/  LDGSTS.E.BYPASS.LTC128B.128 [R213+0xa000], desc[UR14][R196.64+0x100] ;  /* 0x0a000100c4d57fae */ /* 0x0003e2000b981a0e */
[----:B------:R-:W-:Y:S05]  /*26e0*/  BRA `(.L_x_459) ;  /* 0x0000000000047947 */ /* 0x000fea0003800000 */
.L_x_460:
[----:B------:R1:W-:Y:S02]  /*26f0*/  STS.128 [R213+0xa000], RZ ;  /* 0x00a000ffd5007388 */ /* 0x0003e40000000c00 */
.L_x_459:
[----:B------:R-:W-:Y:S05]  /*2700*/  BSYNC.RECONVERGENT B0 ;  /* 0x0000000000007941 */ /* 0x000fea0003800200 */
.L_x_458:
[----:B------:R-:W-:Y:S01]  /*2710*/  ISETP.GE.AND P0, PT, R11, R6, PT ;  /* 0x000000060b00720c */ /* 0x000fe20003f06270 */
[----:B------:R-:W-:Y:S01]  /*2720*/  BSSY.RECONVERGENT B0, `(.L_x_461) ;  /* 0x000001b000007945 */ /* 0x000fe20003800200 */
[C---:B------:R-:W-:Y:S01]  /*2730*/  SHF.L.U64.HI R90, R84.reuse, 0x4, R85 ;  /* 0x00000004545a7819 */ /* 0x040fe20000010255 */
[----:B------:R-:W-:-:S10]  /*2740*/  IMAD.SHL.U32 R87, R84, 0x10, RZ ;  /* 0x0000001054577824 */ /* 0x000fd400078e00ff */
[----:B------:R-:W-:Y:S05]  /*2750*/  @P0 BRA `(.L_x_462) ;  /* 0x00000000005c0947 */ /* 0x000fea0003800000 */
[----:B------:R-:W5:Y:S01]  /*2760*/  LDCU UR4, c[0x0][0x440] ;  /* 0x00008800ff0477ac */ /* 0x000f620008000800 */
[----:B-1----:R-:W-:-:S04]  /*2770*/  LEA R12, P2, R87, R196, 0x1 ;  /* 0x000000c4570c7211 */ /* 0x002fc800078408ff */
[----:B------:R-:W-:Y:S02]  /*2780*/  LEA.HI.X R13, R87, R195, R90, 0x1, P2 ;  /* 0x000000c3570d7211 */ /* 0x000fe400010f0c5a */
[----:B-----5:R-:W-:Y:S02]  /*2790*/  ISETP.GE.AND P1, PT, R186, UR4, PT ;  /* 0x00000004ba007c0c */ /* 0x020fe4000bf26270 */
[----:B------:R-:W-:-:S11]  /*27a0*/  ISETP.GE.AND P0, PT, R212, UR4, PT ;  /* 0x00000004d4007c0c */ /* 0x000fd6000bf06270 */
        /* <DEDUP_REMOVED lines=17> */
.L_x_463:
[----:B------:R1:W-:Y:S02]  /*28c0*/  STS.128 [R213+0xa800], RZ ;  /* 0x00a800ffd5007388 */ /* 0x0003e40000000c00 */
.L_x_462:
[----:B------:R-:W-:Y:S05]  /*28d0*/  BSYNC.RECONVERGENT B0 ;  /* 0x0000000000007941 */ /* 0x000fea0003800200 */
.L_x_461:
[----:B------:R-:W-:Y:S01]  /*28e0*/  ISETP.GE.AND P0, PT, R9, R6, PT ;  /* 0x000000060900720c */ /* 0x000fe20003f06270 */
[----:B------:R-:W-:-:S12]  /*28f0*/  BSSY.RECONVERGENT B0, `(.L_x_464) ;  /* 0x0000019000007945 */ /* 0x000fd80003800200 */
        /* <DEDUP_REMOVED lines=23> */
.L_x_466:
[----:B------:R1:W-:Y:S02]  /*2a70*/  STS.128 [R213+0xb000], RZ ;  /* 0x00b000ffd5007388 */ /* 0x0003e40000000c00 */
.L_x_465:
[----:B------:R-:W-:Y:S05]  /*2a80*/  BSYNC.RECONVERGENT B0 ;  /* 0x0000000000007941 */ /* 0x000fea0003800200 */
.L_x_464:
[----:B------:R-:W-:Y:S01]  /*2a90*/  ISETP.GE.AND P0, PT, R7, R6, PT ;  /* 0x000000060700720c */ /* 0x000fe20003f06270 */
[----:B------:R-:W-:-:S12]  /*2aa0*/  BSSY.RECONVERGENT B0, `(.L_x_467) ;  /* 0x000001b000007945 */ /* 0x000fd80003800200 */
[----:B------:R-:W-:Y:S05]  /*2ab0*/  @P0 BRA `(.L_x_468) ;  /* 0x0000000000640947 */ /* 0x000fea0003800000 */
[----:B------:R-:W5:Y:S01]  /*2ac0*/  LDCU UR4, c[0x0][0x440] ;  /* 0x00008800ff0477ac */ /* 0x000f620008000800 */
[----:B-1----:R-:W-:Y:S02]  /*2ad0*/  IMAD.MOV.U32 R197, RZ, RZ, R195 ;  /* 0x000000ffffc57224 */ /* 0x002fe400078e00c3 */
[----:B------:R-:W-:Y:S02]  /*2ae0*/  IMAD R8, R85, 0x60, RZ ;  /* 0x0000006055087824 */ /* 0x000fe400078e02ff */
[----:B------:R-:W-:-:S05]  /*2af0*/  IMAD.WIDE.U32 R12, R84, 0x60, R196 ;  /* 0x00000060540c7825 */ /* 0x000fca00078e00c4 */
[----:B------:R-:W-:Y:S02]  /*2b00*/  IADD3 R13, PT, PT, R13, R8, RZ ;  /* 0x000000080d0d7210 */ /* 0x000fe40007ffe0ff */
        /* <DEDUP_REMOVED lines=19> */
.L_x_469:
[----:B------:R1:W-:Y:S02]  /*2c40*/  STS.128 [R213+0xb800], RZ ;  /* 0x00b800ffd5007388 */ /* 0x0003e40000000c00 */
.L_x_468:
[----:B------:R-:W-:Y:S05]  /*2c50*/  BSYNC.RECONVERGENT B0 ;  /* 0x0000000000007941 */ /* 0x000fea0003800200 */
.L_x_467:
[----:B------:R-:W0:Y:S01]  /*2c60*/  LDGDEPBAR ;  /* 0x00000000000079af */ /* 0x000e220000000000 */
[----:B------:R-:W-:Y:S01]  /*2c70*/  BSSY.RECONVERGENT B0, `(.L_x_470) ;  /* 0x000001f000007945 */ /* 0x000fe20003800200 */
[----:B------:R-:W-:-:S04]  /*2c80*/  DEPBAR.LE SB0, 0x0 ;  /* 0x000080000000791a */ /* 0x000fc80000000000 */
[----:B------:R-:W-:Y:S06]  /*2c90*/  BAR.SYNC.DEFER_BLOCKING 0x0 ;  /* 0x0000000000007b1d */ /* 0x000fec0000010000 */
[----:B------:R-:W-:Y:S05]  /*2ca0*/  @P3 BRA `(.L_x_471) ;  /* 0x0000000000603947 */ /* 0x000fea0003800000 */
[----:B------:R-:W5:Y:S02]  /*2cb0*/  LDCU UR4, c[0x0][0x440] ;  /* 0x00008800ff0477ac */ /* 0x000f640008000800 */
[----:B-----5:R-:W-:Y:S02]  /*2cc0*/  ISETP.GE.AND P1, PT, R186, UR4, PT ;  /* 0x00000004ba007c0c */ /* 0x020fe4000bf26270 */
[----:B------:R-:W-:-:S11]  /*2cd0*/  ISETP.GE.AND P0, PT, R212, UR4, PT ;  /* 0x00000004d4007c0c */ /* 0x000fd6000bf06270 */
[----:B-1----:R-:W-:Y:S02]  /*2ce0*/  @!P1 IMAD.MOV.U32 R12, RZ, RZ, R198 ;  /* 0x000000ffff0c9224 */ /* 0x002fe400078e00c6 */
[----:B------:R-:W-:-:S05]  /*2cf0*/  @!P1 IMAD.MOV.U32 R13, RZ, RZ, R199 ;  /* 0x000000ffff0d9224 */ /* 0x000fca00078e00c7 */
        /* <DEDUP_REMOVED lines=17> */
.L_x_472:
[----:B------:R1:W-:Y:S01]  /*2e10*/  STS.128 [R213+0x10000], RZ ;  /* 0x010000ffd5007388 */ /* 0x0003e20000000c00 */
[----:B------:R-:W-:Y:S05]  /*2e20*/  BRA `(.L_x_473) ;  /* 0x00000000000c7947 */ /* 0x000fea0003800000 */
.L_x_471:
[----:B------:R1:W-:Y:S04]  /*2e30*/  STS.128 [R213+0xc000], RZ ;  /* 0x00c000ffd5007388 */ /* 0x0003e80000000c00 */
[----:B------:R1:W-:Y:S04]  /*2e40*/  STS.128 [R213+0xe000], RZ ;  /* 0x00e000ffd5007388 */ /* 0x0003e80000000c00 */
[----:B------:R1:W-:Y:S02]  /*2e50*/  STS.128 [R213+0x10000], RZ ;  /* 0x010000ffd5007388 */ /* 0x0003e40000000c00 */
.L_x_473:
[----:B------:R-:W-:Y:S05]  /*2e60*/  BSYNC.RECONVERGENT B0 ;  /* 0x0000000000007941 */ /* 0x000fea0003800200 */
.L_x_470:
[----:B------:R-:W-:Y:S01]  /*2e70*/  ISETP.GE.AND P0, PT, R11, R6, PT ;  /* 0x000000060b00720c */ /* 0x000fe20003f06270 */
[----:B------:R-:W-:-:S12]  /*2e80*/  BSSY.RECONVERGENT B0, `(.L_x_474) ;  /* 0x000001e000007945 */ /* 0x000fd80003800200 */
[----:B------:R1:W-:Y:S04]  /*2e90*/  @P0 STS.128 [R213+0xc800], RZ ;  /* 0x00c800ffd5000388 */ /* 0x0003e80000000c00 */
[----:B------:R1:W-:Y:S04]  /*2ea0*/  @P0 STS.128 [R213+0xe800], RZ ;  /* 0x00e800ffd5000388 */ /* 0x0003e80000000c00 */
[----:B------:R1:W-:Y:S01]  /*2eb0*/  @P0 STS.128 [R213+0x10800], RZ ;  /* 0x010800ffd5000388 */ /* 0x0003e20000000c00 */
[----:B------:R-:W-:Y:S05]  /*2ec0*/  @P0 BRA `(.L_x_475) ;  /* 0x0000000000640947 */ /* 0x000fea0003800000 */
[----:B------:R-:W5:Y:S01]  /*2ed0*/  LDCU UR4, c[0x0][0x440] ;  /* 0x00008800ff0477ac */ /* 0x000f620008000800 */
[C---:B------:R-:W-:Y:S01]  /*2ee0*/  IMAD.SHL.U32 R11, R4.reuse, 0x10, RZ ;  /* 0x00000010040b7824 */ /* 0x040fe200078e00ff */
[----:B------:R-:W-:-:S04]  /*2ef0*/  SHF.L.U64.HI R8, R4, 0x4, R5 ;  /* 0x0000000404087819 */ /* 0x000fc80000010205 */
[----:B------:R-:W-:-:S04]  /*2f00*/  LEA R10, P2, R11, R198, 0x1 ;  /* 0x000000c60b0a7211 */ /* 0x000fc800078408ff */
        /* <DEDUP_REMOVED lines=20> */
.L_x_476:
[----:B------:R1:W-:Y:S02]  /*3050*/  STS.128 [R213+0x10800], RZ ;  /* 0x010800ffd5007388 */ /* 0x0003e40000000c00 */
.L_x_475:
[----:B------:R-:W-:Y:S05]  /*3060*/  BSYNC.RECONVERGENT B0 ;  /* 0x0000000000007941 */ /* 0x000fea0003800200 */
.L_x_474:
[----:B------:R-:W-:Y:S01]  /*3070*/  ISETP.GE.AND P0, PT, R9, R6, PT ;  /* 0x000000060900720c */ /* 0x000fe20003f06270 */
[----:B------:R-:W-:-:S12]  /*3080*/  BSSY.RECONVERGENT B0, `(.L_x_477) ;  /* 0x000001c000007945 */ /* 0x000fd80003800200 */
[----:B------:R1:W-:Y:S04]  /*3090*/  @P0 STS.128 [R213+0xd000], RZ ;  /* 0x00d000ffd5000388 */ /* 0x0003e80000000c00 */
[----:B------:R1:W-:Y:S04]  /*30a0*/  @P0 STS.128 [R213+0xf000], RZ ;  /* 0x00f000ffd5000388 */ /* 0x0003e80000000c00 */
[----:B------:R1:W-:Y:S01]  /*30b0*/  @P0 STS.128 [R213+0x11000], RZ ;  /* 0x011000ffd5000388 */ /* 0x0003e20000000c00 */
[----:B------:R-:W-:Y:S05]  /*30c0*/  @P0 BRA `(.L_x_478) ;  /* 0x00000000005c0947 */ /* 0x000fea0003800000 */
[----:B------:R-:W5:Y:S01]  /*30d0*/  LDCU UR4, c[0x0][0x440] ;  /* 0x00008800ff0477ac */ /* 0x000f620008000800 */
        /* <DEDUP_REMOVED lines=21> */
.L_x_479:
[----:B------:R1:W-:Y:S02]  /*3230*/  STS.128 [R213+0x11000], RZ ;  /* 0x011000ffd5007388 */ /* 0x0003e40000000c00 */
.L_x_478:
[----:B------:R-:W-:Y:S05]  /*3240*/  BSYNC.RECONVERGENT B0 ;  /* 0x0000000000007941 */ /* 0x000fea0003800200 */
.L_x_477:
[----:B------:R-:W-:Y:S01]  /*3250*/  ISETP.GE.AND P0, PT, R7, R6, PT ;  /* 0x000000060700720c */ /* 0x000fe20003f06270 */
[C---:B------:R-:W-:Y:S01]  /*3260*/  IMAD.SHL.U32 R187, R188.reuse, 0x20, RZ ;  /* 0x00000020bcbb7824 */ /* 0x040fe200078e00ff */
[----:B------:R-:W-:Y:S01]  /*3270*/  BSSY.RECONVERGENT B0, `(.L_x_480) ;  /* 0x0000020000007945 */ /* 0x000fe20003800200 */
[----:B------:R-:W-:-:S03]  /*3280*/  LOP3.LUT R7, R188, 0x8, RZ, 0xc0, !PT ;  /* 0x00000008bc077812 */ /* 0x000fc600078ec0ff */
[----:B------:R-:W-:-:S04]  /*3290*/  LOP3.LUT R187, R187, 0x7c00, RZ, 0xc0, !PT ;  /* 0x00007c00bbbb7812 */ /* 0x000fc800078ec0ff */
[----:B------:R-:W-:-:S03]  /*32a0*/  LOP3.LUT R6, R187, 0x200, R88, 0xf8, !PT ;  /* 0x00000200bb067812 */ /* 0x000fc600078ef858 */
[----:B------:R1:W-:Y:S04]  /*32b0*/  @P0 STS.128 [R213+0xd800], RZ ;  /* 0x00d800ffd5000388 */ /* 0x0003e80000000c00 */
[----:B------:R1:W-:Y:S04]  /*32c0*/  @P0 STS.128 [R213+0xf800], RZ ;  /* 0x00f800ffd5000388 */ /* 0x0003e80000000c00 */
[----:B------:R1:W-:Y:S01]  /*32d0*/  @P0 STS.128 [R213+0x11800], RZ ;  /* 0x011800ffd5000388 */ /* 0x0003e20000000c00 */
[----:B------:R-:W-:Y:S05]  /*32e0*/  @P0 BRA `(.L_x_481) ;  /* 0x0000000000600947 */ /* 0x000fea0003800000 */
[----:B------:R-:W5:Y:S01]  /*32f0*/  LDCU UR4, c[0x0][0x440] ;  /* 0x00008800ff0477ac */ /* 0x000f620008000800 */
[----:B------:R-:W-:Y:S02]  /*3300*/  IMAD R5, R5, 0x60, RZ ;  /* 0x0000006005057824 */ /* 0x000fe400078e02ff */
[----:B-1----:R-:W-:-:S05]  /*3310*/  IMAD.WIDE.U32 R8, R4, 0x60, R198 ;  /* 0x0000006004087825 */ /* 0x002fca00078e00c6 */
        /* <DEDUP_REMOVED lines=20> */
.L_x_482:
[----:B------:R1:W-:Y:S02]  /*3460*/  STS.128 [R213+0x11800], RZ ;  /* 0x011800ffd5007388 */ /* 0x0003e40000000c00 */
.L_x_481:
[----:B------:R-:W-:Y:S05]  /*3470*/  BSYNC.RECONVERGENT B0 ;  /* 0x0000000000007941 */ /* 0x000fea0003800200 */
.L_x_480:
[----:B------:R-:W-:Y:S01]  /*3480*/  LOP3.LUT R7, R0, R7, RZ, 0x3c, !PT ;  /* 0x0000000700077212 */ /* 0x000fe200078e3cff */
[----:B------:R-:W-:Y:S01]  /*3490*/  IMAD.IADD R6, R3, 0x1, R6 ;  /* 0x0000000103067824 */ /* 0x000fe200078e0206 */
[----:B------:R-:W-:Y:S01]  /*34a0*/  LOP3.LUT R0, R88, 0x400, RZ, 0xc0, !PT ;  /* 0x0000040058007812 */ /* 0x000fe200078ec0ff */
[----:B------:R-:W-:Y:S01]  /*34b0*/  IMAD.MOV.U32 R185, RZ, RZ, 0x20 ;  /* 0x00000020ffb97424 */ /* 0x000fe200078e00ff */
[----:B------:R-:W-:Y:S01]  /*34c0*/  LOP3.LUT P1, RZ, R188, 0x2, RZ, 0xc0, !PT ;  /* 0x00000002bcff7812 */ /* 0x000fe2000782c0ff */
[----:B------:R-:W-:Y:S01]  /*34d0*/  IMAD.MOV.U32 R86, RZ, RZ, 0x40 ;  /* 0x00000040ff567424 */ /* 0x000fe200078e00ff */
[----:B------:R-:W-:Y:S01]  /*34e0*/  LEA R81, R6, UR5, 0x1 ;  /* 0x0000000506517c11 */ /* 0x000fe2000f8e08ff */
[----:B------:R-:W-:Y:S01]  /*34f0*/  IMAD R97, R7, 0x2, R0 ;  /* 0x0000000207617824 */ /* 0x000fe200078e0200 */
[----:B------:R-:W-:Y:S01]  /*3500*/  SEL R0, R185, 0xffffffe0, !P1 ;  /* 0xffffffe0b9007807 */ /* 0x000fe20004800000 */
[----:B------:R-:W0:Y:S01]  /*3510*/  LDGDEPBAR ;  /* 0x00000000000079af */ /* 0x000e220000000000 */
[----:B------:R-:W-:Y:S01]  /*3520*/  LOP3.LUT P0, RZ, R188, 0x4, RZ, 0xc0, !PT ;  /* 0x00000004bcff7812 */ /* 0x000fe2000780c0ff */
[----:B------:R-:W-:-:S02]  /*3530*/  VIADD R93, R97, UR5 ;  /* 0x00000005615d7c36 */ /* 0x000fc40008000000 */
[----:B------:R-:W-:Y:S01]  /*3540*/  LDSM.16.M88.4 R36, [R81] ;  /* 0x000000005124783b */ /* 0x000fe20000000200 */
[--C-:B------:R-:W-:Y:S01]  /*3550*/  IMAD.IADD R96, R81, 0x1, R0.reuse ;  /* 0x0000000151607824 */ /* 0x100fe200078e0200 */
[----:B------:R-:W-:Y:S01]  /*3560*/  SEL R86, R86, 0xffffffc0, !P0 ;  /* 0xffffffc056567807 */ /* 0x000fe20004000000 */
[----:B------:R-:W-:Y:S01]  /*3570*/  IMAD.IADD R94, R93, 0x1, R0 ;  /* 0x000000015d5e7824 */ /* 0x000fe200078e0200 */
[----:B------:R-:W2:Y:S03]  /*3580*/  LDSM.16.M88.4 R60, [R97+UR5+0x6000] ;  /* 0x00600005613c783b */ /* 0x000ea60008000200 */
[--C-:B------:R-:W-:Y:S01]  /*3590*/  IMAD.IADD R95, R81, 0x1, R86.reuse ;  /* 0x00000001515f7824 */ /* 0x100fe200078e0256 */
[----:B------:R-:W5:Y:S01]  /*35a0*/  LDSM.16.M88.4 R52, [R97+UR5+0x6800] ;  /* 0x006800056134783b */ /* 0x000f620008000200 */
[----:B------:R-:W-:Y:S02]  /*35b0*/  IMAD.IADD R93, R93, 0x1, R86 ;  /* 0x000000015d5d7824 */ /* 0x000fe400078e0256 */
[C---:B------:R-:W-:Y:S01]  /*35c0*/  IMAD.IADD R91, R0.reuse, 0x1, R95 ;  /* 0x00000001005b7824 */ /* 0x040fe200078e025f */
[----:B------:R-:W4:Y:S01]  /*35d0*/  LDSM.16.M88.4 R44, [R97+UR5+0x7000] ;  /* 0x00700005612c783b */ /* 0x000f220008000200 */
[----:B------:R-:W-:-:S03]  /*35e0*/  IMAD.IADD R89, R0, 0x1, R93 ;  /* 0x0000000100597824 */ /* 0x000fc600078e025d */
[----:B------:R-:W4:Y:S04]  /*35f0*/  LDSM.16.M88.4 R64, [R97+UR5+0x7800] ;  /* 0x007800056140783b */ /* 0x000f280008000200 */
[----:B-1-3--:R-:W-:Y:S04]  /*3600*/  LDSM.16.M88.4 R20, [R96] ;  /* 0x000000006014783b */ /* 0x00afe80000000200 */
[----:B------:R-:W1:Y:S04]  /*3610*/  LDSM.16.M88.4 R24, [R94+0x6000] ;  /* 0x006000005e18783b */ /* 0x000e680000000200 */
[----:B------:R-:W3:Y:S04]  /*3620*/  LDSM.16.M88.4 R8, [R94+0x6800] ;  /* 0x006800005e08783b */ /* 0x000ee80000000200 */
[----:B------:R-:W3:Y:S04]  /*3630*/  LDSM.16.M88.4 R32, [R94+0x7000] ;  /* 0x007000005e20783b */ /* 0x000ee80000000200 */
[----:B------:R-:W3:Y:S04]  /*3640*/  LDSM.16.M88.4 R28, [R94+0x7800] ;  /* 0x007800005e1c783b */ /* 0x000ee80000000200 */
[----:B------:R-:W-:Y:S01]  /*3650*/  LDSM.16.M88.4 R68, [R95] ;  /* 0x000000005f44783b */ /* 0x000fe20000000200 */
[C---:B--2---:R-:W-:Y:S03]  /*3660*/  HMMA.16816.F32 R12, R36.reuse, R60, RZ ;  /* 0x0000003c240c723c */ /* 0x044fe600000018ff */
[----:B------:R-:W2:Y:S04]  /*3670*/  LDSM.16.M88.4 R4, [R93+0x6000] ;  /* 0x006000005d04783b */ /* 0x000ea80000000200 */
[----:B------:R-:W2:Y:S01]  /*3680*/  LDSM.16.M88.4 R16, [R93+0x6800] ;  /* 0x006800005d10783b */ /* 0x000ea20000000200 */
[C---:B-----5:R-:W-:Y:S03]  /*3690*/  HMMA.16816.F32 R56, R36.reuse, R52, RZ ;  /* 0x000000342438723c */ /* 0x060fe600000018ff */
[----:B------:R-:W-:Y:S04]  /*36a0*/  LDSM.16.M88.4 R76, [R93+0x7000] ;  /* 0x007000005d4c783b */ /* 0x000fe80000000200 */
[----:B------:R-:W-:Y:S01]  /*36b0*/  LDSM.16.M88.4 R72, [R93+0x7800] ;  /* 0x007800005d48783b */ /* 0x000fe20000000200 */
[C---:B------:R-:W-:Y:S08]  /*36c0*/  HMMA.16816.F32 R60, R36.reuse, R62, RZ ;  /* 0x0000003e243c723c */ /* 0x040ff000000018ff */
[C---:B------:R-:W-:Y:S08]  /*36d0*/  HMMA.16816.F32 R52, R36.reuse, R54, RZ ;  /* 0x000000362434723c */ /* 0x040ff000000018ff */
[C---:B----4-:R-:W-:Y:S08]  /*36e0*/  HMMA.16816.F32 R48, R36.reuse, R44, RZ ;  /* 0x0000002c2430723c */ /* 0x050ff000000018ff */
[C---:B------:R-:W-:Y:S08]  /*36f0*/  HMMA.16816.F32 R44, R36.reuse, R46, RZ ;  /* 0x0000002e242c723c */ /* 0x040ff000000018ff */
[----:B------:R-:W-:Y:S08]  /*3700*/  HMMA.16816.F32 R40, R36, R64, RZ ;  /* 0x000000402428723c */ /* 0x000ff000000018ff */
[C---:B-1----:R-:W-:Y:S08]  /*3710*/  HMMA.16816.F32 R12, R20.reuse, R24, R12 ;  /* 0x00000018140c723c */ /* 0x042ff0000000180c */
[C---:B------:R-:W-:Y:S01]  /*3720*/  HMMA.16816.F32 R60, R20.reuse, R26, R60 ;  /* 0x0000001a143c723c */ /* 0x040fe2000000183c */
[----:B------:R-:W-:Y:S07]  /*3730*/  LDSM.16.M88.4 R24, [R91] ;  /* 0x000000005b18783b */ /* 0x000fee0000000200 */
[C---:B---3--:R-:W-:Y:S08]  /*3740*/  HMMA.16816.F32 R56, R20.reuse, R8, R56 ;  /* 0x000000081438723c */ /* 0x048ff00000001838 */
[----:B------:R-:W-:Y:S01]  /*3750*/  HMMA.16816.F32 R52, R20, R10, R52 ;  /* 0x0000000a1434723c */ /* 0x000fe20000001834 */
[----:B------:R-:W1:Y:S07]  /*3760*/  LDSM.16.M88.4 R8, [R89+0x6000] ;  /* 0x006000005908783b */ /* 0x000e6e0000000200 */
[----:B------:R-:W-:Y:S01]  /*3770*/  HMMA.16816.F32 R36, R36, R66, RZ ;  /* 0x000000422424723c */ /* 0x000fe200000018ff */
[----:B------:R-:W3:Y:S07]  /*3780*/  LDSM.16.M88.4 R64, [R89+0x6800] ;  /* 0x006800005940783b */ /* 0x000eee0000000200 */
[C---:B------:R-:W-:Y:S08]  /*3790*/  HMMA.16816.F32 R48, R20.reuse, R32, R48 ;  /* 0x000000201430723c */ /* 0x040ff00000001830 */
[C---:B------:R-:W-:Y:S01]  /*37a0*/  HMMA.16816.F32 R44, R20.reuse, R34, R44 ;  /* 0x00000022142c723c */ /* 0x040fe2000000182c */
[----:B------:R-:W4:Y:S07]  /*37b0*/  LDSM.16.M88.4 R32, [R89+0x7000] ;  /* 0x007000005920783b */ /* 0x000f2e0000000200 */
[C---:B------:R-:W-:Y:S08]  /*37c0*/  HMMA.16816.F32 R40, R20.reuse, R28, R40 ;  /* 0x0000001c1428723c */ /* 0x040ff00000001828 */
[----:B------:R-:W-:Y:S01]  /*37d0*/  HMMA.16816.F32 R36, R20, R30, R36 ;  /* 0x0000001e1424723c */ /* 0x000fe20000001824 */
[----:B------:R-:W5:Y:S04]  /*37e0*/  LDSM.16.M88.4 R28, [R89+0x7800] ;  /* 0x00780000591c783b */ /* 0x000f680000000200 */
[----:B------:R-:W-:Y:S03]  /*37f0*/  LDSM.16.M88.4 R20, [R97+UR5+0x8000] ;  /* 0x008000056114783b */ /* 0x000fe60008000200 */
[C---:B--2---:R-:W-:Y:S08]  /*3800*/  HMMA.16816.F32 R12, R68.reuse, R4, R12 ;  /* 0x00000004440c723c */ /* 0x044ff0000000180c */
[C---:B------:R-:W-:Y:S01]  /*3810*/  HMMA.16816.F32 R60, R68.reuse, R6, R60 ;  /* 0x00000006443c723c */ /* 0x040fe2000000183c */
[----:B------:R-:W2:Y:S07]  /*3820*/  LDSM.16.M88.4 R4, [R81+0x2000] ;  /* 0x002000005104783b */ /* 0x000eae0000000200 */
[C---:B------:R-:W-:Y:S08]  /*3830*/  HMMA.16816.F32 R56, R68.reuse, R16, R56 ;  /* 0x000000104438723c */ /* 0x040ff00000001838 */
[----:B------:R-:W-:Y:S01]  /*3840*/  HMMA.16816.F32 R52, R68, R18, R52 ;  /* 0x000000124434723c */ /* 0x000fe20000001834 */
[----:B------:R-:W2:Y:S07]  /*3850*/  LDSM.16.M88.4 R16, [R97+UR5+0x8800] ;  /* 0x008800056110783b */ /* 0x000eae0008000200 */
[C---:B-1----:R-:W-:Y:S08]  /*3860*/  HMMA.16816.F32 R12, R24.reuse, R8, R12 ;  /* 0x00000008180c723c */ /* 0x042ff0000000180c */
[----:B------:R-:W-:Y:S01]  /*3870*/  HMMA.16816.F32 R60, R24, R10, R60 ;  /* 0x0000000a183c723c */ /* 0x000fe2000000183c */
[----:B------:R-:W1:Y:S07]  /*3880*/  LDSM.16.M88.4 R8, [R97+UR5+0x9000] ;  /* 0x009000056108783b */ /* 0x000e6e0008000200 */
[C---:B------:R-:W-:Y:S08]  /*3890*/  HMMA.16816.F32 R48, R68.reuse, R76, R48 ;  /* 0x0000004c4430723c */ /* 0x040ff00000001830 */
[C---:B------:R-:W-:Y:S01]  /*38a0*/  HMMA.16816.F32 R44, R68.reuse, R78, R44 ;  /* 0x0000004e442c723c */ /* 0x040fe2000000182c */
[----:B------:R-:W-:Y:S07]  /*38b0*/  LDSM.16.M88.4 R76, [R96+0x4000] ;  /* 0x00400000604c783b */ /* 0x000fee0000000200 */
[C---:B------:R-:W-:Y:S08]  /*38c0*/  HMMA.16816.F32 R40, R68.reuse, R72, R40 ;  /* 0x000000484428723c */ /* 0x040ff00000001828 */
[----:B------:R-:W-:Y:S01]  /*38d0*/  HMMA.16816.F32 R36, R68, R74, R36 ;  /* 0x0000004a4424723c */ /* 0x000fe20000001824 */
[----:B------:R-:W1:Y:S04]  /*38e0*/  LDSM.16.M88.4 R68, [R97+UR5+0x9800] ;  /* 0x009800056144783b */ /* 0x000e680008000200 */
[----:B------:R-:W-:Y:S03]  /*38f0*/  LDSM.16.M88.4 R72, [R93+0x9000] ;  /* 0x009000005d48783b */ /* 0x000fe60000000200 */
[C---:B---3--:R-:W-:Y:S08]  /*3900*/  HMMA.16816.F32 R56, R24.reuse, R64, R56 ;  /* 0x000000401838723c */ /* 0x048ff00000001838 */
[C---:B------:R-:W-:Y:S01]  /*3910*/  HMMA.16816.F32 R52, R24.reuse, R66, R52 ;  /* 0x000000421834723c */ /* 0x040fe20000001834 */
[----:B------:R-:W-:Y:S07]  /*3920*/  LDSM.16.M88.4 R64, [R94+0x8000] ;  /* 0x008000005e40783b */ /* 0x000fee0000000200 */
[C---:B----4-:R-:W-:Y:S08]  /*3930*/  HMMA.16816.F32 R48, R24.reuse, R32, R48 ;  /* 0x000000201830723c */ /* 0x050ff00000001830 */
[C---:B------:R-:W-:Y:S01]  /*3940*/  HMMA.16816.F32 R44, R24.reuse, R34, R44 ;  /* 0x00000022182c723c */ /* 0x040fe2000000182c */
[----:B------:R-:W-:Y:S07]  /*3950*/  LDSM.16.M88.4 R32, [R94+0x8800] ;  /* 0x008800005e20783b */ /* 0x000fee0000000200 */
[C---:B-----5:R-:W-:Y:S08]  /*3960*/  HMMA.16816.F32 R40, R24.reuse, R28, R40 ;  /* 0x0000001c1828723c */ /* 0x060ff00000001828 */
[----:B------:R-:W-:Y:S01]  /*3970*/  HMMA.16816.F32 R36, R24, R30, R36 ;  /* 0x0000001e1824723c */ /* 0x000fe20000001824 */
[----:B------:R-:W-:Y:S04]  /*3980*/  LDSM.16.M88.4 R28, [R94+0x9000] ;  /* 0x009000005e1c783b */ /* 0x000fe80000000200 */
[----:B------:R-:W-:Y:S03]  /*3990*/  LDSM.16.M88.4 R24, [R94+0x9800] ;  /* 0x009800005e18783b */ /* 0x000fe60000000200 */
[C---:B--2---:R-:W-:Y:S08]  /*39a0*/  HMMA.16816.F32 R12, R4.reuse, R20, R12 ;  /* 0x00000014040c723c */ /* 0x044ff0000000180c */
[C---:B------:R-:W-:Y:S01]  /*39b0*/  HMMA.16816.F32 R60, R4.reuse, R22, R60 ;  /* 0x00000016043c723c */ /* 0x040fe2000000183c */
[----:B------:R-:W2:Y:S07]  /*39c0*/  LDSM.16.M88.4 R20, [R96+0x2000] ;  /* 0x002000006014783b */ /* 0x000eae0000000200 */
[C---:B------:R-:W-:Y:S08]  /*39d0*/  HMMA.16816.F32 R56, R4.reuse, R16, R56 ;  /* 0x000000100438723c */ /* 0x040ff00000001838 */
[C---:B------:R-:W-:Y:S01]  /*39e0*/  HMMA.16816.F32 R52, R4.reuse, R18, R52 ;  /* 0x000000120434723c */ /* 0x040fe20000001834 */
[----:B------:R-:W-:Y:S07]  /*39f0*/  LDSM.16.M88.4 R16, [R95+0x2000] ;  /* 0x002000005f10783b */ /* 0x000fee0000000200 */
[C---:B-1----:R-:W-:Y:S08]  /*3a00*/  HMMA.16816.F32 R48, R4.reuse, R8, R48 ;  /* 0x000000080430723c */ /* 0x042ff00000001830 */
[C---:B------:R-:W-:Y:S01]  /*3a10*/  HMMA.16816.F32 R44, R4.reuse, R10, R44 ;  /* 0x0000000a042c723c */ /* 0x040fe2000000182c */
[----:B------:R-:W1:Y:S07]  /*3a20*/  LDSM.16.M88.4 R8, [R93+0x8000] ;  /* 0x008000005d08783b */ /* 0x000e6e0000000200 */
[C---:B------:R-:W-:Y:S08]  /*3a30*/  HMMA.16816.F32 R40, R4.reuse, R68, R40 ;  /* 0x000000440428723c */ /* 0x040ff00000001828 */
[----:B------:R-:W-:Y:S01]  /*3a40*/  HMMA.16816.F32 R36, R4, R70, R36 ;  /* 0x000000460424723c */ /* 0x000fe20000001824 */
[----:B------:R-:W3:Y:S04]  /*3a50*/  LDSM.16.M88.4 R4, [R93+0x8800] ;  /* 0x008800005d04783b */ /* 0x000ee80000000200 */
[----:B------:R-:W-:Y:S03]  /*3a60*/  LDSM.16.M88.4 R68, [R89+0x8000] ;  /* 0x008000005944783b */ /* 0x000fe60000000200 */
[C---:B--2---:R-:W-:Y:S08]  /*3a70*/  HMMA.16816.F32 R12, R20.reuse, R64, R12 ;  /* 0x00000040140c723c */ /* 0x044ff0000000180c */
[C---:B------:R-:W-:Y:S01]  /*3a80*/  HMMA.16816.F32 R60, R20.reuse, R66, R60 ;  /* 0x00000042143c723c */ /* 0x040fe2000000183c */
[----:B------:R-:W-:Y:S07]  /*3a90*/  LDSM.16.M88.4 R64, [R89+0x8800] ;  /* 0x008800005940783b */ /* 0x000fee0000000200 */
[C---:B------:R-:W-:Y:S08]  /*3aa0*/  HMMA.16816.F32 R56, R20.reuse, R32, R56 ;  /* 0x000000201438723c */ /* 0x040ff00000001838 */
[C---:B------:R-:W-:Y:S01]  /*3ab0*/  HMMA.16816.F32 R52, R20.reuse, R34, R52 ;  /* 0x000000221434723c */ /* 0x040fe20000001834 */
[----:B------:R-:W-:Y:S07]  /*3ac0*/  LDSM.16.M88.4 R32, [R89+0x9000] ;  /* 0x009000005920783b */ /* 0x000fee0000000200 */
[C---:B------:R-:W-:Y:S08]  /*3ad0*/  HMMA.16816.F32 R48, R20.reuse, R28, R48 ;  /* 0x0000001c1430723c */ /* 0x040ff00000001830 */
[C---:B------:R-:W-:Y:S01]  /*3ae0*/  HMMA.16816.F32 R44, R20.reuse, R30, R44 ;  /* 0x0000001e142c723c */ /* 0x040fe2000000182c */
[----:B------:R-:W-:Y:S07]  /*3af0*/  LDSM.16.M88.4 R28, [R89+0x9800] ;  /* 0x00980000591c783b */ /* 0x000fee0000000200 */
[C---:B------:R-:W-:Y:S08]  /*3b00*/  HMMA.16816.F32 R40, R20.reuse, R24, R40 ;  /* 0x000000181428723c */ /* 0x040ff00000001828 */
[----:B------:R-:W-:Y:S01]  /*3b10*/  HMMA.16816.F32 R36, R20, R26, R36 ;  /* 0x0000001a1424723c */ /* 0x000fe20000001824 */
[----:B------:R-:W2:Y:S04]  /*3b20*/  LDSM.16.M88.4 R20, [R93+0x9800] ;  /* 0x009800005d14783b */ /* 0x000ea80000000200 */
[----:B------:R-:W-:Y:S03]  /*3b30*/  LDSM.16.M88.4 R24, [R97+UR5+0xa000] ;  /* 0x00a000056118783b */ /* 0x000fe60008000200 */
[C---:B-1----:R-:W-:Y:S08]  /*3b40*/  HMMA.16816.F32 R12, R16.reuse, R8, R12 ;  /* 0x00000008100c723c */ /* 0x042ff0000000180c */
[C---:B------:R-:W-:Y:S01]  /*3b50*/  HMMA.16816.F32 R60, R16.reuse, R10, R60 ;  /* 0x0000000a103c723c */ /* 0x040fe2000000183c */
[----:B------:R-:W1:Y:S07]  /*3b60*/  LDSM.16.M88.4 R8, [R91+0x2000] ;  /* 0x002000005b08783b */ /* 0x000e6e0000000200 */
[C---:B---3--:R-:W-:Y:S08]  /*3b70*/  HMMA.16816.F32 R56, R16.reuse, R4, R56 ;  /* 0x000000041038723c */ /* 0x048ff00000001838 */
[C---:B------:R-:W-:Y:S01]  /*3b80*/  HMMA.16816.F32 R52, R16.reuse, R6, R52 ;  /* 0x000000061034723c */ /* 0x040fe20000001834 */
[----:B------:R-:W3:Y:S04]  /*3b90*/  LDSM.16.M88.4 R4, [R81+0x4000] ;  /* 0x004000005104783b */ /* 0x000ee80000000200 */
[----:B------:R-:W-:Y:S03]  /*3ba0*/  LDSM.16.M88.4 R80, [R94+0xa000] ;  /* 0x00a000005e50783b */ /* 0x000fe60000000200 */
[C---:B------:R-:W-:Y:S08]  /*3bb0*/  HMMA.16816.F32 R48, R16.reuse, R72, R48 ;  /* 0x000000481030723c */ /* 0x040ff00000001830 */
[C---:B------:R-:W-:Y:S01]  /*3bc0*/  HMMA.16816.F32 R44, R16.reuse, R74, R44 ;  /* 0x0000004a102c723c */ /* 0x040fe2000000182c */
[----:B------:R-:W-:Y:S07]  /*3bd0*/  LDSM.16.M88.4 R72, [R94+0xa800] ;  /* 0x00a800005e48783b */ /* 0x000fee0000000200 */
[C---:B--2---:R-:W-:Y:S08]  /*3be0*/  HMMA.16816.F32 R40, R16.reuse, R20, R40 ;  /* 0x000000141028723c */ /* 0x044ff00000001828 */
[----:B------:R-:W-:Y:S01]  /*3bf0*/  HMMA.16816.F32 R36, R16, R22, R36 ;  /* 0x000000161024723c */ /* 0x000fe20000001824 */
[----:B------:R-:W2:Y:S04]  /*3c00*/  LDSM.16.M88.4 R20, [R97+UR5+0xa800] ;  /* 0x00a800056114783b */ /* 0x000ea80008000200 */
[----:B------:R-:W4:Y:S03]  /*3c10*/  LDSM.16.M88.4 R16, [R97+UR5+0xb000] ;  /* 0x00b000056110783b */ /* 0x000f260008000200 */
[C---:B-1----:R-:W-:Y:S08]  /*3c20*/  HMMA.16816.F32 R12, R8.reuse, R68, R12 ;  /* 0x00000044080c723c */ /* 0x042ff0000000180c */
        /* <DEDUP_REMOVED lines=10> */
[----:B------:R-:W1:Y:S04]  /*3cd0*/  LDSM.16.M88.4 R8, [R97+UR5+0xb800] ;  /* 0x00b800056108783b */ /* 0x000e680008000200 */
[----:B------:R-:W5:Y:S03]  /*3ce0*/  LDSM.16.M88.4 R28, [R93+0xa000] ;  /* 0x00a000005d1c783b */ /* 0x000f660000000200 */
[C---:B---3--:R-:W-:Y:S08]  /*3cf0*/  HMMA.16816.F32 R12, R4.reuse, R24, R12 ;  /* 0x00000018040c723c */ /* 0x048ff0000000180c */
[C---:B--2---:R-:W-:Y:S08]  /*3d00*/  HMMA.16816.F32 R56, R4.reuse, R20, R56 ;  /* 0x000000140438723c */ /* 0x044ff00000001838 */
[C---:B------:R-:W-:Y:S01]  /*3d10*/  HMMA.16816.F32 R52, R4.reuse, R22, R52 ;  /* 0x000000160434723c */ /* 0x040fe20000001834 */
[----:B------:R-:W2:Y:S07]  /*3d20*/  LDSM.16.M88.4 R20, [R93+0xb000] ;  /* 0x00b000005d14783b */ /* 0x000eae0000000200 */
[C---:B------:R-:W-:Y:S01]  /*3d30*/  HMMA.16816.F32 R60, R4.reuse, R26, R60 ;  /* 0x0000001a043c723c */ /* 0x040fe2000000183c */
[----:B------:R-:W-:Y:S07]  /*3d40*/  LDSM.16.M88.4 R24, [R93+0xa800] ;  /* 0x00a800005d18783b */ /* 0x000fee0000000200 */
[C---:B----4-:R-:W-:Y:S08]  /*3d50*/  HMMA.16816.F32 R48, R4.reuse, R16, R48 ;  /* 0x000000100430723c */ /* 0x050ff00000001830 */
[C---:B------:R-:W-:Y:S01]  /*3d60*/  HMMA.16816.F32 R44, R4.reuse, R18, R44 ;  /* 0x00000012042c723c */ /* 0x040fe2000000182c */
[----:B------:R-:W3:Y:S07]  /*3d70*/  LDSM.16.M88.4 R16, [R93+0xb800] ;  /* 0x00b800005d10783b */ /* 0x000eee0000000200 */
[C---:B-1----:R-:W-:Y:S08]  /*3d80*/  HMMA.16816.F32 R40, R4.reuse, R8, R40 ;  /* 0x000000080428723c */ /* 0x042ff00000001828 */
[----:B------:R-:W-:Y:S01]  /*3d90*/  HMMA.16816.F32 R36, R4, R10, R36 ;  /* 0x0000000a0424723c */ /* 0x000fe20000001824 */
[----:B------:R-:W-:Y:S04]  /*3da0*/  LDSM.16.M88.4 R8, [R91+0x4000] ;  /* 0x004000005b08783b */ /* 0x000fe80000000200 */
[----:B------:R-:W1:Y:S03]  /*3db0*/  LDSM.16.M88.4 R4, [R89+0xa000] ;  /* 0x00a000005904783b */ /* 0x000e660000000200 */
[C---:B------:R-:W-:Y:S08]  /*3dc0*/  HMMA.16816.F32 R12, R76.reuse, R80, R12 ;  /* 0x000000504c0c723c */ /* 0x040ff0000000180c */
[C---:B------:R-:W-:Y:S08]  /*3dd0*/  HMMA.16816.F32 R60, R76.reuse, R82, R60 ;  /* 0x000000524c3c723c */ /* 0x040ff0000000183c */
[C---:B------:R-:W-:Y:S08]  /*3de0*/  HMMA.16816.F32 R48, R76.reuse, R68, R48 ;  /* 0x000000444c30723c */ /* 0x040ff00000001830 */
[C---:B------:R-:W-:Y:S08]  /*3df0*/  HMMA.16816.F32 R40, R76.reuse, R64, R40 ;  /* 0x000000404c28723c */ /* 0x040ff00000001828 */
[C---:B------:R-:W-:Y:S01]  /*3e00*/  HMMA.16816.F32 R64, R76.reuse, R66, R36 ;  /* 0x000000424c40723c */ /* 0x040fe20000001824 */
[----:B------:R-:W4:Y:S07]  /*3e10*/  LDSM.16.M88.4 R36, [R89+0xa800] ;  /* 0x00a800005924783b */ /* 0x000f2e0000000200 */
[----:B------:R-:W-:Y:S08]  /*3e20*/  HMMA.16816.F32 R56, R76, R72, R56 ;  /* 0x000000484c38723c */ /* 0x000ff00000001838 */
[----:B-----5:R-:W-:Y:S08]  /*3e30*/  HMMA.16816.F32 R12, R32, R28, R12 ;  /* 0x0000001c200c723c */ /* 0x020ff0000000180c */
[----:B------:R-:W-:Y:S08]  /*3e40*/  HMMA.16816.F32 R52, R76, R74, R52 ;  /* 0x0000004a4c34723c */ /* 0x000ff00000001834 */
[C---:B------:R-:W-:Y:S08]  /*3e50*/  HMMA.16816.F32 R60, R32.reuse, R30, R60 ;  /* 0x0000001e203c723c */ /* 0x040ff0000000183c */
[----:B--2---:R-:W-:Y:S01]  /*3e60*/  HMMA.16816.F32 R48, R32, R20, R48 ;  /* 0x000000142030723c */ /* 0x004fe20000001830 */
[----:B------:R-:W-:-:S05]  /*3e70*/  IMAD.SHL.U32 R20, R188, 0x2, RZ ;  /* 0x00000002bc147824 */ /* 0x000fca00078e00ff */
[----:B------:R-:W-:Y:S02]  /*3e80*/  LOP3.LUT R20, R20, 0x6, RZ, 0xc0, !PT ;  /* 0x0000000614147812 */ /* 0x000fe400078ec0ff */
[----:B---3--:R-:W-:Y:S03]  /*3e90*/  HMMA.16816.F32 R40, R32, R16, R40 ;  /* 0x000000102028723c */ /* 0x008fe60000001828 */
[----:B------:R-:W-:-:S05]  /*3ea0*/  IMAD.IADD R21, R201, 0x1, R20 ;  /* 0x00000001c9157824 */ /* 0x000fca00078e0214 */
[----:B------:R-:W-:Y:S01]  /*3eb0*/  HMMA.16816.F32 R64, R32, R18, R64 ;  /* 0x000000122040723c */ /* 0x000fe20000001840 */
[----:B------:R-:W2:Y:S01]  /*3ec0*/  LDSM.16.M88.4 R16, [R89+0xb000] ;  /* 0x00b000005910783b */ /* 0x000ea20000000200 */
[----:B------:R-:W-:-:S06]  /*3ed0*/  ISETP.GE.AND P2, PT, R21, R92, PT ;  /* 0x0000005c1500720c */ /* 0x000fcc0003f46270 */
[----:B------:R-:W-:Y:S08]  /*3ee0*/  HMMA.16816.F32 R44, R76, R70, R44 ;  /* 0x000000464c2c723c */ /* 0x000ff0000000182c */
[----:B------:R-:W-:Y:S01]  /*3ef0*/  HMMA.16816.F32 R56, R32, R24, R56 ;  /* 0x000000182038723c */ /* 0x000fe20000001838 */
[----:B------:R-:W-:-:S05]  /*3f00*/  VIADD R25, R21, 0x10 ;  /* 0x0000001015197836 */ /* 0x000fca0000000000 */
[----:B------:R-:W-:Y:S02]  /*3f10*/  ISETP.GE.AND P3, PT, R25, R92, PT ;  /* 0x0000005c1900720c */ /* 0x000fe40003f66270 */
[----:B-1----:R-:W-:Y:S01]  /*3f20*/  HMMA.16816.F32 R12, R8, R4, R12 ;  /* 0x00000004080c723c */ /* 0x002fe2000000180c */
[----:B------:R-:W-:-:S05]  /*3f30*/  VIADD R5, R21, 0x1 ;  /* 0x0000000115057836 */ /* 0x000fca0000000000 */
[----:B------:R-:W-:Y:S02]  /*3f40*/  ISETP.GE.AND P6, PT, R5, R92, PT ;  /* 0x0000005c0500720c */ /* 0x000fe40003fc6270 */
[----:B------:R-:W-:Y:S08]  /*3f50*/  HMMA.16816.F32 R52, R32, R26, R52 ;  /* 0x0000001a2034723c */ /* 0x000ff00000001834 */
[----:B------:R-:W-:Y:S01]  /*3f60*/  HMMA.16816.F32 R60, R8, R6, R60 ;  /* 0x00000006083c723c */ /* 0x000fe2000000183c */
[----:B------:R-:W1:Y:S01]  /*3f70*/  LDSM.16.M88.4 R4, [R89+0xb800] ;  /* 0x00b800005904783b */ /* 0x000e620000000200 */
[----:B------:R-:W-:-:S04]  /*3f80*/  DEPBAR.LE SB0, 0x0 ;  /* 0x000080000000791a */ /* 0x000fc80000000000 */
[----:B------:R-:W-:Y:S01]  /*3f90*/  FSEL R68, R13, -INF , !P6 ;  /* 0xff8000000d447808 */ /* 0x000fe20007000000 */
[C---:B------:R-:W-:Y:S01]  /*3fa0*/  VIADD R13, R21.reuse, 0x19 ;  /* 0x00000019150d7836 */ /* 0x040fe20000000000 */
[----:B------:R-:W-:Y:S01]  /*3fb0*/  HMMA.16816.F32 R44, R32, R22, R44 ;  /* 0x00000016202c723c */ /* 0x000fe2000000182c */
[----:B------:R-:W-:Y:S01]  /*3fc0*/  VIADD R23, R21, 0x8 ;  /* 0x0000000815177836 */ /* 0x000fe20000000000 */
[----:B------:R-:W-:Y:S02]  /*3fd0*/  FSEL R28, R14, -INF , !P2 ;  /* 0xff8000000e1c7808 */ /* 0x000fe40005000000 */
[----:B------:R-:W-:Y:S02]  /*3fe0*/  FSEL R34, R12, -INF , !P2 ;  /* 0xff8000000c227808 */ /* 0x000fe40005000000 */
[----:B------:R-:W-:Y:S01]  /*3ff0*/  ISETP.GE.AND P5, PT, R23, R92, PT ;  /* 0x0000005c1700720c */ /* 0x000fe20003fa6270 */
[----:B------:R-:W-:Y:S01]  /*4000*/  VIADD R23, R21, 0x9 ;  /* 0x0000000915177836 */ /* 0x000fe20000000000 */
[----:B----4-:R-:W-:Y:S01]  /*4010*/  HMMA.16816.F32 R56, R8, R36, R56 ;  /* 0x000000240838723c */ /* 0x010fe20000001838 */
[----:B------:R-:W-:Y:S01]  /*4020*/  FSEL R32, R15, -INF , !P6 ;  /* 0xff8000000f207808 */ /* 0x000fe20007000000 */
[----:B------:R-:W-:Y:S01]  /*4030*/  VIADD R15, R21, 0x20 ;  /* 0x00000020150f7836 */ /* 0x000fe20000000000 */
[----:B------:R-:W-:-:S02]  /*4040*/  FSEL R62, R62, -INF , !P5 ;  /* 0xff8000003e3e7808 */ /* 0x000fc40006800000 */
[-C--:B------:R-:W-:Y:S01]  /*4050*/  ISETP.GE.AND P4, PT, R23, R92.reuse, PT ;  /* 0x0000005c1700720c */ /* 0x080fe20003f86270 */
[----:B------:R-:W-:Y:S01]  /*4060*/  VIADD R23, R21, 0x11 ;  /* 0x0000001115177836 */ /* 0x000fe20000000000 */
[----:B------:R-:W-:Y:S01]  /*4070*/  FSEL R60, R60, -INF , !P5 ;  /* 0xff8000003c3c7808 */ /* 0x000fe20006800000 */
[C---:B------:R-:W-:Y:S01]  /*4080*/  HMMA.16816.F32 R52, R8.reuse, R38, R52 ;  /* 0x000000260834723c */ /* 0x040fe20000001834 */
[-C--:B------:R-:W-:Y:S01]  /*4090*/  ISETP.GE.AND P5, PT, R13, R92.reuse, PT ;  /* 0x0000005c0d00720c */ /* 0x080fe20003fa6270 */
[----:B------:R-:W-:Y:S01]  /*40a0*/  VIADD R13, R21, 0x21 ;  /* 0x00000021150d7836 */ /* 0x000fe20000000000 */
[-C--:B------:R-:W-:Y:S01]  /*40b0*/  ISETP.GE.AND P2, PT, R23, R92.reuse, PT ;  /* 0x0000005c1700720c */ /* 0x080fe20003f46270 */
[----:B------:R-:W-:Y:S01]  /*40c0*/  VIADD R23, R21, 0x18 ;  /* 0x0000001815177836 */ /* 0x000fe20000000000 */
[----:B------:R-:W-:Y:S02]  /*40d0*/  FSEL R30, R63, -INF , !P4 ;  /* 0xff8000003f1e7808 */ /* 0x000fe40006000000 */
[----:B------:R-:W-:Y:S01]  /*40e0*/  FSEL R70, R61, -INF , !P4 ;  /* 0xff8000003d467808 */ /* 0x000fe20006000000 */
[----:B--2---:R-:W-:Y:S01]  /*40f0*/  HMMA.16816.F32 R44, R8, R18, R44 ;  /* 0x00000012082c723c */ /* 0x004fe2000000182c */
[----:B------:R-:W-:-:S02]  /*4100*/  ISETP.GE.AND P6, PT, R23, R92, PT ;  /* 0x0000005c1700720c */ /* 0x000fc40003fc6270 */
[----:B------:R-:W-:Y:S02]  /*4110*/  FSEL R12, R58, -INF , !P3 ;  /* 0xff8000003a0c7808 */ /* 0x000fe40005800000 */
[-C--:B------:R-:W-:Y:S01]  /*4120*/  ISETP.GE.AND P4, PT, R15, R92.reuse, PT ;  /* 0x0000005c0f00720c */ /* 0x080fe20003f86270 */
[----:B------:R-:W-:Y:S01]  /*4130*/  VIADD R15, R21, 0x28 ;  /* 0x00000028150f7836 */ /* 0x000fe20000000000 */
[----:B------:R-:W-:Y:S01]  /*4140*/  FSEL R14, R59, -INF , !P2 ;  /* 0xff8000003b0e7808 */ /* 0x000fe20005000000 */
[----:B------:R-:W-:Y:S01]  /*4150*/  HMMA.16816.F32 R48, R8, R16, R48 ;  /* 0x000000100830723c */ /* 0x000fe20000001830 */
[----:B------:R-:W-:Y:S02]  /*4160*/  FSEL R16, R56, -INF , !P3 ;  /* 0xff80000038107808 */ /* 0x000fe40005800000 */
[----:B------:R-:W-:Y:S01]  /*4170*/  ISETP.GE.AND P3, PT, R13, R92, PT ;  /* 0x0000005c0d00720c */ /* 0x000fe20003f66270 */
[----:B------:R-:W-:Y:S01]  /*4180*/  VIADD R13, R21, 0x29 ;  /* 0x00000029150d7836 */ /* 0x000fe20000000000 */
[----:B------:R-:W-:-:S02]  /*4190*/  FSEL R20, R54, -INF , !P6 ;  /* 0xff80000036147808 */ /* 0x000fc40007000000 */
[----:B------:R-:W-:Y:S01]  /*41a0*/  FSEL R24, R52, -INF , !P6 ;  /* 0xff80000034187808 */ /* 0x000fe20007000000 */
[C---:B-1----:R-:W-:Y:S01]  /*41b0*/  HMMA.16816.F32 R40, R8.reuse, R4, R40 ;  /* 0x000000040828723c */ /* 0x042fe20000001828 */
[----:B------:R-:W-:Y:S01]  /*41c0*/  ISETP.GE.AND P6, PT, R13, R92, PT ;  /* 0x0000005c0d00720c */ /* 0x000fe20003fc6270 */
[----:B------:R-:W-:Y:S01]  /*41d0*/  VIADD R5, R21, 0x31 ;  /* 0x0000003115057836 */ /* 0x000fe20000000000 */
[----:B------:R-:W-:Y:S01]  /*41e0*/  FSEL R18, R57, -INF , !P2 ;  /* 0xff80000039127808 */ /* 0x000fe20005000000 */
[----:B------:R-:W-:Y:S01]  /*41f0*/  VIADD R13, R21, 0x30 ;  /* 0x00000030150d7836 */ /* 0x000fe20000000000 */
[----:B------:R-:W-:Y:S02]  /*4200*/  FSEL R184, R47, -INF , !P6 ;  /* 0xff8000002fb87808 */ /* 0x000fe40007000000 */
[----:B------:R-:W-:Y:S01]  /*4210*/  FSEL R172, R45, -INF , !P6 ;  /* 0xff8000002dac7808 */ /* 0x000fe20007000000 */
[----:B------:R-:W-:Y:S01]  /*4220*/  HMMA.16816.F32 R64, R8, R6, R64 ;  /* 0x000000060840723c */ /* 0x000fe20000001840 */
[----:B------:R-:W-:-:S02]  /*4230*/  ISETP.NE.AND P6, PT, R2, 0x1, PT ;  /* 0x000000010200780c */ /* 0x000fc40003fc5270 */
[----:B------:R-:W-:Y:S02]  /*4240*/  FSEL R204, R50, -INF , !P4 ;  /* 0xff80000032cc7808 */ /* 0x000fe40006000000 */
[----:B------:R-:W-:Y:S01]  /*4250*/  FSEL R206, R48, -INF , !P4 ;  /* 0xff80000030ce7808 */ /* 0x000fe20006000000 */
[----:B------:R-:W-:Y:S01]  /*4260*/  BAR.SYNC.DEFER_BLOCKING 0x0 ;  /* 0x0000000000007b1d */ /* 0x000fe20000010000 */
[-C--:B------:R-:W-:Y:S01]  /*4270*/  ISETP.GE.AND P4, PT, R5, R92.reuse, PT ;  /* 0x0000005c0500720c */ /* 0x080fe20003f86270 */
[----:B------:R-:W-:Y:S01]  /*4280*/  VIADD R5, R21, 0x38 ;  /* 0x0000003815057836 */ /* 0x000fe20000000000 */
[----:B------:R-:W-:Y:S01]  /*4290*/  ISETP.GE.AND P2, PT, R15, R92, PT ;  /* 0x0000005c0f00720c */ /* 0x000fe20003f46270 */
[----:B------:R-:W-:Y:S01]  /*42a0*/  VIADD R21, R21, 0x39 ;  /* 0x0000003915157836 */ /* 0x000fe20000000000 */
[----:B------:R-:W-:Y:S02]  /*42b0*/  FSEL R22, R55, -INF , !P5 ;  /* 0xff80000037167808 */ /* 0x000fe40006800000 */
[----:B------:R-:W-:-:S02]  /*42c0*/  FSEL R26, R53, -INF , !P5 ;  /* 0xff800000351a7808 */ /* 0x000fc40006800000 */
[----:B------:R-:W-:Y:S02]  /*42d0*/  FSEL R182, R51, -INF , !P3 ;  /* 0xff80000033b67808 */ /* 0x000fe40005800000 */
[----:B------:R-:W-:Y:S02]  /*42e0*/  FSEL R208, R49, -INF , !P3 ;  /* 0xff80000031d07808 */ /* 0x000fe40005800000 */
[----:B------:R-:W-:Y:S02]  /*42f0*/  FSEL R192, R46, -INF , !P2 ;  /* 0xff8000002ec07808 */ /* 0x000fe40005000000 */
[----:B------:R-:W-:Y:S02]  /*4300*/  FSEL R174, R44, -INF , !P2 ;  /* 0xff8000002cae7808 */ /* 0x000fe40005000000 */
[-C--:B------:R-:W-:Y:S02]  /*4310*/  ISETP.GE.AND P5, PT, R13, R92.reuse, PT ;  /* 0x0000005c0d00720c */ /* 0x080fe40003fa6270 */
[----:B------:R-:W-:-:S02]  /*4320*/  ISETP.GE.AND P3, PT, R5, R92, PT ;  /* 0x0000005c0500720c */ /* 0x000fc40003f66270 */
[----:B------:R-:W-:Y:S02]  /*4330*/  ISETP.GE.AND P2, PT, R21, R92, PT ;  /* 0x0000005c1500720c */ /* 0x000fe40003f46270 */
[----:B------:R-:W-:Y:S02]  /*4340*/  FSEL R170, R42, -INF , !P5 ;  /* 0xff8000002aaa7808 */ /* 0x000fe40006800000 */
[----:B------:R-:W-:Y:S02]  /*4350*/  FSEL R180, R40, -INF , !P5 ;  /* 0xff80000028b47808 */ /* 0x000fe40006800000 */
[----:B------:R-:W-:Y:S02]  /*4360*/  FSEL R168, R43, -INF , !P4 ;  /* 0xff8000002ba87808 */ /* 0x000fe40006000000 */
[----:B------:R-:W-:Y:S02]  /*4370*/  FSEL R178, R41, -INF , !P4 ;  /* 0xff80000029b27808 */ /* 0x000fe40006000000 */
[----:B------:R-:W-:-:S02]  /*4380*/  FSEL R164, R66, -INF , !P3 ;  /* 0xff80000042a47808 */ /* 0x000fc40005800000 */
[----:B------:R-:W-:Y:S02]  /*4390*/  FSEL R176, R64, -INF , !P3 ;  /* 0xff80000040b07808 */ /* 0x000fe40005800000 */
[----:B------:R-:W-:Y:S02]  /*43a0*/  FSEL R162, R67, -INF , !P2 ;  /* 0xff80000043a27808 */ /* 0x000fe40005000000 */
[----:B------:R-:W-:Y:S01]  /*43b0*/  FSEL R166, R65, -INF , !P2 ;  /* 0xff80000041a67808 */ /* 0x000fe20005000000 */
[----:B------:R-:W-:Y:S06]  /*43c0*/  @!P6 BRA `(.L_x_483) ;  /* 0x000000080048e947 */ /* 0x000fec0003800000 */
[----:B------:R-:W-:-:S04]  /*43d0*/  UISETP.NE.U32.AND UP0, UPT, UR8, URZ, UPT ;  /* 0x000000ff0800728c */ /* 0x000fc8000bf05070 */
[----:B------:R-:W-:-:S09]  /*43e0*/  UISETP.NE.AND.EX UP0, UPT, UR9, URZ, UPT, UP0 ;  /* 0x000000ff0900728c */ /* 0x000fd2000bf05300 */
[----:B------:R-:W-:Y:S05]  /*43f0*/  BRA.U UP0, `(.L_x_484) ;  /* 0x0000000100207547 */ /* 0x000fea000b800000 */
[----:B------:R-:W-:Y:S01]  /*4400*/  UMOV UR4, URZ ;  /* 0x000000ff00047c82 */ /* 0x000fe20008000000 */
[----:B------:R-:W-:Y:S01]  /*4410*/  IMAD.SHL.U32 R4, R84, 0x40, RZ ;  /* 0x0000004054047824 */ /* 0x000fe200078e00ff */
[----:B------:R-:W-:-:S05]  /*4420*/  IADD3 R5, P2, PT, RZ, -UR4, RZ ;  /* 0x80000004ff057c10 */ /* 0x000fca000ff5e0ff */
[----:B------:R-:W-:-:S05]  /*4430*/  IMAD.X R4, RZ, RZ, ~R4, P2 ;  /* 0x000000ffff047224 */ /* 0x000fca00010e0e04 */
[----:B------:R-:W-:-:S04]  /*4440*/  SHF.R.S64 R5, R5, 0x1f, R4 ;  /* 0x0000001f05057819 */ /* 0x000fc80000001004 */
[----:B------:R-:W-:-:S04]  /*4450*/  IADD3 R196, P2, PT, R5, R196, RZ ;  /* 0x000000c405c47210 */ /* 0x000fc80007f5e0ff */
[----:B------:R-:W-:Y:S01]  /*4460*/  LEA.HI.X.SX32 R195, R4, R195, 0x1, P2 ;  /* 0x000000c304c37211 */ /* 0x000fe200010f0eff */
[----:B------:R-:W-:Y:S08]  /*4470*/  BRA `(.L_x_485) ;  /* 0x0000000000ec7947 */ /* 0x000ff00003800000 */
.L_x_484:
[----:B------:R-:W1:Y:S01]  /*4480*/  LDC R6, c[0x0][0x4f0] ;  /* 0x00013c00ff067b82 */ /* 0x000e620000000800 */
[----:B------:R-:W-:Y:S01]  /*4490*/  LEA R11, R2, 0xffffff80, 0x6 ;  /* 0xffffff80020b7811 */ /* 0x000fe200078e30ff */
[----:B------:R-:W2:Y:S01]  /*44a0*/  LDCU.64 UR6, c[0x0][0x3a0] ;  /* 0x00007400ff0677ac */ /* 0x000ea20008000a00 */
[----:B------:R-:W-:Y:S02]  /*44b0*/  IABS R8, R201 ;  /* 0x000000c900087213 */ /* 0x000fe40000000000 */
[----:B------:R-:W-:Y:S02]  /*44c0*/  IABS R7, R11 ;  /* 0x0000000b00077213 */ /* 0x000fe40000000000 */
[-C--:B-1----:R-:W-:Y:S02]  /*44d0*/  IABS R4, R6.reuse ;  /* 0x0000000600047213 */ /* 0x082fe40000000000 */
[----:B------:R-:W-:Y:S02]  /*44e0*/  LOP3.LUT R11, R11, R6, RZ, 0x3c, !PT ;  /* 0x000000060b0b7212 */ /* 0x000fe400078e3cff */
[----:B------:R-:W1:Y:S08]  /*44f0*/  I2F.RP R5, R4 ;  /* 0x0000000400057306 */ /* 0x000e700000209400 */
[----:B-1----:R-:W1:Y:S02]  /*4500*/  MUFU.RCP R36, R5 ;  /* 0x0000000500247308 */ /* 0x002e640000001000 */
[----:B-1----:R-:W-:-:S06]  /*4510*/  VIADD R36, R36, 0xffffffe ;  /* 0x0ffffffe24247836 */ /* 0x002fcc0000000000 */
[----:B------:R-:W1:Y:S02]  /*4520*/  F2I.FTZ.U32.TRUNC.NTZ R37, R36 ;  /* 0x0000002400257305 */ /* 0x000e64000021f000 */
[----:B-1----:R-:W-:Y:S01]  /*4530*/  IMAD.MOV R13, RZ, RZ, -R37 ;  /* 0x000000ffff0d7224 */ /* 0x002fe200078e0a25 */
[----:B------:R-:W-:-:S03]  /*4540*/  MOV R36, RZ ;  /* 0x000000ff00247202 */ /* 0x000fc60000000f00 */
[----:B------:R-:W-:-:S04]  /*4550*/  IMAD R13, R13, R4, RZ ;  /* 0x000000040d0d7224 */ /* 0x000fc800078e02ff */
[----:B------:R-:W-:-:S06]  /*4560*/  IMAD.HI.U32 R13, R37, R13, R36 ;  /* 0x0000000d250d7227 */ /* 0x000fcc00078e0024 */
[----:B------:R-:W-:-:S04]  /*4570*/  IMAD.HI.U32 R10, R13, R7, RZ ;  /* 0x000000070d0a7227 */ /* 0x000fc800078e00ff */
[----:B------:R-:W-:-:S04]  /*4580*/  IMAD.HI.U32 R13, R13, R8, RZ ;  /* 0x000000080d0d7227 */ /* 0x000fc800078e00ff */
[----:B------:R-:W-:Y:S02]  /*4590*/  IMAD.MOV R5, RZ, RZ, -R10 ;  /* 0x000000ffff057224 */ /* 0x000fe400078e0a0a */
[----:B------:R-:W-:Y:S02]  /*45a0*/  IMAD.MOV R9, RZ, RZ, -R13 ;  /* 0x000000ffff097224 */ /* 0x000fe400078e0a0d */
[C---:B------:R-:W-:Y:S02]  /*45b0*/  IMAD R5, R4.reuse, R5, R7 ;  /* 0x0000000504057224 */ /* 0x040fe400078e0207 */
[----:B------:R-:W-:-:S03]  /*45c0*/  IMAD R9, R4, R9, R8 ;  /* 0x0000000904097224 */ /* 0x000fc600078e0208 */
[C---:B------:R-:W-:Y:S02]  /*45d0*/  ISETP.GT.U32.AND P3, PT, R4.reuse, R5, PT ;  /* 0x000000050400720c */ /* 0x040fe40003f64070 */
[----:B------:R-:W-:-:S11]  /*45e0*/  ISETP.GT.U32.AND P2, PT, R4, R9, PT ;  /* 0x000000090400720c */ /* 0x000fd60003f44070 */
[-C--:B------:R-:W-:Y:S02]  /*45f0*/  @!P3 IADD3 R5, PT, PT, R5, -R4.reuse, RZ ;  /* 0x800000040505b210 */ /* 0x080fe40007ffe0ff */
[----:B------:R-:W-:Y:S01]  /*4600*/  @!P2 IMAD.IADD R9, R9, 0x1, -R4 ;  /* 0x000000010909a824 */ /* 0x000fe200078e0a04 */
[----:B------:R-:W-:Y:S01]  /*4610*/  @!P3 IADD3 R10, PT, PT, R10, 0x1, RZ ;  /* 0x000000010a0ab810 */ /* 0x000fe20007ffe0ff */
[----:B------:R-:W-:Y:S01]  /*4620*/  @!P2 VIADD R13, R13, 0x1 ;  /* 0x000000010d0da836 */ /* 0x000fe20000000000 */
[-C--:B------:R-:W-:Y:S02]  /*4630*/  ISETP.GE.U32.AND P4, PT, R5, R4.reuse, PT ;  /* 0x000000040500720c */ /* 0x080fe40003f86070 */
[----:B------:R-:W-:Y:S02]  /*4640*/  ISETP.GE.U32.AND P5, PT, R9, R4, PT ;  /* 0x000000040900720c */ /* 0x000fe40003fa6070 */
[----:B------:R-:W-:Y:S02]  /*4650*/  LOP3.LUT R4, R201, R6, RZ, 0x3c, !PT ;  /* 0x00000006c9047212 */ /* 0x000fe400078e3cff */
[----:B------:R-:W-:-:S02]  /*4660*/  ISETP.GE.AND P2, PT, R11, RZ, PT ;  /* 0x000000ff0b00720c */ /* 0x000fc40003f46270 */
[----:B------:R-:W-:Y:S02]  /*4670*/  ISETP.GE.AND P3, PT, R4, RZ, PT ;  /* 0x000000ff0400720c */ /* 0x000fe40003f66270 */
[----:B------:R-:W-:-:S03]  /*4680*/  LOP3.LUT R5, RZ, R6, RZ, 0x33, !PT ;  /* 0x00000006ff057212 */ /* 0x000fc600078e33ff */
[----:B------:R-:W-:Y:S01]  /*4690*/  @P4 VIADD R10, R10, 0x1 ;  /* 0x000000010a0a4836 */ /* 0x000fe20000000000 */
[----:B------:R-:W-:Y:S02]  /*46a0*/  ISETP.NE.AND P4, PT, R6, RZ, PT ;  /* 0x000000ff0600720c */ /* 0x000fe40003f85270 */
[----:B------:R-:W-:-:S03]  /*46b0*/  @P5 IADD3 R13, PT, PT, R13, 0x1, RZ ;  /* 0x000000010d0d5810 */ /* 0x000fc60007ffe0ff */
[----:B------:R-:W-:Y:S02]  /*46c0*/  @!P2 IMAD.MOV R10, RZ, RZ, -R10 ;  /* 0x000000ffff0aa224 */ /* 0x000fe400078e0a0a */
[----:B------:R-:W-:-:S03]  /*46d0*/  @!P3 IADD3 R13, PT, PT, -R13, RZ, RZ ;  /* 0x000000ff0d0db210 */ /* 0x000fc60007ffe1ff */
[C---:B------:R-:W-:Y:S02]  /*46e0*/  SEL R8, R5.reuse, R10, !P4 ;  /* 0x0000000a05087207 */ /* 0x040fe40006000000 */
[----:B------:R-:W-:-:S03]  /*46f0*/  SEL R5, R5, R13, !P4 ;  /* 0x0000000d05057207 */ /* 0x000fc60006000000 */
[----:B------:R-:W-:-:S04]  /*4700*/  IMAD.WIDE R36, R8, 0x4, R202 ;  /* 0x0000000408247825 */ /* 0x000fc800078e02ca */
[C---:B------:R-:W-:Y:S01]  /*4710*/  IMAD.WIDE R10, R5.reuse, 0x4, R202 ;  /* 0x00000004050a7825 */ /* 0x040fe200078e02ca */
[----:B------:R-:W3:Y:S04]  /*4720*/  LDG.E R7, desc[UR14][R36.64] ;  /* 0x0000000e24077981 */ /* 0x000ee8000c1e1900 */
[----:B------:R-:W3:Y:S01]  /*4730*/  LDG.E R4, desc[UR14][R10.64] ;  /* 0x0000000e0a047981 */ /* 0x000ee2000c1e1900 */
[----:B------:R-:W-:-:S04]  /*4740*/  IMAD.IADD R5, R5, 0x1, -R8 ;  /* 0x0000000105057824 */ /* 0x000fc800078e0a08 */
[----:B------:R-:W-:-:S05]  /*4750*/  IMAD R5, R5, R6, -0x40 ;  /* 0xffffffc005057424 */ /* 0x000fca00078e0206 */
[----:B------:R-:W-:-:S05]  /*4760*/  SHF.R.S32.HI R9, RZ, 0x1f, R5 ;  /* 0x0000001fff097819 */ /* 0x000fca0000011405 */
[-C--:B------:R-:W-:Y:S02]  /*4770*/  IMAD R6, R9, R84.reuse, RZ ;  /* 0x0000005409067224 */ /* 0x080fe400078e02ff */
[----:B------:R-:W-:-:S04]  /*4780*/  IMAD.WIDE.U32 R8, R5, R84, RZ ;  /* 0x0000005405087225 */ /* 0x000fc800078e00ff */
[----:B------:R-:W-:-:S04]  /*4790*/  IMAD R6, R5, R85, R6 ;  /* 0x0000005505067224 */ /* 0x000fc800078e0206 */
[----:B------:R-:W-:Y:S01]  /*47a0*/  IMAD.IADD R9, R9, 0x1, R6 ;  /* 0x0000000109097824 */ /* 0x000fe200078e0206 */
[----:B---3--:R-:W-:-:S04]  /*47b0*/  IADD3 R4, PT, PT, R7, -R4, RZ ;  /* 0x8000000407047210 */ /* 0x008fc80007ffe0ff */
[----:B------:R-:W-:Y:S01]  /*47c0*/  SHF.R.S32.HI R5, RZ, 0x1f, R4 ;  /* 0x0000001fff057819 */ /* 0x000fe20000011404 */
[----:B--2---:R-:W-:-:S04]  /*47d0*/  IMAD.WIDE.U32 R8, R4, UR6, R8 ;  /* 0x0000000604087c25 */ /* 0x004fc8000f8e0008 */
[----:B------:R-:W-:Y:S01]  /*47e0*/  IMAD R5, R5, UR6, RZ ;  /* 0x0000000605057c24 */ /* 0x000fe2000f8e02ff */
[----:B------:R-:W-:-:S03]  /*47f0*/  LEA R196, P2, R8, R196, 0x1 ;  /* 0x000000c408c47211 */ /* 0x000fc600078408ff */
[----:B------:R-:W-:-:S05]  /*4800*/  IMAD R5, R4, UR7, R5 ;  /* 0x0000000704057c24 */ /* 0x000fca000f8e0205 */
[----:B------:R-:W-:-:S04]  /*4810*/  IADD3 R5, PT, PT, R9, R5, RZ ;  /* 0x0000000509057210 */ /* 0x000fc80007ffe0ff */
[----:B------:R-:W-:-:S07]  /*4820*/  LEA.HI.X R195, R8, R195, R5, 0x1, P2 ;  /* 0x000000c308c37211 */ /* 0x000fce00010f0c05 */
.L_x_485:
[----:B------:R-:W1:Y:S01]  /*4830*/  LDCU UR4, c[0x0][0x440] ;  /* 0x00008800ff0477ac */ /* 0x000e620008000800 */
[C---:B------:R-:W-:Y:S01]  /*4840*/  LEA R6, P2, R87.reuse, R196, 0x1 ;  /* 0x000000c457067211 */ /* 0x040fe200078408ff */
[C---:B------:R-:W-:Y:S01]  /*4850*/  IMAD.SHL.U32 R4, R84.reuse, 0x20, RZ ;  /* 0x0000002054047824 */ /* 0x040fe200078e00ff */
[----:B------:R-:W-:Y:S02]  /*4860*/  SHF.L.U64.HI R85, R84, 0x5, R85 ;  /* 0x0000000554557819 */ /* 0x000fe40000010255 */
[----:B------:R-:W-:Y:S02]  /*4870*/  LEA.HI.X R7, R87, R195, R90, 0x1, P2 ;  /* 0x000000c357077211 */ /* 0x000fe400010f0c5a */
[----:B------:R-:W-:-:S05]  /*4880*/  IADD3 R8, P2, PT, R4, R6, RZ ;  /* 0x0000000604087210 */ /* 0x000fca0007f5e0ff */
[----:B------:R-:W-:Y:S01]  /*4890*/  IMAD.X R9, R85, 0x1, R7, P2 ;  /* 0x0000000155097824 */ /* 0x000fe200010e0607 */
[----:B------:R-:W-:Y:S02]  /*48a0*/  IADD3 R4, P2, PT, R4, R8, RZ ;  /* 0x0000000804047210 */ /* 0x000fe40007f5e0ff */
[----:B-1----:R-:W-:-:S03]  /*48b0*/  ISETP.GE.AND P5, PT, R186, UR4, PT ;  /* 0x00000004ba007c0c */ /* 0x002fc6000bfa6270 */
[----:B------:R-:W-:Y:S01]  /*48c0*/  IMAD.X R5, R85, 0x1, R9, P2 ;  /* 0x0000000155057824 */ /* 0x000fe200010e0609 */
[----:B------:R-:W-:Y:S02]  /*48d0*/  ISETP.GE.AND P4, PT, R212, UR4, PT ;  /* 0x00000004d4007c0c */ /* 0x000fe4000bf86270 */
[----:B------:R-:W-:-:S07]  /*48e0*/  ISETP.GE.AND P3, PT, R210, UR4, PT ;  /* 0x00000004d2007c0c */ /* 0x000fce000bf66270 */
[----:B------:R-:W-:-:S05]  /*48f0*/  @!P5 IMAD.MOV.U32 R197, RZ, RZ, R195 ;  /* 0x000000ffffc5d224 */ /* 0x000fca00078e00c3 */
[----:B------:R-:W-:Y:S01]  /*4900*/  @!PT LDS RZ, [RZ] ;  /* 0x00000000fffff984 */ /* 0x000fe20000000800 */
[----:B------:R-:W-:Y:S01]  /*4910*/  @!PT LDS RZ, [RZ] ;  /* 0x00000000fffff984 */ /* 0x000fe20000000800 */
[----:B------:R-:W-:Y:S01]  /*4920*/  @!PT LDS RZ, [RZ] ;  /* 0x00000000fffff984 */ /* 0x000fe20000000800 */
[----:B------:R1:W-:Y:S04]  /*4930*/  @!P5 LDGSTS.E.BYPASS.LTC128B.128 [R213+0x6000], desc[UR14][R196.64] ;  /* 0x06000000c4d5dfae */ /* 0x0003e8000b981a0e */
[----:B------:R2:W-:Y:S01]  /*4940*/  @P5 STS.128 [R213+0x6000], RZ ;  /* 0x006000ffd5005388 */ /* 0x0005e20000000c00 */
[----:B-1----:R-:W-:-:S05]  /*4950*/  @!P4 IMAD.MOV.U32 R197, RZ, RZ, R195 ;  /* 0x000000ffffc5c224 */ /* 0x002fca00078e00c3 */
        /* <DEDUP_REMOVED lines=56> */
[----:B------:R-:W0:Y:S02]  /*4ce0*/  LDGDEPBAR ;  /* 0x00000000000079af */ /* 0x000e240000000000 */
.L_x_483:
[----:B--2---:R-:W-:Y:S01]  /*4cf0*/  FMNMX3.FTZ R7, R34, R68, R60, !PT ;  /* 0x0000004422077276 */ /* 0x004fe2000781003c */
[----:B------:R-:W1:Y:S01]  /*4d00*/  LDCU UR4, c[0x0][0x45c] ;  /* 0x00008b80ff0477ac */ /* 0x000e620008000800 */
[----:B------:R-:W-:Y:S02]  /*4d10*/  FMNMX3.FTZ R5, R28, R32, R62, !PT ;  /* 0x000000201c057276 */ /* 0x000fe4000781003e */
[----:B------:R-:W-:Y:S02]  /*4d20*/  FMNMX3.FTZ R7, R7, R70, R16, !PT ;  /* 0x0000004607077276 */ /* 0x000fe40007810010 */
[----:B------:R-:W-:Y:S02]  /*4d30*/  FMNMX3.FTZ R5, R5, R30, R12, !PT ;  /* 0x0000001e05057276 */ /* 0x000fe4000781000c */
[----:B------:R-:W-:Y:S02]  /*4d40*/  FMNMX3.FTZ R7, R7, R18, R24, !PT ;  /* 0x0000001207077276 */ /* 0x000fe40007810018 */
[----:B------:R-:W-:-:S02]  /*4d50*/  FMNMX3.FTZ R5, R5, R14, R20, !PT ;  /* 0x0000000e05057276 */ /* 0x000fc40007810014 */
[----:B------:R-:W-:Y:S02]  /*4d60*/  FMNMX3.FTZ R7, R7, R26, R206, !PT ;  /* 0x0000001a07077276 */ /* 0x000fe400078100ce */
[----:B------:R-:W-:Y:S02]  /*4d70*/  FMNMX3.FTZ R5, R5, R22, R204, !PT ;  /* 0x0000001605057276 */ /* 0x000fe400078100cc */
[----:B------:R-:W-:Y:S02]  /*4d80*/  FMNMX3.FTZ R7, R7, R208, R174, !PT ;  /* 0x000000d007077276 */ /* 0x000fe400078100ae */
[----:B------:R-:W-:Y:S02]  /*4d90*/  FMNMX3.FTZ R5, R5, R182, R192, !PT ;  /* 0x000000b605057276 */ /* 0x000fe400078100c0 */
[----:B------:R-:W-:Y:S02]  /*4da0*/  FMNMX3.FTZ R7, R7, R172, R180, !PT ;  /* 0x000000ac07077276 */ /* 0x000fe400078100b4 */
[----:B------:R-:W-:-:S02]  /*4db0*/  FMNMX3.FTZ R5, R5, R184, R170, !PT ;  /* 0x000000b805057276 */ /* 0x000fc400078100aa */
[----:B------:R-:W-:Y:S02]  /*4dc0*/  FMNMX3.FTZ R7, R7, R178, R176, !PT ;  /* 0x000000b207077276 */ /* 0x000fe400078100b0 */
[----:B------:R-:W-:Y:S02]  /*4dd0*/  FMNMX3.FTZ R5, R5, R168, R164, !PT ;  /* 0x000000a805057276 */ /* 0x000fe400078100a4 */
[----:B------:R-:W-:Y:S02]  /*4de0*/  FMNMX.FTZ R8, R166, R7, !PT ;  /* 0x00000007a6087209 */ /* 0x000fe40007810000 */
[----:B------:R-:W-:Y:S02]  /*4df0*/  FMNMX.FTZ R6, R162, R5, !PT ;  /* 0x00000005a2067209 */ /* 0x000fe40007810000 */
[----:B------:R-:W-:Y:S01]  /*4e00*/  LOP3.LUT R189, R3, 0x200, R88, 0xf8, !PT ;  /* 0x0000020003bd7812 */ /* 0x000fe200078ef858 */
[----:B------:R-:W2:Y:S03]  /*4e10*/  SHFL.BFLY PT, R7, R8, 0x2, 0x1f ;  /* 0x0c401f0008077f89 */ /* 0x000ea600000e0000 */
[----:B------:R-:W-:Y:S01]  /*4e20*/  LEA R189, R189, UR5, 0x1 ;  /* 0x00000005bdbd7c11 */ /* 0x000fe2000f8e08ff */
[----:B------:R-:W3:Y:S03]  /*4e30*/  SHFL.BFLY PT, R5, R6, 0x2, 0x1f ;  /* 0x0c401f0006057f89 */ /* 0x000ee600000e0000 */
[-C--:B------:R-:W-:Y:S01]  /*4e40*/  IADD3 R161, PT, PT, R86, R189.reuse, RZ ;  /* 0x000000bd56a17210 */ /* 0x080fe20007ffe0ff */
[----:B------:R-:W-:Y:S01]  /*4e50*/  LDSM.16.MT88.4 R36, [R189+0xc000] ;  /* 0x00c00000bd24783b */ /* 0x000fe20000004200 */
[----:B------:R-:W-:-:S02]  /*4e60*/  IADD3 R165, PT, PT, R0, R189, RZ ;  /* 0x000000bd00a57210 */ /* 0x000fc40007ffe0ff */
[----:B------:R-:W-:Y:S01]  /*4e70*/  IADD3 R160, PT, PT, R0, R161, RZ ;  /* 0x000000a100a07210 */ /* 0x000fe20007ffe0ff */
[----:B------:R-:W-:Y:S04]  /*4e80*/  LDSM.16.MT88.4 R52, [R161+0xc000] ;  /* 0x00c00000a134783b */ /* 0x000fe80000004200 */
[----:B------:R-:W-:Y:S04]  /*4e90*/  LDSM.16.MT88.4 R44, [R165+0xc000] ;  /* 0x00c00000a52c783b */ /* 0x000fe80000004200 */
[----:B------:R-:W-:Y:S01]  /*4ea0*/  LDSM.16.MT88.4 R76, [R165+0xe000] ;  /* 0x00e00000a54c783b */ /* 0x000fe20000004200 */
[----:B--2---:R-:W-:-:S03]  /*4eb0*/  FMNMX.FTZ R7, R8, R7, !PT ;  /* 0x0000000708077209 */ /* 0x004fc60007810000 */
[----:B------:R-:W-:Y:S01]  /*4ec0*/  LDSM.16.MT88.4 R84, [R161+0xe000] ;  /* 0x00e00000a154783b */ /* 0x000fe20000004200 */
[----:B---3--:R-:W-:-:S03]  /*4ed0*/  FMNMX.FTZ R5, R6, R5, !PT ;  /* 0x0000000506057209 */ /* 0x008fc60007810000 */
[----:B------:R-:W2:Y:S04]  /*4ee0*/  SHFL.BFLY PT, R132, R7, 0x1, 0x1f ;  /* 0x0c201f0007847f89 */ /* 0x000ea800000e0000 */
[----:B------:R-:W3:Y:S04]  /*4ef0*/  SHFL.BFLY PT, R4, R5, 0x1, 0x1f ;  /* 0x0c201f0005047f89 */ /* 0x000ee800000e0000 */
[----:B------:R-:W-:Y:S04]  /*4f00*/  LDSM.16.MT88.4 R100, [R189+0x10000] ;  /* 0x01000000bd64783b */ /* 0x000fe80000004200 */
[----:B------:R-:W-:Y:S04]  /*4f10*/  LDSM.16.MT88.4 R92, [R160+0xe000] ;  /* 0x00e00000a05c783b */ /* 0x000fe80000004200 */
[----:B------:R-:W-:Y:S04]  /*4f20*/  LDSM.16.MT88.4 R108, [R165+0x10000] ;  /* 0x01000000a56c783b */ /* 0x000fe80000004200 */
[----:B------:R-:W-:Y:S01]  /*4f30*/  LDSM.16.MT88.4 R116, [R161+0x10000] ;  /* 0x01000000a174783b */ /* 0x000fe20000004200 */
[----:B--2---:R-:W-:-:S03]  /*4f40*/  FMNMX.FTZ R132, R7, R132, !PT ;  /* 0x0000008407847209 */ /* 0x004fc60007810000 */
[----:B------:R-:W-:Y:S01]  /*4f50*/  LDSM.16.MT88.4 R8, [R165+0x10800] ;  /* 0x01080000a508783b */ /* 0x000fe20000004200 */
[----:B---3--:R-:W-:Y:S01]  /*4f60*/  FMNMX.FTZ R3, R5, R4, !PT ;  /* 0x0000000405037209 */ /* 0x008fe20007810000 */
[C---:B-1----:R-:W-:Y:S01]  /*4f70*/  FMUL.FTZ R167, R132.reuse, UR4 ;  /* 0x0000000484a77c20 */ /* 0x042fe20008410000 */
[----:B------:R-:W-:Y:S01]  /*4f80*/  FSETP.NEU.FTZ.AND P2, PT, R132, -INF , PT ;  /* 0xff8000008400780b */ /* 0x000fe20003f5d000 */
[----:B------:R-:W-:Y:S02]  /*4f90*/  LDSM.16.MT88.4 R4, [R160+0x10000] ;  /* 0x01000000a004783b */ /* 0x000fe40000004200 */
[----:B------:R-:W-:Y:S01]  /*4fa0*/  FMUL.FTZ R163, R3, UR4 ;  /* 0x0000000403a37c20 */ /* 0x000fe20008410000 */
[----:B------:R-:W-:Y:S01]  /*4fb0*/  FSEL R167, R167, RZ, P2 ;  /* 0x000000ffa7a77208 */ /* 0x000fe20001000000 */
[----:B------:R-:W-:Y:S01]  /*4fc0*/  LDSM.16.MT88.4 R144, [R165+0xc800] ;  /* 0x00c80000a590783b */ /* 0x000fe20000004200 */
[----:B------:R-:W-:-:S03]  /*4fd0*/  FSETP.NEU.FTZ.AND P2, PT, R3, -INF , PT ;  /* 0xff8000000300780b */ /* 0x000fc60003f5d000 */
[--C-:B------:R-:W-:Y:S01]  /*4fe0*/  FFMA.FTZ R158, R68, UR4, -R167.reuse ;  /* 0x00000004449e7c23 */ /* 0x100fe200080108a7 */
[----:B------:R-:W-:Y:S01]  /*4ff0*/  FSEL R163, R163, RZ, P2 ;  /* 0x000000ffa3a37208 */ /* 0x000fe20001000000 */
[--C-:B------:R-:W-:Y:S01]  /*5000*/  FFMA.FTZ R155, R60, UR4, -R167.reuse ;  /* 0x000000043c9b7c23 */ /* 0x100fe200080108a7 */
[--C-:B------:R-:W-:Y:S01]  /*5010*/  FFMA.FTZ R154, R70, UR4, -R167.reuse ;  /* 0x00000004469a7c23 */ /* 0x100fe200080108a7 */
[----:B------:R-:W-:Y:S01]  /*5020*/  FFMA.FTZ R159, R34, UR4, -R167 ;  /* 0x00000004229f7c23 */ /* 0x000fe200080108a7 */
[----:B------:R-:W-:Y:S01]  /*5030*/  LDSM.16.MT88.4 R68, [R189+0xe000] ;  /* 0x00e00000bd44783b */ /* 0x000fe20000004200 */
[--C-:B------:R-:W-:Y:S01]  /*5040*/  FFMA.FTZ R153, R62, UR4, -R163.reuse ;  /* 0x000000043e997c23 */ /* 0x100fe200080108a3 */
[--C-:B------:R-:W-:Y:S01]  /*5050*/  FFMA.FTZ R157, R28, UR4, -R163.reuse ;  /* 0x000000041c9d7c23 */ /* 0x100fe200080108a3 */
[--C-:B------:R-:W-:Y:S01]  /*5060*/  FFMA.FTZ R156, R32, UR4, -R163.reuse ;  /* 0x00000004209c7c23 */ /* 0x100fe200080108a3 */
[----:B------:R-:W1:Y:S01]  /*5070*/  LDSM.16.MT88.4 R60, [R160+0xc000] ;  /* 0x00c00000a03c783b */ /* 0x000e620000004200 */
[----:B------:R-:W-:Y:S01]  /*5080*/  FFMA.FTZ R152, R30, UR4, -R163 ;  /* 0x000000041e987c23 */ /* 0x000fe200080108a3 */
[----:B------:R-:W-:Y:S01]  /*5090*/  MUFU.EX2 R159, R159 ;  /* 0x0000009f009f7308 */ /* 0x000fe20000000800 */
[--C-:B------:R-:W-:Y:S01]  /*50a0*/  FFMA.FTZ R151, R16, UR4, -R167.reuse ;  /* 0x0000000410977c23 */ /* 0x100fe200080108a7 */
[--C-:B------:R-:W-:Y:S01]  /*50b0*/  FFMA.FTZ R150, R18, UR4, -R167.reuse ;  /* 0x0000000412967c23 */ /* 0x100fe200080108a7 */
[--C-:B------:R-:W-:Y:S01]  /*50c0*/  FFMA.FTZ R135, R24, UR4, -R167.reuse ;  /* 0x0000000418877c23 */ /* 0x100fe200080108a7 */
[----:B------:R-:W2:Y:S01]  /*50d0*/  MUFU.EX2 R158, R158 ;  /* 0x0000009e009e7308 */ /* 0x000ea20000000800 */
[----:B------:R-:W3:Y:S01]  /*50e0*/  LDSM.16.MT88.4 R16, [R189+0xc800] ;  /* 0x00c80000bd10783b */ /* 0x000ee20000004200 */
[----:B------:R-:W-:Y:S01]  /*50f0*/  FFMA.FTZ R134, R26, UR4, -R167 ;  /* 0x000000041a867c23 */ /* 0x000fe200080108a7 */
[--C-:B------:R-:W-:Y:S01]  /*5100*/  FFMA.FTZ R149, R12, UR4, -R163.reuse ;  /* 0x000000040c957c23 */ /* 0x100fe200080108a3 */
[----:B------:R-:W-:Y:S01]  /*5110*/  MUFU.EX2 R155, R155 ;  /* 0x0000009b009b7308 */ /* 0x000fe20000000800 */
[--C-:B------:R-:W-:Y:S01]  /*5120*/  FFMA.FTZ R148, R14, UR4, -R163.reuse ;  /* 0x000000040e947c23 */ /* 0x100fe200080108a3 */
[--C-:B------:R-:W-:Y:S01]  /*5130*/  FFMA.FTZ R133, R20, UR4, -R163.reuse ;  /* 0x0000000414857c23 */ /* 0x100fe200080108a3 */
[----:B------:R-:W-:Y:S01]  /*5140*/  FFMA.FTZ R0, R22, UR4, -R163 ;  /* 0x0000000416007c23 */ /* 0x000fe200080108a3 */
[----:B------:R-:W4:Y:S01]  /*5150*/  MUFU.EX2 R154, R154 ;  /* 0x0000009a009a7308 */ /* 0x000f220000000800 */
[----:B------:R-:W5:Y:S01]  /*5160*/  LDSM.16.MT88.4 R12, [R189+0xe800] ;  /* 0x00e80000bd0c783b */ /* 0x000f620000004200 */
[--C-:B------:R-:W-:Y:S01]  /*5170*/  FFMA.FTZ R169, R206, UR4, -R167.reuse ;  /* 0x00000004cea97c23 */ /* 0x100fe200080108a7 */
[----:B------:R-:W-:Y:S01]  /*5180*/  FFMA.FTZ R171, R172, UR4, -R167 ;  /* 0x00000004acab7c23 */ /* 0x000fe200080108a7 */
[----:B------:R-:W-:Y:S01]  /*5190*/  MUFU.EX2 R157, R157 ;  /* 0x0000009d009d7308 */ /* 0x000fe20000000800 */
[----:B------:R-:W-:Y:S01]  /*51a0*/  LDSM.16.MT88.4 R140, [R161+0xc800] ;  /* 0x00c80000a18c783b */ /* 0x000fe20000004200 */
[----:B--2---:R-:W-:Y:S01]  /*51b0*/  F2FP.F16.F32.PACK_AB R120, R158, R159 ;  /* 0x0000009f9e78723e */ /* 0x004fe200000000ff */
[--C-:B------:R-:W-:Y:S01]  /*51c0*/  FFMA.FTZ R175, R182, UR4, -R163.reuse ;  /* 0x00000004b6af7c23 */ /* 0x100fe200080108a3 */
[----:B------:R-:W2:Y:S01]  /*51d0*/  MUFU.EX2 R156, R156 ;  /* 0x0000009c009c7308 */ /* 0x000ea20000000800 */
[----:B------:R-:W-:Y:S01]  /*51e0*/  LDSM.16.MT88.4 R136, [R160+0xc800] ;  /* 0x00c80000a088783b */ /* 0x000fe20000004200 */
[--C-:B------:R-:W-:Y:S01]  /*51f0*/  FFMA.FTZ R173, R192, UR4, -R163.reuse ;  /* 0x00000004c0ad7c23 */ /* 0x100fe200080108a3 */
[----:B------:R-:W-:Y:S01]  /*5200*/  FFMA.FTZ R184, R184, UR4, -R163 ;  /* 0x00000004b8b87c23 */ /* 0x000fe200080108a3 */
[----:B------:R-:W-:Y:S01]  /*5210*/  MUFU.EX2 R153, R153 ;  /* 0x0000009900997308 */ /* 0x000fe20000000800 */
[----:B------:R-:W-:Y:S01]  /*5220*/  LDSM.16.MT88.4 R32, [R165+0xe800] ;  /* 0x00e80000a520783b */ /* 0x000fe20000004200 */
[----:B----4-:R-:W-:Y:S01]  /*5230*/  F2FP.F16.F32.PACK_AB R122, R154, R155 ;  /* 0x0000009b9a7a723e */ /* 0x010fe200000000ff */
[----:B------:R-:W-:Y:S01]  /*5240*/  FFMA.FTZ R208, R208, UR4, -R167 ;  /* 0x00000004d0d07c23 */ /* 0x000fe200080108a7 */
[----:B------:R-:W4:Y:S01]  /*5250*/  MUFU.EX2 R152, R152 ;  /* 0x0000009800987308 */ /* 0x000f220000000800 */
[----:B------:R-:W-:Y:S01]  /*5260*/  LDSM.16.MT88.4 R28, [R161+0xe800] ;  /* 0x00e80000a11c783b */ /* 0x000fe20000004200 */
[----:B------:R-:W-:Y:S01]  /*5270*/  FFMA.FTZ R204, R204, UR4, -R163 ;  /* 0x00000004cccc7c23 */ /* 0x000fe200080108a3 */
        /* <DEDUP_REMOVED lines=10> */
[----:B------:R-:W-:Y:S01]  /*5320*/  FADD.FTZ R158, R159, R158 ;  /* 0x0000009e9f9e7221 */ /* 0x000fe20000010000 */
[----:B----4-:R-:W-:Y:S01]  /*5330*/  F2FP.F16.F32.PACK_AB R123, R152, R153 ;  /* 0x00000099987b723e */ /* 0x010fe200000000ff */
[----:B------:R-:W-:Y:S01]  /*5340*/  FADD.FTZ R156, R157, R156 ;  /* 0x0000009c9d9c7221 */ /* 0x000fe20000010000 */
[----:B------:R-:W-:Y:S01]  /*5350*/  MUFU.EX2 R134, R134 ;  /* 0x0000008600867308 */ /* 0x000fe20000000800 */
[----:B------:R-:W-:-:S02]  /*5360*/  FADD.FTZ R155, R155, R158 ;  /* 0x0000009e9b9b7221 */ /* 0x000fc40000010000 */
[----:B------:R-:W-:Y:S01]  /*5370*/  FADD.FTZ R153, R153, R156 ;  /* 0x0000009c99997221 */ /* 0x000fe20000010000 */
[----:B------:R-:W-:Y:S01]  /*5380*/  MUFU.EX2 R149, R149 ;  /* 0x0000009500957308 */ /* 0x000fe20000000800 */
[C---:B------:R-:W-:Y:S01]  /*5390*/  HMMA.16816.F32 R128, R120.reuse, R36, RZ ;  /* 0x000000247880723c */ /* 0x040fe200000018ff */
[----:B------:R-:W-:Y:S01]  /*53a0*/  FADD.FTZ R154, R154, R155 ;  /* 0x0000009b9a9a7221 */ /* 0x000fe20000010000 */
[----:B------:R-:W-:Y:S01]  /*53b0*/  FADD.FTZ R152, R152, R153 ;  /* 0x0000009998987221 */ /* 0x000fe20000010000 */
[----:B------:R-:W4:Y:S04]  /*53c0*/  MUFU.EX2 R148, R148 ;  /* 0x0000009400947308 */ /* 0x000f280000000800 */
[----:B------:R-:W-:Y:S01]  /*53d0*/  MUFU.EX2 R133, R133 ;  /* 0x0000008500857308 */ /* 0x000fe20000000800 */
[C---:B------:R-:W-:Y:S03]  /*53e0*/  HMMA.16816.F32 R36, R120.reuse, R38, RZ ;  /* 0x000000267824723c */ /* 0x040fe600000018ff */
[----:B------:R-:W3:Y:S04]  /*53f0*/  MUFU.EX2 R0, R0 ;  /* 0x0000000000007308 */ /* 0x000ee80000000800 */
[----:B------:R-:W-:Y:S01]  /*5400*/  MUFU.EX2 R169, R169 ;  /* 0x000000a900a97308 */ /* 0x000fe20000000800 */
[C---:B------:R-:W-:Y:S03]  /*5410*/  HMMA.16816.F32 R40, R120.reuse, R44, RZ ;  /* 0x0000002c7828723c */ /* 0x040fe600000018ff */
[----:B------:R-:W-:Y:S04]  /*5420*/  MUFU.EX2 R171, R171 ;  /* 0x000000ab00ab7308 */ /* 0x000fe80000000800 */
[----:B------:R-:W-:Y:S01]  /*5430*/  MUFU.EX2 R182, R204 ;  /* 0x000000cc00b67308 */ /* 0x000fe20000000800 */
[C---:B------:R-:W-:Y:S03]  /*5440*/  HMMA.16816.F32 R48, R120.reuse, R52, RZ ;  /* 0x000000347830723c */ /* 0x040fe600000018ff */
[----:B------:R-:W-:Y:S04]  /*5450*/  MUFU.EX2 R175, R175 ;  /* 0x000000af00af7308 */ /* 0x000fe80000000800 */
[----:B------:R-:W-:Y:S01]  /*5460*/  MUFU.EX2 R173, R173 ;  /* 0x000000ad00ad7308 */ /* 0x000fe20000000800 */
[C---:B-1----:R-:W-:Y:S03]  /*5470*/  HMMA.16816.F32 R56, R120.reuse, R60, RZ ;  /* 0x0000003c7838723c */ /* 0x042fe600000018ff */
[----:B------:R-:W-:Y:S04]  /*5480*/  MUFU.EX2 R184, R184 ;  /* 0x000000b800b87308 */ /* 0x000fe80000000800 */
[----:B------:R-:W-:Y:S01]  /*5490*/  MUFU.EX2 R211, R211 ;  /* 0x000000d300d37308 */ /* 0x000fe20000000800 */
[C---:B------:R-:W-:Y:S03]  /*54a0*/  HMMA.16816.F32 R64, R120.reuse, R68, RZ ;  /* 0x000000447840723c */ /* 0x040fe600000018ff */
[----:B------:R-:W-:Y:S04]  /*54b0*/  MUFU.EX2 R164, R168 ;  /* 0x000000a800a47308 */ /* 0x000fe80000000800 */
[----:B------:R-:W-:Y:S01]  /*54c0*/  MUFU.EX2 R162, R166 ;  /* 0x000000a600a27308 */ /* 0x000fe20000000800 */
[C---:B------:R-:W-:Y:S03]  /*54d0*/  HMMA.16816.F32 R72, R120.reuse, R76, RZ ;  /* 0x0000004c7848723c */ /* 0x040fe600000018ff */
[----:B------:R-:W-:Y:S05]  /*54e0*/  MUFU.EX2 R209, R209 ;  /* 0x000000d100d17308 */ /* 0x000fea0000000800 */
[C---:B------:R-:W-:Y:S08]  /*54f0*/  HMMA.16816.F32 R80, R120.reuse, R84, RZ ;  /* 0x000000547850723c */ /* 0x040ff000000018ff */
        /* <DEDUP_REMOVED lines=14> */
[----:B------:R-:W-:Y:S01]  /*55e0*/  HMMA.16816.F32 R124, R120, R4, RZ ;  /* 0x00000004787c723c */ /* 0x000fe200000018ff */
[----:B--2---:R-:W-:Y:S01]  /*55f0*/  F2FP.F16.F32.PACK_AB R4, R150, R151 ;  /* 0x000000979604723e */ /* 0x004fe200000000ff */
[----:B------:R-:W-:Y:S01]  /*5600*/  FADD.FTZ R151, R151, R154 ;  /* 0x0000009a97977221 */ /* 0x000fe20000010000 */
[----:B----4-:R-:W-:Y:S01]  /*5610*/  F2FP.F16.F32.PACK_AB R5, R148, R149 ;  /* 0x000000959405723e */ /* 0x010fe200000000ff */
[----:B------:R-:W-:-:S02]  /*5620*/  FADD.FTZ R149, R149, R152 ;  /* 0x0000009895957221 */ /* 0x000fc40000010000 */
[----:B------:R-:W-:Y:S02]  /*5630*/  FADD.FTZ R150, R150, R151 ;  /* 0x0000009796967221 */ /* 0x000fe40000010000 */
[----:B------:R-:W-:Y:S01]  /*5640*/  HMMA.16816.F32 R120, R120, R6, RZ ;  /* 0x000000067878723c */ /* 0x000fe200000018ff */
[----:B------:R-:W-:Y:S01]  /*5650*/  F2FP.F16.F32.PACK_AB R6, R134, R135 ;  /* 0x000000878606723e */ /* 0x000fe200000000ff */
[----:B------:R-:W-:Y:S01]  /*5660*/  FADD.FTZ R148, R148, R149 ;  /* 0x0000009594947221 */ /* 0x000fe20000010000 */
[----:B---3--:R-:W-:Y:S01]  /*5670*/  F2FP.F16.F32.PACK_AB R7, R0, R133 ;  /* 0x000000850007723e */ /* 0x008fe200000000ff */
[----:B------:R-:W-:-:S04]  /*5680*/  FADD.FTZ R135, R135, R150 ;  /* 0x0000009687877221 */ /* 0x000fc80000010000 */
[----:B------:R-:W-:Y:S02]  /*5690*/  FADD.FTZ R134, R134, R135 ;  /* 0x0000008786867221 */ /* 0x000fe40000010000 */
[C---:B------:R-:W-:Y:S08]  /*56a0*/  HMMA.16816.F32 R128, R4.reuse, R16, R128 ;  /* 0x000000100480723c */ /* 0x040ff00000001880 */
[C---:B------:R-:W-:Y:S01]  /*56b0*/  HMMA.16816.F32 R36, R4.reuse, R18, R36 ;  /* 0x000000120424723c */ /* 0x040fe20000001824 */
[----:B------:R-:W1:Y:S07]  /*56c0*/  LDSM.16.MT88.4 R16, [R161+0x10800] ;  /* 0x01080000a110783b */ /* 0x000e6e0000004200 */
[C---:B-----5:R-:W-:Y:S08]  /*56d0*/  HMMA.16816.F32 R64, R4.reuse, R12, R64 ;  /* 0x0000000c0440723c */ /* 0x060ff00000001840 */
[C---:B------:R-:W-:Y:S01]  /*56e0*/  HMMA.16816.F32 R68, R4.reuse, R14, R68 ;  /* 0x0000000e0444723c */ /* 0x040fe20000001844 */
[----:B------:R-:W2:Y:S07]  /*56f0*/  LDSM.16.MT88.4 R12, [R160+0x10800] ;  /* 0x01080000a00c783b */ /* 0x000eae0000004200 */
[C---:B------:R-:W-:Y:S08]  /*5700*/  HMMA.16816.F32 R104, R4.reuse, R8, R104 ;  /* 0x000000080468723c */ /* 0x040ff00000001868 */
[C---:B------:R-:W-:Y:S01]  /*5710*/  HMMA.16816.F32 R108, R4.reuse, R10, R108 ;  /* 0x0000000a046c723c */ /* 0x040fe2000000186c */
[----:B------:R-:W3:Y:S07]  /*5720*/  LDSM.16.MT88.4 R8, [R189+0xd000] ;  /* 0x00d00000bd08783b */ /* 0x000eee0000004200 */
[C---:B------:R-:W-:Y:S08]  /*5730*/  HMMA.16816.F32 R40, R4.reuse, R144, R40 ;  /* 0x000000900428723c */ /* 0x040ff00000001828 */
[----:B-1----:R-:W-:Y:S01]  /*5740*/  HMMA.16816.F32 R112, R4, R16, R112 ;  /* 0x000000100470723c */ /* 0x002fe20000001870 */
[----:B------:R-:W-:-:S02]  /*5750*/  FFMA.FTZ R16, R174, UR4, -R167 ;  /* 0x00000004ae107c23 */ /* 0x000fc400080108a7 */
[----:B------:R-:W1:Y:S04]  /*5760*/  MUFU.EX2 R174, R208 ;  /* 0x000000d000ae7308 */ /* 0x000e680000000800 */
[----:B------:R4:W5:Y:S01]  /*5770*/  MUFU.EX2 R172, R16 ;  /* 0x0000001000ac7308 */ /* 0x0009620000000800 */
[C---:B------:R-:W-:Y:S01]  /*5780*/  HMMA.16816.F32 R44, R4.reuse, R146, R44 ;  /* 0x00000092042c723c */ /* 0x040fe2000000182c */
[----:B------:R-:W-:Y:S07]  /*5790*/  LDSM.16.MT88.4 R144, [R165+0xd000] ;  /* 0x00d00000a590783b */ /* 0x000fee0000004200 */
[C---:B------:R-:W-:Y:S08]  /*57a0*/  HMMA.16816.F32 R48, R4.reuse, R140, R48 ;  /* 0x0000008c0430723c */ /* 0x040ff00000001830 */
        /* <DEDUP_REMOVED lines=17> */
[C---:B------:R-:W-:Y:S01]  /*58c0*/  HMMA.16816.F32 R116, R4.reuse, R18, R116 ;  /* 0x000000120474723c */ /* 0x040fe20000001874 */
[----:B----4-:R-:W4:Y:S07]  /*58d0*/  LDSM.16.MT88.4 R16, [R161+0xf000] ;  /* 0x00f00000a110783b */ /* 0x010f2e0000004200 */
[C---:B--2---:R-:W-:Y:S08]  /*58e0*/  HMMA.16816.F32 R124, R4.reuse, R12, R124 ;  /* 0x0000000c047c723c */ /* 0x044ff0000000187c */
[----:B------:R-:W-:Y:S01]  /*58f0*/  HMMA.16816.F32 R120, R4, R14, R120 ;  /* 0x0000000e0478723c */ /* 0x000fe20000001878 */
[----:B-1----:R-:W-:Y:S01]  /*5900*/  F2FP.F16.F32.PACK_AB R4, R174, R169 ;  /* 0x000000a9ae04723e */ /* 0x002fe200000000ff */
[----:B------:R-:W-:Y:S01]  /*5910*/  LDSM.16.MT88.4 R12, [R165+0x11000] ;  /* 0x01100000a50c783b */ /* 0x000fe20000004200 */
[----:B------:R-:W-:Y:S01]  /*5920*/  F2FP.F16.F32.PACK_AB R5, R175, R182 ;  /* 0x000000b6af05723e */ /* 0x000fe200000000ff */
[----:B------:R-:W-:Y:S01]  /*5930*/  FADD.FTZ R169, R169, R134 ;  /* 0x00000086a9a97221 */ /* 0x000fe20000010000 */
[----:B-----5:R-:W-:-:S02]  /*5940*/  F2FP.F16.F32.PACK_AB R6, R171, R172 ;  /* 0x000000acab06723e */ /* 0x020fc400000000ff */
[----:B------:R-:W-:-:S07]  /*5950*/  F2FP.F16.F32.PACK_AB R7, R184, R173 ;  /* 0x000000adb807723e */ /* 0x000fce00000000ff */
[C---:B---3--:R-:W-:Y:S08]  /*5960*/  HMMA.16816.F32 R128, R4.reuse, R8, R128 ;  /* 0x000000080480723c */ /* 0x048ff00000001880 */
[C---:B------:R-:W-:Y:S01]  /*5970*/  HMMA.16816.F32 R36, R4.reuse, R10, R36 ;  /* 0x0000000a0424723c */ /* 0x040fe20000001824 */
[----:B------:R-:W1:Y:S07]  /*5980*/  LDSM.16.MT88.4 R8, [R161+0x11000] ;  /* 0x01100000a108783b */ /* 0x000e6e0000004200 */
[C---:B----4-:R-:W-:Y:S08]  /*5990*/  HMMA.16816.F32 R80, R4.reuse, R16, R80 ;  /* 0x000000100450723c */ /* 0x050ff00000001850 */
[C---:B------:R-:W-:Y:S01]  /*59a0*/  HMMA.16816.F32 R84, R4.reuse, R18, R84 ;  /* 0x000000120454723c */ /* 0x040fe20000001854 */
[----:B------:R-:W2:Y:S07]  /*59b0*/  LDSM.16.MT88.4 R16, [R160+0x11000] ;  /* 0x01100000a010783b */ /* 0x000eae0000004200 */
[----:B------:R-:W-:Y:S01]  /*59c0*/  HMMA.16816.F32 R40, R4, R144, R40 ;  /* 0x000000900428723c */ /* 0x000fe20000001828 */
[--C-:B------:R-:W-:Y:S01]  /*59d0*/  FFMA.FTZ R144, R180, UR4, -R167.reuse ;  /* 0x00000004b4907c23 */ /* 0x100fe200080108a7 */
[----:B------:R-:W-:-:S05]  /*59e0*/  FFMA.FTZ R145, R178, UR4, -R167 ;  /* 0x00000004b2917c23 */ /* 0x000fca00080108a7 */
[----:B------:R-:W-:Y:S01]  /*59f0*/  MUFU.EX2 R144, R144 ;  /* 0x0000009000907308 */ /* 0x000fe20000000800 */
[C---:B------:R-:W-:Y:S01]  /*5a00*/  HMMA.16816.F32 R44, R4.reuse, R146, R44 ;  /* 0x00000092042c723c */ /* 0x040fe2000000182c */
[----:B------:R-:W-:Y:S01]  /*5a10*/  FFMA.FTZ R146, R176, UR4, -R167 ;  /* 0x00000004b0927c23 */ /* 0x000fe200080108a7 */
[----:B------:R-:W-:Y:S01]  /*5a20*/  FFMA.FTZ R147, R170, UR4, -R163 ;  /* 0x00000004aa937c23 */ /* 0x000fe200080108a3 */
[----:B------:R-:W3:Y:S04]  /*5a30*/  MUFU.EX2 R145, R145 ;  /* 0x0000009100917308 */ /* 0x000ee80000000800 */
[----:B------:R-:W-:Y:S01]  /*5a40*/  MUFU.EX2 R146, R146 ;  /* 0x0000009200927308 */ /* 0x000fe20000000800 */
[C---:B------:R-:W-:Y:S03]  /*5a50*/  HMMA.16816.F32 R48, R4.reuse, R140, R48 ;  /* 0x0000008c0430723c */ /* 0x040fe60000001830 */
[----:B------:R-:W4:Y:S05]  /*5a60*/  MUFU.EX2 R147, R147 ;  /* 0x0000009300937308 */ /* 0x000f2a0000000800 */
[C---:B-1----:R-:W-:Y:S08]  /*5a70*/  HMMA.16816.F32 R112, R4.reuse, R8, R112 ;  /* 0x000000080470723c */ /* 0x042ff00000001870 */
[C---:B------:R-:W-:Y:S01]  /*5a80*/  HMMA.16816.F32 R116, R4.reuse, R10, R116 ;  /* 0x0000000a0474723c */ /* 0x040fe20000001874 */
[----:B------:R-:W1:Y:S07]  /*5a90*/  LDSM.16.MT88.4 R8, [R161+0xf800] ;  /* 0x00f80000a108783b */ /* 0x000e6e0000004200 */
        /* <DEDUP_REMOVED lines=19> */
[----:B------:R-:W5:Y:S07]  /*5bd0*/  LDSM.16.MT88.4 R12, [R165+0xd800] ;  /* 0x00d80000a50c783b */ /* 0x000f6e0000004200 */
[C---:B--2---:R-:W-:Y:S08]  /*5be0*/  HMMA.16816.F32 R124, R4.reuse, R16, R124 ;  /* 0x00000010047c723c */ /* 0x044ff0000000187c */
[----:B------:R-:W-:Y:S01]  /*5bf0*/  HMMA.16816.F32 R120, R4, R18, R120 ;  /* 0x000000120478723c */ /* 0x000fe20000001878 */
[----:B---3--:R-:W-:Y:S01]  /*5c00*/  F2FP.F16.F32.PACK_AB R4, R145, R144 ;  /* 0x000000909104723e */ /* 0x008fe200000000ff */
[----:B------:R-:W2:Y:S01]  /*5c10*/  LDSM.16.MT88.4 R16, [R189+0xf800] ;  /* 0x00f80000bd10783b */ /* 0x000ea20000004200 */
[----:B----4-:R-:W-:-:S02]  /*5c20*/  F2FP.F16.F32.PACK_AB R5, R164, R147 ;  /* 0x00000093a405723e */ /* 0x010fc400000000ff */
[----:B------:R-:W-:Y:S02]  /*5c30*/  F2FP.F16.F32.PACK_AB R6, R211, R146 ;  /* 0x00000092d306723e */ /* 0x000fe400000000ff */
[----:B------:R-:W-:-:S07]  /*5c40*/  F2FP.F16.F32.PACK_AB R7, R209, R162 ;  /* 0x000000a2d107723e */ /* 0x000fce00000000ff */
[C---:B-1----:R-:W-:Y:S08]  /*5c50*/  HMMA.16816.F32 R80, R4.reuse, R8, R80 ;  /* 0x000000080450723c */ /* 0x042ff00000001850 */
[C---:B------:R-:W-:Y:S01]  /*5c60*/  HMMA.16816.F32 R84, R4.reuse, R10, R84 ;  /* 0x0000000a0454723c */ /* 0x040fe20000001854 */
[----:B------:R-:W1:Y:S07]  /*5c70*/  LDSM.16.MT88.4 R8, [R189+0x11800] ;  /* 0x01180000bd08783b */ /* 0x000e6e0000004200 */
[C---:B-----5:R-:W-:Y:S08]  /*5c80*/  HMMA.16816.F32 R40, R4.reuse, R12, R40 ;  /* 0x0000000c0428723c */ /* 0x060ff00000001828 */
[C---:B------:R-:W-:Y:S01]  /*5c90*/  HMMA.16816.F32 R44, R4.reuse, R14, R44 ;  /* 0x0000000e042c723c */ /* 0x040fe2000000182c */
[----:B------:R-:W3:Y:S07]  /*5ca0*/  LDSM.16.MT88.4 R12, [R160+0xf800] ;  /* 0x00f80000a00c783b */ /* 0x000eee0000004200 */
[C---:B--2---:R-:W-:Y:S08]  /*5cb0*/  HMMA.16816.F32 R64, R4.reuse, R16, R64 ;  /* 0x000000100440723c */ /* 0x044ff00000001840 */
[C---:B------:R-:W-:Y:S01]  /*5cc0*/  HMMA.16816.F32 R68, R4.reuse, R18, R68 ;  /* 0x000000120444723c */ /* 0x040fe20000001844 */
[----:B------:R-:W2:Y:S07]  /*5cd0*/  LDSM.16.MT88.4 R16, [R160+0x11800] ;  /* 0x01180000a010783b */ /* 0x000eae0000004200 */
[C---:B------:R-:W-:Y:S08]  /*5ce0*/  HMMA.16816.F32 R72, R4.reuse, R140, R72 ;  /* 0x0000008c0448723c */ /* 0x040ff00000001848 */
[----:B-1----:R-:W-:Y:S01]  /*5cf0*/  HMMA.16816.F32 R96, R4, R8, R96 ;  /* 0x000000080460723c */ /* 0x002fe20000001860 */
[----:B------:R-:W-:-:S04]  /*5d00*/  FADD.FTZ R9, R133, R148 ;  /* 0x0000009485097221 */ /* 0x000fc80000010000 */
[----:B------:R-:W-:-:S03]  /*5d10*/  FADD.FTZ R9, R0, R9 ;  /* 0x0000000900097221 */ /* 0x000fc60000010000 */
[----:B------:R-:W-:Y:S01]  /*5d20*/  HMMA.16816.F32 R76, R4, R142, R76 ;  /* 0x0000008e044c723c */ /* 0x000fe2000000184c */
[----:B------:R-:W-:Y:S01]  /*5d30*/  FADD.FTZ R0, R182, R9 ;  /* 0x00000009b6007221 */ /* 0x000fe20000010000 */
[----:B------:R-:W-:-:S03]  /*5d40*/  FADD.FTZ R9, R174, R169 ;  /* 0x000000a9ae097221 */ /* 0x000fc60000010000 */
[----:B------:R-:W-:Y:S01]  /*5d50*/  FADD.FTZ R0, R175, R0 ;  /* 0x00000000af007221 */ /* 0x000fe20000010000 */
[----:B------:R-:W-:Y:S02]  /*5d60*/  FADD.FTZ R172, R172, R9 ;  /* 0x00000009acac7221 */ /* 0x000fe40000010000 */
        /* <DEDUP_REMOVED lines=13> */
[----:B------:R-:W-:-:S03]  /*5e40*/  FADD.FTZ R209, R209, R162 ;  /* 0x000000a2d1d17221 */ /* 0x000fc60000010000 */
[C---:B------:R-:W-:Y:S08]  /*5e50*/  HMMA.16816.F32 R52, R4.reuse, R34, R52 ;  /* 0x000000220434723c */ /* 0x040ff00000001834 */
[C---:B------:R-:W-:Y:S08]  /*5e60*/  HMMA.16816.F32 R112, R4.reuse, R28, R112 ;  /* 0x0000001c0470723c */ /* 0x040ff00000001870 */
[C---:B------:R-:W-:Y:S08]  /*5e70*/  HMMA.16816.F32 R116, R4.reuse, R30, R116 ;  /* 0x0000001e0474723c */ /* 0x040ff00000001874 */
[C---:B------:R-:W-:Y:S08]  /*5e80*/  HMMA.16816.F32 R128, R4.reuse, R24, R128 ;  /* 0x000000180480723c */ /* 0x040ff00000001880 */
[C---:B------:R-:W-:Y:S08]  /*5e90*/  HMMA.16816.F32 R36, R4.reuse, R26, R36 ;  /* 0x0000001a0424723c */ /* 0x040ff00000001824 */
[C---:B------:R-:W-:Y:S08]  /*5ea0*/  HMMA.16816.F32 R56, R4.reuse, R20, R56 ;  /* 0x000000140438723c */ /* 0x040ff00000001838 */
[C---:B------:R-:W-:Y:S08]  /*5eb0*/  HMMA.16816.F32 R60, R4.reuse, R22, R60 ;  /* 0x00000016043c723c */ /* 0x040ff0000000183c */
[C---:B---3--:R-:W-:Y:S08]  /*5ec0*/  HMMA.16816.F32 R88, R4.reuse, R12, R88 ;  /* 0x0000000c0458723c */ /* 0x048ff00000001858 */
[C---:B------:R-:W-:Y:S08]  /*5ed0*/  HMMA.16816.F32 R92, R4.reuse, R14, R92 ;  /* 0x0000000e045c723c */ /* 0x040ff0000000185c */
[C---:B------:R-:W-:Y:S08]  /*5ee0*/  HMMA.16816.F32 R100, R4.reuse, R10, R100 ;  /* 0x0000000a0464723c */ /* 0x040ff00000001864 */
[C---:B--2---:R-:W-:Y:S08]  /*5ef0*/  HMMA.16816.F32 R124, R4.reuse, R16, R124 ;  /* 0x00000010047c723c */ /* 0x044ff0000000187c */
[----:B------:R-:W-:Y:S01]  /*5f00*/  HMMA.16816.F32 R120, R4, R18, R120 ;  /* 0x000000120478723c */ /* 0x000fe20000001878 */
[----:B------:R-:W-:-:S04]  /*5f10*/  NOP ;  /* 0x0000000000007918 */ /* 0x000fc80000000000 */
[----:B------:R-:W-:-:S15]  /*5f20*/  @!P6 BRA `(.L_x_486) ;  /* 0x00000038002ce947 */ /* 0x000fde0003800000 */
[----:B------:R-:W1:Y:S01]  /*5f30*/  S2UR UR5, SR_CgaCtaId ;  /* 0x00000000000579c3 */ /* 0x000e620000008800 */
[----:B------:R-:W-:Y:S01]  /*5f40*/  UISETP.NE.U32.AND UP0, UPT, UR8, URZ, UPT ;  /* 0x000000ff0800728c */ /* 0x000fe2000bf05070 */
[----:B------:R-:W-:Y:S01]  /*5f50*/  IMAD.MOV.U32 R184, RZ, RZ, 0x20 ;  /* 0x00000020ffb87424 */ /* 0x000fe200078e00ff */
[----:B------:R-:W-:Y:S01]  /*5f60*/  IADD3 R208, PT, PT, R2, -0x2, RZ ;  /* 0xfffffffe02d07810 */ /* 0x000fe20007ffe0ff */
[----:B------:R-:W-:Y:S01]  /*5f70*/  IMAD.MOV.U32 R0, RZ, RZ, R3 ;  /* 0x000000ffff007224 */ /* 0x000fe200078e0003 */
[----:B------:R-:W-:Y:S01]  /*5f80*/  UISETP.NE.AND.EX UP0, UPT, UR9, URZ, UPT, UP0 ;  /* 0x000000ff0900728c */ /* 0x000fe2000bf05300 */
[----:B------:R-:W-:Y:S01]  /*5f90*/  IMAD.MOV.U32 R133, RZ, RZ, R132 ;  /* 0x000000ffff857224 */ /* 0x000fe200078e0084 */
[----:B------:R-:W-:Y:S01]  /*5fa0*/  SEL R184, R184, 0xffffffe0, !P1 ;  /* 0xffffffe0b8b87807 */ /* 0x000fe20004800000 */
[C---:B------:R-:W-:Y:S01]  /*5fb0*/  VIADD R204, R189.reuse, 0xc040 ;  /* 0x0000c040bdcc7836 */ /* 0x040fe20000000000 */
[----:B------:R-:W-:Y:S01]  /*5fc0*/  IADD3 R207, PT, PT, -R2, 0x1, RZ ;  /* 0x0000000102cf7810 */ /* 0x000fe20007ffe1ff */
[----:B------:R-:W-:Y:S01]  /*5fd0*/  UMOV UR11, 0x400 ;  /* 0x00000400000b7882 */ /* 0x000fe20000000000 */
[----:B------:R-:W-:Y:S01]  /*5fe0*/  IADD3 R206, PT, PT, R189, 0xc000, RZ ;  /* 0x0000c000bdce7810 */ /* 0x000fe20007ffe0ff */
[----:B------:R-:W-:Y:S01]  /*5ff0*/  IMAD.IADD R184, R184, 0x1, R189 ;  /* 0x00000001b8b87824 */ /* 0x000fe200078e02bd */
[----:B------:R-:W-:Y:S01]  /*6000*/  PLOP3.LUT P4, PT, PT, PT, UP0, 0x80, 0x8 ;  /* 0x000000000008781c */ /* 0x000fe20003f8f008 */
[----:B------:R-:W2:Y:S01]  /*6010*/  LDCU UR10, c[0x0][0x440] ;  /* 0x00008800ff0a77ac */ /* 0x000ea20008000800 */
[----:B------:R-:W-:Y:S01]  /*6020*/  MOV R205, RZ ;  /* 0x000000ff00cd7202 */ /* 0x000fe20000000f00 */
[----:B------:R-:W3:Y:S01]  /*6030*/  LDCU UR4, c[0x0][0x45c] ;  /* 0x00008b80ff0477ac */ /* 0x000ee20008000800 */
[----:B------:R-:W4:Y:S01]  /*6040*/  LDCU.64 UR6, c[0x0][0x3a0] ;  /* 0x00007400ff0677ac */ /* 0x000f220008000a00 */
[----:B------:R-:W2:Y:S01]  /*6050*/  LDCU.64 UR8, c[0x0][0x3a8] ;  /* 0x00007500ff0877ac */ /* 0x000ea20008000a00 */
[----:B-1----:R-:W-:-:S12]  /*6060*/  ULEA UR5, UR5, UR11, 0x18 ;  /* 0x0000000b05057291 */ /* 0x002fd8000f8ec0ff */
.L_x_490:
[----:B------:R-:W-:Y:S01]  /*6070*/  @!P4 IADD3 R7, P0, PT, RZ, -R205, RZ ;  /* 0x800000cdff07c210 */ /* 0x000fe20007f1e0ff */
[----:B------:R-:W1:Y:S01]  /*6080*/  S2R R188, SR_TID.X ;  /* 0x0000000000bc7919 */ /* 0x000e620000002100 */
[----:B------:R-:W5:Y:S01]  /*6090*/  @!P4 LDC R172, c[0x0][0x3c0] ;  /* 0x0000f000ffaccb82 */ /* 0x000f620000000800 */
[----:B------:R-:W-:Y:S07]  /*60a0*/  DEPBAR.LE SB0, 0x0 ;  /* 0x000080000000791a */ /* 0x000fee0000000000 */
[----:B------:R-:W2:Y:S08]  /*60b0*/  LDC R175, c[0x0][0x3c4] ;  /* 0x0000f100ffaf7b82 */ /* 0x000eb00000000800 */
[----:B------:R-:W-:Y:S01]  /*60c0*/  BAR.SYNC.DEFER_BLOCKING 0x0 ;  /* 0x0000000000007b1d */ /* 0x000fe20000010000 */
[C---:B-1----:R-:W-:Y:S01]  /*60d0*/  LOP3.LUT R213, R188.reuse, 0x38, RZ, 0xc0, !PT ;  /* 0x00000038bcd57812 */ /* 0x042fe200078ec0ff */
[C---:B------:R-:W-:Y:S01]  /*60e0*/  IMAD.SHL.U32 R6, R188.reuse, 0x8, RZ ;  /* 0x00000008bc067824 */ /* 0x040fe200078e00ff */
[----:B------:R-:W-:Y:S01]  /*60f0*/  SHF.R.U32.HI R190, RZ, 0x1, R188 ;  /* 0x00000001ffbe7819 */ /* 0x000fe200000116bc */
[C---:B------:R-:W-:Y:S02]  /*6100*/  IMAD.SHL.U32 R3, R188.reuse, 0x40, RZ ;  /* 0x00000040bc037824 */ /* 0x040fe400078e00ff */
[----:B------:R-:W-:Y:S01]  /*6110*/  IMAD.SHL.U32 R8, R188, 0x20, RZ ;  /* 0x00000020bc087824 */ /* 0x000fe200078e00ff */
[--C-:B------:R-:W-:Y:S02]  /*6120*/  LOP3.LUT R213, R213, 0x1f8, R6.reuse, 0x78, !PT ;  /* 0x000001f8d5d57812 */ /* 0x100fe400078e7806 */
[----:B------:R-:W-:Y:S02]  /*6130*/  LOP3.LUT R186, R6, 0x38, RZ, 0xc0, !PT ;  /* 0x0000003806ba7812 */ /* 0x000fe400078ec0ff */
[----:B------:R-:W-:Y:S01]  /*6140*/  LOP3.LUT R213, R213, 0x1e00, R6, 0xf8, !PT ;  /* 0x00001e00d5d57812 */ /* 0x000fe200078ef806 */
[----:B-----5:R-:W-:Y:S01]  /*6150*/  @!P4 IMAD.SHL.U32 R6, R172, 0x40, RZ ;  /* 0x00000040ac06c824 */ /* 0x020fe200078e00ff */
[----:B------:R-:W-:Y:S02]  /*6160*/  LOP3.LUT R5, R186, 0x1c0, R3, 0xf8, !PT ;  /* 0x000001c0ba057812 */ /* 0x000fe400078ef803 */
[----:B------:R-:W-:Y:S01]  /*6170*/  LOP3.LUT R187, R8, 0x7c00, RZ, 0xc0, !PT ;  /* 0x00007c0008bb7812 */ /* 0x000fe200078ec0ff */
[----:B------:R-:W-:Y:S01]  /*6180*/  @!P4 IMAD.X R6, RZ, RZ, ~R6, P0 ;  /* 0x000000ffff06c224 */ /* 0x000fe200000e0e06 */
[----:B------:R-:W-:Y:S01]  /*6190*/  LOP3.LUT R193, R3, 0x400, RZ, 0xc0, !PT ;  /* 0x0000040003c17812 */ /* 0x000fe200078ec0ff */
[----:B------:R-:W-:Y:S01]  /*61a0*/  IMAD.MOV.U32 R8, RZ, RZ, R198 ;  /* 0x000000ffff087224 */ /* 0x000fe200078e00c6 */
[----:B------:R-:W-:Y:S02]  /*61b0*/  LOP3.LUT R4, R5, 0x8, R188, 0x78, !PT ;  /* 0x0000000805047812 */ /* 0x000fe400078e78bc */
[----:B------:R-:W-:Y:S02]  /*61c0*/  @!P4 SHF.R.S64 R7, R7, 0x1f, R6 ;  /* 0x0000001f0707c819 */ /* 0x000fe40000001006 */
[----:B------:R-:W-:Y:S01]  /*61d0*/  LOP3.LUT R2, R190, 0x8, RZ, 0xc0, !PT ;  /* 0x00000008be027812 */ /* 0x000fe200078ec0ff */
[----:B------:R-:W-:Y:S01]  /*61e0*/  IMAD R193, R4, 0x2, R193 ;  /* 0x0000000204c17824 */ /* 0x000fe200078e02c1 */
[----:B------:R-:W-:Y:S02]  /*61f0*/  LOP3.LUT R3, R187, 0x200, R3, 0xf8, !PT ;  /* 0x00000200bb037812 */ /* 0x000fe400078ef803 */
[----:B------:R-:W-:Y:S01]  /*6200*/  @!P4 IADD3 R198, P0, PT, R198, R7, RZ ;  /* 0x00000007c6c6c210 */ /* 0x000fe20007f1e0ff */
[----:B------:R-:W-:Y:S01]  /*6210*/  IMAD.MOV.U32 R7, RZ, RZ, R199 ;  /* 0x000000ffff077224 */ /* 0x000fe200078e00c7 */
[C---:B------:R-:W-:Y:S02]  /*6220*/  LOP3.LUT R212, R186.reuse, 0x40, RZ, 0xfc, !PT ;  /* 0x00000040bad47812 */ /* 0x040fe400078efcff */
[----:B------:R-:W-:Y:S02]  /*6230*/  LOP3.LUT R210, R186, 0x80, RZ, 0xfc, !PT ;  /* 0x00000080bad27812 */ /* 0x000fe400078efcff */
[----:B------:R-:W-:Y:S02]  /*6240*/  LOP3.LUT R2, R3, R5, R2, 0xf6, !PT ;  /* 0x0000000503027212 */ /* 0x000fe400078ef602 */
[----:B------:R-:W-:Y:S02]  /*6250*/  @!P4 LEA.HI.X.SX32 R199, R6, R199, 0x1, P0 ;  /* 0x000000c706c7c211 */ /* 0x000fe400000f0eff */
[----:B--2---:R-:W-:Y:S02]  /*6260*/  ISETP.GE.AND P3, PT, R186, UR10, PT ;  /* 0x0000000aba007c0c */ /* 0x004fe4000bf66270 */
[----:B------:R-:W-:Y:S02]  /*6270*/  ISETP.GE.AND P2, PT, R212, UR10, PT ;  /* 0x0000000ad4007c0c */ /* 0x000fe4000bf46270 */
[----:B------:R-:W-:Y:S02]  /*6280*/  ISETP.GE.AND P1, PT, R210, UR10, PT ;  /* 0x0000000ad2007c0c */ /* 0x000fe4000bf26270 */
[----:B------:R-:W-:Y:S01]  /*6290*/  LEA R213, R213, UR5, 0x1 ;  /* 0x00000005d5d57c11 */ /* 0x000fe2000f8e08ff */
[----:B------:R-:W-:Y:S10]  /*62a0*/  @!P4 BRA `(.L_x_487) ;  /* 0x0000000000f4c947 */ /* 0x000ff40003800000 */
[----:B------:R-:W-:Y:S01]  /*62b0*/  VIADD R9, R201, 0xffffffc0 ;  /* 0xffffffc0c9097836 */ /* 0x000fe20000000000 */
[----:B------:R-:W1:Y:S01]  /*62c0*/  LDC R4, c[0x0][0x4f0] ;  /* 0x00013c00ff047b82 */ /* 0x000e620000000800 */
[----:B------:R-:W-:Y:S03]  /*62d0*/  MOV R12, RZ ;  /* 0x000000ff000c7202 */ /* 0x000fe60000000f00 */
[----:B------:R-:W-:Y:S04]  /*62e0*/  IABS R10, R9 ;  /* 0x00000009000a7213 */ /* 0x000fe80000000000 */
[----:B------:R-:W2:Y:S01]  /*62f0*/  LDC.64 R172, c[0x0][0x3c0] ;  /* 0x0000f000ffac7b82 */ /* 0x000ea20000000a00 */
[-C--:B-1----:R-:W-:Y:S02]  /*6300*/  IABS R5, R4.reuse ;  /* 0x0000000400057213 */ /* 0x082fe40000000000 */
[----:B------:R-:W-:Y:S02]  /*6310*/  LOP3.LUT R9, R9, R4, RZ, 0x3c, !PT ;  /* 0x0000000409097212 */ /* 0x000fe400078e3cff */
[----:B------:R-:W1:Y:S10]  /*6320*/  I2F.RP R11, R5 ;  /* 0x00000005000b7306 */ /* 0x000e740000209400 */
[----:B-1----:R-:W1:Y:S02]  /*6330*/  MUFU.RCP R3, R11 ;  /* 0x0000000b00037308 */ /* 0x002e640000001000 */
[----:B-1----:R-:W-:Y:S08]  /*6340*/  VIADD R13, R3, 0xffffffe ;  /* 0x0ffffffe030d7836 */ /* 0x002ff00000000000 */
[----:B------:R-:W1:Y:S02]  /*6350*/  F2I.FTZ.U32.TRUNC.NTZ R13, R13 ;  /* 0x0000000d000d7305 */ /* 0x000e64000021f000 */
[--C-:B-1----:R-:W-:Y:S04]  /*6360*/  IMAD.MOV R6, RZ, RZ, -R13.reuse ;  /* 0x000000ffff067224 */ /* 0x102fe800078e0a0d */
[----:B------:R-:W-:Y:S04]  /*6370*/  IMAD R3, R6, R5, RZ ;  /* 0x0000000506037224 */ /* 0x000fe800078e02ff */
[----:B------:R-:W-:Y:S01]  /*6380*/  IMAD.HI.U32 R3, R13, R3, R12 ;  /* 0x000000030d037227 */ /* 0x000fe200078e000c */
[----:B------:R-:W-:Y:S05]  /*6390*/  IABS R12, R201 ;  /* 0x000000c9000c7213 */ /* 0x000fea0000000000 */
[C---:B------:R-:W-:Y:S04]  /*63a0*/  IMAD.HI.U32 R11, R3.reuse, R10, RZ ;  /* 0x0000000a030b7227 */ /* 0x040fe800078e00ff */
[----:B------:R-:W-:Y:S02]  /*63b0*/  IMAD.MOV R6, RZ, RZ, -R11 ;  /* 0x000000ffff067224 */ /* 0x000fe400078e0a0b */
[----:B------:R-:W-:Y:S04]  /*63c0*/  IMAD.HI.U32 R3, R3, R12, RZ ;  /* 0x0000000c03037227 */ /* 0x000fe800078e00ff */
[C---:B------:R-:W-:Y:S02]  /*63d0*/  IMAD R10, R5.reuse, R6, R10 ;  /* 0x00000006050a7224 */ /* 0x040fe400078e020a */
[----:B------:R-:W-:Y:S03]  /*63e0*/  IMAD.MOV R6, RZ, RZ, -R3 ;  /* 0x000000ffff067224 */ /* 0x000fe600078e0a03 */
[C---:B------:R-:W-:Y:S01]  /*63f0*/  ISETP.GT.U32.AND P0, PT, R5.reuse, R10, PT ;  /* 0x0000000a0500720c */ /* 0x040fe20003f04070 */
[C---:B------:R-:W-:Y:S01]  /*6400*/  IMAD R12, R5.reuse, R6, R12 ;  /* 0x00000006050c7224 */ /* 0x040fe200078e020c */
[----:B------:R-:W-:Y:S04]  /*6410*/  LOP3.LUT R6, RZ, R4, RZ, 0x33, !PT ;  /* 0x00000004ff067212 */ /* 0x000fe800078e33ff */
[----:B------:R-:W-:Y:S07]  /*6420*/  ISETP.GT.U32.AND P5, PT, R5, R12, PT ;  /* 0x0000000c0500720c */ /* 0x000fee0003fa4070 */
[----:B------:R-:W-:Y:S02]  /*6430*/  @!P0 IMAD.IADD R10, R10, 0x1, -R5 ;  /* 0x000000010a0a8824 */ /* 0x000fe400078e0a05 */
[----:B------:R-:W-:Y:S03]  /*6440*/  @!P0 VIADD R11, R11, 0x1 ;  /* 0x000000010b0b8836 */ /* 0x000fe60000000000 */
[-C--:B------:R-:W-:Y:S01]  /*6450*/  ISETP.GE.U32.AND P6, PT, R10, R5.reuse, PT ;  /* 0x000000050a00720c */ /* 0x080fe20003fc6070 */
[----:B------:R-:W-:Y:S01]  /*6460*/  @!P5 VIADD R3, R3, 0x1 ;  /* 0x000000010303d836 */ /* 0x000fe20000000000 */
[-C--:B------:R-:W-:Y:S02]  /*6470*/  @!P5 IADD3 R12, PT, PT, R12, -R5.reuse, RZ ;  /* 0x800000050c0cd210 */ /* 0x080fe40007ffe0ff */
[----:B------:R-:W-:Y:S02]  /*6480*/  ISETP.GE.AND P5, PT, R9, RZ, PT ;  /* 0x000000ff0900720c */ /* 0x000fe40003fa6270 */
[----:B------:R-:W-:Y:S02]  /*6490*/  ISETP.GE.U32.AND P0, PT, R12, R5, PT ;  /* 0x000000050c00720c */ /* 0x000fe40003f06070 */
[----:B------:R-:W-:Y:S05]  /*64a0*/  LOP3.LUT R5, R201, R4, RZ, 0x3c, !PT ;  /* 0x00000004c9057212 */ /* 0x000fea00078e3cff */
[----:B------:R-:W-:Y:S02]  /*64b0*/  @P6 IADD3 R11, PT, PT, R11, 0x1, RZ ;  /* 0x000000010b0b6810 */ /* 0x000fe40007ffe0ff */
[----:B------:R-:W-:Y:S03]  /*64c0*/  ISETP.GE.AND P6, PT, R5, RZ, PT ;  /* 0x000000ff0500720c */ /* 0x000fe60003fc6270 */
[----:B------:R-:W-:Y:S02]  /*64d0*/  @!P5 IMAD.MOV R11, RZ, RZ, -R11 ;  /* 0x000000ffff0bd224 */ /* 0x000fe400078e0a0b */
[----:B------:R-:W-:Y:S01]  /*64e0*/  @P0 VIADD R3, R3, 0x1 ;  /* 0x0000000103030836 */ /* 0x000fe20000000000 */
[----:B------:R-:W-:Y:S04]  /*64f0*/  ISETP.NE.AND P0, PT, R4, RZ, PT ;  /* 0x000000ff0400720c */ /* 0x000fe80003f05270 */
[C---:B------:R-:W-:Y:S03]  /*6500*/  SEL R11, R6.reuse, R11, !P0 ;  /* 0x0000000b060b7207 */ /* 0x040fe60004000000 */
[----:B------:R-:W-:Y:S02]  /*6510*/  @!P6 IADD3 R3, PT, PT, -R3, RZ, RZ ;  /* 0x000000ff0303e210 */ /* 0x000fe40007ffe1ff */
[CC--:B------:R-:W-:Y:S02]  /*6520*/  LEA R14, P5, R11.reuse, R202.reuse, 0x2 ;  /* 0x000000ca0b0e7211 */ /* 0x0c0fe400078a10ff */
[----:B------:R-:W-:Y:S02]  /*6530*/  SEL R5, R6, R3, !P0 ;  /* 0x0000000306057207 */ /* 0x000fe40004000000 */
[-C--:B------:R-:W-:Y:S02]  /*6540*/  LEA.HI.X.SX32 R15, R11, R203.reuse, 0x2, P5 ;  /* 0x000000cb0b0f7211 */ /* 0x080fe400028f16ff */
[C---:B------:R-:W-:Y:S03]  /*6550*/  LEA R12, P0, R5.reuse, R202, 0x2 ;  /* 0x000000ca050c7211 */ /* 0x040fe600078010ff */
[----:B------:R-:W5:Y:S01]  /*6560*/  LDG.E R6, desc[UR14][R14.64] ;  /* 0x0000000e0e067981 */ /* 0x000f62000c1e1900 */
[C---:B------:R-:W-:Y:S01]  /*6570*/  LEA.HI.X.SX32 R13, R5.reuse, R203, 0x2, P0 ;  /* 0x000000cb050d7211 */ /* 0x040fe200000f16ff */
[----:B------:R-:W-:Y:S04]  /*6580*/  IMAD.IADD R5, R5, 0x1, -R11 ;  /* 0x0000000105057824 */ /* 0x000fe800078e0a0b */
[----:B------:R-:W-:Y:S01]  /*6590*/  IMAD R5, R5, R4, -0x40 ;  /* 0xffffffc005057424 */ /* 0x000fe200078e0204 */
[----:B------:R-:W5:Y:S03]  /*65a0*/  LDG.E R3, desc[UR14][R12.64] ;  /* 0x0000000e0c037981 */ /* 0x000f66000c1e1900 */
[-C--:B--2---:R-:W-:Y:S01]  /*65b0*/  IMAD.WIDE.U32 R10, R5, R172.reuse, RZ ;  /* 0x000000ac050a7225 */ /* 0x084fe200078e00ff */
[----:B------:R-:W-:Y:S05]  /*65c0*/  SHF.R.S32.HI R9, RZ, 0x1f, R5 ;  /* 0x0000001fff097819 */ /* 0x000fea0000011405 */
[----:B------:R-:W-:Y:S04]  /*65d0*/  IMAD R4, R9, R172, RZ ;  /* 0x000000ac09047224 */ /* 0x000fe800078e02ff */
[----:B------:R-:W-:Y:S05]  /*65e0*/  IMAD R4, R5, R173, R4 ;  /* 0x000000ad05047224 */ /* 0x000fea00078e0204 */
[----:B------:R-:W-:Y:S01]  /*65f0*/  IADD3 R11, PT, PT, R11, R4, RZ ;  /* 0x000000040b0b7210 */ /* 0x000fe20007ffe0ff */
[----:B-----5:R-:W-:Y:S04]  /*6600*/  IMAD.IADD R3, R6, 0x1, -R3 ;  /* 0x0000000106037824 */ /* 0x020fe800078e0a03 */
[----:B------:R-:W-:Y:S01]  /*6610*/  IMAD.WIDE.U32 R10, R3, UR8, R10 ;  /* 0x00000008030a7c25 */ /* 0x000fe2000f8e000a */
[----:B------:R-:W-:Y:S02]  /*6620*/  SHF.R.S32.HI R5, RZ, 0x1f, R3 ;  /* 0x0000001fff057819 */ /* 0x000fe40000011403 */
[C---:B------:R-:W-:Y:S03]  /*6630*/  LEA R198, P0, R10.reuse, R8, 0x1 ;  /* 0x000000080ac67211 */ /* 0x040fe600078008ff */
[----:B------:R-:W-:Y:S04]  /*6640*/  IMAD R4, R5, UR8, RZ ;  /* 0x0000000805047c24 */ /* 0x000fe8000f8e02ff */
[----:B------:R-:W-:Y:S04]  /*6650*/  IMAD R4, R3, UR9, R4 ;  /* 0x0000000903047c24 */ /* 0x000fe8000f8e0204 */
[----:B------:R-:W-:Y:S05]  /*6660*/  IMAD.IADD R4, R11, 0x1, R4 ;  /* 0x000000010b047824 */ /* 0x000fea00078e0204 */
[----:B------:R-:W-:Y:S07]  /*6670*/  LEA.HI.X R199, R10, R7, R4, 0x1, P0 ;  /* 0x000000070ac77211 */ /* 0x000fee00000f0c04 */
.L_x_487:
[----:B------:R-:W-:Y:S01]  /*6680*/  @!PT LDS RZ, [RZ] ;  /* 0x00000000fffff984 */ /* 0x000fe20000000800 */
[----:B------:R-:W-:Y:S01]  /*6690*/  @!PT LDS RZ, [RZ] ;  /* 0x00000000fffff984 */ /* 0x000fe20000000800 */
[----:B------:R-:W-:Y:S01]  /*66a0*/  @!PT LDS RZ, [RZ] ;  /* 0x00000000fffff984 */ /* 0x000fe20000000800 */
[----:B------:R-:W-:Y:S01]  /*66b0*/  @!P3 LDGSTS.E.BYPASS.LTC128B.128 [R213+0xc000], desc[UR14][R198.64] ;  /* 0x0c000000c6d5bfae */ /* 0x000fe2000b981a0e */
[C---:B------:R-:W-:Y:S01]  /*66c0*/  LEA R178, P0, R172.reuse, R198, 0x5 ;  /* 0x000000c6acb27211 */ /* 0x040fe200078028ff */
[C---:B------:R-:W-:Y:S01]  /*66d0*/  IMAD.SHL.U32 R174, R172.reuse, 0x20, RZ ;  /* 0x00000020acae7824 */ /* 0x040fe200078e00ff */
[C-C-:B------:R-:W-:Y:S01]  /*66e0*/  SHF.L.U64.HI R173, R172.reuse, 0x5, R175.reuse ;  /* 0x00000005acad7819 */ /* 0x140fe200000102af */
[----:B------:R-:W-:Y:S01]  /*66f0*/  @P3 STS.128 [R213+0xc000], RZ ;  /* 0x00c000ffd5003388 */ /* 0x000fe20000000c00 */
[----:B------:R-:W-:Y:S01]  /*6700*/  LEA.HI.X R179, R172, R199, R175, 0x5, P0 ;  /* 0x000000c7acb37211 */ /* 0x000fe200000f2caf */
[----:B------:R-:W-:Y:S01]  /*6710*/  VIADD R132, R193, UR5 ;  /* 0x00000005c1847c36 */ /* 0x000fe20008000000 */
[----:B------:R-:W-:Y:S01]  /*6720*/  IADD3 R180, P5, PT, R174, R178, RZ ;  /* 0x000000b2aeb47210 */ /* 0x000fe20007fbe0ff */
[----:B------:R-:W-:Y:S01]  /*6730*/  @!PT LDS RZ, [RZ] ;  /* 0x00000000fffff984 */ /* 0x000fe20000000800 */
[----:B------:R-:W-:Y:S01]  /*6740*/  @!PT LDS RZ, [RZ] ;  /* 0x00000000fffff984 */ /* 0x000fe20000000800 */
[----:B------:R-:W-:Y:S01]  /*6750*/  @!PT LDS RZ, [RZ] ;  /* 0x00000000fffff984 */ /* 0x000fe20000000800 */
[----:B------:R-:W-:Y:S01]  /*6760*/  @!P2 LDGSTS.E.BYPASS.LTC128B.128 [R213+0xe000], desc[UR14][R198.64+0x80] ;  /* 0x0e000080c6d5afae */ /* 0x000fe2000b981a0e */
[----:B------:R-:W-:Y:S01]  /*6770*/  LEA R176, R2, UR5, 0x1 ;  /* 0x0000000502b07c11 */ /* 0x000fe2000f8e08ff */
[----:B------:R-:W-:Y:S01]  /*6780*/  VIADD R207, R207, 0x1 ;  /* 0x00000001cfcf7836 */ /* 0x000fe20000000000 */
[----:B------:R-:W-:Y:S01]  /*6790*/  IADD3 R174, P0, PT, R174, R180, RZ ;  /* 0x000000b4aeae7210 */ /* 0x000fe20007f1e0ff */
[----:B------:R-:W-:Y:S01]  /*67a0*/  @P2 STS.128 [R213+0xe000], RZ ;  /* 0x00e000ffd5002388 */ /* 0x000fe20000000c00 */
[C---:B------:R-:W-:Y:S01]  /*67b0*/  IMAD.X R181, R173.reuse, 0x1, R179, P5 ;  /* 0x00000001adb57824 */ /* 0x040fe200028e06b3 */
[----:B------:R-:W-:Y:S02]  /*67c0*/  MOV R2, 0x40 ;  /* 0x0000004000027802 */ /* 0x000fe40000000f00 */
[----:B------:R-:W-:Y:S01]  /*67d0*/  @!PT LDS RZ, [RZ] ;  /* 0x00000000fffff984 */ /* 0x000fe20000000800 */
[----:B------:R-:W-:Y:S01]  /*67e0*/  @!PT LDS RZ, [RZ] ;  /* 0x00000000fffff984 */ /* 0x000fe20000000800 */
[----:B------:R-:W-:Y:S01]  /*67f0*/  @!PT LDS RZ, [RZ] ;  /* 0x00000000fffff984 */ /* 0x000fe20000000800 */
[----:B------:R-:W-:Y:S01]  /*6800*/  @!P1 LDGSTS.E.BYPASS.LTC128B.128 [R213+0x10000], desc[UR14][R198.64+0x100] ;  /* 0x10000100c6d59fae */ /* 0x000fe2000b981a0e */
[----:B------:R-:W-:Y:S01]  /*6810*/  IMAD.X R175, R173, 0x1, R181, P0 ;  /* 0x00000001adaf7824 */ /* 0x000fe200000e06b5 */
[C---:B------:R-:W-:Y:S02]  /*6820*/  LOP3.LUT P0, RZ, R188.reuse, 0x2, RZ, 0xc0, !PT ;  /* 0x00000002bcff7812 */ /* 0x040fe4000780c0ff */
[----:B------:R-:W-:Y:S01]  /*6830*/  @P1 STS.128 [R213+0x10000], RZ ;  /* 0x010000ffd5001388 */ /* 0x000fe20000000c00 */
[----:B------:R-:W-:Y:S02]  /*6840*/  ISETP.NE.AND P5, PT, R207, RZ, PT ;  /* 0x000000ffcf00720c */ /* 0x000fe40003fa5270 */
[----:B------:R-:W-:Y:S01]  /*6850*/  SEL R191, R185, 0xffffffe0, !P0 ;  /* 0xffffffe0b9bf7807 */ /* 0x000fe20004000000 */
[----:B------:R-:W-:Y:S01]  /*6860*/  @!PT LDS RZ, [RZ] ;  /* 0x00000000fffff984 */ /* 0x000fe20000000800 */
[----:B------:R-:W-:Y:S01]  /*6870*/  @!PT LDS RZ, [RZ] ;  /* 0x00000000fffff984 */ /* 0x000fe20000000800 */
[----:B------:R-:W-:Y:S01]  /*6880*/  @!PT LDS RZ, [RZ] ;  /* 0x00000000fffff984 */ /* 0x000fe20000000800 */
[----:B------:R-:W-:Y:S01]  /*6890*/  @!P3 LDGSTS.E.BYPASS.LTC128B.128 [R213+0xc800], desc[UR14][R178.64] ;  /* 0x0c800000b2d5bfae */ /* 0x000fe2000b981a0e */
[----:B------:R-:W-:Y:S03]  /*68a0*/  LOP3.LUT P0, RZ, R188, 0x4, RZ, 0xc0, !PT ;  /* 0x00000004bcff7812 */ /* 0x000fe6000780c0ff */
[----:B------:R-:W-:Y:S01]  /*68b0*/  @P3 STS.128 [R213+0xc800], RZ ;  /* 0x00c800ffd5003388 */ /* 0x000fe20000000c00 */
[--C-:B------:R-:W-:Y:S01]  /*68c0*/  IMAD.IADD R135, R191, 0x1, R176.reuse ;  /* 0x00000001bf877824 */ /* 0x100fe200078e02b0 */
[----:B------:R-:W-:Y:S01]  /*68d0*/  SEL R3, R2, 0xffffffc0, !P0 ;  /* 0xffffffc002037807 */ /* 0x000fe20004000000 */
[C---:B------:R-:W-:Y:S01]  /*68e0*/  IMAD.IADD R134, R132.reuse, 0x1, R191 ;  /* 0x0000000184867824 */ /* 0x040fe200078e02bf */
[----:B------:R-:W-:Y:S01]  /*68f0*/  @!PT LDS RZ, [RZ] ;  /* 0x00000000fffff984 */ /* 0x000fe20000000800 */
[----:B------:R-:W-:Y:S01]  /*6900*/  @!PT LDS RZ, [RZ] ;  /* 0x00000000fffff984 */ /* 0x000fe20000000800 */
[----:B------:R-:W-:Y:S01]  /*6910*/  @!PT LDS RZ, [RZ] ;  /* 0x00000000fffff984 */ /* 0x000fe20000000800 */
[----:B------:R-:W-:Y:S03]  /*6920*/  @!P2 LDGSTS.E.BYPASS.LTC128B.128 [R213+0xe800], desc[UR14][R178.64+0x80] ;  /* 0x0e800080b2d5afae */ /* 0x000fe6000b981a0e */
[----:B------:R-:W-:Y:S01]  /*6930*/  IMAD.IADD R192, R3, 0x1, R176 ;  /* 0x0000000103c07824 */ /* 0x000fe200078e02b0 */
[----:B------:R-:W-:Y:S01]  /*6940*/  @P2 STS.128 [R213+0xe800], RZ ;  /* 0x00e800ffd5002388 */ /* 0x000fe20000000c00 */
[----:B------:R-:W-:Y:S02]  /*6950*/  IMAD.IADD R132, R132, 0x1, R3 ;  /* 0x0000000184847824 */ /* 0x000fe400078e0203 */
[C---:B------:R-:W-:Y:S01]  /*6960*/  IMAD.IADD R3, R191.reuse, 0x1, R192 ;  /* 0x00000001bf037824 */ /* 0x040fe200078e02c0 */
[----:B------:R-:W-:Y:S01]  /*6970*/  @!PT LDS RZ, [RZ] ;  /* 0x00000000fffff984 */ /* 0x000fe20000000800 */
[----:B------:R-:W-:Y:S01]  /*6980*/  @!PT LDS RZ, [RZ] ;  /* 0x00000000fffff984 */ /* 0x000fe20000000800 */
[----:B------:R-:W-:Y:S01]  /*6990*/  @!PT LDS RZ, [RZ] ;  /* 0x00000000fffff984 */ /* 0x000fe20000000800 */
[----:B------:R-:W-:Y:S02]  /*69a0*/  @!P1 LDGSTS.E.BYPASS.LTC128B.128 [R213+0x10800], desc[UR14][R178.64+0x100] ;  /* 0x10800100b2d59fae */ /* 0x000fe4000b981a0e */
[----:B------:R-:W-:Y:S02]  /*69b0*/  IADD3 R2, PT, PT, R191, R132, RZ ;  /* 0x00000084bf027210 */ /* 0x000fe40007ffe0ff */
[----:B------:R-:W-:Y:S04]  /*69c0*/  @P1 STS.128 [R213+0x10800], RZ ;  /* 0x010800ffd5001388 */ /* 0x000fe80000000c00 */
[----:B------:R-:W-:Y:S01]  /*69d0*/  @!PT LDS RZ, [RZ] ;  /* 0x00000000fffff984 */ /* 0x000fe20000000800 */
[----:B------:R-:W-:Y:S01]  /*69e0*/  @!PT LDS RZ, [RZ] ;  /* 0x00000000fffff984 */ /* 0x000fe20000000800 */
[----:B------:R-:W-:Y:S01]  /*69f0*/  @!PT LDS RZ, [RZ] ;  /* 0x00000000fffff984 */ /* 0x000fe20000000800 */
[----:B------:R-:W-:Y:S04]  /*6a00*/  @!P3 LDGSTS.E.BYPASS.LTC128B.128 [R213+0xd000], desc[UR14][R180.64] ;  /* 0x0d000000b4d5bfae */ /* 0x000fe8000b981a0e */
        /* <DEDUP_REMOVED lines=24> */
[----:B------:R1:W-:Y:S04]  /*6b90*/  @!P1 LDGSTS.E.BYPASS.LTC128B.128 [R213+0x11800], desc[UR14][R174.64+0x100] ;  /* 0x11800100aed59fae */ /* 0x0003e8000b981a0e */
[----:B------:R-:W-:Y:S04]  /*6ba0*/  @P1 STS.128 [R213+0x11800], RZ ;  /* 0x011800ffd5001388 */ /* 0x000fe80000000c00 */
[----:B------:R-:W-:Y:S04]  /*6bb0*/  LDSM.16.M88.4 R136, [R176] ;  /* 0x00000000b088783b */ /* 0x000fe80000000200 */
[----:B------:R-:W2:Y:S04]  /*6bc0*/  LDSM.16.M88.4 R140, [R193+UR5+0x6000] ;  /* 0x00600005c18c783b */ /* 0x000ea80008000200 */
[----:B------:R-:W5:Y:S04]  /*6bd0*/  LDSM.16.M88.4 R144, [R193+UR5+0x6800] ;  /* 0x00680005c190783b */ /* 0x000f680008000200 */
[----:B------:R-:W3:Y:S04]  /*6be0*/  LDSM.16.M88.4 R148, [R193+UR5+0x7000] ;  /* 0x00700005c194783b */ /* 0x000ee80008000200 */
[----:B------:R-:W0:Y:S04]  /*6bf0*/  LDGDEPBAR ;  /* 0x00000000000079af */ /* 0x000e280000000000 */
[----:B------:R-:W4:Y:S04]  /*6c00*/  LDSM.16.M88.4 R152, [R193+UR5+0x7800] ;  /* 0x00780005c198783b */ /* 0x000f280008000200 */
[----:B------:R-:W-:Y:S04]  /*6c10*/  LDSM.16.M88.4 R156, [R135] ;  /* 0x00000000879c783b */ /* 0x000fe80000000200 */
[----:B------:R-:W4:Y:S04]  /*6c20*/  LDSM.16.M88.4 R160, [R134+0x6000] ;  /* 0x0060000086a0783b */ /* 0x000f280000000200 */
[----:B------:R-:W4:Y:S04]  /*6c30*/  LDSM.16.M88.4 R164, [R134+0x6800] ;  /* 0x0068000086a4783b */ /* 0x000f280000000200 */
[----:B------:R-:W-:Y:S04]  /*6c40*/  LDSM.16.M88.4 R168, [R2+0x6000] ;  /* 0x0060000002a8783b */ /* 0x000fe80000000200 */
[----:B-1----:R-:W-:Y:S01]  /*6c50*/  LDSM.16.M88.4 R172, [R134+0x8000] ;  /* 0x0080000086ac783b */ /* 0x002fe20000000200 */
[C---:B--2---:R-:W-:Y:S03]  /*6c60*/  HMMA.16816.F32 R4, R136.reuse, R140, RZ ;  /* 0x0000008c8804723c */ /* 0x044fe600000018ff */
[----:B------:R-:W-:Y:S05]  /*6c70*/  LDSM.16.M88.4 R180, [R193+UR5+0xa000] ;  /* 0x00a00005c1b4783b */ /* 0x000fea0008000200 */
[C---:B------:R-:W-:Y:S01]  /*6c80*/  HMMA.16816.F32 R8, R136.reuse, R142, RZ ;  /* 0x0000008e8808723c */ /* 0x040fe200000018ff */
[----:B------:R-:W1:Y:S07]  /*6c90*/  LDSM.16.M88.4 R140, [R134+0x7000] ;  /* 0x00700000868c783b */ /* 0x000e6e0000000200 */
[C---:B-----5:R-:W-:Y:S08]  /*6ca0*/  HMMA.16816.F32 R12, R136.reuse, R144, RZ ;  /* 0x00000090880c723c */ /* 0x060ff000000018ff */
[C---:B------:R-:W-:Y:S01]  /*6cb0*/  HMMA.16816.F32 R16, R136.reuse, R146, RZ ;  /* 0x000000928810723c */ /* 0x040fe200000018ff */
[----:B------:R-:W-:Y:S07]  /*6cc0*/  LDSM.16.M88.4 R144, [R192] ;  /* 0x00000000c090783b */ /* 0x000fee0000000200 */
[C---:B---3--:R-:W-:Y:S08]  /*6cd0*/  HMMA.16816.F32 R20, R136.reuse, R148, RZ ;  /* 0x000000948814723c */ /* 0x048ff000000018ff */
[C---:B------:R-:W-:Y:S01]  /*6ce0*/  HMMA.16816.F32 R24, R136.reuse, R150, RZ ;  /* 0x000000968818723c */ /* 0x040fe200000018ff */
[----:B------:R-:W-:Y:S07]  /*6cf0*/  LDSM.16.M88.4 R148, [R132+0x6000] ;  /* 0x006000008494783b */ /* 0x000fee0000000200 */
[C---:B----4-:R-:W-:Y:S08]  /*6d00*/  HMMA.16816.F32 R28, R136.reuse, R152, RZ ;  /* 0x00000098881c723c */ /* 0x050ff000000018ff */
[----:B------:R-:W-:Y:S01]  /*6d10*/  HMMA.16816.F32 R32, R136, R154, RZ ;  /* 0x0000009a8820723c */ /* 0x000fe200000018ff */
[----:B------:R-:W2:Y:S04]  /*6d20*/  LDSM.16.M88.4 R136, [R134+0x7800] ;  /* 0x007800008688783b */ /* 0x000ea80000000200 */
[----:B------:R-:W3:Y:S03]  /*6d30*/  LDSM.16.M88.4 R152, [R132+0x6800] ;  /* 0x006800008498783b */ /* 0x000ee60000000200 */
[C---:B------:R-:W-:Y:S08]  /*6d40*/  HMMA.16816.F32 R4, R156.reuse, R160, R4 ;  /* 0x000000a09c04723c */ /* 0x040ff00000001804 */
[C---:B------:R-:W-:Y:S01]  /*6d50*/  HMMA.16816.F32 R8, R156.reuse, R162, R8 ;  /* 0x000000a29c08723c */ /* 0x040fe20000001808 */
[----:B------:R-:W4:Y:S07]  /*6d60*/  LDSM.16.M88.4 R160, [R132+0x7000] ;  /* 0x0070000084a0783b */ /* 0x000f2e0000000200 */
[C---:B------:R-:W-:Y:S08]  /*6d70*/  HMMA.16816.F32 R12, R156.reuse, R164, R12 ;  /* 0x000000a49c0c723c */ /* 0x040ff0000000180c */
[C---:B------:R-:W-:Y:S01]  /*6d80*/  HMMA.16816.F32 R16, R156.reuse, R166, R16 ;  /* 0x000000a69c10723c */ /* 0x040fe20000001810 */
[----:B------:R-:W-:Y:S07]  /*6d90*/  LDSM.16.M88.4 R164, [R3] ;  /* 0x0000000003a4783b */ /* 0x000fee0000000200 */
[C---:B-1----:R-:W-:Y:S08]  /*6da0*/  HMMA.16816.F32 R20, R156.reuse, R140, R20 ;  /* 0x0000008c9c14723c */ /* 0x042ff00000001814 */
[C---:B------:R-:W-:Y:S01]  /*6db0*/  HMMA.16816.F32 R24, R156.reuse, R142, R24 ;  /* 0x0000008e9c18723c */ /* 0x040fe20000001818 */
[----:B------:R-:W1:Y:S07]  /*6dc0*/  LDSM.16.M88.4 R140, [R132+0x7800] ;  /* 0x00780000848c783b */ /* 0x000e6e0000000200 */
[C---:B--2---:R-:W-:Y:S08]  /*6dd0*/  HMMA.16816.F32 R28, R156.reuse, R136, R28 ;  /* 0x000000889c1c723c */ /* 0x044ff0000000181c */
[----:B------:R-:W-:Y:S01]  /*6de0*/  HMMA.16816.F32 R32, R156, R138, R32 ;  /* 0x0000008a9c20723c */ /* 0x000fe20000001820 */
[----:B------:R-:W2:Y:S04]  /*6df0*/  LDSM.16.M88.4 R136, [R2+0x6800] ;  /* 0x006800000288783b */ /* 0x000ea80000000200 */
[----:B------:R-:W-:Y:S03]  /*6e00*/  LDSM.16.M88.4 R156, [R193+UR5+0x8800] ;  /* 0x00880005c19c783b */ /* 0x000fe60008000200 */
[C---:B------:R-:W-:Y:S08]  /*6e10*/  HMMA.16816.F32 R4, R144.reuse, R148, R4 ;  /* 0x000000949004723c */ /* 0x040ff00000001804 */
[C---:B------:R-:W-:Y:S01]  /*6e20*/  HMMA.16816.F32 R8, R144.reuse, R150, R8 ;  /* 0x000000969008723c */ /* 0x040fe20000001808 */
[----:B------:R-:W5:Y:S07]  /*6e30*/  LDSM.16.M88.4 R148, [R2+0x7000] ;  /* 0x007000000294783b */ /* 0x000f6e0000000200 */
[C---:B---3--:R-:W-:Y:S08]  /*6e40*/  HMMA.16816.F32 R12, R144.reuse, R152, R12 ;  /* 0x00000098900c723c */ /* 0x048ff0000000180c */
[C---:B------:R-:W-:Y:S01]  /*6e50*/  HMMA.16816.F32 R16, R144.reuse, R154, R16 ;  /* 0x0000009a9010723c */ /* 0x040fe20000001810 */
[----:B------:R-:W-:Y:S07]  /*6e60*/  LDSM.16.M88.4 R152, [R193+UR5+0x8000] ;  /* 0x00800005c198783b */ /* 0x000fee0008000200 */
[C---:B----4-:R-:W-:Y:S08]  /*6e70*/  HMMA.16816.F32 R20, R144.reuse, R160, R20 ;  /* 0x000000a09014723c */ /* 0x050ff00000001814 */
[C---:B------:R-:W-:Y:S01]  /*6e80*/  HMMA.16816.F32 R24, R144.reuse, R162, R24 ;  /* 0x000000a29018723c */ /* 0x040fe20000001818 */
[----:B------:R-:W-:Y:S07]  /*6e90*/  LDSM.16.M88.4 R160, [R193+UR5+0x9000] ;  /* 0x00900005c1a0783b */ /* 0x000fee0008000200 */
[C---:B-1----:R-:W-:Y:S08]  /*6ea0*/  HMMA.16816.F32 R28, R144.reuse, R140, R28 ;  /* 0x0000008c901c723c */ /* 0x042ff0000000181c */
[----:B------:R-:W-:Y:S01]  /*6eb0*/  HMMA.16816.F32 R32, R144, R142, R32 ;  /* 0x0000008e9020723c */ /* 0x000fe20000001820 */
[----:B------:R-:W1:Y:S04]  /*6ec0*/  LDSM.16.M88.4 R140, [R2+0x7800] ;  /* 0x00780000028c783b */ /* 0x000e680000000200 */
[----:B------:R-:W3:Y:S03]  /*6ed0*/  LDSM.16.M88.4 R144, [R176+0x2000] ;  /* 0x00200000b090783b */ /* 0x000ee60000000200 */
[C---:B------:R-:W-:Y:S01]  /*6ee0*/  HMMA.16816.F32 R4, R164.reuse, R168, R4 ;  /* 0x000000a8a404723c */ /* 0x040fe20000001804 */
[----:B------:R-:W-:Y:S07]  /*6ef0*/  LDSM.16.M88.4 R176, [R176+0x4000] ;  /* 0x00400000b0b0783b */ /* 0x000fee0000000200 */
[C---:B------:R-:W-:Y:S01]  /*6f00*/  HMMA.16816.F32 R8, R164.reuse, R170, R8 ;  /* 0x000000aaa408723c */ /* 0x040fe20000001808 */
[----:B------:R-:W-:Y:S07]  /*6f10*/  LDSM.16.M88.4 R168, [R135+0x2000] ;  /* 0x0020000087a8783b */ /* 0x000fee0000000200 */
[C---:B--2---:R-:W-:Y:S08]  /*6f20*/  HMMA.16816.F32 R12, R164.reuse, R136, R12 ;  /* 0x00000088a40c723c */ /* 0x044ff0000000180c */
[C---:B------:R-:W-:Y:S01]  /*6f30*/  HMMA.16816.F32 R16, R164.reuse, R138, R16 ;  /* 0x0000008aa410723c */ /* 0x040fe20000001810 */
[----:B------:R-:W2:Y:S07]  /*6f40*/  LDSM.16.M88.4 R136, [R193+UR5+0x9800] ;  /* 0x00980005c188783b */ /* 0x000eae0008000200 */
[C---:B-----5:R-:W-:Y:S08]  /*6f50*/  HMMA.16816.F32 R20, R164.reuse, R148, R20 ;  /* 0x00000094a414723c */ /* 0x060ff00000001814 */
[C---:B------:R-:W-:Y:S01]  /*6f60*/  HMMA.16816.F32 R24, R164.reuse, R150, R24 ;  /* 0x00000096a418723c */ /* 0x040fe20000001818 */
[----:B------:R-:W-:Y:S07]  /*6f70*/  LDSM.16.M88.4 R148, [R134+0x9000] ;  /* 0x009000008694783b */ /* 0x000fee0000000200 */
[C---:B-1----:R-:W-:Y:S08]  /*6f80*/  HMMA.16816.F32 R28, R164.reuse, R140, R28 ;  /* 0x0000008ca41c723c */ /* 0x042ff0000000181c */
[----:B------:R-:W-:Y:S01]  /*6f90*/  HMMA.16816.F32 R32, R164, R142, R32 ;  /* 0x0000008ea420723c */ /* 0x000fe20000001820 */
[----:B------:R-:W1:Y:S04]  /*6fa0*/  LDSM.16.M88.4 R140, [R134+0x8800] ;  /* 0x00880000868c783b */ /* 0x000e680000000200 */
[----:B------:R-:W-:Y:S03]  /*6fb0*/  LDSM.16.M88.4 R164, [R2+0x8000] ;  /* 0x0080000002a4783b */ /* 0x000fe60000000200 */
[C---:B---3--:R-:W-:Y:S08]  /*6fc0*/  HMMA.16816.F32 R4, R144.reuse, R152, R4 ;  /* 0x000000989004723c */ /* 0x048ff00000001804 */
        /* <DEDUP_REMOVED lines=8> */
[C---:B--2---:R-:W-:Y:S08]  /*7050*/  HMMA.16816.F32 R28, R144.reuse, R136, R28 ;  /* 0x00000088901c723c */ /* 0x044ff0000000181c */
[----:B------:R-:W-:Y:S01]  /*7060*/  HMMA.16816.F32 R32, R144, R138, R32 ;  /* 0x0000008a9020723c */ /* 0x000fe20000001820 */
[----:B------:R-:W2:Y:S04]  /*7070*/  LDSM.16.M88.4 R136, [R134+0x9800] ;  /* 0x009800008688783b */ /* 0x000ea80000000200 */
[----:B------:R-:W3:Y:S03]  /*7080*/  LDSM.16.M88.4 R144, [R192+0x2000] ;  /* 0x00200000c090783b */ /* 0x000ee60000000200 */
[C---:B------:R-:W-:Y:S08]  /*7090*/  HMMA.16816.F32 R4, R168.reuse, R172, R4 ;  /* 0x000000aca804723c */ /* 0x040ff00000001804 */
[C---:B------:R-:W-:Y:S01]  /*70a0*/  HMMA.16816.F32 R8, R168.reuse, R174, R8 ;  /* 0x000000aea808723c */ /* 0x040fe20000001808 */
[----:B------:R-:W-:Y:S07]  /*70b0*/  LDSM.16.M88.4 R172, [R2+0x9800] ;  /* 0x0098000002ac783b */ /* 0x000fee0000000200 */
[C---:B-1----:R-:W-:Y:S08]  /*70c0*/  HMMA.16816.F32 R12, R168.reuse, R140, R12 ;  /* 0x0000008ca80c723c */ /* 0x042ff0000000180c */
[C---:B------:R-:W-:Y:S01]  /*70d0*/  HMMA.16816.F32 R16, R168.reuse, R142, R16 ;  /* 0x0000008ea810723c */ /* 0x040fe20000001810 */
[----:B------:R-:W1:Y:S07]  /*70e0*/  LDSM.16.M88.4 R140, [R132+0x8800] ;  /* 0x00880000848c783b */ /* 0x000e6e0000000200 */
[C---:B------:R-:W-:Y:S08]  /*70f0*/  HMMA.16816.F32 R20, R168.reuse, R148, R20 ;  /* 0x00000094a814723c */ /* 0x040ff00000001814 */
[C---:B------:R-:W-:Y:S01]  /*7100*/  HMMA.16816.F32 R24, R168.reuse, R150, R24 ;  /* 0x00000096a818723c */ /* 0x040fe20000001818 */
[----:B------:R-:W4:Y:S07]  /*7110*/  LDSM.16.M88.4 R148, [R3+0x2000] ;  /* 0x002000000394783b */ /* 0x000f2e0000000200 */
[C---:B--2---:R-:W-:Y:S08]  /*7120*/  HMMA.16816.F32 R28, R168.reuse, R136, R28 ;  /* 0x00000088a81c723c */ /* 0x044ff0000000181c */
[----:B------:R-:W-:Y:S01]  /*7130*/  HMMA.16816.F32 R32, R168, R138, R32 ;  /* 0x0000008aa820723c */ /* 0x000fe20000001820 */
[----:B------:R-:W2:Y:S04]  /*7140*/  LDSM.16.M88.4 R136, [R2+0x8800] ;  /* 0x008800000288783b */ /* 0x000ea80000000200 */
[----:B------:R-:W5:Y:S03]  /*7150*/  LDSM.16.M88.4 R168, [R2+0x9000] ;  /* 0x0090000002a8783b */ /* 0x000f660000000200 */
[C---:B---3--:R-:W-:Y:S08]  /*7160*/  HMMA.16816.F32 R4, R144.reuse, R152, R4 ;  /* 0x000000989004723c */ /* 0x048ff00000001804 */
[C---:B------:R-:W-:Y:S01]  /*7170*/  HMMA.16816.F32 R8, R144.reuse, R154, R8 ;  /* 0x0000009a9008723c */ /* 0x040fe20000001808 */
[----:B------:R-:W-:Y:S07]  /*7180*/  LDSM.16.M88.4 R152, [R193+UR5+0xb800] ;  /* 0x00b80005c198783b */ /* 0x000fee0008000200 */
[C---:B-1----:R-:W-:Y:S08]  /*7190*/  HMMA.16816.F32 R12, R144.reuse, R140, R12 ;  /* 0x0000008c900c723c */ /* 0x042ff0000000180c */
[C---:B------:R-:W-:Y:S01]  /*71a0*/  HMMA.16816.F32 R16, R144.reuse, R142, R16 ;  /* 0x0000008e9010723c */ /* 0x040fe20000001810 */
[----:B------:R-:W1:Y:S07]  /*71b0*/  LDSM.16.M88.4 R140, [R193+UR5+0xa800] ;  /* 0x00a80005c18c783b */ /* 0x000e6e0008000200 */
[C---:B------:R-:W-:Y:S08]  /*71c0*/  HMMA.16816.F32 R20, R144.reuse, R156, R20 ;  /* 0x0000009c9014723c */ /* 0x040ff00000001814 */
[C---:B------:R-:W-:Y:S01]  /*71d0*/  HMMA.16816.F32 R24, R144.reuse, R158, R24 ;  /* 0x0000009e9018723c */ /* 0x040fe20000001818 */
[----:B------:R-:W-:Y:S07]  /*71e0*/  LDSM.16.M88.4 R156, [R134+0xa800] ;  /* 0x00a80000869c783b */ /* 0x000fee0000000200 */
[C---:B------:R-:W-:Y:S08]  /*71f0*/  HMMA.16816.F32 R28, R144.reuse, R160, R28 ;  /* 0x000000a0901c723c */ /* 0x040ff0000000181c */
[----:B------:R-:W-:Y:S01]  /*7200*/  HMMA.16816.F32 R32, R144, R162, R32 ;  /* 0x000000a29020723c */ /* 0x000fe20000001820 */
[----:B------:R-:W3:Y:S04]  /*7210*/  LDSM.16.M88.4 R144, [R193+UR5+0xb000] ;  /* 0x00b00005c190783b */ /* 0x000ee80008000200 */
[----:B------:R-:W-:Y:S03]  /*7220*/  LDSM.16.M88.4 R160, [R134+0xb000] ;  /* 0x00b0000086a0783b */ /* 0x000fe60000000200 */
[C---:B----4-:R-:W-:Y:S08]  /*7230*/  HMMA.16816.F32 R4, R148.reuse, R164, R4 ;  /* 0x000000a49404723c */ /* 0x050ff00000001804 */
[C---:B------:R-:W-:Y:S01]  /*7240*/  HMMA.16816.F32 R8, R148.reuse, R166, R8 ;  /* 0x000000a69408723c */ /* 0x040fe20000001808 */
[----:B------:R-:W-:Y:S07]  /*7250*/  LDSM.16.M88.4 R164, [R134+0xb800] ;  /* 0x00b8000086a4783b */ /* 0x000fee0000000200 */
[C---:B--2---:R-:W-:Y:S08]  /*7260*/  HMMA.16816.F32 R12, R148.reuse, R136, R12 ;  /* 0x00000088940c723c */ /* 0x044ff0000000180c */
[C---:B------:R-:W-:Y:S01]  /*7270*/  HMMA.16816.F32 R16, R148.reuse, R138, R16 ;  /* 0x0000008a9410723c */ /* 0x040fe20000001810 */
[----:B------:R-:W-:Y:S07]  /*7280*/  LDSM.16.M88.4 R136, [R135+0x4000] ;  /* 0x004000008788783b */ /* 0x000fee0000000200 */
[C---:B-----5:R-:W-:Y:S08]  /*7290*/  HMMA.16816.F32 R20, R148.reuse, R168, R20 ;  /* 0x000000a89414723c */ /* 0x060ff00000001814 */
[C---:B------:R-:W-:Y:S01]  /*72a0*/  HMMA.16816.F32 R24, R148.reuse, R170, R24 ;  /* 0x000000aa9418723c */ /* 0x040fe20000001818 */
[----:B------:R-:W-:Y:S07]  /*72b0*/  LDSM.16.M88.4 R168, [R132+0xa800] ;  /* 0x00a8000084a8783b */ /* 0x000fee0000000200 */
[C---:B------:R-:W-:Y:S08]  /*72c0*/  HMMA.16816.F32 R28, R148.reuse, R172, R28 ;  /* 0x000000ac941c723c */ /* 0x040ff0000000181c */
[----:B------:R-:W-:Y:S01]  /*72d0*/  HMMA.16816.F32 R32, R148, R174, R32 ;  /* 0x000000ae9420723c */ /* 0x000fe20000001820 */
[----:B------:R-:W2:Y:S04]  /*72e0*/  LDSM.16.M88.4 R148, [R134+0xa000] ;  /* 0x00a000008694783b */ /* 0x000ea80000000200 */
[----:B------:R-:W-:Y:S03]  /*72f0*/  LDSM.16.M88.4 R172, [R132+0xb000] ;  /* 0x00b0000084ac783b */ /* 0x000fe60000000200 */
[C---:B------:R-:W-:Y:S08]  /*7300*/  HMMA.16816.F32 R4, R176.reuse, R180, R4 ;  /* 0x000000b4b004723c */ /* 0x040ff00000001804 */
[C---:B------:R-:W-:Y:S01]  /*7310*/  HMMA.16816.F32 R8, R176.reuse, R182, R8 ;  /* 0x000000b6b008723c */ /* 0x040fe20000001808 */
[----:B------:R-:W-:Y:S07]  /*7320*/  LDSM.16.M88.4 R180, [R2+0xb800] ;  /* 0x00b8000002b4783b */ /* 0x000fee0000000200 */
[C---:B-1----:R-:W-:Y:S08]  /*7330*/  HMMA.16816.F32 R12, R176.reuse, R140, R12 ;  /* 0x0000008cb00c723c */ /* 0x042ff0000000180c */
[C---:B------:R-:W-:Y:S01]  /*7340*/  HMMA.16816.F32 R16, R176.reuse, R142, R16 ;  /* 0x0000008eb010723c */ /* 0x040fe20000001810 */
[----:B------:R-:W-:Y:S07]  /*7350*/  LDSM.16.M88.4 R140, [R192+0x4000] ;  /* 0x00400000c08c783b */ /* 0x000fee0000000200 */
[C---:B---3--:R-:W-:Y:S08]  /*7360*/  HMMA.16816.F32 R20, R176.reuse, R144, R20 ;  /* 0x00000090b014723c */ /* 0x048ff00000001814 */
        /* <DEDUP_REMOVED lines=11> */
[----:B------:R-:W2:Y:S07]  /*7420*/  LDSM.16.M88.4 R156, [R2+0xa000] ;  /* 0x00a00000029c783b */ /* 0x000eae0000000200 */
[C---:B------:R-:W-:Y:S08]  /*7430*/  HMMA.16816.F32 R20, R136.reuse, R160, R20 ;  /* 0x000000a08814723c */ /* 0x040ff00000001814 */
[C---:B------:R-:W-:Y:S01]  /*7440*/  HMMA.16816.F32 R24, R136.reuse, R162, R24 ;  /* 0x000000a28818723c */ /* 0x040fe20000001818 */
[----:B------:R-:W4:Y:S01]  /*7450*/  LDSM.16.M88.4 R160, [R2+0xa800] ;  /* 0x00a8000002a0783b */ /* 0x000f220000000200 */
[----:B------:R-:W-:Y:S04]  /*7460*/  DEPBAR.LE SB0, 0x0 ;  /* 0x000080000000791a */ /* 0x000fe80000000000 */
[----:B------:R-:W-:Y:S02]  /*7470*/  BAR.SYNC.DEFER_BLOCKING 0x0 ;  /* 0x0000000000007b1d */ /* 0x000fe40000010000 */
[C---:B------:R-:W-:Y:S08]  /*7480*/  HMMA.16816.F32 R28, R136.reuse, R164, R28 ;  /* 0x000000a4881c723c */ /* 0x040ff0000000181c */
[----:B------:R-:W-:Y:S08]  /*7490*/  HMMA.16816.F32 R32, R136, R166, R32 ;  /* 0x000000a68820723c */ /* 0x000ff00000001820 */
[C---:B-1----:R-:W-:Y:S08]  /*74a0*/  HMMA.16816.F32 R4, R140.reuse, R144, R4 ;  /* 0x000000908c04723c */ /* 0x042ff00000001804 */
[C---:B------:R-:W-:Y:S08]  /*74b0*/  HMMA.16816.F32 R8, R140.reuse, R146, R8 ;  /* 0x000000928c08723c */ /* 0x040ff00000001808 */
[C---:B------:R-:W-:Y:S08]  /*74c0*/  HMMA.16816.F32 R12, R140.reuse, R168, R12 ;  /* 0x000000a88c0c723c */ /* 0x040ff0000000180c */
[C---:B------:R-:W-:Y:S08]  /*74d0*/  HMMA.16816.F32 R16, R140.reuse, R170, R16 ;  /* 0x000000aa8c10723c */ /* 0x040ff00000001810 */
[C---:B------:R-:W-:Y:S08]  /*74e0*/  HMMA.16816.F32 R20, R140.reuse, R172, R20 ;  /* 0x000000ac8c14723c */ /* 0x040ff00000001814 */
[C---:B------:R-:W-:Y:S08]  /*74f0*/  HMMA.16816.F32 R24, R140.reuse, R174, R24 ;  /* 0x000000ae8c18723c */ /* 0x040ff00000001818 */
[C---:B---3--:R-:W-:Y:S08]  /*7500*/  HMMA.16816.F32 R28, R140.reuse, R152, R28 ;  /* 0x000000988c1c723c */ /* 0x048ff0000000181c */
[----:B------:R-:W-:Y:S08]  /*7510*/  HMMA.16816.F32 R32, R140, R154, R32 ;  /* 0x0000009a8c20723c */ /* 0x000ff00000001820 */
[C---:B--2---:R-:W-:Y:S08]  /*7520*/  HMMA.16816.F32 R4, R148.reuse, R156, R4 ;  /* 0x0000009c9404723c */ /* 0x044ff00000001804 */
[C---:B------:R-:W-:Y:S08]  /*7530*/  HMMA.16816.F32 R8, R148.reuse, R158, R8 ;  /* 0x0000009e9408723c */ /* 0x040ff00000001808 */
[C---:B----4-:R-:W-:Y:S08]  /*7540*/  HMMA.16816.F32 R12, R148.reuse, R160, R12 ;  /* 0x000000a0940c723c */ /* 0x050ff0000000180c */
[C---:B------:R-:W-:Y:S08]  /*7550*/  HMMA.16816.F32 R16, R148.reuse, R162, R16 ;  /* 0x000000a29410723c */ /* 0x040ff00000001810 */
[C---:B------:R-:W-:Y:S08]  /*7560*/  HMMA.16816.F32 R20, R148.reuse, R176, R20 ;  /* 0x000000b09414723c */ /* 0x040ff00000001814 */
[C---:B------:R-:W-:Y:S08]  /*7570*/  HMMA.16816.F32 R24, R148.reuse, R178, R24 ;  /* 0x000000b29418723c */ /* 0x040ff00000001818 */
[C---:B------:R-:W-:Y:S08]  /*7580*/  HMMA.16816.F32 R28, R148.reuse, R180, R28 ;  /* 0x000000b4941c723c */ /* 0x040ff0000000181c */
[----:B------:R-:W-:Y:S01]  /*7590*/  HMMA.16816.F32 R32, R148, R182, R32 ;  /* 0x000000b69420723c */ /* 0x000fe20000001820 */
[----:B------:R-:W-:Y:S08]  /*75a0*/  @!UPT UIADD3 URZ, UPT, UPT, URZ, URZ, URZ ;  /* 0x000000fffffff290 */ /* 0x000ff0000fffe0ff */
[----:B------:R-:W-:Y:S11]  /*75b0*/  @!P5 BRA `(.L_x_488) ;  /* 0x000000080050d947 */ /* 0x000ff60003800000 */
[----:B------:R-:W1:Y:S08]  /*75c0*/  LDC.64 R2, c[0x0][0x4e0] ;  /* 0x00013800ff027b82 */ /* 0x000e700000000a00 */
[----:B------:R-:W2:Y:S01]  /*75d0*/  LDC R135, c[0x0][0x3bc] ;  /* 0x0000ef00ff877b82 */ /* 0x000ea20000000800 */
[----:B-1----:R-:W-:Y:S04]  /*75e0*/  ISETP.NE.U32.AND P4, PT, R2, RZ, PT ;  /* 0x000000ff0200720c */ /* 0x002fe80003f85070 */
[----:B------:R-:W-:Y:S11]  /*75f0*/  ISETP.NE.AND.EX P4, PT, R3, RZ, PT, P4 ;  /* 0x000000ff0300720c */ /* 0x000ff60003f85340 */
[----:B------:R-:W-:Y:S02]  /*7600*/  @!UPT UIADD3 URZ, UPT, UPT, URZ, URZ, URZ ;  /* 0x000000fffffff290 */ /* 0x000fe4000fffe0ff */
[----:B------:R-:W1:Y:S01]  /*7610*/  @!P4 LDC R2, c[0x0][0x3b8] ;  /* 0x0000ee00ff02cb82 */ /* 0x000e620000000800 */
[----:B------:R-:W-:Y:S05]  /*7620*/  @!P4 IMAD.MOV.U32 R132, RZ, RZ, RZ ;  /* 0x000000ffff84c224 */ /* 0x000fea00078e00ff */
[----:B------:R-:W-:Y:S01]  /*7630*/  @!P4 IADD3 R132, P5, PT, RZ, -R132, RZ ;  /* 0x80000084ff84c210 */ /* 0x000fe20007fbe0ff */
[----:B-1----:R-:W-:Y:S04]  /*7640*/  @!P4 IMAD.SHL.U32 R3, R2, 0x40, RZ ;  /* 0x000000400203c824 */ /* 0x002fe800078e00ff */
[----:B------:R-:W-:Y:S05]  /*7650*/  @!P4 IMAD.X R3, RZ, RZ, ~R3, P5 ;  /* 0x000000ffff03c224 */ /* 0x000fea00028e0e03 */
[----:B------:R-:W-:Y:S04]  /*7660*/  @!P4 SHF.R.S64 R137, R132, 0x1f, R3 ;  /* 0x0000001f8489c819 */ /* 0x000fe80000001003 */
[----:B------:R-:W-:Y:S04]  /*7670*/  @!P4 IADD3 R196, P5, PT, R137, R196, RZ ;  /* 0x000000c489c4c210 */ /* 0x000fe80007fbe0ff */
[----:B------:R-:W-:Y:S01]  /*7680*/  @!P4 LEA.HI.X.SX32 R195, R3, R195, 0x1, P5 ;  /* 0x000000c303c3c211 */ /* 0x000fe200028f0eff */
[----:B--2---:R-:W-:Y:S08]  /*7690*/  @!P4 BRA `(.L_x_489) ;  /* 0x0000000000f8c947 */ /* 0x004ff00003800000 */
[----:B------:R-:W-:Y:S01]  /*76a0*/  VIADD R141, R201, 0xffffff80 ;  /* 0xffffff80c98d7836 */ /* 0x000fe20000000000 */
[----:B------:R-:W1:Y:S04]  /*76b0*/  LDC R132, c[0x0][0x4f0] ;  /* 0x00013c00ff847b82 */ /* 0x000e680000000800 */
[----:B------:R-:W-:Y:S02]  /*76c0*/  IABS R134, R141 ;  /* 0x0000008d00867213 */ /* 0x000fe40000000000 */
[-C--:B-1----:R-:W-:Y:S02]  /*76d0*/  IABS R2, R132.reuse ;  /* 0x0000008400027213 */ /* 0x082fe40000000000 */
[-C--:B------:R-:W-:Y:S02]  /*76e0*/  LOP3.LUT R141, R141, R132.reuse, RZ, 0x3c, !PT ;  /* 0x000000848d8d7212 */ /* 0x080fe400078e3cff */
[----:B------:R-:W1:Y:S10]  /*76f0*/  I2F.RP R140, R2 ;  /* 0x00000002008c7306 */ /* 0x000e740000209400 */
[----:B-1----:R-:W1:Y:S02]  /*7700*/  MUFU.RCP R3, R140 ;  /* 0x0000008c00037308 */ /* 0x002e640000001000 */
[----:B-1----:R-:W-:Y:S01]  /*7710*/  VIADD R138, R3, 0xffffffe ;  /* 0x0ffffffe038a7836 */ /* 0x002fe20000000000 */
[----:B------:R-:W-:Y:S07]  /*7720*/  IADD3 R3, PT, PT, R201, -0x40, RZ ;  /* 0xffffffc0c9037810 */ /* 0x000fee0007ffe0ff */
[----:B------:R-:W1:Y:S01]  /*7730*/  F2I.FTZ.U32.TRUNC.NTZ R139, R138 ;  /* 0x0000008a008b7305 */ /* 0x000e62000021f000 */
[----:B------:R-:W-:Y:S02]  /*7740*/  IABS R136, R3 ;  /* 0x0000000300887213 */ /* 0x000fe40000000000 */
[----:B------:R-:W-:Y:S01]  /*7750*/  LOP3.LUT R3, R3, R132, RZ, 0x3c, !PT ;  /* 0x0000008403037212 */ /* 0x000fe200078e3cff */
[--C-:B-1----:R-:W-:Y:S02]  /*7760*/  IMAD.MOV R137, RZ, RZ, -R139.reuse ;  /* 0x000000ffff897224 */ /* 0x102fe400078e0a8b */
[----:B------:R-:W-:Y:S02]  /*7770*/  IMAD.MOV.U32 R138, RZ, RZ, RZ ;  /* 0x000000ffff8a7224 */ /* 0x000fe400078e00ff */
[----:B------:R-:W-:Y:S04]  /*7780*/  IMAD R137, R137, R2, RZ ;  /* 0x0000000289897224 */ /* 0x000fe800078e02ff */
[----:B------:R-:W-:Y:S06]  /*7790*/  IMAD.HI.U32 R137, R139, R137, R138 ;  /* 0x000000898b897227 */ /* 0x000fec00078e008a */
[C---:B------:R-:W-:Y:S04]  /*77a0*/  IMAD.HI.U32 R140, R137.reuse, R136, RZ ;  /* 0x00000088898c7227 */ /* 0x040fe800078e00ff */
[----:B------:R-:W-:Y:S01]  /*77b0*/  IMAD.HI.U32 R138, R137, R134, RZ ;  /* 0x00000086898a7227 */ /* 0x000fe200078e00ff */
[----:B------:R-:W-:Y:S03]  /*77c0*/  IADD3 R139, PT, PT, -R140, RZ, RZ ;  /* 0x000000ff8c8b7210 */ /* 0x000fe60007ffe1ff */
[----:B------:R-:W-:Y:S02]  /*77d0*/  IMAD.MOV R137, RZ, RZ, -R138 ;  /* 0x000000ffff897224 */ /* 0x000fe400078e0a8a */
[C---:B------:R-:W-:Y:S01]  /*77e0*/  IMAD R136, R2.reuse, R139, R136 ;  /* 0x0000008b02887224 */ /* 0x040fe200078e0288 */
[----:B------:R-:W-:Y:S01]  /*77f0*/  LOP3.LUT R139, RZ, R132, RZ, 0x33, !PT ;  /* 0x00000084ff8b7212 */ /* 0x000fe200078e33ff */
[C---:B------:R-:W-:Y:S03]  /*7800*/  IMAD R134, R2.reuse, R137, R134 ;  /* 0x0000008902867224 */ /* 0x040fe600078e0286 */
[C---:B------:R-:W-:Y:S02]  /*7810*/  ISETP.GT.U32.AND P6, PT, R2.reuse, R136, PT ;  /* 0x000000880200720c */ /* 0x040fe40003fc4070 */
[----:B------:R-:W-:Y:S11]  /*7820*/  ISETP.GT.U32.AND P5, PT, R2, R134, PT ;  /* 0x000000860200720c */ /* 0x000ff60003fa4070 */
[--C-:B------:R-:W-:Y:S02]  /*7830*/  @!P6 IMAD.IADD R136, R136, 0x1, -R2.reuse ;  /* 0x000000018888e824 */ /* 0x100fe400078e0a02 */
[----:B------:R-:W-:Y:S01]  /*7840*/  @!P5 IADD3 R138, PT, PT, R138, 0x1, RZ ;  /* 0x000000018a8ad810 */ /* 0x000fe20007ffe0ff */
[----:B------:R-:W-:Y:S02]  /*7850*/  @!P5 IMAD.IADD R134, R134, 0x1, -R2 ;  /* 0x000000018686d824 */ /* 0x000fe400078e0a02 */
[----:B------:R-:W-:Y:S01]  /*7860*/  @!P6 VIADD R140, R140, 0x1 ;  /* 0x000000018c8ce836 */ /* 0x000fe20000000000 */
[-C--:B------:R-:W-:Y:S02]  /*7870*/  ISETP.GE.U32.AND P6, PT, R136, R2.reuse, PT ;  /* 0x000000028800720c */ /* 0x080fe40003fc6070 */
[----:B------:R-:W-:Y:S11]  /*7880*/  ISETP.GE.U32.AND P5, PT, R134, R2, PT ;  /* 0x000000028600720c */ /* 0x000ff60003fa6070 */
[----:B------:R-:W-:Y:S02]  /*7890*/  @P6 IADD3 R140, PT, PT, R140, 0x1, RZ ;  /* 0x000000018c8c6810 */ /* 0x000fe40007ffe0ff */
[----:B------:R-:W-:Y:S01]  /*78a0*/  ISETP.GE.AND P6, PT, R3, RZ, PT ;  /* 0x000000ff0300720c */ /* 0x000fe20003fc6270 */
[----:B------:R-:W-:Y:S01]  /*78b0*/  @P5 VIADD R138, R138, 0x1 ;  /* 0x000000018a8a5836 */ /* 0x000fe20000000000 */
[----:B------:R-:W-:Y:S01]  /*78c0*/  ISETP.GE.AND P5, PT, R141, RZ, PT ;  /* 0x000000ff8d00720c */ /* 0x000fe20003fa6270 */
[----:B------:R-:W1:Y:S10]  /*78d0*/  LDC.64 R2, c[0x0][0x3b8] ;  /* 0x0000ee00ff027b82 */ /* 0x000e740000000a00 */
[----:B------:R-:W-:Y:S02]  /*78e0*/  @!P6 IMAD.MOV R140, RZ, RZ, -R140 ;  /* 0x000000ffff8ce224 */ /* 0x000fe400078e0a8c */
[----:B------:R-:W-:Y:S01]  /*78f0*/  @!P5 IMAD.MOV R138, RZ, RZ, -R138 ;  /* 0x000000ffff8ad224 */ /* 0x000fe200078e0a8a */
[----:B------:R-:W-:Y:S04]  /*7900*/  ISETP.NE.AND P5, PT, R132, RZ, PT ;  /* 0x000000ff8400720c */ /* 0x000fe80003fa5270 */
[C---:B------:R-:W-:Y:S02]  /*7910*/  SEL R141, R139.reuse, R138, !P5 ;  /* 0x0000008a8b8d7207 */ /* 0x040fe40006800000 */
[----:B------:R-:W-:Y:S02]  /*7920*/  SEL R139, R139, R140, !P5 ;  /* 0x0000008c8b8b7207 */ /* 0x000fe40006800000 */
[-C--:B------:R-:W-:Y:S02]  /*7930*/  LEA R144, P6, R141, R202.reuse, 0x2 ;  /* 0x000000ca8d907211 */ /* 0x080fe400078c10ff */
[----:B------:R-:W-:Y:S02]  /*7940*/  LEA R142, P5, R139, R202, 0x2 ;  /* 0x000000ca8b8e7211 */ /* 0x000fe400078a10ff */
[-C--:B------:R-:W-:Y:S02]  /*7950*/  LEA.HI.X.SX32 R145, R141, R203.reuse, 0x2, P6 ;  /* 0x000000cb8d917211 */ /* 0x080fe400030f16ff */
[C---:B------:R-:W-:Y:S02]  /*7960*/  LEA.HI.X.SX32 R143, R139.reuse, R203, 0x2, P5 ;  /* 0x000000cb8b8f7211 */ /* 0x040fe400028f16ff */
[----:B------:R-:W-:Y:S01]  /*7970*/  IADD3 R139, PT, PT, R139, -R141, RZ ;  /* 0x8000008d8b8b7210 */ /* 0x000fe20007ffe0ff */
[----:B------:R-:W2:Y:S04]  /*7980*/  LDG.E R137, desc[UR14][R144.64] ;  /* 0x0000000e90897981 */ /* 0x000ea8000c1e1900 */
[----:B------:R-:W-:Y:S01]  /*7990*/  IMAD R139, R139, R132, -0x40 ;  /* 0xffffffc08b8b7424 */ /* 0x000fe200078e0284 */
[----:B------:R-:W2:Y:S04]  /*79a0*/  LDG.E R134, desc[UR14][R142.64] ;  /* 0x0000000e8e867981 */ /* 0x000ea8000c1e1900 */
[----:B------:R-:W-:Y:S05]  /*79b0*/  SHF.R.S32.HI R141, RZ, 0x1f, R139 ;  /* 0x0000001fff8d7819 */ /* 0x000fea000001148b */
[-C--:B-1----:R-:W-:Y:S02]  /*79c0*/  IMAD R132, R141, R2.reuse, RZ ;  /* 0x000000028d847224 */ /* 0x082fe400078e02ff */
[C---:B------:R-:W-:Y:S04]  /*79d0*/  IMAD.WIDE.U32 R140, R139.reuse, R2, RZ ;  /* 0x000000028b8c7225 */ /* 0x040fe800078e00ff */
[----:B------:R-:W-:Y:S04]  /*79e0*/  IMAD R132, R139, R3, R132 ;  /* 0x000000038b847224 */ /* 0x000fe800078e0284 */
[----:B------:R-:W-:Y:S02]  /*79f0*/  IMAD.IADD R141, R141, 0x1, R132 ;  /* 0x000000018d8d7824 */ /* 0x000fe400078e0284 */
[----:B--2---:R-:W-:Y:S04]  /*7a00*/  IMAD.IADD R137, R137, 0x1, -R134 ;  /* 0x0000000189897824 */ /* 0x004fe800078e0a86 */
[----:B------:R-:W-:Y:S01]  /*7a10*/  IMAD.WIDE.U32 R140, R137, UR6, R140 ;  /* 0x00000006898c7c25 */ /* 0x000fe2000f8e008c */
[----:B------:R-:W-:Y:S02]  /*7a20*/  SHF.R.S32.HI R3, RZ, 0x1f, R137 ;  /* 0x0000001fff037819 */ /* 0x000fe40000011489 */
[C---:B------:R-:W-:Y:S03]  /*7a30*/  LEA R196, P5, R140.reuse, R196, 0x1 ;  /* 0x000000c48cc47211 */ /* 0x040fe600078a08ff */
[----:B------:R-:W-:Y:S04]  /*7a40*/  IMAD R132, R3, UR6, RZ ;  /* 0x0000000603847c24 */ /* 0x000fe8000f8e02ff */
[----:B------:R-:W-:Y:S05]  /*7a50*/  IMAD R132, R137, UR7, R132 ;  /* 0x0000000789847c24 */ /* 0x000fea000f8e0284 */
[----:B------:R-:W-:Y:S04]  /*7a60*/  IADD3 R132, PT, PT, R141, R132, RZ ;  /* 0x000000848d847210 */ /* 0x000fe80007ffe0ff */
[----:B------:R-:W-:Y:S07]  /*7a70*/  LEA.HI.X R195, R140, R195, R132, 0x1, P5 ;  /* 0x000000c38cc37211 */ /* 0x000fee00028f0c84 */
.L_x_489:
[----:B------:R-:W-:Y:S01]  /*7a80*/  @!P3 IMAD.MOV.U32 R197, RZ, RZ, R195 ;  /* 0x000000ffffc5b224 */ /* 0x000fe200078e00c3 */
[C---:B------:R-:W-:Y:S01]  /*7a90*/  LEA R134, P5, R2.reuse, R196, 0x5 ;  /* 0x000000c402867211 */ /* 0x040fe200078a28ff */
[C---:B------:R-:W-:Y:S01]  /*7aa0*/  IMAD.SHL.U32 R3, R2.reuse, 0x20, RZ ;  /* 0x0000002002037824 */ /* 0x040fe200078e00ff */
[C-C-:B------:R-:W-:Y:S02]  /*7ab0*/  SHF.L.U64.HI R132, R2.reuse, 0x5, R135.reuse ;  /* 0x0000000502847819 */ /* 0x140fe40000010287 */
[----:B------:R-:W-:Y:S01]  /*7ac0*/  @!PT LDS RZ, [RZ] ;  /* 0x00000000fffff984 */ /* 0x000fe20000000800 */
[----:B------:R-:W-:Y:S01]  /*7ad0*/  @!PT LDS RZ, [RZ] ;  /* 0x00000000fffff984 */ /* 0x000fe20000000800 */
[----:B------:R-:W-:Y:S01]  /*7ae0*/  @!PT LDS RZ, [RZ] ;  /* 0x00000000fffff984 */ /* 0x000fe20000000800 */
[----:B------:R1:W-:Y:S01]  /*7af0*/  @!P3 LDGSTS.E.BYPASS.LTC128B.128 [R213+0x6000], desc[UR14][R196.64] ;  /* 0x06000000c4d5bfae */ /* 0x0003e2000b981a0e */
[----:B------:R-:W-:Y:S02]  /*7b00*/  LEA.HI.X R135, R2, R195, R135, 0x5, P5 ;  /* 0x000000c302877211 */ /* 0x000fe400028f2c87 */
[C---:B------:R-:W-:Y:S01]  /*7b10*/  IADD3 R2, P6, PT, R3.reuse, R134, RZ ;  /* 0x0000008603027210 */ /* 0x040fe20007fde0ff */
[----:B------:R2:W-:Y:S03]  /*7b20*/  @P3 STS.128 [R213+0x6000], RZ ;  /* 0x006000ffd5003388 */ /* 0x0005e60000000c00 */
[----:B------:R-:W-:Y:S02]  /*7b30*/  IADD3 R136, P5, PT, R3, R2, RZ ;  /* 0x0000000203887210 */ /* 0x000fe40007fbe0ff */
[C---:B------:R-:W-:Y:S04]  /*7b40*/  IADD3.X R3, PT, PT, R132.reuse, R135, RZ, P6, !PT ;  /* 0x0000008784037210 */ /* 0x040fe800037fe4ff */
[----:B------:R-:W-:Y:S01]  /*7b50*/  IADD3.X R137, PT, PT, R132, R3, RZ, P5, !PT ;  /* 0x0000000384897210 */ /* 0x000fe20002ffe4ff */
[--C-:B-1----:R-:W-:Y:S05]  /*7b60*/  @!P2 IMAD.MOV.U32 R197, RZ, RZ, R195.reuse ;  /* 0x000000ffffc5a224 */ /* 0x102fea00078e00c3 */
[----:B------:R-:W-:Y:S01]  /*7b70*/  @!PT LDS RZ, [RZ] ;  /* 0x00000000fffff984 */ /* 0x000fe20000000800 */
[----:B------:R-:W-:Y:S01]  /*7b80*/  @!PT LDS RZ, [RZ] ;  /* 0x00000000fffff984 */ /* 0x000fe20000000800 */
[----:B------:R-:W-:Y:S01]  /*7b90*/  @!PT LDS RZ, [RZ] ;  /* 0x00000000fffff984 */ /* 0x000fe20000000800 */
[----:B------:R1:W-:Y:S04]  /*7ba0*/  @!P2 LDGSTS.E.BYPASS.LTC128B.128 [R213+0x8000], desc[UR14][R196.64+0x80] ;  /* 0x08000080c4d5afae */ /* 0x0003e8000b981a0e */
[----:B------:R2:W-:Y:S01]  /*7bb0*/  @P2 STS.128 [R213+0x8000], RZ ;  /* 0x008000ffd5002388 */ /* 0x0005e20000000c00 */
[----:B-1----:R-:W-:Y:S05]  /*7bc0*/  @!P1 IMAD.MOV.U32 R197, RZ, RZ, R195 ;  /* 0x000000ffffc59224 */ /* 0x002fea00078e00c3 */
        /* <DEDUP_REMOVED lines=51> */
.L_x_488:
[----:B--2---:R-:W-:Y:S01]  /*7f00*/  FMNMX3.FTZ R2, R0, R6, R7, !PT ;  /* 0x0000000600027276 */ /* 0x004fe20007810007 */
[----:B------:R-:W-:Y:S01]  /*7f10*/  LDSM.16.MT88.4 R140, [R184+0xc000] ;  /* 0x00c00000b88c783b */ /* 0x000fe20000004200 */
[----:B------:R-:W-:Y:S02]  /*7f20*/  FMNMX3.FTZ R3, R133, R4, R5, !PT ;  /* 0x0000000485037276 */ /* 0x000fe40007810005 */
[----:B------:R-:W-:Y:S02]  /*7f30*/  FMNMX3.FTZ R2, R2, R10, R11, !PT ;  /* 0x0000000a02027276 */ /* 0x000fe4000781000b */
[----:B------:R-:W-:Y:S02]  /*7f40*/  FMNMX3.FTZ R3, R3, R8, R9, !PT ;  /* 0x0000000803037276 */ /* 0x000fe40007810009 */
[----:B------:R-:W-:Y:S01]  /*7f50*/  FMNMX3.FTZ R2, R2, R14, R15, !PT ;  /* 0x0000000e02027276 */ /* 0x000fe2000781000f */
        /* <DEDUP_REMOVED lines=9> */
[----:B------:R-:W-:Y:S02]  /*7ff0*/  FMNMX3.FTZ R2, R2, R30, R31, !PT ;  /* 0x0000001e02027276 */ /* 0x000fe4000781001f */
[----:B------:R-:W-:Y:S02]  /*8000*/  FMNMX3.FTZ R3, R3, R28, R29, !PT ;  /* 0x0000001c03037276 */ /* 0x000fe4000781001d */
[----:B------:R-:W-:Y:S02]  /*8010*/  FMNMX3.FTZ R135, R2, R34, R35, !PT ;  /* 0x0000002202877276 */ /* 0x000fe40007810023 */
[----:B------:R-:W-:Y:S02]  /*8020*/  FMNMX3.FTZ R138, R3, R32, R33, !PT ;  /* 0x00000020038a7276 */ /* 0x000fe40007810021 */
[----:B------:R-:W-:Y:S01]  /*8030*/  IADD3 R208, PT, PT, R208, -0x1, RZ ;  /* 0xffffffffd0d07810 */ /* 0x000fe20007ffe0ff */
[----:B------:R-:W-:Y:S01]  /*8040*/  SHFL.BFLY PT, R2, R135, 0x2, 0x1f ;  /* 0x0c401f0087027f89 */ /* 0x000fe200000e0000 */
[----:B------:R-:W-:Y:S07]  /*8050*/  IADD3 R201, PT, PT, R201, -0x40, RZ ;  /* 0xffffffc0c9c97810 */ /* 0x000fee0007ffe0ff */
[----:B------:R-:W1:Y:S02]  /*8060*/  SHFL.BFLY PT, R3, R138, 0x2, 0x1f ;  /* 0x0c401f008a037f89 */ /* 0x000e6400000e0000 */
[----:B-1----:R-:W-:Y:S02]  /*8070*/  FMNMX.FTZ R137, R138, R3, !PT ;  /* 0x000000038a897209 */ /* 0x002fe40007810000 */
[----:B------:R-:W-:Y:S04]  /*8080*/  FMNMX.FTZ R136, R135, R2, !PT ;  /* 0x0000000287887209 */ /* 0x000fe80007810000 */
[----:B------:R-:W1:Y:S08]  /*8090*/  SHFL.BFLY PT, R132, R137, 0x1, 0x1f ;  /* 0x0c201f0089847f89 */ /* 0x000e7000000e0000 */
[----:B------:R-:W2:Y:S01]  /*80a0*/  SHFL.BFLY PT, R3, R136, 0x1, 0x1f ;  /* 0x0c201f0088037f89 */ /* 0x000ea200000e0000 */
[----:B-1----:R-:W-:Y:S02]  /*80b0*/  FMNMX.FTZ R132, R137, R132, !PT ;  /* 0x0000008489847209 */ /* 0x002fe40007810000 */
[----:B--2---:R-:W-:Y:S03]  /*80c0*/  FMNMX.FTZ R3, R136, R3, !PT ;  /* 0x0000000388037209 */ /* 0x004fe60007810000 */
[C---:B------:R-:W-:Y:S02]  /*80d0*/  FMUL.FTZ R170, R132.reuse, UR4 ;  /* 0x0000000484aa7c20 */ /* 0x040fe40008410000 */
[----:B------:R-:W1:Y:S01]  /*80e0*/  LDSM.16.MT88.4 R136, [R189+0xc000] ;  /* 0x00c00000bd88783b */ /* 0x000e620000004200 */
[C---:B------:R-:W-:Y:S01]  /*80f0*/  FSETP.NEU.FTZ.AND P2, PT, R132.reuse, -INF , PT ;  /* 0xff8000008400780b */ /* 0x040fe20003f5d000 */
[----:B------:R-:W-:Y:S01]  /*8100*/  FADD.FTZ R134, -R132, R133 ;  /* 0x0000008584867221 */ /* 0x000fe20000010100 */
[C---:B------:R-:W-:Y:S01]  /*8110*/  FMUL.FTZ R168, R3.reuse, UR4 ;  /* 0x0000000403a87c20 */ /* 0x040fe20008410000 */
[C---:B------:R-:W-:Y:S01]  /*8120*/  FSETP.NEU.FTZ.AND P1, PT, R3.reuse, -INF , PT ;  /* 0xff8000000300780b */ /* 0x040fe20003f3d000 */
[----:B------:R-:W-:Y:S01]  /*8130*/  FADD.FTZ R133, -R3, R0 ;  /* 0x0000000003857221 */ /* 0x000fe20000010100 */
[----:B------:R-:W-:Y:S01]  /*8140*/  FSEL R170, R170, RZ, P2 ;  /* 0x000000ffaaaa7208 */ /* 0x000fe20001000000 */
[----:B------:R-:W-:Y:S01]  /*8150*/  FMUL.FTZ R2, R134, UR4 ;  /* 0x0000000486027c20 */ /* 0x000fe20008410000 */
[----:B------:R-:W-:Y:S01]  /*8160*/  FSEL R168, R168, RZ, P1 ;  /* 0x000000ffa8a87208 */ /* 0x000fe20000800000 */
[----:B------:R-:W-:Y:S01]  /*8170*/  FMUL.FTZ R0, R133, UR4 ;  /* 0x0000000485007c20 */ /* 0x000fe20008410000 */
[----:B------:R-:W-:Y:S01]  /*8180*/  ISETP.NE.AND P1, PT, R208, -0x1, PT ;  /* 0xffffffffd000780c */ /* 0x000fe20003f25270 */
[--C-:B------:R-:W-:Y:S01]  /*8190*/  FFMA.FTZ R135, R4, UR4, -R170.reuse ;  /* 0x0000000404877c23 */ /* 0x100fe200080108aa */
[----:B------:R-:W-:Y:S01]  /*81a0*/  FFMA.FTZ R164, R5, UR4, -R170 ;  /* 0x0000000405a47c23 */ /* 0x000fe200080108aa */
[--C-:B------:R-:W-:Y:S01]  /*81b0*/  FFMA.FTZ R169, R6, UR4, -R168.reuse ;  /* 0x0000000406a97c23 */ /* 0x100fe200080108a8 */
[----:B------:R-:W-:Y:S01]  /*81c0*/  FFMA.FTZ R7, R7, UR4, -R168 ;  /* 0x0000000407077c23 */ /* 0x000fe200080108a8 */
[--C-:B------:R-:W-:Y:S01]  /*81d0*/  FFMA.FTZ R134, R8, UR4, -R170.reuse ;  /* 0x0000000408867c23 */ /* 0x100fe200080108aa */
[----:B------:R-:W-:Y:S01]  /*81e0*/  FFMA.FTZ R165, R9, UR4, -R170 ;  /* 0x0000000409a57c23 */ /* 0x000fe200080108aa */
[--C-:B------:R-:W-:Y:S01]  /*81f0*/  FFMA.FTZ R167, R10, UR4, -R168.reuse ;  /* 0x000000040aa77c23 */ /* 0x100fe200080108a8 */
[----:B------:R-:W-:Y:S01]  /*8200*/  FFMA.FTZ R166, R11, UR4, -R168 ;  /* 0x000000040ba67c23 */ /* 0x000fe200080108a8 */
[----:B------:R-:W2:Y:S01]  /*8210*/  MUFU.EX2 R2, R2 ;  /* 0x0000000200027308 */ /* 0x000ea20000000800 */
[----:B------:R-:W-:Y:S01]  /*8220*/  MOV R6, R204 ;  /* 0x000000cc00067202 */ /* 0x000fe20000000f00 */
[----:B------:R-:W-:Y:S01]  /*8230*/  FFMA.FTZ R179, R32, UR4, -R170 ;  /* 0x0000000420b37c23 */ /* 0x000fe200080108aa */
[----:B------:R-:W-:Y:S07]  /*8240*/  @P0 IADD3 R6, PT, PT, R206, -0x40, RZ ;  /* 0xffffffc0ce060810 */ /* 0x000fee0007ffe0ff */
[----:B------:R-:W3:Y:S01]  /*8250*/  MUFU.EX2 R0, R0 ;  /* 0x0000000000007308 */ /* 0x000ee20000000800 */
[----:B------:R-:W-:Y:S01]  /*8260*/  FFMA.FTZ R180, R34, UR4, -R168 ;  /* 0x0000000422b47c23 */ /* 0x000fe200080108a8 */
[--C-:B------:R-:W-:Y:S01]  /*8270*/  FFMA.FTZ R171, R12, UR4, -R170.reuse ;  /* 0x000000040cab7c23 */ /* 0x100fe200080108aa */
[----:B------:R-:W-:Y:S07]  /*8280*/  IADD3 R191, PT, PT, R191, R6, RZ ;  /* 0x00000006bfbf7210 */ /* 0x000fee0007ffe0ff */
[----:B------:R-:W-:Y:S01]  /*8290*/  MUFU.EX2 R135, R135 ;  /* 0x0000008700877308 */ /* 0x000fe20000000800 */
[----:B------:R-:W4:Y:S01]  /*82a0*/  LDSM.16.MT88.4 R144, [R6] ;  /* 0x000000000690783b */ /* 0x000f220000004200 */
[----:B------:R-:W-:Y:S01]  /*82b0*/  FFMA.FTZ R172, R13, UR4, -R170 ;  /* 0x000000040dac7c23 */ /* 0x000fe200080108aa */
[--C-:B------:R-:W-:Y:S07]  /*82c0*/  FFMA.FTZ R174, R14, UR4, -R168.reuse ;  /* 0x000000040eae7c23 */ /* 0x100fee00080108a8 */
[----:B------:R-:W5:Y:S01]  /*82d0*/  MUFU.EX2 R164, R164 ;  /* 0x000000a400a47308 */ /* 0x000f620000000800 */
[----:B------:R-:W-:Y:S01]  /*82e0*/  FFMA.FTZ R173, R15, UR4, -R168 ;  /* 0x000000040fad7c23 */ /* 0x000fe200080108a8 */
[C---:B--2---:R-:W-:Y:S01]  /*82f0*/  FMUL.FTZ R8, R2.reuse, R128 ;  /* 0x0000008002087220 */ /* 0x044fe20000410000 */
[C---:B------:R-:W-:Y:S07]  /*8300*/  FMUL.FTZ R9, R2.reuse, R129 ;  /* 0x0000008102097220 */ /* 0x040fee0000410000 */
[----:B------:R-:W-:Y:S01]  /*8310*/  MUFU.EX2 R169, R169 ;  /* 0x000000a900a97308 */ /* 0x000fe20000000800 */
[----:B------:R-:W-:Y:S01]  /*8320*/  FMUL.FTZ R36, R2, R36 ;  /* 0x0000002402247220 */ /* 0x000fe20000410000 */
[C---:B---3--:R-:W-:Y:S01]  /*8330*/  FMUL.FTZ R10, R0.reuse, R130 ;  /* 0x00000082000a7220 */ /* 0x048fe20000410000 */
[----:B------:R-:W-:Y:S07]  /*8340*/  FMUL.FTZ R11, R0, R131 ;  /* 0x00000083000b7220 */ /* 0x000fee0000410000 */
[----:B------:R-:W2:Y:S01]  /*8350*/  MUFU.EX2 R7, R7 ;  /* 0x0000000700077308 */ /* 0x000ea20000000800 */
[----:B------:R-:W-:Y:S01]  /*8360*/  FMUL.FTZ R37, R2, R37 ;  /* 0x0000002502257220 */ /* 0x000fe20000410000 */
[C---:B------:R-:W-:Y:S01]  /*8370*/  FMUL.FTZ R38, R0.reuse, R38 ;  /* 0x0000002600267220 */ /* 0x040fe20000410000 */
[----:B------:R-:W-:Y:S07]  /*8380*/  FMUL.FTZ R39, R0, R39 ;  /* 0x0000002700277220 */ /* 0x000fee0000410000 */
[----:B------:R-:W-:Y:S01]  /*8390*/  MUFU.EX2 R134, R134 ;  /* 0x0000008600867308 */ /* 0x000fe20000000800 */
[----:B------:R-:W-:Y:S01]  /*83a0*/  FMUL.FTZ R40, R2, R40 ;  /* 0x0000002802287220 */ /* 0x000fe20000410000 */
[----:B-----5:R-:W-:Y:S01]  /*83b0*/  F2FP.F16.F32.PACK_AB R128, R164, R135 ;  /* 0x00000087a480723e */ /* 0x020fe200000000ff */
[----:B------:R-:W-:Y:S07]  /*83c0*/  FMUL.FTZ R41, R2, R41 ;  /* 0x0000002902297220 */ /* 0x000fee0000410000 */
[----:B------:R-:W3:Y:S01]  /*83d0*/  MUFU.EX2 R165, R165 ;  /* 0x000000a500a57308 */ /* 0x000ee20000000800 */
[C---:B------:R-:W-:Y:S01]  /*83e0*/  FMUL.FTZ R42, R0.reuse, R42 ;  /* 0x0000002a002a7220 */ /* 0x040fe20000410000 */
[----:B------:R-:W-:Y:S01]  /*83f0*/  FMUL.FTZ R43, R0, R43 ;  /* 0x0000002b002b7220 */ /* 0x000fe20000410000 */
[C---:B------:R-:W-:Y:S07]  /*8400*/  FMUL.FTZ R44, R2.reuse, R44 ;  /* 0x0000002c022c7220 */ /* 0x040fee0000410000 */
[----:B------:R-:W-:Y:S01]  /*8410*/  MUFU.EX2 R167, R167 ;  /* 0x000000a700a77308 */ /* 0x000fe20000000800 */
[----:B------:R-:W-:Y:S01]  /*8420*/  FMUL.FTZ R45, R2, R45 ;  /* 0x0000002d022d7220 */ /* 0x000fe20000410000 */
[----:B--2---:R-:W-:Y:S01]  /*8430*/  F2FP.F16.F32.PACK_AB R129, R7, R169 ;  /* 0x000000a90781723e */ /* 0x004fe200000000ff */
[C---:B------:R-:W-:Y:S07]  /*8440*/  FMUL.FTZ R46, R0.reuse, R46 ;  /* 0x0000002e002e7220 */ /* 0x040fee0000410000 */
[----:B------:R-:W2:Y:S01]  /*8450*/  MUFU.EX2 R166, R166 ;  /* 0x000000a600a67308 */ /* 0x000ea20000000800 */
[----:B------:R-:W-:Y:S01]  /*8460*/  FMUL.FTZ R47, R0, R47 ;  /* 0x0000002f002f7220 */ /* 0x000fe20000410000 */
[----:B------:R-:W-:Y:S01]  /*8470*/  LDSM.16.MT88.4 R152, [R6+0x2800] ;  /* 0x002800000698783b */ /* 0x000fe20000004200 */
[C---:B------:R-:W-:Y:S01]  /*8480*/  FMUL.FTZ R12, R2.reuse, R124 ;  /* 0x0000007c020c7220 */ /* 0x040fe20000410000 */
[----:B------:R-:W-:Y:S01]  /*8490*/  FMUL.FTZ R13, R2, R125 ;  /* 0x0000007d020d7220 */ /* 0x000fe20000410000 */
[C---:B------:R-:W-:Y:S01]  /*84a0*/  FMUL.FTZ R14, R0.reuse, R126 ;  /* 0x0000007e000e7220 */ /* 0x040fe20000410000 */
[----:B---3--:R-:W-:Y:S01]  /*84b0*/  F2FP.F16.F32.PACK_AB R130, R165, R134 ;  /* 0x00000086a582723e */ /* 0x008fe200000000ff */
[----:B------:R-:W-:Y:S01]  /*84c0*/  FMUL.FTZ R15, R0, R127 ;  /* 0x0000007f000f7220 */ /* 0x000fe20000410000 */
[C---:B------:R-:W-:Y:S01]  /*84d0*/  FMUL.FTZ R48, R2.reuse, R48 ;  /* 0x0000003002307220 */ /* 0x040fe20000410000 */
[----:B------:R-:W-:Y:S01]  /*84e0*/  FMUL.FTZ R49, R2, R49 ;  /* 0x0000003102317220 */ /* 0x000fe20000410000 */
[----:B------:R-:W-:Y:S01]  /*84f0*/  LDSM.16.MT88.4 R124, [R184+0xc800] ;  /* 0x00c80000b87c783b */ /* 0x000fe20000004200 */
[C---:B------:R-:W-:Y:S01]  /*8500*/  FMUL.FTZ R50, R0.reuse, R50 ;  /* 0x0000003200327220 */ /* 0x040fe20000410000 */
[----:B------:R-:W-:Y:S01]  /*8510*/  FMUL.FTZ R51, R0, R51 ;  /* 0x0000003300337220 */ /* 0x000fe20000410000 */
[----:B------:R-:W-:Y:S01]  /*8520*/  FMUL.FTZ R52, R2, R52 ;  /* 0x0000003402347220 */ /* 0x000fe20000410000 */
[----:B--2---:R-:W-:Y:S01]  /*8530*/  F2FP.F16.F32.PACK_AB R131, R166, R167 ;  /* 0x000000a7a683723e */ /* 0x004fe200000000ff */
[----:B------:R-:W-:Y:S01]  /*8540*/  FMUL.FTZ R53, R2, R53 ;  /* 0x0000003502357220 */ /* 0x000fe20000410000 */
[C---:B------:R-:W-:Y:S01]  /*8550*/  FMUL.FTZ R54, R0.reuse, R54 ;  /* 0x0000003600367220 */ /* 0x040fe20000410000 */
[----:B------:R-:W-:Y:S01]  /*8560*/  FMUL.FTZ R55, R0, R55 ;  /* 0x0000003700377220 */ /* 0x000fe20000410000 */
[----:B------:R-:W-:Y:S01]  /*8570*/  LDSM.16.MT88.4 R156, [R191+0x2800] ;  /* 0x00280000bf9c783b */ /* 0x000fe20000004200 */
[C---:B------:R-:W-:Y:S01]  /*8580*/  FMUL.FTZ R56, R2.reuse, R56 ;  /* 0x0000003802387220 */ /* 0x040fe20000410000 */
[----:B------:R-:W-:Y:S01]  /*8590*/  FMUL.FTZ R57, R2, R57 ;  /* 0x0000003902397220 */ /* 0x000fe20000410000 */
[C---:B-1----:R-:W-:Y:S01]  /*85a0*/  HMMA.16816.F32 R8, R128.reuse, R136, R8 ;  /* 0x000000888008723c */ /* 0x042fe20000001808 */
[----:B------:R-:W-:Y:S04]  /*85b0*/  MUFU.EX2 R171, R171 ;  /* 0x000000ab00ab7308 */ /* 0x000fe80000000800 */
[C---:B------:R-:W-:Y:S01]  /*85c0*/  FMUL.FTZ R58, R0.reuse, R58 ;  /* 0x0000003a003a7220 */ /* 0x040fe20000410000 */
[----:B------:R-:W-:Y:S01]  /*85d0*/  FMUL.FTZ R59, R0, R59 ;  /* 0x0000003b003b7220 */ /* 0x000fe20000410000 */
[C---:B------:R-:W-:Y:S01]  /*85e0*/  FMUL.FTZ R60, R2.reuse, R60 ;  /* 0x0000003c023c7220 */ /* 0x040fe20000410000 */
[C---:B------:R-:W-:Y:S01]  /*85f0*/  HMMA.16816.F32 R36, R128.reuse, R138, R36 ;  /* 0x0000008a8024723c */ /* 0x040fe20000001824 */
[----:B------:R-:W1:Y:S02]  /*8600*/  LDSM.16.MT88.4 R136, [R191] ;  /* 0x00000000bf88783b */ /* 0x000e640000004200 */
[----:B------:R-:W2:Y:S01]  /*8610*/  MUFU.EX2 R172, R172 ;  /* 0x000000ac00ac7308 */ /* 0x000ea20000000800 */
[----:B------:R-:W-:Y:S01]  /*8620*/  FMUL.FTZ R61, R2, R61 ;  /* 0x0000003d023d7220 */ /* 0x000fe20000410000 */
[C---:B------:R-:W-:Y:S01]  /*8630*/  FMUL.FTZ R62, R0.reuse, R62 ;  /* 0x0000003e003e7220 */ /* 0x040fe20000410000 */
[----:B------:R-:W-:Y:S01]  /*8640*/  FMUL.FTZ R63, R0, R63 ;  /* 0x0000003f003f7220 */ /* 0x000fe20000410000 */
[C---:B------:R-:W-:Y:S01]  /*8650*/  FMUL.FTZ R64, R2.reuse, R64 ;  /* 0x0000004002407220 */ /* 0x040fe20000410000 */
[----:B------:R-:W-:Y:S01]  /*8660*/  FMUL.FTZ R65, R2, R65 ;  /* 0x0000004102417220 */ /* 0x000fe20000410000 */
[C---:B------:R-:W-:Y:S04]  /*8670*/  HMMA.16816.F32 R40, R128.reuse, R140, R40 ;  /* 0x0000008c8028723c */ /* 0x040fe80000001828 */
[----:B------:R-:W-:Y:S01]  /*8680*/  MUFU.EX2 R174, R174 ;  /* 0x000000ae00ae7308 */ /* 0x000fe20000000800 */
[C---:B------:R-:W-:Y:S01]  /*8690*/  FMUL.FTZ R66, R0.reuse, R66 ;  /* 0x0000004200427220 */ /* 0x040fe20000410000 */
[----:B------:R-:W-:Y:S01]  /*86a0*/  FMUL.FTZ R67, R0, R67 ;  /* 0x0000004300437220 */ /* 0x000fe20000410000 */
[C---:B------:R-:W-:Y:S01]  /*86b0*/  FMUL.FTZ R68, R2.reuse, R68 ;  /* 0x0000004402447220 */ /* 0x040fe20000410000 */
[----:B------:R-:W-:Y:S01]  /*86c0*/  FMUL.FTZ R69, R2, R69 ;  /* 0x0000004502457220 */ /* 0x000fe20000410000 */
[C---:B------:R-:W-:Y:S01]  /*86d0*/  FMUL.FTZ R70, R0.reuse, R70 ;  /* 0x0000004600467220 */ /* 0x040fe20000410000 */
[C---:B------:R-:W-:Y:S01]  /*86e0*/  HMMA.16816.F32 R44, R128.reuse, R142, R44 ;  /* 0x0000008e802c723c */ /* 0x040fe2000000182c */
[----:B------:R-:W3:Y:S03]  /*86f0*/  LDSM.16.MT88.4 R140, [R189+0xe000] ;  /* 0x00e00000bd8c783b */ /* 0x000ee60000004200 */
[----:B------:R-:W5:Y:S01]  /*8700*/  MUFU.EX2 R173, R173 ;  /* 0x000000ad00ad7308 */ /* 0x000f620000000800 */
[----:B------:R-:W-:Y:S01]  /*8710*/  FMUL.FTZ R71, R0, R71 ;  /* 0x0000004700477220 */ /* 0x000fe20000410000 */
[C---:B------:R-:W-:Y:S01]  /*8720*/  FMUL.FTZ R72, R2.reuse, R72 ;  /* 0x0000004802487220 */ /* 0x040fe20000410000 */
[----:B------:R-:W-:Y:S01]  /*8730*/  FMUL.FTZ R73, R2, R73 ;  /* 0x0000004902497220 */ /* 0x000fe20000410000 */
[C---:B------:R-:W-:Y:S01]  /*8740*/  FMUL.FTZ R74, R0.reuse, R74 ;  /* 0x0000004a004a7220 */ /* 0x040fe20000410000 */
[----:B------:R-:W-:Y:S01]  /*8750*/  FMUL.FTZ R75, R0, R75 ;  /* 0x0000004b004b7220 */ /* 0x000fe20000410000 */
[C---:B----4-:R-:W-:Y:S04]  /*8760*/  HMMA.16816.F32 R48, R128.reuse, R144, R48 ;  /* 0x000000908030723c */ /* 0x050fe80000001830 */
[----:B------:R-:W-:Y:S01]  /*8770*/  MUFU.EX2 R179, R179 ;  /* 0x000000b300b37308 */ /* 0x000fe20000000800 */
[C---:B------:R-:W-:Y:S01]  /*8780*/  FMUL.FTZ R76, R2.reuse, R76 ;  /* 0x0000004c024c7220 */ /* 0x040fe20000410000 */
[----:B------:R-:W-:Y:S01]  /*8790*/  FMUL.FTZ R77, R2, R77 ;  /* 0x0000004d024d7220 */ /* 0x000fe20000410000 */
[C---:B------:R-:W-:Y:S01]  /*87a0*/  FMUL.FTZ R78, R0.reuse, R78 ;  /* 0x0000004e004e7220 */ /* 0x040fe20000410000 */
[----:B------:R-:W-:Y:S01]  /*87b0*/  FMUL.FTZ R79, R0, R79 ;  /* 0x0000004f004f7220 */ /* 0x000fe20000410000 */
[C---:B------:R-:W-:Y:S01]  /*87c0*/  FMUL.FTZ R80, R2.reuse, R80 ;  /* 0x0000005002507220 */ /* 0x040fe20000410000 */
[C---:B------:R-:W-:Y:S01]  /*87d0*/  HMMA.16816.F32 R52, R128.reuse, R146, R52 ;  /* 0x000000928034723c */ /* 0x040fe20000001834 */
[----:B------:R-:W4:Y:S03]  /*87e0*/  LDSM.16.MT88.4 R144, [R184+0xe000] ;  /* 0x00e00000b890783b */ /* 0x000f260000004200 */
[----:B------:R-:W-:Y:S01]  /*87f0*/  MUFU.EX2 R180, R180 ;  /* 0x000000b400b47308 */ /* 0x000fe20000000800 */
[----:B------:R-:W-:Y:S01]  /*8800*/  FMUL.FTZ R81, R2, R81 ;  /* 0x0000005102517220 */ /* 0x000fe20000410000 */
[C---:B------:R-:W-:Y:S01]  /*8810*/  FMUL.FTZ R82, R0.reuse, R82 ;  /* 0x0000005200527220 */ /* 0x040fe20000410000 */
[----:B------:R-:W-:Y:S01]  /*8820*/  FMUL.FTZ R83, R0, R83 ;  /* 0x0000005300537220 */ /* 0x000fe20000410000 */
[C---:B------:R-:W-:Y:S01]  /*8830*/  FMUL.FTZ R84, R2.reuse, R84 ;  /* 0x0000005402547220 */ /* 0x040fe20000410000 */
[----:B------:R-:W-:Y:S01]  /*8840*/  FMUL.FTZ R85, R2, R85 ;  /* 0x0000005502557220 */ /* 0x000fe20000410000 */
[C---:B------:R-:W-:Y:S01]  /*8850*/  FMUL.FTZ R86, R0.reuse, R86 ;  /* 0x0000005600567220 */ /* 0x040fe20000410000 */
[C---:B-1----:R-:W-:Y:S03]  /*8860*/  HMMA.16816.F32 R56, R128.reuse, R136, R56 ;  /* 0x000000888038723c */ /* 0x042fe60000001838 */
[----:B------:R-:W-:Y:S01]  /*8870*/  FMUL.FTZ R87, R0, R87 ;  /* 0x0000005700577220 */ /* 0x000fe20000410000 */
[C---:B------:R-:W-:Y:S01]  /*8880*/  FMUL.FTZ R88, R2.reuse, R88 ;  /* 0x0000005802587220 */ /* 0x040fe20000410000 */
[----:B------:R-:W-:Y:S01]  /*8890*/  FMUL.FTZ R89, R2, R89 ;  /* 0x0000005902597220 */ /* 0x000fe20000410000 */
[C---:B------:R-:W-:Y:S01]  /*88a0*/  FMUL.FTZ R90, R0.reuse, R90 ;  /* 0x0000005a005a7220 */ /* 0x040fe20000410000 */
[----:B------:R-:W-:Y:S01]  /*88b0*/  FMUL.FTZ R91, R0, R91 ;  /* 0x0000005b005b7220 */ /* 0x000fe20000410000 */
[C---:B------:R-:W-:Y:S01]  /*88c0*/  HMMA.16816.F32 R60, R128.reuse, R138, R60 ;  /* 0x0000008a803c723c */ /* 0x040fe2000000183c */
[----:B------:R-:W1:Y:S02]  /*88d0*/  LDSM.16.MT88.4 R136, [R6+0x2000] ;  /* 0x002000000688783b */ /* 0x000e640000004200 */
[C---:B------:R-:W-:Y:S01]  /*88e0*/  FMUL.FTZ R92, R2.reuse, R92 ;  /* 0x0000005c025c7220 */ /* 0x040fe20000410000 */
[----:B------:R-:W-:Y:S01]  /*88f0*/  FMUL.FTZ R93, R2, R93 ;  /* 0x0000005d025d7220 */ /* 0x000fe20000410000 */
[C---:B------:R-:W-:Y:S01]  /*8900*/  FMUL.FTZ R94, R0.reuse, R94 ;  /* 0x0000005e005e7220 */ /* 0x040fe20000410000 */
[----:B------:R-:W-:Y:S01]  /*8910*/  FMUL.FTZ R95, R0, R95 ;  /* 0x0000005f005f7220 */ /* 0x000fe20000410000 */
[C---:B------:R-:W-:Y:S01]  /*8920*/  FMUL.FTZ R96, R2.reuse, R96 ;  /* 0x0000006002607220 */ /* 0x040fe20000410000 */
[C---:B---3--:R-:W-:Y:S03]  /*8930*/  HMMA.16816.F32 R64, R128.reuse, R140, R64 ;  /* 0x0000008c8040723c */ /* 0x048fe60000001840 */
[----:B------:R-:W-:Y:S01]  /*8940*/  FMUL.FTZ R97, R2, R97 ;  /* 0x0000006102617220 */ /* 0x000fe20000410000 */
[C---:B------:R-:W-:Y:S01]  /*8950*/  FMUL.FTZ R98, R0.reuse, R98 ;  /* 0x0000006200627220 */ /* 0x040fe20000410000 */
[----:B------:R-:W-:Y:S01]  /*8960*/  FMUL.FTZ R99, R0, R99 ;  /* 0x0000006300637220 */ /* 0x000fe20000410000 */
[C---:B------:R-:W-:Y:S01]  /*8970*/  FMUL.FTZ R100, R2.reuse, R100 ;  /* 0x0000006402647220 */ /* 0x040fe20000410000 */
[----:B------:R-:W-:Y:S01]  /*8980*/  FMUL.FTZ R101, R2, R101 ;  /* 0x0000006502657220 */ /* 0x000fe20000410000 */
[C---:B------:R-:W-:Y:S01]  /*8990*/  HMMA.16816.F32 R68, R128.reuse, R142, R68 ;  /* 0x0000008e8044723c */ /* 0x040fe20000001844 */
[----:B------:R-:W3:Y:S02]  /*89a0*/  LDSM.16.MT88.4 R140, [R191+0x2000] ;  /* 0x00200000bf8c783b */ /* 0x000ee40000004200 */
[C---:B------:R-:W-:Y:S01]  /*89b0*/  FMUL.FTZ R102, R0.reuse, R102 ;  /* 0x0000006600667220 */ /* 0x040fe20000410000 */
[----:B------:R-:W-:Y:S01]  /*89c0*/  FMUL.FTZ R103, R0, R103 ;  /* 0x0000006700677220 */ /* 0x000fe20000410000 */
[C---:B------:R-:W-:Y:S01]  /*89d0*/  FMUL.FTZ R104, R2.reuse, R104 ;  /* 0x0000006802687220 */ /* 0x040fe20000410000 */
[----:B------:R-:W-:Y:S01]  /*89e0*/  FMUL.FTZ R105, R2, R105 ;  /* 0x0000006902697220 */ /* 0x000fe20000410000 */
[C---:B------:R-:W-:Y:S01]  /*89f0*/  FMUL.FTZ R106, R0.reuse, R106 ;  /* 0x0000006a006a7220 */ /* 0x040fe20000410000 */
[C---:B----4-:R-:W-:Y:S03]  /*8a00*/  HMMA.16816.F32 R72, R128.reuse, R144, R72 ;  /* 0x000000908048723c */ /* 0x050fe60000001848 */
[----:B------:R-:W-:Y:S01]  /*8a10*/  FMUL.FTZ R107, R0, R107 ;  /* 0x0000006b006b7220 */ /* 0x000fe20000410000 */
[C---:B------:R-:W-:Y:S01]  /*8a20*/  FMUL.FTZ R108, R2.reuse, R108 ;  /* 0x0000006c026c7220 */ /* 0x040fe20000410000 */
[----:B------:R-:W-:Y:S01]  /*8a30*/  FMUL.FTZ R109, R2, R109 ;  /* 0x0000006d026d7220 */ /* 0x000fe20000410000 */
[C---:B------:R-:W-:Y:S01]  /*8a40*/  FMUL.FTZ R110, R0.reuse, R110 ;  /* 0x0000006e006e7220 */ /* 0x040fe20000410000 */
[----:B------:R-:W-:Y:S01]  /*8a50*/  FMUL.FTZ R111, R0, R111 ;  /* 0x0000006f006f7220 */ /* 0x000fe20000410000 */
[C---:B------:R-:W-:Y:S01]  /*8a60*/  HMMA.16816.F32 R76, R128.reuse, R146, R76 ;  /* 0x00000092804c723c */ /* 0x040fe2000000184c */
[----:B------:R-:W4:Y:S02]  /*8a70*/  LDSM.16.MT88.4 R144, [R189+0x10000] ;  /* 0x01000000bd90783b */ /* 0x000f240000004200 */
[C---:B------:R-:W-:Y:S01]  /*8a80*/  FMUL.FTZ R112, R2.reuse, R112 ;  /* 0x0000007002707220 */ /* 0x040fe20000410000 */
[----:B------:R-:W-:Y:S01]  /*8a90*/  FMUL.FTZ R113, R2, R113 ;  /* 0x0000007102717220 */ /* 0x000fe20000410000 */
[C---:B------:R-:W-:Y:S01]  /*8aa0*/  FMUL.FTZ R114, R0.reuse, R114 ;  /* 0x0000007200727220 */ /* 0x040fe20000410000 */
[----:B------:R-:W-:Y:S01]  /*8ab0*/  FMUL.FTZ R115, R0, R115 ;  /* 0x0000007300737220 */ /* 0x000fe20000410000 */
[C---:B------:R-:W-:Y:S01]  /*8ac0*/  FMUL.FTZ R116, R2.reuse, R116 ;  /* 0x0000007402747220 */ /* 0x040fe20000410000 */
[----:B------:R-:W-:Y:S01]  /*8ad0*/  FMUL.FTZ R117, R2, R117 ;  /* 0x0000007502757220 */ /* 0x000fe20000410000 */
[C---:B-1----:R-:W-:Y:S03]  /*8ae0*/  HMMA.16816.F32 R80, R128.reuse, R136, R80 ;  /* 0x000000888050723c */ /* 0x042fe60000001850 */
[C---:B------:R-:W-:Y:S01]  /*8af0*/  FMUL.FTZ R118, R0.reuse, R118 ;  /* 0x0000007600767220 */ /* 0x040fe20000410000 */
[----:B------:R-:W-:Y:S01]  /*8b00*/  FMUL.FTZ R119, R0, R119 ;  /* 0x0000007700777220 */ /* 0x000fe20000410000 */
[--C-:B------:R-:W-:Y:S01]  /*8b10*/  FFMA.FTZ R175, R16, UR4, -R170.reuse ;  /* 0x0000000410af7c23 */ /* 0x100fe200080108aa */
[----:B------:R-:W-:Y:S01]  /*8b20*/  FFMA.FTZ R176, R17, UR4, -R170 ;  /* 0x0000000411b07c23 */ /* 0x000fe200080108aa */
[--C-:B------:R-:W-:Y:S01]  /*8b30*/  FFMA.FTZ R178, R18, UR4, -R168.reuse ;  /* 0x0000000412b27c23 */ /* 0x100fe200080108a8 */
[C---:B------:R-:W-:Y:S01]  /*8b40*/  HMMA.16816.F32 R84, R128.reuse, R138, R84 ;  /* 0x0000008a8054723c */ /* 0x040fe20000001854 */
[----:B------:R-:W1:Y:S02]  /*8b50*/  LDSM.16.MT88.4 R136, [R184+0x10000] ;  /* 0x01000000b888783b */ /* 0x000e640000004200 */
[----:B------:R-:W-:Y:S01]  /*8b60*/  FFMA.FTZ R177, R19, UR4, -R168 ;  /* 0x0000000413b17c23 */ /* 0x000fe200080108a8 */
[----:B------:R-:W-:Y:S01]  /*8b70*/  MUFU.EX2 R175, R175 ;  /* 0x000000af00af7308 */ /* 0x000fe20000000800 */
[----:B------:R-:W-:Y:S01]  /*8b80*/  FMUL.FTZ R16, R2, R120 ;  /* 0x0000007802107220 */ /* 0x000fe20000410000 */
[----:B--2---:R-:W-:Y:S01]  /*8b90*/  F2FP.F16.F32.PACK_AB R120, R172, R171 ;  /* 0x000000abac78723e */ /* 0x004fe200000000ff */
[----:B------:R-:W-:Y:S01]  /*8ba0*/  FMUL.FTZ R17, R2, R121 ;  /* 0x0000007902117220 */ /* 0x000fe20000410000 */
[C---:B---3--:R-:W-:Y:S06]  /*8bb0*/  HMMA.16816.F32 R88, R128.reuse, R140, R88 ;  /* 0x0000008c8058723c */ /* 0x048fec0000001858 */
[----:B------:R-:W2:Y:S01]  /*8bc0*/  MUFU.EX2 R176, R176 ;  /* 0x000000b000b07308 */ /* 0x000ea20000000800 */
[----:B-----5:R-:W-:Y:S01]  /*8bd0*/  F2FP.F16.F32.PACK_AB R121, R173, R174 ;  /* 0x000000aead79723e */ /* 0x020fe200000000ff */
[C---:B------:R-:W-:Y:S08]  /*8be0*/  FMUL.FTZ R18, R0.reuse, R122 ;  /* 0x0000007a00127220 */ /* 0x040ff00000410000 */
[----:B------:R-:W-:Y:S01]  /*8bf0*/  MUFU.EX2 R178, R178 ;  /* 0x000000b200b27308 */ /* 0x000fe20000000800 */
[----:B------:R-:W-:Y:S01]  /*8c00*/  FMUL.FTZ R19, R0, R123 ;  /* 0x0000007b00137220 */ /* 0x000fe20000410000 */
[----:B------:R-:W-:Y:S01]  /*8c10*/  FFMA.FTZ R135, R2, R211, R135 ;  /* 0x000000d302877223 */ /* 0x000fe20000010087 */
[C---:B------:R-:W-:Y:S01]  /*8c20*/  HMMA.16816.F32 R92, R128.reuse, R142, R92 ;  /* 0x0000008e805c723c */ /* 0x040fe2000000185c */
[----:B------:R-:W3:Y:S06]  /*8c30*/  LDSM.16.MT88.4 R140, [R6+0x4000] ;  /* 0x00400000068c783b */ /* 0x000eec0000004200 */
[----:B------:R-:W5:Y:S01]  /*8c40*/  MUFU.EX2 R177, R177 ;  /* 0x000000b100b17308 */ /* 0x000f620000000800 */
[----:B------:R-:W-:Y:S01]  /*8c50*/  MOV R133, R132 ;  /* 0x0000008400857202 */ /* 0x000fe20000000f00 */
[----:B------:R-:W-:Y:S01]  /*8c60*/  FFMA.FTZ R169, R0, R209, R169 ;  /* 0x000000d100a97223 */ /* 0x000fe200000100a9 */
[----:B------:R-:W-:Y:S01]  /*8c70*/  FADD.FTZ R135, R164, R135 ;  /* 0x00000087a4877221 */ /* 0x000fe20000010000 */
[----:B--2---:R-:W-:Y:S01]  /*8c80*/  F2FP.F16.F32.PACK_AB R122, R176, R175 ;  /* 0x000000afb07a723e */ /* 0x004fe200000000ff */
[C---:B----4-:R-:W-:Y:S03]  /*8c90*/  HMMA.16816.F32 R96, R128.reuse, R144, R96 ;  /* 0x000000908060723c */ /* 0x050fe60000001860 */
[----:B------:R-:W-:Y:S01]  /*8ca0*/  FADD.FTZ R0, R7, R169 ;  /* 0x000000a907007221 */ /* 0x000fe20000010000 */
[----:B------:R-:W-:Y:S03]  /*8cb0*/  FADD.FTZ R134, R134, R135 ;  /* 0x0000008786867221 */ /* 0x000fe60000010000 */
[----:B------:R-:W-:Y:S01]  /*8cc0*/  FADD.FTZ R167, R167, R0 ;  /* 0x00000000a7a77221 */ /* 0x000fe20000010000 */
[C---:B------:R-:W-:Y:S01]  /*8cd0*/  HMMA.16816.F32 R100, R128.reuse, R146, R100 ;  /* 0x000000928064723c */ /* 0x040fe20000001864 */
[----:B------:R-:W2:Y:S02]  /*8ce0*/  LDSM.16.MT88.4 R144, [R191+0x4000] ;  /* 0x00400000bf90783b */ /* 0x000ea40000004200 */
[----:B-----5:R-:W-:Y:S01]  /*8cf0*/  F2FP.F16.F32.PACK_AB R123, R177, R178 ;  /* 0x000000b2b17b723e */ /* 0x020fe200000000ff */
[----:B------:R-:W-:Y:S01]  /*8d00*/  FADD.FTZ R0, R165, R134 ;  /* 0x00000086a5007221 */ /* 0x000fe20000010000 */
[----:B------:R-:W-:Y:S03]  /*8d10*/  FADD.FTZ R167, R166, R167 ;  /* 0x000000a7a6a77221 */ /* 0x000fe60000010000 */
[----:B------:R-:W-:Y:S01]  /*8d20*/  FADD.FTZ R171, R171, R0 ;  /* 0x00000000abab7221 */ /* 0x000fe20000010000 */
[C---:B-1----:R-:W-:Y:S03]  /*8d30*/  HMMA.16816.F32 R104, R128.reuse, R136, R104 ;  /* 0x000000888068723c */ /* 0x042fe60000001868 */
[----:B------:R-:W-:Y:S01]  /*8d40*/  FADD.FTZ R174, R174, R167 ;  /* 0x000000a7aeae7221 */ /* 0x000fe20000010000 */
[----:B------:R-:W-:Y:S03]  /*8d50*/  FADD.FTZ R172, R172, R171 ;  /* 0x000000abacac7221 */ /* 0x000fe60000010000 */
[----:B------:R-:W-:Y:S01]  /*8d60*/  FADD.FTZ R173, R173, R174 ;  /* 0x000000aeadad7221 */ /* 0x000fe20000010000 */
[C---:B------:R-:W-:Y:S01]  /*8d70*/  HMMA.16816.F32 R108, R128.reuse, R138, R108 ;  /* 0x0000008a806c723c */ /* 0x040fe2000000186c */
[----:B------:R-:W1:Y:S02]  /*8d80*/  LDSM.16.MT88.4 R136, [R189+0xc800] ;  /* 0x00c80000bd88783b */ /* 0x000e640000004200 */
[----:B------:R-:W-:Y:S01]  /*8d90*/  FADD.FTZ R7, R175, R172 ;  /* 0x000000acaf077221 */ /* 0x000fe20000010000 */
[----:B------:R-:W-:Y:S03]  /*8da0*/  FADD.FTZ R178, R178, R173 ;  /* 0x000000adb2b27221 */ /* 0x000fe60000010000 */
[----:B------:R-:W-:Y:S01]  /*8db0*/  FADD.FTZ R7, R176, R7 ;  /* 0x00000007b0077221 */ /* 0x000fe20000010000 */
[C---:B---3--:R-:W-:Y:S03]  /*8dc0*/  HMMA.16816.F32 R112, R128.reuse, R140, R112 ;  /* 0x0000008c8070723c */ /* 0x048fe60000001870 */
[----:B------:R-:W-:Y:S05]  /*8dd0*/  FADD.FTZ R178, R177, R178 ;  /* 0x000000b2b1b27221 */ /* 0x000fea0000010000 */
[C---:B------:R-:W-:Y:S01]  /*8de0*/  HMMA.16816.F32 R116, R128.reuse, R142, R116 ;  /* 0x0000008e8074723c */ /* 0x040fe20000001874 */
[----:B------:R-:W3:Y:S07]  /*8df0*/  LDSM.16.MT88.4 R140, [R6+0x800] ;  /* 0x00080000068c783b */ /* 0x000eee0000004200 */
[C---:B--2---:R-:W-:Y:S08]  /*8e00*/  HMMA.16816.F32 R12, R128.reuse, R144, R12 ;  /* 0x00000090800c723c */ /* 0x044ff0000000180c */
[----:B------:R-:W-:Y:S01]  /*8e10*/  HMMA.16816.F32 R16, R128, R146, R16 ;  /* 0x000000928010723c */ /* 0x000fe20000001810 */
[----:B------:R-:W2:Y:S07]  /*8e20*/  LDSM.16.MT88.4 R128, [R191+0x800] ;  /* 0x00080000bf80783b */ /* 0x000eae0000004200 */
[C---:B-1----:R-:W-:Y:S01]  /*8e30*/  HMMA.16816.F32 R8, R120.reuse, R136, R8 ;  /* 0x000000887808723c */ /* 0x042fe20000001808 */
[----:B------:R-:W1:Y:S07]  /*8e40*/  LDSM.16.MT88.4 R144, [R189+0xe800] ;  /* 0x00e80000bd90783b */ /* 0x000e6e0000004200 */
[C---:B------:R-:W-:Y:S01]  /*8e50*/  HMMA.16816.F32 R36, R120.reuse, R138, R36 ;  /* 0x0000008a7824723c */ /* 0x040fe20000001824 */
[----:B------:R-:W4:Y:S07]  /*8e60*/  LDSM.16.MT88.4 R136, [R184+0x10800] ;  /* 0x01080000b888783b */ /* 0x000f2e0000004200 */
[C---:B------:R-:W-:Y:S08]  /*8e70*/  HMMA.16816.F32 R40, R120.reuse, R124, R40 ;  /* 0x0000007c7828723c */ /* 0x040ff00000001828 */
[C---:B------:R-:W-:Y:S01]  /*8e80*/  HMMA.16816.F32 R44, R120.reuse, R126, R44 ;  /* 0x0000007e782c723c */ /* 0x040fe2000000182c */
[----:B------:R-:W5:Y:S07]  /*8e90*/  LDSM.16.MT88.4 R124, [R6+0x4800] ;  /* 0x00480000067c783b */ /* 0x000f6e0000004200 */
[C---:B---3--:R-:W-:Y:S08]  /*8ea0*/  HMMA.16816.F32 R48, R120.reuse, R140, R48 ;  /* 0x0000008c7830723c */ /* 0x048ff00000001830 */
[C---:B------:R-:W-:Y:S01]  /*8eb0*/  HMMA.16816.F32 R52, R120.reuse, R142, R52 ;  /* 0x0000008e7834723c */ /* 0x040fe20000001834 */
[----:B------:R-:W-:Y:S07]  /*8ec0*/  LDSM.16.MT88.4 R140, [R184+0xf000] ;  /* 0x00f00000b88c783b */ /* 0x000fee0000004200 */
[C---:B--2---:R-:W-:Y:S08]  /*8ed0*/  HMMA.16816.F32 R56, R120.reuse, R128, R56 ;  /* 0x000000807838723c */ /* 0x044ff00000001838 */
[C---:B------:R-:W-:Y:S01]  /*8ee0*/  HMMA.16816.F32 R60, R120.reuse, R130, R60 ;  /* 0x00000082783c723c */ /* 0x040fe2000000183c */
[----:B------:R-:W2:Y:S07]  /*8ef0*/  LDSM.16.MT88.4 R128, [R191+0x4800] ;  /* 0x00480000bf80783b */ /* 0x000eae0000004200 */
[C---:B-1----:R-:W-:Y:S08]  /*8f00*/  HMMA.16816.F32 R64, R120.reuse, R144, R64 ;  /* 0x000000907840723c */ /* 0x042ff00000001840 */
        /* <DEDUP_REMOVED lines=8> */
[C---:B------:R-:W-:Y:S03]  /*8f90*/  HMMA.16816.F32 R88, R120.reuse, R156, R88 ;  /* 0x0000009c7858723c */ /* 0x040fe60000001858 */
[--C-:B------:R-:W-:Y:S01]  /*8fa0*/  FFMA.FTZ R156, R20, UR4, -R170.reuse ;  /* 0x00000004149c7c23 */ /* 0x100fe200080108aa */
[--C-:B------:R-:W-:Y:S04]  /*8fb0*/  FFMA.FTZ R157, R21, UR4, -R170.reuse ;  /* 0x00000004159d7c23 */ /* 0x100fe800080108aa */
[C---:B------:R-:W-:Y:S01]  /*8fc0*/  HMMA.16816.F32 R92, R120.reuse, R158, R92 ;  /* 0x0000009e785c723c */ /* 0x040fe2000000185c */
[----:B------:R-:W1:Y:S02]  /*8fd0*/  MUFU.EX2 R156, R156 ;  /* 0x0000009c009c7308 */ /* 0x000e640000000800 */
[----:B------:R-:W-:Y:S01]  /*8fe0*/  FFMA.FTZ R159, R24, UR4, -R170 ;  /* 0x00000004189f7c23 */ /* 0x000fe200080108aa */
[----:B------:R-:W-:Y:S07]  /*8ff0*/  FFMA.FTZ R158, R23, UR4, -R168 ;  /* 0x00000004179e7c23 */ /* 0x000fee00080108a8 */
[----:B------:R-:W3:Y:S01]  /*9000*/  MUFU.EX2 R157, R157 ;  /* 0x0000009d009d7308 */ /* 0x000ee20000000800 */
[C---:B------:R-:W-:Y:S09]  /*9010*/  HMMA.16816.F32 R96, R120.reuse, R160, R96 ;  /* 0x000000a07860723c */ /* 0x040ff20000001860 */
[----:B------:R-:W-:Y:S01]  /*9020*/  MUFU.EX2 R159, R159 ;  /* 0x0000009f009f7308 */ /* 0x000fe20000000800 */
[----:B------:R-:W-:Y:S01]  /*9030*/  FFMA.FTZ R160, R25, UR4, -R170 ;  /* 0x0000000419a07c23 */ /* 0x000fe200080108aa */
[--C-:B------:R-:W-:Y:S08]  /*9040*/  FFMA.FTZ R161, R22, UR4, -R168.reuse ;  /* 0x0000000416a17c23 */ /* 0x100ff000080108a8 */
[----:B------:R-:W-:Y:S01]  /*9050*/  MUFU.EX2 R158, R158 ;  /* 0x0000009e009e7308 */ /* 0x000fe20000000800 */
[----:B-1----:R-:W-:Y:S01]  /*9060*/  FADD.FTZ R0, R156, R7 ;  /* 0x000000079c007221 */ /* 0x002fe20000010000 */
[C---:B------:R-:W-:Y:S08]  /*9070*/  HMMA.16816.F32 R100, R120.reuse, R162, R100 ;  /* 0x000000a27864723c */ /* 0x040ff00000001864 */
[----:B------:R-:W1:Y:S01]  /*9080*/  MUFU.EX2 R160, R160 ;  /* 0x000000a000a07308 */ /* 0x000e620000000800 */
[--C-:B------:R-:W-:Y:S01]  /*9090*/  FFMA.FTZ R162, R26, UR4, -R168.reuse ;  /* 0x000000041aa27c23 */ /* 0x100fe200080108a8 */
[----:B------:R-:W-:Y:S01]  /*90a0*/  FFMA.FTZ R163, R27, UR4, -R168 ;  /* 0x000000041ba37c23 */ /* 0x000fe200080108a8 */
[C---:B---3--:R-:W-:Y:S01]  /*90b0*/  F2FP.F16.F32.PACK_AB R20, R157.reuse, R156 ;  /* 0x0000009c9d14723e */ /* 0x048fe200000000ff */
[----:B------:R-:W-:Y:S06]  /*90c0*/  LDSM.16.MT88.4 R24, [R184+0xd000] ;  /* 0x00d00000b818783b */ /* 0x000fec0000004200 */
[----:B------:R-:W3:Y:S01]  /*90d0*/  MUFU.EX2 R161, R161 ;  /* 0x000000a100a17308 */ /* 0x000ee20000000800 */
[C---:B----4-:R-:W-:Y:S09]  /*90e0*/  HMMA.16816.F32 R104, R120.reuse, R136, R104 ;  /* 0x000000887868723c */ /* 0x050ff20000001868 */
[----:B------:R-:W-:Y:S01]  /*90f0*/  MUFU.EX2 R162, R162 ;  /* 0x000000a200a27308 */ /* 0x000fe20000000800 */
[----:B------:R-:W-:Y:S01]  /*9100*/  FADD.FTZ R0, R157, R0 ;  /* 0x000000009d007221 */ /* 0x000fe20000010000 */
[----:B-1----:R-:W-:Y:S01]  /*9110*/  F2FP.F16.F32.PACK_AB R22, R160, R159 ;  /* 0x0000009fa016723e */ /* 0x002fe200000000ff */
[C---:B------:R-:W-:Y:S01]  /*9120*/  HMMA.16816.F32 R108, R120.reuse, R138, R108 ;  /* 0x0000008a786c723c */ /* 0x040fe2000000186c */
[----:B------:R-:W1:Y:S06]  /*9130*/  LDSM.16.MT88.4 R136, [R189+0xd000] ;  /* 0x00d00000bd88783b */ /* 0x000e6c0000004200 */
[----:B------:R-:W4:Y:S01]  /*9140*/  MUFU.EX2 R163, R163 ;  /* 0x000000a300a37308 */ /* 0x000f220000000800 */
[----:B------:R-:W-:Y:S01]  /*9150*/  FADD.FTZ R7, R159, R0 ;  /* 0x000000009f077221 */ /* 0x000fe20000010000 */
[----:B---3--:R-:W-:Y:S01]  /*9160*/  F2FP.F16.F32.PACK_AB R21, R158, R161 ;  /* 0x000000a19e15723e */ /* 0x008fe200000000ff */
[----:B------:R-:W-:Y:S02]  /*9170*/  FADD.FTZ R161, R161, R178 ;  /* 0x000000b2a1a17221 */ /* 0x000fe40000010000 */
[----:B------:R-:W-:Y:S01]  /*9180*/  FADD.FTZ R7, R160, R7 ;  /* 0x00000007a0077221 */ /* 0x000fe20000010000 */
[C---:B-----5:R-:W-:Y:S03]  /*9190*/  HMMA.16816.F32 R112, R120.reuse, R124, R112 ;  /* 0x0000007c7870723c */ /* 0x060fe60000001870 */
[----:B------:R-:W-:Y:S05]  /*91a0*/  FADD.FTZ R161, R158, R161 ;  /* 0x000000a19ea17221 */ /* 0x000fea0000010000 */
[C---:B------:R-:W-:Y:S01]  /*91b0*/  HMMA.16816.F32 R116, R120.reuse, R126, R116 ;  /* 0x0000007e7874723c */ /* 0x040fe20000001874 */
[----:B------:R-:W3:Y:S02]  /*91c0*/  LDSM.16.MT88.4 R124, [R6+0x1000] ;  /* 0x00100000067c783b */ /* 0x000ee40000004200 */
[C---:B----4-:R-:W-:Y:S01]  /*91d0*/  F2FP.F16.F32.PACK_AB R23, R163.reuse, R162 ;  /* 0x000000a2a317723e */ /* 0x050fe200000000ff */
[----:B------:R-:W-:Y:S04]  /*91e0*/  FADD.FTZ R162, R162, R161 ;  /* 0x000000a1a2a27221 */ /* 0x000fe80000010000 */
[C---:B--2---:R-:W-:Y:S03]  /*91f0*/  HMMA.16816.F32 R12, R120.reuse, R128, R12 ;  /* 0x00000080780c723c */ /* 0x044fe6000000180c */
[----:B------:R-:W-:Y:S05]  /*9200*/  FADD.FTZ R162, R163, R162 ;  /* 0x000000a2a3a27221 */ /* 0x000fea0000010000 */
        /* <DEDUP_REMOVED lines=16> */
[C---:B------:R-:W-:Y:S08]  /*9310*/  HMMA.16816.F32 R68, R20.reuse, R130, R68 ;  /* 0x000000821444723c */ /* 0x040ff00000001844 */
        /* <DEDUP_REMOVED lines=11> */
[--C-:B------:R-:W-:Y:S01]  /*93d0*/  FFMA.FTZ R153, R29, UR4, -R170.reuse ;  /* 0x000000041d997c23 */ /* 0x100fe200080108aa */
[----:B------:R-:W-:Y:S03]  /*93e0*/  FFMA.FTZ R170, R33, UR4, -R170 ;  /* 0x0000000421aa7c23 */ /* 0x000fe600080108aa */
[C---:B------:R-:W-:Y:S01]  /*93f0*/  HMMA.16816.F32 R100, R20.reuse, R154, R100 ;  /* 0x0000009a1464723c */ /* 0x040fe20000001864 */
[----:B------:R-:W1:Y:S02]  /*9400*/  MUFU.EX2 R152, R152 ;  /* 0x0000009800987308 */ /* 0x000e640000000800 */
[--C-:B------:R-:W-:Y:S01]  /*9410*/  FFMA.FTZ R155, R30, UR4, -R168.reuse ;  /* 0x000000041e9b7c23 */ /* 0x100fe200080108a8 */
[--C-:B------:R-:W-:Y:S01]  /*9420*/  FFMA.FTZ R154, R31, UR4, -R168.reuse ;  /* 0x000000041f9a7c23 */ /* 0x100fe200080108a8 */
[----:B------:R-:W-:Y:S01]  /*9430*/  FFMA.FTZ R168, R35, UR4, -R168 ;  /* 0x0000000423a87c23 */ /* 0x000fe200080108a8 */
[----:B------:R-:W3:Y:S05]  /*9440*/  LDSM.16.MT88.4 R28, [R189+0xd800] ;  /* 0x00d80000bd1c783b */ /* 0x000eea0000004200 */
[----:B------:R-:W2:Y:S01]  /*9450*/  MUFU.EX2 R153, R153 ;  /* 0x0000009900997308 */ /* 0x000ea20000000800 */
[C---:B----4-:R-:W-:Y:S09]  /*9460*/  HMMA.16816.F32 R104, R20.reuse, R136, R104 ;  /* 0x000000881468723c */ /* 0x050ff20000001868 */
[----:B------:R-:W-:Y:S01]  /*9470*/  MUFU.EX2 R155, R155 ;  /* 0x0000009b009b7308 */ /* 0x000fe20000000800 */
[----:B------:R-:W-:Y:S09]  /*9480*/  LDSM.16.MT88.4 R32, [R184+0xf800] ;  /* 0x00f80000b820783b */ /* 0x000ff20000004200 */
[----:B------:R-:W4:Y:S01]  /*9490*/  MUFU.EX2 R154, R154 ;  /* 0x0000009a009a7308 */ /* 0x000f220000000800 */
[C---:B------:R-:W-:Y:S09]  /*94a0*/  HMMA.16816.F32 R108, R20.reuse, R138, R108 ;  /* 0x0000008a146c723c */ /* 0x040ff2000000186c */
[----:B------:R-:W3:Y:S01]  /*94b0*/  MUFU.EX2 R170, R170 ;  /* 0x000000aa00aa7308 */ /* 0x000ee20000000800 */
[----:B-1----:R-:W-:Y:S01]  /*94c0*/  FADD.FTZ R0, R152, R7 ;  /* 0x0000000798007221 */ /* 0x002fe20000010000 */
[----:B------:R-:W1:Y:S08]  /*94d0*/  LDSM.16.MT88.4 R136, [R6+0x1800] ;  /* 0x001800000688783b */ /* 0x000e700000004200 */
[----:B------:R-:W3:Y:S01]  /*94e0*/  MUFU.EX2 R181, R168 ;  /* 0x000000a800b57308 */ /* 0x000ee20000000800 */
[C---:B-----5:R-:W-:Y:S03]  /*94f0*/  HMMA.16816.F32 R112, R20.reuse, R24, R112 ;  /* 0x000000181470723c */ /* 0x060fe60000001870 */
[C---:B--2---:R-:W-:Y:S05]  /*9500*/  FADD.FTZ R0, R153.reuse, R0 ;  /* 0x0000000099007221 */ /* 0x044fea0000010000 */
[C---:B------:R-:W-:Y:S01]  /*9510*/  HMMA.16816.F32 R116, R20.reuse, R26, R116 ;  /* 0x0000001a1474723c */ /* 0x040fe20000001874 */
[----:B------:R-:W2:Y:S07]  /*9520*/  LDSM.16.MT88.4 R24, [R189+0xf800] ;  /* 0x00f80000bd18783b */ /* 0x000eae0000004200 */
[C---:B------:R-:W-:Y:S03]  /*9530*/  HMMA.16816.F32 R12, R20.reuse, R120, R12 ;  /* 0x00000078140c723c */ /* 0x040fe6000000180c */
[----:B------:R-:W-:Y:S02]  /*9540*/  F2FP.F16.F32.PACK_AB R120, R153, R152 ;  /* 0x000000989978723e */ /* 0x000fe400000000ff */
[----:B----4-:R-:W-:Y:S01]  /*9550*/  F2FP.F16.F32.PACK_AB R121, R154, R155 ;  /* 0x0000009b9a79723e */ /* 0x010fe200000000ff */
[----:B------:R-:W-:Y:S02]  /*9560*/  FADD.FTZ R155, R155, R162 ;  /* 0x000000a29b9b7221 */ /* 0x000fe40000010000 */
[----:B------:R-:W-:Y:S01]  /*9570*/  HMMA.16816.F32 R16, R20, R122, R16 ;  /* 0x0000007a1410723c */ /* 0x000fe20000001810 */
[----:B------:R-:W4:Y:S02]  /*9580*/  LDSM.16.MT88.4 R20, [R189+0x11800] ;  /* 0x01180000bd14783b */ /* 0x000f240000004200 */
[----:B---3--:R-:W-:Y:S01]  /*9590*/  F2FP.F16.F32.PACK_AB R122, R170, R179 ;  /* 0x000000b3aa7a723e */ /* 0x008fe200000000ff */
[----:B------:R-:W-:Y:S01]  /*95a0*/  FADD.FTZ R155, R154, R155 ;  /* 0x0000009b9a9b7221 */ /* 0x000fe20000010000 */
[----:B------:R-:W-:Y:S01]  /*95b0*/  F2FP.F16.F32.PACK_AB R123, R181, R180 ;  /* 0x000000b4b57b723e */ /* 0x000fe200000000ff */
[----:B------:R-:W-:Y:S01]  /*95c0*/  FADD.FTZ R179, R179, R0 ;  /* 0x00000000b3b37221 */ /* 0x000fe20000010000 */
[----:B------:R-:W-:Y:S01]  /*95d0*/  MOV R0, R3 ;  /* 0x0000000300007202 */ /* 0x000fe20000000f00 */
[----:B------:R-:W-:Y:S02]  /*95e0*/  FADD.FTZ R180, R180, R155 ;  /* 0x0000009bb4b47221 */ /* 0x000fe40000010000 */
[----:B------:R-:W-:Y:S02]  /*95f0*/  FADD.FTZ R211, R170, R179 ;  /* 0x000000b3aad37221 */ /* 0x000fe40000010000 */
[C---:B------:R-:W-:Y:S01]  /*9600*/  HMMA.16816.F32 R128, R120.reuse, R28, R8 ;  /* 0x0000001c7880723c */ /* 0x040fe20000001808 */
[----:B------:R-:W3:Y:S04]  /*9610*/  LDSM.16.MT88.4 R8, [R184+0x11800] ;  /* 0x01180000b808783b */ /* 0x000ee80000004200 */
[----:B------:R-:W-:Y:S03]  /*9620*/  FADD.FTZ R209, R181, R180 ;  /* 0x000000b4b5d17221 */ /* 0x000fe60000010000 */
[C---:B------:R-:W-:Y:S08]  /*9630*/  HMMA.16816.F32 R36, R120.reuse, R30, R36 ;  /* 0x0000001e7824723c */ /* 0x040ff00000001824 */
[C---:B------:R-:W-:Y:S08]  /*9640*/  HMMA.16816.F32 R40, R120.reuse, R124, R40 ;  /* 0x0000007c7828723c */ /* 0x040ff00000001828 */
[C---:B------:R-:W-:Y:S08]  /*9650*/  HMMA.16816.F32 R44, R120.reuse, R126, R44 ;  /* 0x0000007e782c723c */ /* 0x040ff0000000182c */
[C---:B-1----:R-:W-:Y:S08]  /*9660*/  HMMA.16816.F32 R48, R120.reuse, R136, R48 ;  /* 0x000000887830723c */ /* 0x042ff00000001830 */
[C---:B------:R-:W-:Y:S08]  /*9670*/  HMMA.16816.F32 R52, R120.reuse, R138, R52 ;  /* 0x0000008a7834723c */ /* 0x040ff00000001834 */
[C---:B------:R-:W-:Y:S08]  /*9680*/  HMMA.16816.F32 R56, R120.reuse, R140, R56 ;  /* 0x0000008c7838723c */ /* 0x040ff00000001838 */
[C---:B------:R-:W-:Y:S08]  /*9690*/  HMMA.16816.F32 R60, R120.reuse, R142, R60 ;  /* 0x0000008e783c723c */ /* 0x040ff0000000183c */
[C---:B--2---:R-:W-:Y:S08]  /*96a0*/  HMMA.16816.F32 R64, R120.reuse, R24, R64 ;  /* 0x000000187840723c */ /* 0x044ff00000001840 */
[C---:B------:R-:W-:Y:S01]  /*96b0*/  HMMA.16816.F32 R68, R120.reuse, R26, R68 ;  /* 0x0000001a7844723c */ /* 0x040fe20000001844 */
[----:B------:R-:W1:Y:S07]  /*96c0*/  LDSM.16.MT88.4 R24, [R6+0x5800] ;  /* 0x005800000618783b */ /* 0x000e6e0000004200 */
[C---:B------:R-:W-:Y:S08]  /*96d0*/  HMMA.16816.F32 R72, R120.reuse, R32, R72 ;  /* 0x000000207848723c */ /* 0x040ff00000001848 */
[C---:B------:R-:W-:Y:S08]  /*96e0*/  HMMA.16816.F32 R76, R120.reuse, R34, R76 ;  /* 0x00000022784c723c */ /* 0x040ff0000000184c */
[C---:B------:R-:W-:Y:S08]  /*96f0*/  HMMA.16816.F32 R80, R120.reuse, R144, R80 ;  /* 0x000000907850723c */ /* 0x040ff00000001850 */
[C---:B------:R-:W-:Y:S08]  /*9700*/  HMMA.16816.F32 R84, R120.reuse, R146, R84 ;  /* 0x000000927854723c */ /* 0x040ff00000001854 */
[C---:B------:R-:W-:Y:S08]  /*9710*/  HMMA.16816.F32 R88, R120.reuse, R148, R88 ;  /* 0x000000947858723c */ /* 0x040ff00000001858 */
[C---:B------:R-:W-:Y:S08]  /*9720*/  HMMA.16816.F32 R92, R120.reuse, R150, R92 ;  /* 0x00000096785c723c */ /* 0x040ff0000000185c */
[C---:B----4-:R-:W-:Y:S08]  /*9730*/  HMMA.16816.F32 R96, R120.reuse, R20, R96 ;  /* 0x000000147860723c */ /* 0x050ff00000001860 */
[C---:B------:R-:W-:Y:S01]  /*9740*/  HMMA.16816.F32 R100, R120.reuse, R22, R100 ;  /* 0x000000167864723c */ /* 0x040fe20000001864 */
[----:B------:R-:W2:Y:S07]  /*9750*/  LDSM.16.MT88.4 R20, [R191+0x5800] ;  /* 0x00580000bf14783b */ /* 0x000eae0000004200 */
[C---:B---3--:R-:W-:Y:S08]  /*9760*/  HMMA.16816.F32 R104, R120.reuse, R8, R104 ;  /* 0x000000087868723c */ /* 0x048ff00000001868 */
[C---:B------:R-:W-:Y:S08]  /*9770*/  HMMA.16816.F32 R108, R120.reuse, R10, R108 ;  /* 0x0000000a786c723c */ /* 0x040ff0000000186c */
[C---:B-1----:R-:W-:Y:S08]  /*9780*/  HMMA.16816.F32 R112, R120.reuse, R24, R112 ;  /* 0x000000187870723c */ /* 0x042ff00000001870 */
[C---:B------:R-:W-:Y:S08]  /*9790*/  HMMA.16816.F32 R116, R120.reuse, R26, R116 ;  /* 0x0000001a7874723c */ /* 0x040ff00000001874 */
[C---:B--2---:R-:W-:Y:S08]  /*97a0*/  HMMA.16816.F32 R124, R120.reuse, R20, R12 ;  /* 0x00000014787c723c */ /* 0x044ff0000000180c */
[----:B------:R-:W-:Y:S01]  /*97b0*/  HMMA.16816.F32 R120, R120, R22, R16 ;  /* 0x000000167878723c */ /* 0x000fe20000001810 */
[----:B------:R-:W-:Y:S08]  /*97c0*/  @!UPT UIADD3 URZ, UPT, UPT, URZ, URZ, URZ ;  /* 0x000000fffffff290 */ /* 0x000ff0000fffe0ff */
[----:B------:R-:W-:Y:S11]  /*97d0*/  @P1 BRA `(.L_x_490) ;  /* 0xffffffc800241947 */ /* 0x000ff6000383ffff */
.L_x_486:
[----:B------:R-:W1:Y:S01]  /*97e0*/  SHFL.BFLY PT, R8, R211, 0x2, 0x1f ;  /* 0x0c401f00d3087f89 */ /* 0x000e6200000e0000 */
[C---:B------:R-:W-:Y:S01]  /*97f0*/  LOP3.LUT P3, RZ, R188.reuse, 0x10, RZ, 0xc0, !PT ;  /* 0x00000010bcff7812 */ /* 0x040fe2000786c0ff */
[----:B------:R-:W2:Y:S01]  /*9800*/  S2UR UR6, SR_CTAID.X ;  /* 0x00000000000679c3 */ /* 0x000ea20000002500 */
[C---:B------:R-:W-:Y:S01]  /*9810*/  LOP3.LUT P4, RZ, R188.reuse, 0x8, RZ, 0xc0, !PT ;  /* 0x00000008bcff7812 */ /* 0x040fe2000788c0ff */
[----:B------:R-:W3:Y:S01]  /*9820*/  SHFL.BFLY PT, R0, R209, 0x2, 0x1f ;  /* 0x0c401f00d1007f89 */ /* 0x000ee200000e0000 */
[----:B------:R-:W-:Y:S01]  /*9830*/  LOP3.LUT P5, RZ, R188, 0x3, RZ, 0xc0, !PT ;  /* 0x00000003bcff7812 */ /* 0x000fe200078ac0ff */
[----:B------:R-:W-:Y:S01]  /*9840*/  BSSY.RECONVERGENT B0, `(.L_x_491) ;  /* 0x000010f000007945 */ /* 0x000fe20003800200 */
[----:B------:R-:W-:Y:S01]  /*9850*/  LOP3.LUT R190, R190, 0x30, RZ, 0xc0, !PT ;  /* 0x00000030bebe7812 */ /* 0x000fe200078ec0ff */
[----:B------:R-:W4:Y:S01]  /*9860*/  S2R R25, SR_CTAID.Z ;  /* 0x0000000000197919 */ /* 0x000f220000002700 */
[----:B-1----:R-:W-:Y:S01]  /*9870*/  FADD.FTZ R8, R8, R211 ;  /* 0x000000d308087221 */ /* 0x002fe20000010000 */
[----:B--2---:R-:W-:Y:S01]  /*9880*/  USHF.L.U32 UR6, UR6, 0x6, URZ ;  /* 0x0000000606067899 */ /* 0x004fe200080006ff */
[----:B---3--:R-:W-:-:S03]  /*9890*/  FADD.FTZ R9, R0, R209 ;  /* 0x000000d100097221 */ /* 0x008fc60000010000 */
[----:B------:R-:W1:Y:S01]  /*98a0*/  SHFL.BFLY PT, R5, R8, 0x1, 0x1f ;  /* 0x0c201f0008057f89 */ /* 0x000e6200000e0000 */
[----:B------:R-:W-:-:S03]  /*98b0*/  SHF.L.U32 R0, R188, 0x1, RZ ;  /* 0x00000001bc007819 */ /* 0x000fc600000006ff */
[----:B------:R-:W2:Y:S01]  /*98c0*/  SHFL.BFLY PT, R2, R9, 0x1, 0x1f ;  /* 0x0c201f0009027f89 */ /* 0x000ea200000e0000 */
[----:B------:R-:W-:Y:S01]  /*98d0*/  LOP3.LUT R187, R187, 0x6, R0, 0xf8, !PT ;  /* 0x00000006bbbb7812 */ /* 0x000fe200078ef800 */
[----:B-1----:R-:W-:Y:S01]  /*98e0*/  FADD.FTZ R4, R8, R5 ;  /* 0x0000000508047221 */ /* 0x002fe20000010000 */
[----:B------:R-:W-:Y:S01]  /*98f0*/  SHF.L.U32 R5, R188, 0x4, RZ ;  /* 0x00000004bc057819 */ /* 0x000fe200000006ff */
[----:B--2---:R-:W-:Y:S02]  /*9900*/  FADD.FTZ R2, R9, R2 ;  /* 0x0000000209027221 */ /* 0x004fe40000010000 */
[----:B------:R-:W1:Y:S01]  /*9910*/  MUFU.RCP R7, R4 ;  /* 0x0000000400077308 */ /* 0x000e620000001000 */
[----:B------:R-:W-:Y:S02]  /*9920*/  LOP3.LUT R5, R5, 0x1c0, RZ, 0xc0, !PT ;  /* 0x000001c005057812 */ /* 0x000fe400078ec0ff */
[----:B------:R-:W-:Y:S02]  /*9930*/  FSETP.NE.FTZ.AND P2, PT, R4, RZ, PT ;  /* 0x000000ff0400720b */ /* 0x000fe40003f55000 */
[----:B------:R-:W-:-:S02]  /*9940*/  LOP3.LUT R0, R5, 0x38, R0, 0xf8, !PT ;  /* 0x0000003805007812 */ /* 0x000fc400078ef800 */
[----:B------:R-:W-:Y:S01]  /*9950*/  FSETP.NE.FTZ.AND P1, PT, R2, RZ, PT ;  /* 0x000000ff0200720b */ /* 0x000fe20003f35000 */
[----:B------:R-:W2:Y:S01]  /*9960*/  MUFU.RCP R6, R2 ;  /* 0x0000000200067308 */ /* 0x000ea20000001000 */
[----:B------:R-:W-:Y:S02]  /*9970*/  LOP3.LUT R0, R187, R0, RZ, 0xfc, !PT ;  /* 0x00000000bb007212 */ /* 0x000fe400078efcff */
[----:B------:R-:W-:Y:S02]  /*9980*/  MOV R5, 0x10 ;  /* 0x0000001000057802 */ /* 0x000fe40000000f00 */
[----:B------:R-:W-:Y:S02]  /*9990*/  LEA R9, R0, UR5, 0x1 ;  /* 0x0000000500097c11 */ /* 0x000fe4000f8e08ff */
[----:B------:R-:W-:Y:S01]  /*99a0*/  SEL R0, R185, 0xffffffe0, !P4 ;  /* 0xffffffe0b9007807 */ /* 0x000fe20006000000 */
[----:B------:R-:W-:Y:S01]  /*99b0*/  @P2 MUFU.LG2 R10, R4 ;  /* 0x00000004000a2308 */ /* 0x000fe20000000c00 */
[----:B------:R-:W-:-:S02]  /*99c0*/  SEL R5, R5, 0xfffffff0, !P0 ;  /* 0xfffffff005057807 */ /* 0x000fc40004000000 */
[----:B-1----:R-:W-:Y:S01]  /*99d0*/  FSEL R7, R7, 1, P2 ;  /* 0x3f80000007077808 */ /* 0x002fe20001000000 */
[----:B------:R-:W1:Y:S01]  /*99e0*/  @P1 LDC R16, c[0x0][0x458] ;  /* 0x00011600ff101b82 */ /* 0x000e620000000800 */
[C---:B------:R-:W-:Y:S02]  /*99f0*/  IADD3 R15, PT, PT, R9.reuse, 0x40, RZ ;  /* 0x00000040090f7810 */ /* 0x040fe40007ffe0ff */
[----:B------:R-:W-:Y:S01]  /*9a00*/  IADD3 R13, PT, PT, R9, R0, RZ ;  /* 0x00000000090d7210 */ /* 0x000fe20007ffe0ff */
[C---:B------:R-:W-:Y:S01]  /*9a10*/  FMUL.FTZ R128, R7.reuse, R128 ;  /* 0x0000008007807220 */ /* 0x040fe20000410000 */
[C---:B------:R-:W-:Y:S01]  /*9a20*/  FMUL.FTZ R129, R7.reuse, R129 ;  /* 0x0000008107817220 */ /* 0x040fe20000410000 */
[----:B--2---:R-:W-:Y:S01]  /*9a30*/  FSEL R6, R6, 1, P1 ;  /* 0x3f80000006067808 */ /* 0x004fe20000800000 */
[C---:B------:R-:W-:Y:S01]  /*9a40*/  FMUL.FTZ R36, R7.reuse, R36 ;  /* 0x0000002407247220 */ /* 0x040fe20000410000 */
        /* <DEDUP_REMOVED lines=14> */
[----:B------:R-:W-:Y:S01]  /*9b30*/  FMUL.FTZ R49, R7, R49 ;  /* 0x0000003107317220 */ /* 0x000fe20000410000 */
[C---:B------:R-:W-:Y:S01]  /*9b40*/  FMUL.FTZ R50, R6.reuse, R50 ;  /* 0x0000003206327220 */ /* 0x040fe20000410000 */
[C---:B------:R-:W-:Y:S01]  /*9b50*/  FMUL.FTZ R51, R6.reuse, R51 ;  /* 0x0000003306337220 */ /* 0x040fe20000410000 */
[----:B------:R-:W-:Y:S01]  /*9b60*/  @P3 IADD3 R15, PT, PT, R9, -0x40, RZ ;  /* 0xffffffc0090f3810 */ /* 0x000fe20007ffe0ff */
[C---:B------:R-:W-:Y:S01]  /*9b70*/  FMUL.FTZ R52, R7.reuse, R52 ;  /* 0x0000003407347220 */ /* 0x040fe20000410000 */
[----:B------:R-:W-:Y:S01]  /*9b80*/  FMUL.FTZ R53, R7, R53 ;  /* 0x0000003507357220 */ /* 0x000fe20000410000 */
[C---:B------:R-:W-:Y:S01]  /*9b90*/  FMUL.FTZ R54, R6.reuse, R54 ;  /* 0x0000003606367220 */ /* 0x040fe20000410000 */
[C---:B------:R-:W-:Y:S01]  /*9ba0*/  FMUL.FTZ R55, R6.reuse, R55 ;  /* 0x0000003706377220 */ /* 0x040fe20000410000 */
[----:B------:R-:W-:Y:S01]  /*9bb0*/  F2FP.F16.F32.PACK_AB R128, R129, R128 ;  /* 0x000000808180723e */ /* 0x000fe200000000ff */
[----:B------:R-:W-:Y:S01]  /*9bc0*/  FMUL.FTZ R56, R7, R56 ;  /* 0x0000003807387220 */ /* 0x000fe20000410000 */
[----:B------:R-:W-:Y:S01]  /*9bd0*/  F2FP.F16.F32.PACK_AB R130, R131, R130 ;  /* 0x000000828382723e */ /* 0x000fe200000000ff */
[----:B------:R-:W-:Y:S01]  /*9be0*/  FMUL.FTZ R57, R7, R57 ;  /* 0x0000003907397220 */ /* 0x000fe20000410000 */
[C---:B------:R-:W-:Y:S01]  /*9bf0*/  FMUL.FTZ R58, R6.reuse, R58 ;  /* 0x0000003a063a7220 */ /* 0x040fe20000410000 */
[C---:B------:R-:W-:Y:S01]  /*9c00*/  FMUL.FTZ R59, R6.reuse, R59 ;  /* 0x0000003b063b7220 */ /* 0x040fe20000410000 */
[----:B------:R-:W-:Y:S01]  /*9c10*/  F2FP.F16.F32.PACK_AB R36, R37, R36 ;  /* 0x000000242524723e */ /* 0x000fe200000000ff */
[----:B------:R-:W-:Y:S01]  /*9c20*/  FMUL.FTZ R60, R7, R60 ;  /* 0x0000003c073c7220 */ /* 0x000fe20000410000 */
[----:B------:R-:W-:Y:S01]  /*9c30*/  F2FP.F16.F32.PACK_AB R38, R39, R38 ;  /* 0x000000262726723e */ /* 0x000fe200000000ff */
[----:B------:R-:W-:Y:S01]  /*9c40*/  FMUL.FTZ R61, R7, R61 ;  /* 0x0000003d073d7220 */ /* 0x000fe20000410000 */
[----:B------:R-:W-:Y:S01]  /*9c50*/  IADD3 R11, PT, PT, R9, R5, RZ ;  /* 0x00000005090b7210 */ /* 0x000fe20007ffe0ff */
        /* <DEDUP_REMOVED lines=13> */
[----:B------:R-:W-:Y:S01]  /*9d30*/  FMUL.FTZ R70, R6, R70 ;  /* 0x0000004606467220 */ /* 0x000fe20000410000 */
[----:B------:R-:W-:Y:S01]  /*9d40*/  IADD3 R21, PT, PT, R0, R15, RZ ;  /* 0x0000000f00157210 */ /* 0x000fe20007ffe0ff */
        /* <DEDUP_REMOVED lines=8> */
[----:B------:R-:W-:Y:S01]  /*9dd0*/  STS [R9], R128 ;  /* 0x0000008009007388 */ /* 0x000fe20000000800 */
[----:B------:R-:W-:Y:S01]  /*9de0*/  F2FP.F16.F32.PACK_AB R54, R55, R54 ;  /* 0x000000363736723e */ /* 0x000fe200000000ff */
[----:B------:R-:W-:Y:S01]  /*9df0*/  FMUL.FTZ R76, R7, R76 ;  /* 0x0000004c074c7220 */ /* 0x000fe20000410000 */
[----:B------:R-:W-:Y:S01]  /*9e00*/  IADD3 R23, PT, PT, R5, R15, RZ ;  /* 0x0000000f05177210 */ /* 0x000fe20007ffe0ff */
[----:B------:R-:W-:Y:S01]  /*9e10*/  STS [R9+0x400], R130 ;  /* 0x0004008209007388 */ /* 0x000fe20000000800 */
[----:B------:R-:W-:Y:S01]  /*9e20*/  FMUL.FTZ R77, R7, R77 ;  /* 0x0000004d074d7220 */ /* 0x000fe20000410000 */
[C---:B------:R-:W-:Y:S01]  /*9e30*/  FMUL.FTZ R78, R6.reuse, R78 ;  /* 0x0000004e064e7220 */ /* 0x040fe20000410000 */
[C---:B------:R-:W-:Y:S01]  /*9e40*/  FMUL.FTZ R79, R6.reuse, R79 ;  /* 0x0000004f064f7220 */ /* 0x040fe20000410000 */
[----:B------:R-:W-:Y:S01]  /*9e50*/  F2FP.F16.F32.PACK_AB R56, R57, R56 ;  /* 0x000000383938723e */ /* 0x000fe200000000ff */
[----:B------:R-:W-:Y:S01]  /*9e60*/  STS [R11], R36 ;  /* 0x000000240b007388 */ /* 0x000fe20000000800 */
[----:B------:R-:W-:Y:S01]  /*9e70*/  F2FP.F16.F32.PACK_AB R58, R59, R58 ;  /* 0x0000003a3b3a723e */ /* 0x000fe200000000ff */
[C---:B------:R-:W-:Y:S01]  /*9e80*/  FMUL.FTZ R80, R7.reuse, R80 ;  /* 0x0000005007507220 */ /* 0x040fe20000410000 */
[----:B------:R-:W-:Y:S01]  /*9e90*/  FMUL.FTZ R81, R7, R81 ;  /* 0x0000005107517220 */ /* 0x000fe20000410000 */
[----:B------:R-:W-:Y:S01]  /*9ea0*/  STS [R11+0x400], R38 ;  /* 0x000400260b007388 */ /* 0x000fe20000000800 */
        /* <DEDUP_REMOVED lines=52> */
[----:B------:R-:W-:Y:S01]  /*a1f0*/  STS [R9+0x2000], R64 ;  /* 0x0020004009007388 */ /* 0x000fe20000000800 */
        /* <DEDUP_REMOVED lines=26> */
[C---:B------:R-:W-:Y:S01]  /*a3a0*/  FMUL.FTZ R125, R7.reuse, R125 ;  /* 0x0000007d077d7220 */ /* 0x040fe20000410000 */
[----:B------:R-:W-:Y:S01]  /*a3b0*/  STS [R17+0x2400], R78 ;  /* 0x0024004e11007388 */ /* 0x000fe20000000800 */
[----:B------:R-:W-:Y:S01]  /*a3c0*/  FMUL.FTZ R120, R7, R120 ;  /* 0x0000007807787220 */ /* 0x000fe20000410000 */
[C---:B------:R-:W-:Y:S01]  /*a3d0*/  FMUL.FTZ R126, R6.reuse, R126 ;  /* 0x0000007e067e7220 */ /* 0x040fe20000410000 */
[C---:B------:R-:W-:Y:S01]  /*a3e0*/  FMUL.FTZ R127, R6.reuse, R127 ;  /* 0x0000007f067f7220 */ /* 0x040fe20000410000 */
[----:B------:R-:W-:Y:S01]  /*a3f0*/  F2FP.F16.F32.PACK_AB R100, R101, R100 ;  /* 0x000000646564723e */ /* 0x000fe200000000ff */
[----:B------:R-:W-:Y:S01]  /*a400*/  STS [R15+0x2000], R80 ;  /* 0x002000500f007388 */ /* 0x000fe20000000800 */
[----:B------:R-:W-:Y:S01]  /*a410*/  F2FP.F16.F32.PACK_AB R102, R103, R102 ;  /* 0x000000666766723e */ /* 0x000fe200000000ff */
[----:B------:R-:W-:Y:S01]  /*a420*/  FMUL.FTZ R7, R7, R121 ;  /* 0x0000007907077220 */ /* 0x000fe20000410000 */
[C---:B------:R-:W-:Y:S01]  /*a430*/  FMUL.FTZ R122, R6.reuse, R122 ;  /* 0x0000007a067a7220 */ /* 0x040fe20000410000 */
[----:B------:R-:W-:Y:S01]  /*a440*/  STS [R15+0x2400], R82 ;  /* 0x002400520f007388 */ /* 0x000fe20000000800 */
[----:B------:R-:W-:Y:S01]  /*a450*/  FMUL.FTZ R123, R6, R123 ;  /* 0x0000007b067b7220 */ /* 0x000fe20000410000 */
[----:B------:R-:W-:Y:S01]  /*a460*/  F2FP.F16.F32.PACK_AB R104, R105, R104 ;  /* 0x000000686968723e */ /* 0x000fe200000000ff */
[----:B------:R-:W2:Y:S01]  /*a470*/  LDC.U8 R0, c[0x0][0x548] ;  /* 0x00015200ff007b82 */ /* 0x000ea20000000000 */
[----:B------:R-:W-:Y:S01]  /*a480*/  F2FP.F16.F32.PACK_AB R106, R107, R106 ;  /* 0x0000006a6b6a723e */ /* 0x000fe200000000ff */
[----:B------:R-:W-:Y:S01]  /*a490*/  STS [R23+0x2000], R84 ;  /* 0x0020005417007388 */ /* 0x000fe20000000800 */
[----:B------:R-:W-:Y:S01]  /*a4a0*/  F2FP.F16.F32.PACK_AB R108, R109, R108 ;  /* 0x0000006c6d6c723e */ /* 0x000fe200000000ff */
[----:B------:R-:W3:Y:S01]  /*a4b0*/  @P1 MUFU.LG2 R2, R2 ;  /* 0x0000000200021308 */ /* 0x000ee20000000c00 */
[----:B------:R-:W-:Y:S01]  /*a4c0*/  F2FP.F16.F32.PACK_AB R110, R111, R110 ;  /* 0x0000006e6f6e723e */ /* 0x000fe200000000ff */
[----:B------:R-:W-:Y:S01]  /*a4d0*/  STS [R23+0x2400], R86 ;  /* 0x0024005617007388 */ /* 0x000fe20000000800 */
[----:B------:R-:W-:-:S02]  /*a4e0*/  F2FP.F16.F32.PACK_AB R112, R113, R112 ;  /* 0x000000707170723e */ /* 0x000fc400000000ff */
[----:B------:R-:W-:Y:S01]  /*a4f0*/  F2FP.F16.F32.PACK_AB R114, R115, R114 ;  /* 0x000000727372723e */ /* 0x000fe200000000ff */
[----:B------:R-:W-:Y:S01]  /*a500*/  STS [R21+0x2000], R88 ;  /* 0x0020005815007388 */ /* 0x000fe20000000800 */
[----:B------:R-:W-:Y:S02]  /*a510*/  F2FP.F16.F32.PACK_AB R116, R117, R116 ;  /* 0x000000747574723e */ /* 0x000fe400000000ff */
[----:B------:R-:W-:Y:S01]  /*a520*/  F2FP.F16.F32.PACK_AB R118, R119, R118 ;  /* 0x000000767776723e */ /* 0x000fe200000000ff */
[----:B------:R-:W-:Y:S01]  /*a530*/  STS [R21+0x2400], R90 ;  /* 0x0024005a15007388 */ /* 0x000fe20000000800 */
[----:B------:R-:W-:Y:S02]  /*a540*/  F2FP.F16.F32.PACK_AB R124, R125, R124 ;  /* 0x0000007c7d7c723e */ /* 0x000fe400000000ff */
[----:B------:R-:W-:Y:S01]  /*a550*/  F2FP.F16.F32.PACK_AB R126, R127, R126 ;  /* 0x0000007e7f7e723e */ /* 0x000fe200000000ff */
[----:B------:R-:W-:Y:S01]  /*a560*/  STS [R5+0x2000], R92 ;  /* 0x0020005c05007388 */ /* 0x000fe20000000800 */
[----:B------:R-:W-:-:S02]  /*a570*/  F2FP.F16.F32.PACK_AB R7, R7, R120 ;  /* 0x000000780707723e */ /* 0x000fc400000000ff */
[----:B------:R-:W-:Y:S01]  /*a580*/  F2FP.F16.F32.PACK_AB R122, R123, R122 ;  /* 0x0000007a7b7a723e */ /* 0x000fe200000000ff */
[----:B------:R-:W-:Y:S01]  /*a590*/  STS [R5+0x2400], R94 ;  /* 0x0024005e05007388 */ /* 0x000fe20000000800 */
[----:B------:R-:W-:Y:S01]  /*a5a0*/  ISETP.NE.AND P3, PT, R200, -0x1, PT ;  /* 0xffffffffc800780c */ /* 0x000fe20003f65270 */
[----:B---3--:R-:W-:Y:S01]  /*a5b0*/  @P1 FMUL.FTZ R2, R2, 0.69314718246459960938 ;  /* 0x3f31721802021820 */ /* 0x008fe20000410000 */
[----:B--2---:R-:W-:Y:S01]  /*a5c0*/  ISETP.NE.AND P4, PT, R0, RZ, PT ;  /* 0x000000ff0000720c */ /* 0x004fe20003f85270 */
[----:B------:R-:W-:Y:S03]  /*a5d0*/  STS [R9+0x4000], R96 ;  /* 0x0040006009007388 */ /* 0x000fe60000000800 */
[C---:B------:R-:W-:Y:S01]  /*a5e0*/  ISETP.NE.OR P0, PT, R200.reuse, -0x1, !P4 ;  /* 0xffffffffc800780c */ /* 0x040fe20006705670 */
[----:B------:R2:W-:Y:S04]  /*a5f0*/  STS [R9+0x4400], R98 ;  /* 0x0044006209007388 */ /* 0x0005e80000000800 */
[----:B------:R-:W-:Y:S02]  /*a600*/  STS [R11+0x4000], R100 ;  /* 0x004000640b007388 */ /* 0x000fe40000000800 */
[----:B------:R-:W3:Y:S02]  /*a610*/  @!P3 LDC.64 R18, c[0x0][0x400] ;  /* 0x00010000ff12bb82 */ /* 0x000ee40000000a00 */
[----:B------:R5:W-:Y:S04]  /*a620*/  STS [R11+0x4400], R102 ;  /* 0x004400660b007388 */ /* 0x000be80000000800 */
[----:B------:R-:W-:Y:S02]  /*a630*/  STS [R13+0x4000], R104 ;  /* 0x004000680d007388 */ /* 0x000fe40000000800 */
[----:B------:R-:W4:Y:S02]  /*a640*/  @!P4 LDC R0, c[0x0][0x3e0] ;  /* 0x0000f800ff00cb82 */ /* 0x000f240000000800 */
[----:B------:R-:W-:Y:S04]  /*a650*/  STS [R13+0x4400], R106 ;  /* 0x0044006a0d007388 */ /* 0x000fe80000000800 */
[----:B------:R-:W-:Y:S04]  /*a660*/  STS [R17+0x4000], R108 ;  /* 0x0040006c11007388 */ /* 0x000fe80000000800 */
[----:B------:R1:W-:Y:S01]  /*a670*/  STS [R17+0x4400], R110 ;  /* 0x0044006e11007388 */ /* 0x0003e20000000800 */
[----:B--2---:R-:W2:Y:S03]  /*a680*/  @P3 LDC.64 R8, c[0x0][0x408] ;  /* 0x00010200ff083b82 */ /* 0x004ea60000000a00 */
[----:B------:R-:W-:Y:S04]  /*a690*/  STS [R15+0x4000], R112 ;  /* 0x004000700f007388 */ /* 0x000fe80000000800 */
[----:B------:R-:W-:Y:S01]  /*a6a0*/  STS [R15+0x4400], R114 ;  /* 0x004400720f007388 */ /* 0x000fe20000000800 */
[----:B-----5:R-:W5:Y:S03]  /*a6b0*/  LDC R11, c[0x0][0x434] ;  /* 0x00010d00ff0b7b82 */ /* 0x020f660000000800 */
[----:B------:R-:W-:Y:S04]  /*a6c0*/  STS [R23+0x4000], R116 ;  /* 0x0040007417007388 */ /* 0x000fe80000000800 */
[----:B------:R3:W-:Y:S04]  /*a6d0*/  STS [R23+0x4400], R118 ;  /* 0x0044007617007388 */ /* 0x0007e80000000800 */
[----:B------:R-:W-:Y:S04]  /*a6e0*/  STS [R21+0x4000], R124 ;  /* 0x0040007c15007388 */ /* 0x000fe80000000800 */
[----:B------:R2:W-:Y:S01]  /*a6f0*/  STS [R21+0x4400], R126 ;  /* 0x0044007e15007388 */ /* 0x0005e20000000800 */
[----:B-1----:R-:W1:Y:S03]  /*a700*/  @P4 LDC R17, c[0x0][0x454] ;  /* 0x00011500ff114b82 */ /* 0x002e660000000800 */
[----:B------:R4:W-:Y:S04]  /*a710*/  STS [R5+0x4000], R7 ;  /* 0x0040000705007388 */ /* 0x0009e80000000800 */
[----:B------:R5:W-:Y:S01]  /*a720*/  STS [R5+0x4400], R122 ;  /* 0x0044007a05007388 */ /* 0x000be20000000800 */
[----:B------:R-:W-:Y:S08]  /*a730*/  BAR.SYNC.DEFER_BLOCKING 0x0 ;  /* 0x0000000000007b1d */ /* 0x000ff00000010000 */
[----:B---3--:R-:W3:Y:S01]  /*a740*/  @P2 LDC R23, c[0x0][0x458] ;  /* 0x00011600ff172b82 */ /* 0x008ee20000000800 */
[----:B------:R-:W1:Y:S01]  /*a750*/  S2R R6, SR_CTAID.Y ;  /* 0x0000000000067919 */ /* 0x000e620000002600 */
[----:B--2---:R-:W-:Y:S01]  /*a760*/  @P3 IMAD.WIDE.U32 R20, R200, R8, RZ ;  /* 0x00000008c8143225 */ /* 0x004fe200078e00ff */
[----:B------:R-:W-:-:S02]  /*a770*/  MOV R8, 0x7f800000 ;  /* 0x7f80000000087802 */ /* 0x000fc40000000f00 */
[----:B----4-:R-:W-:-:S03]  /*a780*/  SHF.R.U32.HI R7, RZ, 0x2, R188 ;  /* 0x00000002ff077819 */ /* 0x010fc600000116bc */
[----:B-----5:R-:W2:Y:S01]  /*a790*/  LDC.64 R4, c[0x0][0x408] ;  /* 0x00010200ff047b82 */ /* 0x020ea20000000a00 */
[----:B------:R-:W-:Y:S01]  /*a7a0*/  LOP3.LUT R7, R190, 0x7, R7, 0xf8, !PT ;  /* 0x00000007be077812 */ /* 0x000fe200078ef807 */
[----:B------:R4:W2:Y:S01]  /*a7b0*/  LDS.128 R12, [R213+0x1800] ;  /* 0x00180000d50c7984 */ /* 0x0008a20000000c00 */
[----:B-1----:R-:W-:-:S04]  /*a7c0*/  @!P3 IMAD.WIDE.U32 R26, R6, R18, RZ ;  /* 0x00000012061ab225 */ /* 0x002fc800078e00ff */
[----:B------:R-:W-:Y:S02]  /*a7d0*/  @!P3 IMAD R19, R6, R19, R27 ;  /* 0x000000130613b224 */ /* 0x000fe400078e021b */
[----:B------:R-:W-:Y:S01]  /*a7e0*/  @P2 FMUL.FTZ R27, R10, 0.69314718246459960938 ;  /* 0x3f3172180a1b2820 */ /* 0x000fe20000410000 */
[----:B------:R-:W-:Y:S01]  /*a7f0*/  @P3 IMAD R19, R200, R9, R21 ;  /* 0x00000009c8133224 */ /* 0x000fe200078e0215 */
[----:B------:R-:W-:Y:S01]  /*a800*/  MOV R9, 0x7f800000 ;  /* 0x7f80000000097802 */ /* 0x000fe20000000f00 */
[----:B------:R-:W-:Y:S02]  /*a810*/  @!P4 IMAD R0, R6, R0, R25 ;  /* 0x000000000600c224 */ /* 0x000fe400078e0219 */
[----:B---3--:R-:W-:Y:S01]  /*a820*/  @P2 FFMA.FTZ R8, R132, R23, R27 ;  /* 0x0000001784082223 */ /* 0x008fe2000001001b */
[-C--:B------:R-:W-:Y:S02]  /*a830*/  @!P0 IMAD R200, R6, R11.reuse, RZ ;  /* 0x0000000b06c88224 */ /* 0x080fe400078e02ff */
[----:B------:R-:W-:Y:S01]  /*a840*/  @P1 FFMA.FTZ R9, R3, R16, R2 ;  /* 0x0000001003091223 */ /* 0x000fe20000010002 */
[----:B------:R-:W-:-:S02]  /*a850*/  @!P4 IMAD R0, R0, R11, RZ ;  /* 0x0000000b0000c224 */ /* 0x000fc400078e02ff */
[----:B------:R-:W-:Y:S01]  /*a860*/  @P4 IMAD R0, R25, R17, R200 ;  /* 0x0000001119004224 */ /* 0x000fe200078e02c8 */
[----:B----4-:R-:W-:Y:S06]  /*a870*/  @P5 BRA `(.L_x_492) ;  /* 0x00000000002c5947 */ /* 0x010fec0003800000 */
[----:B------:R-:W1:Y:S01]  /*a880*/  LDCU.64 UR4, c[0x0][0x420] ;  /* 0x00008400ff0477ac */ /* 0x000e620008000a00 */
[----:B------:R-:W-:Y:S01]  /*a890*/  VIADD R0, R0, UR6 ;  /* 0x0000000600007c36 */ /* 0x000fe20008000000 */
[C---:B------:R-:W-:Y:S01]  /*a8a0*/  ISETP.GE.AND P2, PT, R7.reuse, R194, PT ;  /* 0x000000c20700720c */ /* 0x040fe20003f46270 */
[----:B------:R-:W-:-:S03]  /*a8b0*/  VIADD R3, R7, 0x8 ;  /* 0x0000000807037836 */ /* 0x000fc60000000000 */
[C---:B------:R-:W-:Y:S02]  /*a8c0*/  IADD3 R2, P0, PT, R0.reuse, R7, RZ ;  /* 0x0000000700027210 */ /* 0x040fe40007f1e0ff */
[----:B------:R-:W-:Y:S02]  /*a8d0*/  ISETP.GE.AND P1, PT, R3, R194, PT ;  /* 0x000000c20300720c */ /* 0x000fe40003f26270 */
[----:B------:R-:W-:Y:S02]  /*a8e0*/  LEA.HI.X.SX32 R3, R0, RZ, 0x1, P0 ;  /* 0x000000ff00037211 */ /* 0x000fe400000f0eff */
[----:B-1----:R-:W-:-:S04]  /*a8f0*/  LEA R6, P0, R2, UR4, 0x2 ;  /* 0x0000000402067c11 */ /* 0x002fc8000f8010ff */
[----:B------:R-:W-:-:S05]  /*a900*/  LEA.HI.X R7, R2, UR5, R3, 0x2, P0 ;  /* 0x0000000502077c11 */ /* 0x000fca00080f1403 */
[----:B------:R1:W-:Y:S04]  /*a910*/  @!P2 STG.E desc[UR14][R6.64], R8 ;  /* 0x000000080600a986 */ /* 0x0003e8000c10190e */
[----:B------:R1:W-:Y:S02]  /*a920*/  @!P1 STG.E desc[UR14][R6.64+0x20], R9 ;  /* 0x0000200906009986 */ /* 0x0003e4000c10190e */
.L_x_492:
[----:B------:R-:W-:Y:S05]  /*a930*/  BSYNC.RECONVERGENT B0 ;  /* 0x0000000000007941 */ /* 0x000fea0003800200 */
.L_x_491:
[----:B------:R-:W-:Y:S01]  /*a940*/  IMAD.MOV.U32 R187, RZ, RZ, RZ ;  /* 0x000000ffffbb7224 */ /* 0x000fe200078e00ff */
[----:B------:R-:W-:Y:S01]  /*a950*/  SHF.R.U32.HI R3, RZ, 0x3, R188 ;  /* 0x00000003ff037819 */ /* 0x000fe200000116bc */
[----:B------:R-:W-:Y:S01]  /*a960*/  @P3 IMAD.MOV.U32 R26, RZ, RZ, R20 ;  /* 0x000000ffff1a3224 */ /* 0x000fe200078e0014 */
[----:B------:R-:W3:Y:S01]  /*a970*/  LDCU.64 UR4, c[0x0][0x410] ;  /* 0x00008200ff0477ac */ /* 0x000ee20008000a00 */
[----:B-12---:R-:W-:Y:S01]  /*a980*/  IMAD.WIDE.U32 R6, R4, UR6, R186 ;  /* 0x0000000604067c25 */ /* 0x006fe2000f8e00ba */
[C---:B------:R-:W-:Y:S01]  /*a990*/  IADD3 R9, PT, PT, R3.reuse, 0x10, RZ ;  /* 0x0000001003097810 */ /* 0x040fe20007ffe0ff */
[----:B------:R1:W2:Y:S01]  /*a9a0*/  LDS.128 R20, [R213] ;  /* 0x00000000d5147984 */ /* 0x0002a20000000c00 */
[----:B------:R-:W-:Y:S01]  /*a9b0*/  ISETP.GE.AND P3, PT, R3, R194, PT ;  /* 0x000000c20300720c */ /* 0x000fe20003f66270 */
[----:B------:R-:W-:Y:S01]  /*a9c0*/  IMAD R0, R5, UR6, R7 ;  /* 0x0000000605007c24 */ /* 0x000fe2000f8e0207 */
[----:B------:R-:W-:Y:S01]  /*a9d0*/  IADD3 R26, P0, PT, R26, R6, RZ ;  /* 0x000000061a1a7210 */ /* 0x000fe20007f1e0ff */
[----:B------:R-:W-:Y:S01]  /*a9e0*/  VIADD R11, R3, 0x30 ;  /* 0x00000030030b7836 */ /* 0x000fe20000000000 */
[----:B------:R-:W-:Y:S01]  /*a9f0*/  ISETP.GE.AND P2, PT, R9, R194, PT ;  /* 0x000000c20900720c */ /* 0x000fe20003f46270 */
[----:B------:R-:W-:Y:S01]  /*aa00*/  VIADD R7, R3, 0x20 ;  /* 0x0000002003077836 */ /* 0x000fe20000000000 */
[----:B------:R-:W-:Y:S01]  /*aa10*/  IADD3.X R27, PT, PT, R19, R0, RZ, P0, !PT ;  /* 0x00000000131b7210 */ /* 0x000fe200007fe4ff */
[----:B------:R-:W-:Y:S01]  /*aa20*/  BSSY.RECONVERGENT B0, `(.L_x_493) ;  /* 0x0000015000007945 */ /* 0x000fe20003800200 */
[-C--:B------:R-:W-:Y:S01]  /*aa30*/  ISETP.GE.AND P0, PT, R11, R194.reuse, PT ;  /* 0x000000c20b00720c */ /* 0x080fe20003f06270 */
[----:B------:R1:W4:Y:S01]  /*aa40*/  LDS.128 R16, [R213+0x2000] ;  /* 0x00200000d5107984 */ /* 0x0003220000000c00 */
[----:B------:R-:W-:-:S03]  /*aa50*/  ISETP.GE.AND P1, PT, R7, R194, PT ;  /* 0x000000c20700720c */ /* 0x000fc60003f26270 */
[----:B------:R1:W1:Y:S01]  /*aa60*/  LDS.128 R8, [R213+0x4000] ;  /* 0x00400000d5087984 */ /* 0x0002620000000c00 */
[----:B---3--:R-:W-:-:S04]  /*aa70*/  IMAD.WIDE.U32 R6, R25, UR4, R26 ;  /* 0x0000000419067c25 */ /* 0x008fc8000f8e001a */
[----:B------:R-:W-:Y:S01]  /*aa80*/  IMAD R25, R25, UR5, R7 ;  /* 0x0000000519197c24 */ /* 0x000fe2000f8e0207 */
[----:B------:R-:W-:Y:S06]  /*aa90*/  @P3 BRA `(.L_x_494) ;  /* 0x0000000000343947 */ /* 0x000fec0003800000 */
[----:B------:R-:W3:Y:S01]  /*aaa0*/  LDCU UR6, c[0x0][0x440] ;  /* 0x00008800ff0677ac */ /* 0x000ee20008000800 */
[----:B------:R-:W-:Y:S01]  /*aab0*/  IMAD.MOV.U32 R24, RZ, RZ, R6 ;  /* 0x000000ffff187224 */ /* 0x000fe200078e0006 */
[----:B------:R-:W5:Y:S03]  /*aac0*/  LDCU.64 UR4, c[0x0][0x3f0] ;  /* 0x00007e00ff0477ac */ /* 0x000f660008000a00 */
[----:B------:R-:W-:-:S04]  /*aad0*/  IMAD.WIDE.U32 R28, R3, R4, R24 ;  /* 0x00000004031c7225 */ /* 0x000fc800078e0018 */
[----:B------:R-:W-:Y:S01]  /*aae0*/  IMAD R0, R3, R5, R29 ;  /* 0x0000000503007224 */ /* 0x000fe200078e021d */
[----:B---3--:R-:W-:Y:S02]  /*aaf0*/  ISETP.GE.AND P5, PT, R186, UR6, PT ;  /* 0x00000006ba007c0c */ /* 0x008fe4000bfa6270 */
[----:B------:R-:W-:Y:S02]  /*ab00*/  ISETP.GE.AND P4, PT, R212, UR6, PT ;  /* 0x00000006d4007c0c */ /* 0x000fe4000bf86270 */
[----:B------:R-:W-:Y:S02]  /*ab10*/  ISETP.GE.AND P3, PT, R210, UR6, PT ;  /* 0x00000006d2007c0c */ /* 0x000fe4000bf66270 */
[----:B-----5:R-:W-:-:S04]  /*ab20*/  LEA R26, P6, R28, UR4, 0x1 ;  /* 0x000000041c1a7c11 */ /* 0x020fc8000f8c08ff */
[----:B------:R-:W-:-:S05]  /*ab30*/  LEA.HI.X R27, R28, UR5, R0, 0x1, P6 ;  /* 0x000000051c1b7c11 */ /* 0x000fca000b0f0c00 */
[----:B--2---:R3:W-:Y:S04]  /*ab40*/  @!P5 STG.E.128 desc[UR14][R26.64], R20 ;  /* 0x000000141a00d986 */ /* 0x0047e8000c101d0e */
[----:B----4-:R3:W-:Y:S04]  /*ab50*/  @!P4 STG.E.128 desc[UR14][R26.64+0x80], R16 ;  /* 0x000080101a00c986 */ /* 0x0107e8000c101d0e */
[----:B-1----:R3:W-:Y:S02]  /*ab60*/  @!P3 STG.E.128 desc[UR14][R26.64+0x100], R8 ;  /* 0x000100081a00b986 */ /* 0x0027e4000c101d0e */
.L_x_494:
[----:B------:R-:W-:Y:S05]  /*ab70*/  BSYNC.RECONVERGENT B0 ;  /* 0x0000000000007941 */ /* 0x000fea0003800200 */
.L_x_493:
[----:B--23--:R2:W3:Y:S01]  /*ab80*/  LDS.128 R20, [R213+0x800] ;  /* 0x00080000d5147984 */ /* 0x00c4e20000000c00 */
[----:B------:R-:W-:Y:S03]  /*ab90*/  BSSY.RECONVERGENT B0, `(.L_x_495) ;  /* 0x0000016000007945 */ /* 0x000fe60003800200 */
[----:B----4-:R2:W4:Y:S04]  /*aba0*/  LDS.128 R16, [R213+0x2800] ;  /* 0x00280000d5107984 */ /* 0x0105280000000c00 */
[----:B-1----:R2:W1:Y:S01]  /*abb0*/  LDS.128 R8, [R213+0x4800] ;  /* 0x00480000d5087984 */ /* 0x0024620000000c00 */
[----:B------:R-:W-:Y:S05]  /*abc0*/  @P2 BRA `(.L_x_496) ;  /* 0x0000000000482947 */ /* 0x000fea0003800000 */
[----:B------:R-:W5:Y:S01]  /*abd0*/  LDCU UR6, c[0x0][0x440] ;  /* 0x00008800ff0677ac */ /* 0x000f620008000800 */
[----:B------:R-:W-:Y:S01]  /*abe0*/  IADD3 R27, P2, PT, R3, 0x10, RZ ;  /* 0x00000010031b7810 */ /* 0x000fe20007f5e0ff */
[----:B------:R-:W-:Y:S01]  /*abf0*/  IMAD.MOV.U32 R28, RZ, RZ, R6 ;  /* 0x000000ffff1c7224 */ /* 0x000fe200078e0006 */
[----:B------:R-:W2:Y:S03]  /*ac00*/  LDCU.64 UR4, c[0x0][0x3f0] ;  /* 0x00007e00ff0477ac */ /* 0x000ea60008000a00 */
[----:B------:R-:W-:-:S04]  /*ac10*/  IMAD.X R29, RZ, RZ, RZ, P2 ;  /* 0x000000ffff1d7224 */ /* 0x000fc800010e06ff */
[----:B------:R-:W-:Y:S01]  /*ac20*/  IMAD R0, R29, R4, RZ ;  /* 0x000000041d007224 */ /* 0x000fe200078e02ff */
[----:B------:R-:W-:-:S03]  /*ac30*/  MOV R29, R25 ;  /* 0x00000019001d7202 */ /* 0x000fc60000000f00 */
[C---:B------:R-:W-:Y:S02]  /*ac40*/  IMAD R0, R27.reuse, R5, R0 ;  /* 0x000000051b007224 */ /* 0x040fe400078e0200 */
[----:B------:R-:W-:Y:S01]  /*ac50*/  IMAD.WIDE.U32 R28, R27, R4, R28 ;  /* 0x000000041b1c7225 */ /* 0x000fe200078e001c */
[----:B-----5:R-:W-:Y:S02]  /*ac60*/  ISETP.GE.AND P4, PT, R186, UR6, PT ;  /* 0x00000006ba007c0c */ /* 0x020fe4000bf86270 */
[----:B------:R-:W-:Y:S01]  /*ac70*/  ISETP.GE.AND P3, PT, R212, UR6, PT ;  /* 0x00000006d4007c0c */ /* 0x000fe2000bf66270 */
[----:B------:R-:W-:Y:S01]  /*ac80*/  IMAD.IADD R0, R0, 0x1, R29 ;  /* 0x0000000100007824 */ /* 0x000fe200078e021d */
[----:B------:R-:W-:Y:S02]  /*ac90*/  ISETP.GE.AND P2, PT, R210, UR6, PT ;  /* 0x00000006d2007c0c */ /* 0x000fe4000bf46270 */
[----:B--2---:R-:W-:-:S04]  /*aca0*/  LEA R26, P5, R28, UR4, 0x1 ;  /* 0x000000041c1a7c11 */ /* 0x004fc8000f8a08ff */
[----:B------:R-:W-:-:S05]  /*acb0*/  LEA.HI.X R27, R28, UR5, R0, 0x1, P5 ;  /* 0x000000051c1b7c11 */ /* 0x000fca000a8f0c00 */
[----:B---3--:R2:W-:Y:S04]  /*acc0*/  @!P4 STG.E.128 desc[UR14][R26.64], R20 ;  /* 0x000000141a00c986 */ /* 0x0085e8000c101d0e */
[----:B----4-:R2:W-:Y:S04]  /*acd0*/  @!P3 STG.E.128 desc[UR14][R26.64+0x80], R16 ;  /* 0x000080101a00b986 */ /* 0x0105e8000c101d0e */
[----:B-1----:R2:W-:Y:S02]  /*ace0*/  @!P2 STG.E.128 desc[UR14][R26.64+0x100], R8 ;  /* 0x000100081a00a986 */ /* 0x0025e4000c101d0e */
.L_x_496:
[----:B------:R-:W-:Y:S05]  /*acf0*/  BSYNC.RECONVERGENT B0 ;  /* 0x0000000000007941 */ /* 0x000fea0003800200 */
.L_x_495:
        /* <DEDUP_REMOVED lines=23> */
.L_x_498:
[----:B------:R-:W-:Y:S05]  /*ae70*/  BSYNC.RECONVERGENT B0 ;  /* 0x0000000000007941 */ /* 0x000fea0003800200 */
.L_x_497:
[----:B-12---:R1:W2:Y:S01]  /*ae80*/  LDS.128 R8, [R213+0x3800] ;  /* 0x00380000d5087984 */ /* 0x0062a20000000c00 */
[----:B------:R-:W-:Y:S05]  /*ae90*/  @P0 EXIT ;  /* 0x000000000000094d */ /* 0x000fea0003800000 */
[----:B----4-:R4:W1:Y:S01]  /*aea0*/  LDS.128 R16, [R213+0x5800] ;  /* 0x00580000d5107984 */ /* 0x0108620000000c00 */
[----:B------:R-:W5:Y:S01]  /*aeb0*/  LDCU UR6, c[0x0][0x440] ;  /* 0x00008800ff0677ac */ /* 0x000f620008000800 */
[----:B------:R-:W-:Y:S01]  /*aec0*/  IADD3 R3, P0, PT, R3, 0x30, RZ ;  /* 0x0000003003037810 */ /* 0x000fe20007f1e0ff */
[----:B------:R-:W3:Y:S04]  /*aed0*/  LDCU.64 UR4, c[0x0][0x3f0] ;  /* 0x00007e00ff0477ac */ /* 0x000ee80008000a00 */
[----:B------:R-:W-:-:S04]  /*aee0*/  IMAD.X R7, RZ, RZ, RZ, P0 ;  /* 0x000000ffff077224 */ /* 0x000fc800000e06ff */
[-C--:B------:R-:W-:Y:S02]  /*aef0*/  IMAD R0, R7, R4.reuse, RZ ;  /* 0x0000000407007224 */ /* 0x080fe400078e02ff */
[----:B------:R-:W-:Y:S02]  /*af00*/  IMAD.MOV.U32 R7, RZ, RZ, R25 ;  /* 0x000000ffff077224 */ /* 0x000fe400078e0019 */
[C---:B------:R-:W-:Y:S02]  /*af10*/  IMAD R0, R3.reuse, R5, R0 ;  /* 0x0000000503007224 */ /* 0x040fe400078e0200 */
[----:B------:R-:W-:Y:S01]  /*af20*/  IMAD.WIDE.U32 R6, R3, R4, R6 ;  /* 0x0000000403067225 */ /* 0x000fe200078e0006 */
[----:B-----5:R-:W-:Y:S02]  /*af30*/  ISETP.GE.AND P2, PT, R186, UR6, PT ;  /* 0x00000006ba007c0c */ /* 0x020fe4000bf46270 */
[----:B------:R-:W-:Y:S01]  /*af40*/  ISETP.GE.AND P1, PT, R212, UR6, PT ;  /* 0x00000006d4007c0c */ /* 0x000fe2000bf26270 */
[----:B------:R-:W-:Y:S01]  /*af50*/  IMAD.IADD R0, R0, 0x1, R7 ;  /* 0x0000000100007824 */ /* 0x000fe200078e0207 */
[----:B------:R-:W-:-:S02]  /*af60*/  ISETP.GE.AND P0, PT, R210, UR6, PT ;  /* 0x00000006d2007c0c */ /* 0x000fc4000bf06270 */
[----:B---3--:R-:W-:-:S04]  /*af70*/  LEA R2, P3, R6, UR4, 0x1 ;  /* 0x0000000406027c11 */ /* 0x008fc8000f8608ff */
[----:B------:R-:W-:-:S05]  /*af80*/  LEA.HI.X R3, R6, UR5, R0, 0x1, P3 ;  /* 0x0000000506037c11 */ /* 0x000fca00098f0c00 */
[----:B------:R4:W-:Y:S04]  /*af90*/  @!P2 STG.E.128 desc[UR14][R2.64], R12 ;  /* 0x0000000c0200a986 */ /* 0x0009e8000c101d0e */
[----:B--2---:R4:W-:Y:S01]  /*afa0*/  @!P1 STG.E.128 desc[UR14][R2.64+0x80], R8 ;  /* 0x0000800802009986 */ /* 0x0049e2000c101d0e */
[----:B------:R-:W-:Y:S05]  /*afb0*/  @P0 EXIT ;  /* 0x000000000000094d */ /* 0x000fea0003800000 */
[----:B-1----:R-:W-:Y:S01]  /*afc0*/  STG.E.128 desc[UR14][R2.64+0x100], R16 ;  /* 0x0001001002007986 */ /* 0x002fe2000c101d0e */
[----:B------:R-:W-:Y:S05]  /*afd0*/  EXIT ;  /* 0x000000000000794d */ /* 0x000fea0003800000 */
.L_x_499:
        /* <DEDUP_REMOVED lines=10> */
.L_x_6889:


//--------------------- .text._ZN5flash24flash_fwd_splitkv_kernelI23Flash_fwd_kernel_traitsILi192ELi64ELi64ELi4ELb0ELb0EN7cutlass6half_tE19Flash_kernel_traitsILi192ELi64ELi64ELi4ES3_EELb0ELb0ELb0ELb0ELb0ELb1ELb0ELb0EEEvNS_16Flash_fwd_paramsE --------------------------
	.section	.text._ZN5flash24flash_fwd_splitkv_kernelI23Flash_fwd_kernel_traitsILi192ELi64ELi64ELi4ELb0ELb0EN7cutlass6half_tE19Flash_kernel_traitsILi192ELi64ELi64ELi4ES3_EELb0ELb0ELb0ELb0ELb0ELb1ELb0ELb0EEEvNS_16Flash_fwd_paramsE,"ax",@progbits
	.align	128
        .global         _ZN5flash24flash_fwd_splitkv_kernelI23Flash_fwd_kernel_traitsILi192ELi64ELi64ELi4ELb0ELb0EN7cutlass6half_tE19Flash_kernel_traitsILi192ELi64ELi64ELi4ES3_EELb0ELb0ELb0ELb0ELb0ELb1ELb0ELb0EEEvNS_16Flash_fwd_paramsE
        .type           _ZN5flash24flash_fwd_splitkv_kernelI23Flash_fwd_kernel_traitsILi192ELi64ELi64ELi4ELb0ELb0EN7cutlass6half_tE19Flash_kernel_traitsILi192ELi64ELi64ELi4ES3_EELb0ELb0ELb0ELb0ELb0ELb1ELb0ELb0EEEvNS_16Flash_fwd_paramsE,@function
        .size           _ZN5flash24flash_fwd_splitkv_kernelI23Flash_fwd_kernel_traitsILi192ELi64ELi64ELi4ELb0ELb0EN7cutlass6half_tE19Flash_kernel_traitsILi192ELi64ELi64ELi4ES3_EELb0ELb0ELb0ELb0ELb0ELb1ELb0ELb0EEEvNS_16Flash_fwd_paramsE,(.L_x_6890 - _ZN5flash24flash_fwd_splitkv_kernelI23Flash_fwd_kernel_traitsILi192ELi64ELi64ELi4ELb0ELb0EN7cutlass6half_tE19Flash_kernel_traitsILi192ELi64ELi64ELi4ES3_EELb0ELb0ELb0ELb0ELb0ELb1ELb0ELb0EEEvNS_16Flash_fwd_paramsE)
        .other          _ZN5flash24flash_fwd_splitkv_kernelI23Flash_fwd_kernel_traitsILi192ELi64ELi64ELi4ELb0ELb0EN7cutlass6half_tE19Flash_kernel_traitsILi192ELi64ELi64ELi4ES3_EELb0ELb0ELb0ELb0ELb0ELb1ELb0ELb0EEEvNS_16Flash_fwd_paramsE,@"STO_CUDA_ENTRY STV_DEFAULT"
_ZN5flash24flash_fwd_splitkv_kernelI23Flash_fwd_kernel_traitsILi192ELi64ELi64ELi4ELb0ELb0EN7cutlass6half_tE19Flash_kernel_traitsILi192ELi64ELi64ELi4ES3_EELb0ELb0ELb0ELb0ELb0ELb1ELb0ELb0EEEvNS_16Flash_fwd_paramsE:
.text._ZN5flash24flash_fwd_splitkv_kernelI23Flash_fwd_kernel_traitsILi192ELi64ELi64ELi4ELb0ELb0EN7cutlass6half_tE19Flash_kernel_traitsILi192ELi64ELi64ELi4ES3_EELb0ELb0ELb0ELb0ELb0ELb1ELb0ELb0EEEvNS_16Flash_fwd_paramsE:
        /* <DEDUP_REMOVED lines=20> */
[----:B----4-:R-:W2:Y:S04]  /*0140*/  @P0 LDG.E R202, desc[UR14][R12.64] ;  /* 0x0000000e0cca0981 */ /* 0x010ea8000c1e1900 */
[----:B------:R1:W2:Y:S01]  /*0150*/  @P4 LDG.E R11, desc[UR14][R12.64+0x4] ;  /* 0x0000040e0c0b4981 */ /* 0x0002a2000c1e1900 */
[C---:B------:R-:W-:Y:S01]  /*0160*/  @P2 IADD3 R94, P0, PT, R9.reuse, UR4, RZ ;  /* 0x00000004095e2c10 */ /* 0x040fe2000ff1e0ff */
[----:B------:R-:W3:Y:S03]  /*0170*/  S2R R15, SR_CTAID.X ;  /* 0x00000000000f7919 */ /* 0x000ee60000002500 */
[----:B------:R-:W-:Y:S01]  /*0180*/  @P2 IADD3.X R95, PT, PT, R10, UR5, RZ, P0, !PT ;  /* 0x000000050a5f2c10 */ /* 0x000fe200087fe4ff */
[----:B------:R-:W4:Y:S01]  /*0190*/  @!P4 LDC R14, c[0x0][0x434] ;  /* 0x00010d00ff0ecb82 */ /* 0x000f220000000800 */
[----:B------:R-:W-:Y:S01]  /*01a0*/  @P3 IADD3 R4, P1, PT, R9, UR6, RZ ;  /* 0x0000000609043c10 */ /* 0x000fe2000ff3e0ff */
[----:B------:R-:W-:-:S02]  /*01b0*/  IMAD.MOV.U32 R3, RZ, RZ, RZ ;  /* 0x000000ffff037224 */ /* 0x000fc400078e00ff */
[----:B------:R-:W5:Y:S01]  /*01c0*/  @P2 LDG.E R94, desc[UR14][R94.64] ;  /* 0x0000000e5e5e2981 */ /* 0x000f62000c1e1900 */
[----:B------:R-:W3:Y:S01]  /*01d0*/  LDCU.U8 UR4, c[0x0][0x532] ;  /* 0x0000a640ff0477ac */ /* 0x000ee20008000000 */
[----:B------:R-:W-:Y:S02]  /*01e0*/  @P3 IADD3.X R5, PT, PT, R10, UR7, RZ, P1, !PT ;  /* 0x000000070a053c10 */ /* 0x000fe40008ffe4ff */
[----:B------:R-:W2:Y:S03]  /*01f0*/  @!P2 LDC R2, c[0x0][0x43c] ;  /* 0x00010f00ff02ab82 */ /* 0x000ea60000000800 */
[----:B------:R3:W5:Y:S01]  /*0200*/  @P3 LDG.E R3, desc[UR14][R4.64] ;  /* 0x0000000e04033981 */ /* 0x000762000c1e1900 */
[----:B-1----:R-:W-:-:S05]  /*0210*/  IADD3 R12, P0, PT, R9, R6, RZ ;  /* 0x00000006090c7210 */ /* 0x002fca0007f1e0ff */
[----:B------:R-:W-:Y:S01]  /*0220*/  IMAD.X R13, R10, 0x1, R7, P0 ;  /* 0x000000010a0d7824 */ /* 0x000fe200000e0607 */
[----:B------:R-:W-:-:S04]  /*0230*/  ISETP.NE.U32.AND P0, PT, R6, RZ, PT ;  /* 0x000000ff0600720c */ /* 0x000fc80003f05070 */
[C---:B------:R-:W-:Y:S02]  /*0240*/  ISETP.NE.AND.EX P0, PT, R7.reuse, RZ, PT, P0 ;  /* 0x000000ff0700720c */ /* 0x040fe40003f05300 */
[----:B------:R-:W-:Y:S02]  /*0250*/  ISETP.EQ.U32.AND P3, PT, R6, RZ, PT ;  /* 0x000000ff0600720c */ /* 0x000fe40003f62070 */
[----:B---3--:R-:W-:Y:S01]  /*0260*/  ISETP.NE.AND P1, PT, RZ, UR4, PT ;  /* 0x00000004ff007c0c */ /* 0x008fe2000bf25270 */
[----:B------:R-:W1:Y:S03]  /*0270*/  @!P2 LDC.64 R4, c[0x0][0x488] ;  /* 0x00012200ff04ab82 */ /* 0x000e660000000a00 */
[----:B------:R-:W-:-:S05]  /*0280*/  ISETP.EQ.OR.EX P3, PT, R7, RZ, !P1, P3 ;  /* 0x000000ff0700720c */ /* 0x000fca0004f62730 */
[----:B------:R-:W3:Y:S01]  /*0290*/  @!P0 LDC R6, c[0x0][0x438] ;  /* 0x00010e00ff068b82 */ /* 0x000ee20000000800 */
[----:B------:R-:W-:Y:S02]  /*02a0*/  IMAD.MOV.U32 R8, RZ, RZ, -0x1 ;  /* 0xffffffffff087424 */ /* 0x000fe400078e00ff */
[----:B------:R-:W-:-:S05]  /*02b0*/  IMAD.SHL.U32 R195, R15, 0x40, RZ ;  /* 0x000000400fc37824 */ /* 0x000fca00078e00ff */
[----:B------:R1:W5:Y:S01]  /*02c0*/  @!P3 LDG.E R8, desc[UR14][R12.64] ;  /* 0x0000000e0c08b981 */ /* 0x000362000c1e1900 */
[----:B--2---:R-:W-:-:S05]  /*02d0*/  @P4 IMAD.IADD R14, R11, 0x1, -R202 ;  /* 0x000000010b0e4824 */ /* 0x004fca00078e0aca */
[----:B----4-:R-:W-:Y:S01]  /*02e0*/  ISETP.GT.AND P3, PT, R14, R195, PT ;  /* 0x000000c30e00720c */ /* 0x010fe20003f64270 */
[----:B-1-3--:R-:W-:-:S12]  /*02f0*/  @!P0 BRA `(.L_x_500) ;  /* 0x00000000000c8947 */ /* 0x00afd80003800000 */
[----:B------:R-:W2:Y:S02]  /*0300*/  @P1 LDG.E R7, desc[UR14][R12.64+0x4] ;  /* 0x0000040e0c071981 */ /* 0x000ea4000c1e1900 */
[----:B--2--5:R-:W-:-:S06]  /*0310*/  @P1 IADD3 R6, PT, PT, R7, -R8, RZ ;  /* 0x8000000807061210 */ /* 0x024fcc0007ffe0ff */
[----:B------:R1:W5:Y:S02]  /*0320*/  @!P1 LDG.E R6, desc[UR14][R12.64] ;  /* 0x0000000e0c069981 */ /* 0x000364000c1e1900 */
.L_x_500:
        /* <DEDUP_REMOVED lines=27> */
[----:B------:R-:W4:Y:S01]  /*04e0*/  LDCU.64 UR4, c[0x0][0x410] ;  /* 0x00008200ff0477ac */ /* 0x000f220008000a00 */
[----:B------:R-:W5:Y:S06]  /*04f0*/  LDCU UR6, c[0x0][0x434] ;  /* 0x00008680ff0677ac */ /* 0x000f6c0008000800 */
        /* <DEDUP_REMOVED lines=9> */
[C---:B------:R-:W-:Y:S01]  /*0590*/  IMAD R7, R195.reuse, R3, R13 ;  /* 0x00000003c3077224 */ /* 0x040fe200078e020d */
[----:B------:R-:W-:Y:S01]  /*05a0*/  IADD3 R10, P0, PT, R10, R12, RZ ;  /* 0x0000000c0a0a7210 */ /* 0x000fe20007f1e0ff */
[----:B---3--:R-:W-:Y:S01]  /*05b0*/  IMAD R12, R6, UR7, R19 ;  /* 0x00000007060c7c24 */ /* 0x008fe2000f8e0213 */
[C---:B------:R-:W-:Y:S01]  /*05c0*/  IADD3 R6, PT, PT, R186.reuse, 0x20, RZ ;  /* 0x00000020ba067810 */ /* 0x040fe20007ffe0ff */
[----:B------:R-:W-:Y:S01]  /*05d0*/  VIADD R8, R186, 0x10 ;  /* 0x00000010ba087836 */ /* 0x000fe20000000000 */
[----:B------:R-:W-:Y:S01]  /*05e0*/  LOP3.LUT R13, R4, 0x80, RZ, 0xfc, !PT ;  /* 0x00000080040d7812 */ /* 0x000fe200078efcff */
[----:B------:R-:W-:Y:S01]  /*05f0*/  IMAD.X R11, R0, 0x1, R7, P0 ;  /* 0x00000001000b7824 */ /* 0x000fe200000e0607 */
[----:B------:R-:W-:Y:S01]  /*0600*/  IADD3 R7, PT, PT, -R195, R14, RZ ;  /* 0x0000000ec3077210 */ /* 0x000fe20007ffe1ff */
[----:B-----5:R-:W-:Y:S01]  /*0610*/  IMAD R195, R12, UR6, R195 ;  /* 0x000000060cc37c24 */ /* 0x020fe2000f8e02c3 */
[C---:B------:R-:W-:Y:S01]  /*0620*/  IADD3 R0, PT, PT, R186.reuse, 0x30, RZ ;  /* 0x00000030ba007810 */ /* 0x040fe20007ffe0ff */
[----:B----4-:R-:W-:Y:S01]  /*0630*/  IMAD.WIDE.U32 R10, R19, UR4, R10 ;  /* 0x00000004130a7c25 */ /* 0x010fe2000f8e000a */
[----:B------:R-:W-:-:S02]  /*0640*/  ISETP.GE.AND P0, PT, R186, R7, PT ;  /* 0x00000007ba00720c */ /* 0x000fc40003f06270 */
[-C--:B------:R-:W-:Y:S01]  /*0650*/  ISETP.GE.AND P3, PT, R8, R7.reuse, PT ;  /* 0x000000070800720c */ /* 0x080fe20003f66270 */
[----:B------:R-:W-:Y:S01]  /*0660*/  IMAD R19, R19, UR5, R11 ;  /* 0x0000000513137c24 */ /* 0x000fe2000f8e020b */
[-C--:B------:R-:W-:Y:S02]  /*0670*/  ISETP.GE.AND P2, PT, R6, R7.reuse, PT ;  /* 0x000000070600720c */ /* 0x080fe40003f46270 */
[----:B------:R-:W-:Y:S02]  /*0680*/  ISETP.GE.AND P1, PT, R0, R7, PT ;  /* 0x000000070000720c */ /* 0x000fe40003f26270 */
[----:B------:R-:W-:-:S05]  /*0690*/  LOP3.LUT R14, R4, 0x40, RZ, 0xfc, !PT ;  /* 0x00000040040e7812 */ /* 0x000fca00078efcff */
[----:B------:R-:W-:Y:S06]  /*06a0*/  @P0 BRA `(.L_x_503) ;  /* 0x0000000000340947 */ /* 0x000fec0003800000 */
        /* <DEDUP_REMOVED lines=13> */
.L_x_503:
[----:B------:R-:W-:Y:S05]  /*0780*/  BSYNC.RECONVERGENT B0 ;  /* 0x0000000000007941 */ /* 0x000fea0003800200 */
.L_x_502:
[----:B------:R-:W-:Y:S04]  /*0790*/  BSSY.RECONVERGENT B0, `(.L_x_504) ;  /* 0x0000014000007945 */ /* 0x000fe80003800200 */
[----:B------:R-:W-:Y:S05]  /*07a0*/  @P3 BRA `(.L_x_505) ;  /* 0x0000000000483947 */ /* 0x000fea0003800000 */
[----:B------:R-:W2:Y:S01]  /*07b0*/  LDCU UR6, c[0x0][0x440] ;  /* 0x00008800ff0677ac */ /* 0x000ea20008000800 */
[----:B------:R-:W-:Y:S01]  /*07c0*/  IADD3 R9, P0, PT, R186, 0x10, RZ ;  /* 0x00000010ba097810 */ /* 0x000fe20007f1e0ff */
[----:B-1----:R-:W-:Y:S01]  /*07d0*/  IMAD.MOV.U32 R16, RZ, RZ, R10 ;  /* 0x000000ffff107224 */ /* 0x002fe200078e000a */
[----:B------:R-:W-:Y:S01]  /*07e0*/  MOV R17, R19 ;  /* 0x0000001300117202 */ /* 0x000fe20000000f00 */
[----:B------:R-:W1:Y:S02]  /*07f0*/  LDCU.64 UR4, c[0x0][0x3f0] ;  /* 0x00007e00ff0477ac */ /* 0x000e640008000a00 */
[----:B------:R-:W-:Y:S02]  /*0800*/  IMAD.X R15, RZ, RZ, RZ, P0 ;  /* 0x000000ffff0f7224 */ /* 0x000fe400000e06ff */
[----:B------:R-:W-:-:S04]  /*0810*/  IMAD.WIDE.U32 R16, R9, R2, R16 ;  /* 0x0000000209107225 */ /* 0x000fc800078e0010 */
[----:B------:R-:W-:-:S04]  /*0820*/  IMAD R12, R15, R2, RZ ;  /* 0x000000020f0c7224 */ /* 0x000fc800078e02ff */
[----:B------:R-:W-:Y:S01]  /*0830*/  IMAD R12, R9, R3, R12 ;  /* 0x00000003090c7224 */ /* 0x000fe200078e020c */
        /* <DEDUP_REMOVED lines=9> */
.L_x_505:
[----:B------:R-:W-:Y:S05]  /*08d0*/  BSYNC.RECONVERGENT B0 ;  /* 0x0000000000007941 */ /* 0x000fea0003800200 */
.L_x_504:
[----:B------:R-:W-:Y:S04]  /*08e0*/  BSSY.RECONVERGENT B0, `(.L_x_506) ;  /* 0x0000014000007945 */ /* 0x000fe80003800200 */
[----:B------:R-:W-:Y:S05]  /*08f0*/  @P2 BRA `(.L_x_507) ;  /* 0x0000000000482947 */ /* 0x000fea0003800000 */
[----:B------:R-:W3:Y:S01]  /*0900*/  LDCU UR6, c[0x0][0x440] ;  /* 0x00008800ff0677ac */ /* 0x000ee20008000800 */
[----:B------:R-:W-:Y:S01]  /*0910*/  IADD3 R9, P0, PT, R186, 0x20, RZ ;  /* 0x00000020ba097810 */ /* 0x000fe20007f1e0ff */
[----:B-1----:R-:W-:Y:S01]  /*0920*/  IMAD.MOV.U32 R16, RZ, RZ, R10 ;  /* 0x000000ffff107224 */ /* 0x002fe200078e000a */
[----:B------:R-:W-:Y:S01]  /*0930*/  MOV R17, R19 ;  /* 0x0000001300117202 */ /* 0x000fe20000000f00 */
[----:B------:R-:W2:Y:S02]  /*0940*/  LDCU.64 UR4, c[0x0][0x3f0] ;  /* 0x00007e00ff0477ac */ /* 0x000ea40008000a00 */
[----:B------:R-:W-:Y:S02]  /*0950*/  IMAD.X R15, RZ, RZ, RZ, P0 ;  /* 0x000000ffff0f7224 */ /* 0x000fe400000e06ff */
[----:B------:R-:W-:-:S04]  /*0960*/  IMAD.WIDE.U32 R16, R9, R2, R16 ;  /* 0x0000000209107225 */ /* 0x000fc800078e0010 */
[----:B------:R-:W-:-:S04]  /*0970*/  IMAD R12, R15, R2, RZ ;  /* 0x000000020f0c7224 */ /* 0x000fc800078e02ff */
[----:B------:R-:W-:Y:S01]  /*0980*/  IMAD R12, R9, R3, R12 ;  /* 0x00000003090c7224 */ /* 0x000fe200078e020c */
        /* <DEDUP_REMOVED lines=9> */
.L_x_507:
[----:B------:R-:W-:Y:S05]  /*0a20*/  BSYNC.RECONVERGENT B0 ;  /* 0x0000000000007941 */ /* 0x000fea0003800200 */
.L_x_506:
        /* <DEDUP_REMOVED lines=19> */
.L_x_509:
[----:B------:R-:W-:Y:S05]  /*0b60*/  BSYNC.RECONVERGENT B0 ;  /* 0x0000000000007941 */ /* 0x000fea0003800200 */
.L_x_508:
        /* <DEDUP_REMOVED lines=8> */
[C---:B----4-:R-:W-:Y:S01]  /*0bf0*/  LEA R2, P0, R186.reuse, UR4, 0x2 ;  /* 0x00000004ba027c11 */ /* 0x050fe2000f8010ff */
[----:B------:R-:W-:Y:S02]  /*0c00*/  @!P3 IMAD.MOV.U32 R9, RZ, RZ, 0x7f800000 ;  /* 0x7f800000ff09b424 */ /* 0x000fe400078e00ff */
[----:B------:R-:W-:Y:S01]  /*0c10*/  @!P2 IMAD.MOV.U32 R7, RZ, RZ, 0x7f800000 ;  /* 0x7f800000ff07a424 */ /* 0x000fe200078e00ff */
[----:B------:R-:W-:Y:S01]  /*0c20*/  LEA.HI.X R3, R186, UR5, R195, 0x2, P0 ;  /* 0x00000005ba037c11 */ /* 0x000fe200080f14c3 */
[----:B------:R-:W-:-:S04]  /*0c30*/  @!P1 IMAD.MOV.U32 R5, RZ, RZ, 0x7f800000 ;  /* 0x7f800000ff059424 */ /* 0x000fc800078e00ff */
[----:B------:R4:W-:Y:S04]  /*0c40*/  @!P3 STG.E desc[UR14][R2.64], R9 ;  /* 0x000000090200b986 */ /* 0x0009e8000c10190e */
[----:B------:R4:W-:Y:S04]  /*0c50*/  @!P2 STG.E desc[UR14][R2.64+0x40], R7 ;  /* 0x000040070200a986 */ /* 0x0009e8000c10190e */
[----:B------:R4:W-:Y:S01]  /*0c60*/  @!P1 STG.E desc[UR14][R2.64+0x80], R5 ;  /* 0x0000800502009986 */ /* 0x0009e2000c10190e */
[----:B------:R-:W-:Y:S05]  /*0c70*/  @P4 EXIT ;  /* 0x000000000000494d */ /* 0x000fea0003800000 */
[----:B----4-:R-:W-:-:S05]  /*0c80*/  MOV R5, 0x7f800000 ;  /* 0x7f80000000057802 */ /* 0x010fca0000000f00 */
[----:B------:R-:W-:Y:S01]  /*0c90*/  STG.E desc[UR14][R2.64+0xc0], R5 ;  /* 0x0000c00502007986 */ /* 0x000fe2000c10190e */
[----:B------:R-:W-:Y:S05]  /*0ca0*/  EXIT ;  /* 0x000000000000794d */ /* 0x000fea0003800000 */
.L_x_501:
        /* <DEDUP_REMOVED lines=10> */
.L_x_510:
        /* <DEDUP_REMOVED lines=50> */
[----:B-1----:R-:W-:-:S06]  /*1070*/  VIADD R13, R13, 0xffffffe ;  /* 0x0ffffffe0d0d7836 */ /* 0x002fcc0000000000 */
[----:B------:R-:W1:Y:S02]  /*1080*/  F2I.FTZ.U32.TRUNC.NTZ R13, R13 ;  /* 0x0000000d000d7305 */ /* 0x000e64000021f000 */
[----:B-1----:R-:W-:-:S05]  /*1090*/  IADD3 R8, PT, PT, RZ, -R13, RZ ;  /* 0x8000000dff087210 */ /* 0x002fca0007ffe0ff */
[----:B------:R-:W-:Y:S01]  /*10a0*/  IMAD R9, R8, R5, RZ ;  /* 0x0000000508097224 */ /* 0x000fe200078e02ff */
[----:B------:R-:W-:-:S03]  /*10b0*/  IABS R8, R19 ;  /* 0x0000001300087213 */ /* 0x000fc60000000000 */
[----:B------:R-:W-:-:S04]  /*10c0*/  IMAD.HI.U32 R12, R13, R9, R12 ;  /* 0x000000090d0c7227 */ /* 0x000fc800078e000c */
[----:B------:R-:W-:-:S04]  /*10d0*/  IMAD.MOV.U32 R9, RZ, RZ, R8 ;  /* 0x000000ffff097224 */ /* 0x000fc800078e0008 */
[----:B------:R-:W-:-:S05]  /*10e0*/  IMAD.HI.U32 R8, R12, R9, RZ ;  /* 0x000000090c087227 */ /* 0x000fca00078e00ff */
[----:B------:R-:W-:-:S05]  /*10f0*/  IADD3 R12, PT, PT, -R8, RZ, RZ ;  /* 0x000000ff080c7210 */ /* 0x000fca0007ffe1ff */
[----:B------:R-:W-:Y:S01]  /*1100*/  IMAD R12, R5, R12, R9 ;  /* 0x0000000c050c7224 */ /* 0x000fe200078e0209 */
[----:B------:R-:W-:-:S04]  /*1110*/  LOP3.LUT R9, R19, R4, RZ, 0x3c, !PT ;  /* 0x0000000413097212 */ /* 0x000fc800078e3cff */
[----:B------:R-:W-:Y:S02]  /*1120*/  ISETP.GT.U32.AND P1, PT, R5, R12, PT ;  /* 0x0000000c0500720c */ /* 0x000fe40003f24070 */
[----:B------:R-:W-:-:S11]  /*1130*/  ISETP.GE.AND P0, PT, R9, RZ, PT ;  /* 0x000000ff0900720c */ /* 0x000fd60003f06270 */
[-C--:B------:R-:W-:Y:S01]  /*1140*/  @!P1 IADD3 R12, PT, PT, R12, -R5.reuse, RZ ;  /* 0x800000050c0c9210 */ /* 0x080fe20007ffe0ff */
[----:B------:R-:W-:Y:S01]  /*1150*/  @!P1 VIADD R8, R8, 0x1 ;  /* 0x0000000108089836 */ /* 0x000fe20000000000 */
[----:B------:R-:W-:Y:S02]  /*1160*/  ISETP.NE.AND P1, PT, R4, RZ, PT ;  /* 0x000000ff0400720c */ /* 0x000fe40003f25270 */
[----:B------:R-:W-:-:S13]  /*1170*/  ISETP.GE.U32.AND P2, PT, R12, R5, PT ;  /* 0x000000050c00720c */ /* 0x000fda0003f46070 */
[----:B------:R-:W-:-:S05]  /*1180*/  @P2 IADD3 R8, PT, PT, R8, 0x1, RZ ;  /* 0x0000000108082810 */ /* 0x000fca0007ffe0ff */
[----:B------:R-:W-:Y:S01]  /*1190*/  @!P0 IMAD.MOV R8, RZ, RZ, -R8 ;  /* 0x000000ffff088224 */ /* 0x000fe200078e0a08 */
[----:B------:R-:W-:Y:S01]  /*11a0*/  @!P1 LOP3.LUT R8, RZ, R4, RZ, 0x33, !PT ;  /* 0x00000004ff089212 */ /* 0x000fe200078e33ff */
[----:B----4-:R-:W-:-:S04]  /*11b0*/  IMAD.U32 R4, RZ, RZ, UR10 ;  /* 0x0000000aff047e24 */ /* 0x010fc8000f8e00ff */
        /* <DEDUP_REMOVED lines=8> */
[----:B------:R-:W1:Y:S01]  /*1240*/  LDCU.128 UR4, c[0x0][0x3d0] ;  /* 0x00007a00ff0477ac */ /* 0x000e620008000c00 */
[----:B------:R-:W-:-:S03]  /*1250*/  IADD3 R13, PT, PT, R13, R9, RZ ;  /* 0x000000090d0d7210 */ /* 0x000fc60007ffe0ff */
[----:B------:R-:W-:Y:S01]  /*1260*/  IADD3 R11, PT, PT, R11, R5, RZ ;  /* 0x000000050b0b7210 */ /* 0x000fe20007ffe0ff */
[----:B------:R-:W-:Y:S02]  /*1270*/  IMAD.U32 R5, RZ, RZ, UR11 ;  /* 0x0000000bff057e24 */ /* 0x000fe4000f8e00ff */
[----:B------:R-:W-:-:S04]  /*1280*/  IMAD.WIDE.U32 R12, R6, R84, R12 ;  /* 0x00000054060c7225 */ /* 0x000fc800078e000c */
[C---:B------:R-:W-:Y:S01]  /*1290*/  IMAD R3, R6.reuse, R5, R3 ;  /* 0x0000000506037224 */ /* 0x040fe200078e0203 */
[----:B------:R-:W-:Y:S01]  /*12a0*/  IADD3 R13, PT, PT, R13, R7, RZ ;  /* 0x000000070d0d7210 */ /* 0x000fe20007ffe0ff */
[----:B------:R-:W-:Y:S01]  /*12b0*/  IMAD.WIDE.U32 R10, R6, R4, R10 ;  /* 0x00000004060a7225 */ /* 0x000fe200078e000a */
[----:B------:R-:W-:-:S04]  /*12c0*/  SHF.R.S32.HI R6, RZ, 0x1f, R8 ;  /* 0x0000001fff067819 */ /* 0x000fc80000011408 */
[----:B------:R-:W-:Y:S01]  /*12d0*/  IADD3 R11, PT, PT, R11, R3, RZ ;  /* 0x000000030b0b7210 */ /* 0x000fe20007ffe0ff */
[C---:B-1----:R-:W-:Y:S02]  /*12e0*/  IMAD R7, R6.reuse, UR6, RZ ;  /* 0x0000000606077c24 */ /* 0x042fe4000f8e02ff */
[----:B------:R-:W-:Y:S02]  /*12f0*/  IMAD R3, R6, UR4, RZ ;  /* 0x0000000406037c24 */ /* 0x000fe4000f8e02ff */
[----:B------:R-:W-:-:S04]  /*1300*/  IMAD.WIDE.U32 R12, R8, UR4, R12 ;  /* 0x00000004080c7c25 */ /* 0x000fc8000f8e000c */
[C---:B------:R-:W-:Y:S02]  /*1310*/  IMAD R7, R8.reuse, UR7, R7 ;  /* 0x0000000708077c24 */ /* 0x040fe4000f8e0207 */
[----:B------:R-:W-:Y:S01]  /*1320*/  IMAD.WIDE.U32 R16, R8, UR6, R10 ;  /* 0x0000000608107c25 */ /* 0x000fe2000f8e000a */
[----:B------:R-:W-:-:S03]  /*1330*/  MOV R10, R12 ;  /* 0x0000000c000a7202 */ /* 0x000fc60000000f00 */
[----:B------:R-:W-:Y:S01]  /*1340*/  IMAD R3, R8, UR5, R3 ;  /* 0x0000000508037c24 */ /* 0x000fe2000f8e0203 */
[----:B------:R-:W-:-:S03]  /*1350*/  IADD3 R11, PT, PT, R17, R7, RZ ;  /* 0x00000007110b7210 */ /* 0x000fc60007ffe0ff */
[----:B------:R-:W-:Y:S01]  /*1360*/  IMAD.IADD R3, R13, 0x1, R3 ;  /* 0x000000010d037824 */ /* 0x000fe200078e0203 */
[----:B------:R-:W-:Y:S06]  /*1370*/  BRA `(.L_x_512) ;  /* 0x00000004005c7947 */ /* 0x000fec0003800000 */
.L_x_511:
        /* <DEDUP_REMOVED lines=12> */
[----:B-1----:R-:W-:-:S05]  /*1440*/  IMAD.WIDE.U32 R12, R6, UR4, R10 ;  /* 0x00000004060c7c25 */ /* 0x002fca000f8e000a */
[----:B------:R-:W-:Y:S01]  /*1450*/  IADD3 R11, PT, PT, R13, R5, RZ ;  /* 0x000000050d0b7210 */ /* 0x000fe20007ffe0ff */
[----:B------:R-:W-:Y:S05]  /*1460*/  BRA `(.L_x_514) ;  /* 0x0000000000147947 */ /* 0x000fea0003800000 */
.L_x_513:
[----:B------:R-:W3:Y:S01]  /*1470*/  LDC.64 R84, c[0x0][0x3b8] ;  /* 0x0000ee00ff547b82 */ /* 0x000ee20000000a00 */
[----:B-1----:R-:W-:-:S05]  /*1480*/  IADD3 R12, PT, PT, R3, R8, RZ ;  /* 0x00000008030c7210 */ /* 0x002fca0007ffe0ff */
[C---:B---3--:R-:W-:Y:S02]  /*1490*/  IMAD R11, R12.reuse, R85, RZ ;  /* 0x000000550c0b7224 */ /* 0x048fe400078e02ff */
[----:B------:R-:W-:-:S05]  /*14a0*/  IMAD.WIDE.U32 R12, R12, R84, RZ ;  /* 0x000000540c0c7225 */ /* 0x000fca00078e00ff */
[----:B------:R-:W-:Y:S02]  /*14b0*/  IADD3 R11, PT, PT, R13, R11, RZ ;  /* 0x0000000b0d0b7210 */ /* 0x000fe40007ffe0ff */
.L_x_514:
[----:B------:R-:W-:Y:S05]  /*14c0*/  @P0 BRA `(.L_x_515) ;  /* 0x0000000000340947 */ /* 0x000fea0003800000 */
[----:B------:R-:W1:Y:S01]  /*14d0*/  LDC.64 R4, c[0x0][0x3c0] ;  /* 0x0000f000ff047b82 */ /* 0x000e620000000a00 */
[----:B------:R-:W3:Y:S01]  /*14e0*/  LDCU.64 UR4, c[0x0][0x3a8] ;  /* 0x00007500ff0477ac */ /* 0x000ee20008000a00 */
[----:B--2---:R-:W-:-:S05]  /*14f0*/  SHF.R.S32.HI R7, RZ, 0x1f, R3 ;  /* 0x0000001fff077819 */ /* 0x004fca0000011403 */
[-C--:B-1----:R-:W-:Y:S01]  /*1500*/  IMAD R8, R7, R4.reuse, RZ ;  /* 0x0000000407087224 */ /* 0x082fe200078e02ff */
[----:B-----5:R-:W-:Y:S01]  /*1510*/  SHF.R.S32.HI R7, RZ, 0x1f, R6 ;  /* 0x0000001fff077819 */ /* 0x020fe20000011406 */
[----:B------:R-:W-:-:S04]  /*1520*/  IMAD.WIDE.U32 R16, R3, R4, RZ ;  /* 0x0000000403107225 */ /* 0x000fc800078e00ff */
[----:B------:R-:W-:Y:S02]  /*1530*/  IMAD R8, R3, R5, R8 ;  /* 0x0000000503087224 */ /* 0x000fe400078e0208 */
[----:B---3--:R-:W-:-:S03]  /*1540*/  IMAD R7, R7, UR4, RZ ;  /* 0x0000000407077c24 */ /* 0x008fc6000f8e02ff */
[----:B------:R-:W-:Y:S01]  /*1550*/  IADD3 R17, PT, PT, R17, R8, RZ ;  /* 0x0000000811117210 */ /* 0x000fe20007ffe0ff */
[C---:B------:R-:W-:Y:S02]  /*1560*/  IMAD R7, R6.reuse, UR5, R7 ;  /* 0x0000000506077c24 */ /* 0x040fe4000f8e0207 */
[----:B------:R-:W-:-:S05]  /*1570*/  IMAD.WIDE.U32 R16, R6, UR4, R16 ;  /* 0x0000000406107c25 */ /* 0x000fca000f8e0010 */
[----:B------:R-:W-:Y:S01]  /*1580*/  IADD3 R13, PT, PT, R17, R7, RZ ;  /* 0x00000007110d7210 */ /* 0x000fe20007ffe0ff */
[----:B------:R-:W-:Y:S06]  /*1590*/  BRA `(.L_x_516) ;  /* 0x0000000000147947 */ /* 0x000fec0003800000 */
.L_x_515:
[----:B------:R-:W1:Y:S01]  /*15a0*/  LDC.64 R4, c[0x0][0x3c0] ;  /* 0x0000f000ff047b82 */ /* 0x000e620000000a00 */
[----:B------:R-:W-:-:S05]  /*15b0*/  IADD3 R3, PT, PT, R3, R8, RZ ;  /* 0x0000000803037210 */ /* 0x000fca0007ffe0ff */
[C---:B-1----:R-:W-:Y:S02]  /*15c0*/  IMAD R13, R3.reuse, R5, RZ ;  /* 0x00000005030d7224 */ /* 0x042fe400078e02ff */
[----:B------:R-:W-:-:S05]  /*15d0*/  IMAD.WIDE.U32 R16, R3, R4, RZ ;  /* 0x0000000403107225 */ /* 0x000fca00078e00ff */
[----:B------:R-:W-:-:S07]  /*15e0*/  IADD3 R13, PT, PT, R17, R13, RZ ;  /* 0x0000000d110d7210 */ /* 0x000fce0007ffe0ff */
.L_x_516:
[----:B------:R-:W1:Y:S01]  /*15f0*/  LDC R10, c[0x0][0x3e8] ;  /* 0x0000fa00ff0a7b82 */ /* 0x000e620000000800 */
[----:B------:R-:W-:Y:S01]  /*1600*/  MOV R8, RZ ;  /* 0x000000ff00087202 */ /* 0x000fe20000000f00 */
[----:B------:R-:W-:Y:S01]  /*1610*/  IMAD.MOV.U32 R20, RZ, RZ, R16 ;  /* 0x000000ffff147224 */ /* 0x000fe200078e0010 */
[----:B------:R-:W-:Y:S01]  /*1620*/  MOV R21, R13 ;  /* 0x0000000d00157202 */ /* 0x000fe20000000f00 */
[----:B------:R-:W-:Y:S01]  /*1630*/  IMAD.MOV.U32 R13, RZ, RZ, R11 ;  /* 0x000000ffff0d7224 */ /* 0x000fe200078e000b */
[----:B------:R-:W-:Y:S02]  /*1640*/  CS2R R204, SRZ ;  /* 0x0000000000cc7805 */ /* 0x000fe4000001ff00 */
[----:B-1----:R-:W-:-:S04]  /*1650*/  IABS R3, R10 ;  /* 0x0000000a00037213 */ /* 0x002fc80000000000 */
[----:B------:R-:W1:Y:S08]  /*1660*/  I2F.RP R18, R3 ;  /* 0x0000000300127306 */ /* 0x000e700000209400 */
[----:B-1----:R-:W1:Y:S02]  /*1670*/  MUFU.RCP R9, R18 ;  /* 0x0000001200097308 */ /* 0x002e640000001000 */
[----:B-1----:R-:W-:-:S06]  /*1680*/  IADD3 R9, PT, PT, R9, 0xffffffe, RZ ;  /* 0x0ffffffe09097810 */ /* 0x002fcc0007ffe0ff */
[----:B------:R-:W1:Y:S02]  /*1690*/  F2I.FTZ.U32.TRUNC.NTZ R9, R9 ;  /* 0x0000000900097305 */ /* 0x000e64000021f000 */
[----:B-1---5:R-:W-:-:S04]  /*16a0*/  IMAD.MOV R6, RZ, RZ, -R9 ;  /* 0x000000ffff067224 */ /* 0x022fc800078e0a09 */
[----:B--2---:R-:W-:Y:S01]  /*16b0*/  IMAD R7, R6, R3, RZ ;  /* 0x0000000306077224 */ /* 0x004fe200078e02ff */
        /* <DEDUP_REMOVED lines=19> */
[C---:B------:R-:W-:Y:S01]  /*17f0*/  IMAD.WIDE.U32 R20, R3.reuse, R4, R20 ;  /* 0x0000000403147225 */ /* 0x040fe200078e0014 */
[----:B------:R-:W-:Y:S02]  /*1800*/  @!P0 LOP3.LUT R17, RZ, R10, RZ, 0x33, !PT ;  /* 0x0000000aff118212 */ /* 0x000fe400078e33ff */
[----:B------:R-:W-:Y:S01]  /*1810*/  MOV R22, R12 ;  /* 0x0000000c00167202 */ /* 0x000fe20000000f00 */
[C---:B------:R-:W-:Y:S01]  /*1820*/  IMAD R21, R3.reuse, R5, R21 ;  /* 0x0000000503157224 */ /* 0x040fe200078e0215 */
[----:B------:R-:W-:Y:S01]  /*1830*/  SHF.R.S32.HI R11, RZ, 0x1f, R17 ;  /* 0x0000001fff0b7819 */ /* 0x000fe20000011411 */
[----:B------:R-:W-:Y:S02]  /*1840*/  IMAD R23, R3, R85, R13 ;  /* 0x0000005503177224 */ /* 0x000fe400078e020d */
[----:B-1----:R-:W-:-:S04]  /*1850*/  IMAD.WIDE.U32 R20, R17, R8, R20 ;  /* 0x0000000811147225 */ /* 0x002fc800078e0014 */
[C---:B--2---:R-:W-:Y:S01]  /*1860*/  IMAD R12, R11.reuse, R6, RZ ;  /* 0x000000060b0c7224 */ /* 0x044fe200078e02ff */
[----:B------:R-:W-:Y:S01]  /*1870*/  MOV R16, R20 ;  /* 0x0000001400107202 */ /* 0x000fe20000000f00 */
[----:B------:R-:W-:Y:S02]  /*1880*/  IMAD R10, R11, R8, RZ ;  /* 0x000000080b0a7224 */ /* 0x000fe400078e02ff */
[----:B------:R-:W-:-:S04]  /*1890*/  IMAD.WIDE.U32 R22, R17, R6, R22 ;  /* 0x0000000611167225 */ /* 0x000fc800078e0016 */
[C---:B------:R-:W-:Y:S02]  /*18a0*/  IMAD R7, R17.reuse, R7, R12 ;  /* 0x0000000711077224 */ /* 0x040fe400078e020c */
[----:B------:R-:W-:Y:S01]  /*18b0*/  IMAD R9, R17, R9, R10 ;  /* 0x0000000911097224 */ /* 0x000fe200078e020a */
[----:B------:R-:W-:Y:S02]  /*18c0*/  MOV R10, R22 ;  /* 0x00000016000a7202 */ /* 0x000fe40000000f00 */
[----:B------:R-:W-:Y:S01]  /*18d0*/  IADD3 R3, PT, PT, R23, R7, RZ ;  /* 0x0000000717037210 */ /* 0x000fe20007ffe0ff */
[----:B------:R-:W-:-:S07]  /*18e0*/  IMAD.IADD R11, R21, 0x1, R9 ;  /* 0x00000001150b7824 */ /* 0x000fce00078e0209 */
.L_x_512:
[----:B------:R-:W-:Y:S01]  /*18f0*/  ISETP.NE.AND P0, PT, R202, -0x1, PT ;  /* 0xffffffffca00780c */ /* 0x000fe20003f05270 */
[----:B------:R-:W-:Y:S01]  /*1900*/  IMAD.SHL.U32 R215, R186, 0x8, RZ ;  /* 0x00000008bad77824 */ /* 0x000fe200078e00ff */
[----:B------:R-:W1:Y:S01]  /*1910*/  LDCU.64 UR4, c[0x0][0x390] ;  /* 0x00007200ff0477ac */ /* 0x000e620008000a00 */
[----:B------:R-:W2:Y:S01]  /*1920*/  S2UR UR12, SR_CgaCtaId ;  /* 0x00000000000c79c3 */ /* 0x000ea20000008800 */
[--C-:B------:R-:W-:Y:S01]  /*1930*/  SHF.R.U32.HI R12, RZ, 0x3, R186.reuse ;  /* 0x00000003ff0c7819 */ /* 0x100fe200000116ba */
        /* <DEDUP_REMOVED lines=75> */
.L_x_519:
[----:B------:R2:W-:Y:S02]  /*1df0*/  STS.128 [R215+0x4000], RZ ;  /* 0x004000ffd7007388 */ /* 0x0005e40000000c00 */
.L_x_518:
[----:B------:R-:W-:Y:S05]  /*1e00*/  BSYNC.RECONVERGENT B0 ;  /* 0x0000000000007941 */ /* 0x000fea0003800200 */
.L_x_517:
        /* <DEDUP_REMOVED lines=36> */
.L_x_522:
[----:B------:R4:W-:Y:S02]  /*2050*/  STS.128 [R215+0x4800], RZ ;  /* 0x004800ffd7007388 */ /* 0x0009e40000000c00 */
.L_x_521:
[----:B------:R-:W-:Y:S05]  /*2060*/  BSYNC.RECONVERGENT B0 ;  /* 0x0000000000007941 */ /* 0x000fea0003800200 */
.L_x_520:
        /* <DEDUP_REMOVED lines=36> */
.L_x_525:
[----:B------:R3:W-:Y:S02]  /*22b0*/  STS.128 [R215+0x5000], RZ ;  /* 0x005000ffd7007388 */ /* 0x0007e40000000c00 */
.L_x_524:
[----:B------:R-:W-:Y:S05]  /*22c0*/  BSYNC.RECONVERGENT B0 ;  /* 0x0000000000007941 */ /* 0x000fea0003800200 */
.L_x_523:
        /* <DEDUP_REMOVED lines=35> */
.L_x_528:
[----:B------:R2:W-:Y:S02]  /*2500*/  STS.128 [R215+0x5800], RZ ;  /* 0x005800ffd7007388 */ /* 0x0005e40000000c00 */
.L_x_527:
[----:B------:R-:W-:Y:S05]  /*2510*/  BSYNC.RECONVERGENT B0 ;  /* 0x0000000000007941 */ /* 0x000fea0003800200 */
.L_x_526:
        /* <DEDUP_REMOVED lines=8> */
[--C-:B------:R-:W-:Y:S02]  /*25a0*/  @!P1 IMAD.MOV.U32 R12, RZ, RZ, R198.reuse ;  /* 0x000000ffff0c9224 */ /* 0x100fe400078e00c6 */
[----:B------:R-:W-:Y:S02]  /*25b0*/  @!P1 IMAD.MOV.U32 R13, RZ, RZ, R197 ;  /* 0x000000ffff0d9224 */ /* 0x000fe400078e00c5 */
        /* <DEDUP_REMOVED lines=19> */
.L_x_531:
[----:B------:R1:W-:Y:S02]  /*26f0*/  STS.128 [R215+0xa000], RZ ;  /* 0x00a000ffd7007388 */ /* 0x0003e40000000c00 */
.L_x_530:
[----:B------:R-:W-:Y:S05]  /*2700*/  BSYNC.RECONVERGENT B0 ;  /* 0x0000000000007941 */ /* 0x000fea0003800200 */
.L_x_529:
        /* <DEDUP_REMOVED lines=27> */
.L_x_534:
[----:B------:R1:W-:Y:S02]  /*28c0*/  STS.128 [R215+0xa800], RZ ;  /* 0x00a800ffd7007388 */ /* 0x0003e40000000c00 */
.L_x_533:
[----:B------:R-:W-:Y:S05]  /*28d0*/  BSYNC.RECONVERGENT B0 ;  /* 0x0000000000007941 */ /* 0x000fea0003800200 */
.L_x_532:
        /* <DEDUP_REMOVED lines=25> */
.L_x_537:
[----:B------:R1:W-:Y:S02]  /*2a70*/  STS.128 [R215+0xb000], RZ ;  /* 0x00b000ffd7007388 */ /* 0x0003e40000000c00 */
.L_x_536:
[----:B------:R-:W-:Y:S05]  /*2a80*/  BSYNC.RECONVERGENT B0 ;  /* 0x0000000000007941 */ /* 0x000fea0003800200 */
.L_x_535:
        /* <DEDUP_REMOVED lines=27> */
.L_x_540:
[----:B------:R1:W-:Y:S02]  /*2c40*/  STS.128 [R215+0xb800], RZ ;  /* 0x00b800ffd7007388 */ /* 0x0003e40000000c00 */
.L_x_539:
[----:B------:R-:W-:Y:S05]  /*2c50*/  BSYNC.RECONVERGENT B0 ;  /* 0x0000000000007941 */ /* 0x000fea0003800200 */
.L_x_538:
        /* <DEDUP_REMOVED lines=29> */
.L_x_543:
[----:B------:R1:W-:Y:S01]  /*2e30*/  STS.128 [R215+0x10000], RZ ;  /* 0x010000ffd7007388 */ /* 0x0003e20000000c00 */
[----:B------:R-:W-:Y:S05]  /*2e40*/  BRA `(.L_x_544) ;  /* 0x00000000000c7947 */ /* 0x000fea0003800000 */
.L_x_542:
[----:B------:R1:W-:Y:S04]  /*2e50*/  STS.128 [R215+0xc000], RZ ;  /* 0x00c000ffd7007388 */ /* 0x0003e80000000c00 */
[----:B------:R1:W-:Y:S04]  /*2e60*/  STS.128 [R215+0xe000], RZ ;  /* 0x00e000ffd7007388 */ /* 0x0003e80000000c00 */
[----:B------:R1:W-:Y:S02]  /*2e70*/  STS.128 [R215+0x10000], RZ ;  /* 0x010000ffd7007388 */ /* 0x0003e40000000c00 */
.L_x_544:
[----:B------:R-:W-:Y:S05]  /*2e80*/  BSYNC.RECONVERGENT B0 ;  /* 0x0000000000007941 */ /* 0x000fea0003800200 */
.L_x_541:
        /* <DEDUP_REMOVED lines=30> */
.L_x_547:
[----:B------:R1:W-:Y:S02]  /*3070*/  STS.128 [R215+0x10800], RZ ;  /* 0x010800ffd7007388 */ /* 0x0003e40000000c00 */
.L_x_546:
[----:B------:R-:W-:Y:S05]  /*3080*/  BSYNC.RECONVERGENT B0 ;  /* 0x0000000000007941 */ /* 0x000fea0003800200 */
.L_x_545:
        /* <DEDUP_REMOVED lines=28> */
.L_x_550:
[----:B------:R1:W-:Y:S02]  /*3250*/  STS.128 [R215+0x11000], RZ ;  /* 0x011000ffd7007388 */ /* 0x0003e40000000c00 */
.L_x_549:
[----:B------:R-:W-:Y:S05]  /*3260*/  BSYNC.RECONVERGENT B0 ;  /* 0x0000000000007941 */ /* 0x000fea0003800200 */
.L_x_548:
        /* <DEDUP_REMOVED lines=34> */
.L_x_553:
[----:B------:R1:W-:Y:S02]  /*3490*/  STS.128 [R215+0x11800], RZ ;  /* 0x011800ffd7007388 */ /* 0x0003e40000000c00 */
.L_x_552:
[----:B------:R-:W-:Y:S05]  /*34a0*/  BSYNC.RECONVERGENT B0 ;  /* 0x0000000000007941 */ /* 0x000fea0003800200 */
.L_x_551:
        /* <DEDUP_REMOVED lines=9> */
[----:B------:R-:W5:Y:S01]  /*3540*/  LDCU UR4, c[0x0][0x50c] ;  /* 0x0000a180ff0477ac */ /* 0x000f620008000800 */
[----:B------:R-:W-:Y:S01]  /*3550*/  LOP3.LUT P0, RZ, R186, 0x4, RZ, 0xc0, !PT ;  /* 0x00000004baff7812 */ /* 0x000fe2000780c0ff */
[----:B------:R-:W-:Y:S01]  /*3560*/  LDSM.16.M88.4 R72, [R99] ;  /* 0x000000006348783b */ /* 0x000fe20000000200 */
[----:B------:R-:W-:-:S02]  /*3570*/  VIADD R91, R93, UR5 ;  /* 0x000000055d5b7c36 */ /* 0x000fc40008000000 */
[--C-:B------:R-:W-:Y:S01]  /*3580*/  IMAD.IADD R96, R99, 0x1, R0.reuse ;  /* 0x0000000163607824 */ /* 0x100fe200078e0200 */
[----:B------:R-:W4:Y:S01]  /*3590*/  LDSM.16.M88.4 R44, [R93+UR5+0x6000] ;  /* 0x006000055d2c783b */ /* 0x000f220008000200 */
[----:B------:R-:W-:Y:S01]  /*35a0*/  IMAD.IADD R92, R91, 0x1, R0 ;  /* 0x000000015b5c7824 */ /* 0x000fe200078e0200 */
[----:B------:R-:W-:Y:S02]  /*35b0*/  SEL R86, R86, 0xffffffc0, !P0 ;  /* 0xffffffc056567807 */ /* 0x000fe40004000000 */
[----:B------:R-:W5:Y:S03]  /*35c0*/  LDSM.16.M88.4 R36, [R93+UR5+0x6800] ;  /* 0x006800055d24783b */ /* 0x000f660008000200 */
[--C-:B------:R-:W-:Y:S01]  /*35d0*/  IMAD.IADD R97, R99, 0x1, R86.reuse ;  /* 0x0000000163617824 */ /* 0x100fe200078e0256 */
[----:B------:R-:W5:Y:S01]  /*35e0*/  LDSM.16.M88.4 R28, [R93+UR5+0x7000] ;  /* 0x007000055d1c783b */ /* 0x000f620008000200 */
[----:B------:R-:W-:-:S03]  /*35f0*/  IMAD.IADD R91, R91, 0x1, R86 ;  /* 0x000000015b5b7824 */ /* 0x000fc600078e0256 */
[----:B------:R-:W5:Y:S01]  /*3600*/  LDSM.16.M88.4 R64, [R93+UR5+0x7800] ;  /* 0x007800055d40783b */ /* 0x000f620008000200 */
[C---:B------:R-:W-:Y:S01]  /*3610*/  IADD3 R95, PT, PT, R0.reuse, R97, RZ ;  /* 0x00000061005f7210 */ /* 0x040fe20007ffe0ff */
[----:B------:R-:W-:Y:S02]  /*3620*/  IMAD.IADD R89, R0, 0x1, R91 ;  /* 0x0000000100597824 */ /* 0x000fe400078e025b */
[----:B-1----:R-:W-:Y:S04]  /*3630*/  LDSM.16.M88.4 R8, [R96] ;  /* 0x000000006008783b */ /* 0x002fe80000000200 */
[----:B------:R-:W1:Y:S04]  /*3640*/  LDSM.16.M88.4 R60, [R92+0x6000] ;  /* 0x006000005c3c783b */ /* 0x000e680000000200 */
[----:B------:R-:W1:Y:S04]  /*3650*/  LDSM.16.M88.4 R52, [R92+0x6800] ;  /* 0x006800005c34783b */ /* 0x000e680000000200 */
[----:B---3--:R-:W3:Y:S04]  /*3660*/  LDSM.16.M88.4 R20, [R92+0x7000] ;  /* 0x007000005c14783b */ /* 0x008ee80000000200 */
[----:B------:R-:W3:Y:S04]  /*3670*/  LDSM.16.M88.4 R12, [R92+0x7800] ;  /* 0x007800005c0c783b */ /* 0x000ee80000000200 */
[----:B--2---:R-:W-:Y:S01]  /*3680*/  LDSM.16.M88.4 R16, [R97] ;  /* 0x000000006110783b */ /* 0x004fe20000000200 */
[C---:B----4-:R-:W-:Y:S03]  /*3690*/  HMMA.16816.F32 R48, R72.reuse, R44, RZ ;  /* 0x0000002c4830723c */ /* 0x050fe600000018ff */
[----:B------:R-:W2:Y:S04]  /*36a0*/  LDSM.16.M88.4 R4, [R91+0x6000] ;  /* 0x006000005b04783b */ /* 0x000ea80000000200 */
[----:B------:R-:W4:Y:S01]  /*36b0*/  LDSM.16.M88.4 R56, [R91+0x6800] ;  /* 0x006800005b38783b */ /* 0x000f220000000200 */
[C---:B-----5:R-:W-:Y:S03]  /*36c0*/  HMMA.16816.F32 R40, R72.reuse, R36, RZ ;  /* 0x000000244828723c */ /* 0x060fe600000018ff */
[----:B------:R-:W-:Y:S04]  /*36d0*/  LDSM.16.M88.4 R76, [R95] ;  /* 0x000000005f4c783b */ /* 0x000fe80000000200 */
[----:B------:R-:W-:Y:S01]  /*36e0*/  LDSM.16.M88.4 R80, [R89+0x7800] ;  /* 0x007800005950783b */ /* 0x000fe20000000200 */
[C---:B------:R-:W-:Y:S03]  /*36f0*/  HMMA.16816.F32 R44, R72.reuse, R46, RZ ;  /* 0x0000002e482c723c */ /* 0x040fe600000018ff */
[----:B------:R-:W-:Y:S04]  /*3700*/  LDSM.16.M88.4 R68, [R99+0x2000] ;  /* 0x002000006344783b */ /* 0x000fe80000000200 */
[----:B------:R-:W0:Y:S01]  /*3710*/  LDGDEPBAR ;  /* 0x00000000000079af */ /* 0x000e220000000000 */
[C---:B------:R-:W-:Y:S08]  /*3720*/  HMMA.16816.F32 R36, R72.reuse, R38, RZ ;  /* 0x000000264824723c */ /* 0x040ff000000018ff */
[C---:B------:R-:W-:Y:S08]  /*3730*/  HMMA.16816.F32 R32, R72.reuse, R28, RZ ;  /* 0x0000001c4820723c */ /* 0x040ff000000018ff */
[C---:B------:R-:W-:Y:S08]  /*3740*/  HMMA.16816.F32 R28, R72.reuse, R30, RZ ;  /* 0x0000001e481c723c */ /* 0x040ff000000018ff */
[C---:B------:R-:W-:Y:S08]  /*3750*/  HMMA.16816.F32 R24, R72.reuse, R64, RZ ;  /* 0x000000404818723c */ /* 0x040ff000000018ff */
[----:B------:R-:W-:Y:S01]  /*3760*/  HMMA.16816.F32 R72, R72, R66, RZ ;  /* 0x000000424848723c */ /* 0x000fe200000018ff */
[----:B------:R-:W-:Y:S07]  /*3770*/  LDSM.16.M88.4 R64, [R93+UR5+0x8000] ;  /* 0x008000055d40783b */ /* 0x000fee0008000200 */
[C---:B-1----:R-:W-:Y:S08]  /*3780*/  HMMA.16816.F32 R48, R8.reuse, R60, R48 ;  /* 0x0000003c0830723c */ /* 0x042ff00000001830 */
[C---:B------:R-:W-:Y:S01]  /*3790*/  HMMA.16816.F32 R44, R8.reuse, R62, R44 ;  /* 0x0000003e082c723c */ /* 0x040fe2000000182c */
[----:B------:R-:W-:Y:S07]  /*37a0*/  LDSM.16.M88.4 R60, [R93+UR5+0x8800] ;  /* 0x008800055d3c783b */ /* 0x000fee0008000200 */
[C---:B------:R-:W-:Y:S08]  /*37b0*/  HMMA.16816.F32 R40, R8.reuse, R52, R40 ;  /* 0x000000340828723c */ /* 0x040ff00000001828 */
[C---:B------:R-:W-:Y:S01]  /*37c0*/  HMMA.16816.F32 R36, R8.reuse, R54, R36 ;  /* 0x000000360824723c */ /* 0x040fe20000001824 */
[----:B------:R-:W1:Y:S07]  /*37d0*/  LDSM.16.M88.4 R52, [R91+0x7000] ;  /* 0x007000005b34783b */ /* 0x000e6e0000000200 */
[C---:B---3--:R-:W-:Y:S08]  /*37e0*/  HMMA.16816.F32 R32, R8.reuse, R20, R32 ;  /* 0x000000140820723c */ /* 0x048ff00000001820 */
[C---:B------:R-:W-:Y:S01]  /*37f0*/  HMMA.16816.F32 R28, R8.reuse, R22, R28 ;  /* 0x00000016081c723c */ /* 0x040fe2000000181c */
[----:B------:R-:W3:Y:S07]  /*3800*/  LDSM.16.M88.4 R20, [R91+0x7800] ;  /* 0x007800005b14783b */ /* 0x000eee0000000200 */
[C---:B------:R-:W-:Y:S08]  /*3810*/  HMMA.16816.F32 R24, R8.reuse, R12, R24 ;  /* 0x0000000c0818723c */ /* 0x040ff00000001818 */
[----:B------:R-:W-:Y:S01]  /*3820*/  HMMA.16816.F32 R72, R8, R14, R72 ;  /* 0x0000000e0848723c */ /* 0x000fe20000001848 */
[----:B------:R-:W5:Y:S04]  /*3830*/  LDSM.16.M88.4 R12, [R89+0x6000] ;  /* 0x00600000590c783b */ /* 0x000f680000000200 */
[----:B------:R-:W5:Y:S03]  /*3840*/  LDSM.16.M88.4 R8, [R89+0x6800] ;  /* 0x006800005908783b */ /* 0x000f660000000200 */
[C---:B--2---:R-:W-:Y:S08]  /*3850*/  HMMA.16816.F32 R48, R16.reuse, R4, R48 ;  /* 0x000000041030723c */ /* 0x044ff00000001830 */
[C---:B------:R-:W-:Y:S01]  /*3860*/  HMMA.16816.F32 R44, R16.reuse, R6, R44 ;  /* 0x00000006102c723c */ /* 0x040fe2000000182c */
[----:B------:R-:W2:Y:S07]  /*3870*/  LDSM.16.M88.4 R4, [R89+0x7000] ;  /* 0x007000005904783b */ /* 0x000eae0000000200 */
[C---:B----4-:R-:W-:Y:S08]  /*3880*/  HMMA.16816.F32 R40, R16.reuse, R56, R40 ;  /* 0x000000381028723c */ /* 0x050ff00000001828 */
[C---:B------:R-:W-:Y:S01]  /*3890*/  HMMA.16816.F32 R36, R16.reuse, R58, R36 ;  /* 0x0000003a1024723c */ /* 0x040fe20000001824 */
[----:B------:R-:W4:Y:S07]  /*38a0*/  LDSM.16.M88.4 R56, [R93+UR5+0x9000] ;  /* 0x009000055d38783b */ /* 0x000f2e0008000200 */
[C---:B-1----:R-:W-:Y:S08]  /*38b0*/  HMMA.16816.F32 R32, R16.reuse, R52, R32 ;  /* 0x000000341020723c */ /* 0x042ff00000001820 */
[C---:B------:R-:W-:Y:S01]  /*38c0*/  HMMA.16816.F32 R28, R16.reuse, R54, R28 ;  /* 0x00000036101c723c */ /* 0x040fe2000000181c */
[----:B------:R-:W1:Y:S07]  /*38d0*/  LDSM.16.M88.4 R52, [R93+UR5+0x9800] ;  /* 0x009800055d34783b */ /* 0x000e6e0008000200 */
[C---:B---3--:R-:W-:Y:S08]  /*38e0*/  HMMA.16816.F32 R24, R16.reuse, R20, R24 ;  /* 0x000000141018723c */ /* 0x048ff00000001818 */
[----:B------:R-:W-:Y:S01]  /*38f0*/  HMMA.16816.F32 R72, R16, R22, R72 ;  /* 0x000000161048723c */ /* 0x000fe20000001848 */
[----:B------:R-:W-:Y:S04]  /*3900*/  LDSM.16.M88.4 R20, [R96+0x2000] ;  /* 0x002000006014783b */ /* 0x000fe80000000200 */
[----:B------:R-:W-:Y:S03]  /*3910*/  LDSM.16.M88.4 R16, [R92+0x8000] ;  /* 0x008000005c10783b */ /* 0x000fe60000000200 */
[C---:B-----5:R-:W-:Y:S08]  /*3920*/  HMMA.16816.F32 R48, R76.reuse, R12, R48 ;  /* 0x0000000c4c30723c */ /* 0x060ff00000001830 */
[C---:B------:R-:W-:Y:S01]  /*3930*/  HMMA.16816.F32 R44, R76.reuse, R14, R44 ;  /* 0x0000000e4c2c723c */ /* 0x040fe2000000182c */
[----:B------:R-:W3:Y:S07]  /*3940*/  LDSM.16.M88.4 R12, [R92+0x8800] ;  /* 0x008800005c0c783b */ /* 0x000eee0000000200 */
[C---:B------:R-:W-:Y:S08]  /*3950*/  HMMA.16816.F32 R40, R76.reuse, R8, R40 ;  /* 0x000000084c28723c */ /* 0x040ff00000001828 */
[C---:B------:R-:W-:Y:S01]  /*3960*/  HMMA.16816.F32 R36, R76.reuse, R10, R36 ;  /* 0x0000000a4c24723c */ /* 0x040fe20000001824 */
[----:B------:R-:W5:Y:S07]  /*3970*/  LDSM.16.M88.4 R8, [R92+0x9000] ;  /* 0x009000005c08783b */ /* 0x000f6e0000000200 */
[C---:B--2---:R-:W-:Y:S08]  /*3980*/  HMMA.16816.F32 R32, R76.reuse, R4, R32 ;  /* 0x000000044c20723c */ /* 0x044ff00000001820 */
[C---:B------:R-:W-:Y:S01]  /*3990*/  HMMA.16816.F32 R28, R76.reuse, R6, R28 ;  /* 0x000000064c1c723c */ /* 0x040fe2000000181c */
[----:B------:R-:W2:Y:S07]  /*39a0*/  LDSM.16.M88.4 R4, [R92+0x9800] ;  /* 0x009800005c04783b */ /* 0x000eae0000000200 */
[C---:B------:R-:W-:Y:S08]  /*39b0*/  HMMA.16816.F32 R24, R76.reuse, R80, R24 ;  /* 0x000000504c18723c */ /* 0x040ff00000001818 */
[----:B------:R-:W-:Y:S08]  /*39c0*/  HMMA.16816.F32 R72, R76, R82, R72 ;  /* 0x000000524c48723c */ /* 0x000ff00000001848 */
[C---:B------:R-:W-:Y:S08]  /*39d0*/  HMMA.16816.F32 R48, R68.reuse, R64, R48 ;  /* 0x000000404430723c */ /* 0x040ff00000001830 */
[C---:B------:R-:W-:Y:S08]  /*39e0*/  HMMA.16816.F32 R44, R68.reuse, R66, R44 ;  /* 0x00000042442c723c */ /* 0x040ff0000000182c */
[C---:B------:R-:W-:Y:S08]  /*39f0*/  HMMA.16816.F32 R40, R68.reuse, R60, R40 ;  /* 0x0000003c4428723c */ /* 0x040ff00000001828 */
[C---:B------:R-:W-:Y:S08]  /*3a00*/  HMMA.16816.F32 R36, R68.reuse, R62, R36 ;  /* 0x0000003e4424723c */ /* 0x040ff00000001824 */
[C---:B----4-:R-:W-:Y:S08]  /*3a10*/  HMMA.16816.F32 R32, R68.reuse, R56, R32 ;  /* 0x000000384420723c */ /* 0x050ff00000001820 */
[C---:B------:R-:W-:Y:S01]  /*3a20*/  HMMA.16816.F32 R60, R68.reuse, R58, R28 ;  /* 0x0000003a443c723c */ /* 0x040fe2000000181c */
[----:B------:R-:W-:Y:S04]  /*3a30*/  LDSM.16.M88.4 R56, [R97+0x2000] ;  /* 0x002000006138783b */ /* 0x000fe80000000200 */
[----:B------:R-:W-:Y:S03]  /*3a40*/  LDSM.16.M88.4 R28, [R91+0x8000] ;  /* 0x008000005b1c783b */ /* 0x000fe60000000200 */
[C---:B-1----:R-:W-:Y:S01]  /*3a50*/  HMMA.16816.F32 R64, R68.reuse, R52, R24 ;  /* 0x000000344440723c */ /* 0x042fe20000001818 */
[----:B------:R-:W1:Y:S07]  /*3a60*/  LDSM.16.M88.4 R24, [R91+0x8800] ;  /* 0x008800005b18783b */ /* 0x000e6e0000000200 */
[----:B------:R-:W-:Y:S01]  /*3a70*/  HMMA.16816.F32 R72, R68, R54, R72 ;  /* 0x000000364448723c */ /* 0x000fe20000001848 */
[----:B------:R-:W-:Y:S04]  /*3a80*/  LDSM.16.M88.4 R52, [R89+0x9000] ;  /* 0x009000005934783b */ /* 0x000fe80000000200 */
[----:B------:R-:W-:Y:S03]  /*3a90*/  LDSM.16.M88.4 R68, [R89+0x9800] ;  /* 0x009800005944783b */ /* 0x000fe60000000200 */
[C---:B---3--:R-:W-:Y:S08]  /*3aa0*/  HMMA.16816.F32 R40, R20.reuse, R12, R40 ;  /* 0x0000000c1428723c */ /* 0x048ff00000001828 */
[C---:B------:R-:W-:Y:S01]  /*3ab0*/  HMMA.16816.F32 R36, R20.reuse, R14, R36 ;  /* 0x0000000e1424723c */ /* 0x040fe20000001824 */
[----:B------:R-:W-:Y:S07]  /*3ac0*/  LDSM.16.M88.4 R12, [R95+0x2000] ;  /* 0x002000005f0c783b */ /* 0x000fee0000000200 */
[C---:B-----5:R-:W-:Y:S08]  /*3ad0*/  HMMA.16816.F32 R32, R20.reuse, R8, R32 ;  /* 0x000000081420723c */ /* 0x060ff00000001820 */
[C---:B------:R-:W-:Y:S01]  /*3ae0*/  HMMA.16816.F32 R60, R20.reuse, R10, R60 ;  /* 0x0000000a143c723c */ /* 0x040fe2000000183c */
[----:B------:R-:W3:Y:S07]  /*3af0*/  LDSM.16.M88.4 R8, [R91+0x9000] ;  /* 0x009000005b08783b */ /* 0x000eee0000000200 */
[C---:B--2---:R-:W-:Y:S08]  /*3b00*/  HMMA.16816.F32 R64, R20.reuse, R4, R64 ;  /* 0x000000041440723c */ /* 0x044ff00000001840 */
[C---:B------:R-:W-:Y:S01]  /*3b10*/  HMMA.16816.F32 R72, R20.reuse, R6, R72 ;  /* 0x000000061448723c */ /* 0x040fe20000001848 */
[----:B------:R-:W2:Y:S07]  /*3b20*/  LDSM.16.M88.4 R4, [R89+0x8000] ;  /* 0x008000005904783b */ /* 0x000eae0000000200 */
[C---:B------:R-:W-:Y:S08]  /*3b30*/  HMMA.16816.F32 R48, R20.reuse, R16, R48 ;  /* 0x000000101430723c */ /* 0x040ff00000001830 */
[----:B------:R-:W-:Y:S01]  /*3b40*/  HMMA.16816.F32 R44, R20, R18, R44 ;  /* 0x00000012142c723c */ /* 0x000fe2000000182c */
[----:B------:R-:W4:Y:S04]  /*3b50*/  LDSM.16.M88.4 R20, [R91+0x9800] ;  /* 0x009800005b14783b */ /* 0x000f280000000200 */
[----:B------:R-:W5:Y:S03]  /*3b60*/  LDSM.16.M88.4 R16, [R89+0x8800] ;  /* 0x008800005910783b */ /* 0x000f660000000200 */
[C---:B-1----:R-:W-:Y:S08]  /*3b70*/  HMMA.16816.F32 R40, R56.reuse, R24, R40 ;  /* 0x000000183828723c */ /* 0x042ff00000001828 */
[C---:B------:R-:W-:Y:S08]  /*3b80*/  HMMA.16816.F32 R48, R56.reuse, R28, R48 ;  /* 0x0000001c3830723c */ /* 0x040ff00000001830 */
[C---:B------:R-:W-:Y:S01]  /*3b90*/  HMMA.16816.F32 R44, R56.reuse, R30, R44 ;  /* 0x0000001e382c723c */ /* 0x040fe2000000182c */
[----:B------:R-:W-:Y:S07]  /*3ba0*/  LDSM.16.M88.4 R28, [R99+0x4000] ;  /* 0x00400000631c783b */ /* 0x000fee0000000200 */
[C---:B------:R-:W-:Y:S01]  /*3bb0*/  HMMA.16816.F32 R36, R56.reuse, R26, R36 ;  /* 0x0000001a3824723c */ /* 0x040fe20000001824 */
[----:B------:R-:W1:Y:S07]  /*3bc0*/  LDSM.16.M88.4 R24, [R93+UR5+0xa000] ;  /* 0x00a000055d18783b */ /* 0x000e6e0008000200 */
[C---:B---3--:R-:W-:Y:S08]  /*3bd0*/  HMMA.16816.F32 R32, R56.reuse, R8, R32 ;  /* 0x000000083820723c */ /* 0x048ff00000001820 */
[----:B------:R-:W-:Y:S01]  /*3be0*/  HMMA.16816.F32 R60, R56, R10, R60 ;  /* 0x0000000a383c723c */ /* 0x000fe2000000183c */
[----:B------:R-:W-:Y:S07]  /*3bf0*/  LDSM.16.M88.4 R8, [R92+0xa000] ;  /* 0x00a000005c08783b */ /* 0x000fee0000000200 */
[C---:B--2---:R-:W-:Y:S01]  /*3c00*/  HMMA.16816.F32 R76, R12.reuse, R4, R48 ;  /* 0x000000040c4c723c */ /* 0x044fe20000001830 */
[----:B------:R-:W2:Y:S07]  /*3c10*/  LDSM.16.M88.4 R48, [R96+0x4000] ;  /* 0x004000006030783b */ /* 0x000eae0000000200 */
[----:B------:R-:W-:Y:S01]  /*3c20*/  HMMA.16816.F32 R44, R12, R6, R44 ;  /* 0x000000060c2c723c */ /* 0x000fe2000000182c */
[----:B------:R-:W-:Y:S07]  /*3c30*/  LDSM.16.M88.4 R4, [R91+0xa000] ;  /* 0x00a000005b04783b */ /* 0x000fee0000000200 */
[C---:B----4-:R-:W-:Y:S08]  /*3c40*/  HMMA.16816.F32 R64, R56.reuse, R20, R64 ;  /* 0x000000143840723c */ /* 0x050ff00000001840 */
[----:B------:R-:W-:Y:S01]  /*3c50*/  HMMA.16816.F32 R72, R56, R22, R72 ;  /* 0x000000163848723c */ /* 0x000fe20000001848 */
[----:B------:R-:W3:Y:S04]  /*3c60*/  LDSM.16.M88.4 R20, [R93+UR5+0xa800] ;  /* 0x00a800055d14783b */ /* 0x000ee80008000200 */
[----:B------:R-:W-:Y:S03]  /*3c70*/  LDSM.16.M88.4 R56, [R89+0xb000] ;  /* 0x00b000005938783b */ /* 0x000fe60000000200 */
[C---:B-----5:R-:W-:Y:S08]  /*3c80*/  HMMA.16816.F32 R40, R12.reuse, R16, R40 ;  /* 0x000000100c28723c */ /* 0x060ff00000001828 */
[----:B------:R-:W-:Y:S01]  /*3c90*/  HMMA.16816.F32 R36, R12, R18, R36 ;  /* 0x000000120c24723c */ /* 0x000fe20000001824 */
[----:B------:R-:W4:Y:S07]  /*3ca0*/  LDSM.16.M88.4 R16, [R97+0x4000] ;  /* 0x004000006110783b */ /* 0x000f2e0000000200 */
[C---:B-1----:R-:W-:Y:S08]  /*3cb0*/  HMMA.16816.F32 R76, R28.reuse, R24, R76 ;  /* 0x000000181c4c723c */ /* 0x042ff0000000184c */
[----:B------:R-:W-:Y:S01]  /*3cc0*/  HMMA.16816.F32 R44, R28, R26, R44 ;  /* 0x0000001a1c2c723c */ /* 0x000fe2000000182c */
[----:B------:R-:W-:Y:S07]  /*3cd0*/  LDSM.16.M88.4 R24, [R89+0xa000] ;  /* 0x00a000005918783b */ /* 0x000fee0000000200 */
[C---:B------:R-:W-:Y:S08]  /*3ce0*/  HMMA.16816.F32 R32, R12.reuse, R52, R32 ;  /* 0x000000340c20723c */ /* 0x040ff00000001820 */
[C---:B------:R-:W-:Y:S01]  /*3cf0*/  HMMA.16816.F32 R60, R12.reuse, R54, R60 ;  /* 0x000000360c3c723c */ /* 0x040fe2000000183c */
[----:B------:R-:W-:Y:S07]  /*3d00*/  LDSM.16.M88.4 R52, [R95+0x4000] ;  /* 0x004000005f34783b */ /* 0x000fee0000000200 */
[C---:B------:R-:W-:Y:S08]  /*3d10*/  HMMA.16816.F32 R64, R12.reuse, R68, R64 ;  /* 0x000000440c40723c */ /* 0x040ff00000001840 */
[----:B------:R-:W-:Y:S01]  /*3d20*/  HMMA.16816.F32 R72, R12, R70, R72 ;  /* 0x000000460c48723c */ /* 0x000fe20000001848 */
[----:B------:R-:W1:Y:S07]  /*3d30*/  LDSM.16.M88.4 R12, [R92+0xa800] ;  /* 0x00a800005c0c783b */ /* 0x000e6e0000000200 */
[C---:B--2---:R-:W-:Y:S08]  /*3d40*/  HMMA.16816.F32 R76, R48.reuse, R8, R76 ;  /* 0x00000008304c723c */ /* 0x044ff0000000184c */
[----:B------:R-:W-:Y:S01]  /*3d50*/  HMMA.16816.F32 R44, R48, R10, R44 ;  /* 0x0000000a302c723c */ /* 0x000fe2000000182c */
[----:B------:R-:W2:Y:S07]  /*3d60*/  LDSM.16.M88.4 R8, [R91+0xa800] ;  /* 0x00a800005b08783b */ /* 0x000eae0000000200 */
[----:B---3--:R-:W-:Y:S08]  /*3d70*/  HMMA.16816.F32 R40, R28, R20, R40 ;  /* 0x000000141c28723c */ /* 0x008ff00000001828 */
[----:B----4-:R-:W-:Y:S08]  /*3d80*/  HMMA.16816.F32 R76, R16, R4, R76 ;  /* 0x00000004104c723c */ /* 0x010ff0000000184c */
[----:B------:R-:W-:Y:S01]  /*3d90*/  HMMA.16816.F32 R36, R28, R22, R36 ;  /* 0x000000161c24723c */ /* 0x000fe20000001824 */
[----:B------:R-:W-:Y:S07]  /*3da0*/  LDSM.16.M88.4 R20, [R89+0xa800] ;  /* 0x00a800005914783b */ /* 0x000fee0000000200 */
[----:B------:R-:W-:Y:S01]  /*3db0*/  HMMA.16816.F32 R44, R16, R6, R44 ;  /* 0x00000006102c723c */ /* 0x000fe2000000182c */
[----:B------:R-:W3:Y:S07]  /*3dc0*/  LDSM.16.M88.4 R4, [R93+UR5+0xb000] ;  /* 0x00b000055d04783b */ /* 0x000eee0008000200 */
[C---:B-1----:R-:W-:Y:S08]  /*3dd0*/  HMMA.16816.F32 R40, R48.reuse, R12, R40 ;  /* 0x0000000c3028723c */ /* 0x042ff00000001828 */
[----:B------:R-:W-:Y:S01]  /*3de0*/  HMMA.16816.F32 R36, R48, R14, R36 ;  /* 0x0000000e3024723c */ /* 0x000fe20000001824 */
[----:B------:R-:W1:Y:S07]  /*3df0*/  LDSM.16.M88.4 R12, [R92+0xb000] ;  /* 0x00b000005c0c783b */ /* 0x000e6e0000000200 */
[----:B------:R-:W-:Y:S08]  /*3e00*/  HMMA.16816.F32 R76, R52, R24, R76 ;  /* 0x00000018344c723c */ /* 0x000ff0000000184c */
[----:B--2---:R-:W-:Y:S08]  /*3e10*/  HMMA.16816.F32 R40, R16, R8, R40 ;  /* 0x000000081028723c */ /* 0x004ff00000001828 */
[----:B------:R-:W-:Y:S01]  /*3e20*/  HMMA.16816.F32 R44, R52, R26, R44 ;  /* 0x0000001a342c723c */ /* 0x000fe2000000182c */
[----:B------:R-:W-:Y:S02]  /*3e30*/  LDSM.16.M88.4 R24, [R93+UR5+0xb800] ;  /* 0x00b800055d18783b */ /* 0x000fe40008000200 */
[----:B------:R-:W-:Y:S01]  /*3e40*/  FMUL.FTZ R68, R76, UR4 ;  /* 0x000000044c447c20 */ /* 0x000fe20008410000 */
[----:B------:R-:W-:Y:S01]  /*3e50*/  FMUL.FTZ R70, R78, UR4 ;  /* 0x000000044e467c20 */ /* 0x000fe20008410000 */
[----:B------:R-:W-:Y:S01]  /*3e60*/  FMUL.FTZ R69, R77, UR4 ;  /* 0x000000044d457c20 */ /* 0x000fe20008410000 */
[----:B------:R-:W-:-:S02]  /*3e70*/  FMUL.FTZ R71, R79, UR4 ;  /* 0x000000044f477c20 */ /* 0x000fc40008410000 */
[----:B------:R-:W-:Y:S01]  /*3e80*/  HMMA.16816.F32 R36, R16, R10, R36 ;  /* 0x0000000a1024723c */ /* 0x000fe20000001824 */
[----:B------:R-:W2:Y:S01]  /*3e90*/  LDSM.16.M88.4 R8, [R91+0xb000] ;  /* 0x00b000005b08783b */ /* 0x000ea20000000200 */
[----:B------:R-:W-:Y:S06]  /*3ea0*/  MUFU.TANH R68, R68 ;  /* 0x0000004400447308 */ /* 0x000fec0000002400 */
[----:B---3--:R-:W-:Y:S02]  /*3eb0*/  HMMA.16816.F32 R32, R28, R4, R32 ;  /* 0x000000041c20723c */ /* 0x008fe40000001820 */
[----:B------:R-:W3:Y:S01]  /*3ec0*/  MUFU.TANH R70, R70 ;  /* 0x0000004600467308 */ /* 0x000ee20000002400 */
[----:B------:R-:W-:-:S05]  /*3ed0*/  FMUL.FTZ R44, R44, UR4 ;  /* 0x000000042c2c7c20 */ /* 0x000fca0008410000 */
[----:B------:R-:W-:Y:S01]  /*3ee0*/  HMMA.16816.F32 R40, R52, R20, R40 ;  /* 0x000000143428723c */ /* 0x000fe20000001828 */
[----:B------:R-:W-:Y:S01]  /*3ef0*/  FMUL.FTZ R21, R46, UR4 ;  /* 0x000000042e157c20 */ /* 0x000fe20008410000 */
[----:B------:R-:W-:Y:S01]  /*3f00*/  MUFU.TANH R69, R69 ;  /* 0x0000004500457308 */ /* 0x000fe20000002400 */
[----:B------:R-:W-:Y:S01]  /*3f10*/  FMUL.FTZ R20, R45, UR4 ;  /* 0x000000042d147c20 */ /* 0x000fe20008410000 */
[----:B------:R-:W-:-:S04]  /*3f20*/  FMUL.FTZ R45, R47, UR4 ;  /* 0x000000042f2d7c20 */ /* 0x000fc80008410000 */
[----:B------:R-:W-:Y:S01]  /*3f30*/  HMMA.16816.F32 R60, R28, R6, R60 ;  /* 0x000000061c3c723c */ /* 0x000fe2000000183c */
[----:B------:R-:W4:Y:S01]  /*3f40*/  LDSM.16.M88.4 R4, [R92+0xb800] ;  /* 0x00b800005c04783b */ /* 0x000f220000000200 */
[----:B------:R-:W5:Y:S06]  /*3f50*/  MUFU.TANH R71, R71 ;  /* 0x0000004700477308 */ /* 0x000f6c0000002400 */
[----:B-1----:R-:W-:Y:S02]  /*3f60*/  HMMA.16816.F32 R32, R48, R12, R32 ;  /* 0x0000000c3020723c */ /* 0x002fe40000001820 */
[----:B------:R-:W-:Y:S01]  /*3f70*/  MUFU.TANH R44, R44 ;  /* 0x0000002c002c7308 */ /* 0x000fe20000002400 */
[----:B------:R-:W-:Y:S01]  /*3f80*/  FMUL.FTZ R12, R40, UR4 ;  /* 0x00000004280c7c20 */ /* 0x000fe20008410000 */
[----:B------:R-:W-:-:S04]  /*3f90*/  FMUL.FTZ R40, R42, UR4 ;  /* 0x000000042a287c20 */ /* 0x000fc80008410000 */
[----:B------:R-:W-:Y:S01]  /*3fa0*/  HMMA.16816.F32 R36, R52, R22, R36 ;  /* 0x000000163424723c */ /* 0x000fe20000001824 */
[----:B------:R-:W-:Y:S01]  /*3fb0*/  FMUL.FTZ R22, R41, UR4 ;  /* 0x0000000429167c20 */ /* 0x000fe20008410000 */
[----:B------:R1:W-:Y:S01]  /*3fc0*/  MUFU.TANH R23, R12 ;  /* 0x0000000c00177308 */ /* 0x0003e20000002400 */
[----:B------:R-:W-:-:S05]  /*3fd0*/  FMUL.FTZ R41, R43, UR4 ;  /* 0x000000042b297c20 */ /* 0x000fca0008410000 */
[----:B------:R-:W-:Y:S02]  /*3fe0*/  HMMA.16816.F32 R60, R48, R14, R60 ;  /* 0x0000000e303c723c */ /* 0x000fe4000000183c */
[----:B------:R-:W5:Y:S06]  /*3ff0*/  MUFU.TANH R21, R21 ;  /* 0x0000001500157308 */ /* 0x000f6c0000002400 */
[----:B--2---:R-:W-:Y:S02]  /*4000*/  HMMA.16816.F32 R32, R16, R8, R32 ;  /* 0x000000081020723c */ /* 0x004fe40000001820 */
[----:B------:R-:W-:Y:S01]  /*4010*/  MUFU.TANH R20, R20 ;  /* 0x0000001400147308 */ /* 0x000fe20000002400 */
[----:B-1----:R-:W1:Y:S05]  /*4020*/  LDSM.16.M88.4 R12, [R91+0xb800] ;  /* 0x00b800005b0c783b */ /* 0x002e6a0000000200 */
[----:B------:R-:W-:Y:S01]  /*4030*/  HMMA.16816.F32 R64, R28, R24, R64 ;  /* 0x000000181c40723c */ /* 0x000fe20000001840 */
[----:B------:R-:W-:Y:S01]  /*4040*/  FMUL.FTZ R24, R36, UR4 ;  /* 0x0000000424187c20 */ /* 0x000fe20008410000 */
[----:B------:R-:W2:Y:S01]  /*4050*/  MUFU.TANH R45, R45 ;  /* 0x0000002d002d7308 */ /* 0x000ea20000002400 */
[----:B------:R-:W-:Y:S01]  /*4060*/  FMUL.FTZ R36, R38, UR4 ;  /* 0x0000000426247c20 */ /* 0x000fe20008410000 */
[----:B------:R-:W-:-:S04]  /*4070*/  FMUL.FTZ R25, R37, UR4 ;  /* 0x0000000425197c20 */ /* 0x000fc80008410000 */
[----:B------:R-:W-:Y:S02]  /*4080*/  HMMA.16816.F32 R72, R28, R26, R72 ;  /* 0x0000001a1c48723c */ /* 0x000fe40000001848 */
[----:B------:R-:W2:Y:S06]  /*4090*/  MUFU.TANH R40, R40 ;  /* 0x0000002800287308 */ /* 0x000eac0000002400 */
[----:B------:R-:W-:Y:S01]  /*40a0*/  HMMA.16816.F32 R60, R16, R10, R60 ;  /* 0x0000000a103c723c */ /* 0x000fe2000000183c */
[----:B------:R-:W3:Y:S01]  /*40b0*/  LDSM.16.M88.4 R8, [R89+0xb800] ;  /* 0x00b800005908783b */ /* 0x000ee20000000200 */
[----:B------:R-:W-:Y:S01]  /*40c0*/  MUFU.TANH R22, R22 ;  /* 0x0000001600167308 */ /* 0x000fe20000002400 */
[----:B------:R-:W-:-:S05]  /*40d0*/  DEPBAR.LE SB0, 0x0 ;  /* 0x000080000000791a */ /* 0x000fca0000000000 */
[----:B------:R-:W-:Y:S02]  /*40e0*/  HMMA.16816.F32 R32, R52, R56, R32 ;  /* 0x000000383420723c */ /* 0x000fe40000001820 */
[----:B------:R-:W2:Y:S06]  /*40f0*/  MUFU.TANH R41, R41 ;  /* 0x0000002900297308 */ /* 0x000eac0000002400 */
[C---:B----4-:R-:W-:Y:S01]  /*4100*/  HMMA.16816.F32 R64, R48.reuse, R4, R64 ;  /* 0x000000043040723c */ /* 0x050fe20000001840 */
[----:B------:R-:W-:Y:S01]  /*4110*/  FMUL.FTZ R4, R39, UR4 ;  /* 0x0000000427047c20 */ /* 0x000fe20008410000 */
[----:B------:R-:W-:Y:S06]  /*4120*/  MUFU.TANH R24, R24 ;  /* 0x0000001800187308 */ /* 0x000fec0000002400 */
[----:B------:R-:W-:Y:S01]  /*4130*/  HMMA.16816.F32 R72, R48, R6, R72 ;  /* 0x000000063048723c */ /* 0x000fe20000001848 */
[----:B------:R-:W-:Y:S01]  /*4140*/  IMAD.SHL.U32 R6, R186, 0x2, RZ ;  /* 0x00000002ba067824 */ /* 0x000fe200078e00ff */
[----:B------:R-:W4:Y:S01]  /*4150*/  MUFU.TANH R36, R36 ;  /* 0x0000002400247308 */ /* 0x000f220000002400 */
[----:B------:R-:W-:Y:S01]  /*4160*/  FMUL.FTZ R33, R33, UR4 ;  /* 0x0000000421217c20 */ /* 0x000fe20008410000 */
[----:B------:R-:W-:Y:S01]  /*4170*/  FMUL.FTZ R32, R32, UR4 ;  /* 0x0000000420207c20 */ /* 0x000fe20008410000 */
[----:B------:R-:W-:Y:S01]  /*4180*/  FMUL.FTZ R34, R34, UR4 ;  /* 0x0000000422227c20 */ /* 0x000fe20008410000 */
[----:B------:R-:W-:Y:S01]  /*4190*/  LOP3.LUT R6, R6, 0x6, RZ, 0xc0, !PT ;  /* 0x0000000606067812 */ /* 0x000fe200078ec0ff */
[----:B------:R-:W-:Y:S01]  /*41a0*/  FMUL.FTZ R35, R35, UR4 ;  /* 0x0000000423237c20 */ /* 0x000fe20008410000 */
[----:B------:R-:W-:Y:S02]  /*41b0*/  HMMA.16816.F32 R60, R52, R58, R60 ;  /* 0x0000003a343c723c */ /* 0x000fe4000000183c */
[----:B------:R5:W-:Y:S06]  /*41c0*/  MUFU.TANH R201, R33 ;  /* 0x0000002100c97308 */ /* 0x000bec0000002400 */
[C---:B-1----:R-:W-:Y:S02]  /*41d0*/  HMMA.16816.F32 R64, R16.reuse, R12, R64 ;  /* 0x0000000c1040723c */ /* 0x042fe40000001840 */
[----:B------:R-:W1:Y:S06]  /*41e0*/  MUFU.TANH R25, R25 ;  /* 0x0000001900197308 */ /* 0x000e6c0000002400 */
[----:B------:R-:W-:Y:S02]  /*41f0*/  HMMA.16816.F32 R72, R16, R14, R72 ;  /* 0x0000000e1048723c */ /* 0x000fe40000001848 */
[----:B------:R-:W-:Y:S01]  /*4200*/  MUFU.TANH R207, R32 ;  /* 0x0000002000cf7308 */ /* 0x000fe20000002400 */
[----:B------:R-:W-:Y:S01]  /*4210*/  FMUL.FTZ R61, R61, UR4 ;  /* 0x000000043d3d7c20 */ /* 0x000fe20008410000 */
[----:B-----5:R-:W-:-:S02]  /*4220*/  IMAD.IADD R33, R203, 0x1, R6 ;  /* 0x00000001cb217824 */ /* 0x020fc400078e0206 */
[----:B------:R-:W-:Y:S01]  /*4230*/  FMUL.FTZ R63, R63, UR4 ;  /* 0x000000043f3f7c20 */ /* 0x000fe20008410000 */
[----:B------:R-:W-:Y:S01]  /*4240*/  FMUL.FTZ R60, R60, UR4 ;  /* 0x000000043c3c7c20 */ /* 0x000fe20008410000 */
[----:B------:R-:W-:Y:S01]  /*4250*/  FMUL.FTZ R62, R62, UR4 ;  /* 0x000000043e3e7c20 */ /* 0x000fe20008410000 */
[C---:B------:R-:W-:Y:S01]  /*4260*/  VIADD R5, R33.reuse, 0x1 ;  /* 0x0000000121057836 */ /* 0x040fe20000000000 */
[CC--:B------:R-:W-:Y:S01]  /*4270*/  ISETP.GE.AND P2, PT, R33.reuse, R94.reuse, PT ;  /* 0x0000005e2100720c */ /* 0x0c0fe20003f46270 */
[----:B------:R-:W-:Y:S01]  /*4280*/  VIADD R7, R33, 0x9 ;  /* 0x0000000921077836 */ /* 0x000fe20000000000 */
[----:B------:R-:W-:Y:S01]  /*4290*/  MUFU.TANH R173, R61 ;  /* 0x0000003d00ad7308 */ /* 0x000fe20000002400 */
[----:B---3--:R-:W-:Y:S01]  /*42a0*/  HMMA.16816.F32 R64, R52, R8, R64 ;  /* 0x000000083440723c */ /* 0x008fe20000001840 */
[----:B------:R-:W-:Y:S01]  /*42b0*/  ISETP.GE.AND P6, PT, R5, R94, PT ;  /* 0x0000005e0500720c */ /* 0x000fe20003fc6270 */
[C---:B------:R-:W-:Y:S01]  /*42c0*/  VIADD R9, R33.reuse, 0x8 ;  /* 0x0000000821097836 */ /* 0x040fe20000000000 */
[----:B------:R-:W-:-:S02]  /*42d0*/  IADD3 R5, PT, PT, R33, 0x10, RZ ;  /* 0x0000001021057810 */ /* 0x000fc40007ffe0ff */
[-C--:B------:R-:W-:Y:S02]  /*42e0*/  ISETP.GE.AND P4, PT, R7, R94.reuse, PT ;  /* 0x0000005e0700720c */ /* 0x080fe40003f86270 */
[-C--:B------:R-:W-:Y:S01]  /*42f0*/  ISETP.GE.AND P3, PT, R5, R94.reuse, PT ;  /* 0x0000005e0500720c */ /* 0x080fe20003f66270 */
[----:B------:R-:W-:Y:S01]  /*4300*/  VIADD R5, R33, 0x11 ;  /* 0x0000001121057836 */ /* 0x000fe20000000000 */
[----:B------:R-:W-:Y:S01]  /*4310*/  FSEL R7, R70, -INF , !P2 ;  /* 0xff80000046077808 */ /* 0x000fe20005000000 */
[----:B------:R-:W-:Y:S01]  /*4320*/  HMMA.16816.F32 R72, R52, R10, R72 ;  /* 0x0000000a3448723c */ /* 0x000fe20000001848 */
[----:B------:R-:W-:Y:S01]  /*4330*/  FSEL R31, R68, -INF , !P2 ;  /* 0xff800000441f7808 */ /* 0x000fe20005000000 */
[----:B------:R-:W3:Y:S01]  /*4340*/  MUFU.TANH R189, R63 ;  /* 0x0000003f00bd7308 */ /* 0x000ee20000002400 */
[-C--:B------:R-:W-:Y:S01]  /*4350*/  ISETP.GE.AND P2, PT, R5, R94.reuse, PT ;  /* 0x0000005e0500720c */ /* 0x080fe20003f46270 */
[----:B------:R-:W-:Y:S01]  /*4360*/  VIADD R5, R33, 0x18 ;  /* 0x0000001821057836 */ /* 0x000fe20000000000 */
[----:B------:R-:W-:Y:S01]  /*4370*/  ISETP.GE.AND P5, PT, R9, R94, PT ;  /* 0x0000005e0900720c */ /* 0x000fe20003fa6270 */
[----:B------:R-:W-:Y:S01]  /*4380*/  VIADD R9, R33, 0x19 ;  /* 0x0000001921097836 */ /* 0x000fe20000000000 */
[----:B------:R-:W-:-:S02]  /*4390*/  FSEL R71, R71, -INF , !P6 ;  /* 0xff80000047477808 */ /* 0x000fc40007000000 */
[----:B------:R-:W-:Y:S01]  /*43a0*/  FSEL R69, R69, -INF , !P6 ;  /* 0xff80000045457808 */ /* 0x000fe20007000000 */
[----:B------:R-:W5:Y:S01]  /*43b0*/  MUFU.TANH R193, R34 ;  /* 0x0000002200c17308 */ /* 0x000f620000002400 */
[-C--:B------:R-:W-:Y:S01]  /*43c0*/  ISETP.GE.AND P6, PT, R5, R94.reuse, PT ;  /* 0x0000005e0500720c */ /* 0x080fe20003fc6270 */
[----:B------:R-:W-:Y:S01]  /*43d0*/  FMUL.FTZ R64, R64, UR4 ;  /* 0x0000000440407c20 */ /* 0x000fe20008410000 */
[----:B------:R-:W-:Y:S01]  /*43e0*/  FSEL R5, R21, -INF , !P5 ;  /* 0xff80000015057808 */ /* 0x000fe20006800000 */
[----:B------:R-:W-:Y:S01]  /*43f0*/  FMUL.FTZ R65, R65, UR4 ;  /* 0x0000000441417c20 */ /* 0x000fe20008410000 */
[----:B------:R-:W-:Y:S01]  /*4400*/  FSEL R29, R44, -INF , !P5 ;  /* 0xff8000002c1d7808 */ /* 0x000fe20006800000 */
[----:B------:R-:W-:Y:S01]  /*4410*/  FMUL.FTZ R66, R66, UR4 ;  /* 0x0000000442427c20 */ /* 0x000fe20008410000 */
[-C--:B------:R-:W-:Y:S01]  /*4420*/  ISETP.GE.AND P5, PT, R9, R94.reuse, PT ;  /* 0x0000005e0900720c */ /* 0x080fe20003fa6270 */
[----:B------:R-:W-:Y:S01]  /*4430*/  VIADD R9, R33, 0x20 ;  /* 0x0000002021097836 */ /* 0x000fe20000000000 */
[----:B--2---:R-:W-:Y:S01]  /*4440*/  FSEL R45, R45, -INF , !P4 ;  /* 0xff8000002d2d7808 */ /* 0x004fe20006000000 */
[----:B------:R-:W2:Y:S01]  /*4450*/  MUFU.TANH R4, R4 ;  /* 0x0000000400047308 */ /* 0x000ea20000002400 */
[----:B------:R-:W-:Y:S01]  /*4460*/  FSEL R27, R20, -INF , !P4 ;  /* 0xff800000141b7808 */ /* 0x000fe20006000000 */
[----:B------:R-:W-:Y:S01]  /*4470*/  FMUL.FTZ R67, R67, UR4 ;  /* 0x0000000443437c20 */ /* 0x000fe20008410000 */
[-C--:B------:R-:W-:Y:S01]  /*4480*/  ISETP.GE.AND P4, PT, R9, R94.reuse, PT ;  /* 0x0000005e0900720c */ /* 0x080fe20003f86270 */
[----:B------:R-:W-:Y:S01]  /*4490*/  VIADD R9, R33, 0x21 ;  /* 0x0000002121097836 */ /* 0x000fe20000000000 */
[----:B------:R-:W-:Y:S01]  /*44a0*/  FSEL R15, R40, -INF , !P3 ;  /* 0xff800000280f7808 */ /* 0x000fe20005800000 */
[----:B------:R-:W-:Y:S01]  /*44b0*/  FMUL.FTZ R72, R72, UR4 ;  /* 0x0000000448487c20 */ /* 0x000fe20008410000 */
[----:B------:R-:W-:Y:S01]  /*44c0*/  FSEL R19, R23, -INF , !P3 ;  /* 0xff80000017137808 */ /* 0x000fe20005800000 */
[----:B------:R5:W2:Y:S01]  /*44d0*/  MUFU.TANH R183, R35 ;  /* 0x0000002300b77308 */ /* 0x000aa20000002400 */
[-C--:B------:R-:W-:Y:S01]  /*44e0*/  ISETP.GE.AND P3, PT, R9, R94.reuse, PT ;  /* 0x0000005e0900720c */ /* 0x080fe20003f66270 */
[----:B------:R-:W-:Y:S01]  /*44f0*/  VIADD R9, R33, 0x28 ;  /* 0x0000002821097836 */ /* 0x000fe20000000000 */
[----:B------:R-:W-:Y:S01]  /*4500*/  FSEL R13, R41, -INF , !P2 ;  /* 0xff800000290d7808 */ /* 0x000fe20005000000 */
[----:B------:R-:W-:Y:S01]  /*4510*/  FMUL.FTZ R74, R74, UR4 ;  /* 0x000000044a4a7c20 */ /* 0x000fe20008410000 */
[----:B------:R-:W-:Y:S01]  /*4520*/  FSEL R17, R22, -INF , !P2 ;  /* 0xff80000016117808 */ /* 0x000fe20005000000 */
[----:B------:R-:W-:Y:S01]  /*4530*/  FMUL.FTZ R75, R75, UR4 ;  /* 0x000000044b4b7c20 */ /* 0x000fe20008410000 */
[----:B------:R-:W-:Y:S01]  /*4540*/  ISETP.GE.AND P2, PT, R9, R94, PT ;  /* 0x0000005e0900720c */ /* 0x000fe20003f46270 */
[----:B------:R-:W-:Y:S01]  /*4550*/  MUFU.TANH R175, R60 ;  /* 0x0000003c00af7308 */ /* 0x000fe20000002400 */
[----:B------:R-:W-:Y:S01]  /*4560*/  IADD3 R9, PT, PT, R33, 0x29, RZ ;  /* 0x0000002921097810 */ /* 0x000fe20007ffe0ff */
[----:B------:R-:W-:Y:S01]  /*4570*/  FMUL.FTZ R73, R73, UR4 ;  /* 0x0000000449497c20 */ /* 0x000fe20008410000 */
[----:B----4-:R-:W-:-:S02]  /*4580*/  FSEL R11, R36, -INF , !P6 ;  /* 0xff800000240b7808 */ /* 0x010fc40007000000 */
[----:B------:R-:W-:Y:S02]  /*4590*/  FSEL R23, R24, -INF , !P6 ;  /* 0xff80000018177808 */ /* 0x000fe40007000000 */
[----:B------:R-:W-:Y:S01]  /*45a0*/  ISETP.GE.AND P6, PT, R9, R94, PT ;  /* 0x0000005e0900720c */ /* 0x000fe20003fc6270 */
[----:B------:R-:W4:Y:S01]  /*45b0*/  MUFU.TANH R191, R62 ;  /* 0x0000003e00bf7308 */ /* 0x000f220000002400 */
[----:B-1----:R-:W-:Y:S01]  /*45c0*/  FSEL R21, R25, -INF , !P5 ;  /* 0xff80000019157808 */ /* 0x002fe20006800000 */
[----:B------:R-:W-:Y:S01]  /*45d0*/  VIADD R25, R33, 0x31 ;  /* 0x0000003121197836 */ /* 0x000fe20000000000 */
[----:B---3--:R-:W-:Y:S01]  /*45e0*/  FSEL R189, R189, -INF , !P6 ;  /* 0xff800000bdbd7808 */ /* 0x008fe20007000000 */
[----:B-----5:R-:W-:Y:S01]  /*45f0*/  VIADD R35, R33, 0x30 ;  /* 0x0000003021237836 */ /* 0x020fe20000000000 */
[----:B------:R-:W-:Y:S02]  /*4600*/  FSEL R173, R173, -INF , !P6 ;  /* 0xff800000adad7808 */ /* 0x000fe40007000000 */
[----:B------:R-:W-:Y:S01]  /*4610*/  ISETP.NE.AND P6, PT, R2, 0x1, PT ;  /* 0x000000010200780c */ /* 0x000fe20003fc5270 */
[----:B------:R-:W1:Y:S01]  /*4620*/  MUFU.TANH R181, R64 ;  /* 0x0000004000b57308 */ /* 0x000e620000002400 */
[----:B------:R-:W-:-:S02]  /*4630*/  FSEL R193, R193, -INF , !P4 ;  /* 0xff800000c1c17808 */ /* 0x000fc40006000000 */
[----:B------:R-:W-:Y:S02]  /*4640*/  FSEL R207, R207, -INF , !P4 ;  /* 0xff800000cfcf7808 */ /* 0x000fe40006000000 */
[----:B------:R-:W-:Y:S01]  /*4650*/  ISETP.GE.AND P4, PT, R25, R94, PT ;  /* 0x0000005e1900720c */ /* 0x000fe20003f86270 */
[C---:B------:R-:W-:Y:S01]  /*4660*/  VIADD R25, R33.reuse, 0x38 ;  /* 0x0000003821197836 */ /* 0x040fe20000000000 */
[----:B--2---:R-:W-:Y:S01]  /*4670*/  FSEL R9, R4, -INF , !P5 ;  /* 0xff80000004097808 */ /* 0x004fe20006800000 */
[----:B------:R-:W2:Y:S01]  /*4680*/  MUFU.TANH R179, R65 ;  /* 0x0000004100b37308 */ /* 0x000ea20000002400 */
[----:B------:R-:W-:Y:S01]  /*4690*/  VIADD R33, R33, 0x39 ;  /* 0x0000003921217836 */ /* 0x000fe20000000000 */
[----:B------:R-:W-:Y:S02]  /*46a0*/  FSEL R183, R183, -INF , !P3 ;  /* 0xff800000b7b77808 */ /* 0x000fe40005800000 */
[----:B------:R-:W-:Y:S02]  /*46b0*/  FSEL R201, R201, -INF , !P3 ;  /* 0xff800000c9c97808 */ /* 0x000fe40005800000 */
[----:B----4-:R-:W-:-:S02]  /*46c0*/  FSEL R191, R191, -INF , !P2 ;  /* 0xff800000bfbf7808 */ /* 0x010fc40005000000 */
[----:B------:R-:W3:Y:S01]  /*46d0*/  MUFU.TANH R171, R66 ;  /* 0x0000004200ab7308 */ /* 0x000ee20000002400 */
[----:B------:R-:W-:Y:S02]  /*46e0*/  FSEL R175, R175, -INF , !P2 ;  /* 0xff800000afaf7808 */ /* 0x000fe40005000000 */
[-C--:B------:R-:W-:Y:S02]  /*46f0*/  ISETP.GE.AND P5, PT, R35, R94.reuse, PT ;  /* 0x0000005e2300720c */ /* 0x080fe40003fa6270 */
[-C--:B------:R-:W-:Y:S02]  /*4700*/  ISETP.GE.AND P3, PT, R25, R94.reuse, PT ;  /* 0x0000005e1900720c */ /* 0x080fe40003f66270 */
[----:B------:R-:W-:Y:S01]  /*4710*/  ISETP.GE.AND P2, PT, R33, R94, PT ;  /* 0x0000005e2100720c */ /* 0x000fe20003f46270 */
[----:B------:R-:W4:Y:S01]  /*4720*/  MUFU.TANH R169, R67 ;  /* 0x0000004300a97308 */ /* 0x000f220000002400 */
[----:B-1----:R-:W-:Y:S02]  /*4730*/  FSEL R181, R181, -INF , !P5 ;  /* 0xff800000b5b57808 */ /* 0x002fe40006800000 */
[----:B--2---:R-:W-:-:S05]  /*4740*/  FSEL R179, R179, -INF , !P4 ;  /* 0xff800000b3b37808 */ /* 0x004fca0006000000 */
[----:B------:R-:W1:Y:S01]  /*4750*/  MUFU.TANH R177, R72 ;  /* 0x0000004800b17308 */ /* 0x000e620000002400 */
[----:B---3--:R-:W-:-:S07]  /*4760*/  FSEL R171, R171, -INF , !P5 ;  /* 0xff800000abab7808 */ /* 0x008fce0006800000 */
[----:B------:R-:W2:Y:S01]  /*4770*/  MUFU.TANH R165, R74 ;  /* 0x0000004a00a57308 */ /* 0x000ea20000002400 */
[----:B----4-:R-:W-:-:S07]  /*4780*/  FSEL R169, R169, -INF , !P4 ;  /* 0xff800000a9a97808 */ /* 0x010fce0006000000 */
[----:B------:R-:W3:Y:S01]  /*4790*/  MUFU.TANH R163, R75 ;  /* 0x0000004b00a37308 */ /* 0x000ee20000002400 */
[----:B-1----:R-:W-:-:S07]  /*47a0*/  FSEL R177, R177, -INF , !P3 ;  /* 0xff800000b1b17808 */ /* 0x002fce0005800000 */
[----:B------:R-:W1:Y:S01]  /*47b0*/  MUFU.TANH R167, R73 ;  /* 0x0000004900a77308 */ /* 0x000e620000002400 */
[----:B--2---:R-:W-:Y:S02]  /*47c0*/  FSEL R165, R165, -INF , !P3 ;  /* 0xff800000a5a57808 */ /* 0x004fe40005800000 */
[----:B---3--:R-:W-:Y:S02]  /*47d0*/  FSEL R163, R163, -INF , !P2 ;  /* 0xff800000a3a37808 */ /* 0x008fe40005000000 */
[----:B-1----:R-:W-:Y:S01]  /*47e0*/  FSEL R167, R167, -INF , !P2 ;  /* 0xff800000a7a77808 */ /* 0x002fe20005000000 */
[----:B------:R-:W-:Y:S06]  /*47f0*/  BAR.SYNC.DEFER_BLOCKING 0x0 ;  /* 0x0000000000007b1d */ /* 0x000fec0000010000 */
[----:B------:R-:W-:Y:S05]  /*4800*/  @!P6 BRA `(.L_x_554) ;  /* 0x00000008004ce947 */ /* 0x000fea0003800000 */
        /* <DEDUP_REMOVED lines=11> */
.L_x_555:
        /* <DEDUP_REMOVED lines=23> */
[----:B------:R-:W-:Y:S01]  /*4a30*/  @!P2 IMAD.IADD R33, R33, 0x1, -R4 ;  /* 0x000000012121a824 */ /* 0x000fe200078e0a04 */
[----:B------:R-:W-:Y:S01]  /*4a40*/  @!P2 IADD3 R14, PT, PT, R14, 0x1, RZ ;  /* 0x000000010e0ea810 */ /* 0x000fe20007ffe0ff */
[----:B------:R-:W-:Y:S01]  /*4a50*/  @!P3 VIADD R12, R12, 0x1 ;  /* 0x000000010c0cb836 */ /* 0x000fe20000000000 */
[-C--:B------:R-:W-:Y:S02]  /*4a60*/  @!P3 IADD3 R25, PT, PT, R25, -R4.reuse, RZ ;  /* 0x800000041919b210 */ /* 0x080fe40007ffe0ff */
[-C--:B------:R-:W-:Y:S02]  /*4a70*/  ISETP.GE.U32.AND P5, PT, R33, R4.reuse, PT ;  /* 0x000000042100720c */ /* 0x080fe40003fa6070 */
[----:B------:R-:W-:Y:S02]  /*4a80*/  ISETP.GE.U32.AND P4, PT, R25, R4, PT ;  /* 0x000000041900720c */ /* 0x000fe40003f86070 */
[----:B------:R-:W-:Y:S02]  /*4a90*/  LOP3.LUT R4, R203, R6, RZ, 0x3c, !PT ;  /* 0x00000006cb047212 */ /* 0x000fe400078e3cff */
[----:B------:R-:W-:-:S02]  /*4aa0*/  ISETP.GE.AND P2, PT, R35, RZ, PT ;  /* 0x000000ff2300720c */ /* 0x000fc40003f46270 */
[----:B------:R-:W-:Y:S02]  /*4ab0*/  ISETP.GE.AND P3, PT, R4, RZ, PT ;  /* 0x000000ff0400720c */ /* 0x000fe40003f66270 */
[----:B------:R-:W-:-:S03]  /*4ac0*/  LOP3.LUT R25, RZ, R6, RZ, 0x33, !PT ;  /* 0x00000006ff197212 */ /* 0x000fc600078e33ff */
[----:B------:R-:W-:Y:S02]  /*4ad0*/  @P5 VIADD R14, R14, 0x1 ;  /* 0x000000010e0e5836 */ /* 0x000fe40000000000 */
[----:B------:R-:W-:Y:S02]  /*4ae0*/  @P4 IADD3 R12, PT, PT, R12, 0x1, RZ ;  /* 0x000000010c0c4810 */ /* 0x000fe40007ffe0ff */
[----:B------:R-:W-:Y:S02]  /*4af0*/  ISETP.NE.AND P4, PT, R6, RZ, PT ;  /* 0x000000ff0600720c */ /* 0x000fe40003f85270 */
[----:B------:R-:W-:Y:S02]  /*4b00*/  @!P2 IADD3 R12, PT, PT, -R12, RZ, RZ ;  /* 0x000000ff0c0ca210 */ /* 0x000fe40007ffe1ff */
[----:B------:R-:W-:Y:S02]  /*4b10*/  @!P3 IMAD.MOV R14, RZ, RZ, -R14 ;  /* 0x000000ffff0eb224 */ /* 0x000fe400078e0a0e */
[----:B------:R-:W-:-:S03]  /*4b20*/  SEL R8, R25, R12, !P4 ;  /* 0x0000000c19087207 */ /* 0x000fc60006000000 */
[----:B------:R-:W-:Y:S02]  /*4b30*/  SEL R25, R25, R14, !P4 ;  /* 0x0000000e19197207 */ /* 0x000fe40006000000 */
[----:B------:R-:W-:-:S04]  /*4b40*/  IMAD.WIDE R32, R8, 0x4, R204 ;  /* 0x0000000408207825 */ /* 0x000fc800078e02cc */
[C---:B------:R-:W-:Y:S02]  /*4b50*/  IMAD.WIDE R36, R25.reuse, 0x4, R204 ;  /* 0x0000000419247825 */ /* 0x040fe400078e02cc */
[----:B------:R1:W3:Y:S04]  /*4b60*/  LDG.E R33, desc[UR14][R32.64] ;  /* 0x0000000e20217981 */ /* 0x0002e8000c1e1900 */
[----:B------:R-:W3:Y:S01]  /*4b70*/  LDG.E R4, desc[UR14][R36.64] ;  /* 0x0000000e24047981 */ /* 0x000ee2000c1e1900 */
[----:B------:R-:W-:-:S05]  /*4b80*/  IADD3 R25, PT, PT, R25, -R8, RZ ;  /* 0x8000000819197210 */ /* 0x000fca0007ffe0ff */
[----:B------:R-:W-:-:S05]  /*4b90*/  IMAD R25, R25, R6, -0x40 ;  /* 0xffffffc019197424 */ /* 0x000fca00078e0206 */
[----:B------:R-:W-:-:S05]  /*4ba0*/  SHF.R.S32.HI R35, RZ, 0x1f, R25 ;  /* 0x0000001fff237819 */ /* 0x000fca0000011419 */
[----:B------:R-:W-:-:S04]  /*4bb0*/  IMAD R6, R35, R84, RZ ;  /* 0x0000005423067224 */ /* 0x000fc800078e02ff */
[C---:B------:R-:W-:Y:S02]  /*4bc0*/  IMAD R6, R25.reuse, R85, R6 ;  /* 0x0000005519067224 */ /* 0x040fe400078e0206 */
[----:B------:R-:W-:-:S04]  /*4bd0*/  IMAD.WIDE.U32 R24, R25, R84, RZ ;  /* 0x0000005419187225 */ /* 0x000fc800078e00ff */
[----:B-1----:R-:W-:Y:S02]  /*4be0*/  IMAD.MOV.U32 R32, RZ, RZ, R24 ;  /* 0x000000ffff207224 */ /* 0x002fe400078e0018 */
[----:B---3--:R-:W-:Y:S01]  /*4bf0*/  IMAD.IADD R4, R33, 0x1, -R4 ;  /* 0x0000000121047824 */ /* 0x008fe200078e0a04 */
[----:B------:R-:W-:-:S04]  /*4c00*/  IADD3 R33, PT, PT, R25, R6, RZ ;  /* 0x0000000619217210 */ /* 0x000fc80007ffe0ff */
[----:B------:R-:W-:Y:S01]  /*4c10*/  SHF.R.S32.HI R8, RZ, 0x1f, R4 ;  /* 0x0000001fff087819 */ /* 0x000fe20000011404 */
[----:B--2---:R-:W-:-:S04]  /*4c20*/  IMAD.WIDE.U32 R32, R4, UR6, R32 ;  /* 0x0000000604207c25 */ /* 0x004fc8000f8e0020 */
[----:B------:R-:W-:Y:S01]  /*4c30*/  IMAD R25, R8, UR6, RZ ;  /* 0x0000000608197c24 */ /* 0x000fe2000f8e02ff */
[----:B------:R-:W-:-:S03]  /*4c40*/  LEA R198, P2, R32, R198, 0x1 ;  /* 0x000000c620c67211 */ /* 0x000fc600078408ff */
[----:B------:R-:W-:-:S05]  /*4c50*/  IMAD R25, R4, UR7, R25 ;  /* 0x0000000704197c24 */ /* 0x000fca000f8e0219 */
[----:B------:R-:W-:-:S04]  /*4c60*/  IADD3 R25, PT, PT, R33, R25, RZ ;  /* 0x0000001921197210 */ /* 0x000fc80007ffe0ff */
[----:B------:R-:W-:-:S07]  /*4c70*/  LEA.HI.X R197, R32, R197, R25, 0x1, P2 ;  /* 0x000000c520c57211 */ /* 0x000fce00010f0c19 */
.L_x_556:
        /* <DEDUP_REMOVED lines=76> */
.L_x_554:
[----:B------:R-:W-:Y:S01]  /*5140*/  FMNMX3.FTZ R8, R31, R69, R29, !PT ;  /* 0x000000451f087276 */ /* 0x000fe2000781001d */
        /* <DEDUP_REMOVED lines=17> */
[----:B--2---:R-:W2:Y:S03]  /*5260*/  SHFL.BFLY PT, R33, R8, 0x2, 0x1f ;  /* 0x0c401f0008217f89 */ /* 0x004ea600000e0000 */
        /* <DEDUP_REMOVED lines=14> */
[----:B------:R-:W4:Y:S04]  /*5350*/  LDSM.16.MT88.4 R48, [R166+0xe000] ;  /* 0x00e00000a630783b */ /* 0x000f280000004200 */
[----:B------:R-:W5:Y:S04]  /*5360*/  LDSM.16.MT88.4 R56, [R162+0xe000] ;  /* 0x00e00000a238783b */ /* 0x000f680000004200 */
[----:B------:R-:W-:Y:S04]  /*5370*/  LDSM.16.MT88.4 R72, [R187+0x10000] ;  /* 0x01000000bb48783b */ /* 0x000fe80000004200 */
[----:B------:R-:W5:Y:S01]  /*5380*/  LDSM.16.MT88.4 R64, [R160+0xe000] ;  /* 0x00e00000a040783b */ /* 0x000f620000004200 */
[----:B--2---:R-:W-:-:S03]  /*5390*/  FMNMX.FTZ R132, R33, R132, !PT ;  /* 0x0000008421847209 */ /* 0x004fc60007810000 */
[----:B------:R-:W2:Y:S01]  /*53a0*/  LDSM.16.MT88.4 R80, [R166+0x10000] ;  /* 0x01000000a650783b */ /* 0x000ea20000004200 */
[----:B---3--:R-:W-:Y:S01]  /*53b0*/  FMNMX.FTZ R3, R25, R4, !PT ;  /* 0x0000000419037209 */ /* 0x008fe20007810000 */
[C---:B-1----:R-:W-:Y:S01]  /*53c0*/  FMUL.FTZ R168, R132.reuse, UR4 ;  /* 0x0000000484a87c20 */ /* 0x042fe20008410000 */
[----:B------:R-:W-:Y:S01]  /*53d0*/  FSETP.NEU.FTZ.AND P2, PT, R132, -INF , PT ;  /* 0xff8000008400780b */ /* 0x000fe20003f5d000 */
[----:B------:R-:W1:Y:S02]  /*53e0*/  LDSM.16.MT88.4 R88, [R162+0x10000] ;  /* 0x01000000a258783b */ /* 0x000e640000004200 */
[C---:B------:R-:W-:Y:S01]  /*53f0*/  FMUL.FTZ R164, R3.reuse, UR4 ;  /* 0x0000000403a47c20 */ /* 0x040fe20008410000 */
[----:B------:R-:W-:Y:S01]  /*5400*/  FSEL R168, R168, RZ, P2 ;  /* 0x000000ffa8a87208 */ /* 0x000fe20001000000 */
[----:B------:R-:W-:Y:S01]  /*5410*/  LDSM.16.MT88.4 R148, [R166+0xc800] ;  /* 0x00c80000a694783b */ /* 0x000fe20000004200 */
[----:B------:R-:W-:-:S03]  /*5420*/  FSETP.NEU.FTZ.AND P2, PT, R3, -INF , PT ;  /* 0xff8000000300780b */ /* 0x000fc60003f5d000 */
[--C-:B------:R-:W-:Y:S01]  /*5430*/  FFMA.FTZ R161, R31, UR4, -R168.reuse ;  /* 0x000000041fa17c23 */ /* 0x100fe200080108a8 */
[----:B------:R-:W-:Y:S01]  /*5440*/  FSEL R164, R164, RZ, P2 ;  /* 0x000000ffa4a47208 */ /* 0x000fe20001000000 */
[--C-:B------:R-:W-:Y:S01]  /*5450*/  FFMA.FTZ R158, R69, UR4, -R168.reuse ;  /* 0x00000004459e7c23 */ /* 0x100fe200080108a8 */
[--C-:B------:R-:W-:Y:S01]  /*5460*/  FFMA.FTZ R157, R29, UR4, -R168.reuse ;  /* 0x000000041d9d7c23 */ /* 0x100fe200080108a8 */
[--C-:B------:R-:W-:Y:S01]  /*5470*/  FFMA.FTZ R154, R27, UR4, -R168.reuse ;  /* 0x000000041b9a7c23 */ /* 0x100fe200080108a8 */
[----:B------:R-:W-:Y:S01]  /*5480*/  FFMA.FTZ R153, R19, UR4, -R168 ;  /* 0x0000000413997c23 */ /* 0x000fe200080108a8 */
[--C-:B------:R-:W-:Y:S01]  /*5490*/  FFMA.FTZ R159, R7, UR4, -R164.reuse ;  /* 0x00000004079f7c23 */ /* 0x100fe200080108a4 */
[--C-:B------:R-:W-:Y:S01]  /*54a0*/  FFMA.FTZ R155, R5, UR4, -R164.reuse ;  /* 0x00000004059b7c23 */ /* 0x100fe200080108a4 */
[--C-:B------:R-:W-:Y:S01]  /*54b0*/  FFMA.FTZ R156, R71, UR4, -R164.reuse ;  /* 0x00000004479c7c23 */ /* 0x100fe200080108a4 */
[----:B------:R-:W3:Y:S01]  /*54c0*/  LDSM.16.MT88.4 R4, [R160+0x10000] ;  /* 0x01000000a004783b */ /* 0x000ee20000004200 */
[----:B------:R-:W-:Y:S01]  /*54d0*/  FFMA.FTZ R152, R45, UR4, -R164 ;  /* 0x000000042d987c23 */ /* 0x000fe200080108a4 */
[----:B------:R-:W-:Y:S01]  /*54e0*/  MUFU.EX2 R161, R161 ;  /* 0x000000a100a17308 */ /* 0x000fe20000000800 */
[--C-:B------:R-:W-:Y:S01]  /*54f0*/  FFMA.FTZ R138, R17, UR4, -R168.reuse ;  /* 0x00000004118a7c23 */ /* 0x100fe200080108a8 */
[--C-:B------:R-:W-:Y:S01]  /*5500*/  FFMA.FTZ R135, R23, UR4, -R168.reuse ;  /* 0x0000000417877c23 */ /* 0x100fe200080108a8 */
[----:B------:R-:W3:Y:S01]  /*5510*/  LDSM.16.MT88.4 R16, [R187+0xc800] ;  /* 0x00c80000bb10783b */ /* 0x000ee20000004200 */
[----:B------:R-:W4:Y:S01]  /*5520*/  MUFU.EX2 R158, R158 ;  /* 0x0000009e009e7308 */ /* 0x000f220000000800 */
[----:B------:R-:W-:Y:S01]  /*5530*/  FFMA.FTZ R134, R21, UR4, -R168 ;  /* 0x0000000415867c23 */ /* 0x000fe200080108a8 */
[--C-:B------:R-:W-:Y:S01]  /*5540*/  FFMA.FTZ R137, R15, UR4, -R164.reuse ;  /* 0x000000040f897c23 */ /* 0x100fe200080108a4 */
[--C-:B------:R-:W-:Y:S01]  /*5550*/  FFMA.FTZ R136, R13, UR4, -R164.reuse ;  /* 0x000000040d887c23 */ /* 0x100fe200080108a4 */
[----:B------:R-:W-:Y:S01]  /*5560*/  MUFU.EX2 R157, R157 ;  /* 0x0000009d009d7308 */ /* 0x000fe20000000800 */
[--C-:B------:R-:W-:Y:S01]  /*5570*/  FFMA.FTZ R133, R11, UR4, -R164.reuse ;  /* 0x000000040b857c23 */ /* 0x100fe200080108a4 */
[----:B------:R-:W-:Y:S01]  /*5580*/  FFMA.FTZ R0, R9, UR4, -R164 ;  /* 0x0000000409007c23 */ /* 0x000fe200080108a4 */
[----:B------:R-:W3:Y:S01]  /*5590*/  LDSM.16.MT88.4 R12, [R187+0xe800] ;  /* 0x00e80000bb0c783b */ /* 0x000ee20000004200 */
[----:B------:R-:W5:Y:S01]  /*55a0*/  MUFU.EX2 R154, R154 ;  /* 0x0000009a009a7308 */ /* 0x000f620000000800 */
[--C-:B------:R-:W-:Y:S01]  /*55b0*/  FFMA.FTZ R170, R207, UR4, -R168.reuse ;  /* 0x00000004cfaa7c23 */ /* 0x100fe200080108a8 */
[----:B------:R-:W-:Y:S01]  /*55c0*/  FFMA.FTZ R172, R173, UR4, -R168 ;  /* 0x00000004adac7c23 */ /* 0x000fe200080108a8 */
[----:B------:R-:W3:Y:S01]  /*55d0*/  LDSM.16.MT88.4 R8, [R166+0x10800] ;  /* 0x01080000a608783b */ /* 0x000ee20000004200 */
[----:B------:R-:W-:Y:S01]  /*55e0*/  MUFU.EX2 R159, R159 ;  /* 0x0000009f009f7308 */ /* 0x000fe20000000800 */
[--C-:B------:R-:W-:Y:S01]  /*55f0*/  FFMA.FTZ R176, R183, UR4, -R164.reuse ;  /* 0x00000004b7b07c23 */ /* 0x100fe200080108a4 */
[----:B----4-:R-:W-:Y:S01]  /*5600*/  F2FP.F16.F32.PACK_AB R96, R158, R161 ;  /* 0x000000a19e60723e */ /* 0x010fe200000000ff */
[----:B------:R-:W-:Y:S01]  /*5610*/  LDSM.16.MT88.4 R144, [R162+0xc800] ;  /* 0x00c80000a290783b */ /* 0x000fe20000004200 */
[----:B------:R-:W4:Y:S01]  /*5620*/  MUFU.EX2 R156, R156 ;  /* 0x0000009c009c7308 */ /* 0x000f220000000800 */
[--C-:B------:R-:W-:Y:S01]  /*5630*/  FFMA.FTZ R174, R191, UR4, -R164.reuse ;  /* 0x00000004bfae7c23 */ /* 0x100fe200080108a4 */
[----:B------:R-:W-:Y:S01]  /*5640*/  FFMA.FTZ R189, R189, UR4, -R164 ;  /* 0x00000004bdbd7c23 */ /* 0x000fe200080108a4 */
[----:B------:R-:W-:Y:S01]  /*5650*/  LDSM.16.MT88.4 R140, [R160+0xc800] ;  /* 0x00c80000a08c783b */ /* 0x000fe20000004200 */
[----:B------:R-:W-:Y:S01]  /*5660*/  MUFU.EX2 R155, R155 ;  /* 0x0000009b009b7308 */ /* 0x000fe20000000800 */
[----:B------:R-:W-:Y:S01]  /*5670*/  FFMA.FTZ R201, R201, UR4, -R168 ;  /* 0x00000004c9c97c23 */ /* 0x000fe200080108a8 */
[----:B-----5:R-:W-:Y:S01]  /*5680*/  F2FP.F16.F32.PACK_AB R98, R154, R157 ;  /* 0x0000009d9a62723e */ /* 0x020fe200000000ff */
[----:B------:R-:W-:Y:S01]  /*5690*/  LDSM.16.MT88.4 R32, [R166+0xe800] ;  /* 0x00e80000a620783b */ /* 0x000fe20000004200 */
[----:B------:R-:W5:Y:S01]  /*56a0*/  MUFU.EX2 R152, R152 ;  /* 0x0000009800987308 */ /* 0x000f620000000800 */
[----:B------:R-:W-:Y:S01]  /*56b0*/  FFMA.FTZ R193, R193, UR4, -R164 ;  /* 0x00000004c1c17c23 */ /* 0x000fe200080108a4 */
[----:B------:R-:W-:Y:S01]  /*56c0*/  FFMA.FTZ R213, R167, UR4, -R168 ;  /* 0x00000004a7d57c23 */ /* 0x000fe200080108a8 */
[----:B------:R-:W-:Y:S01]  /*56d0*/  LDSM.16.MT88.4 R28, [R162+0xe800] ;  /* 0x00e80000a21c783b */ /* 0x000fe20000004200 */
[----:B------:R-:W-:Y:S01]  /*56e0*/  MUFU.EX2 R153, R153 ;  /* 0x0000009900997308 */ /* 0x000fe20000000800 */
[----:B------:R-:W-:Y:S01]  /*56f0*/  FFMA.FTZ R165, R165, UR4, -R164 ;  /* 0x00000004a5a57c23 */ /* 0x000fe200080108a4 */
[----:B----4-:R-:W-:Y:S01]  /*5700*/  F2FP.F16.F32.PACK_AB R97, R156, R159 ;  /* 0x0000009f9c61723e */ /* 0x010fe200000000ff */
[----:B------:R-:W-:Y:S01]  /*5710*/  LDSM.16.MT88.4 R24, [R160+0xe800] ;  /* 0x00e80000a018783b */ /* 0x000fe20000004200 */
[----:B------:R-:W4:Y:S01]  /*5720*/  MUFU.EX2 R138, R138 ;  /* 0x0000008a008a7308 */ /* 0x000f220000000800 */
[----:B------:R-:W-:Y:S01]  /*5730*/  FADD.FTZ R158, R161, R158 ;  /* 0x0000009ea19e7221 */ /* 0x000fe20000010000 */
[----:B------:R-:W-:Y:S01]  /*5740*/  FADD.FTZ R156, R159, R156 ;  /* 0x0000009c9f9c7221 */ /* 0x000fe20000010000 */
[----:B------:R-:W-:Y:S01]  /*5750*/  LDSM.16.MT88.4 R20, [R187+0x10800] ;  /* 0x01080000bb14783b */ /* 0x000fe20000004200 */
[----:B------:R-:W-:Y:S01]  /*5760*/  MUFU.EX2 R135, R135 ;  /* 0x0000008700877308 */ /* 0x000fe20000000800 */
[----:B------:R-:W-:Y:S01]  /*5770*/  FADD.FTZ R157, R157, R158 ;  /* 0x0000009e9d9d7221 */ /* 0x000fe20000010000 */
[----:B-----5:R-:W-:Y:S01]  /*5780*/  F2FP.F16.F32.PACK_AB R99, R152, R155 ;  /* 0x0000009b9863723e */ /* 0x020fe200000000ff */
[----:B------:R-:W-:Y:S01]  /*5790*/  FADD.FTZ R155, R155, R156 ;  /* 0x0000009c9b9b7221 */ /* 0x000fe20000010000 */
[----:B------:R-:W-:Y:S01]  /*57a0*/  MUFU.EX2 R134, R134 ;  /* 0x0000008600867308 */ /* 0x000fe20000000800 */
[----:B------:R-:W-:-:S02]  /*57b0*/  FADD.FTZ R154, R154, R157 ;  /* 0x0000009d9a9a7221 */ /* 0x000fc40000010000 */
[----:B------:R-:W-:Y:S01]  /*57c0*/  FADD.FTZ R152, R152, R155 ;  /* 0x0000009b98987221 */ /* 0x000fe20000010000 */
[----:B------:R-:W-:Y:S01]  /*57d0*/  MUFU.EX2 R137, R137 ;  /* 0x0000008900897308 */ /* 0x000fe20000000800 */
[C---:B------:R-:W-:Y:S03]  /*57e0*/  HMMA.16816.F32 R128, R96.reuse, R124, RZ ;  /* 0x0000007c6080723c */ /* 0x040fe600000018ff */
[----:B------:R-:W5:Y:S04]  /*57f0*/  MUFU.EX2 R136, R136 ;  /* 0x0000008800887308 */ /* 0x000f680000000800 */
[----:B------:R-:W-:Y:S01]  /*5800*/  MUFU.EX2 R133, R133 ;  /* 0x0000008500857308 */ /* 0x000fe20000000800 */
[C---:B------:R-:W-:Y:S03]  /*5810*/  HMMA.16816.F32 R124, R96.reuse, R126, RZ ;  /* 0x0000007e607c723c */ /* 0x040fe600000018ff */
[----:B------:R-:W5:Y:S04]  /*5820*/  MUFU.EX2 R0, R0 ;  /* 0x0000000000007308 */ /* 0x000f680000000800 */
[----:B------:R-:W-:Y:S01]  /*5830*/  MUFU.EX2 R170, R170 ;  /* 0x000000aa00aa7308 */ /* 0x000fe20000000800 */
[C---:B------:R-:W-:Y:S03]  /*5840*/  HMMA.16816.F32 R120, R96.reuse, R116, RZ ;  /* 0x000000746078723c */ /* 0x040fe600000018ff */
[----:B------:R-:W-:Y:S04]  /*5850*/  MUFU.EX2 R172, R172 ;  /* 0x000000ac00ac7308 */ /* 0x000fe80000000800 */
[----:B------:R-:W-:Y:S01]  /*5860*/  MUFU.EX2 R183, R193 ;  /* 0x000000c100b77308 */ /* 0x000fe20000000800 */
[C---:B------:R-:W-:Y:S03]  /*5870*/  HMMA.16816.F32 R112, R96.reuse, R108, RZ ;  /* 0x0000006c6070723c */ /* 0x040fe600000018ff */
[----:B------:R-:W-:Y:S04]  /*5880*/  MUFU.EX2 R176, R176 ;  /* 0x000000b000b07308 */ /* 0x000fe80000000800 */
[----:B------:R-:W-:Y:S01]  /*5890*/  MUFU.EX2 R174, R174 ;  /* 0x000000ae00ae7308 */ /* 0x000fe20000000800 */
[C---:B------:R-:W-:Y:S03]  /*58a0*/  HMMA.16816.F32 R104, R96.reuse, R100, RZ ;  /* 0x000000646068723c */ /* 0x040fe600000018ff */
[----:B------:R-:W-:Y:S04]  /*58b0*/  MUFU.EX2 R189, R189 ;  /* 0x000000bd00bd7308 */ /* 0x000fe80000000800 */
[----:B------:R-:W-:Y:S01]  /*58c0*/  MUFU.EX2 R213, R213 ;  /* 0x000000d500d57308 */ /* 0x000fe20000000800 */
[C---:B------:R-:W-:Y:S08]  /*58d0*/  HMMA.16816.F32 R36, R96.reuse, R40, RZ ;  /* 0x000000286024723c */ /* 0x040ff000000018ff */
[C---:B------:R-:W-:Y:S08]  /*58e0*/  HMMA.16816.F32 R44, R96.reuse, R48, RZ ;  /* 0x00000030602c723c */ /* 0x040ff000000018ff */
[C---:B------:R-:W-:Y:S08]  /*58f0*/  HMMA.16816.F32 R52, R96.reuse, R56, RZ ;  /* 0x000000386034723c */ /* 0x040ff000000018ff */
[C---:B------:R-:W-:Y:S08]  /*5900*/  HMMA.16816.F32 R60, R96.reuse, R64, RZ ;  /* 0x00000040603c723c */ /* 0x040ff000000018ff */
[C---:B------:R-:W-:Y:S08]  /*5910*/  HMMA.16816.F32 R68, R96.reuse, R72, RZ ;  /* 0x000000486044723c */ /* 0x040ff000000018ff */
[C---:B--2---:R-:W-:Y:S08]  /*5920*/  HMMA.16816.F32 R76, R96.reuse, R80, RZ ;  /* 0x00000050604c723c */ /* 0x044ff000000018ff */
[C---:B-1----:R-:W-:Y:S08]  /*5930*/  HMMA.16816.F32 R84, R96.reuse, R88, RZ ;  /* 0x000000586054723c */ /* 0x042ff000000018ff */
        /* <DEDUP_REMOVED lines=10> */
[----:B---3--:R-:W-:Y:S01]  /*59e0*/  HMMA.16816.F32 R92, R96, R4, RZ ;  /* 0x00000004605c723c */ /* 0x008fe200000018ff */
[----:B----4-:R-:W-:Y:S01]  /*59f0*/  F2FP.F16.F32.PACK_AB R4, R138, R153 ;  /* 0x000000998a04723e */ /* 0x010fe200000000ff */
[----:B------:R-:W-:Y:S01]  /*5a00*/  FADD.FTZ R153, R153, R154 ;  /* 0x0000009a99997221 */ /* 0x000fe20000010000 */
[----:B-----5:R-:W-:Y:S01]  /*5a10*/  F2FP.F16.F32.PACK_AB R5, R136, R137 ;  /* 0x000000898805723e */ /* 0x020fe200000000ff */
[----:B------:R-:W-:-:S02]  /*5a20*/  FADD.FTZ R137, R137, R152 ;  /* 0x0000009889897221 */ /* 0x000fc40000010000 */
[----:B------:R-:W-:Y:S02]  /*5a30*/  FADD.FTZ R138, R138, R153 ;  /* 0x000000998a8a7221 */ /* 0x000fe40000010000 */
[----:B------:R-:W-:Y:S01]  /*5a40*/  HMMA.16816.F32 R96, R96, R6, RZ ;  /* 0x000000066060723c */ /* 0x000fe200000018ff */
[----:B------:R-:W-:Y:S01]  /*5a50*/  F2FP.F16.F32.PACK_AB R6, R134, R135 ;  /* 0x000000878606723e */ /* 0x000fe200000000ff */
[----:B------:R-:W-:Y:S01]  /*5a60*/  FADD.FTZ R136, R136, R137 ;  /* 0x0000008988887221 */ /* 0x000fe20000010000 */
[----:B------:R-:W-:-:S03]  /*5a70*/  F2FP.F16.F32.PACK_AB R7, R0, R133 ;  /* 0x000000850007723e */ /* 0x000fc600000000ff */
[----:B------:R-:W-:-:S04]  /*5a80*/  FADD.FTZ R133, R133, R136 ;  /* 0x0000008885857221 */ /* 0x000fc80000010000 */
[----:B------:R-:W-:Y:S01]  /*5a90*/  HMMA.16816.F32 R128, R4, R16, R128 ;  /* 0x000000100480723c */ /* 0x000fe20000001880 */
[----:B------:R-:W-:-:S07]  /*5aa0*/  FADD.FTZ R0, R0, R133 ;  /* 0x0000008500007221 */ /* 0x000fce0000010000 */
[C---:B------:R-:W-:Y:S01]  /*5ab0*/  HMMA.16816.F32 R124, R4.reuse, R18, R124 ;  /* 0x00000012047c723c */ /* 0x040fe2000000187c */
[----:B------:R-:W1:Y:S07]  /*5ac0*/  LDSM.16.MT88.4 R16, [R162+0x10800] ;  /* 0x01080000a210783b */ /* 0x000e6e0000004200 */
[C---:B------:R-:W-:Y:S08]  /*5ad0*/  HMMA.16816.F32 R36, R4.reuse, R12, R36 ;  /* 0x0000000c0424723c */ /* 0x040ff00000001824 */
        /* <DEDUP_REMOVED lines=36> */
[----:B------:R-:W-:-:S02]  /*5d20*/  F2FP.F16.F32.PACK_AB R5, R176, R183 ;  /* 0x000000b7b005723e */ /* 0x000fc400000000ff */
[----:B-----5:R-:W-:Y:S02]  /*5d30*/  F2FP.F16.F32.PACK_AB R6, R172, R173 ;  /* 0x000000adac06723e */ /* 0x020fe400000000ff */
        /* <DEDUP_REMOVED lines=13> */
[--C-:B------:R-:W-:Y:S01]  /*5e10*/  FFMA.FTZ R151, R171, UR4, -R164.reuse ;  /* 0x00000004ab977c23 */ /* 0x100fe200080108a4 */
[--C-:B------:R-:W-:Y:S01]  /*5e20*/  FFMA.FTZ R168, R169, UR4, -R164.reuse ;  /* 0x00000004a9a87c23 */ /* 0x100fe200080108a4 */
[----:B------:R-:W-:Y:S01]  /*5e30*/  FFMA.FTZ R164, R163, UR4, -R164 ;  /* 0x00000004a3a47c23 */ /* 0x000fe200080108a4 */
[----:B------:R-:W3:Y:S03]  /*5e40*/  MUFU.EX2 R149, R149 ;  /* 0x0000009500957308 */ /* 0x000ee60000000800 */
[C---:B------:R-:W-:Y:S01]  /*5e50*/  HMMA.16816.F32 R112, R4.reuse, R144, R112 ;  /* 0x000000900470723c */ /* 0x040fe20000001870 */
[----:B------:R-:W-:Y:S04]  /*5e60*/  MUFU.EX2 R150, R150 ;  /* 0x0000009600967308 */ /* 0x000fe80000000800 */
[----:B------:R-:W-:Y:S03]  /*5e70*/  MUFU.EX2 R151, R151 ;  /* 0x0000009700977308 */ /* 0x000fe60000000800 */
[C---:B-1----:R-:W-:Y:S01]  /*5e80*/  HMMA.16816.F32 R84, R4.reuse, R8, R84 ;  /* 0x000000080454723c */ /* 0x042fe20000001854 */
[----:B------:R-:W1:Y:S04]  /*5e90*/  MUFU.EX2 R168, R168 ;  /* 0x000000a800a87308 */ /* 0x000e680000000800 */
[----:B------:R-:W-:Y:S03]  /*5ea0*/  MUFU.EX2 R163, R165 ;  /* 0x000000a500a37308 */ /* 0x000fe60000000800 */
[C---:B------:R-:W-:Y:S01]  /*5eb0*/  HMMA.16816.F32 R88, R4.reuse, R10, R88 ;  /* 0x0000000a0458723c */ /* 0x040fe20000001858 */
[----:B------:R-:W4:Y:S01]  /*5ec0*/  LDSM.16.MT88.4 R8, [R162+0xf800] ;  /* 0x00f80000a208783b */ /* 0x000f220000004200 */
[----:B------:R-:W5:Y:S06]  /*5ed0*/  MUFU.EX2 R164, R164 ;  /* 0x000000a400a47308 */ /* 0x000f6c0000000800 */
        /* <DEDUP_REMOVED lines=19> */
[----:B------:R-:W4:Y:S07]  /*6010*/  LDSM.16.MT88.4 R12, [R166+0xd800] ;  /* 0x00d80000a60c783b */ /* 0x000f2e0000004200 */
[C---:B--2---:R-:W-:Y:S08]  /*6020*/  HMMA.16816.F32 R92, R4.reuse, R16, R92 ;  /* 0x00000010045c723c */ /* 0x044ff0000000185c */
[----:B------:R-:W-:Y:S01]  /*6030*/  HMMA.16816.F32 R96, R4, R18, R96 ;  /* 0x000000120460723c */ /* 0x000fe20000001860 */
[----:B---3--:R-:W-:Y:S01]  /*6040*/  F2FP.F16.F32.PACK_AB R4, R149, R148 ;  /* 0x000000949504723e */ /* 0x008fe200000000ff */
[----:B------:R-:W2:Y:S01]  /*6050*/  LDSM.16.MT88.4 R16, [R187+0xf800] ;  /* 0x00f80000bb10783b */ /* 0x000ea20000004200 */
[----:B-1----:R-:W-:-:S02]  /*6060*/  F2FP.F16.F32.PACK_AB R5, R168, R151 ;  /* 0x00000097a805723e */ /* 0x002fc400000000ff */
[----:B------:R-:W-:Y:S02]  /*6070*/  F2FP.F16.F32.PACK_AB R6, R213, R150 ;  /* 0x00000096d506723e */ /* 0x000fe400000000ff */
[----:B-----5:R-:W-:-:S07]  /*6080*/  F2FP.F16.F32.PACK_AB R7, R164, R163 ;  /* 0x000000a3a407723e */ /* 0x020fce00000000ff */
[C---:B----4-:R-:W-:Y:S08]  /*6090*/  HMMA.16816.F32 R52, R4.reuse, R8, R52 ;  /* 0x000000080434723c */ /* 0x050ff00000001834 */
[C---:B------:R-:W-:Y:S01]  /*60a0*/  HMMA.16816.F32 R56, R4.reuse, R10, R56 ;  /* 0x0000000a0438723c */ /* 0x040fe20000001838 */
[----:B------:R-:W1:Y:S07]  /*60b0*/  LDSM.16.MT88.4 R8, [R187+0x11800] ;  /* 0x01180000bb08783b */ /* 0x000e6e0000004200 */
[C---:B------:R-:W-:Y:S08]  /*60c0*/  HMMA.16816.F32 R120, R4.reuse, R12, R120 ;  /* 0x0000000c0478723c */ /* 0x040ff00000001878 */
        /* <DEDUP_REMOVED lines=60> */
[----:B------:R-:W4:Y:S01]  /*6490*/  LDCU UR4, c[0x0][0x45c] ;  /* 0x00008b80ff0477ac */ /* 0x000f220008000800 */
[----:B------:R-:W2:Y:S01]  /*64a0*/  LDCU.64 UR6, c[0x0][0x3a0] ;  /* 0x00007400ff0677ac */ /* 0x000ea20008000a00 */
[----:B------:R-:W2:Y:S01]  /*64b0*/  LDCU.64 UR8, c[0x0][0x3a8] ;  /* 0x00007500ff0877ac */ /* 0x000ea20008000a00 */
[----:B-1----:R-:W-:-:S12]  /*64c0*/  ULEA UR5, UR5, UR12, 0x18 ;  /* 0x0000000c05057291 */ /* 0x002fd8000f8ec0ff */
.L_x_561:
[----:B------:R-:W-:Y:S01]  /*64d0*/  @!P4 IADD3 R9, P0, PT, RZ, -R207, RZ ;  /* 0x800000cfff09c210 */ /* 0x000fe20007f1e0ff */
[----:B------:R-:W1:Y:S01]  /*64e0*/  S2R R186, SR_TID.X ;  /* 0x0000000000ba7919 */ /* 0x000e620000002100 */
[----:B------:R-:W5:Y:S01]  /*64f0*/  @!P4 LDC R132, c[0x0][0x3c0] ;  /* 0x0000f000ff84cb82 */ /* 0x000f620000000800 */
[----:B------:R-:W-:Y:S07]  /*6500*/  DEPBAR.LE SB0, 0x0 ;  /* 0x000080000000791a */ /* 0x000fee0000000000 */
[----:B------:R-:W2:Y:S08]  /*6510*/  LDC R135, c[0x0][0x3c4] ;  /* 0x0000f100ff877b82 */ /* 0x000eb00000000800 */
[----:B------:R-:W-:Y:S01]  /*6520*/  BAR.SYNC.DEFER_BLOCKING 0x0 ;  /* 0x0000000000007b1d */ /* 0x000fe20000010000 */
[----:B------:R-:W-:Y:S01]  /*6530*/  IMAD.MOV.U32 R8, RZ, RZ, R200 ;  /* 0x000000ffff087224 */ /* 0x000fe200078e00c8 */
        /* <DEDUP_REMOVED lines=19> */
[----:B------:R-:W-:Y:S02]  /*6670*/  @!P4 IADD3 R200, P0, PT, R200, R9, RZ ;  /* 0x00000009c8c8c210 */ /* 0x000fe40007f1e0ff */
        /* <DEDUP_REMOVED lines=11> */
[----:B------:R-:W-:Y:S03]  /*6730*/  IABS R14, R203 ;  /* 0x000000cb000e7213 */ /* 0x000fe60000000000 */
        /* <DEDUP_REMOVED lines=9> */
[----:B------:R-:W-:Y:S01]  /*67d0*/  IMAD R3, R10, R5, RZ ;  /* 0x000000050a037224 */ /* 0x000fe200078e02ff */
[----:B------:R-:W-:Y:S05]  /*67e0*/  MOV R10, RZ ;  /* 0x000000ff000a7202 */ /* 0x000fea0000000f00 */
[----:B------:R-:W-:Y:S06]  /*67f0*/  IMAD.HI.U32 R3, R11, R3, R10 ;  /* 0x000000030b037227 */ /* 0x000fec00078e000a */
        /* <DEDUP_REMOVED lines=46> */
.L_x_558:
[-C--:B------:R-:W-:Y:S02]  /*6ae0*/  @!P3 MOV R201, R199.reuse ;  /* 0x000000c700c9b202 */ /* 0x080fe40000000f00 */
[C---:B------:R-:W-:Y:S02]  /*6af0*/  LEA R216, P0, R132.reuse, R200, 0x5 ;  /* 0x000000c884d87211 */ /* 0x040fe400078028ff */
[C---:B------:R-:W-:Y:S01]  /*6b00*/  SHF.L.U32 R134, R132.reuse, 0x5, RZ ;  /* 0x0000000584867819 */ /* 0x040fe200000006ff */
[----:B------:R-:W-:Y:S01]  /*6b10*/  @!PT LDS RZ, [RZ] ;  /* 0x00000000fffff984 */ /* 0x000fe20000000800 */
[----:B------:R-:W-:Y:S01]  /*6b20*/  @!PT LDS RZ, [RZ] ;  /* 0x00000000fffff984 */ /* 0x000fe20000000800 */
[----:B------:R-:W-:Y:S01]  /*6b30*/  @!PT LDS RZ, [RZ] ;  /* 0x00000000fffff984 */ /* 0x000fe20000000800 */
[----:B------:R1:W-:Y:S01]  /*6b40*/  @!P3 LDGSTS.E.BYPASS.LTC128B.128 [R215+0xc000], desc[UR14][R200.64] ;  /* 0x0c000000c8d7bfae */ /* 0x0003e2000b981a0e */
[C-C-:B------:R-:W-:Y:S02]  /*6b50*/  LEA.HI.X R217, R132.reuse, R199, R135.reuse, 0x5, P0 ;  /* 0x000000c784d97211 */ /* 0x140fe400000f2c87 */
[----:B------:R-:W-:Y:S02]  /*6b60*/  SHF.L.U64.HI R133, R132, 0x5, R135 ;  /* 0x0000000584857819 */ /* 0x000fe40000010287 */
[----:B------:R-:W-:Y:S01]  /*6b70*/  @P3 STS.128 [R215+0xc000], RZ ;  /* 0x00c000ffd7003388 */ /* 0x000fe20000000c00 */
[----:B------:R-:W-:Y:S02]  /*6b80*/  IADD3 R218, P5, PT, R134, R216, RZ ;  /* 0x000000d886da7210 */ /* 0x000fe40007fbe0ff */
[----:B------:R-:W-:Y:S02]  /*6b90*/  LEA R196, R2, UR5, 0x1 ;  /* 0x0000000502c47c11 */ /* 0x000fe4000f8e08ff */
[C---:B------:R-:W-:Y:S02]  /*6ba0*/  IADD3.X R219, PT, PT, R133.reuse, R217, RZ, P5, !PT ;  /* 0x000000d985db7210 */ /* 0x040fe40002ffe4ff */
[----:B------:R-:W-:Y:S02]  /*6bb0*/  IADD3 R134, P0, PT, R134, R218, RZ ;  /* 0x000000da86867210 */ /* 0x000fe40007f1e0ff */
[----:B------:R-:W-:Y:S02]  /*6bc0*/  IADD3 R190, PT, PT, R194, UR5, RZ ;  /* 0x00000005c2be7c10 */ /* 0x000fe4000fffe0ff */
[----:B------:R-:W-:Y:S02]  /*6bd0*/  IADD3.X R135, PT, PT, R133, R219, RZ, P0, !PT ;  /* 0x000000db85877210 */ /* 0x000fe400007fe4ff */
[C---:B------:R-:W-:Y:S02]  /*6be0*/  LOP3.LUT P0, RZ, R186.reuse, 0x2, RZ, 0xc0, !PT ;  /* 0x00000002baff7812 */ /* 0x040fe4000780c0ff */
[----:B------:R-:W-:Y:S02]  /*6bf0*/  MOV R2, 0x40 ;  /* 0x0000004000027802 */ /* 0x000fe40000000f00 */
[----:B------:R-:W-:Y:S02]  /*6c00*/  SEL R189, R139, 0xffffffe0, !P0 ;  /* 0xffffffe08bbd7807 */ /* 0x000fe40004000000 */
[----:B------:R-:W-:Y:S02]  /*6c10*/  LOP3.LUT P0, RZ, R186, 0x4, RZ, 0xc0, !PT ;  /* 0x00000004baff7812 */ /* 0x000fe4000780c0ff */
[-C--:B------:R-:W-:Y:S02]  /*6c20*/  IADD3 R193, PT, PT, R189, R196.reuse, RZ ;  /* 0x000000c4bdc17210 */ /* 0x080fe40007ffe0ff */
[----:B-1----:R-:W-:Y:S02]  /*6c30*/  @!P2 MOV R201, R199 ;  /* 0x000000c700c9a202 */ /* 0x002fe40000000f00 */
[----:B------:R-:W-:Y:S02]  /*6c40*/  IADD3 R191, PT, PT, R190, R189, RZ ;  /* 0x000000bdbebf7210 */ /* 0x000fe40007ffe0ff */
[----:B------:R-:W-:Y:S01]  /*6c50*/  SEL R3, R2, 0xffffffc0, !P0 ;  /* 0xffffffc002037807 */ /* 0x000fe20004000000 */
[----:B------:R-:W-:Y:S01]  /*6c60*/  @!PT LDS RZ, [RZ] ;  /* 0x00000000fffff984 */ /* 0x000fe20000000800 */
[----:B------:R-:W-:Y:S01]  /*6c70*/  @!PT LDS RZ, [RZ] ;  /* 0x00000000fffff984 */ /* 0x000fe20000000800 */
[----:B------:R-:W-:Y:S01]  /*6c80*/  @!PT LDS RZ, [RZ] ;  /* 0x00000000fffff984 */ /* 0x000fe20000000800 */
[----:B------:R1:W-:Y:S01]  /*6c90*/  @!P2 LDGSTS.E.BYPASS.LTC128B.128 [R215+0xe000], desc[UR14][R200.64+0x80] ;  /* 0x0e000080c8d7afae */ /* 0x0003e2000b981a0e */
[----:B------:R-:W-:Y:S02]  /*6ca0*/  IADD3 R209, PT, PT, R209, 0x1, RZ ;  /* 0x00000001d1d17810 */ /* 0x000fe40007ffe0ff */
[----:B------:R-:W-:Y:S02]  /*6cb0*/  IADD3 R192, PT, PT, R3, R196, RZ ;  /* 0x000000c403c07210 */ /* 0x000fe40007ffe0ff */
[----:B------:R-:W-:Y:S01]  /*6cc0*/  @P2 STS.128 [R215+0xe000], RZ ;  /* 0x00e000ffd7002388 */ /* 0x000fe20000000c00 */
[----:B------:R-:W-:Y:S02]  /*6cd0*/  IADD3 R190, PT, PT, R190, R3, RZ ;  /* 0x00000003bebe7210 */ /* 0x000fe40007ffe0ff */
[C---:B------:R-:W-:Y:S02]  /*6ce0*/  IADD3 R3, PT, PT, R189.reuse, R192, RZ ;  /* 0x000000c0bd037210 */ /* 0x040fe40007ffe0ff */
[----:B------:R-:W-:Y:S02]  /*6cf0*/  IADD3 R2, PT, PT, R189, R190, RZ ;  /* 0x000000bebd027210 */ /* 0x000fe40007ffe0ff */
[----:B------:R-:W-:Y:S02]  /*6d00*/  ISETP.NE.AND P5, PT, R209, RZ, PT ;  /* 0x000000ffd100720c */ /* 0x000fe40003fa5270 */
[----:B-1----:R-:W-:Y:S05]  /*6d10*/  @!P1 MOV R201, R199 ;  /* 0x000000c700c99202 */ /* 0x002fea0000000f00 */
[----:B------:R-:W-:Y:S01]  /*6d20*/  @!PT LDS RZ, [RZ] ;  /* 0x00000000fffff984 */ /* 0x000fe20000000800 */
[----:B------:R-:W-:Y:S01]  /*6d30*/  @!PT LDS RZ, [RZ] ;  /* 0x00000000fffff984 */ /* 0x000fe20000000800 */
[----:B------:R-:W-:Y:S01]  /*6d40*/  @!PT LDS RZ, [RZ] ;  /* 0x00000000fffff984 */ /* 0x000fe20000000800 */
[----:B------:R-:W-:Y:S05]  /*6d50*/  @!P1 LDGSTS.E.BYPASS.LTC128B.128 [R215+0x10000], desc[UR14][R200.64+0x100] ;  /* 0x10000100c8d79fae */ /* 0x000fea000b981a0e */
[----:B------:R-:W-:Y:S05]  /*6d60*/  @P1 STS.128 [R215+0x10000], RZ ;  /* 0x010000ffd7001388 */ /* 0x000fea0000000c00 */
        /* <DEDUP_REMOVED lines=43> */
[----:B------:R1:W-:Y:S05]  /*7020*/  @!P1 LDGSTS.E.BYPASS.LTC128B.128 [R215+0x11800], desc[UR14][R134.64+0x100] ;  /* 0x1180010086d79fae */ /* 0x0003ea000b981a0e */
[----:B------:R-:W-:Y:S05]  /*7030*/  @P1 STS.128 [R215+0x11800], RZ ;  /* 0x011800ffd7001388 */ /* 0x000fea0000000c00 */
[----:B------:R-:W-:Y:S05]  /*7040*/  LDSM.16.M88.4 R140, [R196] ;  /* 0x00000000c48c783b */ /* 0x000fea0000000200 */
[----:B------:R-:W2:Y:S05]  /*7050*/  LDSM.16.M88.4 R144, [R194+UR5+0x6000] ;  /* 0x00600005c290783b */ /* 0x000eaa0008000200 */
[----:B------:R-:W5:Y:S05]  /*7060*/  LDSM.16.M88.4 R148, [R194+UR5+0x6800] ;  /* 0x00680005c294783b */ /* 0x000f6a0008000200 */
[----:B------:R-:W3:Y:S05]  /*7070*/  LDSM.16.M88.4 R152, [R194+UR5+0x7000] ;  /* 0x00700005c298783b */ /* 0x000eea0008000200 */
[----:B------:R-:W0:Y:S05]  /*7080*/  LDGDEPBAR ;  /* 0x00000000000079af */ /* 0x000e2a0000000000 */
[----:B------:R-:W4:Y:S05]  /*7090*/  LDSM.16.M88.4 R156, [R194+UR5+0x7800] ;  /* 0x00780005c29c783b */ /* 0x000f2a0008000200 */
[----:B------:R-:W-:Y:S05]  /*70a0*/  LDSM.16.M88.4 R160, [R193] ;  /* 0x00000000c1a0783b */ /* 0x000fea0000000200 */
[----:B------:R-:W4:Y:S05]  /*70b0*/  LDSM.16.M88.4 R164, [R191+0x6000] ;  /* 0x00600000bfa4783b */ /* 0x000f2a0000000200 */
[----:B------:R-:W4:Y:S05]  /*70c0*/  LDSM.16.M88.4 R168, [R191+0x6800] ;  /* 0x00680000bfa8783b */ /* 0x000f2a0000000200 */
[----:B------:R-:W4:Y:S01]  /*70d0*/  LDSM.16.M88.4 R172, [R191+0x7000] ;  /* 0x00700000bfac783b */ /* 0x000f220000000200 */
[C---:B--2---:R-:W-:Y:S04]  /*70e0*/  HMMA.16816.F32 R4, R140.reuse, R144, RZ ;  /* 0x000000908c04723c */ /* 0x044fe800000018ff */
[----:B------:R-:W-:Y:S04]  /*70f0*/  LDSM.16.M88.4 R176, [R192] ;  /* 0x00000000c0b0783b */ /* 0x000fe80000000200 */
[C---:B------:R-:W-:Y:S01]  /*7100*/  HMMA.16816.F32 R8, R140.reuse, R146, RZ ;  /* 0x000000928c08723c */ /* 0x040fe200000018ff */
[----:B------:R-:W2:Y:S05]  /*7110*/  LDSM.16.M88.4 R144, [R191+0x7800] ;  /* 0x00780000bf90783b */ /* 0x000eaa0000000200 */
[----:B------:R-:W2:Y:S02]  /*7120*/  LDSM.16.M88.4 R180, [R190+0x6000] ;  /* 0x00600000beb4783b */ /* 0x000ea40000000200 */
[C---:B-----5:R-:W-:Y:S03]  /*7130*/  HMMA.16816.F32 R12, R140.reuse, R148, RZ ;  /* 0x000000948c0c723c */ /* 0x060fe600000018ff */
[----:B-1----:R-:W-:Y:S05]  /*7140*/  LDSM.16.M88.4 R132, [R2+0x6800] ;  /* 0x006800000284783b */ /* 0x002fea0000000200 */
[C---:B------:R-:W-:Y:S01]  /*7150*/  HMMA.16816.F32 R16, R140.reuse, R150, RZ ;  /* 0x000000968c10723c */ /* 0x040fe200000018ff */
[----:B------:R-:W-:Y:S07]  /*7160*/  LDSM.16.M88.4 R148, [R190+0x7000] ;  /* 0x00700000be94783b */ /* 0x000fee0000000200 */
[C---:B---3--:R-:W-:Y:S08]  /*7170*/  HMMA.16816.F32 R20, R140.reuse, R152, RZ ;  /* 0x000000988c14723c */ /* 0x048ff000000018ff */
[C---:B------:R-:W-:Y:S01]  /*7180*/  HMMA.16816.F32 R24, R140.reuse, R154, RZ ;  /* 0x0000009a8c18723c */ /* 0x040fe200000018ff */
[----:B------:R-:W-:Y:S07]  /*7190*/  LDSM.16.M88.4 R152, [R190+0x7800] ;  /* 0x00780000be98783b */ /* 0x000fee0000000200 */
[C---:B----4-:R-:W-:Y:S08]  /*71a0*/  HMMA.16816.F32 R28, R140.reuse, R156, RZ ;  /* 0x0000009c8c1c723c */ /* 0x050ff000000018ff */
[----:B------:R-:W-:Y:S01]  /*71b0*/  HMMA.16816.F32 R32, R140, R158, RZ ;  /* 0x0000009e8c20723c */ /* 0x000fe200000018ff */
[----:B------:R-:W1:Y:S05]  /*71c0*/  LDSM.16.M88.4 R140, [R190+0x6800] ;  /* 0x00680000be8c783b */ /* 0x000e6a0000000200 */
[----:B------:R-:W-:Y:S02]  /*71d0*/  LDSM.16.M88.4 R156, [R3] ;  /* 0x00000000039c783b */ /* 0x000fe40000000200 */
[C---:B------:R-:W-:Y:S08]  /*71e0*/  HMMA.16816.F32 R4, R160.reuse, R164, R4 ;  /* 0x000000a4a004723c */ /* 0x040ff00000001804 */
[C---:B------:R-:W-:Y:S01]  /*71f0*/  HMMA.16816.F32 R8, R160.reuse, R166, R8 ;  /* 0x000000a6a008723c */ /* 0x040fe20000001808 */
[----:B------:R-:W3:Y:S07]  /*7200*/  LDSM.16.M88.4 R164, [R2+0x6000] ;  /* 0x0060000002a4783b */ /* 0x000eee0000000200 */
[C---:B------:R-:W-:Y:S08]  /*7210*/  HMMA.16816.F32 R12, R160.reuse, R168, R12 ;  /* 0x000000a8a00c723c */ /* 0x040ff0000000180c */
[C---:B------:R-:W-:Y:S01]  /*7220*/  HMMA.16816.F32 R16, R160.reuse, R170, R16 ;  /* 0x000000aaa010723c */ /* 0x040fe20000001810 */
[----:B------:R-:W-:Y:S07]  /*7230*/  LDSM.16.M88.4 R168, [R196+0x2000] ;  /* 0x00200000c4a8783b */ /* 0x000fee0000000200 */
[C---:B------:R-:W-:Y:S08]  /*7240*/  HMMA.16816.F32 R20, R160.reuse, R172, R20 ;  /* 0x000000aca014723c */ /* 0x040ff00000001814 */
[C---:B------:R-:W-:Y:S01]  /*7250*/  HMMA.16816.F32 R24, R160.reuse, R174, R24 ;  /* 0x000000aea018723c */ /* 0x040fe20000001818 */
[----:B------:R-:W-:Y:S07]  /*7260*/  LDSM.16.M88.4 R172, [R194+UR5+0x8000] ;  /* 0x00800005c2ac783b */ /* 0x000fee0008000200 */
[C---:B--2---:R-:W-:Y:S08]  /*7270*/  HMMA.16816.F32 R28, R160.reuse, R144, R28 ;  /* 0x00000090a01c723c */ /* 0x044ff0000000181c */
[----:B------:R-:W-:Y:S01]  /*7280*/  HMMA.16816.F32 R32, R160, R146, R32 ;  /* 0x00000092a020723c */ /* 0x000fe20000001820 */
[----:B------:R-:W2:Y:S05]  /*7290*/  LDSM.16.M88.4 R144, [R2+0x7000] ;  /* 0x007000000290783b */ /* 0x000eaa0000000200 */
[----:B------:R-:W4:Y:S02]  /*72a0*/  LDSM.16.M88.4 R160, [R2+0x7800] ;  /* 0x0078000002a0783b */ /* 0x000f240000000200 */
[C---:B------:R-:W-:Y:S08]  /*72b0*/  HMMA.16816.F32 R4, R176.reuse, R180, R4 ;  /* 0x000000b4b004723c */ /* 0x040ff00000001804 */
[C---:B------:R-:W-:Y:S01]  /*72c0*/  HMMA.16816.F32 R8, R176.reuse, R182, R8 ;  /* 0x000000b6b008723c */ /* 0x040fe20000001808 */
[----:B------:R-:W-:Y:S07]  /*72d0*/  LDSM.16.M88.4 R180, [R191+0x8000] ;  /* 0x00800000bfb4783b */ /* 0x000fee0000000200 */
[C---:B-1----:R-:W-:Y:S08]  /*72e0*/  HMMA.16816.F32 R12, R176.reuse, R140, R12 ;  /* 0x0000008cb00c723c */ /* 0x042ff0000000180c */
[C---:B------:R-:W-:Y:S01]  /*72f0*/  HMMA.16816.F32 R16, R176.reuse, R142, R16 ;  /* 0x0000008eb010723c */ /* 0x040fe20000001810 */
[----:B------:R-:W1:Y:S07]  /*7300*/  LDSM.16.M88.4 R140, [R194+UR5+0x8800] ;  /* 0x00880005c28c783b */ /* 0x000e6e0008000200 */
[C---:B------:R-:W-:Y:S08]  /*7310*/  HMMA.16816.F32 R20, R176.reuse, R148, R20 ;  /* 0x00000094b014723c */ /* 0x040ff00000001814 */
[C---:B------:R-:W-:Y:S01]  /*7320*/  HMMA.16816.F32 R24, R176.reuse, R150, R24 ;  /* 0x00000096b018723c */ /* 0x040fe20000001818 */
[----:B------:R-:W5:Y:S07]  /*7330*/  LDSM.16.M88.4 R148, [R194+UR5+0x9000] ;  /* 0x00900005c294783b */ /* 0x000f6e0008000200 */
[C---:B------:R-:W-:Y:S08]  /*7340*/  HMMA.16816.F32 R28, R176.reuse, R152, R28 ;  /* 0x00000098b01c723c */ /* 0x040ff0000000181c */
[----:B------:R-:W-:Y:S01]  /*7350*/  HMMA.16816.F32 R32, R176, R154, R32 ;  /* 0x0000009ab020723c */ /* 0x000fe20000001820 */
[----:B------:R-:W5:Y:S05]  /*7360*/  LDSM.16.M88.4 R152, [R194+UR5+0x9800] ;  /* 0x00980005c298783b */ /* 0x000f6a0008000200 */
[----:B------:R-:W5:Y:S02]  /*7370*/  LDSM.16.M88.4 R176, [R193+0x2000] ;  /* 0x00200000c1b0783b */ /* 0x000f640000000200 */
[C---:B---3--:R-:W-:Y:S08]  /*7380*/  HMMA.16816.F32 R4, R156.reuse, R164, R4 ;  /* 0x000000a49c04723c */ /* 0x048ff00000001804 */
[C---:B------:R-:W-:Y:S01]  /*7390*/  HMMA.16816.F32 R8, R156.reuse, R166, R8 ;  /* 0x000000a69c08723c */ /* 0x040fe20000001808 */
[----:B------:R-:W-:Y:S07]  /*73a0*/  LDSM.16.M88.4 R164, [R190+0x8000] ;  /* 0x00800000bea4783b */ /* 0x000fee0000000200 */
[C---:B------:R-:W-:Y:S08]  /*73b0*/  HMMA.16816.F32 R12, R156.reuse, R132, R12 ;  /* 0x000000849c0c723c */ /* 0x040ff0000000180c */
[C---:B------:R-:W-:Y:S01]  /*73c0*/  HMMA.16816.F32 R16, R156.reuse, R134, R16 ;  /* 0x000000869c10723c */ /* 0x040fe20000001810 */
[----:B------:R-:W3:Y:S07]  /*73d0*/  LDSM.16.M88.4 R132, [R191+0x8800] ;  /* 0x00880000bf84783b */ /* 0x000eee0000000200 */
[C---:B--2---:R-:W-:Y:S08]  /*73e0*/  HMMA.16816.F32 R20, R156.reuse, R144, R20 ;  /* 0x000000909c14723c */ /* 0x044ff00000001814 */
[C---:B------:R-:W-:Y:S01]  /*73f0*/  HMMA.16816.F32 R24, R156.reuse, R146, R24 ;  /* 0x000000929c18723c */ /* 0x040fe20000001818 */
[----:B------:R-:W2:Y:S07]  /*7400*/  LDSM.16.M88.4 R144, [R191+0x9000] ;  /* 0x00900000bf90783b */ /* 0x000eae0000000200 */
[C---:B----4-:R-:W-:Y:S08]  /*7410*/  HMMA.16816.F32 R28, R156.reuse, R160, R28 ;  /* 0x000000a09c1c723c */ /* 0x050ff0000000181c */
[----:B------:R-:W-:Y:S01]  /*7420*/  HMMA.16816.F32 R32, R156, R162, R32 ;  /* 0x000000a29c20723c */ /* 0x000fe20000001820 */
[----:B------:R-:W4:Y:S05]  /*7430*/  LDSM.16.M88.4 R156, [R191+0x9800] ;  /* 0x00980000bf9c783b */ /* 0x000f2a0000000200 */
[----:B------:R-:W4:Y:S02]  /*7440*/  LDSM.16.M88.4 R160, [R192+0x2000] ;  /* 0x00200000c0a0783b */ /* 0x000f240000000200 */
[C---:B------:R-:W-:Y:S08]  /*7450*/  HMMA.16816.F32 R4, R168.reuse, R172, R4 ;  /* 0x000000aca804723c */ /* 0x040ff00000001804 */
[C---:B------:R-:W-:Y:S01]  /*7460*/  HMMA.16816.F32 R8, R168.reuse, R174, R8 ;  /* 0x000000aea808723c */ /* 0x040fe20000001808 */
[----:B------:R-:W-:Y:S07]  /*7470*/  LDSM.16.M88.4 R172, [R2+0x8000] ;  /* 0x0080000002ac783b */ /* 0x000fee0000000200 */
[C---:B-1----:R-:W-:Y:S08]  /*7480*/  HMMA.16816.F32 R12, R168.reuse, R140, R12 ;  /* 0x0000008ca80c723c */ /* 0x042ff0000000180c */
[C---:B------:R-:W-:Y:S01]  /*7490*/  HMMA.16816.F32 R16, R168.reuse, R142, R16 ;  /* 0x0000008ea810723c */ /* 0x040fe20000001810 */
[----:B------:R-:W1:Y:S07]  /*74a0*/  LDSM.16.M88.4 R140, [R190+0x8800] ;  /* 0x00880000be8c783b */ /* 0x000e6e0000000200 */
[C---:B-----5:R-:W-:Y:S08]  /*74b0*/  HMMA.16816.F32 R20, R168.reuse, R148, R20 ;  /* 0x00000094a814723c */ /* 0x060ff00000001814 */
[C---:B------:R-:W-:Y:S01]  /*74c0*/  HMMA.16816.F32 R24, R168.reuse, R150, R24 ;  /* 0x00000096a818723c */ /* 0x040fe20000001818 */
[----:B------:R-:W5:Y:S07]  /*74d0*/  LDSM.16.M88.4 R148, [R190+0x9000] ;  /* 0x00900000be94783b */ /* 0x000f6e0000000200 */
[C---:B------:R-:W-:Y:S08]  /*74e0*/  HMMA.16816.F32 R28, R168.reuse, R152, R28 ;  /* 0x00000098a81c723c */ /* 0x040ff0000000181c */
[----:B------:R-:W-:Y:S01]  /*74f0*/  HMMA.16816.F32 R32, R168, R154, R32 ;  /* 0x0000009aa820723c */ /* 0x000fe20000001820 */
[----:B------:R-:W5:Y:S05]  /*7500*/  LDSM.16.M88.4 R152, [R190+0x9800] ;  /* 0x00980000be98783b */ /* 0x000f6a0000000200 */
[----:B------:R-:W5:Y:S02]  /*7510*/  LDSM.16.M88.4 R168, [R3+0x2000] ;  /* 0x0020000003a8783b */ /* 0x000f640000000200 */
[C---:B------:R-:W-:Y:S08]  /*7520*/  HMMA.16816.F32 R4, R176.reuse, R180, R4 ;  /* 0x000000b4b004723c */ /* 0x040ff00000001804 */
[C---:B------:R-:W-:Y:S01]  /*7530*/  HMMA.16816.F32 R8, R176.reuse, R182, R8 ;  /* 0x000000b6b008723c */ /* 0x040fe20000001808 */
[----:B------:R-:W-:Y:S07]  /*7540*/  LDSM.16.M88.4 R180, [R2+0xa000] ;  /* 0x00a0000002b4783b */ /* 0x000fee0000000200 */
[C---:B---3--:R-:W-:Y:S08]  /*7550*/  HMMA.16816.F32 R12, R176.reuse, R132, R12 ;  /* 0x00000084b00c723c */ /* 0x048ff0000000180c */
        /* <DEDUP_REMOVED lines=8> */
[----:B------:R-:W-:Y:S02]  /*75e0*/  LDSM.16.M88.4 R176, [R194+UR5+0xa000] ;  /* 0x00a00005c2b0783b */ /* 0x000fe40008000200 */
[C---:B------:R-:W-:Y:S08]  /*75f0*/  HMMA.16816.F32 R4, R160.reuse, R164, R4 ;  /* 0x000000a4a004723c */ /* 0x040ff00000001804 */
[C---:B------:R-:W-:Y:S01]  /*7600*/  HMMA.16816.F32 R8, R160.reuse, R166, R8 ;  /* 0x000000a6a008723c */ /* 0x040fe20000001808 */
[----:B------:R-:W4:Y:S07]  /*7610*/  LDSM.16.M88.4 R164, [R196+0x4000] ;  /* 0x00400000c4a4783b */ /* 0x000f2e0000000200 */
[C---:B-1----:R-:W-:Y:S08]  /*7620*/  HMMA.16816.F32 R12, R160.reuse, R140, R12 ;  /* 0x0000008ca00c723c */ /* 0x042ff0000000180c */
[C---:B------:R-:W-:Y:S01]  /*7630*/  HMMA.16816.F32 R16, R160.reuse, R142, R16 ;  /* 0x0000008ea010723c */ /* 0x040fe20000001810 */
[----:B------:R-:W1:Y:S07]  /*7640*/  LDSM.16.M88.4 R140, [R194+UR5+0xa800] ;  /* 0x00a80005c28c783b */ /* 0x000e6e0008000200 */
[C---:B-----5:R-:W-:Y:S08]  /*7650*/  HMMA.16816.F32 R20, R160.reuse, R148, R20 ;  /* 0x00000094a014723c */ /* 0x060ff00000001814 */
[C---:B------:R-:W-:Y:S01]  /*7660*/  HMMA.16816.F32 R24, R160.reuse, R150, R24 ;  /* 0x00000096a018723c */ /* 0x040fe20000001818 */
[----:B------:R-:W5:Y:S07]  /*7670*/  LDSM.16.M88.4 R148, [R194+UR5+0xb000] ;  /* 0x00b00005c294783b */ /* 0x000f6e0008000200 */
[C---:B------:R-:W-:Y:S08]  /*7680*/  HMMA.16816.F32 R28, R160.reuse, R152, R28 ;  /* 0x00000098a01c723c */ /* 0x040ff0000000181c */
[----:B------:R-:W-:Y:S01]  /*7690*/  HMMA.16816.F32 R32, R160, R154, R32 ;  /* 0x0000009aa020723c */ /* 0x000fe20000001820 */
[----:B------:R-:W5:Y:S05]  /*76a0*/  LDSM.16.M88.4 R152, [R194+UR5+0xb800] ;  /* 0x00b80005c298783b */ /* 0x000f6a0008000200 */
[----:B------:R-:W-:Y:S02]  /*76b0*/  LDSM.16.M88.4 R160, [R193+0x4000] ;  /* 0x00400000c1a0783b */ /* 0x000fe40000000200 */
[C---:B------:R-:W-:Y:S08]  /*76c0*/  HMMA.16816.F32 R4, R168.reuse, R172, R4 ;  /* 0x000000aca804723c */ /* 0x040ff00000001804 */
[C---:B------:R-:W-:Y:S01]  /*76d0*/  HMMA.16816.F32 R8, R168.reuse, R174, R8 ;  /* 0x000000aea808723c */ /* 0x040fe20000001808 */
[----:B------:R-:W5:Y:S07]  /*76e0*/  LDSM.16.M88.4 R172, [R191+0xa000] ;  /* 0x00a00000bfac783b */ /* 0x000f6e0000000200 */
        /* <DEDUP_REMOVED lines=9> */
[----:B------:R-:W-:Y:S02]  /*7780*/  LDSM.16.M88.4 R168, [R192+0x4000] ;  /* 0x00400000c0a8783b */ /* 0x000fe40000000200 */
[C---:B------:R-:W-:Y:S08]  /*7790*/  HMMA.16816.F32 R4, R164.reuse, R176, R4 ;  /* 0x000000b0a404723c */ /* 0x040ff00000001804 */
[C---:B------:R-:W-:Y:S01]  /*77a0*/  HMMA.16816.F32 R8, R164.reuse, R178, R8 ;  /* 0x000000b2a408723c */ /* 0x040fe20000001808 */
[----:B------:R-:W4:Y:S07]  /*77b0*/  LDSM.16.M88.4 R176, [R190+0xa000] ;  /* 0x00a00000beb0783b */ /* 0x000f2e0000000200 */
        /* <DEDUP_REMOVED lines=11> */
[C---:B------:R-:W-:Y:S08]  /*7870*/  HMMA.16816.F32 R8, R160.reuse, R174, R8 ;  /* 0x000000aea008723c */ /* 0x040ff00000001808 */
[C---:B---3--:R-:W-:Y:S08]  /*7880*/  HMMA.16816.F32 R12, R160.reuse, R132, R12 ;  /* 0x00000084a00c723c */ /* 0x048ff0000000180c */
[C---:B------:R-:W-:Y:S01]  /*7890*/  HMMA.16816.F32 R16, R160.reuse, R134, R16 ;  /* 0x00000086a010723c */ /* 0x040fe20000001810 */
[----:B------:R-:W3:Y:S07]  /*78a0*/  LDSM.16.M88.4 R132, [R2+0xa800] ;  /* 0x00a800000284783b */ /* 0x000eee0000000200 */
[C---:B--2---:R-:W-:Y:S08]  /*78b0*/  HMMA.16816.F32 R20, R160.reuse, R144, R20 ;  /* 0x00000090a014723c */ /* 0x044ff00000001814 */
[C---:B------:R-:W-:Y:S08]  /*78c0*/  HMMA.16816.F32 R24, R160.reuse, R146, R24 ;  /* 0x00000092a018723c */ /* 0x040ff00000001818 */
[C---:B----4-:R-:W-:Y:S08]  /*78d0*/  HMMA.16816.F32 R28, R160.reuse, R156, R28 ;  /* 0x0000009ca01c723c */ /* 0x050ff0000000181c */
[----:B------:R-:W-:Y:S08]  /*78e0*/  HMMA.16816.F32 R32, R160, R158, R32 ;  /* 0x0000009ea020723c */ /* 0x000ff00000001820 */
[C---:B------:R-:W-:Y:S08]  /*78f0*/  HMMA.16816.F32 R4, R168.reuse, R176, R4 ;  /* 0x000000b0a804723c */ /* 0x040ff00000001804 */
[C---:B------:R-:W-:Y:S08]  /*7900*/  HMMA.16816.F32 R8, R168.reuse, R178, R8 ;  /* 0x000000b2a808723c */ /* 0x040ff00000001808 */
[C---:B-1----:R-:W-:Y:S08]  /*7910*/  HMMA.16816.F32 R12, R168.reuse, R140, R12 ;  /* 0x0000008ca80c723c */ /* 0x042ff0000000180c */
[C---:B------:R-:W-:Y:S01]  /*7920*/  HMMA.16816.F32 R16, R168.reuse, R142, R16 ;  /* 0x0000008ea810723c */ /* 0x040fe20000001810 */
[----:B------:R-:W1:Y:S07]  /*7930*/  LDSM.16.M88.4 R140, [R2+0xb000] ;  /* 0x00b00000028c783b */ /* 0x000e6e0000000200 */
[C---:B-----5:R-:W-:Y:S08]  /*7940*/  HMMA.16816.F32 R20, R168.reuse, R148, R20 ;  /* 0x00000094a814723c */ /* 0x060ff00000001814 */
[C---:B------:R-:W-:Y:S08]  /*7950*/  HMMA.16816.F32 R24, R168.reuse, R150, R24 ;  /* 0x00000096a818723c */ /* 0x040ff00000001818 */
[C---:B------:R-:W-:Y:S08]  /*7960*/  HMMA.16816.F32 R28, R168.reuse, R152, R28 ;  /* 0x00000098a81c723c */ /* 0x040ff0000000181c */
[----:B------:R-:W-:Y:S08]  /*7970*/  HMMA.16816.F32 R32, R168, R154, R32 ;  /* 0x0000009aa820723c */ /* 0x000ff00000001820 */
[C---:B------:R-:W-:Y:S08]  /*7980*/  HMMA.16816.F32 R4, R164.reuse, R180, R4 ;  /* 0x000000b4a404723c */ /* 0x040ff00000001804 */
[C---:B------:R-:W-:Y:S08]  /*7990*/  HMMA.16816.F32 R8, R164.reuse, R182, R8 ;  /* 0x000000b6a408723c */ /* 0x040ff00000001808 */
[C---:B---3--:R-:W-:Y:S03]  /*79a0*/  HMMA.16816.F32 R12, R164.reuse, R132, R12 ;  /* 0x00000084a40c723c */ /* 0x048fe6000000180c */
[----:B------:R-:W-:Y:S01]  /*79b0*/  FMUL.FTZ R217, R5, UR11 ;  /* 0x0000000b05d97c20 */ /* 0x000fe20008410000 */
[----:B------:R-:W-:Y:S01]  /*79c0*/  FMUL.FTZ R216, R6, UR11 ;  /* 0x0000000b06d87c20 */ /* 0x000fe20008410000 */
[----:B------:R-:W-:Y:S01]  /*79d0*/  FMUL.FTZ R201, R7, UR11 ;  /* 0x0000000b07c97c20 */ /* 0x000fe20008410000 */
[----:B------:R-:W-:Y:S01]  /*79e0*/  FMUL.FTZ R218, R4, UR11 ;  /* 0x0000000b04da7c20 */ /* 0x000fe20008410000 */
[----:B------:R-:W2:Y:S01]  /*79f0*/  MUFU.TANH R175, R217 ;  /* 0x000000d900af7308 */ /* 0x000ea20000002400 */
[C---:B------:R-:W-:Y:S03]  /*7a00*/  HMMA.16816.F32 R16, R164.reuse, R134, R16 ;  /* 0x00000086a410723c */ /* 0x040fe60000001810 */
[----:B------:R-:W-:Y:S01]  /*7a10*/  FMUL.FTZ R133, R10, UR11 ;  /* 0x0000000b0a857c20 */ /* 0x000fe20008410000 */
[----:B------:R-:W-:Y:S01]  /*7a20*/  FMUL.FTZ R132, R11, UR11 ;  /* 0x0000000b0b847c20 */ /* 0x000fe20008410000 */
[----:B------:R-:W-:Y:S01]  /*7a30*/  FMUL.FTZ R136, R9, UR11 ;  /* 0x0000000b09887c20 */ /* 0x000fe20008410000 */
[----:B------:R-:W-:Y:S03]  /*7a40*/  FMUL.FTZ R220, R8, UR11 ;  /* 0x0000000b08dc7c20 */ /* 0x000fe60008410000 */
[----:B------:R-:W3:Y:S01]  /*7a50*/  MUFU.TANH R181, R133 ;  /* 0x0000008500b57308 */ /* 0x000ee20000002400 */
[C---:B-1----:R-:W-:Y:S03]  /*7a60*/  HMMA.16816.F32 R20, R164.reuse, R140, R20 ;  /* 0x0000008ca414723c */ /* 0x042fe60000001814 */
[----:B------:R-:W-:Y:S01]  /*7a70*/  FMUL.FTZ R247, R12, UR11 ;  /* 0x0000000b0cf77c20 */ /* 0x000fe20008410000 */
[----:B------:R-:W-:Y:S01]  /*7a80*/  FMUL.FTZ R243, R13, UR11 ;  /* 0x0000000b0df37c20 */ /* 0x000fe20008410000 */
[----:B------:R-:W-:Y:S01]  /*7a90*/  FMUL.FTZ R241, R14, UR11 ;  /* 0x0000000b0ef17c20 */ /* 0x000fe20008410000 */
[----:B------:R-:W-:Y:S03]  /*7aa0*/  FMUL.FTZ R245, R15, UR11 ;  /* 0x0000000b0ff57c20 */ /* 0x000fe60008410000 */
[----:B------:R1:W4:Y:S01]  /*7ab0*/  MUFU.TANH R179, R132 ;  /* 0x0000008400b37308 */ /* 0x0003220000002400 */
[C---:B------:R-:W-:Y:S03]  /*7ac0*/  HMMA.16816.F32 R24, R164.reuse, R142, R24 ;  /* 0x0000008ea418723c */ /* 0x040fe60000001818 */
[----:B------:R-:W-:Y:S01]  /*7ad0*/  FMUL.FTZ R251, R16, UR11 ;  /* 0x0000000b10fb7c20 */ /* 0x000fe20008410000 */
[----:B------:R-:W-:Y:S01]  /*7ae0*/  FMUL.FTZ R249, R17, UR11 ;  /* 0x0000000b11f97c20 */ /* 0x000fe20008410000 */
[----:B------:R-:W-:Y:S01]  /*7af0*/  FMUL.FTZ R239, R18, UR11 ;  /* 0x0000000b12ef7c20 */ /* 0x000fe20008410000 */
[----:B------:R-:W-:Y:S03]  /*7b00*/  FMUL.FTZ R237, R19, UR11 ;  /* 0x0000000b13ed7c20 */ /* 0x000fe60008410000 */
[----:B------:R-:W2:Y:S01]  /*7b10*/  MUFU.TANH R173, R216 ;  /* 0x000000d800ad7308 */ /* 0x000ea20000002400 */
[----:B------:R-:W-:Y:S01]  /*7b20*/  FMUL.FTZ R227, R20, UR11 ;  /* 0x0000000b14e37c20 */ /* 0x000fe20008410000 */
[----:B------:R-:W-:Y:S01]  /*7b30*/  FMUL.FTZ R229, R21, UR11 ;  /* 0x0000000b15e57c20 */ /* 0x000fe20008410000 */
[----:B------:R-:W-:Y:S01]  /*7b40*/  FMUL.FTZ R233, R22, UR11 ;  /* 0x0000000b16e97c20 */ /* 0x000fe20008410000 */
[----:B------:R-:W-:Y:S06]  /*7b50*/  FMUL.FTZ R223, R23, UR11 ;  /* 0x0000000b17df7c20 */ /* 0x000fec0008410000 */
[----:B------:R-:W2:Y:S01]  /*7b60*/  MUFU.TANH R171, R201 ;  /* 0x000000c900ab7308 */ /* 0x000ea20000002400 */
[----:B-1----:R-:W1:Y:S01]  /*7b70*/  LDSM.16.M88.4 R132, [R2+0xb800] ;  /* 0x00b800000284783b */ /* 0x002e620000000200 */
[----:B------:R-:W-:Y:S04]  /*7b80*/  DEPBAR.LE SB0, 0x0 ;  /* 0x000080000000791a */ /* 0x000fe80000000000 */
[----:B------:R-:W-:Y:S04]  /*7b90*/  FMUL.FTZ R231, R24, UR11 ;  /* 0x0000000b18e77c20 */ /* 0x000fe80008410000 */
[----:B------:R5:W1:Y:S01]  /*7ba0*/  MUFU.TANH R183, R136 ;  /* 0x0000008800b77308 */ /* 0x000a620000002400 */
[----:B------:R-:W-:Y:S01]  /*7bb0*/  BAR.SYNC.DEFER_BLOCKING 0x0 ;  /* 0x0000000000007b1d */ /* 0x000fe20000010000 */
[----:B------:R-:W-:Y:S01]  /*7bc0*/  FMUL.FTZ R235, R25, UR11 ;  /* 0x0000000b19eb7c20 */ /* 0x000fe20008410000 */
[----:B------:R-:W-:Y:S01]  /*7bd0*/  FMUL.FTZ R225, R26, UR11 ;  /* 0x0000000b1ae17c20 */ /* 0x000fe20008410000 */
[----:B------:R-:W-:Y:S06]  /*7be0*/  FMUL.FTZ R221, R27, UR11 ;  /* 0x0000000b1bdd7c20 */ /* 0x000fec0008410000 */
[----:B------:R-:W1:Y:S10]  /*7bf0*/  MUFU.TANH R218, R218 ;  /* 0x000000da00da7308 */ /* 0x000e740000002400 */
[----:B------:R-:W1:Y:S10]  /*7c00*/  MUFU.TANH R220, R220 ;  /* 0x000000dc00dc7308 */ /* 0x000e740000002400 */
[----:B------:R-:W2:Y:S10]  /*7c10*/  MUFU.TANH R247, R247 ;  /* 0x000000f700f77308 */ /* 0x000eb40000002400 */
[----:B------:R-:W2:Y:S01]  /*7c20*/  MUFU.TANH R243, R243 ;  /* 0x000000f300f37308 */ /* 0x000ea20000002400 */
[C---:B-1----:R-:W-:Y:S09]  /*7c30*/  HMMA.16816.F32 R28, R164.reuse, R132, R28 ;  /* 0x00000084a41c723c */ /* 0x042ff2000000181c */
[----:B------:R-:W1:Y:S01]  /*7c40*/  MUFU.TANH R241, R241 ;  /* 0x000000f100f17308 */ /* 0x000e620000002400 */
[----:B------:R-:W-:Y:S09]  /*7c50*/  HMMA.16816.F32 R32, R164, R134, R32 ;  /* 0x00000086a420723c */ /* 0x000ff20000001820 */
[----:B------:R-:W1:Y:S01]  /*7c60*/  MUFU.TANH R245, R245 ;  /* 0x000000f500f57308 */ /* 0x000e620000002400 */
[----:B------:R-:W-:Y:S01]  /*7c70*/  FMUL.FTZ R217, R28, UR11 ;  /* 0x0000000b1cd97c20 */ /* 0x000fe20008410000 */
[----:B------:R-:W-:Y:S01]  /*7c80*/  FMUL.FTZ R219, R29, UR11 ;  /* 0x0000000b1ddb7c20 */ /* 0x000fe20008410000 */
[----:B-----5:R-:W-:Y:S07]  /*7c90*/  FMUL.FTZ R136, R30, UR11 ;  /* 0x0000000b1e887c20 */ /* 0x020fee0008410000 */
[----:B------:R-:W1:Y:S01]  /*7ca0*/  MUFU.TANH R251, R251 ;  /* 0x000000fb00fb7308 */ /* 0x000e620000002400 */
[----:B------:R-:W-:Y:S01]  /*7cb0*/  FMUL.FTZ R135, R31, UR11 ;  /* 0x0000000b1f877c20 */ /* 0x000fe20008410000 */
[----:B------:R-:W-:Y:S01]  /*7cc0*/  FMUL.FTZ R201, R32, UR11 ;  /* 0x0000000b20c97c20 */ /* 0x000fe20008410000 */
[----:B------:R-:W-:Y:S01]  /*7cd0*/  FMUL.FTZ R216, R33, UR11 ;  /* 0x0000000b21d87c20 */ /* 0x000fe20008410000 */
[----:B------:R-:W-:Y:S06]  /*7ce0*/  FMUL.FTZ R34, R34, UR11 ;  /* 0x0000000b22227c20 */ /* 0x000fec0008410000 */
[----:B------:R-:W1:Y:S01]  /*7cf0*/  MUFU.TANH R249, R249 ;  /* 0x000000f900f97308 */ /* 0x000e620000002400 */
[----:B------:R-:W-:Y:S09]  /*7d00*/  FMUL.FTZ R35, R35, UR11 ;  /* 0x0000000b23237c20 */ /* 0x000ff20008410000 */
[----:B------:R-:W1:Y:S10]  /*7d10*/  MUFU.TANH R239, R239 ;  /* 0x000000ef00ef7308 */ /* 0x000e740000002400 */
        /* <DEDUP_REMOVED lines=15> */
[----:B------:R1:W1:Y:S10]  /*7e10*/  MUFU.TANH R134, R34 ;  /* 0x0000002200867308 */ /* 0x0002740000002400 */
[----:B------:R1:W1:Y:S01]  /*7e20*/  MUFU.TANH R133, R35 ;  /* 0x0000002300857308 */ /* 0x0002620000002400 */
[----:B--234-:R-:W-:Y:S05]  /*7e30*/  @!P5 BRA `(.L_x_559) ;  /* 0x000000080050d947 */ /* 0x01cfea0003800000 */
[----:B------:R-:W2:Y:S08]  /*7e40*/  LDC.64 R2, c[0x0][0x4e0] ;  /* 0x00013800ff027b82 */ /* 0x000eb00000000a00 */
[----:B------:R-:W3:Y:S01]  /*7e50*/  LDC R5, c[0x0][0x3bc] ;  /* 0x0000ef00ff057b82 */ /* 0x000ee20000000800 */
[----:B--2---:R-:W-:Y:S04]  /*7e60*/  ISETP.NE.U32.AND P4, PT, R2, RZ, PT ;  /* 0x000000ff0200720c */ /* 0x004fe80003f85070 */
[----:B------:R-:W-:Y:S11]  /*7e70*/  ISETP.NE.AND.EX P4, PT, R3, RZ, PT, P4 ;  /* 0x000000ff0300720c */ /* 0x000ff60003f85340 */
[----:B------:R-:W-:Y:S02]  /*7e80*/  @!UPT UIADD3 URZ, UPT, UPT, URZ, URZ, URZ ;  /* 0x000000fffffff290 */ /* 0x000fe4000fffe0ff */
[----:B------:R-:W2:Y:S01]  /*7e90*/  @!P4 LDC R2, c[0x0][0x3b8] ;  /* 0x0000ee00ff02cb82 */ /* 0x000ea20000000800 */
[----:B------:R-:W-:Y:S05]  /*7ea0*/  @!P4 IMAD.MOV.U32 R4, RZ, RZ, RZ ;  /* 0x000000ffff04c224 */ /* 0x000fea00078e00ff */
[----:B------:R-:W-:Y:S01]  /*7eb0*/  @!P4 IADD3 R4, P5, PT, RZ, -R4, RZ ;  /* 0x80000004ff04c210 */ /* 0x000fe20007fbe0ff */
[----:B--2---:R-:W-:Y:S04]  /*7ec0*/  @!P4 IMAD.SHL.U32 R3, R2, 0x40, RZ ;  /* 0x000000400203c824 */ /* 0x004fe800078e00ff */
[----:B------:R-:W-:Y:S05]  /*7ed0*/  @!P4 IMAD.X R3, RZ, RZ, ~R3, P5 ;  /* 0x000000ffff03c224 */ /* 0x000fea00028e0e03 */
[----:B------:R-:W-:Y:S04]  /*7ee0*/  @!P4 SHF.R.S64 R7, R4, 0x1f, R3 ;  /* 0x0000001f0407c819 */ /* 0x000fe80000001003 */
[----:B------:R-:W-:Y:S04]  /*7ef0*/  @!P4 IADD3 R198, P5, PT, R7, R198, RZ ;  /* 0x000000c607c6c210 */ /* 0x000fe80007fbe0ff */
[----:B------:R-:W-:Y:S01]  /*7f00*/  @!P4 LEA.HI.X.SX32 R197, R3, R197, 0x1, P5 ;  /* 0x000000c503c5c211 */ /* 0x000fe200028f0eff */
[----:B---3--:R-:W-:Y:S08]  /*7f10*/  @!P4 BRA `(.L_x_560) ;  /* 0x0000000000f8c947 */ /* 0x008ff00003800000 */
[----:B------:R-:W-:Y:S01]  /*7f20*/  VIADD R11, R203, 0xffffff80 ;  /* 0xffffff80cb0b7836 */ /* 0x000fe20000000000 */
[----:B------:R-:W2:Y:S04]  /*7f30*/  LDC R4, c[0x0][0x4f0] ;  /* 0x00013c00ff047b82 */ /* 0x000ea80000000800 */
[----:B------:R-:W-:Y:S02]  /*7f40*/  IABS R6, R11 ;  /* 0x0000000b00067213 */ /* 0x000fe40000000000 */
[-C--:B--2---:R-:W-:Y:S02]  /*7f50*/  IABS R2, R4.reuse ;  /* 0x0000000400027213 */ /* 0x084fe40000000000 */
[-C--:B------:R-:W-:Y:S02]  /*7f60*/  LOP3.LUT R11, R11, R4.reuse, RZ, 0x3c, !PT ;  /* 0x000000040b0b7212 */ /* 0x080fe400078e3cff */
[----:B------:R-:W2:Y:S10]  /*7f70*/  I2F.RP R9, R2 ;  /* 0x0000000200097306 */ /* 0x000eb40000209400 */
[----:B--2---:R-:W2:Y:S02]  /*7f80*/  MUFU.RCP R3, R9 ;  /* 0x0000000900037308 */ /* 0x004ea40000001000 */
[----:B--2---:R-:W-:Y:S01]  /*7f90*/  VIADD R12, R3, 0xffffffe ;  /* 0x0ffffffe030c7836 */ /* 0x004fe20000000000 */
[----:B------:R-:W-:Y:S07]  /*7fa0*/  IADD3 R3, PT, PT, R203, -0x40, RZ ;  /* 0xffffffc0cb037810 */ /* 0x000fee0007ffe0ff */
[----:B------:R-:W2:Y:S01]  /*7fb0*/  F2I.FTZ.U32.TRUNC.NTZ R13, R12 ;  /* 0x0000000c000d7305 */ /* 0x000ea2000021f000 */
[----:B------:R-:W-:Y:S02]  /*7fc0*/  IABS R8, R3 ;  /* 0x0000000300087213 */ /* 0x000fe40000000000 */
[----:B------:R-:W-:Y:S01]  /*7fd0*/  LOP3.LUT R3, R3, R4, RZ, 0x3c, !PT ;  /* 0x0000000403037212 */ /* 0x000fe200078e3cff */
[--C-:B--2---:R-:W-:Y:S02]  /*7fe0*/  IMAD.MOV R7, RZ, RZ, -R13.reuse ;  /* 0x000000ffff077224 */ /* 0x104fe400078e0a0d */
        /* <DEDUP_REMOVED lines=22> */
[----:B------:R-:W2:Y:S10]  /*8150*/  LDC.64 R2, c[0x0][0x3b8] ;  /* 0x0000ee00ff027b82 */ /* 0x000eb40000000a00 */
        /* <DEDUP_REMOVED lines=10> */
[----:B------:R-:W3:Y:S04]  /*8200*/  LDG.E R7, desc[UR14][R16.64] ;  /* 0x0000000e10077981 */ /* 0x000ee8000c1e1900 */
[----:B------:R-:W-:Y:S01]  /*8210*/  IMAD R9, R9, R4, -0x40 ;  /* 0xffffffc009097424 */ /* 0x000fe200078e0204 */
[----:B------:R-:W3:Y:S04]  /*8220*/  LDG.E R6, desc[UR14][R14.64] ;  /* 0x0000000e0e067981 */ /* 0x000ee8000c1e1900 */
[----:B------:R-:W-:Y:S05]  /*8230*/  SHF.R.S32.HI R11, RZ, 0x1f, R9 ;  /* 0x0000001fff0b7819 */ /* 0x000fea0000011409 */
[-C--:B--2---:R-:W-:Y:S02]  /*8240*/  IMAD R4, R11, R2.reuse, RZ ;  /* 0x000000020b047224 */ /* 0x084fe400078e02ff */
[C---:B------:R-:W-:Y:S04]  /*8250*/  IMAD.WIDE.U32 R10, R9.reuse, R2, RZ ;  /* 0x00000002090a7225 */ /* 0x040fe800078e00ff */
[----:B------:R-:W-:Y:S04]  /*8260*/  IMAD R4, R9, R3, R4 ;  /* 0x0000000309047224 */ /* 0x000fe800078e0204 */
[----:B------:R-:W-:Y:S02]  /*8270*/  IMAD.IADD R11, R11, 0x1, R4 ;  /* 0x000000010b0b7824 */ /* 0x000fe400078e0204 */
[----:B---3--:R-:W-:Y:S04]  /*8280*/  IMAD.IADD R7, R7, 0x1, -R6 ;  /* 0x0000000107077824 */ /* 0x008fe800078e0a06 */
[----:B------:R-:W-:Y:S01]  /*8290*/  IMAD.WIDE.U32 R10, R7, UR6, R10 ;  /* 0x00000006070a7c25 */ /* 0x000fe2000f8e000a */
[----:B------:R-:W-:Y:S02]  /*82a0*/  SHF.R.S32.HI R3, RZ, 0x1f, R7 ;  /* 0x0000001fff037819 */ /* 0x000fe40000011407 */
[C---:B------:R-:W-:Y:S03]  /*82b0*/  LEA R198, P5, R10.reuse, R198, 0x1 ;  /* 0x000000c60ac67211 */ /* 0x040fe600078a08ff */
[----:B------:R-:W-:Y:S04]  /*82c0*/  IMAD R4, R3, UR6, RZ ;  /* 0x0000000603047c24 */ /* 0x000fe8000f8e02ff */
[----:B------:R-:W-:Y:S05]  /*82d0*/  IMAD R4, R7, UR7, R4 ;  /* 0x0000000707047c24 */ /* 0x000fea000f8e0204 */
[----:B------:R-:W-:Y:S04]  /*82e0*/  IADD3 R4, PT, PT, R11, R4, RZ ;  /* 0x000000040b047210 */ /* 0x000fe80007ffe0ff */
[----:B------:R-:W-:Y:S07]  /*82f0*/  LEA.HI.X R197, R10, R197, R4, 0x1, P5 ;  /* 0x000000c50ac57211 */ /* 0x000fee00028f0c04 */
.L_x_560:
[--C-:B------:R-:W-:Y:S01]  /*8300*/  @!P3 IMAD.MOV.U32 R196, RZ, RZ, R198.reuse ;  /* 0x000000ffffc4b224 */ /* 0x100fe200078e00c6 */
        /* <DEDUP_REMOVED lines=13> */
[--C-:B--2---:R-:W-:Y:S05]  /*83e0*/  @!P2 IMAD.MOV.U32 R196, RZ, RZ, R198.reuse ;  /* 0x000000ffffc4a224 */ /* 0x104fea00078e00c6 */
[----:B------:R-:W-:Y:S01]  /*83f0*/  @!PT LDS RZ, [RZ] ;  /* 0x00000000fffff984 */ /* 0x000fe20000000800 */
[----:B------:R-:W-:Y:S01]  /*8400*/  @!PT LDS RZ, [RZ] ;  /* 0x00000000fffff984 */ /* 0x000fe20000000800 */
[----:B------:R-:W-:Y:S01]  /*8410*/  @!PT LDS RZ, [RZ] ;  /* 0x00000000fffff984 */ /* 0x000fe20000000800 */
[----:B------:R2:W-:Y:S04]  /*8420*/  @!P2 LDGSTS.E.BYPASS.LTC128B.128 [R215+0x8000], desc[UR14][R196.64+0x80] ;  /* 0x08000080c4d7afae */ /* 0x0005e8000b981a0e */
[----:B------:R3:W-:Y:S01]  /*8430*/  @P2 STS.128 [R215+0x8000], RZ ;  /* 0x008000ffd7002388 */ /* 0x0007e20000000c00 */
[----:B--2---:R-:W-:Y:S05]  /*8440*/  @!P1 IMAD.MOV.U32 R196, RZ, RZ, R198 ;  /* 0x000000ffffc49224 */ /* 0x004fea00078e00c6 */
        /* <DEDUP_REMOVED lines=51> */
.L_x_559:
[----:B---3--:R-:W-:Y:S01]  /*8780*/  FMNMX3.FTZ R6, R137, R218, R175, !PT ;  /* 0x000000da89067276 */ /* 0x008fe200078100af */
[----:B------:R-:W-:Y:S01]  /*8790*/  LDSM.16.MT88.4 R12, [R187+0xc000] ;  /* 0x00c00000bb0c783b */ /* 0x000fe20000004200 */
[----:B------:R-:W-:Y:S02]  /*87a0*/  FMNMX3.FTZ R2, R0, R173, R171, !PT ;  /* 0x000000ad00027276 */ /* 0x000fe400078100ab */
[----:B------:R-:W-:Y:S02]  /*87b0*/  FMNMX3.FTZ R6, R6, R220, R183, !PT ;  /* 0x000000dc06067276 */ /* 0x000fe400078100b7 */
[----:B------:R-:W-:Y:S02]  /*87c0*/  FMNMX3.FTZ R2, R2, R181, R179, !PT ;  /* 0x000000b502027276 */ /* 0x000fe400078100b3 */
[----:B------:R-:W-:Y:S01]  /*87d0*/  FMNMX3.FTZ R6, R6, R247, R243, !PT ;  /* 0x000000f706067276 */ /* 0x000fe200078100f3 */
[----:B------:R-:W-:Y:S01]  /*87e0*/  LDSM.16.MT88.4 R20, [R138+0xc000] ;  /* 0x00c000008a14783b */ /* 0x000fe20000004200 */
[----:B-1----:R-:W-:Y:S02]  /*87f0*/  FMNMX3.FTZ R2, R2, R241, R245, !PT ;  /* 0x000000f102027276 */ /* 0x002fe400078100f5 */
        /* <DEDUP_REMOVED lines=12> */
[----:B------:R-:W-:Y:S01]  /*88c0*/  MOV R168, R206 ;  /* 0x000000ce00a87202 */ /* 0x000fe20000000f00 */
[----:B------:R-:W1:Y:S01]  /*88d0*/  SHFL.BFLY PT, R3, R4, 0x2, 0x1f ;  /* 0x0c401f0004037f89 */ /* 0x000e6200000e0000 */
[----:B------:R-:W-:Y:S02]  /*88e0*/  @P0 IADD3 R168, PT, PT, R208, -0x40, RZ ;  /* 0xffffffc0d0a80810 */ /* 0x000fe40007ffe0ff */
[----:B------:R-:W-:Y:S05]  /*88f0*/  IADD3 R210, PT, PT, R210, -0x1, RZ ;  /* 0xffffffffd2d27810 */ /* 0x000fea0007ffe0ff */
[----:B------:R-:W2:Y:S01]  /*8900*/  SHFL.BFLY PT, R2, R7, 0x2, 0x1f ;  /* 0x0c401f0007027f89 */ /* 0x000ea200000e0000 */
[----:B------:R-:W-:Y:S02]  /*8910*/  IADD3 R189, PT, PT, R189, R168, RZ ;  /* 0x000000a8bdbd7210 */ /* 0x000fe40007ffe0ff */
[----:B------:R-:W-:Y:S05]  /*8920*/  IADD3 R203, PT, PT, R203, -0x40, RZ ;  /* 0xffffffc0cbcb7810 */ /* 0x000fea0007ffe0ff */
[----:B------:R-:W-:Y:S08]  /*8930*/  LDSM.16.MT88.4 R28, [R168] ;  /* 0x00000000a81c783b */ /* 0x000ff00000004200 */
[----:B------:R-:W-:Y:S08]  /*8940*/  LDSM.16.MT88.4 R140, [R189+0x2800] ;  /* 0x00280000bd8c783b */ /* 0x000ff00000004200 */
[----:B------:R-:W-:Y:S08]  /*8950*/  LDSM.16.MT88.4 R148, [R168+0x4800] ;  /* 0x00480000a894783b */ /* 0x000ff00000004200 */
[----:B------:R-:W-:Y:S08]  /*8960*/  LDSM.16.MT88.4 R152, [R168+0x5000] ;  /* 0x00500000a898783b */ /* 0x000ff00000004200 */
[----:B------:R-:W-:Y:S01]  /*8970*/  LDSM.16.MT88.4 R160, [R189+0x3800] ;  /* 0x00380000bda0783b */ /* 0x000fe20000004200 */
[----:B-1----:R-:W-:Y:S02]  /*8980*/  FMNMX.FTZ R8, R4, R3, !PT ;  /* 0x0000000304087209 */ /* 0x002fe40007810000 */
[----:B--2---:R-:W-:Y:S05]  /*8990*/  FMNMX.FTZ R6, R7, R2, !PT ;  /* 0x0000000207067209 */ /* 0x004fea0007810000 */
[----:B------:R-:W1:Y:S08]  /*89a0*/  SHFL.BFLY PT, R5, R8, 0x1, 0x1f ;  /* 0x0c201f0008057f89 */ /* 0x000e7000000e0000 */
[----:B------:R-:W2:Y:S01]  /*89b0*/  SHFL.BFLY PT, R3, R6, 0x1, 0x1f ;  /* 0x0c201f0006037f89 */ /* 0x000ea200000e0000 */
[----:B-1----:R-:W-:Y:S02]  /*89c0*/  FMNMX.FTZ R132, R8, R5, !PT ;  /* 0x0000000508847209 */ /* 0x002fe40007810000 */
[----:B--2---:R-:W-:Y:S03]  /*89d0*/  FMNMX.FTZ R3, R6, R3, !PT ;  /* 0x0000000306037209 */ /* 0x004fe60007810000 */
[C---:B------:R-:W-:Y:S01]  /*89e0*/  FMUL.FTZ R158, R132.reuse, UR4 ;  /* 0x00000004849e7c20 */ /* 0x040fe20008410000 */
[C---:B------:R-:W-:Y:S01]  /*89f0*/  FSETP.NEU.FTZ.AND P2, PT, R132.reuse, -INF , PT ;  /* 0xff8000008400780b */ /* 0x040fe20003f5d000 */
[----:B------:R-:W-:Y:S01]  /*8a00*/  FADD.FTZ R5, -R132, R137 ;  /* 0x0000008984057221 */ /* 0x000fe20000010100 */
[C---:B------:R-:W-:Y:S01]  /*8a10*/  FSETP.NEU.FTZ.AND P1, PT, R3.reuse, -INF , PT ;  /* 0xff8000000300780b */ /* 0x040fe20003f3d000 */
[C---:B------:R-:W-:Y:S01]  /*8a20*/  FMUL.FTZ R156, R3.reuse, UR4 ;  /* 0x00000004039c7c20 */ /* 0x040fe20008410000 */
[----:B------:R-:W-:Y:S01]  /*8a30*/  FSEL R158, R158, RZ, P2 ;  /* 0x000000ff9e9e7208 */ /* 0x000fe20001000000 */
[----:B------:R-:W-:Y:S01]  /*8a40*/  FADD.FTZ R4, -R3, R0 ;  /* 0x0000000003047221 */ /* 0x000fe20000010100 */
[----:B------:R-:W-:Y:S01]  /*8a50*/  FMUL.FTZ R2, R5, UR4 ;  /* 0x0000000405027c20 */ /* 0x000fe20008410000 */
[----:B------:R-:W-:Y:S02]  /*8a60*/  MOV R137, R132 ;  /* 0x0000008400897202 */ /* 0x000fe40000000f00 */
[----:B------:R-:W-:Y:S01]  /*8a70*/  FSEL R156, R156, RZ, P1 ;  /* 0x000000ff9c9c7208 */ /* 0x000fe20000800000 */
[--C-:B------:R-:W-:Y:S01]  /*8a80*/  FFMA.FTZ R174, R175, UR4, -R158.reuse ;  /* 0x00000004afae7c23 */ /* 0x100fe2000801089e */
[----:B------:R-:W-:Y:S01]  /*8a90*/  FMUL.FTZ R0, R4, UR4 ;  /* 0x0000000404007c20 */ /* 0x000fe20008410000 */
[--C-:B------:R-:W-:Y:S01]  /*8aa0*/  FFMA.FTZ R177, R218, UR4, -R158.reuse ;  /* 0x00000004dab17c23 */ /* 0x100fe2000801089e */
[----:B------:R-:W-:Y:S01]  /*8ab0*/  FFMA.FTZ R172, R183, UR4, -R158 ;  /* 0x00000004b7ac7c23 */ /* 0x000fe2000801089e */
[--C-:B------:R-:W-:Y:S01]  /*8ac0*/  FFMA.FTZ R175, R173, UR4, -R156.reuse ;  /* 0x00000004adaf7c23 */ /* 0x100fe2000801089c */
[----:B------:R-:W-:Y:S01]  /*8ad0*/  FFMA.FTZ R171, R171, UR4, -R156 ;  /* 0x00000004abab7c23 */ /* 0x000fe2000801089c */
[----:B------:R-:W-:Y:S01]  /*8ae0*/  FFMA.FTZ R173, R220, UR4, -R158 ;  /* 0x00000004dcad7c23 */ /* 0x000fe2000801089e */
[--C-:B------:R-:W-:Y:S01]  /*8af0*/  FFMA.FTZ R170, R181, UR4, -R156.reuse ;  /* 0x00000004b5aa7c23 */ /* 0x100fe2000801089c */
[----:B------:R-:W-:Y:S01]  /*8b00*/  FFMA.FTZ R169, R179, UR4, -R156 ;  /* 0x00000004b3a97c23 */ /* 0x000fe2000801089c */
[----:B------:R-:W1:Y:S01]  /*8b10*/  MUFU.EX2 R2, R2 ;  /* 0x0000000200027308 */ /* 0x000e620000000800 */
[--C-:B------:R-:W-:Y:S01]  /*8b20*/  FFMA.FTZ R179, R247, UR4, -R158.reuse ;  /* 0x00000004f7b37c23 */ /* 0x100fe2000801089e */
[----:B------:R-:W-:Y:S01]  /*8b30*/  FFMA.FTZ R180, R243, UR4, -R158 ;  /* 0x00000004f3b47c23 */ /* 0x000fe2000801089e */
[--C-:B------:R-:W-:Y:S07]  /*8b40*/  FFMA.FTZ R181, R241, UR4, -R156.reuse ;  /* 0x00000004f1b57c23 */ /* 0x100fee000801089c */
[----:B------:R-:W2:Y:S01]  /*8b50*/  MUFU.EX2 R0, R0 ;  /* 0x0000000000007308 */ /* 0x000ea20000000800 */
[----:B------:R-:W-:Y:S01]  /*8b60*/  FFMA.FTZ R176, R245, UR4, -R156 ;  /* 0x00000004f5b07c23 */ /* 0x000fe2000801089c */
[--C-:B------:R-:W-:Y:S01]  /*8b70*/  FFMA.FTZ R178, R251, UR4, -R158.reuse ;  /* 0x00000004fbb27c23 */ /* 0x100fe2000801089e */
[----:B------:R-:W-:Y:S07]  /*8b80*/  FFMA.FTZ R183, R249, UR4, -R158 ;  /* 0x00000004f9b77c23 */ /* 0x000fee000801089e */
[----:B------:R-:W-:Y:S01]  /*8b90*/  MUFU.EX2 R177, R177 ;  /* 0x000000b100b17308 */ /* 0x000fe20000000800 */
[--C-:B------:R-:W-:Y:S01]  /*8ba0*/  FFMA.FTZ R191, R239, UR4, -R156.reuse ;  /* 0x00000004efbf7c23 */ /* 0x100fe2000801089c */
[----:B------:R-:W-:Y:S01]  /*8bb0*/  FFMA.FTZ R182, R237, UR4, -R156 ;  /* 0x00000004edb67c23 */ /* 0x000fe2000801089c */
[--C-:B------:R-:W-:Y:S07]  /*8bc0*/  FFMA.FTZ R190, R227, UR4, -R158.reuse ;  /* 0x00000004e3be7c23 */ /* 0x100fee000801089e */
[----:B------:R-:W3:Y:S01]  /*8bd0*/  MUFU.EX2 R174, R174 ;  /* 0x000000ae00ae7308 */ /* 0x000ee20000000800 */
[----:B------:R-:W-:Y:S01]  /*8be0*/  FFMA.FTZ R193, R229, UR4, -R158 ;  /* 0x00000004e5c17c23 */ /* 0x000fe2000801089e */
[C---:B-1----:R-:W-:Y:S01]  /*8bf0*/  FMUL.FTZ R4, R2.reuse, R128 ;  /* 0x0000008002047220 */ /* 0x042fe20000410000 */
[C---:B------:R-:W-:Y:S07]  /*8c00*/  FMUL.FTZ R5, R2.reuse, R129 ;  /* 0x0000008102057220 */ /* 0x040fee0000410000 */
[----:B------:R-:W-:Y:S01]  /*8c10*/  MUFU.EX2 R175, R175 ;  /* 0x000000af00af7308 */ /* 0x000fe20000000800 */
[----:B------:R-:W-:Y:S01]  /*8c20*/  FMUL.FTZ R8, R2, R124 ;  /* 0x0000007c02087220 */ /* 0x000fe20000410000 */
[C---:B--2---:R-:W-:Y:S01]  /*8c30*/  FMUL.FTZ R6, R0.reuse, R130 ;  /* 0x0000008200067220 */ /* 0x044fe20000410000 */
[----:B------:R-:W-:Y:S07]  /*8c40*/  FMUL.FTZ R7, R0, R131 ;  /* 0x0000008300077220 */ /* 0x000fee0000410000 */
[----:B------:R-:W1:Y:S01]  /*8c50*/  MUFU.EX2 R171, R171 ;  /* 0x000000ab00ab7308 */ /* 0x000e620000000800 */
[----:B------:R-:W-:Y:S01]  /*8c60*/  FMUL.FTZ R9, R2, R125 ;  /* 0x0000007d02097220 */ /* 0x000fe20000410000 */
[C---:B------:R-:W-:Y:S01]  /*8c70*/  FMUL.FTZ R10, R0.reuse, R126 ;  /* 0x0000007e000a7220 */ /* 0x040fe20000410000 */
[----:B------:R-:W-:Y:S07]  /*8c80*/  FMUL.FTZ R11, R0, R127 ;  /* 0x0000007f000b7220 */ /* 0x000fee0000410000 */
[----:B------:R-:W-:Y:S01]  /*8c90*/  MUFU.EX2 R173, R173 ;  /* 0x000000ad00ad7308 */ /* 0x000fe20000000800 */
[----:B------:R-:W-:Y:S01]  /*8ca0*/  FMUL.FTZ R16, R2, R116 ;  /* 0x0000007402107220 */ /* 0x000fe20000410000 */
[----:B---3--:R-:W-:Y:S01]  /*8cb0*/  F2FP.F16.F32.PACK_AB R128, R174, R177 ;  /* 0x000000b1ae80723e */ /* 0x008fe200000000ff */
[----:B------:R-:W-:Y:S07]  /*8cc0*/  FMUL.FTZ R17, R2, R117 ;  /* 0x0000007502117220 */ /* 0x000fee0000410000 */
[----:B------:R-:W2:Y:S01]  /*8cd0*/  MUFU.EX2 R172, R172 ;  /* 0x000000ac00ac7308 */ /* 0x000ea20000000800 */
[C---:B------:R-:W-:Y:S01]  /*8ce0*/  FMUL.FTZ R18, R0.reuse, R118 ;  /* 0x0000007600127220 */ /* 0x040fe20000410000 */
[----:B------:R-:W-:Y:S01]  /*8cf0*/  FMUL.FTZ R19, R0, R119 ;  /* 0x0000007700137220 */ /* 0x000fe20000410000 */
[C---:B------:R-:W-:Y:S07]  /*8d00*/  FMUL.FTZ R24, R2.reuse, R108 ;  /* 0x0000006c02187220 */ /* 0x040fee0000410000 */
[----:B------:R-:W-:Y:S01]  /*8d10*/  MUFU.EX2 R170, R170 ;  /* 0x000000aa00aa7308 */ /* 0x000fe20000000800 */
[----:B------:R-:W-:Y:S01]  /*8d20*/  FMUL.FTZ R25, R2, R109 ;  /* 0x0000006d02197220 */ /* 0x000fe20000410000 */
[----:B-1----:R-:W-:Y:S01]  /*8d30*/  F2FP.F16.F32.PACK_AB R129, R171, R175 ;  /* 0x000000afab81723e */ /* 0x002fe200000000ff */
[C---:B------:R-:W-:Y:S07]  /*8d40*/  FMUL.FTZ R26, R0.reuse, R110 ;  /* 0x0000006e001a7220 */ /* 0x040fee0000410000 */
[----:B------:R-:W1:Y:S01]  /*8d50*/  MUFU.EX2 R169, R169 ;  /* 0x000000a900a97308 */ /* 0x000e620000000800 */
        /* <DEDUP_REMOVED lines=12> */
[C---:B------:R-:W-:Y:S01]  /*8e20*/  FMUL.FTZ R40, R2.reuse, R40 ;  /* 0x0000002802287220 */ /* 0x040fe20000410000 */
[----:B-1----:R-:W-:Y:S01]  /*8e30*/  F2FP.F16.F32.PACK_AB R131, R169, R170 ;  /* 0x000000aaa983723e */ /* 0x002fe200000000ff */
[----:B------:R-:W-:Y:S01]  /*8e40*/  FMUL.FTZ R41, R2, R41 ;  /* 0x0000002902297220 */ /* 0x000fe20000410000 */
[C---:B------:R-:W-:Y:S01]  /*8e50*/  FMUL.FTZ R42, R0.reuse, R42 ;  /* 0x0000002a002a7220 */ /* 0x040fe20000410000 */
[----:B------:R-:W-:Y:S01]  /*8e60*/  FMUL.FTZ R43, R0, R43 ;  /* 0x0000002b002b7220 */ /* 0x000fe20000410000 */
[----:B------:R-:W-:Y:S01]  /*8e70*/  LDSM.16.MT88.4 R108, [R189+0x2000] ;  /* 0x00200000bd6c783b */ /* 0x000fe20000004200 */
[C---:B------:R-:W-:Y:S01]  /*8e80*/  FMUL.FTZ R44, R2.reuse, R44 ;  /* 0x0000002c022c7220 */ /* 0x040fe20000410000 */
[C---:B------:R-:W-:Y:S01]  /*8e90*/  FMUL.FTZ R45, R2.reuse, R45 ;  /* 0x0000002d022d7220 */ /* 0x040fe20000410000 */
[C---:B------:R-:W-:Y:S01]  /*8ea0*/  HMMA.16816.F32 R4, R128.reuse, R12, R4 ;  /* 0x0000000c8004723c */ /* 0x040fe20000001804 */
[----:B------:R-:W-:Y:S04]  /*8eb0*/  MUFU.EX2 R179, R179 ;  /* 0x000000b300b37308 */ /* 0x000fe80000000800 */
[----:B------:R-:W-:Y:S01]  /*8ec0*/  LDSM.16.MT88.4 R124, [R138+0xe800] ;  /* 0x00e800008a7c783b */ /* 0x000fe20000004200 */
[C---:B------:R-:W-:Y:S01]  /*8ed0*/  FMUL.FTZ R12, R2.reuse, R120 ;  /* 0x00000078020c7220 */ /* 0x040fe20000410000 */
[----:B------:R-:W-:Y:S01]  /*8ee0*/  FMUL.FTZ R13, R2, R121 ;  /* 0x00000079020d7220 */ /* 0x000fe20000410000 */
[C---:B------:R-:W-:Y:S03]  /*8ef0*/  HMMA.16816.F32 R8, R128.reuse, R14, R8 ;  /* 0x0000000e8008723c */ /* 0x040fe60000001808 */
[----:B------:R-:W1:Y:S01]  /*8f00*/  MUFU.EX2 R180, R180 ;  /* 0x000000b400b47308 */ /* 0x000e620000000800 */
[C---:B------:R-:W-:Y:S01]  /*8f10*/  FMUL.FTZ R14, R0.reuse, R122 ;  /* 0x0000007a000e7220 */ /* 0x040fe20000410000 */
[C---:B------:R-:W-:Y:S01]  /*8f20*/  FMUL.FTZ R15, R0.reuse, R123 ;  /* 0x0000007b000f7220 */ /* 0x040fe20000410000 */
[C---:B------:R-:W-:Y:S01]  /*8f30*/  FMUL.FTZ R46, R0.reuse, R46 ;  /* 0x0000002e002e7220 */ /* 0x040fe20000410000 */
[----:B------:R-:W2:Y:S01]  /*8f40*/  LDSM.16.MT88.4 R120, [R189] ;  /* 0x00000000bd78783b */ /* 0x000ea20000004200 */
[----:B------:R-:W-:Y:S01]  /*8f50*/  FMUL.FTZ R47, R0, R47 ;  /* 0x0000002f002f7220 */ /* 0x000fe20000410000 */
[C---:B------:R-:W-:Y:S01]  /*8f60*/  FMUL.FTZ R48, R2.reuse, R48 ;  /* 0x0000003002307220 */ /* 0x040fe20000410000 */
[----:B------:R-:W-:Y:S01]  /*8f70*/  FMUL.FTZ R49, R2, R49 ;  /* 0x0000003102317220 */ /* 0x000fe20000410000 */
[----:B------:R-:W-:Y:S01]  /*8f80*/  FMUL.FTZ R50, R0, R50 ;  /* 0x0000003200327220 */ /* 0x000fe20000410000 */
[C---:B------:R-:W-:Y:S01]  /*8f90*/  HMMA.16816.F32 R12, R128.reuse, R20, R12 ;  /* 0x00000014800c723c */ /* 0x040fe2000000180c */
[----:B------:R-:W-:Y:S02]  /*8fa0*/  MUFU.EX2 R181, R181 ;  /* 0x000000b500b57308 */ /* 0x000fe40000000800 */
[C---:B------:R-:W-:Y:S01]  /*8fb0*/  FMUL.FTZ R20, R2.reuse, R112 ;  /* 0x0000007002147220 */ /* 0x040fe20000410000 */
[----:B------:R-:W-:Y:S01]  /*8fc0*/  FMUL.FTZ R21, R2, R113 ;  /* 0x0000007102157220 */ /* 0x000fe20000410000 */
[----:B------:R-:W-:Y:S01]  /*8fd0*/  FMUL.FTZ R51, R0, R51 ;  /* 0x0000003300337220 */ /* 0x000fe20000410000 */
[C---:B------:R-:W-:Y:S01]  /*8fe0*/  FMUL.FTZ R52, R2.reuse, R52 ;  /* 0x0000003402347220 */ /* 0x040fe20000410000 */
[----:B------:R-:W-:Y:S01]  /*8ff0*/  FMUL.FTZ R53, R2, R53 ;  /* 0x0000003502357220 */ /* 0x000fe20000410000 */
[C---:B------:R-:W-:Y:S03]  /*9000*/  HMMA.16816.F32 R16, R128.reuse, R22, R16 ;  /* 0x000000168010723c */ /* 0x040fe60000001810 */
[----:B------:R-:W3:Y:S01]  /*9010*/  MUFU.EX2 R176, R176 ;  /* 0x000000b000b07308 */ /* 0x000ee20000000800 */
[C---:B------:R-:W-:Y:S01]  /*9020*/  FMUL.FTZ R22, R0.reuse, R114 ;  /* 0x0000007200167220 */ /* 0x040fe20000410000 */
[C---:B------:R-:W-:Y:S01]  /*9030*/  FMUL.FTZ R23, R0.reuse, R115 ;  /* 0x0000007300177220 */ /* 0x040fe20000410000 */
[C---:B------:R-:W-:Y:S01]  /*9040*/  FMUL.FTZ R54, R0.reuse, R54 ;  /* 0x0000003600367220 */ /* 0x040fe20000410000 */
[----:B------:R-:W4:Y:S01]  /*9050*/  LDSM.16.MT88.4 R112, [R187+0xe000] ;  /* 0x00e00000bb70783b */ /* 0x000f220000004200 */
        /* <DEDUP_REMOVED lines=12> */
[----:B------:R-:W5:Y:S01]  /*9120*/  MUFU.EX2 R183, R183 ;  /* 0x000000b700b77308 */ /* 0x000f620000000800 */
[C---:B------:R-:W-:Y:S01]  /*9130*/  FMUL.FTZ R30, R0.reuse, R106 ;  /* 0x0000006a001e7220 */ /* 0x040fe20000410000 */
[C---:B------:R-:W-:Y:S01]  /*9140*/  FMUL.FTZ R31, R0.reuse, R107 ;  /* 0x0000006b001f7220 */ /* 0x040fe20000410000 */
[C---:B------:R-:W-:Y:S01]  /*9150*/  FMUL.FTZ R62, R0.reuse, R62 ;  /* 0x0000003e003e7220 */ /* 0x040fe20000410000 */
[----:B------:R-:W1:Y:S01]  /*9160*/  LDSM.16.MT88.4 R104, [R138+0xe000] ;  /* 0x00e000008a68783b */ /* 0x000e620000004200 */
[----:B------:R-:W-:Y:S01]  /*9170*/  FMUL.FTZ R63, R0, R63 ;  /* 0x0000003f003f7220 */ /* 0x000fe20000410000 */
[C---:B------:R-:W-:Y:S01]  /*9180*/  FMUL.FTZ R64, R2.reuse, R64 ;  /* 0x0000004002407220 */ /* 0x040fe20000410000 */
[----:B------:R-:W-:Y:S01]  /*9190*/  FMUL.FTZ R65, R2, R65 ;  /* 0x0000004102417220 */ /* 0x000fe20000410000 */
[C---:B------:R-:W-:Y:S01]  /*91a0*/  FMUL.FTZ R66, R0.reuse, R66 ;  /* 0x0000004200427220 */ /* 0x040fe20000410000 */
[C---:B--2---:R-:W-:Y:S01]  /*91b0*/  HMMA.16816.F32 R28, R128.reuse, R120, R28 ;  /* 0x00000078801c723c */ /* 0x044fe2000000181c */
[----:B------:R-:W-:Y:S02]  /*91c0*/  MUFU.EX2 R191, R191 ;  /* 0x000000bf00bf7308 */ /* 0x000fe40000000800 */
[----:B------:R-:W-:Y:S01]  /*91d0*/  FMUL.FTZ R67, R0, R67 ;  /* 0x0000004300437220 */ /* 0x000fe20000410000 */
[C---:B------:R-:W-:Y:S01]  /*91e0*/  FMUL.FTZ R68, R2.reuse, R68 ;  /* 0x0000004402447220 */ /* 0x040fe20000410000 */
[----:B------:R-:W-:Y:S01]  /*91f0*/  FMUL.FTZ R69, R2, R69 ;  /* 0x0000004502457220 */ /* 0x000fe20000410000 */
[C---:B------:R-:W-:Y:S01]  /*9200*/  FMUL.FTZ R70, R0.reuse, R70 ;  /* 0x0000004600467220 */ /* 0x040fe20000410000 */
[----:B------:R-:W-:Y:S01]  /*9210*/  FMUL.FTZ R71, R0, R71 ;  /* 0x0000004700477220 */ /* 0x000fe20000410000 */
[C---:B------:R-:W-:Y:S01]  /*9220*/  HMMA.16816.F32 R32, R128.reuse, R122, R32 ;  /* 0x0000007a8020723c */ /* 0x040fe20000001820 */
[----:B------:R-:W-:Y:S02]  /*9230*/  LDSM.16.MT88.4 R120, [R189+0x800] ;  /* 0x00080000bd78783b */ /* 0x000fe40000004200 */
[----:B------:R-:W2:Y:S01]  /*9240*/  MUFU.EX2 R182, R182 ;  /* 0x000000b600b67308 */ /* 0x000ea20000000800 */
[C---:B------:R-:W-:Y:S01]  /*9250*/  FMUL.FTZ R72, R2.reuse, R72 ;  /* 0x0000004802487220 */ /* 0x040fe20000410000 */
[----:B------:R-:W-:Y:S01]  /*9260*/  FMUL.FTZ R73, R2, R73 ;  /* 0x0000004902497220 */ /* 0x000fe20000410000 */
[C---:B------:R-:W-:Y:S01]  /*9270*/  FMUL.FTZ R74, R0.reuse, R74 ;  /* 0x0000004a004a7220 */ /* 0x040fe20000410000 */
[----:B------:R-:W-:Y:S01]  /*9280*/  FMUL.FTZ R75, R0, R75 ;  /* 0x0000004b004b7220 */ /* 0x000fe20000410000 */
[C---:B------:R-:W-:Y:S01]  /*9290*/  FMUL.FTZ R76, R2.reuse, R76 ;  /* 0x0000004c024c7220 */ /* 0x040fe20000410000 */
[C---:B----4-:R-:W-:Y:S04]  /*92a0*/  HMMA.16816.F32 R36, R128.reuse, R112, R36 ;  /* 0x000000708024723c */ /* 0x050fe80000001824 */
[----:B------:R-:W-:Y:S01]  /*92b0*/  MUFU.EX2 R190, R190 ;  /* 0x000000be00be7308 */ /* 0x000fe20000000800 */
[----:B------:R-:W-:Y:S01]  /*92c0*/  FMUL.FTZ R77, R2, R77 ;  /* 0x0000004d024d7220 */ /* 0x000fe20000410000 */
[C---:B------:R-:W-:Y:S01]  /*92d0*/  FMUL.FTZ R78, R0.reuse, R78 ;  /* 0x0000004e004e7220 */ /* 0x040fe20000410000 */
[----:B------:R-:W-:Y:S01]  /*92e0*/  FMUL.FTZ R79, R0, R79 ;  /* 0x0000004f004f7220 */ /* 0x000fe20000410000 */
[C---:B------:R-:W-:Y:S01]  /*92f0*/  FMUL.FTZ R80, R2.reuse, R80 ;  /* 0x0000005002507220 */ /* 0x040fe20000410000 */
[----:B------:R-:W-:Y:S01]  /*9300*/  FMUL.FTZ R81, R2, R81 ;  /* 0x0000005102517220 */ /* 0x000fe20000410000 */
[C---:B------:R-:W-:Y:S01]  /*9310*/  HMMA.16816.F32 R40, R128.reuse, R114, R40 ;  /* 0x000000728028723c */ /* 0x040fe20000001828 */
[----:B------:R-:W-:Y:S03]  /*9320*/  LDSM.16.MT88.4 R112, [R138+0xc800] ;  /* 0x00c800008a70783b */ /* 0x000fe60000004200 */
[----:B------:R-:W4:Y:S01]  /*9330*/  MUFU.EX2 R193, R193 ;  /* 0x000000c100c17308 */ /* 0x000f220000000800 */
[C---:B------:R-:W-:Y:S01]  /*9340*/  FMUL.FTZ R82, R0.reuse, R82 ;  /* 0x0000005200527220 */ /* 0x040fe20000410000 */
[----:B------:R-:W-:Y:S01]  /*9350*/  FMUL.FTZ R83, R0, R83 ;  /* 0x0000005300537220 */ /* 0x000fe20000410000 */
        /* <DEDUP_REMOVED lines=9> */
[C---:B------:R-:W-:Y:S01]  /*93f0*/  FMUL.FTZ R92, R2.reuse, R92 ;  /* 0x0000005c025c7220 */ /* 0x040fe20000410000 */
[----:B------:R-:W-:Y:S01]  /*9400*/  FMUL.FTZ R93, R2, R93 ;  /* 0x0000005d025d7220 */ /* 0x000fe20000410000 */
[C---:B------:R-:W-:Y:S01]  /*9410*/  FMUL.FTZ R94, R0.reuse, R94 ;  /* 0x0000005e005e7220 */ /* 0x040fe20000410000 */
[C---:B------:R-:W-:Y:S01]  /*9420*/  HMMA.16816.F32 R48, R128.reuse, R106, R48 ;  /* 0x0000006a8030723c */ /* 0x040fe20000001830 */
[----:B------:R-:W1:Y:S02]  /*9430*/  LDSM.16.MT88.4 R104, [R187+0x10000] ;  /* 0x01000000bb68783b */ /* 0x000e640000004200 */
[----:B------:R-:W-:Y:S01]  /*9440*/  FMUL.FTZ R95, R0, R95 ;  /* 0x0000005f005f7220 */ /* 0x000fe20000410000 */
[C---:B------:R-:W-:Y:S01]  /*9450*/  FMUL.FTZ R96, R2.reuse, R96 ;  /* 0x0000006002607220 */ /* 0x040fe20000410000 */
[----:B------:R-:W-:Y:S01]  /*9460*/  FMUL.FTZ R97, R2, R97 ;  /* 0x0000006102617220 */ /* 0x000fe20000410000 */
[C---:B------:R-:W-:Y:S01]  /*9470*/  FMUL.FTZ R98, R0.reuse, R98 ;  /* 0x0000006200627220 */ /* 0x040fe20000410000 */
[----:B------:R-:W-:Y:S01]  /*9480*/  FMUL.FTZ R99, R0, R99 ;  /* 0x0000006300637220 */ /* 0x000fe20000410000 */
[C---:B------:R-:W-:Y:S03]  /*9490*/  HMMA.16816.F32 R52, R128.reuse, R100, R52 ;  /* 0x000000648034723c */ /* 0x040fe60000001834 */
[----:B------:R-:W-:Y:S01]  /*94a0*/  FFMA.FTZ R192, R223, UR4, -R156 ;  /* 0x00000004dfc07c23 */ /* 0x000fe2000801089c */
[----:B------:R-:W-:Y:S01]  /*94b0*/  FFMA.FTZ R194, R231, UR4, -R158 ;  /* 0x00000004e7c27c23 */ /* 0x000fe2000801089e */
[--C-:B------:R-:W-:Y:S01]  /*94c0*/  FFMA.FTZ R196, R225, UR4, -R156.reuse ;  /* 0x00000004e1c47c23 */ /* 0x100fe2000801089c */
[--C-:B------:R-:W-:Y:S01]  /*94d0*/  FFMA.FTZ R221, R221, UR4, -R156.reuse ;  /* 0x00000004dddd7c23 */ /* 0x100fe2000801089c */
[----:B------:R-:W-:Y:S01]  /*94e0*/  FFMA.FTZ R233, R233, UR4, -R156 ;  /* 0x00000004e9e97c23 */ /* 0x000fe2000801089c */
[C---:B------:R-:W-:Y:S01]  /*94f0*/  HMMA.16816.F32 R56, R128.reuse, R102, R56 ;  /* 0x000000668038723c */ /* 0x040fe20000001838 */
[----:B------:R-:W3:Y:S01]  /*9500*/  LDSM.16.MT88.4 R100, [R138+0x10000] ;  /* 0x010000008a64783b */ /* 0x000ee20000004200 */
[----:B------:R-:W-:Y:S01]  /*9510*/  MUFU.EX2 R192, R192 ;  /* 0x000000c000c07308 */ /* 0x000fe20000000800 */
[--C-:B------:R-:W-:Y:S01]  /*9520*/  FFMA.FTZ R235, R235, UR4, -R158.reuse ;  /* 0x00000004ebeb7c23 */ /* 0x100fe2000801089e */
[----:B------:R-:W-:Y:S01]  /*9530*/  FFMA.FTZ R217, R217, UR4, -R158 ;  /* 0x00000004d9d97c23 */ /* 0x000fe2000801089e */
[--C-:B------:R-:W-:Y:S01]  /*9540*/  FFMA.FTZ R218, R136, UR4, -R156.reuse ;  /* 0x0000000488da7c23 */ /* 0x100fe2000801089c */
[----:B------:R-:W-:Y:S01]  /*9550*/  FFMA.FTZ R135, R135, UR4, -R156 ;  /* 0x0000000487877c23 */ /* 0x000fe2000801089c */
[--C-:B------:R-:W-:Y:S01]  /*9560*/  FFMA.FTZ R201, R201, UR4, -R158.reuse ;  /* 0x00000004c9c97c23 */ /* 0x100fe2000801089e */
[C---:B------:R-:W-:Y:S04]  /*9570*/  HMMA.16816.F32 R60, R128.reuse, R108, R60 ;  /* 0x0000006c803c723c */ /* 0x040fe8000000183c */
[----:B------:R-:W4:Y:S01]  /*9580*/  MUFU.EX2 R223, R233 ;  /* 0x000000e900df7308 */ /* 0x000f220000000800 */
[--C-:B------:R-:W-:Y:S01]  /*9590*/  FFMA.FTZ R219, R219, UR4, -R158.reuse ;  /* 0x00000004dbdb7c23 */ /* 0x100fe2000801089e */
[----:B------:R-:W-:Y:S08]  /*95a0*/  FFMA.FTZ R158, R216, UR4, -R158 ;  /* 0x00000004d89e7c23 */ /* 0x000ff0000801089e */
[----:B------:R-:W-:Y:S01]  /*95b0*/  MUFU.EX2 R194, R194 ;  /* 0x000000c200c27308 */ /* 0x000fe20000000800 */
[----:B------:R-:W-:Y:S01]  /*95c0*/  FFMA.FTZ R177, R2, R213, R177 ;  /* 0x000000d502b17223 */ /* 0x000fe200000100b1 */
[----:B------:R-:W-:Y:S01]  /*95d0*/  ISETP.NE.AND P1, PT, R210, -0x1, PT ;  /* 0xffffffffd200780c */ /* 0x000fe20003f25270 */
[C---:B------:R-:W-:Y:S01]  /*95e0*/  HMMA.16816.F32 R64, R128.reuse, R110, R64 ;  /* 0x0000006e8040723c */ /* 0x040fe20000001840 */
[----:B------:R-:W4:Y:S06]  /*95f0*/  LDSM.16.MT88.4 R108, [R168+0x4000] ;  /* 0x00400000a86c783b */ /* 0x000f2c0000004200 */
[----:B------:R-:W4:Y:S01]  /*9600*/  MUFU.EX2 R225, R235 ;  /* 0x000000eb00e17308 */ /* 0x000f220000000800 */
[----:B------:R-:W-:Y:S01]  /*9610*/  FFMA.FTZ R175, R0, R211, R175 ;  /* 0x000000d300af7223 */ /* 0x000fe200000100af */
[----:B------:R-:W-:Y:S08]  /*9620*/  FADD.FTZ R174, R174, R177 ;  /* 0x000000b1aeae7221 */ /* 0x000ff00000010000 */
[----:B------:R-:W-:Y:S01]  /*9630*/  MUFU.EX2 R196, R196 ;  /* 0x000000c400c47308 */ /* 0x000fe20000000800 */
[----:B------:R-:W-:Y:S01]  /*9640*/  FADD.FTZ R175, R171, R175 ;  /* 0x000000afabaf7221 */ /* 0x000fe20000010000 */
[----:B------:R-:W-:Y:S01]  /*9650*/  FADD.FTZ R173, R173, R174 ;  /* 0x000000aeadad7221 */ /* 0x000fe20000010000 */
[C---:B-1----:R-:W-:Y:S07]  /*9660*/  HMMA.16816.F32 R68, R128.reuse, R104, R68 ;  /* 0x000000688044723c */ /* 0x042fee0000001844 */
[----:B------:R-:W1:Y:S01]  /*9670*/  MUFU.EX2 R221, R221 ;  /* 0x000000dd00dd7308 */ /* 0x000e620000000800 */
[----:B------:R-:W-:Y:S01]  /*9680*/  FADD.FTZ R170, R170, R175 ;  /* 0x000000afaaaa7221 */ /* 0x000fe20000010000 */
[----:B------:R-:W-:Y:S08]  /*9690*/  FADD.FTZ R172, R172, R173 ;  /* 0x000000adacac7221 */ /* 0x000ff00000010000 */
[----:B------:R-:W-:Y:S01]  /*96a0*/  MUFU.EX2 R217, R217 ;  /* 0x000000d900d97308 */ /* 0x000fe20000000800 */
[----:B------:R-:W-:Y:S01]  /*96b0*/  FADD.FTZ R170, R169, R170 ;  /* 0x000000aaa9aa7221 */ /* 0x000fe20000010000 */
[C---:B------:R-:W-:Y:S01]  /*96c0*/  HMMA.16816.F32 R72, R128.reuse, R106, R72 ;  /* 0x0000006a8048723c */ /* 0x040fe20000001848 */
[----:B------:R-:W1:Y:S07]  /*96d0*/  LDSM.16.MT88.4 R104, [R189+0x4000] ;  /* 0x00400000bd68783b */ /* 0x000e6e0000004200 */
[----:B------:R-:W1:Y:S10]  /*96e0*/  MUFU.EX2 R136, R219 ;  /* 0x000000db00887308 */ /* 0x000e740000000800 */
[----:B------:R-:W-:Y:S01]  /*96f0*/  MUFU.EX2 R218, R218 ;  /* 0x000000da00da7308 */ /* 0x000fe20000000800 */
[C---:B---3--:R-:W-:Y:S09]  /*9700*/  HMMA.16816.F32 R76, R128.reuse, R100, R76 ;  /* 0x00000064804c723c */ /* 0x048ff2000000184c */
[----:B------:R-:W3:Y:S01]  /*9710*/  MUFU.EX2 R135, R135 ;  /* 0x0000008700877308 */ /* 0x000ee20000000800 */
[----:B------:R-:W-:Y:S02]  /*9720*/  F2FP.F16.F32.PACK_AB R100, R180, R179 ;  /* 0x000000b3b464723e */ /* 0x000fe400000000ff */
[C---:B------:R-:W-:Y:S07]  /*9730*/  F2FP.F16.F32.PACK_AB R101, R176.reuse, R181 ;  /* 0x000000b5b065723e */ /* 0x040fee00000000ff */
[----:B------:R-:W-:Y:S01]  /*9740*/  MUFU.EX2 R201, R201 ;  /* 0x000000c900c97308 */ /* 0x000fe20000000800 */
[----:B------:R-:W-:Y:S01]  /*9750*/  FADD.FTZ R181, R181, R170 ;  /* 0x000000aab5b57221 */ /* 0x000fe20000010000 */
[C---:B------:R-:W-:Y:S03]  /*9760*/  HMMA.16816.F32 R80, R128.reuse, R102, R80 ;  /* 0x000000668050723c */ /* 0x040fe60000001850 */
[----:B-----5:R-:W-:Y:S01]  /*9770*/  F2FP.F16.F32.PACK_AB R102, R183, R178 ;  /* 0x000000b2b766723e */ /* 0x020fe200000000ff */
[----:B------:R-:W-:Y:S01]  /*9780*/  FADD.FTZ R176, R176, R181 ;  /* 0x000000b5b0b07221 */ /* 0x000fe20000010000 */
[C---:B--2---:R-:W-:Y:S03]  /*9790*/  F2FP.F16.F32.PACK_AB R103, R182.reuse, R191 ;  /* 0x000000bfb667723e */ /* 0x044fe600000000ff */
[C---:B----4-:R-:W-:Y:S03]  /*97a0*/  HMMA.16816.F32 R84, R128.reuse, R108, R84 ;  /* 0x0000006c8054723c */ /* 0x050fe60000001854 */
[----:B------:R-:W-:Y:S04]  /*97b0*/  FADD.FTZ R191, R191, R176 ;  /* 0x000000b0bfbf7221 */ /* 0x000fe80000010000 */
[----:B------:R-:W-:Y:S01]  /*97c0*/  FADD.FTZ R182, R182, R191 ;  /* 0x000000bfb6b67221 */ /* 0x000fe20000010000 */
[C---:B------:R-:W-:Y:S01]  /*97d0*/  HMMA.16816.F32 R88, R128.reuse, R110, R88 ;  /* 0x0000006e8058723c */ /* 0x040fe20000001858 */
[----:B------:R-:W2:Y:S07]  /*97e0*/  LDSM.16.MT88.4 R108, [R187+0xc800] ;  /* 0x00c80000bb6c783b */ /* 0x000eae0000004200 */
[C---:B-1----:R-:W-:Y:S08]  /*97f0*/  HMMA.16816.F32 R92, R128.reuse, R104, R92 ;  /* 0x00000068805c723c */ /* 0x042ff0000000185c */
[----:B------:R-:W-:Y:S01]  /*9800*/  HMMA.16816.F32 R96, R128, R106, R96 ;  /* 0x0000006a8060723c */ /* 0x000fe20000001860 */
[----:B------:R-:W1:Y:S08]  /*9810*/  LDSM.16.MT88.4 R104, [R187+0xe800] ;  /* 0x00e80000bb68783b */ /* 0x000e700000004200 */
[----:B------:R-:W4:Y:S01]  /*9820*/  LDSM.16.MT88.4 R128, [R168+0x2800] ;  /* 0x00280000a880783b */ /* 0x000f220000004200 */
[C---:B--2---:R-:W-:Y:S08]  /*9830*/  HMMA.16816.F32 R4, R100.reuse, R108, R4 ;  /* 0x0000006c6404723c */ /* 0x044ff00000001804 */
[C---:B------:R-:W-:Y:S01]  /*9840*/  HMMA.16816.F32 R8, R100.reuse, R110, R8 ;  /* 0x0000006e6408723c */ /* 0x040fe20000001808 */
[----:B------:R-:W2:Y:S07]  /*9850*/  LDSM.16.MT88.4 R108, [R138+0x10800] ;  /* 0x010800008a6c783b */ /* 0x000eae0000004200 */
        /* <DEDUP_REMOVED lines=9> */
[C---:B-1----:R-:W-:Y:S08]  /*98f0*/  HMMA.16816.F32 R36, R100.reuse, R104, R36 ;  /* 0x000000686424723c */ /* 0x042ff00000001824 */
[C---:B------:R-:W-:Y:S01]  /*9900*/  HMMA.16816.F32 R40, R100.reuse, R106, R40 ;  /* 0x0000006a6428723c */ /* 0x040fe20000001828 */
[----:B------:R-:W1:Y:S07]  /*9910*/  LDSM.16.MT88.4 R104, [R189+0x4800] ;  /* 0x00480000bd68783b */ /* 0x000e6e0000004200 */
[C---:B------:R-:W-:Y:S08]  /*9920*/  HMMA.16816.F32 R44, R100.reuse, R124, R44 ;  /* 0x0000007c642c723c */ /* 0x040ff0000000182c */
[C---:B------:R-:W-:Y:S01]  /*9930*/  HMMA.16816.F32 R48, R100.reuse, R126, R48 ;  /* 0x0000007e6430723c */ /* 0x040fe20000001830 */
[----:B------:R-:W-:Y:S07]  /*9940*/  LDSM.16.MT88.4 R124, [R187+0xf000] ;  /* 0x00f00000bb7c783b */ /* 0x000fee0000004200 */
[C---:B----4-:R-:W-:Y:S08]  /*9950*/  HMMA.16816.F32 R52, R100.reuse, R128, R52 ;  /* 0x000000806434723c */ /* 0x050ff00000001834 */
        /* <DEDUP_REMOVED lines=8> */
[C---:B--2---:R-:W-:Y:S08]  /*99e0*/  HMMA.16816.F32 R76, R100.reuse, R108, R76 ;  /* 0x0000006c644c723c */ /* 0x044ff0000000184c */
[C---:B------:R-:W-:Y:S01]  /*99f0*/  HMMA.16816.F32 R80, R100.reuse, R110, R80 ;  /* 0x0000006e6450723c */ /* 0x040fe20000001850 */
[----:B------:R-:W2:Y:S07]  /*9a00*/  LDSM.16.MT88.4 R108, [R187+0xd000] ;  /* 0x00d00000bb6c783b */ /* 0x000eae0000004200 */
[C---:B------:R-:W-:Y:S08]  /*9a10*/  HMMA.16816.F32 R84, R100.reuse, R148, R84 ;  /* 0x000000946454723c */ /* 0x040ff00000001854 */
[C---:B------:R-:W-:Y:S01]  /*9a20*/  HMMA.16816.F32 R88, R100.reuse, R150, R88 ;  /* 0x000000966458723c */ /* 0x040fe20000001858 */
[----:B------:R-:W-:Y:S07]  /*9a30*/  LDSM.16.MT88.4 R148, [R138+0x11000] ;  /* 0x011000008a94783b */ /* 0x000fee0000004200 */
[C---:B-1----:R-:W-:Y:S08]  /*9a40*/  HMMA.16816.F32 R92, R100.reuse, R104, R92 ;  /* 0x00000068645c723c */ /* 0x042ff0000000185c */
[----:B------:R-:W-:Y:S01]  /*9a50*/  HMMA.16816.F32 R96, R100, R106, R96 ;  /* 0x0000006a6460723c */ /* 0x000fe20000001860 */
[----:B------:R-:W1:Y:S02]  /*9a60*/  LDSM.16.MT88.4 R104, [R189+0x3000] ;  /* 0x00300000bd68783b */ /* 0x000e640000004200 */
[----:B------:R-:W-:Y:S02]  /*9a70*/  F2FP.F16.F32.PACK_AB R100, R193, R190 ;  /* 0x000000bec164723e */ /* 0x000fe400000000ff */
[C---:B------:R-:W-:Y:S01]  /*9a80*/  F2FP.F16.F32.PACK_AB R101, R192.reuse, R223 ;  /* 0x000000dfc065723e */ /* 0x040fe200000000ff */
[----:B------:R-:W-:Y:S01]  /*9a90*/  FADD.FTZ R223, R223, R182 ;  /* 0x000000b6dfdf7221 */ /* 0x000fe20000010000 */
[----:B------:R-:W-:Y:S02]  /*9aa0*/  F2FP.F16.F32.PACK_AB R102, R225, R194 ;  /* 0x000000c2e166723e */ /* 0x000fe400000000ff */
[C---:B------:R-:W-:Y:S01]  /*9ab0*/  F2FP.F16.F32.PACK_AB R103, R221.reuse, R196 ;  /* 0x000000c4dd67723e */ /* 0x040fe200000000ff */
[----:B------:R-:W-:Y:S04]  /*9ac0*/  FADD.FTZ R223, R192, R223 ;  /* 0x000000dfc0df7221 */ /* 0x000fe80000010000 */
[----:B------:R-:W-:Y:S02]  /*9ad0*/  FADD.FTZ R196, R196, R223 ;  /* 0x000000dfc4c47221 */ /* 0x000fe40000010000 */
[C---:B--2---:R-:W-:Y:S03]  /*9ae0*/  HMMA.16816.F32 R4, R100.reuse, R108, R4 ;  /* 0x0000006c6404723c */ /* 0x044fe60000001804 */
[----:B------:R-:W-:Y:S05]  /*9af0*/  FADD.FTZ R221, R221, R196 ;  /* 0x000000c4dddd7221 */ /* 0x000fea0000010000 */
[C---:B------:R-:W-:Y:S01]  /*9b00*/  HMMA.16816.F32 R8, R100.reuse, R110, R8 ;  /* 0x0000006e6408723c */ /* 0x040fe20000001808 */
[----:B------:R-:W2:Y:S07]  /*9b10*/  LDSM.16.MT88.4 R108, [R189+0x5000] ;  /* 0x00500000bd6c783b */ /* 0x000eae0000004200 */
[C---:B------:R-:W-:Y:S03]  /*9b20*/  HMMA.16816.F32 R12, R100.reuse, R112, R12 ;  /* 0x00000070640c723c */ /* 0x040fe6000000180c */
[--C-:B------:R-:W-:Y:S01]  /*9b30*/  FFMA.FTZ R112, R134, UR4, -R156.reuse ;  /* 0x0000000486707c23 */ /* 0x100fe2000801089c */
[----:B------:R-:W-:Y:S01]  /*9b40*/  FFMA.FTZ R156, R133, UR4, -R156 ;  /* 0x00000004859c7c23 */ /* 0x000fe2000801089c */
[----:B------:R-:W4:Y:S03]  /*9b50*/  MUFU.EX2 R134, R158 ;  /* 0x0000009e00867308 */ /* 0x000f260000000800 */
[C---:B------:R-:W-:Y:S07]  /*9b60*/  HMMA.16816.F32 R16, R100.reuse, R114, R16 ;  /* 0x000000726410723c */ /* 0x040fee0000001810 */
[----:B------:R5:W-:Y:S10]  /*9b70*/  MUFU.EX2 R216, R156 ;  /* 0x0000009c00d87308 */ /* 0x000bf40000000800 */
[----:B------:R-:W1:Y:S01]  /*9b80*/  MUFU.EX2 R133, R112 ;  /* 0x0000007000857308 */ /* 0x000e620000000800 */
[C---:B------:R-:W-:Y:S01]  /*9b90*/  HMMA.16816.F32 R20, R100.reuse, R116, R20 ;  /* 0x000000746414723c */ /* 0x040fe20000001814 */
[----:B-----5:R-:W-:Y:S07]  /*9ba0*/  LDSM.16.MT88.4 R156, [R168+0x3800] ;  /* 0x00380000a89c783b */ /* 0x020fee0000004200 */
[C---:B------:R-:W-:Y:S01]  /*9bb0*/  HMMA.16816.F32 R24, R100.reuse, R118, R24 ;  /* 0x000000766418723c */ /* 0x040fe20000001818 */
[----:B------:R-:W-:Y:S07]  /*9bc0*/  LDSM.16.MT88.4 R116, [R138+0xd800] ;  /* 0x00d800008a74783b */ /* 0x000fee0000004200 */
[C---:B------:R-:W-:Y:S08]  /*9bd0*/  HMMA.16816.F32 R28, R100.reuse, R120, R28 ;  /* 0x00000078641c723c */ /* 0x040ff0000000181c */
[C---:B------:R-:W-:Y:S08]  /*9be0*/  HMMA.16816.F32 R32, R100.reuse, R122, R32 ;  /* 0x0000007a6420723c */ /* 0x040ff00000001820 */
[C---:B------:R-:W-:Y:S08]  /*9bf0*/  HMMA.16816.F32 R36, R100.reuse, R124, R36 ;  /* 0x0000007c6424723c */ /* 0x040ff00000001824 */
[C---:B------:R-:W-:Y:S01]  /*9c00*/  HMMA.16816.F32 R40, R100.reuse, R126, R40 ;  /* 0x0000007e6428723c */ /* 0x040fe20000001828 */
[----:B------:R-:W5:Y:S07]  /*9c10*/  LDSM.16.MT88.4 R124, [R187+0xd800] ;  /* 0x00d80000bb7c783b */ /* 0x000f6e0000004200 */
[C---:B------:R-:W-:Y:S08]  /*9c20*/  HMMA.16816.F32 R44, R100.reuse, R128, R44 ;  /* 0x00000080642c723c */ /* 0x040ff0000000182c */
[C---:B------:R-:W-:Y:S08]  /*9c30*/  HMMA.16816.F32 R48, R100.reuse, R130, R48 ;  /* 0x000000826430723c */ /* 0x040ff00000001830 */
[C---:B------:R-:W-:Y:S03]  /*9c40*/  HMMA.16816.F32 R52, R100.reuse, R140, R52 ;  /* 0x0000008c6434723c */ /* 0x040fe60000001834 */
[----:B------:R-:W-:Y:S02]  /*9c50*/  F2FP.F16.F32.PACK_AB R140, R136, R217 ;  /* 0x000000d9888c723e */ /* 0x000fe400000000ff */
[C---:B---3--:R-:W-:Y:S01]  /*9c60*/  F2FP.F16.F32.PACK_AB R141, R135.reuse, R218 ;  /* 0x000000da878d723e */ /* 0x048fe200000000ff */
[----:B------:R-:W-:Y:S02]  /*9c70*/  FADD.FTZ R218, R218, R221 ;  /* 0x000000dddada7221 */ /* 0x000fe40000010000 */
[C---:B------:R-:W-:Y:S03]  /*9c80*/  HMMA.16816.F32 R56, R100.reuse, R142, R56 ;  /* 0x0000008e6438723c */ /* 0x040fe60000001838 */
[----:B----4-:R-:W-:Y:S01]  /*9c90*/  F2FP.F16.F32.PACK_AB R142, R134, R201 ;  /* 0x000000c9868e723e */ /* 0x010fe200000000ff */
[----:B------:R-:W-:Y:S01]  /*9ca0*/  FADD.FTZ R218, R135, R218 ;  /* 0x000000da87da7221 */ /* 0x000fe20000010000 */
[C---:B-1----:R-:W-:Y:S03]  /*9cb0*/  F2FP.F16.F32.PACK_AB R143, R216.reuse, R133 ;  /* 0x00000085d88f723e */ /* 0x042fe600000000ff */
[C---:B------:R-:W-:Y:S03]  /*9cc0*/  HMMA.16816.F32 R60, R100.reuse, R104, R60 ;  /* 0x00000068643c723c */ /* 0x040fe6000000183c */
[----:B------:R-:W-:Y:S04]  /*9cd0*/  FADD.FTZ R133, R133, R218 ;  /* 0x000000da85857221 */ /* 0x000fe80000010000 */
[----:B------:R-:W-:Y:S01]  /*9ce0*/  FADD.FTZ R211, R216, R133 ;  /* 0x00000085d8d37221 */ /* 0x000fe20000010000 */
[C---:B------:R-:W-:Y:S01]  /*9cf0*/  HMMA.16816.F32 R64, R100.reuse, R106, R64 ;  /* 0x0000006a6440723c */ /* 0x040fe20000001840 */
[----:B------:R-:W1:Y:S07]  /*9d00*/  LDSM.16.MT88.4 R104, [R168+0x1800] ;  /* 0x00180000a868783b */ /* 0x000e6e0000004200 */
[C---:B------:R-:W-:Y:S08]  /*9d10*/  HMMA.16816.F32 R68, R100.reuse, R144, R68 ;  /* 0x000000906444723c */ /* 0x040ff00000001844 */
[C---:B------:R-:W-:Y:S01]  /*9d20*/  HMMA.16816.F32 R72, R100.reuse, R146, R72 ;  /* 0x000000926448723c */ /* 0x040fe20000001848 */
[----:B------:R-:W3:Y:S07]  /*9d30*/  LDSM.16.MT88.4 R144, [R189+0x1800] ;  /* 0x00180000bd90783b */ /* 0x000eee0000004200 */
[C---:B------:R-:W-:Y:S08]  /*9d40*/  HMMA.16816.F32 R76, R100.reuse, R148, R76 ;  /* 0x00000094644c723c */ /* 0x040ff0000000184c */
[C---:B------:R-:W-:Y:S01]  /*9d50*/  HMMA.16816.F32 R80, R100.reuse, R150, R80 ;  /* 0x000000966450723c */ /* 0x040fe20000001850 */
[----:B------:R-:W4:Y:S07]  /*9d60*/  LDSM.16.MT88.4 R148, [R187+0xf800] ;  /* 0x00f80000bb94783b */ /* 0x000f2e0000004200 */
[C---:B------:R-:W-:Y:S08]  /*9d70*/  HMMA.16816.F32 R84, R100.reuse, R152, R84 ;  /* 0x000000986454723c */ /* 0x040ff00000001854 */
[C---:B------:R-:W-:Y:S01]  /*9d80*/  HMMA.16816.F32 R88, R100.reuse, R154, R88 ;  /* 0x0000009a6458723c */ /* 0x040fe20000001858 */
[----:B------:R-:W4:Y:S07]  /*9d90*/  LDSM.16.MT88.4 R152, [R138+0xf800] ;  /* 0x00f800008a98783b */ /* 0x000f2e0000004200 */
[C---:B--2---:R-:W-:Y:S08]  /*9da0*/  HMMA.16816.F32 R92, R100.reuse, R108, R92 ;  /* 0x0000006c645c723c */ /* 0x044ff0000000185c */
[----:B------:R-:W-:Y:S08]  /*9db0*/  HMMA.16816.F32 R96, R100, R110, R96 ;  /* 0x0000006e6460723c */ /* 0x000ff00000001860 */
[C---:B-----5:R-:W-:Y:S01]  /*9dc0*/  HMMA.16816.F32 R128, R140.reuse, R124, R4 ;  /* 0x0000007c8c80723c */ /* 0x060fe20000001804 */
[----:B------:R-:W2:Y:S07]  /*9dd0*/  LDSM.16.MT88.4 R4, [R138+0x11800] ;  /* 0x011800008a04783b */ /* 0x000eae0000004200 */
[C---:B------:R-:W-:Y:S01]  /*9de0*/  HMMA.16816.F32 R124, R140.reuse, R126, R8 ;  /* 0x0000007e8c7c723c */ /* 0x040fe20000001808 */
[----:B------:R-:W5:Y:S07]  /*9df0*/  LDSM.16.MT88.4 R8, [R168+0x5800] ;  /* 0x00580000a808783b */ /* 0x000f6e0000004200 */
[C---:B------:R-:W-:Y:S01]  /*9e00*/  HMMA.16816.F32 R120, R140.reuse, R116, R12 ;  /* 0x000000748c78723c */ /* 0x040fe2000000180c */
[----:B------:R-:W5:Y:S07]  /*9e10*/  LDSM.16.MT88.4 R12, [R189+0x5800] ;  /* 0x00580000bd0c783b */ /* 0x000f6e0000004200 */
[C---:B------:R-:W-:Y:S08]  /*9e20*/  HMMA.16816.F32 R116, R140.reuse, R118, R16 ;  /* 0x000000768c74723c */ /* 0x040ff00000001810 */
[C---:B-1----:R-:W-:Y:S08]  /*9e30*/  HMMA.16816.F32 R112, R140.reuse, R104, R20 ;  /* 0x000000688c70723c */ /* 0x042ff00000001814 */
[C---:B------:R-:W-:Y:S08]  /*9e40*/  HMMA.16816.F32 R108, R140.reuse, R106, R24 ;  /* 0x0000006a8c6c723c */ /* 0x040ff00000001818 */
[C---:B---3--:R-:W-:Y:S08]  /*9e50*/  HMMA.16816.F32 R104, R140.reuse, R144, R28 ;  /* 0x000000908c68723c */ /* 0x048ff0000000181c */
[C---:B------:R-:W-:Y:S08]  /*9e60*/  HMMA.16816.F32 R100, R140.reuse, R146, R32 ;  /* 0x000000928c64723c */ /* 0x040ff00000001820 */
[C---:B----4-:R-:W-:Y:S08]  /*9e70*/  HMMA.16816.F32 R36, R140.reuse, R148, R36 ;  /* 0x000000948c24723c */ /* 0x050ff00000001824 */
[C---:B------:R-:W-:Y:S08]  /*9e80*/  HMMA.16816.F32 R40, R140.reuse, R150, R40 ;  /* 0x000000968c28723c */ /* 0x040ff00000001828 */
        /* <DEDUP_REMOVED lines=8> */
[C---:B--2---:R-:W-:Y:S03]  /*9f10*/  HMMA.16816.F32 R76, R140.reuse, R4, R76 ;  /* 0x000000048c4c723c */ /* 0x044fe6000000184c */
[----:B------:R-:W-:Y:S04]  /*9f20*/  FADD.FTZ R5, R179, R172 ;  /* 0x000000acb3057221 */ /* 0x000fe80000010000 */
[----:B------:R-:W-:Y:S01]  /*9f30*/  FADD.FTZ R5, R180, R5 ;  /* 0x00000005b4057221 */ /* 0x000fe20000010000 */
[C---:B------:R-:W-:Y:S03]  /*9f40*/  HMMA.16816.F32 R80, R140.reuse, R6, R80 ;  /* 0x000000068c50723c */ /* 0x040fe60000001850 */
[----:B------:R-:W-:Y:S04]  /*9f50*/  FADD.FTZ R178, R178, R5 ;  /* 0x00000005b2b27221 */ /* 0x000fe80000010000 */
[----:B------:R-:W-:Y:S01]  /*9f60*/  FADD.FTZ R183, R183, R178 ;  /* 0x000000b2b7b77221 */ /* 0x000fe20000010000 */
[C---:B-----5:R-:W-:Y:S03]  /*9f70*/  HMMA.16816.F32 R84, R140.reuse, R8, R84 ;  /* 0x000000088c54723c */ /* 0x060fe60000001854 */
[----:B------:R-:W-:Y:S04]  /*9f80*/  FADD.FTZ R190, R190, R183 ;  /* 0x000000b7bebe7221 */ /* 0x000fe80000010000 */
[----:B------:R-:W-:Y:S01]  /*9f90*/  FADD.FTZ R193, R193, R190 ;  /* 0x000000bec1c17221 */ /* 0x000fe20000010000 */
[C---:B------:R-:W-:Y:S03]  /*9fa0*/  HMMA.16816.F32 R88, R140.reuse, R10, R88 ;  /* 0x0000000a8c58723c */ /* 0x040fe60000001858 */
[----:B------:R-:W-:Y:S04]  /*9fb0*/  FADD.FTZ R0, R194, R193 ;  /* 0x000000c1c2007221 */ /* 0x000fe80000010000 */
[----:B------:R-:W-:Y:S01]  /*9fc0*/  FADD.FTZ R0, R225, R0 ;  /* 0x00000000e1007221 */ /* 0x000fe20000010000 */
[C---:B------:R-:W-:Y:S03]  /*9fd0*/  HMMA.16816.F32 R92, R140.reuse, R12, R92 ;  /* 0x0000000c8c5c723c */ /* 0x040fe6000000185c */
[----:B------:R-:W-:Y:S01]  /*9fe0*/  FADD.FTZ R217, R217, R0 ;  /* 0x00000000d9d97221 */ /* 0x000fe20000010000 */
[----:B------:R-:W-:Y:S03]  /*9ff0*/  MOV R0, R3 ;  /* 0x0000000300007202 */ /* 0x000fe60000000f00 */
[----:B------:R-:W-:Y:S01]  /*a000*/  FADD.FTZ R136, R136, R217 ;  /* 0x000000d988887221 */ /* 0x000fe20000010000 */
[----:B------:R-:W-:Y:S03]  /*a010*/  HMMA.16816.F32 R96, R140, R14, R96 ;  /* 0x0000000e8c60723c */ /* 0x000fe60000001860 */
[----:B------:R-:W-:Y:S04]  /*a020*/  FADD.FTZ R201, R201, R136 ;  /* 0x00000088c9c97221 */ /* 0x000fe80000010000 */
[----:B------:R-:W-:Y:S01]  /*a030*/  FADD.FTZ R213, R134, R201 ;  /* 0x000000c986d57221 */ /* 0x000fe20000010000 */
[----:B------:R-:W-:Y:S01]  /*a040*/  @!UPT UIADD3 URZ, UPT, UPT, URZ, URZ, URZ ;  /* 0x000000fffffff290 */ /* 0x000fe2000fffe0ff */
[----:B------:R-:W-:Y:S11]  /*a050*/  @P1 BRA `(.L_x_561) ;  /* 0xffffffc4001c1947 */ /* 0x000ff6000383ffff */
.L_x_557:
        /* <DEDUP_REMOVED lines=249> */
[----:B------:R-:W-:-:S03]  /*aff0*/  MOV R8, 0x7f800000 ;  /* 0x7f80000000087802 */ /* 0x000fc60000000f00 */
[----:B------:R-:W-:Y:S01]  /*b000*/  @P1 FFMA.FTZ R8, R3, R16, R2 ;  /* 0x0000001003081223 */ /* 0x000fe20000010002 */
[----:B----4-:R-:W-:Y:S01]  /*b010*/  SHF.R.U32.HI R7, RZ, 0x2, R186 ;  /* 0x00000002ff077819 */ /* 0x010fe200000116ba */
[----:B-----5:R-:W2:Y:S03]  /*b020*/  LDC.64 R4, c[0x0][0x408] ;  /* 0x00010200ff047b82 */ /* 0x020ea60000000a00 */
[----:B------:R-:W-:Y:S01]  /*b030*/  LOP3.LUT R188, R188, 0x7, R7, 0xf8, !PT ;  /* 0x00000007bcbc7812 */ /* 0x000fe200078ef807 */
[----:B------:R4:W2:Y:S01]  /*b040*/  LDS.128 R12, [R215+0x1800] ;  /* 0x00180000d70c7984 */ /* 0x0008a20000000c00 */
[----:B------:R-:W-:Y:S01]  /*b050*/  MOV R7, 0x7f800000 ;  /* 0x7f80000000077802 */ /* 0x000fe20000000f00 */
[----:B-1----:R-:W-:-:S04]  /*b060*/  @!P3 IMAD.WIDE.U32 R26, R6, R18, RZ ;  /* 0x00000012061ab225 */ /* 0x002fc800078e00ff */
[----:B------:R-:W-:Y:S02]  /*b070*/  @!P3 IMAD R19, R6, R19, R27 ;  /* 0x000000130613b224 */ /* 0x000fe400078e021b */
[----:B------:R-:W-:Y:S02]  /*b080*/  @P3 IMAD R19, R202, R9, R21 ;  /* 0x00000009ca133224 */ /* 0x000fe400078e0215 */
[----:B------:R-:W-:Y:S01]  /*b090*/  @P2 FMUL.FTZ R9, R10, 0.69314718246459960938 ;  /* 0x3f3172180a092820 */ /* 0x000fe20000410000 */
[C---:B------:R-:W-:Y:S02]  /*b0a0*/  @!P4 IMAD R0, R6.reuse, R0, R25 ;  /* 0x000000000600c224 */ /* 0x040fe400078e0219 */
[----:B------:R-:W-:Y:S02]  /*b0b0*/  @!P0 IMAD R202, R6, R11, RZ ;  /* 0x0000000b06ca8224 */ /* 0x000fe400078e02ff */
[----:B---3--:R-:W-:Y:S01]  /*b0c0*/  @P2 FFMA.FTZ R7, R132, R23, R9 ;  /* 0x0000001784072223 */ /* 0x008fe20000010009 */
        /* <DEDUP_REMOVED lines=14> */
.L_x_563:
[----:B------:R-:W-:Y:S05]  /*b1b0*/  BSYNC.RECONVERGENT B0 ;  /* 0x0000000000007941 */ /* 0x000fea0003800200 */
.L_x_562:
[----:B------:R-:W-:Y:S01]  /*b1c0*/  IMAD.MOV.U32 R185, RZ, RZ, RZ ;  /* 0x000000ffffb97224 */ /* 0x000fe200078e00ff */
[----:B------:R-:W-:Y:S01]  /*b1d0*/  SHF.R.U32.HI R0, RZ, 0x3, R186 ;  /* 0x00000003ff007819 */ /* 0x000fe200000116ba */
[----:B------:R-:W-:Y:S01]  /*b1e0*/  @P3 IMAD.MOV.U32 R26, RZ, RZ, R20 ;  /* 0x000000ffff1a3224 */ /* 0x000fe200078e0014 */
[----:B------:R-:W3:Y:S01]  /*b1f0*/  LDCU.64 UR4, c[0x0][0x410] ;  /* 0x00008200ff0477ac */ /* 0x000ee20008000a00 */
[----:B-12---:R-:W-:Y:S01]  /*b200*/  IMAD.WIDE.U32 R6, R4, UR6, R184 ;  /* 0x0000000604067c25 */ /* 0x006fe2000f8e00b8 */
[C---:B------:R-:W-:Y:S01]  /*b210*/  IADD3 R8, PT, PT, R0.reuse, 0x10, RZ ;  /* 0x0000001000087810 */ /* 0x040fe20007ffe0ff */
[----:B------:R1:W2:Y:S01]  /*b220*/  LDS.128 R20, [R215] ;  /* 0x00000000d7147984 */ /* 0x0002a20000000c00 */
[-C--:B------:R-:W-:Y:S01]  /*b230*/  ISETP.GE.AND P3, PT, R0, R195.reuse, PT ;  /* 0x000000c30000720c */ /* 0x080fe20003f66270 */
[----:B------:R-:W-:Y:S01]  /*b240*/  IMAD R2, R5, UR6, R7 ;  /* 0x0000000605027c24 */ /* 0x000fe2000f8e0207 */
[----:B------:R-:W-:Y:S01]  /*b250*/  IADD3 R26, P0, PT, R26, R6, RZ ;  /* 0x000000061a1a7210 */ /* 0x000fe20007f1e0ff */
[----:B------:R-:W-:Y:S01]  /*b260*/  VIADD R6, R0, 0x20 ;  /* 0x0000002000067836 */ /* 0x000fe20000000000 */
[-C--:B------:R-:W-:Y:S01]  /*b270*/  ISETP.GE.AND P2, PT, R8, R195.reuse, PT ;  /* 0x000000c30800720c */ /* 0x080fe20003f46270 */
[----:B------:R-:W-:Y:S01]  /*b280*/  BSSY.RECONVERGENT B0, `(.L_x_564) ;  /* 0x0000017000007945 */ /* 0x000fe20003800200 */
[----:B------:R-:W-:Y:S01]  /*b290*/  IADD3.X R27, PT, PT, R19, R2, RZ, P0, !PT ;  /* 0x00000002131b7210 */ /* 0x000fe200007fe4ff */
[----:B------:R1:W4:Y:S01]  /*b2a0*/  LDS.128 R8, [R215+0x4000] ;  /* 0x00400000d7087984 */ /* 0x0003220000000c00 */
[----:B------:R-:W-:Y:S01]  /*b2b0*/  VIADD R2, R0, 0x30 ;  /* 0x0000003000027836 */ /* 0x000fe20000000000 */
[----:B------:R-:W-:-:S02]  /*b2c0*/  ISETP.GE.AND P1, PT, R6, R195, PT ;  /* 0x000000c30600720c */ /* 0x000fc40003f26270 */
[----:B------:R1:W1:Y:S02]  /*b2d0*/  LDS.128 R16, [R215+0x2000] ;  /* 0x00200000d7107984 */ /* 0x0002640000000c00 */
[----:B------:R-:W-:Y:S01]  /*b2e0*/  ISETP.GE.AND P0, PT, R2, R195, PT ;  /* 0x000000c30200720c */ /* 0x000fe20003f06270 */
[----:B---3--:R-:W-:-:S04]  /*b2f0*/  IMAD.WIDE.U32 R2, R25, UR4, R26 ;  /* 0x0000000419027c25 */ /* 0x008fc8000f8e001a */
[----:B------:R-:W-:Y:S01]  /*b300*/  IMAD R7, R25, UR5, R3 ;  /* 0x0000000519077c24 */ /* 0x000fe2000f8e0203 */
[----:B------:R-:W-:Y:S07]  /*b310*/  @P3 BRA `(.L_x_565) ;  /* 0x0000000000343947 */ /* 0x000fee0003800000 */
        /* <DEDUP_REMOVED lines=11> */
[----:B-1----:R3:W-:Y:S04]  /*b3d0*/  @!P4 STG.E.128 desc[UR14][R26.64+0x80], R16 ;  /* 0x000080101a00c986 */ /* 0x0027e8000c101d0e */
[----:B----4-:R3:W-:Y:S02]  /*b3e0*/  @!P3 STG.E.128 desc[UR14][R26.64+0x100], R8 ;  /* 0x000100081a00b986 */ /* 0x0107e4000c101d0e */
.L_x_565:
[----:B------:R-:W-:Y:S05]  /*b3f0*/  BSYNC.RECONVERGENT B0 ;  /* 0x0000000000007941 */ /* 0x000fea0003800200 */
.L_x_564:
[----:B--23--:R2:W3:Y:S01]  /*b400*/  LDS.128 R20, [R215+0x800] ;  /* 0x00080000d7147984 */ /* 0x00c4e20000000c00 */
[----:B------:R-:W-:Y:S03]  /*b410*/  BSSY.RECONVERGENT B0, `(.L_x_566) ;  /* 0x0000016000007945 */ /* 0x000fe60003800200 */
[----:B-1----:R2:W1:Y:S04]  /*b420*/  LDS.128 R16, [R215+0x2800] ;  /* 0x00280000d7107984 */ /* 0x0024680000000c00 */
[----:B----4-:R2:W4:Y:S01]  /*b430*/  LDS.128 R8, [R215+0x4800] ;  /* 0x00480000d7087984 */ /* 0x0105220000000c00 */
        /* <DEDUP_REMOVED lines=17> */
[----:B-1----:R2:W-:Y:S04]  /*b550*/  @!P3 STG.E.128 desc[UR14][R28.64+0x80], R16 ;  /* 0x000080101c00b986 */ /* 0x0025e8000c101d0e */
[----:B----4-:R2:W-:Y:S02]  /*b560*/  @!P2 STG.E.128 desc[UR14][R28.64+0x100], R8 ;  /* 0x000100081c00a986 */ /* 0x0105e4000c101d0e */
.L_x_567:
[----:B------:R-:W-:Y:S05]  /*b570*/  BSYNC.RECONVERGENT B0 ;  /* 0x0000000000007941 */ /* 0x000fea0003800200 */
.L_x_566:
        /* <DEDUP_REMOVED lines=23> */
.L_x_569:
[----:B------:R-:W-:Y:S05]  /*b6f0*/  BSYNC.RECONVERGENT B0 ;  /* 0x0000000000007941 */ /* 0x000fea0003800200 */
.L_x_568:
[----:B--2-4-:R2:W4:Y:S01]  /*b700*/  LDS.128 R8, [R215+0x3800] ;  /* 0x00380000d7087984 */ /* 0x0145220000000c00 */
[----:B------:R-:W-:Y:S05]  /*b710*/  @P0 EXIT ;  /* 0x000000000000094d */ /* 0x000fea0003800000 */
[----:B-1----:R1:W1:Y:S01]  /*b720*/  LDS.128 R16, [R215+0x5800] ;  /* 0x00580000d7107984 */ /* 0x0022620000000c00 */
[----:B------:R-:W5:Y:S01]  /*b730*/  LDCU UR6, c[0x0][0x440] ;  /* 0x00008800ff0677ac */ /* 0x000f620008000800 */
[----:B------:R-:W-:Y:S01]  /*b740*/  IADD3 R3, P0, PT, R0, 0x30, RZ ;  /* 0x0000003000037810 */ /* 0x000fe20007f1e0ff */
[----:B------:R-:W-:Y:S01]  /*b750*/  IMAD.MOV.U32 R6, RZ, RZ, R2 ;  /* 0x000000ffff067224 */ /* 0x000fe200078e0002 */
[----:B------:R-:W2:Y:S03]  /*b760*/  LDCU.64 UR4, c[0x0][0x3f0] ;  /* 0x00007e00ff0477ac */ /* 0x000ea60008000a00 */
[----:B---3--:R-:W-:Y:S02]  /*b770*/  IMAD.X R21, RZ, RZ, RZ, P0 ;  /* 0x000000ffff157224 */ /* 0x008fe400000e06ff */
[----:B------:R-:W-:-:S04]  /*b780*/  IMAD.WIDE.U32 R6, R3, R4, R6 ;  /* 0x0000000403067225 */ /* 0x000fc800078e0006 */
[----:B------:R-:W-:-:S04]  /*b790*/  IMAD R0, R21, R4, RZ ;  /* 0x0000000415007224 */ /* 0x000fc800078e02ff */
[----:B------:R-:W-:Y:S01]  /*b7a0*/  IMAD R0, R3, R5, R0 ;  /* 0x0000000503007224 */ /* 0x000fe200078e0200 */
[----:B-----5:R-:W-:Y:S02]  /*b7b0*/  ISETP.GE.AND P2, PT, R184, UR6, PT ;  /* 0x00000006b8007c0c */ /* 0x020fe4000bf46270 */
[----:B------:R-:W-:Y:S01]  /*b7c0*/  ISETP.GE.AND P1, PT, R214, UR6, PT ;  /* 0x00000006d6007c0c */ /* 0x000fe2000bf26270 */
[----:B------:R-:W-:Y:S01]  /*b7d0*/  IMAD.IADD R0, R0, 0x1, R7 ;  /* 0x0000000100007824 */ /* 0x000fe200078e0207 */
[----:B------:R-:W-:Y:S02]  /*b7e0*/  ISETP.GE.AND P0, PT, R212, UR6, PT ;  /* 0x00000006d4007c0c */ /* 0x000fe4000bf06270 */
[----:B--2---:R-:W-:-:S04]  /*b7f0*/  LEA R2, P3, R6, UR4, 0x1 ;  /* 0x0000000406027c11 */ /* 0x004fc8000f8608ff */
[----:B------:R-:W-:-:S05]  /*b800*/  LEA.HI.X R3, R6, UR5, R0, 0x1, P3 ;  /* 0x0000000506037c11 */ /* 0x000fca00098f0c00 */
[----:B------:R2:W-:Y:S04]  /*b810*/  @!P2 STG.E.128 desc[UR14][R2.64], R12 ;  /* 0x0000000c0200a986 */ /* 0x0005e8000c101d0e */
[----:B----4-:R2:W-:Y:S01]  /*b820*/  @!P1 STG.E.128 desc[UR14][R2.64+0x80], R8 ;  /* 0x0000800802009986 */ /* 0x0105e2000c101d0e */
[----:B------:R-:W-:Y:S05]  /*b830*/  @P0 EXIT ;  /* 0x000000000000094d */ /* 0x000fea0003800000 */
[----:B-1----:R-:W-:Y:S01]  /*b840*/  STG.E.128 desc[UR14][R2.64+0x100], R16 ;  /* 0x0001001002007986 */ /* 0x002fe2000c101d0e */
[----:B------:R-:W-:Y:S05]  /*b850*/  EXIT ;  /* 0x000000000000794d */ /* 0x000fea0003800000 */
.L_x_570:
        /* <DEDUP_REMOVED lines=10> */
.L_x_6890:


//--------------------- .text._ZN5flash24flash_fwd_splitkv_kernelI23Flash_fwd_kernel_traitsILi192ELi64ELi64ELi4ELb0ELb0EN7cutlass6half_tE19Flash_kernel_traitsILi192ELi64ELi64ELi4ES3_EELb0ELb0ELb0ELb0ELb0ELb0ELb0ELb1EEEvNS_16Flash_fwd_paramsE --------------------------
	.section	.text._ZN5flash24flash_fwd_splitkv_kernelI23Flash_fwd_kernel_traitsILi192ELi64ELi64ELi4ELb0ELb0EN7cutlass6half_tE19Flash_kernel_traitsILi192ELi64ELi64ELi4ES3_EELb0ELb0ELb0ELb0ELb0ELb0ELb0ELb1EEEvNS_16Flash_fwd_paramsE,"ax",@progbits
	.align	128
        .global         _ZN5flash24flash_fwd_splitkv_kernelI23Flash_fwd_kernel_traitsILi192ELi64ELi64ELi4ELb0ELb0EN7cutlass6half_tE19Flash_kernel_traitsILi192ELi64ELi64ELi4ES3_EELb0ELb0ELb0ELb0ELb0ELb0ELb0ELb1EEEvNS_16Flash_fwd_paramsE
        .type           _ZN5flash24flash_fwd_splitkv_kernelI23Flash_fwd_kernel_traitsILi192ELi64ELi64ELi4ELb0ELb0EN7cutlass6half_tE19Flash_kernel_traitsILi192ELi64ELi64ELi4ES3_EELb0ELb0ELb0ELb0ELb0ELb0ELb0ELb1EEEvNS_16Flash_fwd_paramsE,@function
        .size           _ZN5flash24flash_fwd_splitkv_kernelI23Flash_fwd_kernel_traitsILi192ELi64ELi64ELi4ELb0ELb0EN7cutlass6half_tE19Flash_kernel_traitsILi192ELi64ELi64ELi4ES3_EELb0ELb0ELb0ELb0ELb0ELb0ELb0ELb1EEEvNS_16Flash_fwd_paramsE,(.L_x_6891 - _ZN5flash24flash_fwd_splitkv_kernelI23Flash_fwd_kernel_traitsILi192ELi64ELi64ELi4ELb0ELb0EN7cutlass6half_tE19Flash_kernel_traitsILi192ELi64ELi64ELi4ES3_EELb0ELb0ELb0ELb0ELb0ELb0ELb0ELb1EEEvNS_16Flash_fwd_paramsE)
        .other          _ZN5flash24flash_fwd_splitkv_kernelI23Flash_fwd_kernel_traitsILi192ELi64ELi64ELi4ELb0ELb0EN7cutlass6half_tE19Flash_kernel_traitsILi192ELi64ELi64ELi4ES3_EELb0ELb0ELb0ELb0ELb0ELb0ELb0ELb1EEEvNS_16Flash_fwd_paramsE,@"STO_CUDA_ENTRY STV_DEFAULT"
_ZN5flash24flash_fwd_splitkv_kernelI23Flash_fwd_kernel_traitsILi192ELi64ELi64ELi4ELb0ELb0EN7cutlass6half_tE19Flash_kernel_traitsILi192ELi64ELi64ELi4ES3_EELb0ELb0ELb0ELb0ELb0ELb0ELb0ELb1EEEvNS_16Flash_fwd_paramsE:
.text._ZN5flash24flash_fwd_splitkv_kernelI23Flash_fwd_kernel_traitsILi192ELi64ELi64ELi4ELb0ELb0EN7cutlass6half_tE19Flash_kernel_traitsILi192ELi64ELi64ELi4ES3_EELb0ELb0ELb0ELb0ELb0ELb0ELb0ELb1EEEvNS_16Flash_fwd_paramsE:
        /* <DEDUP_REMOVED lines=8> */
[----:B--2---:R-:W-:-:S02]  /*0080*/  ISETP.NE.U32.AND P0, PT, RZ, UR8, PT ;  /* 0x00000008ff007c0c */ /* 0x004fc4000bf05070 */
[----:B------:R-:W-:Y:S02]  /*0090*/  ISETP.NE.U32.AND P3, PT, RZ, UR8, PT ;  /* 0x00000008ff007c0c */ /* 0x000fe4000bf65070 */
[----:B------:R-:W-:Y:S02]  /*00a0*/  ISETP.NE.AND.EX P0, PT, RZ, UR9, PT, P0 ;  /* 0x00000009ff007c0c */ /* 0x000fe4000bf05300 */
[----:B------:R-:W-:Y:S01]  /*00b0*/  ISETP.NE.AND.EX P3, PT, RZ, UR9, PT, P3 ;  /* 0x00000009ff007c0c */ /* 0x000fe2000bf65330 */
[----:B-1----:R-:W-:-:S04]  /*00c0*/  IMAD.WIDE.U32 R4, R19, 0x4, R4 ;  /* 0x0000000413047825 */ /* 0x002fc800078e0004 */
[----:B------:R-:W-:-:S06]  /*00d0*/  IMAD.SHL.U32 R7, R19, 0x4, RZ ;  /* 0x0000000413077824 */ /* 0x000fcc00078e00ff */
[----:B---3--:R-:W2:Y:S01]  /*00e0*/  @P0 LDG.E R198, desc[UR6][R4.64] ;  /* 0x0000000604c60981 */ /* 0x008ea2000c1e1900 */
[----:B----4-:R-:W-:Y:S02]  /*00f0*/  ISETP.NE.U32.AND P2, PT, RZ, UR4, PT ;  /* 0x00000004ff007c0c */ /* 0x010fe4000bf45070 */
[----:B------:R-:W-:Y:S01]  /*0100*/  ISETP.NE.U32.AND P1, PT, R2, RZ, PT ;  /* 0x000000ff0200720c */ /* 0x000fe20003f25070 */
[----:B------:R1:W2:Y:S01]  /*0110*/  @P3 LDG.E R11, desc[UR6][R4.64+0x4] ;  /* 0x00000406040b3981 */ /* 0x0002a2000c1e1900 */
[----:B------:R-:W-:Y:S01]  /*0120*/  IADD3 R110, P4, PT, R7, UR4, RZ ;  /* 0x00000004076e7c10 */ /* 0x000fe2000ff9e0ff */
[----:B------:R-:W3:Y:S01]  /*0130*/  LDCU.U8 UR4, c[0x0][0x532] ;  /* 0x0000a640ff0477ac */ /* 0x000ee20008000000 */
[----:B------:R-:W-:Y:S02]  /*0140*/  ISETP.NE.AND.EX P1, PT, R3, RZ, PT, P1 ;  /* 0x000000ff0300720c */ /* 0x000fe40003f25310 */
[----:B------:R-:W-:Y:S01]  /*0150*/  SHF.R.U32.HI R6, RZ, 0x1e, R19 ;  /* 0x0000001eff067819 */ /* 0x000fe20000011613 */
[----:B-1----:R-:W1:Y:S03]  /*0160*/  LDC.64 R4, c[0x0][0x468] ;  /* 0x00011a00ff047b82 */ /* 0x002e660000000a00 */
[----:B------:R-:W-:-:S02]  /*0170*/  IADD3.X R111, PT, PT, R6, UR5, RZ, P4, !PT ;  /* 0x00000005066f7c10 */ /* 0x000fc4000a7fe4ff */
[----:B---3--:R-:W-:-:S05]  /*0180*/  ISETP.NE.AND P4, PT, RZ, UR4, PT ;  /* 0x00000004ff007c0c */ /* 0x008fca000bf85270 */
[----:B------:R-:W-:Y:S02]  /*0190*/  @P1 IADD3 R2, P0, PT, R7, R2, RZ ;  /* 0x0000000207021210 */ /* 0x000fe40007f1e0ff */
[----:B------:R-:W-:Y:S01]  /*01a0*/  ISETP.NE.AND.EX P2, PT, RZ, UR5, PT, P2 ;  /* 0x00000005ff007c0c */ /* 0x000fe2000bf45320 */
[----:B------:R-:W-:Y:S02]  /*01b0*/  IMAD.MOV.U32 R0, RZ, RZ, RZ ;  /* 0x000000ffff007224 */ /* 0x000fe400078e00ff */
[----:B------:R-:W-:Y:S01]  /*01c0*/  IMAD.MOV.U32 R9, RZ, RZ, -0x1 ;  /* 0xffffffffff097424 */ /* 0x000fe200078e00ff */
[----:B------:R-:W3:Y:S01]  /*01d0*/  S2R R13, SR_CTAID.X ;  /* 0x00000000000d7919 */ /* 0x000ee20000002500 */
[----:B------:R-:W-:Y:S01]  /*01e0*/  @P1 IMAD.X R3, R6, 0x1, R3, P0 ;  /* 0x0000000106031824 */ /* 0x000fe200000e0603 */
[----:B------:R-:W4:Y:S04]  /*01f0*/  @!P3 LDC R199, c[0x0][0x434] ;  /* 0x00010d00ffc7bb82 */ /* 0x000f280000000800 */
[----:B------:R1:W5:Y:S04]  /*0200*/  @P1 LDG.E R65, desc[UR6][R2.64] ;  /* 0x0000000602411981 */ /* 0x000368000c1e1900 */
[----:B------:R1:W5:Y:S01]  /*0210*/  @P2 LDG.E R0, desc[UR6][R110.64] ;  /* 0x000000066e002981 */ /* 0x000362000c1e1900 */
[----:B------:R-:W2:Y:S01]  /*0220*/  @!P1 LDC R8, c[0x0][0x43c] ;  /* 0x00010f00ff089b82 */ /* 0x000ea20000000800 */
[----:B-1----:R-:W-:-:S04]  /*0230*/  ISETP.EQ.U32.AND P5, PT, R4, RZ, PT ;  /* 0x000000ff0400720c */ /* 0x002fc80003fa2070 */
[----:B------:R-:W-:Y:S02]  /*0240*/  ISETP.EQ.OR.EX P5, PT, R5, RZ, !P4, P5 ;  /* 0x000000ff0500720c */ /* 0x000fe400067a2750 */
[----:B------:R-:W-:-:S05]  /*0250*/  IADD3 R14, P0, PT, R7, R4, RZ ;  /* 0x00000004070e7210 */ /* 0x000fca0007f1e0ff */
[----:B------:R-:W-:-:S06]  /*0260*/  IMAD.X R15, R6, 0x1, R5, P0 ;  /* 0x00000001060f7824 */ /* 0x000fcc00000e0605 */
[----:B------:R1:W5:Y:S01]  /*0270*/  @!P5 LDG.E R9, desc[UR6][R14.64] ;  /* 0x000000060e09d981 */ /* 0x000362000c1e1900 */
[----:B------:R-:W-:Y:S01]  /*0280*/  ISETP.NE.U32.AND P0, PT, R4, RZ, PT ;  /* 0x000000ff0400720c */ /* 0x000fe20003f05070 */
[----:B------:R-:W1:Y:S03]  /*0290*/  @!P1 LDC.64 R2, c[0x0][0x488] ;  /* 0x00012200ff029b82 */ /* 0x000e660000000a00 */
[----:B------:R-:W-:-:S13]  /*02a0*/  ISETP.NE.AND.EX P0, PT, R5, RZ, PT, P0 ;  /* 0x000000ff0500720c */ /* 0x000fda0003f05300 */
[----:B------:R-:W1:Y:S01]  /*02b0*/  @!P0 LDC R67, c[0x0][0x438] ;  /* 0x00010e00ff438b82 */ /* 0x000e620000000800 */
[----:B---3--:R-:W-:Y:S02]  /*02c0*/  IMAD.SHL.U32 R70, R13, 0x40, RZ ;  /* 0x000000400d467824 */ /* 0x008fe400078e00ff */
[----:B--2---:R-:W-:-:S05]  /*02d0*/  @P3 IMAD.IADD R199, R11, 0x1, -R198 ;  /* 0x000000010bc73824 */ /* 0x004fca00078e0ac6 */
[----:B----4-:R-:W-:Y:S01]  /*02e0*/  ISETP.GT.AND P3, PT, R199, R70, PT ;  /* 0x00000046c700720c */ /* 0x010fe20003f64270 */
[----:B-1----:R-:W-:-:S12]  /*02f0*/  @!P0 BRA `(.L_x_571) ;  /* 0x00000000000c8947 */ /* 0x002fd80003800000 */
[----:B------:R-:W2:Y:S02]  /*0300*/  @P4 LDG.E R4, desc[UR6][R14.64+0x4] ;  /* 0x000004060e044981 */ /* 0x000ea4000c1e1900 */
[----:B--2--5:R-:W-:-:S06]  /*0310*/  @P4 IADD3 R67, PT, PT, R4, -R9, RZ ;  /* 0x8000000904434210 */ /* 0x024fcc0007ffe0ff */
[----:B------:R1:W5:Y:S02]  /*0320*/  @!P4 LDG.E R67, desc[UR6][R14.64] ;  /* 0x000000060e43c981 */ /* 0x000364000c1e1900 */
.L_x_571:
[----:B------:R-:W-:Y:S05]  /*0330*/  @!P3 EXIT ;  /* 0x000000000000b94d */ /* 0x000fea0003800000 */
[----:B------:R-:W2:Y:S01]  /*0340*/  LDC R11, c[0x0][0x438] ;  /* 0x00010e00ff0b7b82 */ /* 0x000ea20000000800 */
[----:B------:R-:W-:Y:S01]  /*0350*/  @!P1 ISETP.NE.U32.AND P0, PT, R2, RZ, PT ;  /* 0x000000ff0200920c */ /* 0x000fe20003f05070 */
[--C-:B-----5:R-:W-:Y:S01]  /*0360*/  IMAD.IADD R67, R67, 0x1, -R0.reuse ;  /* 0x0000000143437824 */ /* 0x120fe200078e0a00 */
[----:B------:R-:W3:Y:S01]  /*0370*/  S2R R5, SR_CTAID.Z ;  /* 0x0000000000057919 */ /* 0x000ee20000002700 */
[----:B------:R-:W-:Y:S01]  /*0380*/  @P1 IMAD.IADD R65, R65, 0x1, -R0 ;  /* 0x0000000141411824 */ /* 0x000fe200078e0a00 */
[----:B------:R-:W-:Y:S01]  /*0390*/  @!P1 ISETP.NE.AND.EX P0, PT, R3, RZ, PT, P0 ;  /* 0x000000ff0300920c */ /* 0x000fe20003f05300 */
[----:B------:R-:W4:Y:S03]  /*03a0*/  S2R R63, SR_TID.X ;  /* 0x00000000003f7919 */ /* 0x000f260000002100 */
[----:B------:R-:W-:-:S05]  /*03b0*/  @!P1 SEL R8, R8, RZ, P0 ;  /* 0x000000ff08089207 */ /* 0x000fca0000000000 */
[----:B------:R-:W-:-:S04]  /*03c0*/  @!P1 IMAD.IADD R65, R67, 0x1, R8 ;  /* 0x0000000143419824 */ /* 0x000fc800078e0208 */
[----:B------:R-:W-:-:S05]  /*03d0*/  VIADD R3, R65, 0x3f ;  /* 0x0000003f41037836 */ /* 0x000fca0000000000 */
[----:B------:R-:W-:Y:S01]  /*03e0*/  SHF.R.S32.HI R2, RZ, 0x1f, R3 ;  /* 0x0000001fff027819 */ /* 0x000fe20000011403 */
[----:B--2---:R-:W-:-:S03]  /*03f0*/  VIADD R11, R11, 0x3f ;  /* 0x0000003f0b0b7836 */ /* 0x004fc60000000000 */
[----:B------:R-:W-:Y:S02]  /*0400*/  LEA.HI R2, R2, R3, RZ, 0x6 ;  /* 0x0000000302027211 */ /* 0x000fe400078f30ff */
[----:B------:R-:W-:Y:S02]  /*0410*/  SHF.R.S32.HI R4, RZ, 0x1f, R11 ;  /* 0x0000001fff047819 */ /* 0x000fe4000001140b */
[----:B------:R-:W-:Y:S02]  /*0420*/  SHF.R.S32.HI R2, RZ, 0x6, R2 ;  /* 0x00000006ff027819 */ /* 0x000fe40000011402 */
[----:B------:R-:W-:-:S04]  /*0430*/  LEA.HI R4, R4, R11, RZ, 0x6 ;  /* 0x0000000b04047211 */ /* 0x000fc800078f30ff */
[----:B------:R-:W-:Y:S01]  /*0440*/  SHF.R.S32.HI R3, RZ, 0x6, R4 ;  /* 0x00000006ff037819 */ /* 0x000fe20000011404 */
[----:B------:R-:W-:-:S03]  /*0450*/  IMAD.MOV.U32 R4, RZ, RZ, R19 ;  /* 0x000000ffff047224 */ /* 0x000fc600078e0013 */
[----:B------:R-:W-:-:S04]  /*0460*/  VIMNMX R134, PT, PT, R3, R2, PT ;  /* 0x0000000203867248 */ /* 0x000fc80003fe0100 */
        /* <DEDUP_REMOVED lines=8> */
[----:B------:R-:W4:Y:S03]  /*04f0*/  LDCU.64 UR4, c[0x0][0x410] ;  /* 0x00008200ff0477ac */ /* 0x000f260008000a00 */
[----:B------:R-:W-:Y:S01]  /*0500*/  VIADD R13, R63, 0x10 ;  /* 0x000000103f0d7836 */ /* 0x000fe20000000000 */
[----:B------:R-:W5:Y:S03]  /*0510*/  LDCU UR8, c[0x0][0x434] ;  /* 0x00008680ff0877ac */ /* 0x000f660008000800 */
[----:B------:R-:W1:Y:S01]  /*0520*/  @!P0 LDC.64 R6, c[0x0][0x400] ;  /* 0x00010000ff068b82 */ /* 0x000e620000000a00 */
[----:B---3--:R-:W-:-:S02]  /*0530*/  IMAD R17, R4, UR9, R5 ;  /* 0x0000000904117c24 */ /* 0x008fc4000f8e0205 */
[----:B--2---:R-:W-:-:S04]  /*0540*/  @P0 IMAD.WIDE.U32 R8, R198, R2, RZ ;  /* 0x00000002c6080225 */ /* 0x004fc800078e00ff */
[C---:B-1----:R-:W-:Y:S01]  /*0550*/  @!P0 IMAD.WIDE.U32 R14, R19.reuse, R6, RZ ;  /* 0x00000006130e8225 */ /* 0x042fe200078e00ff */
[----:B------:R-:W-:Y:S02]  /*0560*/  LOP3.LUT R6, R0, 0x38, RZ, 0xc0, !PT ;  /* 0x0000003800067812 */ /* 0x000fe400078ec0ff */
[----:B------:R-:W-:Y:S01]  /*0570*/  @P0 MOV R14, R8 ;  /* 0x00000008000e0202 */ /* 0x000fe20000000f00 */
[----:B------:R-:W-:Y:S01]  /*0580*/  @!P0 IMAD R0, R19, R7, R15 ;  /* 0x0000000713008224 */ /* 0x000fe200078e020f */
[----:B------:R-:W-:Y:S01]  /*0590*/  LOP3.LUT R8, R6, 0x80, RZ, 0xfc, !PT ;  /* 0x0000008006087812 */ /* 0x000fe200078efcff */
[----:B------:R-:W-:Y:S02]  /*05a0*/  IMAD.MOV.U32 R7, RZ, RZ, RZ ;  /* 0x000000ffff077224 */ /* 0x000fe400078e00ff */
[----:B------:R-:W-:Y:S02]  /*05b0*/  @P0 IMAD R0, R198, R3, R9 ;  /* 0x00000003c6000224 */ /* 0x000fe400078e0209 */
[----:B------:R-:W-:-:S04]  /*05c0*/  IMAD.WIDE.U32 R10, R70, R2, R6 ;  /* 0x00000002460a7225 */ /* 0x000fc800078e0006 */
[----:B------:R-:W-:Y:S01]  /*05d0*/  IMAD R9, R70, R3, R11 ;  /* 0x0000000346097224 */ /* 0x000fe200078e020b */
[----:B------:R-:W-:Y:S02]  /*05e0*/  IADD3 R14, P0, PT, R14, R10, RZ ;  /* 0x0000000a0e0e7210 */ /* 0x000fe40007f1e0ff */
[----:B------:R-:W-:Y:S02]  /*05f0*/  IADD3 R11, PT, PT, R63, 0x20, RZ ;  /* 0x000000203f0b7810 */ /* 0x000fe40007ffe0ff */
[----:B------:R-:W-:Y:S01]  /*0600*/  LOP3.LUT R10, R6, 0x40, RZ, 0xfc, !PT ;  /* 0x00000040060a7812 */ /* 0x000fe200078efcff */
[----:B------:R-:W-:Y:S01]  /*0610*/  IMAD.X R15, R0, 0x1, R9, P0 ;  /* 0x00000001000f7824 */ /* 0x000fe200000e0609 */
[----:B------:R-:W-:Y:S01]  /*0620*/  IADD3 R0, PT, PT, -R70, R199, RZ ;  /* 0x000000c746007210 */ /* 0x000fe20007ffe1ff */
[----:B-----5:R-:W-:Y:S01]  /*0630*/  IMAD R70, R17, UR8, R70 ;  /* 0x0000000811467c24 */ /* 0x020fe2000f8e0246 */
[----:B------:R-:W-:Y:S01]  /*0640*/  IADD3 R9, PT, PT, R63, 0x30, RZ ;  /* 0x000000303f097810 */ /* 0x000fe20007ffe0ff */
[----:B----4-:R-:W-:Y:S01]  /*0650*/  IMAD.WIDE.U32 R14, R5, UR4, R14 ;  /* 0x00000004050e7c25 */ /* 0x010fe2000f8e000e */
[----:B------:R-:W-:-:S02]  /*0660*/  ISETP.GE.AND P0, PT, R63, R0, PT ;  /* 0x000000003f00720c */ /* 0x000fc40003f06270 */
[-C--:B------:R-:W-:Y:S01]  /*0670*/  ISETP.GE.AND P3, PT, R13, R0.reuse, PT ;  /* 0x000000000d00720c */ /* 0x080fe20003f66270 */
[----:B------:R-:W-:Y:S01]  /*0680*/  IMAD R19, R5, UR5, R15 ;  /* 0x0000000505137c24 */ /* 0x000fe2000f8e020f */
[-C--:B------:R-:W-:Y:S02]  /*0690*/  ISETP.GE.AND P2, PT, R11, R0.reuse, PT ;  /* 0x000000000b00720c */ /* 0x080fe40003f46270 */
[----:B------:R-:W-:-:S07]  /*06a0*/  ISETP.GE.AND P1, PT, R9, R0, PT ;  /* 0x000000000900720c */ /* 0x000fce0003f26270 */
        /* <DEDUP_REMOVED lines=14> */
.L_x_574:
[----:B------:R-:W-:Y:S05]  /*0790*/  BSYNC.RECONVERGENT B0 ;  /* 0x0000000000007941 */ /* 0x000fea0003800200 */
.L_x_573:
        /* <DEDUP_REMOVED lines=20> */
.L_x_576:
[----:B------:R-:W-:Y:S05]  /*08e0*/  BSYNC.RECONVERGENT B0 ;  /* 0x0000000000007941 */ /* 0x000fea0003800200 */
.L_x_575:
        /* <DEDUP_REMOVED lines=20> */
.L_x_578:
[----:B------:R-:W-:Y:S05]  /*0a30*/  BSYNC.RECONVERGENT B0 ;  /* 0x0000000000007941 */ /* 0x000fea0003800200 */
.L_x_577:
        /* <DEDUP_REMOVED lines=19> */
.L_x_580:
[----:B------:R-:W-:Y:S05]  /*0b70*/  BSYNC.RECONVERGENT B0 ;  /* 0x0000000000007941 */ /* 0x000fea0003800200 */
.L_x_579:
        /* <DEDUP_REMOVED lines=20> */
.L_x_572:
        /* <DEDUP_REMOVED lines=10> */
.L_x_581:
[----:B------:R-:W-:Y:S05]  /*0d60*/  BRA.U !UP0, `(.L_x_582) ;  /* 0x0000000508a07547 */ /* 0x000fea000b800000 */
[----:B------:R-:W2:Y:S01]  /*0d70*/  LDC R7, c[0x0][0x4f0] ;  /* 0x00013c00ff077b82 */ /* 0x000ea20000000800 */
[----:B------:R-:W-:Y:S01]  /*0d80*/  LEA R8, R134, 0xffffffc0, 0x6 ;  /* 0xffffffc086087811 */ /* 0x000fe200078e30ff */
[----:B------:R-:W3:Y:S03]  /*0d90*/  LDCU.64 UR4, c[0x0][0x4e8] ;  /* 0x00009d00ff0477ac */ /* 0x000ee60008000a00 */
[----:B------:R-:W-:Y:S01]  /*0da0*/  IABS R0, R8 ;  /* 0x0000000800007213 */ /* 0x000fe20000000000 */
[----:B------:R-:W4:Y:S01]  /*0db0*/  LDCU.64 UR8, c[0x0][0x3a0] ;  /* 0x00007400ff0877ac */ /* 0x000f220008000a00 */
[----:B------:R-:W1:Y:S01]  /*0dc0*/  LDCU.64 UR14, c[0x0][0x3b8] ;  /* 0x00007700ff0e77ac */ /* 0x000e620008000a00 */
[----:B--2---:R-:W-:-:S04]  /*0dd0*/  IABS R3, R7 ;  /* 0x0000000700037213 */ /* 0x004fc80000000000 */
[----:B-----5:R-:W2:Y:S08]  /*0de0*/  I2F.RP R4, R3 ;  /* 0x0000000300047306 */ /* 0x020eb00000209400 */
[----:B--2---:R-:W2:Y:S02]  /*0df0*/  MUFU.RCP R10, R4 ;  /* 0x00000004000a7308 */ /* 0x004ea40000001000 */
[----:B--2---:R-:W-:-:S06]  /*0e00*/  IADD3 R10, PT, PT, R10, 0xffffffe, RZ ;  /* 0x0ffffffe0a0a7810 */ /* 0x004fcc0007ffe0ff */
[----:B------:R-:W2:Y:S02]  /*0e10*/  F2I.FTZ.U32.TRUNC.NTZ R11, R10 ;  /* 0x0000000a000b7305 */ /* 0x000ea4000021f000 */
[----:B--2---:R-:W-:Y:S01]  /*0e20*/  IMAD.MOV R2, RZ, RZ, -R11 ;  /* 0x000000ffff027224 */ /* 0x004fe200078e0a0b */
[----:B------:R-:W-:-:S03]  /*0e30*/  MOV R10, RZ ;  /* 0x000000ff000a7202 */ /* 0x000fc60000000f00 */
[----:B------:R-:W-:-:S04]  /*0e40*/  IMAD R2, R2, R3, RZ ;  /* 0x0000000302027224 */ /* 0x000fc800078e02ff */
[----:B------:R-:W-:-:S04]  /*0e50*/  IMAD.HI.U32 R11, R11, R2, R10 ;  /* 0x000000020b0b7227 */ /* 0x000fc800078e000a */
[----:B------:R-:W-:-:S04]  /*0e60*/  IMAD.MOV.U32 R2, RZ, RZ, R0 ;  /* 0x000000ffff027224 */ /* 0x000fc800078e0000 */
[----:B------:R-:W-:-:S04]  /*0e70*/  IMAD.HI.U32 R4, R11, R2, RZ ;  /* 0x000000020b047227 */ /* 0x000fc800078e00ff */
[----:B---3--:R-:W-:Y:S01]  /*0e80*/  IMAD.WIDE.U32 R10, R19, UR4, RZ ;  /* 0x00000004130a7c25 */ /* 0x008fe2000f8e00ff */
[----:B------:R-:W-:-:S03]  /*0e90*/  IADD3 R0, PT, PT, -R4, RZ, RZ ;  /* 0x000000ff04007210 */ /* 0x000fc60007ffe1ff */
[----:B------:R-:W-:Y:S01]  /*0ea0*/  IMAD R201, R19, UR5, R11 ;  /* 0x0000000513c97c24 */ /* 0x000fe2000f8e020b */
[----:B------:R-:W2:Y:S01]  /*0eb0*/  LDCU.64 UR4, c[0x0][0x3a8] ;  /* 0x00007500ff0477ac */ /* 0x000ea20008000a00 */
[----:B------:R-:W-:-:S05]  /*0ec0*/  IMAD R0, R3, R0, R2 ;  /* 0x0000000003007224 */ /* 0x000fca00078e0202 */
[----:B------:R-:W-:-:S13]  /*0ed0*/  ISETP.GT.U32.AND P3, PT, R3, R0, PT ;  /* 0x000000000300720c */ /* 0x000fda0003f64070 */
[----:B------:R-:W-:Y:S01]  /*0ee0*/  @!P3 IMAD.IADD R0, R0, 0x1, -R3 ;  /* 0x000000010000b824 */ /* 0x000fe200078e0a03 */
[----:B------:R-:W-:Y:S02]  /*0ef0*/  @!P3 IADD3 R4, PT, PT, R4, 0x1, RZ ;  /* 0x000000010404b810 */ /* 0x000fe40007ffe0ff */
[----:B------:R-:W-:Y:S02]  /*0f00*/  ISETP.NE.AND P3, PT, R7, RZ, PT ;  /* 0x000000ff0700720c */ /* 0x000fe40003f65270 */
[----:B------:R-:W-:Y:S02]  /*0f10*/  ISETP.GE.U32.AND P0, PT, R0, R3, PT ;  /* 0x000000030000720c */ /* 0x000fe40003f06070 */
[----:B------:R-:W-:-:S04]  /*0f20*/  LOP3.LUT R0, R8, R7, RZ, 0x3c, !PT ;  /* 0x0000000708007212 */ /* 0x000fc800078e3cff */
[----:B------:R-:W-:-:S07]  /*0f30*/  ISETP.GE.AND P1, PT, R0, RZ, PT ;  /* 0x000000ff0000720c */ /* 0x000fce0003f26270 */
[----:B------:R-:W-:Y:S01]  /*0f40*/  @P0 VIADD R4, R4, 0x1 ;  /* 0x0000000104040836 */ /* 0x000fe20000000000 */
[----:B------:R-:W-:-:S04]  /*0f50*/  LEA R200, P0, R10, UR12, 0x2 ;  /* 0x0000000c0ac87c11 */ /* 0x000fc8000f8010ff */
[----:B------:R-:W-:Y:S02]  /*0f60*/  MOV R3, R4 ;  /* 0x0000000400037202 */ /* 0x000fe40000000f00 */
[----:B------:R-:W-:Y:S01]  /*0f70*/  LEA.HI.X R201, R10, UR13, R201, 0x2, P0 ;  /* 0x0000000d0ac97c11 */ /* 0x000fe200080f14c9 */
[----:B------:R-:W3:Y:S02]  /*0f80*/  LDC R4, c[0x0][0x3e8] ;  /* 0x0000fa00ff047b82 */ /* 0x000ee40000000800 */
[----:B------:R-:W-:Y:S01]  /*0f90*/  @!P1 IMAD.MOV R3, RZ, RZ, -R3 ;  /* 0x000000ffff039224 */ /* 0x000fe200078e0a03 */
[----:B------:R-:W-:-:S05]  /*0fa0*/  @!P3 LOP3.LUT R3, RZ, R7, RZ, 0x33, !PT ;  /* 0x00000007ff03b212 */ /* 0x000fca00078e33ff */
[----:B------:R-:W-:-:S06]  /*0fb0*/  IMAD.WIDE R10, R3, 0x4, R200 ;  /* 0x00000004030a7825 */ /* 0x000fcc00078e02c8 */
[----:B------:R4:W2:Y:S01]  /*0fc0*/  LDG.E R10, desc[UR6][R10.64] ;  /* 0x000000060a0a7981 */ /* 0x0008a2000c1e1900 */
[----:B------:R-:W-:-:S04]  /*0fd0*/  IMAD.MOV R3, RZ, RZ, -R3 ;  /* 0x000000ffff037224 */ /* 0x000fc800078e0a03 */
[----:B------:R-:W-:Y:S01]  /*0fe0*/  IMAD R8, R7, R3, R8 ;  /* 0x0000000307087224 */ /* 0x000fe200078e0208 */
[----:B-1----:R-:W-:Y:S02]  /*0ff0*/  MOV R7, UR15 ;  /* 0x0000000f00077c02 */ /* 0x002fe40008000f00 */
[----:B---3--:R-:W-:-:S04]  /*1000*/  IABS R2, R4 ;  /* 0x0000000400027213 */ /* 0x008fc80000000000 */
[----:B------:R-:W1:Y:S08]  /*1010*/  I2F.RP R9, R2 ;  /* 0x0000000200097306 */ /* 0x000e700000209400 */
[----:B-1----:R-:W1:Y:S02]  /*1020*/  MUFU.RCP R14, R9 ;  /* 0x00000009000e7308 */ /* 0x002e640000001000 */
[----:B-1----:R-:W-:-:S06]  /*1030*/  IADD3 R14, PT, PT, R14, 0xffffffe, RZ ;  /* 0x0ffffffe0e0e7810 */ /* 0x002fcc0007ffe0ff */
[----:B------:R-:W1:Y:S02]  /*1040*/  F2I.FTZ.U32.TRUNC.NTZ R15, R14 ;  /* 0x0000000e000f7305 */ /* 0x000e64000021f000 */
[----:B-1----:R-:W-:Y:S01]  /*1050*/  IMAD.MOV R0, RZ, RZ, -R15 ;  /* 0x000000ffff007224 */ /* 0x002fe200078e0a0f */
[----:B------:R-:W-:-:S03]  /*1060*/  MOV R14, RZ ;  /* 0x000000ff000e7202 */ /* 0x000fc60000000f00 */
[----:B------:R-:W-:Y:S01]  /*1070*/  IMAD R6, R0, R2, RZ ;  /* 0x0000000200067224 */ /* 0x000fe200078e02ff */
[----:B------:R-:W-:-:S03]  /*1080*/  IABS R0, R5 ;  /* 0x0000000500007213 */ /* 0x000fc60000000000 */
[----:B------:R-:W-:-:S04]  /*1090*/  IMAD.HI.U32 R15, R15, R6, R14 ;  /* 0x000000060f0f7227 */ /* 0x000fc800078e000e */
[----:B------:R-:W-:-:S04]  /*10a0*/  IMAD.MOV.U32 R6, RZ, RZ, R0 ;  /* 0x000000ffff067224 */ /* 0x000fc800078e0000 */
[----:B------:R-:W-:-:S05]  /*10b0*/  IMAD.HI.U32 R0, R15, R6, RZ ;  /* 0x000000060f007227 */ /* 0x000fca00078e00ff */
[----:B------:R-:W-:-:S05]  /*10c0*/  IADD3 R9, PT, PT, -R0, RZ, RZ ;  /* 0x000000ff00097210 */ /* 0x000fca0007ffe1ff */
[----:B----4-:R-:W-:Y:S02]  /*10d0*/  IMAD R11, R2, R9, R6 ;  /* 0x00000009020b7224 */ /* 0x010fe400078e0206 */
[----:B------:R-:W-:-:S03]  /*10e0*/  IMAD.U32 R6, RZ, RZ, UR14 ;  /* 0x0000000eff067e24 */ /* 0x000fc6000f8e00ff */
[----:B------:R-:W-:-:S13]  /*10f0*/  ISETP.GT.U32.AND P0, PT, R2, R11, PT ;  /* 0x0000000b0200720c */ /* 0x000fda0003f04070 */
[----:B------:R-:W-:Y:S01]  /*1100*/  @!P0 IMAD.IADD R11, R11, 0x1, -R2 ;  /* 0x000000010b0b8824 */ /* 0x000fe200078e0a02 */
[----:B------:R-:W-:-:S04]  /*1110*/  @!P0 IADD3 R0, PT, PT, R0, 0x1, RZ ;  /* 0x0000000100008810 */ /* 0x000fc80007ffe0ff */
[----:B------:R-:W-:Y:S02]  /*1120*/  ISETP.GE.U32.AND P1, PT, R11, R2, PT ;  /* 0x000000020b00720c */ /* 0x000fe40003f26070 */
[----:B------:R-:W-:-:S04]  /*1130*/  LOP3.LUT R2, R5, R4, RZ, 0x3c, !PT ;  /* 0x0000000405027212 */ /* 0x000fc800078e3cff */
[----:B------:R-:W-:-:S07]  /*1140*/  ISETP.GE.AND P0, PT, R2, RZ, PT ;  /* 0x000000ff0200720c */ /* 0x000fce0003f06270 */
[----:B------:R-:W-:Y:S01]  /*1150*/  @P1 VIADD R0, R0, 0x1 ;  /* 0x0000000100001836 */ /* 0x000fe20000000000 */
[----:B------:R-:W-:Y:S02]  /*1160*/  ISETP.NE.AND P1, PT, R4, RZ, PT ;  /* 0x000000ff0400720c */ /* 0x000fe40003f25270 */
[----:B------:R-:W-:Y:S02]  /*1170*/  LOP3.LUT R4, RZ, R4, RZ, 0x33, !PT ;  /* 0x00000004ff047212 */ /* 0x000fe400078e33ff */
[----:B--2---:R-:W-:Y:S01]  /*1180*/  SHF.R.S32.HI R9, RZ, 0x1f, R10 ;  /* 0x0000001fff097819 */ /* 0x004fe2000001140a */
[----:B------:R-:W-:-:S04]  /*1190*/  IMAD.WIDE.U32 R20, R10, UR8, RZ ;  /* 0x000000080a147c25 */ /* 0x000fc8000f8e00ff */
[C---:B------:R-:W-:Y:S02]  /*11a0*/  IMAD R11, R9.reuse, UR8, RZ ;  /* 0x00000008090b7c24 */ /* 0x040fe4000f8e02ff */
[----:B------:R-:W-:Y:S02]  /*11b0*/  IMAD R9, R9, UR4, RZ ;  /* 0x0000000409097c24 */ /* 0x000fe4000f8e02ff */
[C---:B------:R-:W-:Y:S01]  /*11c0*/  IMAD R16, R10.reuse, UR9, R11 ;  /* 0x000000090a107c24 */ /* 0x040fe2000f8e020b */
[----:B------:R-:W1:Y:S01]  /*11d0*/  LDCU.128 UR8, c[0x0][0x3d0] ;  /* 0x00007a00ff0877ac */ /* 0x000e620008000c00 */
[C---:B------:R-:W-:Y:S01]  /*11e0*/  IMAD R14, R10.reuse, UR5, R9 ;  /* 0x000000050a0e7c24 */ /* 0x040fe2000f8e0209 */
[----:B------:R-:W-:Y:S01]  /*11f0*/  SHF.R.S32.HI R9, RZ, 0x1f, R8 ;  /* 0x0000001fff097819 */ /* 0x000fe20000011408 */
[----:B------:R-:W-:Y:S01]  /*1200*/  IMAD.WIDE.U32 R10, R10, UR4, RZ ;  /* 0x000000040a0a7c25 */ /* 0x000fe2000f8e00ff */
[----:B------:R-:W2:Y:S01]  /*1210*/  LDCU.64 UR4, c[0x0][0x3c0] ;  /* 0x00007800ff0477ac */ /* 0x000ea20008000a00 */
[----:B------:R-:W-:-:S02]  /*1220*/  IADD3 R17, PT, PT, R21, R16, RZ ;  /* 0x0000001015117210 */ /* 0x000fc40007ffe0ff */
[----:B------:R-:W-:Y:S02]  /*1230*/  MOV R16, R20 ;  /* 0x0000001400107202 */ /* 0x000fe40000000f00 */
[----:B------:R-:W-:Y:S02]  /*1240*/  IADD3 R15, PT, PT, R11, R14, RZ ;  /* 0x0000000e0b0f7210 */ /* 0x000fe40007ffe0ff */
[----:B------:R-:W-:Y:S01]  /*1250*/  MOV R11, R0 ;  /* 0x00000000000b7202 */ /* 0x000fe20000000f00 */
[----:B------:R-:W-:Y:S01]  /*1260*/  IMAD.WIDE.U32 R16, R8, R6, R16 ;  /* 0x0000000608107225 */ /* 0x000fe200078e0010 */
[----:B------:R-:W-:Y:S02]  /*1270*/  MOV R14, R10 ;  /* 0x0000000a000e7202 */ /* 0x000fe40000000f00 */
[----:B------:R-:W-:Y:S01]  /*1280*/  @!P0 IADD3 R11, PT, PT, -R11, RZ, RZ ;  /* 0x000000ff0b0b8210 */ /* 0x000fe20007ffe1ff */
[----:B------:R-:W-:-:S03]  /*1290*/  IMAD R10, R9, R6, RZ ;  /* 0x00000006090a7224 */ /* 0x000fc600078e02ff */
[----:B------:R-:W-:Y:S01]  /*12a0*/  SEL R11, R4, R11, !P1 ;  /* 0x0000000b040b7207 */ /* 0x000fe20004800000 */
[C---:B------:R-:W-:Y:S02]  /*12b0*/  IMAD R10, R8.reuse, R7, R10 ;  /* 0x00000007080a7224 */ /* 0x040fe400078e020a */
[----:B--2---:R-:W-:Y:S01]  /*12c0*/  IMAD.U32 R2, RZ, RZ, UR4 ;  /* 0x00000004ff027e24 */ /* 0x004fe2000f8e00ff */
[----:B------:R-:W-:Y:S01]  /*12d0*/  MOV R3, UR5 ;  /* 0x0000000500037c02 */ /* 0x000fe20008000f00 */
[----:B------:R-:W-:Y:S02]  /*12e0*/  IMAD.IADD R17, R17, 0x1, R10 ;  /* 0x0000000111117824 */ /* 0x000fe400078e020a */
[-C--:B------:R-:W-:Y:S02]  /*12f0*/  IMAD R9, R9, R2.reuse, RZ ;  /* 0x0000000209097224 */ /* 0x080fe400078e02ff */
[----:B------:R-:W-:-:S04]  /*1300*/  IMAD.WIDE.U32 R14, R8, R2, R14 ;  /* 0x00000002080e7225 */ /* 0x000fc800078e000e */
[----:B------:R-:W-:Y:S01]  /*1310*/  IMAD R9, R8, R3, R9 ;  /* 0x0000000308097224 */ /* 0x000fe200078e0209 */
[----:B------:R-:W-:Y:S01]  /*1320*/  SHF.R.S32.HI R8, RZ, 0x1f, R11 ;  /* 0x0000001fff087819 */ /* 0x000fe2000001140b */
[----:B-1----:R-:W-:-:S03]  /*1330*/  IMAD.WIDE.U32 R20, R11, UR8, R16 ;  /* 0x000000080b147c25 */ /* 0x002fc6000f8e0010 */
[----:B------:R-:W-:Y:S01]  /*1340*/  IADD3 R15, PT, PT, R15, R9, RZ ;  /* 0x000000090f0f7210 */ /* 0x000fe20007ffe0ff */
[C---:B------:R-:W-:Y:S02]  /*1350*/  IMAD R10, R8.reuse, UR8, RZ ;  /* 0x00000008080a7c24 */ /* 0x040fe4000f8e02ff */
[----:B------:R-:W-:Y:S02]  /*1360*/  IMAD R8, R8, UR10, RZ ;  /* 0x0000000a08087c24 */ /* 0x000fe4000f8e02ff */
[C---:B------:R-:W-:Y:S02]  /*1370*/  IMAD R10, R11.reuse, UR9, R10 ;  /* 0x000000090b0a7c24 */ /* 0x040fe4000f8e020a */
[C---:B------:R-:W-:Y:S02]  /*1380*/  IMAD R8, R11.reuse, UR11, R8 ;  /* 0x0000000b0b087c24 */ /* 0x040fe4000f8e0208 */
[----:B------:R-:W-:Y:S01]  /*1390*/  IMAD.WIDE.U32 R22, R11, UR10, R14 ;  /* 0x0000000a0b167c25 */ /* 0x000fe2000f8e000e */
[----:B------:R-:W-:-:S03]  /*13a0*/  IADD3 R16, PT, PT, R21, R10, RZ ;  /* 0x0000000a15107210 */ /* 0x000fc60007ffe0ff */
[----:B------:R-:W-:Y:S01]  /*13b0*/  IMAD.MOV.U32 R14, RZ, RZ, R20 ;  /* 0x000000ffff0e7224 */ /* 0x000fe200078e0014 */
[----:B------:R-:W-:Y:S02]  /*13c0*/  IADD3 R10, PT, PT, R23, R8, RZ ;  /* 0x00000008170a7210 */ /* 0x000fe40007ffe0ff */
[----:B------:R-:W-:Y:S01]  /*13d0*/  MOV R18, R22 ;  /* 0x0000001600127202 */ /* 0x000fe20000000f00 */
[----:B------:R-:W-:Y:S06]  /*13e0*/  BRA `(.L_x_583) ;  /* 0x0000000400647947 */ /* 0x000fec0003800000 */
.L_x_582:
[----:B------:R-:W-:-:S13]  /*13f0*/  ISETP.NE.AND P0, PT, R9, -0x1, PT ;  /* 0xffffffff0900780c */ /* 0x000fda0003f05270 */
[----:B------:R-:W-:Y:S05]  /*1400*/  @P0 BRA `(.L_x_584) ;  /* 0x0000000000340947 */ /* 0x000fea0003800000 */
[----:B------:R-:W3:Y:S01]  /*1410*/  LDC.64 R6, c[0x0][0x3b8] ;  /* 0x0000ee00ff067b82 */ /* 0x000ee20000000a00 */
[----:B------:R-:W4:Y:S01]  /*1420*/  LDCU.64 UR4, c[0x0][0x3a0] ;  /* 0x00007400ff0477ac */ /* 0x000f220008000a00 */
[----:B--2---:R-:W-:-:S05]  /*1430*/  SHF.R.S32.HI R3, RZ, 0x1f, R0 ;  /* 0x0000001fff037819 */ /* 0x004fca0000011400 */
        /* <DEDUP_REMOVED lines=10> */
.L_x_584:
[----:B------:R-:W1:Y:S01]  /*14e0*/  LDC.64 R6, c[0x0][0x3b8] ;  /* 0x0000ee00ff067b82 */ /* 0x000e620000000a00 */
[----:B--2---:R-:W-:-:S05]  /*14f0*/  IADD3 R2, PT, PT, R0, R9, RZ ;  /* 0x0000000900027210 */ /* 0x004fca0007ffe0ff */
[C---:B-1----:R-:W-:Y:S02]  /*1500*/  IMAD R15, R2.reuse, R7, RZ ;  /* 0x00000007020f7224 */ /* 0x042fe400078e02ff */
[----:B------:R-:W-:-:S05]  /*1510*/  IMAD.WIDE.U32 R2, R2, R6, RZ ;  /* 0x0000000602027225 */ /* 0x000fca00078e00ff */
[----:B------:R-:W-:Y:S02]  /*1520*/  IADD3 R15, PT, PT, R3, R15, RZ ;  /* 0x0000000f030f7210 */ /* 0x000fe40007ffe0ff */
[----:B------:R-:W-:Y:S02]  /*1530*/  MOV R14, R2 ;  /* 0x00000002000e7202 */ /* 0x000fe40000000f00 */
.L_x_585:
[----:B------:R-:W-:Y:S05]  /*1540*/  @P0 BRA `(.L_x_586) ;  /* 0x0000000000340947 */ /* 0x000fea0003800000 */
[----:B------:R-:W1:Y:S01]  /*1550*/  LDC.64 R2, c[0x0][0x3c0] ;  /* 0x0000f000ff027b82 */ /* 0x000e620000000a00 */
[----:B------:R-:W2:Y:S01]  /*1560*/  LDCU.64 UR4, c[0x0][0x3a8] ;  /* 0x00007500ff0477ac */ /* 0x000ea20008000a00 */
[----:B------:R-:W-:Y:S02]  /*1570*/  SHF.R.S32.HI R9, RZ, 0x1f, R0 ;  /* 0x0000001fff097819 */ /* 0x000fe40000011400 */
[----:B-----5:R-:W-:-:S05]  /*1580*/  SHF.R.S32.HI R8, RZ, 0x1f, R4 ;  /* 0x0000001fff087819 */ /* 0x020fca0000011404 */
[----:B--2---:R-:W-:-:S04]  /*1590*/  IMAD R11, R8, UR4, RZ ;  /* 0x00000004080b7c24 */ /* 0x004fc8000f8e02ff */
[----:B------:R-:W-:Y:S02]  /*15a0*/  IMAD R11, R4, UR5, R11 ;  /* 0x00000005040b7c24 */ /* 0x000fe4000f8e020b */
[-C--:B-1----:R-:W-:Y:S02]  /*15b0*/  IMAD R9, R9, R2.reuse, RZ ;  /* 0x0000000209097224 */ /* 0x082fe400078e02ff */
[----:B------:R-:W-:-:S04]  /*15c0*/  IMAD.WIDE.U32 R16, R0, R2, RZ ;  /* 0x0000000200107225 */ /* 0x000fc800078e00ff */
[----:B------:R-:W-:-:S05]  /*15d0*/  IMAD R9, R0, R3, R9 ;  /* 0x0000000300097224 */ /* 0x000fca00078e0209 */
[----:B------:R-:W-:-:S03]  /*15e0*/  IADD3 R17, PT, PT, R17, R9, RZ ;  /* 0x0000000911117210 */ /* 0x000fc60007ffe0ff */
[----:B------:R-:W-:-:S05]  /*15f0*/  IMAD.WIDE.U32 R16, R4, UR4, R16 ;  /* 0x0000000404107c25 */ /* 0x000fca000f8e0010 */
[----:B------:R-:W-:Y:S01]  /*1600*/  IADD3 R17, PT, PT, R17, R11, RZ ;  /* 0x0000000b11117210 */ /* 0x000fe20007ffe0ff */
[----:B------:R-:W-:Y:S06]  /*1610*/  BRA `(.L_x_587) ;  /* 0x0000000000187947 */ /* 0x000fec0003800000 */
.L_x_586:
[----:B------:R-:W1:Y:S01]  /*1620*/  LDC.64 R2, c[0x0][0x3c0] ;  /* 0x0000f000ff027b82 */ /* 0x000e620000000a00 */
[----:B------:R-:W-:-:S05]  /*1630*/  IADD3 R0, PT, PT, R0, R9, RZ ;  /* 0x0000000900007210 */ /* 0x000fca0007ffe0ff */
[C---:B-1----:R-:W-:Y:S02]  /*1640*/  IMAD R17, R0.reuse, R3, RZ ;  /* 0x0000000300117224 */ /* 0x042fe400078e02ff */
[----:B------:R-:W-:-:S05]  /*1650*/  IMAD.WIDE.U32 R8, R0, R2, RZ ;  /* 0x0000000200087225 */ /* 0x000fca00078e00ff */
[----:B------:R-:W-:Y:S02]  /*1660*/  IADD3 R17, PT, PT, R9, R17, RZ ;  /* 0x0000001109117210 */ /* 0x000fe40007ffe0ff */
[----:B------:R-:W-:-:S07]  /*1670*/  MOV R16, R8 ;  /* 0x0000000800107202 */ /* 0x000fce0000000f00 */
.L_x_587:
[----:B-----5:R-:W1:Y:S01]  /*1680*/  LDC R4, c[0x0][0x3e8] ;  /* 0x0000fa00ff047b82 */ /* 0x020e620000000800 */
[----:B------:R-:W-:Y:S01]  /*1690*/  MOV R10, RZ ;  /* 0x000000ff000a7202 */ /* 0x000fe20000000f00 */
[----:B------:R-:W-:Y:S01]  /*16a0*/  IMAD.MOV.U32 R23, RZ, RZ, R15 ;  /* 0x000000ffff177224 */ /* 0x000fe200078e000f */
[----:B------:R-:W-:Y:S02]  /*16b0*/  MOV R22, R14 ;  /* 0x0000000e00167202 */ /* 0x000fe40000000f00 */
[----:B------:R-:W-:Y:S02]  /*16c0*/  CS2R R200, SRZ ;  /* 0x0000000000c87805 */ /* 0x000fe4000001ff00 */
[----:B-1----:R-:W-:-:S04]  /*16d0*/  IABS R8, R4 ;  /* 0x0000000400087213 */ /* 0x002fc80000000000 */
[----:B------:R-:W1:Y:S08]  /*16e0*/  I2F.RP R12, R8 ;  /* 0x00000008000c7306 */ /* 0x000e700000209400 */
[----:B-1----:R-:W1:Y:S02]  /*16f0*/  MUFU.RCP R11, R12 ;  /* 0x0000000c000b7308 */ /* 0x002e640000001000 */
[----:B-1----:R-:W-:-:S02]  /*1700*/  IADD3 R11, PT, PT, R11, 0xffffffe, RZ ;  /* 0x0ffffffe0b0b7810 */ /* 0x002fc40007ffe0ff */
[----:B------:R-:W-:-:S04]  /*1710*/  LEA R12, R134, 0xffffffc0, 0x6 ;  /* 0xffffffc0860c7811 */ /* 0x000fc800078e30ff */
[----:B------:R-:W1:Y:S01]  /*1720*/  F2I.FTZ.U32.TRUNC.NTZ R11, R11 ;  /* 0x0000000b000b7305 */ /* 0x000e62000021f000 */
[----:B------:R-:W-:-:S04]  /*1730*/  IMAD.WIDE.U32 R16, R12, R2, R16 ;  /* 0x000000020c107225 */ /* 0x000fc800078e0010 */
[----:B------:R-:W-:Y:S02]  /*1740*/  IMAD R17, R12, R3, R17 ;  /* 0x000000030c117224 */ /* 0x000fe400078e0211 */
[----:B-1----:R-:W-:-:S04]  /*1750*/  IMAD.MOV R0, RZ, RZ, -R11 ;  /* 0x000000ffff007224 */ /* 0x002fc800078e0a0b */
[----:B------:R-:W-:Y:S01]  /*1760*/  IMAD R9, R0, R8, RZ ;  /* 0x0000000800097224 */ /* 0x000fe200078e02ff */
[----:B------:R-:W-:-:S03]  /*1770*/  IABS R0, R5 ;  /* 0x0000000500007213 */ /* 0x000fc60000000000 */
[----:B------:R-:W-:-:S04]  /*1780*/  IMAD.HI.U32 R9, R11, R9, R10 ;  /* 0x000000090b097227 */ /* 0x000fc800078e000a */
[----:B------:R-:W-:-:S04]  /*1790*/  IMAD.MOV.U32 R10, RZ, RZ, R0 ;  /* 0x000000ffff0a7224 */ /* 0x000fc800078e0000 */
[----:B------:R-:W-:-:S05]  /*17a0*/  IMAD.HI.U32 R0, R9, R10, RZ ;  /* 0x0000000a09007227 */ /* 0x000fca00078e00ff */
[----:B------:R-:W-:-:S05]  /*17b0*/  IADD3 R9, PT, PT, -R0, RZ, RZ ;  /* 0x000000ff00097210 */ /* 0x000fca0007ffe1ff */
[C---:B------:R-:W-:Y:S02]  /*17c0*/  IMAD R9, R8.reuse, R9, R10 ;  /* 0x0000000908097224 */ /* 0x040fe400078e020a */
[----:B------:R-:W1:Y:S03]  /*17d0*/  LDC.64 R10, c[0x0][0x3d8] ;  /* 0x0000f600ff0a7b82 */ /* 0x000e660000000a00 */
[----:B------:R-:W-:-:S13]  /*17e0*/  ISETP.GT.U32.AND P0, PT, R8, R9, PT ;  /* 0x000000090800720c */ /* 0x000fda0003f04070 */
[----:B------:R-:W-:Y:S01]  /*17f0*/  @!P0 IMAD.IADD R9, R9, 0x1, -R8 ;  /* 0x0000000109098824 */ /* 0x000fe200078e0a08 */
[----:B------:R-:W-:-:S04]  /*1800*/  @!P0 IADD3 R0, PT, PT, R0, 0x1, RZ ;  /* 0x0000000100008810 */ /* 0x000fc80007ffe0ff */
[----:B------:R-:W-:Y:S02]  /*1810*/  ISETP.GE.U32.AND P1, PT, R9, R8, PT ;  /* 0x000000080900720c */ /* 0x000fe40003f26070 */
[----:B------:R-:W-:-:S04]  /*1820*/  LOP3.LUT R8, R5, R4, RZ, 0x3c, !PT ;  /* 0x0000000405087212 */ /* 0x000fc800078e3cff */
[----:B------:R-:W-:Y:S02]  /*1830*/  ISETP.GE.AND P0, PT, R8, RZ, PT ;  /* 0x000000ff0800720c */ /* 0x000fe40003f06270 */
[----:B------:R-:W2:Y:S05]  /*1840*/  LDC.64 R8, c[0x0][0x3d0] ;  /* 0x0000f400ff087b82 */ /* 0x000eaa0000000a00 */
[----:B------:R-:W-:Y:S01]  /*1850*/  @P1 VIADD R0, R0, 0x1 ;  /* 0x0000000100001836 */ /* 0x000fe20000000000 */
[----:B------:R-:W-:Y:S02]  /*1860*/  ISETP.NE.AND P1, PT, R4, RZ, PT ;  /* 0x000000ff0400720c */ /* 0x000fe40003f25270 */
[----:B------:R-:W-:-:S02]  /*1870*/  LOP3.LUT R4, RZ, R4, RZ, 0x33, !PT ;  /* 0x00000004ff047212 */ /* 0x000fc400078e33ff */
[----:B------:R-:W-:-:S05]  /*1880*/  MOV R21, R0 ;  /* 0x0000000000157202 */ /* 0x000fca0000000f00 */
[----:B------:R-:W-:-:S05]  /*1890*/  @!P0 IMAD.MOV R21, RZ, RZ, -R21 ;  /* 0x000000ffff158224 */ /* 0x000fca00078e0a15 */
[----:B------:R-:W-:Y:S01]  /*18a0*/  SEL R14, R4, R21, !P1 ;  /* 0x00000015040e7207 */ /* 0x000fe20004800000 */
[----:B------:R-:W-:-:S03]  /*18b0*/  IMAD.WIDE.U32 R20, R12, R6, R22 ;  /* 0x000000060c147225 */ /* 0x000fc600078e0016 */
[----:B------:R-:W-:Y:S01]  /*18c0*/  SHF.R.S32.HI R15, RZ, 0x1f, R14 ;  /* 0x0000001fff0f7819 */ /* 0x000fe2000001140e */
[----:B------:R-:W-:Y:S02]  /*18d0*/  IMAD R21, R12, R7, R21 ;  /* 0x000000070c157224 */ /* 0x000fe400078e0215 */
[----:B-1----:R-:W-:-:S04]  /*18e0*/  IMAD.WIDE.U32 R16, R14, R10, R16 ;  /* 0x0000000a0e107225 */ /* 0x002fc800078e0010 */
[C---:B------:R-:W-:Y:S01]  /*18f0*/  IMAD R12, R15.reuse, R10, RZ ;  /* 0x0000000a0f0c7224 */ /* 0x040fe200078e02ff */
[----:B------:R-:W-:Y:S01]  /*1900*/  MOV R18, R16 ;  /* 0x0000001000127202 */ /* 0x000fe20000000f00 */
[-C--:B--2---:R-:W-:Y:S02]  /*1910*/  IMAD R15, R15, R8.reuse, RZ ;  /* 0x000000080f0f7224 */ /* 0x084fe400078e02ff */
[----:B------:R-:W-:-:S04]  /*1920*/  IMAD.WIDE.U32 R20, R14, R8, R20 ;  /* 0x000000080e147225 */ /* 0x000fc800078e0014 */
[C---:B------:R-:W-:Y:S02]  /*1930*/  IMAD R9, R14.reuse, R9, R15 ;  /* 0x000000090e097224 */ /* 0x040fe400078e020f */
[----:B------:R-:W-:Y:S01]  /*1940*/  IMAD R11, R14, R11, R12 ;  /* 0x0000000b0e0b7224 */ /* 0x000fe200078e020c */
[----:B------:R-:W-:Y:S02]  /*1950*/  MOV R14, R20 ;  /* 0x00000014000e7202 */ /* 0x000fe40000000f00 */
[----:B------:R-:W-:Y:S01]  /*1960*/  IADD3 R16, PT, PT, R21, R9, RZ ;  /* 0x0000000915107210 */ /* 0x000fe20007ffe0ff */
[----:B------:R-:W-:-:S07]  /*1970*/  IMAD.IADD R10, R17, 0x1, R11 ;  /* 0x00000001110a7824 */ /* 0x000fce00078e020b */
.L_x_583:
[----:B------:R-:W-:Y:S01]  /*1980*/  IMAD.MOV.U32 R11, RZ, RZ, RZ ;  /* 0x000000ffff0b7224 */ /* 0x000fe200078e00ff */
[----:B------:R-:W1:Y:S01]  /*1990*/  LDC.64 R106, c[0x0][0x3b0] ;  /* 0x0000ec00ff6a7b82 */ /* 0x000e620000000a00 */
[----:B------:R-:W-:Y:S01]  /*19a0*/  IMAD.SHL.U32 R75, R63, 0x8, RZ ;  /* 0x000000083f4b7824 */ /* 0x000fe200078e00ff */
[----:B------:R-:W2:Y:S03]  /*19b0*/  LDCU.64 UR4, c[0x0][0x3c8] ;  /* 0x00007900ff0477ac */ /* 0x000ea60008000a00 */
[----:B------:R3:W5:Y:S01]  /*19c0*/  @P2 LDG.E R11, desc[UR6][R110.64] ;  /* 0x000000066e0b2981 */ /* 0x000762000c1e1900 */
[----:B------:R-:W-:Y:S01]  /*19d0*/  ISETP.NE.AND P2, PT, R198, -0x1, PT ;  /* 0xffffffffc600780c */ /* 0x000fe20003f45270 */
[----:B------:R-:W4:Y:S01]  /*19e0*/  LDCU.64 UR8, c[0x0][0x388] ;  /* 0x00007100ff0877ac */ /* 0x000f220008000a00 */
[----:B------:R-:W-:Y:S01]  /*19f0*/  LOP3.LUT R12, R75, 0x38, RZ, 0xc0, !PT ;  /* 0x000000384b0c7812 */ /* 0x000fe200078ec0ff */
[----:B------:R-:W-:Y:S01]  /*1a00*/  IMAD.MOV.U32 R109, RZ, RZ, RZ ;  /* 0x000000ffff6d7224 */ /* 0x000fe200078e00ff */
[----:B------:R-:W-:Y:S01]  /*1a10*/  SHF.R.U32.HI R108, RZ, 0x3, R63 ;  /* 0x00000003ff6c7819 */ /* 0x000fe2000001163f */
[----:B------:R-:W-:Y:S01]  /*1a20*/  IMAD.SHL.U32 R64, R63, 0x40, RZ ;  /* 0x000000403f407824 */ /* 0x000fe200078e00ff */
[----:B------:R-:W-:Y:S01]  /*1a30*/  IADD3 R24, P3, PT, R12, R14, RZ ;  /* 0x0000000e0c187210 */ /* 0x000fe20007f7e0ff */
[----:B------:R-:W-:Y:S01]  /*1a40*/  IMAD.SHL.U32 R133, R134, 0x40, RZ ;  /* 0x0000004086857824 */ /* 0x000fe200078e00ff */
[----:B------:R-:W-:Y:S01]  /*1a50*/  SHF.L.U64.HI R68, R2, 0x4, R3 ;  /* 0x0000000402447819 */ /* 0x000fe20000010203 */
[----:B------:R-:W-:Y:S01]  /*1a60*/  IMAD.SHL.U32 R61, R6, 0x10, RZ ;  /* 0x00000010063d7824 */ /* 0x000fe200078e00ff */
[----:B------:R-:W-:Y:S01]  /*1a70*/  IADD3.X R25, PT, PT, RZ, R16, RZ, P3, !PT ;  /* 0x00000010ff197210 */ /* 0x000fe20001ffe4ff */
[----:B------:R-:W-:Y:S01]  /*1a80*/  IMAD.WIDE.U32 R16, R13, 0x40, R108 ;  /* 0x000000400d107825 */ /* 0x000fe200078e006c */
[----:B------:R-:W-:Y:S01]  /*1a90*/  SHF.L.U32 R69, R2, 0x4, RZ ;  /* 0x0000000402457819 */ /* 0x000fe200000006ff */
[----:B------:R-:W2:Y:S01]  /*1aa0*/  @!P2 LDC.64 R8, c[0x0][0x398] ;  /* 0x0000e600ff08ab82 */ /* 0x000ea20000000a00 */
[----:B------:R-:W-:Y:S01]  /*1ab0*/  SHF.L.U64.HI R62, R6, 0x4, R7 ;  /* 0x00000004063e7819 */ /* 0x000fe20000010207 */
[----:B------:R-:W-:Y:S01]  /*1ac0*/  IMAD.WIDE.U32 R24, R108, R6, R24 ;  /* 0x000000066c187225 */ /* 0x000fe200078e0018 */
[----:B------:R-:W-:-:S02]  /*1ad0*/  LOP3.LUT R64, R64, 0x1c0, RZ, 0xc0, !PT ;  /* 0x000001c040407812 */ /* 0x000fc400078ec0ff */
[----:B------:R-:W-:Y:S01]  /*1ae0*/  IADD3 R60, PT, PT, R133, -0x40, RZ ;  /* 0xffffffc0853c7810 */ /* 0x000fe20007ffe0ff */
[----:B-1----:R-:W-:-:S04]  /*1af0*/  @P2 IMAD.WIDE.U32 R20, R198, R106, RZ ;  /* 0x0000006ac6142225 */ /* 0x002fc800078e00ff */
[----:B------:R-:W-:Y:S02]  /*1b00*/  IMAD R81, R108, R7, R25 ;  /* 0x000000076c517224 */ /* 0x000fe400078e0219 */
[----:B------:R-:W-:-:S03]  /*1b10*/  IMAD.SHL.U32 R80, R24, 0x2, RZ ;  /* 0x0000000218507824 */ /* 0x000fc600078e00ff */
[----:B------:R-:W-:Y:S01]  /*1b20*/  SHF.L.U64.HI R81, R24, 0x1, R81 ;  /* 0x0000000118517819 */ /* 0x000fe20000010251 */
[----:B--2---:R-:W-:-:S04]  /*1b30*/  @!P2 IMAD.WIDE.U32 R22, R19, R8, RZ ;  /* 0x000000081316a225 */ /* 0x004fc800078e00ff */
[----:B------:R-:W-:Y:S01]  /*1b40*/  @!P2 IMAD.MOV.U32 R8, RZ, RZ, R22 ;  /* 0x000000ffff08a224 */ /* 0x000fe200078e0016 */
[----:B------:R-:W-:Y:S01]  /*1b50*/  @P2 MOV R8, R20 ;  /* 0x0000001400082202 */ /* 0x000fe20000000f00 */
[----:B------:R-:W-:Y:S02]  /*1b60*/  @!P2 IMAD R9, R19, R9, R23 ;  /* 0x000000091309a224 */ /* 0x000fe400078e0217 */
[----:B------:R-:W-:Y:S01]  /*1b70*/  @P2 IMAD R9, R198, R107, R21 ;  /* 0x0000006bc6092224 */ /* 0x000fe200078e0215 */
[----:B------:R-:W-:-:S05]  /*1b80*/  IADD3 R8, P2, PT, R12, R8, RZ ;  /* 0x000000080c087210 */ /* 0x000fca0007f5e0ff */
[----:B------:R-:W-:Y:S01]  /*1b90*/  IMAD.X R9, RZ, RZ, R9, P2 ;  /* 0x000000ffff097224 */ /* 0x000fe200010e0609 */
[C---:B------:R-:W-:Y:S01]  /*1ba0*/  IADD3 R22, P2, PT, R12.reuse, R18, RZ ;  /* 0x000000120c167210 */ /* 0x040fe20007f5e0ff */
[C---:B------:R-:W-:Y:S01]  /*1bb0*/  IMAD.WIDE.U32 R14, R5.reuse, UR4, R8 ;  /* 0x00000004050e7c25 */ /* 0x040fe2000f8e0008 */
[----:B------:R-:W-:Y:S01]  /*1bc0*/  LOP3.LUT R9, R12, 0x80, RZ, 0xfc, !PT ;  /* 0x000000800c097812 */ /* 0x000fe200078efcff */
[----:B------:R-:W1:Y:S02]  /*1bd0*/  LDC R8, c[0x0][0x450] ;  /* 0x00011400ff087b82 */ /* 0x000e640000000800 */
[----:B------:R-:W-:Y:S01]  /*1be0*/  IMAD R21, R5, UR5, R15 ;  /* 0x0000000505157c24 */ /* 0x000fe2000f8e020f */
[----:B------:R-:W2:Y:S01]  /*1bf0*/  LDCU.64 UR4, c[0x0][0x390] ;  /* 0x00007200ff0477ac */ /* 0x000ea20008000a00 */
[----:B------:R-:W-:Y:S01]  /*1c00*/  IMAD.X R23, RZ, RZ, R10, P2 ;  /* 0x000000ffff177224 */ /* 0x000fe200010e060a */
[----:B----4-:R-:W-:Y:S01]  /*1c10*/  IADD3 R80, P2, PT, R80, UR8, RZ ;  /* 0x0000000850507c10 */ /* 0x010fe2000ff5e0ff */
[----:B------:R-:W-:-:S02]  /*1c20*/  IMAD R10, R17, R106, RZ ;  /* 0x0000006a110a7224 */ /* 0x000fc400078e02ff */
[C---:B------:R-:W-:Y:S01]  /*1c30*/  IMAD.WIDE.U32 R22, R108.reuse, R2, R22 ;  /* 0x000000026c167225 */ /* 0x040fe200078e0016 */
[----:B------:R-:W-:Y:S02]  /*1c40*/  SHF.R.S32.HI R2, RZ, 0x1f, R67 ;  /* 0x0000001fff027819 */ /* 0x000fe40000011443 */
[----:B------:R-:W-:Y:S01]  /*1c50*/  IADD3.X R81, PT, PT, R81, UR9, RZ, P2, !PT ;  /* 0x0000000951517c10 */ /* 0x000fe200097fe4ff */
[----:B------:R-:W-:Y:S01]  /*1c60*/  IMAD R77, R108, R3, R23 ;  /* 0x000000036c4d7224 */ /* 0x000fe200078e0217 */
[----:B------:R-:W-:Y:S01]  /*1c70*/  SHF.L.U32 R78, R22, 0x1, RZ ;  /* 0x00000001164e7819 */ /* 0x000fe200000006ff */
[----:B------:R-:W-:Y:S01]  /*1c80*/  IMAD.MOV.U32 R20, RZ, RZ, R14 ;  /* 0x000000ffff147224 */ /* 0x000fe200078e000e */
[----:B------:R-:W-:Y:S01]  /*1c90*/  LEA.HI R5, R2, R67, RZ, 0x6 ;  /* 0x0000004302057211 */ /* 0x000fe200078f30ff */
[----:B------:R-:W-:Y:S01]  /*1ca0*/  IMAD R15, R16, R107, R10 ;  /* 0x0000006b100f7224 */ /* 0x000fe200078e020a */
[----:B------:R-:W-:Y:S01]  /*1cb0*/  SHF.L.U64.HI R77, R22, 0x1, R77 ;  /* 0x00000001164d7819 */ /* 0x000fe2000001024d */
[----:B------:R-:W-:Y:S01]  /*1cc0*/  IMAD.WIDE.U32 R106, R16, R106, R20 ;  /* 0x0000006a106a7225 */ /* 0x000fe200078e0014 */
[----:B------:R-:W-:-:S02]  /*1cd0*/  SHF.R.S32.HI R5, RZ, 0x6, R5 ;  /* 0x00000006ff057819 */ /* 0x000fc40000011405 */
[----:B--2---:R-:W-:Y:S01]  /*1ce0*/  IADD3 R78, P2, PT, R78, UR4, RZ ;  /* 0x000000044e4e7c10 */ /* 0x004fe2000ff5e0ff */
[----:B------:R-:W-:Y:S01]  /*1cf0*/  IMAD.MOV.U32 R194, RZ, RZ, R80 ;  /* 0x000000ffffc27224 */ /* 0x000fe200078e0050 */
[----:B------:R-:W-:Y:S02]  /*1d00*/  LOP3.LUT R10, R12, 0x40, RZ, 0xfc, !PT ;  /* 0x000000400c0a7812 */ /* 0x000fe400078efcff */
[----:B------:R-:W-:Y:S01]  /*1d10*/  IADD3.X R77, PT, PT, R77, UR5, RZ, P2, !PT ;  /* 0x000000054d4d7c10 */ /* 0x000fe200097fe4ff */
[----:B------:R-:W-:Y:S01]  /*1d20*/  IMAD.MOV.U32 R196, RZ, RZ, R78 ;  /* 0x000000ffffc47224 */ /* 0x000fe200078e004e */
[----:B------:R-:W-:Y:S02]  /*1d30*/  ISETP.GE.AND P2, PT, R5, R134, PT ;  /* 0x000000860500720c */ /* 0x000fe40003f46270 */
[----:B-1----:R-:W-:Y:S01]  /*1d40*/  LEA.HI R71, R8, R8, RZ, 0x1 ;  /* 0x0000000808477211 */ /* 0x002fe200078f08ff */
[----:B------:R-:W-:Y:S01]  /*1d50*/  IMAD.MOV.U32 R197, RZ, RZ, R77 ;  /* 0x000000ffffc57224 */ /* 0x000fe200078e004d */
[----:B------:R-:W-:-:S02]  /*1d60*/  MOV R195, R81 ;  /* 0x0000005100c37202 */ /* 0x000fc40000000f00 */
[----:B------:R-:W-:Y:S02]  /*1d70*/  SHF.R.S32.HI R71, RZ, 0x1, R71 ;  /* 0x00000001ff477819 */ /* 0x000fe40000011447 */
[----:B------:R-:W-:-:S05]  /*1d80*/  IADD3 R66, PT, PT, R107, R15, RZ ;  /* 0x0000000f6b427210 */ /* 0x000fca0007ffe0ff */
[----:B---3--:R-:W-:Y:S05]  /*1d90*/  @P2 BRA `(.L_x_588) ;  /* 0x0000008800902947 */ /* 0x008fea0003800000 */
[----:B------:R-:W1:Y:S01]  /*1da0*/  LDC.64 R2, c[0x0][0x4a0] ;  /* 0x00012800ff027b82 */ /* 0x000e620000000a00 */
[----:B------:R-:W2:Y:S01]  /*1db0*/  LDCU.128 UR8, c[0x0][0x490] ;  /* 0x00009200ff0877ac */ /* 0x000ea20008000c00 */
[----:B------:R-:W-:Y:S01]  /*1dc0*/  IMAD.MOV.U32 R13, RZ, RZ, RZ ;  /* 0x000000ffff0d7224 */ /* 0x000fe200078e00ff */
[----:B------:R-:W-:Y:S01]  /*1dd0*/  SHF.R.S32.HI R15, RZ, 0x1f, R67 ;  /* 0x0000001fff0f7819 */ /* 0x000fe20000011443 */
[----:B------:R-:W-:Y:S01]  /*1de0*/  @!P0 IMAD.MOV R0, RZ, RZ, -R0 ;  /* 0x000000ffff008224 */ /* 0x000fe200078e0a00 */
[----:B------:R-:W3:Y:S01]  /*1df0*/  LDCU.128 UR12, c[0x0][0x4c0] ;  /* 0x00009800ff0c77ac */ /* 0x000ee20008000c00 */
[----:B-----5:R-:W-:Y:S01]  /*1e00*/  IMAD.IADD R6, R60, 0x1, R11 ;  /* 0x000000013c067824 */ /* 0x020fe200078e020b */
[----:B------:R-:W-:Y:S01]  /*1e10*/  VIMNMX R76, PT, PT, RZ, R5, !PT ;  /* 0x00000005ff4c7248 */ /* 0x000fe20007fe0100 */
[----:B------:R-:W4:Y:S01]  /*1e20*/  LDC.64 R94, c[0x0][0x4a8] ;  /* 0x00012a00ff5e7b82 */ /* 0x000f220000000a00 */
[----:B------:R-:W2:Y:S01]  /*1e30*/  LDCU.128 UR16, c[0x0][0x4b0] ;  /* 0x00009600ff1077ac */ /* 0x000ea20008000c00 */
[----:B------:R-:W-:Y:S01]  /*1e40*/  SEL R4, R4, R0, !P1 ;  /* 0x0000000004047207 */ /* 0x000fe20004800000 */
[----:B------:R-:W-:Y:S01]  /*1e50*/  IMAD.SHL.U32 R0, R63, 0x4, RZ ;  /* 0x000000043f007824 */ /* 0x000fe200078e00ff */
[----:B------:R-:W-:Y:S01]  /*1e60*/  IADD3 R74, PT, PT, R108, 0x10, RZ ;  /* 0x000000106c4a7810 */ /* 0x000fe20007ffe0ff */
[-C--:B------:R-:W-:Y:S01]  /*1e70*/  IMAD R11, R6, R71.reuse, RZ ;  /* 0x00000047060b7224 */ /* 0x080fe200078e02ff */
[----:B------:R-:W-:Y:S01]  /*1e80*/  SHF.R.S32.HI R7, RZ, 0x1f, R4 ;  /* 0x0000001fff077819 */ /* 0x000fe20000011404 */
[-C--:B------:R-:W-:Y:S01]  /*1e90*/  IMAD R6, R108, R71.reuse, R12 ;  /* 0x000000476c067224 */ /* 0x080fe200078e020c */
[----:B------:R-:W-:Y:S01]  /*1ea0*/  LOP3.LUT R0, R0, 0x1c, RZ, 0xc0, !PT ;  /* 0x0000001c00007812 */ /* 0x000fe200078ec0ff */
[----:B------:R-:W3:Y:S01]  /*1eb0*/  LDCU.64 UR4, c[0x0][0x488] ;  /* 0x00009100ff0477ac */ /* 0x000ee20008000a00 */
[C---:B------:R-:W-:Y:S01]  /*1ec0*/  IMAD.SHL.U32 R105, R71.reuse, 0x10, RZ ;  /* 0x0000001047697824 */ /* 0x040fe200078e00ff */
[C---:B------:R-:W-:Y:S01]  /*1ed0*/  IADD3 R72, PT, PT, R108.reuse, 0x30, RZ ;  /* 0x000000306c487810 */ /* 0x040fe20007ffe0ff */
[----:B------:R-:W-:Y:S01]  /*1ee0*/  IMAD R100, R71, 0x30, RZ ;  /* 0x0000003047647824 */ /* 0x000fe200078e02ff */
[----:B------:R-:W-:Y:S01]  /*1ef0*/  IADD3 R84, P1, PT, R11, R6, RZ ;  /* 0x000000060b547210 */ /* 0x000fe20007f3e0ff */
[----:B------:R-:W-:Y:S01]  /*1f00*/  IMAD R0, R108, R71, R0 ;  /* 0x000000476c007224 */ /* 0x000fe200078e0200 */
[----:B------:R-:W-:Y:S01]  /*1f10*/  MOV R96, R60 ;  /* 0x0000003c00607202 */ /* 0x000fe20000000f00 */
[----:B-1----:R-:W-:Y:S01]  /*1f20*/  IMAD.WIDE.U32 R20, R19, R2, R12 ;  /* 0x0000000213147225 */ /* 0x002fe200078e000c */
[----:B------:R-:W-:-:S02]  /*1f30*/  SHF.R.S32.HI R90, RZ, 0x1f, R100 ;  /* 0x0000001fff5a7819 */ /* 0x000fc40000011464 */
[----:B------:R-:W-:Y:S01]  /*1f40*/  IADD3 R50, P2, PT, R11, R0, RZ ;  /* 0x000000000b327210 */ /* 0x000fe20007f5e0ff */
[C---:B------:R-:W-:Y:S01]  /*1f50*/  IMAD R21, R19.reuse, R3, R21 ;  /* 0x0000000313157224 */ /* 0x040fe200078e0215 */
[----:B--2---:R-:W-:Y:S01]  /*1f60*/  USHF.L.U32 UR20, UR16, 0x6, URZ ;  /* 0x0000000610147899 */ /* 0x004fe200080006ff */
[----:B------:R-:W-:Y:S01]  /*1f70*/  IMAD.WIDE.U32 R2, R19, UR10, R12 ;  /* 0x0000000a13027c25 */ /* 0x000fe2000f8e000c */
[----:B----4-:R-:W-:-:S03]  /*1f80*/  SHF.L.U32 R91, R94, 0x6, RZ ;  /* 0x000000065e5b7819 */ /* 0x010fc600000006ff */
[----:B------:R-:W-:Y:S01]  /*1f90*/  IMAD R19, R19, UR11, R3 ;  /* 0x0000000b13137c24 */ /* 0x000fe2000f8e0203 */
[----:B------:R-:W-:Y:S01]  /*1fa0*/  MOV R18, R2 ;  /* 0x0000000200127202 */ /* 0x000fe20000000f00 */
[----:B---3--:R-:W-:Y:S01]  /*1fb0*/  IMAD R3, R7, UR12, RZ ;  /* 0x0000000c07037c24 */ /* 0x008fe2000f8e02ff */
[----:B------:R-:W1:Y:S01]  /*1fc0*/  LDCU.64 UR10, c[0x0][0x4d0] ;  /* 0x00009a00ff0a77ac */ /* 0x000e620008000a00 */
[----:B------:R-:W-:Y:S01]  /*1fd0*/  IMAD.WIDE.U32 R20, R60, UR16, R20 ;  /* 0x000000103c147c25 */ /* 0x000fe2000f8e0014 */
[----:B------:R-:W-:-:S03]  /*1fe0*/  IADD3 R2, P0, PT, -R67, R108, RZ ;  /* 0x0000006c43027210 */ /* 0x000fc60007f1e1ff */
[----:B------:R-:W-:-:S04]  /*1ff0*/  IMAD.WIDE.U32 R18, R60, R94, R18 ;  /* 0x0000005e3c127225 */ /* 0x000fc800078e0012 */
[----:B------:R-:W-:Y:S01]  /*2000*/  IMAD R16, R4, UR13, R3 ;  /* 0x0000000d04107c24 */ /* 0x000fe2000f8e0203 */
[----:B------:R-:W-:Y:S01]  /*2010*/  SHF.R.S32.HI R3, RZ, 0x1f, R11 ;  /* 0x0000001fff037819 */ /* 0x000fe2000001140b */
[----:B------:R-:W-:Y:S02]  /*2020*/  IMAD R19, R60, R95, R19 ;  /* 0x0000005f3c137224 */ /* 0x000fe400078e0213 */
[----:B------:R-:W-:Y:S01]  /*2030*/  IMAD R7, R7, UR18, RZ ;  /* 0x0000001207077c24 */ /* 0x000fe2000f8e02ff */
[-C--:B------:R-:W-:Y:S01]  /*2040*/  LEA.HI.X.SX32 R85, R6, R3.reuse, 0x1, P1 ;  /* 0x0000000306557211 */ /* 0x080fe200008f0eff */
[----:B------:R-:W-:Y:S01]  /*2050*/  IMAD R21, R60, UR17, R21 ;  /* 0x000000113c157c24 */ /* 0x000fe2000f8e0215 */
[----:B------:R-:W-:Y:S01]  /*2060*/  LEA.HI.X.SX32 R3, R0, R3, 0x1, P2 ;  /* 0x0000000300037211 */ /* 0x000fe200010f0eff */
[----:B------:R-:W-:Y:S01]  /*2070*/  IMAD R0, R4, UR19, R7 ;  /* 0x0000001304007c24 */ /* 0x000fe2000f8e0207 */
[----:B------:R-:W-:Y:S01]  /*2080*/  SHF.L.U64.HI R85, R84, 0x1, R85 ;  /* 0x0000000154557819 */ /* 0x000fe20000010255 */
[C---:B------:R-:W-:Y:S01]  /*2090*/  IMAD.WIDE.U32 R18, R4.reuse, UR18, R18 ;  /* 0x0000001204127c25 */ /* 0x040fe2000f8e0012 */
[----:B------:R-:W2:Y:S03]  /*20a0*/  LDCU.U8 UR18, c[0x0][0x533] ;  /* 0x0000a660ff1277ac */ /* 0x000ea60008000000 */
[----:B------:R-:W-:Y:S01]  /*20b0*/  IMAD.WIDE.U32 R20, R4, UR12, R20 ;  /* 0x0000000c04147c25 */ /* 0x000fe2000f8e0014 */
[----:B------:R-:W-:Y:S01]  /*20c0*/  IADD3 R19, PT, PT, R19, R0, RZ ;  /* 0x0000000013137210 */ /* 0x000fe20007ffe0ff */
[----:B------:R-:W-:Y:S01]  /*20d0*/  UMOV UR19, URZ ;  /* 0x000000ff00137c82 */ /* 0x000fe20008000000 */
[C---:B------:R-:W-:Y:S01]  /*20e0*/  SHF.L.U64.HI R0, R50.reuse, 0x1, R3 ;  /* 0x0000000132007819 */ /* 0x040fe20000010203 */
[----:B------:R-:W-:Y:S01]  /*20f0*/  IMAD.X R15, RZ, RZ, ~R15, P0 ;  /* 0x000000ffff0f7224 */ /* 0x000fe200000e0e0f */
[----:B------:R-:W-:Y:S01]  /*2100*/  IADD3 R17, PT, PT, R21, R16, RZ ;  /* 0x0000001015117210 */ /* 0x000fe20007ffe0ff */
[----:B------:R-:W-:Y:S01]  /*2110*/  IMAD.MOV.U32 R16, RZ, RZ, R20 ;  /* 0x000000ffff107224 */ /* 0x000fe200078e0014 */
[----:B------:R-:W3:Y:S01]  /*2120*/  LDCU.64 UR12, c[0x0][0x4e0] ;  /* 0x00009c00ff0c77ac */ /* 0x000ee20008000a00 */
[----:B------:R-:W-:-:S02]  /*2130*/  IMAD.SHL.U32 R50, R50, 0x2, RZ ;  /* 0x0000000232327824 */ /* 0x000fc400078e00ff */
[C---:B------:R-:W-:Y:S02]  /*2140*/  IMAD R83, R15.reuse, UR16, RZ ;  /* 0x000000100f537c24 */ /* 0x040fe4000f8e02ff */
[----:B------:R-:W-:Y:S01]  /*2150*/  IMAD.WIDE.U32 R6, R2, UR16, R16 ;  /* 0x0000001002067c25 */ /* 0x000fe2000f8e0010 */
[----:B------:R-:W-:Y:S01]  /*2160*/  IADD3 R16, P0, PT, R50, UR14, RZ ;  /* 0x0000000e32107c10 */ /* 0x000fe2000ff1e0ff */
[----:B------:R-:W4:Y:S02]  /*2170*/  LDCU UR16, c[0x0][0x440] ;  /* 0x00008800ff1077ac */ /* 0x000f240008000800 */
[----:B------:R-:W-:Y:S01]  /*2180*/  IMAD R83, R2, UR17, R83 ;  /* 0x0000001102537c24 */ /* 0x000fe2000f8e0253 */
[----:B------:R-:W-:Y:S01]  /*2190*/  IADD3.X R17, PT, PT, R0, UR15, RZ, P0, !PT ;  /* 0x0000000f00117c10 */ /* 0x000fe200087fe4ff */
[----:B------:R-:W3:Y:S01]  /*21a0*/  LDCU UR17, c[0x0][0x450] ;  /* 0x00008a00ff1177ac */ /* 0x000ee20008000800 */
[----:B-1----:R-:W-:Y:S01]  /*21b0*/  IADD3 R50, P0, PT, R50, UR10, RZ ;  /* 0x0000000a32327c10 */ /* 0x002fe2000ff1e0ff */
[-C--:B------:R-:W-:Y:S01]  /*21c0*/  IMAD R15, R15, R94.reuse, RZ ;  /* 0x0000005e0f0f7224 */ /* 0x080fe200078e02ff */
[----:B------:R-:W-:Y:S01]  /*21d0*/  LEA R82, P3, R6, UR8, 0x1 ;  /* 0x0000000806527c11 */ /* 0x000fe2000f8608ff */
[----:B------:R-:W-:Y:S01]  /*21e0*/  IMAD.SHL.U32 R84, R84, 0x2, RZ ;  /* 0x0000000254547824 */ /* 0x000fe200078e00ff */
[----:B------:R-:W-:Y:S01]  /*21f0*/  IADD3.X R51, PT, PT, R0, UR11, RZ, P0, !PT ;  /* 0x0000000b00337c10 */ /* 0x000fe200087fe4ff */
[C---:B------:R-:W-:Y:S01]  /*2200*/  IMAD R15, R2.reuse, R95, R15 ;  /* 0x0000005f020f7224 */ /* 0x040fe200078e020f */
[----:B------:R-:W-:Y:S01]  /*2210*/  IADD3 R0, P0, PT, RZ, -UR19, RZ ;  /* 0x80000013ff007c10 */ /* 0x000fe2000ff1e0ff */
[----:B------:R-:W-:Y:S01]  /*2220*/  IMAD.WIDE.U32 R2, R2, R94, R18 ;  /* 0x0000005e02027225 */ /* 0x000fe200078e0012 */
[----:B------:R-:W-:Y:S01]  /*2230*/  IADD3 R86, P1, PT, R84, UR14, RZ ;  /* 0x0000000e54567c10 */ /* 0x000fe2000ff3e0ff */
[----:B--2---:R-:W-:Y:S01]  /*2240*/  UISETP.NE.AND UP0, UPT, UR18, URZ, UPT ;  /* 0x000000ff1200728c */ /* 0x004fe2000bf05270 */
[----:B------:R-:W-:Y:S01]  /*2250*/  IADD3 R83, PT, PT, R7, R83, RZ ;  /* 0x0000005307537210 */ /* 0x000fe20007ffe0ff */
[----:B------:R-:W-:Y:S01]  /*2260*/  IMAD.X R91, RZ, RZ, ~R91, P0 ;  /* 0x000000ffff5b7224 */ /* 0x000fe200000e0e5b */
[----:B------:R-:W-:Y:S01]  /*2270*/  IADD3.X R87, PT, PT, R85, UR15, RZ, P1, !PT ;  /* 0x0000000f55577c10 */ /* 0x000fe20008ffe4ff */
[----:B------:R-:W-:Y:S01]  /*2280*/  IMAD.IADD R15, R3, 0x1, R15 ;  /* 0x00000001030f7824 */ /* 0x000fe200078e020f */
[----:B------:R-:W-:Y:S01]  /*2290*/  IADD3.X R3, PT, PT, RZ, ~UR20, RZ, P0, !PT ;  /* 0x80000014ff037c10 */ /* 0x000fe200087fe4ff */
[----:B------:R-:W-:Y:S01]  /*22a0*/  IMAD.SHL.U32 R98, R71, 0x20, RZ ;  /* 0x0000002047627824 */ /* 0x000fe200078e00ff */
[----:B------:R-:W-:Y:S01]  /*22b0*/  LEA R14, P2, R2, UR4, 0x1 ;  /* 0x00000004020e7c11 */ /* 0x000fe2000f8408ff */
[----:B------:R-:W-:Y:S01]  /*22c0*/  IMAD.SHL.U32 R97, R94, 0x10, RZ ;  /* 0x000000105e617824 */ /* 0x000fe200078e00ff */
[----:B------:R-:W-:Y:S01]  /*22d0*/  IADD3 R84, P1, PT, R84, UR10, RZ ;  /* 0x0000000a54547c10 */ /* 0x000fe2000ff3e0ff */
[----:B------:R-:W-:Y:S01]  /*22e0*/  VIADD R73, R108, 0x20 ;  /* 0x000000206c497836 */ /* 0x000fe20000000000 */
[----:B------:R-:W-:Y:S01]  /*22f0*/  SHF.L.U64.HI R95, R94, 0x4, R95 ;  /* 0x000000045e5f7819 */ /* 0x000fe2000001025f */
[----:B------:R-:W-:Y:S01]  /*2300*/  IMAD R103, R134, -0x40, R67 ;  /* 0xffffffc086677824 */ /* 0x000fe200078e0243 */
[----:B------:R-:W-:Y:S01]  /*2310*/  SHF.R.S64 R93, R0, 0x1f, R91 ;  /* 0x0000001f005d7819 */ /* 0x000fe2000000105b */
[----:B------:R-:W-:Y:S01]  /*2320*/  IMAD R101, R134, -0x40, R65 ;  /* 0xffffffc086657824 */ /* 0x000fe200078e0241 */
[----:B------:R-:W-:Y:S01]  /*2330*/  SHF.R.S32.HI R94, RZ, 0x1f, R105 ;  /* 0x0000001fff5e7819 */ /* 0x000fe20000011469 */
[----:B------:R-:W-:Y:S01]  /*2340*/  IMAD.MOV.U32 R99, RZ, RZ, R134 ;  /* 0x000000ffff637224 */ /* 0x000fe200078e0086 */
[----:B------:R-:W-:Y:S01]  /*2350*/  SHF.R.S32.HI R92, RZ, 0x1f, R98 ;  /* 0x0000001fff5c7819 */ /* 0x000fe20000011462 */
[----:B------:R-:W1:Y:S01]  /*2360*/  LDCU.64 UR14, c[0x0][0x3c0] ;  /* 0x00007800ff0e77ac */ /* 0x000e620008000a00 */
[----:B---3--:R-:W-:-:S02]  /*2370*/  MOV R11, UR17 ;  /* 0x00000011000b7c02 */ /* 0x008fc40008000f00 */
[--C-:B------:R-:W-:Y:S02]  /*2380*/  SHF.R.S64 R89, R0, 0x1f, R3.reuse ;  /* 0x0000001f00597819 */ /* 0x100fe40000001003 */
[----:B------:R-:W-:Y:S02]  /*2390*/  SHF.R.S32.HI R88, RZ, 0x1f, R3 ;  /* 0x0000001fff587819 */ /* 0x000fe40000011403 */
[----:B------:R-:W-:Y:S02]  /*23a0*/  SHF.R.S32.HI R91, RZ, 0x1f, R91 ;  /* 0x0000001fff5b7819 */ /* 0x000fe4000001145b */
[----:B------:R-:W-:Y:S02]  /*23b0*/  LEA.HI.X R83, R6, UR9, R83, 0x1, P3 ;  /* 0x0000000906537c11 */ /* 0x000fe400098f0c53 */
[----:B------:R-:W-:Y:S01]  /*23c0*/  LEA.HI.X R15, R2, UR5, R15, 0x1, P2 ;  /* 0x00000005020f7c11 */ /* 0x000fe200090f0c0f */
[----:B------:R-:W2:Y:S01]  /*23d0*/  LDCU.64 UR4, c[0x0][0x3b8] ;  /* 0x00007700ff0477ac */ /* 0x000ea20008000a00 */
[----:B------:R-:W-:Y:S01]  /*23e0*/  IADD3.X R85, PT, PT, R85, UR11, RZ, P1, !PT ;  /* 0x0000000b55557c10 */ /* 0x000fe20008ffe4ff */
[----:B----4-:R-:W3:Y:S06]  /*23f0*/  LDCU.128 UR8, c[0x0][0x3a0] ;  /* 0x00007400ff0877ac */ /* 0x010eec0008000c00 */
.L_x_656:
[----:B------:R-:W-:Y:S01]  /*2400*/  VIADD R101, R101, 0x40 ;  /* 0x0000004065657836 */ /* 0x000fe20000000000 */
[----:B------:R-:W-:Y:S01]  /*2410*/  BSSY.RECONVERGENT B0, `(.L_x_589) ;  /* 0x0000014000007945 */ /* 0x000fe20003800200 */
[----:B------:R-:W-:Y:S03]  /*2420*/  VIADD R103, R103, 0x40 ;  /* 0x0000004067677836 */ /* 0x000fe60000000000 */
[-C--:B------:R-:W-:Y:S02]  /*2430*/  ISETP.GE.AND P0, PT, R108, R101.reuse, PT ;  /* 0x000000656c00720c */ /* 0x080fe40003f06270 */
[----:B------:R-:W-:Y:S02]  /*2440*/  ISETP.GE.AND P5, PT, R74, R101, PT ;  /* 0x000000654a00720c */ /* 0x000fe40003fa6270 */
[----:B------:R-:W-:Y:S02]  /*2450*/  ISETP.GE.AND P0, PT, R108, R103, !P0 ;  /* 0x000000676c00720c */ /* 0x000fe40004706270 */
[----:B------:R-:W-:Y:S02]  /*2460*/  ISETP.GE.AND P4, PT, R73, R101, PT ;  /* 0x000000654900720c */ /* 0x000fe40003f86270 */
[----:B------:R-:W-:Y:S09]  /*2470*/  ISETP.GE.AND P5, PT, R74, R103, !P5 ;  /* 0x000000674a00720c */ /* 0x000ff20006fa6270 */
[----:B------:R-:W-:Y:S05]  /*2480*/  @!P0 BRA `(.L_x_590) ;  /* 0x0000000000308947 */ /* 0x000fea0003800000 */
[----:B------:R-:W-:Y:S02]  /*2490*/  ISETP.GE.AND P1, PT, R12, UR16, PT ;  /* 0x000000100c007c0c */ /* 0x000fe4000bf26270 */
[----:B------:R-:W-:Y:S11]  /*24a0*/  ISETP.GE.AND P2, PT, R10, UR16, PT ;  /* 0x000000100a007c0c */ /* 0x000ff6000bf46270 */
[----:B------:R-:W4:Y:S01]  /*24b0*/  @!P1 LDG.E.128 R24, desc[UR6][R82.64] ;  /* 0x0000000652189981 */ /* 0x000f22000c1e1d00 */
[--C-:B------:R-:W-:Y:S05]  /*24c0*/  @!P1 IMAD.MOV.U32 R79, RZ, RZ, R77.reuse ;  /* 0x000000ffff4f9224 */ /* 0x100fea00078e004d */
[----:B----4-:R4:W-:Y:S01]  /*24d0*/  @!P1 STG.E.128 desc[UR6][R78.64], R24 ;  /* 0x000000184e009986 */ /* 0x0109e2000c101d06 */
[----:B------:R-:W-:Y:S03]  /*24e0*/  ISETP.GE.AND P1, PT, R9, UR16, PT ;  /* 0x0000001009007c0c */ /* 0x000fe6000bf26270 */
[----:B------:R-:W5:Y:S01]  /*24f0*/  @!P2 LDG.E.128 R20, desc[UR6][R82.64+0x80] ;  /* 0x000080065214a981 */ /* 0x000f62000c1e1d00 */
[--C-:B----4-:R-:W-:Y:S05]  /*2500*/  @!P2 IMAD.MOV.U32 R79, RZ, RZ, R77.reuse ;  /* 0x000000ffff4fa224 */ /* 0x110fea00078e004d */
[----:B-----5:R4:W-:Y:S04]  /*2510*/  @!P2 STG.E.128 desc[UR6][R78.64+0x80], R20 ;  /* 0x000080144e00a986 */ /* 0x0209e8000c101d06 */
[----:B------:R-:W5:Y:S01]  /*2520*/  @!P1 LDG.E.128 R4, desc[UR6][R82.64+0x100] ;  /* 0x0001000652049981 */ /* 0x000f62000c1e1d00 */
[----:B----4-:R-:W-:Y:S05]  /*2530*/  @!P1 IMAD.MOV.U32 R79, RZ, RZ, R77 ;  /* 0x000000ffff4f9224 */ /* 0x010fea00078e004d */
[----:B-----5:R4:W-:Y:S02]  /*2540*/  @!P1 STG.E.128 desc[UR6][R78.64+0x100], R4 ;  /* 0x000100044e009986 */ /* 0x0209e4000c101d06 */
.L_x_590:
[----:B-123--:R-:W-:Y:S05]  /*2550*/  BSYNC.RECONVERGENT B0 ;  /* 0x0000000000007941 */ /* 0x00efea0003800200 */
.L_x_589:
[----:B------:R-:W-:Y:S04]  /*2560*/  BSSY.RECONVERGENT B0, `(.L_x_591) ;  /* 0x0000010000007945 */ /* 0x000fe80003800200 */
[----:B------:R-:W-:Y:S05]  /*2570*/  @!P5 BRA `(.L_x_592) ;  /* 0x000000000038d947 */ /* 0x000fea0003800000 */
[----:B------:R-:W1:Y:S01]  /*2580*/  LDC.64 R2, c[0x0][0x4b0] ;  /* 0x00012c00ff027b82 */ /* 0x000e620000000a00 */
[----:B------:R-:W-:Y:S02]  /*2590*/  ISETP.GE.AND P2, PT, R12, UR16, PT ;  /* 0x000000100c007c0c */ /* 0x000fe4000bf46270 */
[C---:B------:R-:W-:Y:S04]  /*25a0*/  LEA R18, P3, R69.reuse, R78, 0x1 ;  /* 0x0000004e45127211 */ /* 0x040fe800078608ff */
[----:B------:R-:W-:Y:S02]  /*25b0*/  LEA.HI.X R19, R69, R77, R68, 0x1, P3 ;  /* 0x0000004d45137211 */ /* 0x000fe400018f0c44 */
[C---:B-1----:R-:W-:Y:S04]  /*25c0*/  LEA R28, P1, R2.reuse, R82, 0x5 ;  /* 0x00000052021c7211 */ /* 0x042fe800078228ff */
[----:B------:R-:W-:Y:S02]  /*25d0*/  LEA.HI.X R29, R2, R83, R3, 0x5, P1 ;  /* 0x00000053021d7211 */ /* 0x000fe400008f2c03 */
[----:B------:R-:W-:Y:S03]  /*25e0*/  ISETP.GE.AND P1, PT, R10, UR16, PT ;  /* 0x000000100a007c0c */ /* 0x000fe6000bf26270 */
[----:B------:R-:W2:Y:S04]  /*25f0*/  @!P2 LDG.E.128 R24, desc[UR6][R28.64] ;  /* 0x000000061c18a981 */ /* 0x000ea8000c1e1d00 */
[----:B--2---:R1:W-:Y:S01]  /*2600*/  @!P2 STG.E.128 desc[UR6][R18.64], R24 ;  /* 0x000000181200a986 */ /* 0x0043e2000c101d06 */
[----:B------:R-:W-:Y:S05]  /*2610*/  ISETP.GE.AND P2, PT, R9, UR16, PT ;  /* 0x0000001009007c0c */ /* 0x000fea000bf46270 */
[----:B------:R-:W2:Y:S04]  /*2620*/  @!P1 LDG.E.128 R20, desc[UR6][R28.64+0x80] ;  /* 0x000080061c149981 */ /* 0x000ea8000c1e1d00 */
[----:B--2---:R1:W-:Y:S04]  /*2630*/  @!P1 STG.E.128 desc[UR6][R18.64+0x80], R20 ;  /* 0x0000801412009986 */ /* 0x0043e8000c101d06 */
[----:B----4-:R-:W2:Y:S04]  /*2640*/  @!P2 LDG.E.128 R4, desc[UR6][R28.64+0x100] ;  /* 0x000100061c04a981 */ /* 0x010ea8000c1e1d00 */
[----:B--2---:R1:W-:Y:S02]  /*2650*/  @!P2 STG.E.128 desc[UR6][R18.64+0x100], R4 ;  /* 0x000100041200a986 */ /* 0x0043e4000c101d06 */
.L_x_592:
[----:B------:R-:W-:Y:S05]  /*2660*/  BSYNC.RECONVERGENT B0 ;  /* 0x0000000000007941 */ /* 0x000fea0003800200 */
.L_x_591:
[----:B------:R-:W-:Y:S01]  /*2670*/  ISETP.GE.AND P4, PT, R73, R103, !P4 ;  /* 0x000000674900720c */ /* 0x000fe20006786270 */
[----:B------:R-:W-:Y:S01]  /*2680*/  BSSY.RECONVERGENT B0, `(.L_x_593) ;  /* 0x0000013000007945 */ /* 0x000fe20003800200 */
[C---:B------:R-:W-:Y:S04]  /*2690*/  ISETP.GE.AND P3, PT, R72.reuse, R101, PT ;  /* 0x000000654800720c */ /* 0x040fe80003f66270 */
[----:B------:R-:W-:Y:S07]  /*26a0*/  ISETP.GE.AND P3, PT, R72, R103, !P3 ;  /* 0x000000674800720c */ /* 0x000fee0005f66270 */
[----:B------:R-:W-:Y:S05]  /*26b0*/  @!P4 BRA `(.L_x_594) ;  /* 0x00000000003cc947 */ /* 0x000fea0003800000 */
[----:B------:R-:W2:Y:S01]  /*26c0*/  LDC.64 R2, c[0x0][0x4b0] ;  /* 0x00012c00ff027b82 */ /* 0x000ea20000000a00 */
[----:B------:R-:W-:Y:S02]  /*26d0*/  ISETP.GE.AND P2, PT, R12, UR16, PT ;  /* 0x000000100c007c0c */ /* 0x000fe4000bf46270 */
[C---:B--2---:R-:W-:Y:S04]  /*26e0*/  LEA R28, P1, R2.reuse, R82, 0x6 ;  /* 0x00000052021c7211 */ /* 0x044fe800078230ff */
[----:B------:R-:W-:Y:S02]  /*26f0*/  LEA.HI.X R29, R2, R83, R3, 0x6, P1 ;  /* 0x00000053021d7211 */ /* 0x000fe400008f3403 */
[----:B------:R-:W2:Y:S01]  /*2700*/  LDC.64 R2, c[0x0][0x3c0] ;  /* 0x0000f000ff027b82 */ /* 0x000ea20000000a00 */
[----:B------:R-:W-:Y:S04]  /*2710*/  ISETP.GE.AND P1, PT, R10, UR16, PT ;  /* 0x000000100a007c0c */ /* 0x000fe8000bf26270 */
[----:B-1--4-:R-:W3:Y:S01]  /*2720*/  @!P2 LDG.E.128 R4, desc[UR6][R28.64] ;  /* 0x000000061c04a981 */ /* 0x012ee2000c1e1d00 */
[C---:B--2---:R-:W-:Y:S04]  /*2730*/  LEA R18, P6, R2.reuse, R78, 0x6 ;  /* 0x0000004e02127211 */ /* 0x044fe800078c30ff */
[----:B------:R-:W-:Y:S05]  /*2740*/  LEA.HI.X R19, R2, R77, R3, 0x6, P6 ;  /* 0x0000004d02137211 */ /* 0x000fea00030f3403 */
[----:B---3--:R2:W-:Y:S01]  /*2750*/  @!P2 STG.E.128 desc[UR6][R18.64], R4 ;  /* 0x000000041200a986 */ /* 0x0085e2000c101d06 */
[----:B------:R-:W-:Y:S03]  /*2760*/  ISETP.GE.AND P2, PT, R9, UR16, PT ;  /* 0x0000001009007c0c */ /* 0x000fe6000bf46270 */
[----:B------:R-:W3:Y:S04]  /*2770*/  @!P1 LDG.E.128 R24, desc[UR6][R28.64+0x80] ;  /* 0x000080061c189981 */ /* 0x000ee8000c1e1d00 */
[----:B---3--:R2:W-:Y:S06]  /*2780*/  @!P1 STG.E.128 desc[UR6][R18.64+0x80], R24 ;  /* 0x0000801812009986 */ /* 0x0085ec000c101d06 */
[----:B------:R-:W3:Y:S04]  /*2790*/  @!P2 LDG.E.128 R20, desc[UR6][R28.64+0x100] ;  /* 0x000100061c14a981 */ /* 0x000ee8000c1e1d00 */
[----:B---3--:R2:W-:Y:S02]  /*27a0*/  @!P2 STG.E.128 desc[UR6][R18.64+0x100], R20 ;  /* 0x000100141200a986 */ /* 0x0085e4000c101d06 */
.L_x_594:
[----:B------:R-:W-:Y:S05]  /*27b0*/  BSYNC.RECONVERGENT B0 ;  /* 0x0000000000007941 */ /* 0x000fea0003800200 */
.L_x_593:
[----:B------:R-:W-:Y:S01]  /*27c0*/  ISETP.NE.AND P1, PT, R11, RZ, PT ;  /* 0x000000ff0b00720c */ /* 0x000fe20003f25270 */
[----:B------:R-:W-:Y:S01]  /*27d0*/  BSSY.RECONVERGENT B0, `(.L_x_595) ;  /* 0x0000015000007945 */ /* 0x000fe20003800200 */
[----:B------:R-:W-:Y:S03]  /*27e0*/  IADD3 R99, PT, PT, R99, -0x1, RZ ;  /* 0xffffffff63637810 */ /* 0x000fe60007ffe0ff */
[----:B------:R-:W-:Y:S05]  /*27f0*/  @!P3 BRA `(.L_x_596) ;  /* 0x000000000048b947 */ /* 0x000fea0003800000 */
[----:B------:R-:W1:Y:S01]  /*2800*/  LDC.64 R2, c[0x0][0x4b0] ;  /* 0x00012c00ff027b82 */ /* 0x000e620000000a00 */
[----:B------:R-:W-:Y:S02]  /*2810*/  ISETP.GE.AND P2, PT, R12, UR16, PT ;  /* 0x000000100c007c0c */ /* 0x000fe4000bf46270 */
[----:B----4-:R-:W-:Y:S02]  /*2820*/  MOV R79, R77 ;  /* 0x0000004d004f7202 */ /* 0x010fe40000000f00 */
[----:B------:R-:W-:Y:S01]  /*2830*/  ISETP.GE.AND P6, PT, R10, UR16, PT ;  /* 0x000000100a007c0c */ /* 0x000fe2000bfc6270 */
[----:B-12---:R-:W-:Y:S04]  /*2840*/  IMAD.WIDE.U32 R18, R2, 0x60, R82 ;  /* 0x0000006002127825 */ /* 0x006fe800078e0052 */
[----:B------:R-:W-:Y:S05]  /*2850*/  IMAD R3, R3, 0x60, RZ ;  /* 0x0000006003037824 */ /* 0x000fea00078e02ff */
[----:B------:R-:W-:Y:S02]  /*2860*/  IADD3 R19, PT, PT, R19, R3, RZ ;  /* 0x0000000313137210 */ /* 0x000fe40007ffe0ff */
[----:B------:R-:W1:Y:S03]  /*2870*/  LDC.64 R2, c[0x0][0x3c0] ;  /* 0x0000f000ff027b82 */ /* 0x000e660000000a00 */
[----:B------:R-:W2:Y:S01]  /*2880*/  @!P2 LDG.E.128 R4, desc[UR6][R18.64] ;  /* 0x000000061204a981 */ /* 0x000ea2000c1e1d00 */
[----:B-1----:R-:W-:Y:S04]  /*2890*/  IMAD.WIDE.U32 R28, R2, 0x60, R78 ;  /* 0x00000060021c7825 */ /* 0x002fe800078e004e */
[----:B------:R-:W-:Y:S05]  /*28a0*/  IMAD R3, R3, 0x60, RZ ;  /* 0x0000006003037824 */ /* 0x000fea00078e02ff */
[----:B------:R-:W-:Y:S05]  /*28b0*/  IADD3 R29, PT, PT, R29, R3, RZ ;  /* 0x000000031d1d7210 */ /* 0x000fea0007ffe0ff */
[----:B--2---:R3:W-:Y:S01]  /*28c0*/  @!P2 STG.E.128 desc[UR6][R28.64], R4 ;  /* 0x000000041c00a986 */ /* 0x0047e2000c101d06 */
[----:B------:R-:W-:Y:S03]  /*28d0*/  ISETP.GE.AND P2, PT, R9, UR16, PT ;  /* 0x0000001009007c0c */ /* 0x000fe6000bf46270 */
[----:B------:R-:W2:Y:S04]  /*28e0*/  @!P6 LDG.E.128 R24, desc[UR6][R18.64+0x80] ;  /* 0x000080061218e981 */ /* 0x000ea8000c1e1d00 */
[----:B--2---:R3:W-:Y:S06]  /*28f0*/  @!P6 STG.E.128 desc[UR6][R28.64+0x80], R24 ;  /* 0x000080181c00e986 */ /* 0x0047ec000c101d06 */
[----:B------:R-:W2:Y:S04]  /*2900*/  @!P2 LDG.E.128 R20, desc[UR6][R18.64+0x100] ;  /* 0x000100061214a981 */ /* 0x000ea8000c1e1d00 */
[----:B--2---:R3:W-:Y:S02]  /*2910*/  @!P2 STG.E.128 desc[UR6][R28.64+0x100], R20 ;  /* 0x000100141c00a986 */ /* 0x0047e4000c101d06 */
.L_x_596:
[----:B------:R-:W-:Y:S05]  /*2920*/  BSYNC.RECONVERGENT B0 ;  /* 0x0000000000007941 */ /* 0x000fea0003800200 */
.L_x_595:
[----:B------:R-:W-:Y:S01]  /*2930*/  ISETP.GT.AND P2, PT, R99, R76, PT ;  /* 0x0000004c6300720c */ /* 0x000fe20003f44270 */
[----:B------:R-:W-:Y:S01]  /*2940*/  BSSY.RECONVERGENT B2, `(.L_x_597) ;  /* 0x0000789000027945 */ /* 0x000fe20003800200 */
[----:B------:R-:W-:Y:S01]  /*2950*/  IMAD.MOV.U32 R102, RZ, RZ, R96 ;  /* 0x000000ffff667224 */ /* 0x000fe200078e0060 */
[----:B------:R-:W-:Y:S02]  /*2960*/  IADD3 R96, PT, PT, R96, -0x40, RZ ;  /* 0xffffffc060607810 */ /* 0x000fe40007ffe0ff */
[----:B------:R-:W-:Y:S05]  /*2970*/  @P1 BRA `(.L_x_598) ;  /* 0x0000000400101947 */ /* 0x000fea0003800000 */
[----:B------:R-:W-:Y:S04]  /*2980*/  BSSY.RECONVERGENT B0, `(.L_x_599) ;  /* 0x000000b000007945 */ /* 0x000fe80003800200 */
[----:B------:R-:W-:Y:S05]  /*2990*/  @!P0 BRA `(.L_x_600) ;  /* 0x0000000000248947 */ /* 0x000fea0003800000 */
[----:B------:R-:W-:Y:S02]  /*29a0*/  ISETP.GE.AND P0, PT, R12, UR16, PT ;  /* 0x000000100c007c0c */ /* 0x000fe4000bf06270 */
[----:B------:R-:W-:Y:S11]  /*29b0*/  ISETP.GE.AND P1, PT, R10, UR16, PT ;  /* 0x000000100a007c0c */ /* 0x000ff6000bf26270 */
[----:B-123--:R-:W2:Y:S04]  /*29c0*/  @!P0 LDG.E.128 R24, desc[UR6][R14.64] ;  /* 0x000000060e188981 */ /* 0x00eea8000c1e1d00 */
[----:B--2---:R1:W-:Y:S01]  /*29d0*/  @!P0 STG.E.128 desc[UR6][R80.64], R24 ;  /* 0x0000001850008986 */ /* 0x0043e2000c101d06 */
[----:B------:R-:W-:Y:S03]  /*29e0*/  ISETP.GE.AND P0, PT, R9, UR16, PT ;  /* 0x0000001009007c0c */ /* 0x000fe6000bf06270 */
[----:B------:R-:W2:Y:S04]  /*29f0*/  @!P1 LDG.E.128 R20, desc[UR6][R14.64+0x80] ;  /* 0x000080060e149981 */ /* 0x000ea8000c1e1d00 */
[----:B--2---:R1:W-:Y:S06]  /*2a00*/  @!P1 STG.E.128 desc[UR6][R80.64+0x80], R20 ;  /* 0x0000801450009986 */ /* 0x0043ec000c101d06 */
[----:B----4-:R-:W2:Y:S04]  /*2a10*/  @!P0 LDG.E.128 R4, desc[UR6][R14.64+0x100] ;  /* 0x000100060e048981 */ /* 0x010ea8000c1e1d00 */
[----:B--2---:R1:W-:Y:S02]  /*2a20*/  @!P0 STG.E.128 desc[UR6][R80.64+0x100], R4 ;  /* 0x0001000450008986 */ /* 0x0043e4000c101d06 */
.L_x_600:
[----:B------:R-:W-:Y:S05]  /*2a30*/  BSYNC.RECONVERGENT B0 ;  /* 0x0000000000007941 */ /* 0x000fea0003800200 */
.L_x_599:
[----:B------:R-:W-:Y:S04]  /*2a40*/  BSSY.RECONVERGENT B0, `(.L_x_601) ;  /* 0x000000f000007945 */ /* 0x000fe80003800200 */
[----:B------:R-:W-:Y:S05]  /*2a50*/  @!P5 BRA `(.L_x_602) ;  /* 0x000000000034d947 */ /* 0x000fea0003800000 */
[----:B------:R-:W-:Y:S02]  /*2a60*/  ISETP.GE.AND P1, PT, R12, UR16, PT ;  /* 0x000000100c007c0c */ /* 0x000fe4000bf26270 */
[----:B-12---:R-:W-:Y:S02]  /*2a70*/  LEA R18, P0, R97, R14, 0x1 ;  /* 0x0000000e61127211 */ /* 0x006fe400078008ff */
[----:B------:R-:W-:Y:S02]  /*2a80*/  LEA R2, P5, R61, R80, 0x1 ;  /* 0x000000503d027211 */ /* 0x000fe400078a08ff */
[----:B------:R-:W-:Y:S02]  /*2a90*/  LEA.HI.X R19, R97, R15, R95, 0x1, P0 ;  /* 0x0000000f61137211 */ /* 0x000fe400000f0c5f */
[----:B------:R-:W-:Y:S02]  /*2aa0*/  ISETP.GE.AND P0, PT, R10, UR16, PT ;  /* 0x000000100a007c0c */ /* 0x000fe4000bf06270 */
[----:B------:R-:W-:Y:S03]  /*2ab0*/  LEA.HI.X R3, R61, R81, R62, 0x1, P5 ;  /* 0x000000513d037211 */ /* 0x000fe600028f0c3e */
[----:B---3--:R-:W2:Y:S04]  /*2ac0*/  @!P1 LDG.E.128 R24, desc[UR6][R18.64] ;  /* 0x0000000612189981 */ /* 0x008ea8000c1e1d00 */
[----:B--2---:R1:W-:Y:S01]  /*2ad0*/  @!P1 STG.E.128 desc[UR6][R2.64], R24 ;  /* 0x0000001802009986 */ /* 0x0043e2000c101d06 */
[----:B------:R-:W-:Y:S03]  /*2ae0*/  ISETP.GE.AND P1, PT, R9, UR16, PT ;  /* 0x0000001009007c0c */ /* 0x000fe6000bf26270 */
[----:B------:R-:W2:Y:S04]  /*2af0*/  @!P0 LDG.E.128 R20, desc[UR6][R18.64+0x80] ;  /* 0x0000800612148981 */ /* 0x000ea8000c1e1d00 */
[----:B--2---:R1:W-:Y:S06]  /*2b00*/  @!P0 STG.E.128 desc[UR6][R2.64+0x80], R20 ;  /* 0x0000801402008986 */ /* 0x0043ec000c101d06 */
[----:B----4-:R-:W2:Y:S04]  /*2b10*/  @!P1 LDG.E.128 R4, desc[UR6][R18.64+0x100] ;  /* 0x0001000612049981 */ /* 0x010ea8000c1e1d00 */
[----:B--2---:R1:W-:Y:S02]  /*2b20*/  @!P1 STG.E.128 desc[UR6][R2.64+0x100], R4 ;  /* 0x0001000402009986 */ /* 0x0043e4000c101d06 */
.L_x_602:
[----:B------:R-:W-:Y:S05]  /*2b30*/  BSYNC.RECONVERGENT B0 ;  /* 0x0000000000007941 */ /* 0x000fea0003800200 */
.L_x_601:
[----:B------:R-:W-:Y:S04]  /*2b40*/  BSSY.RECONVERGENT B0, `(.L_x_603) ;  /* 0x0000011000007945 */ /* 0x000fe80003800200 */
[----:B------:R-:W-:Y:S05]  /*2b50*/  @!P4 BRA `(.L_x_604) ;  /* 0x00000000003cc947 */ /* 0x000fea0003800000 */
[----:B-1----:R-:W3:Y:S01]  /*2b60*/  LDC.64 R2, c[0x0][0x4a8] ;  /* 0x00012a00ff027b82 */ /* 0x002ee20000000a00 */
[----:B------:R-:W-:Y:S02]  /*2b70*/  ISETP.GE.AND P1, PT, R12, UR16, PT ;  /* 0x000000100c007c0c */ /* 0x000fe4000bf26270 */
[C---:B---3--:R-:W-:Y:S04]  /*2b80*/  LEA R28, P0, R2.reuse, R14, 0x6 ;  /* 0x0000000e021c7211 */ /* 0x048fe800078030ff */
[----:B------:R-:W-:Y:S02]  /*2b90*/  LEA.HI.X R29, R2, R15, R3, 0x6, P0 ;  /* 0x0000000f021d7211 */ /* 0x000fe400000f3403 */
[----:B------:R-:W1:Y:S01]  /*2ba0*/  LDC.64 R2, c[0x0][0x3b8] ;  /* 0x0000ee00ff027b82 */ /* 0x000e620000000a00 */
[----:B------:R-:W-:Y:S04]  /*2bb0*/  ISETP.GE.AND P0, PT, R10, UR16, PT ;  /* 0x000000100a007c0c */ /* 0x000fe8000bf06270 */
[----:B--2-4-:R-:W2:Y:S01]  /*2bc0*/  @!P1 LDG.E.128 R4, desc[UR6][R28.64] ;  /* 0x000000061c049981 */ /* 0x014ea2000c1e1d00 */
[C---:B-1----:R-:W-:Y:S04]  /*2bd0*/  LEA R18, P4, R2.reuse, R80, 0x6 ;  /* 0x0000005002127211 */ /* 0x042fe800078830ff */
[----:B------:R-:W-:Y:S05]  /*2be0*/  LEA.HI.X R19, R2, R81, R3, 0x6, P4 ;  /* 0x0000005102137211 */ /* 0x000fea00020f3403 */
[----:B--2---:R1:W-:Y:S01]  /*2bf0*/  @!P1 STG.E.128 desc[UR6][R18.64], R4 ;  /* 0x0000000412009986 */ /* 0x0043e2000c101d06 */
[----:B------:R-:W-:Y:S03]  /*2c00*/  ISETP.GE.AND P1, PT, R9, UR16, PT ;  /* 0x0000001009007c0c */ /* 0x000fe6000bf26270 */
[----:B------:R-:W2:Y:S04]  /*2c10*/  @!P0 LDG.E.128 R24, desc[UR6][R28.64+0x80] ;  /* 0x000080061c188981 */ /* 0x000ea8000c1e1d00 */
[----:B--2---:R1:W-:Y:S06]  /*2c20*/  @!P0 STG.E.128 desc[UR6][R18.64+0x80], R24 ;  /* 0x0000801812008986 */ /* 0x0043ec000c101d06 */
[----:B------:R-:W2:Y:S04]  /*2c30*/  @!P1 LDG.E.128 R20, desc[UR6][R28.64+0x100] ;  /* 0x000100061c149981 */ /* 0x000ea8000c1e1d00 */
[----:B--2---:R1:W-:Y:S02]  /*2c40*/  @!P1 STG.E.128 desc[UR6][R18.64+0x100], R20 ;  /* 0x0001001412009986 */ /* 0x0043e4000c101d06 */
.L_x_604:
[----:B------:R-:W-:Y:S05]  /*2c50*/  BSYNC.RECONVERGENT B0 ;  /* 0x0000000000007941 */ /* 0x000fea0003800200 */
.L_x_603:
[----:B------:R-:W-:Y:S01]  /*2c60*/  MOV R11, RZ ;  /* 0x000000ff000b7202 */ /* 0x000fe20000000f00 */
[----:B------:R-:W-:Y:S05]  /*2c70*/  @!P3 BRA `(.L_x_605) ;  /* 0x000000740054b947 */ /* 0x000fea0003800000 */
[----:B-1----:R-:W1:Y:S01]  /*2c80*/  LDC.64 R2, c[0x0][0x4a8] ;  /* 0x00012a00ff027b82 */ /* 0x002e620000000a00 */
[----:B------:R-:W-:Y:S02]  /*2c90*/  ISETP.GE.AND P1, PT, R12, UR16, PT ;  /* 0x000000100c007c0c */ /* 0x000fe4000bf26270 */
[----:B------:R-:W-:Y:S01]  /*2ca0*/  ISETP.GE.AND P0, PT, R10, UR16, PT ;  /* 0x000000100a007c0c */ /* 0x000fe2000bf06270 */
[----:B-1----:R-:W-:Y:S02]  /*2cb0*/  IMAD R3, R3, 0x60, RZ ;  /* 0x0000006003037824 */ /* 0x002fe400078e02ff */
[----:B--2---:R-:W-:Y:S05]  /*2cc0*/  IMAD.WIDE.U32 R18, R2, 0x60, R14 ;  /* 0x0000006002127825 */ /* 0x004fea00078e000e */
[----:B------:R-:W-:Y:S02]  /*2cd0*/  IADD3 R19, PT, PT, R19, R3, RZ ;  /* 0x0000000313137210 */ /* 0x000fe40007ffe0ff */
[----:B------:R-:W1:Y:S03]  /*2ce0*/  LDC.64 R2, c[0x0][0x3b8] ;  /* 0x0000ee00ff027b82 */ /* 0x000e660000000a00 */
[----:B---34-:R-:W2:Y:S01]  /*2cf0*/  @!P1 LDG.E.128 R4, desc[UR6][R18.64] ;  /* 0x0000000612049981 */ /* 0x018ea2000c1e1d00 */
[----:B-1----:R-:W-:Y:S04]  /*2d00*/  IMAD.WIDE.U32 R24, R2, 0x60, R80 ;  /* 0x0000006002187825 */ /* 0x002fe800078e0050 */
[----:B------:R-:W-:Y:S05]  /*2d10*/  IMAD R3, R3, 0x60, RZ ;  /* 0x0000006003037824 */ /* 0x000fea00078e02ff */
[----:B------:R-:W-:Y:S05]  /*2d20*/  IADD3 R25, PT, PT, R25, R3, RZ ;  /* 0x0000000319197210 */ /* 0x000fea0007ffe0ff */
[----:B--2---:R1:W-:Y:S05]  /*2d30*/  @!P1 STG.E.128 desc[UR6][R24.64], R4 ;  /* 0x0000000418009986 */ /* 0x0043ea000c101d06 */
[----:B------:R-:W2:Y:S05]  /*2d40*/  @!P0 LDG.E.128 R20, desc[UR6][R18.64+0x80] ;  /* 0x0000800612148981 */ /* 0x000eaa000c1e1d00 */
[----:B--2---:R1:W-:Y:S01]  /*2d50*/  @!P0 STG.E.128 desc[UR6][R24.64+0x80], R20 ;  /* 0x0000801418008986 */ /* 0x0043e2000c101d06 */
[----:B------:R-:W-:Y:S11]  /*2d60*/  ISETP.GE.AND P0, PT, R9, UR16, PT ;  /* 0x0000001009007c0c */ /* 0x000ff6000bf06270 */
[----:B------:R-:W-:Y:S02]  /*2d70*/  @!UPT UIADD3 URZ, UPT, UPT, URZ, URZ, URZ ;  /* 0x000000fffffff290 */ /* 0x000fe4000fffe0ff */
[----:B------:R-:W-:Y:S05]  /*2d80*/  @P0 BRA `(.L_x_605) ;  /* 0x0000007400100947 */ /* 0x000fea0003800000 */
[----:B-1----:R-:W2:Y:S04]  /*2d90*/  LDG.E.128 R4, desc[UR6][R18.64+0x100] ;  /* 0x0001000612047981 */ /* 0x002ea8000c1e1d00 */
[----:B--2---:R1:W-:Y:S01]  /*2da0*/  STG.E.128 desc[UR6][R24.64+0x100], R4 ;  /* 0x0001000418007986 */ /* 0x0043e2000c101d06 */
[----:B------:R-:W-:Y:S05]  /*2db0*/  BRA `(.L_x_605) ;  /* 0x0000007400047947 */ /* 0x000fea0003800000 */
.L_x_598:
[----:B------:R-:W-:Y:S05]  /*2dc0*/  BRA.U !UP0, `(.L_x_606) ;  /* 0x0000002908e07547 */ /* 0x000fea000b800000 */
[----:B------:R-:W-:Y:S04]  /*2dd0*/  BSSY.RECONVERGENT B1, `(.L_x_607) ;  /* 0x00000a3000017945 */ /* 0x000fe80003800200 */
[----:B------:R-:W-:Y:S05]  /*2de0*/  @!P0 BRA `(.L_x_608) ;  /* 0x0000000800848947 */ /* 0x000fea0003800000 */
[----:B------:R-:W5:Y:S01]  /*2df0*/  LDC R3, c[0x0][0x440] ;  /* 0x00011000ff037b82 */ /* 0x000f620000000800 */
[----:B------:R-:W-:Y:S01]  /*2e00*/  BSSY.RECONVERGENT B0, `(.L_x_609) ;  /* 0x0000037000007945 */ /* 0x000fe20003800200 */
[-C--:B-----5:R-:W-:Y:S02]  /*2e10*/  ISETP.GE.AND P0, PT, R12, R3.reuse, PT ;  /* 0x000000030c00720c */ /* 0x0a0fe40003f06270 */
[-C--:B------:R-:W-:Y:S02]  /*2e20*/  ISETP.GE.AND P6, PT, R10, R3.reuse, PT ;  /* 0x000000030a00720c */ /* 0x080fe40003fc6270 */
[----:B------:R-:W-:Y:S09]  /*2e30*/  ISETP.GE.AND P1, PT, R9, R3, PT ;  /* 0x000000030900720c */ /* 0x000ff20003f26270 */
[----:B------:R-:W-:Y:S05]  /*2e40*/  @P0 BRA `(.L_x_610) ;  /* 0x0000000000c80947 */ /* 0x000fea0003800000 */
[----:B------:R-:W-:Y:S01]  /*2e50*/  ISETP.GE.AND P0, PT, R12, R11, PT ;  /* 0x0000000b0c00720c */ /* 0x000fe20003f06270 */
[----:B-123--:R-:W2:Y:S11]  /*2e60*/  LDG.E.128 R20, desc[UR6][R14.64] ;  /* 0x000000060e147981 */ /* 0x00eeb6000c1e1d00 */
[----:B------:R-:W-:Y:S01]  /*2e70*/  @!UPT UIADD3 URZ, UPT, UPT, URZ, URZ, URZ ;  /* 0x000000fffffff290 */ /* 0x000fe2000fffe0ff */
[----:B------:R-:W3:Y:S06]  /*2e80*/  @!P0 LDG.E.64 R32, desc[UR6][R50.64] ;  /* 0x0000000632208981 */ /* 0x000eec000c1e1b00 */
[----:B----4-:R-:W4:Y:S01]  /*2e90*/  @!P0 LDG.E.64 R6, desc[UR6][R16.64] ;  /* 0x0000000610068981 */ /* 0x010f22000c1e1b00 */
[--C-:B---3--:R-:W-:Y:S01]  /*2ea0*/  @!P0 HADD2.F32 R27, -RZ, R32.reuse.H0_H0 ;  /* 0x20000020ff1b8230 */ /* 0x108fe20000004100 */
[----:B--2---:R-:W-:Y:S01]  /*2eb0*/  @!P0 MOV R24, R20 ;  /* 0x0000001400188202 */ /* 0x004fe20000000f00 */
[----:B------:R-:W-:Y:S01]  /*2ec0*/  @!P0 HADD2.F32 R26, -RZ, R33.H0_H0 ;  /* 0x20000021ff1a8230 */ /* 0x000fe20000004100 */
[----:B------:R-:W-:Y:S01]  /*2ed0*/  @!P0 MOV R8, R21 ;  /* 0x0000001500088202 */ /* 0x000fe20000000f00 */
[----:B------:R-:W-:Y:S02]  /*2ee0*/  @!P0 HADD2.F32 R31, -RZ, R32.H1_H1 ;  /* 0x30000020ff1f8230 */ /* 0x000fe40000004100 */
[----:B------:R-:W-:Y:S02]  /*2ef0*/  @!P0 HADD2.F32 R19, -RZ, R24.H1_H1 ;  /* 0x30000018ff138230 */ /* 0x000fe40000004100 */
[----:B----4-:R-:W-:Y:S02]  /*2f00*/  @!P0 HADD2.F32 R18, -RZ, R6.H0_H0 ;  /* 0x20000006ff128230 */ /* 0x010fe40000004100 */
[----:B------:R-:W-:Y:S02]  /*2f10*/  @!P0 HADD2.F32 R29, -RZ, R24.H0_H0 ;  /* 0x20000018ff1d8230 */ /* 0x000fe40000004100 */
[C---:B------:R-:W-:Y:S01]  /*2f20*/  @!P0 FMUL.FTZ R35, R19.reuse, R27 ;  /* 0x0000001b13238220 */ /* 0x040fe20000410000 */
[----:B------:R-:W-:Y:S02]  /*2f30*/  @!P0 HADD2.F32 R6, -RZ, R6.H1_H1 ;  /* 0x30000006ff068230 */ /* 0x000fe40000004100 */
[----:B------:R-:W-:Y:S01]  /*2f40*/  @!P0 FMUL.FTZ R0, R19, R18 ;  /* 0x0000001213008220 */ /* 0x000fe20000410000 */
[----:B------:R-:W-:Y:S01]  /*2f50*/  @!P0 MOV R19, R22 ;  /* 0x0000001600138202 */ /* 0x000fe20000000f00 */
[----:B------:R-:W-:Y:S01]  /*2f60*/  @!P0 FFMA.FTZ R35, R29, R18, -R35 ;  /* 0x000000121d238223 */ /* 0x000fe20000010823 */
[----:B------:R-:W-:Y:S01]  /*2f70*/  @!P0 MOV R18, R23 ;  /* 0x0000001700128202 */ /* 0x000fe20000000f00 */
[--C-:B------:R-:W-:Y:S02]  /*2f80*/  @!P0 HADD2.F32 R25, -RZ, R8.reuse.H1_H1 ;  /* 0x30000008ff198230 */ /* 0x100fe40000004100 */
[----:B------:R-:W-:Y:S01]  /*2f90*/  @!P0 FFMA.FTZ R0, R27, R29, R0 ;  /* 0x0000001d1b008223 */ /* 0x000fe20000010000 */
[----:B------:R-:W-:Y:S02]  /*2fa0*/  @!P0 HADD2.F32 R5, -RZ, R7.H0_H0 ;  /* 0x20000007ff058230 */ /* 0x000fe40000004100 */
[----:B------:R-:W-:Y:S02]  /*2fb0*/  @!P0 HADD2.F32 R27, -RZ, R8.H0_H0 ;  /* 0x20000008ff1b8230 */ /* 0x000fe40000004100 */
[C---:B------:R-:W-:Y:S01]  /*2fc0*/  @!P0 FMUL.FTZ R2, R25.reuse, R6 ;  /* 0x0000000619028220 */ /* 0x040fe20000410000 */
[----:B------:R-:W-:Y:S01]  /*2fd0*/  @!P0 F2FP.F16.F32.PACK_AB R35, R0, R35 ;  /* 0x000000230023823e */ /* 0x000fe200000000ff */
[----:B------:R-:W-:Y:S02]  /*2fe0*/  @!P0 HADD2.F32 R24, -RZ, R19.H1_H1 ;  /* 0x30000013ff188230 */ /* 0x000fe40000004100 */
[----:B------:R-:W-:Y:S01]  /*2ff0*/  @!P0 FMUL.FTZ R37, R25, R31 ;  /* 0x0000001f19258220 */ /* 0x000fe20000410000 */
[----:B------:R-:W-:Y:S01]  /*3000*/  @!P0 HADD2.F32 R7, -RZ, R7.H1_H1 ;  /* 0x30000007ff078230 */ /* 0x000fe20000004100 */
[----:B------:R-:W-:Y:S01]  /*3010*/  @!P0 MOV R20, R35 ;  /* 0x0000002300148202 */ /* 0x000fe20000000f00 */
[----:B------:R-:W-:Y:S02]  /*3020*/  @!P0 HADD2.F32 R33, -RZ, R33.H1_H1 ;  /* 0x30000021ff218230 */ /* 0x000fe40000004100 */
[C---:B------:R-:W-:Y:S01]  /*3030*/  @!P0 FMUL.FTZ R3, R24.reuse, R5 ;  /* 0x0000000518038220 */ /* 0x040fe20000410000 */
[--C-:B------:R-:W-:Y:S02]  /*3040*/  @!P0 HADD2.F32 R8, -RZ, R18.reuse.H1_H1 ;  /* 0x30000012ff088230 */ /* 0x100fe40000004100 */
[----:B------:R-:W-:Y:S01]  /*3050*/  @!P0 FMUL.FTZ R34, R24, R26 ;  /* 0x0000001a18228220 */ /* 0x000fe20000410000 */
[----:B------:R-:W-:Y:S02]  /*3060*/  @!P0 HADD2.F32 R28, -RZ, R19.H0_H0 ;  /* 0x20000013ff1c8230 */ /* 0x000fe40000004100 */
[----:B------:R-:W-:Y:S01]  /*3070*/  @!P0 FFMA.FTZ R2, R31, R27, R2 ;  /* 0x0000001b1f028223 */ /* 0x000fe20000010002 */
[----:B------:R-:W-:Y:S02]  /*3080*/  @!P0 HADD2.F32 R30, -RZ, R18.H0_H0 ;  /* 0x20000012ff1e8230 */ /* 0x000fe40000004100 */
[C---:B------:R-:W-:Y:S01]  /*3090*/  @!P0 FMUL.FTZ R39, R8.reuse, R33 ;  /* 0x0000002108278220 */ /* 0x040fe20000410000 */
[----:B------:R-:W-:Y:S01]  /*30a0*/  @!P0 FMUL.FTZ R4, R8, R7 ;  /* 0x0000000708048220 */ /* 0x000fe20000410000 */
[----:B------:R-:W-:Y:S01]  /*30b0*/  @!P0 FFMA.FTZ R3, R26, R28, R3 ;  /* 0x0000001c1a038223 */ /* 0x000fe20000010003 */
[----:B------:R-:W-:Y:S01]  /*30c0*/  @!P0 FFMA.FTZ R37, R27, R6, -R37 ;  /* 0x000000061b258223 */ /* 0x000fe20000010825 */
[----:B------:R-:W-:Y:S01]  /*30d0*/  @!P0 FFMA.FTZ R34, R28, R5, -R34 ;  /* 0x000000051c228223 */ /* 0x000fe20000010822 */
[----:B------:R-:W-:Y:S01]  /*30e0*/  @!P0 FFMA.FTZ R39, R30, R7, -R39 ;  /* 0x000000071e278223 */ /* 0x000fe20000010827 */
[----:B------:R-:W-:Y:S02]  /*30f0*/  @!P0 FFMA.FTZ R4, R33, R30, R4 ;  /* 0x0000001e21048223 */ /* 0x000fe40000010004 */
[----:B------:R-:W-:Y:S02]  /*3100*/  @!P0 F2FP.F16.F32.PACK_AB R36, R2, R37 ;  /* 0x000000250224823e */ /* 0x000fe400000000ff */
[----:B------:R-:W-:Y:S02]  /*3110*/  @!P0 F2FP.F16.F32.PACK_AB R34, R3, R34 ;  /* 0x000000220322823e */ /* 0x000fe400000000ff */
[----:B------:R-:W-:Y:S02]  /*3120*/  @!P0 F2FP.F16.F32.PACK_AB R39, R4, R39 ;  /* 0x000000270427823e */ /* 0x000fe400000000ff */
[----:B------:R-:W-:Y:S02]  /*3130*/  @!P0 MOV R21, R36 ;  /* 0x0000002400158202 */ /* 0x000fe40000000f00 */
[----:B------:R-:W-:Y:S02]  /*3140*/  @!P0 MOV R22, R34 ;  /* 0x0000002200168202 */ /* 0x000fe40000000f00 */
[----:B------:R-:W-:Y:S05]  /*3150*/  @!P0 MOV R23, R39 ;  /* 0x0000002700178202 */ /* 0x000fea0000000f00 */
[----:B------:R1:W-:Y:S02]  /*3160*/  STG.E.128 desc[UR6][R80.64], R20 ;  /* 0x0000001450007986 */ /* 0x0003e4000c101d06 */
.L_x_610:
[----:B------:R-:W-:Y:S05]  /*3170*/  BSYNC.RECONVERGENT B0 ;  /* 0x0000000000007941 */ /* 0x000fea0003800200 */
.L_x_609:
[----:B------:R-:W-:Y:S04]  /*3180*/  BSSY.RECONVERGENT B0, `(.L_x_611) ;  /* 0x0000034000007945 */ /* 0x000fe80003800200 */
        /* <DEDUP_REMOVED lines=51> */
.L_x_612:
[----:B------:R-:W-:Y:S05]  /*34c0*/  BSYNC.RECONVERGENT B0 ;  /* 0x0000000000007941 */ /* 0x000fea0003800200 */
.L_x_611:
        /* <DEDUP_REMOVED lines=51> */
.L_x_608:
[----:B------:R-:W-:Y:S05]  /*3800*/  BSYNC.RECONVERGENT B1 ;  /* 0x0000000000017941 */ /* 0x000fea0003800200 */
.L_x_607:
[C---:B------:R-:W-:Y:S01]  /*3810*/  SHF.L.U64.HI R3, R105.reuse, 0x1, R94 ;  /* 0x0000000169037819 */ /* 0x040fe2000001025e */
[----:B-1234-:R-:W-:Y:S01]  /*3820*/  IMAD.SHL.U32 R5, R105, 0x2, RZ ;  /* 0x0000000269057824 */ /* 0x01efe200078e00ff */
[----:B------:R-:W-:Y:S04]  /*3830*/  BSSY.RECONVERGENT B1, `(.L_x_613) ;  /* 0x00000ab000017945 */ /* 0x000fe80003800200 */
[-C--:B------:R-:W-:Y:S02]  /*3840*/  IADD3 R6, P1, PT, R16, R5.reuse, RZ ;  /* 0x0000000510067210 */ /* 0x080fe40007f3e0ff */
[----:B------:R-:W-:Y:S03]  /*3850*/  IADD3 R38, P0, PT, R50, R5, RZ ;  /* 0x0000000532267210 */ /* 0x000fe60007f1e0ff */
[--C-:B------:R-:W-:Y:S02]  /*3860*/  IMAD.X R7, R17, 0x1, R3.reuse, P1 ;  /* 0x0000000111077824 */ /* 0x100fe400008e0603 */
[----:B------:R-:W-:Y:S01]  /*3870*/  IMAD.X R39, R51, 0x1, R3, P0 ;  /* 0x0000000133277824 */ /* 0x000fe200000e0603 */
[----:B------:R-:W-:Y:S07]  /*3880*/  @!P5 BRA `(.L_x_614) ;  /* 0x000000080094d947 */ /* 0x000fee0003800000 */
[----:B------:R-:W-:Y:S01]  /*3890*/  LEA R40, P1, R97, R14, 0x1 ;  /* 0x0000000e61287211 */ /* 0x000fe200078208ff */
[----:B------:R-:W1:Y:S01]  /*38a0*/  LDC R3, c[0x0][0x440] ;  /* 0x00011000ff037b82 */ /* 0x000e620000000800 */
[----:B------:R-:W-:Y:S01]  /*38b0*/  LEA R36, P0, R61, R80, 0x1 ;  /* 0x000000503d247211 */ /* 0x000fe200078008ff */
[----:B------:R-:W-:Y:S01]  /*38c0*/  BSSY.RECONVERGENT B0, `(.L_x_615) ;  /* 0x0000039000007945 */ /* 0x000fe20003800200 */
[----:B------:R-:W-:Y:S02]  /*38d0*/  LEA.HI.X R41, R97, R15, R95, 0x1, P1 ;  /* 0x0000000f61297211 */ /* 0x000fe400008f0c5f */
[----:B------:R-:W-:Y:S02]  /*38e0*/  LEA.HI.X R37, R61, R81, R62, 0x1, P0 ;  /* 0x000000513d257211 */ /* 0x000fe400000f0c3e */
[-C--:B-1----:R-:W-:Y:S02]  /*38f0*/  ISETP.GE.AND P6, PT, R12, R3.reuse, PT ;  /* 0x000000030c00720c */ /* 0x082fe40003fc6270 */
[-C--:B------:R-:W-:Y:S02]  /*3900*/  ISETP.GE.AND P5, PT, R10, R3.reuse, PT ;  /* 0x000000030a00720c */ /* 0x080fe40003fa6270 */
[----:B------:R-:W-:Y:S09]  /*3910*/  ISETP.GE.AND P1, PT, R9, R3, PT ;  /* 0x000000030900720c */ /* 0x000ff20003f26270 */
[----:B------:R-:W-:Y:S05]  /*3920*/  @P6 BRA `(.L_x_616) ;  /* 0x0000000000c86947 */ /* 0x000fea0003800000 */
[----:B------:R-:W-:Y:S01]  /*3930*/  ISETP.GE.AND P0, PT, R12, R11, PT ;  /* 0x0000000b0c00720c */ /* 0x000fe20003f06270 */
[----:B------:R-:W2:Y:S11]  /*3940*/  LDG.E.128 R20, desc[UR6][R40.64] ;  /* 0x0000000628147981 */ /* 0x000eb6000c1e1d00 */
[----:B------:R-:W-:Y:S01]  /*3950*/  @!UPT UIADD3 URZ, UPT, UPT, URZ, URZ, URZ ;  /* 0x000000fffffff290 */ /* 0x000fe2000fffe0ff */
[----:B------:R-:W3:Y:S06]  /*3960*/  @!P0 LDG.E.64 R34, desc[UR6][R38.64] ;  /* 0x0000000626228981 */ /* 0x000eec000c1e1b00 */
[----:B------:R-:W4:Y:S01]  /*3970*/  @!P0 LDG.E.64 R18, desc[UR6][R6.64] ;  /* 0x0000000606128981 */ /* 0x000f22000c1e1b00 */
        /* <DEDUP_REMOVED lines=45> */
.L_x_616:
[----:B------:R-:W-:Y:S05]  /*3c50*/  BSYNC.RECONVERGENT B0 ;  /* 0x0000000000007941 */ /* 0x000fea0003800200 */
.L_x_615:
[----:B------:R-:W-:Y:S04]  /*3c60*/  BSSY.RECONVERGENT B0, `(.L_x_617) ;  /* 0x0000034000007945 */ /* 0x000fe80003800200 */
[----:B------:R-:W-:Y:S05]  /*3c70*/  @P5 BRA `(.L_x_618) ;  /* 0x0000000000c85947 */ /* 0x000fea0003800000 */
[----:B------:R-:W-:Y:S01]  /*3c80*/  ISETP.GE.AND P0, PT, R10, R11, PT ;  /* 0x0000000b0a00720c */ /* 0x000fe20003f06270 */
[----:B-1----:R-:W2:Y:S11]  /*3c90*/  LDG.E.128 R20, desc[UR6][R40.64+0x80] ;  /* 0x0000800628147981 */ /* 0x002eb6000c1e1d00 */
        /* <DEDUP_REMOVED lines=48> */
.L_x_618:
[----:B------:R-:W-:Y:S05]  /*3fa0*/  BSYNC.RECONVERGENT B0 ;  /* 0x0000000000007941 */ /* 0x000fea0003800200 */
.L_x_617:
[----:B------:R-:W-:Y:S05]  /*3fb0*/  @P1 BRA `(.L_x_614) ;  /* 0x0000000000c81947 */ /* 0x000fea0003800000 */
[----:B------:R-:W-:Y:S01]  /*3fc0*/  ISETP.GE.AND P0, PT, R9, R11, PT ;  /* 0x0000000b0900720c */ /* 0x000fe20003f06270 */
[----:B-12---:R-:W2:Y:S11]  /*3fd0*/  LDG.E.128 R20, desc[UR6][R40.64+0x100] ;  /* 0x0001000628147981 */ /* 0x006eb6000c1e1d00 */
        /* <DEDUP_REMOVED lines=48> */
.L_x_614:
[----:B------:R-:W-:Y:S05]  /*42e0*/  BSYNC.RECONVERGENT B1 ;  /* 0x0000000000017941 */ /* 0x000fea0003800200 */
.L_x_613:
[----:B------:R-:W-:Y:S04]  /*42f0*/  BSSY.RECONVERGENT B1, `(.L_x_619) ;  /* 0x00000ad000017945 */ /* 0x000fe80003800200 */
[----:B------:R-:W-:Y:S05]  /*4300*/  @!P4 BRA `(.L_x_620) ;  /* 0x0000000800acc947 */ /* 0x000fea0003800000 */
[C---:B------:R-:W-:Y:S01]  /*4310*/  LEA R40, P0, R71.reuse, R38, 0x5 ;  /* 0x0000002647287211 */ /* 0x040fe200078028ff */
[----:B------:R-:W4:Y:S01]  /*4320*/  LDC R19, c[0x0][0x440] ;  /* 0x00011000ff137b82 */ /* 0x000f220000000800 */
[C---:B------:R-:W-:Y:S01]  /*4330*/  LEA R24, P1, R71.reuse, R6, 0x5 ;  /* 0x0000000647187211 */ /* 0x040fe200078228ff */
[----:B------:R-:W-:Y:S01]  /*4340*/  BSSY.RECONVERGENT B0, `(.L_x_621) ;  /* 0x000003f000007945 */ /* 0x000fe20003800200 */
[C---:B------:R-:W-:Y:S05]  /*4350*/  LEA.HI.X.SX32 R41, R71.reuse, R39, 0x5, P0 ;  /* 0x0000002747297211 */ /* 0x040fea00000f2eff */
[----:B------:R-:W5:Y:S01]  /*4360*/  LDC.64 R4, c[0x0][0x4a8] ;  /* 0x00012a00ff047b82 */ /* 0x000f620000000a00 */
[----:B------:R-:W-:Y:S07]  /*4370*/  LEA.HI.X.SX32 R25, R71, R7, 0x5, P1 ;  /* 0x0000000747197211 */ /* 0x000fee00008f2eff */
[----:B------:R-:W1:Y:S01]  /*4380*/  LDC.64 R2, c[0x0][0x3b8] ;  /* 0x0000ee00ff027b82 */ /* 0x000e620000000a00 */
[-C--:B----4-:R-:W-:Y:S02]  /*4390*/  ISETP.GE.AND P6, PT, R12, R19.reuse, PT ;  /* 0x000000130c00720c */ /* 0x090fe40003fc6270 */
[-C--:B------:R-:W-:Y:S02]  /*43a0*/  ISETP.GE.AND P4, PT, R10, R19.reuse, PT ;  /* 0x000000130a00720c */ /* 0x080fe40003f86270 */
[C---:B-----5:R-:W-:Y:S02]  /*43b0*/  LEA R44, P5, R4.reuse, R14, 0x6 ;  /* 0x0000000e042c7211 */ /* 0x060fe400078a30ff */
[----:B------:R-:W-:Y:S02]  /*43c0*/  ISETP.GE.AND P1, PT, R9, R19, PT ;  /* 0x000000130900720c */ /* 0x000fe40003f26270 */
[----:B------:R-:W-:Y:S02]  /*43d0*/  LEA.HI.X R45, R4, R15, R5, 0x6, P5 ;  /* 0x0000000f042d7211 */ /* 0x000fe400028f3405 */
[C---:B-1----:R-:W-:Y:S04]  /*43e0*/  LEA R42, P0, R2.reuse, R80, 0x6 ;  /* 0x00000050022a7211 */ /* 0x042fe800078030ff */
[----:B------:R-:W-:Y:S01]  /*43f0*/  LEA.HI.X R43, R2, R81, R3, 0x6, P0 ;  /* 0x00000051022b7211 */ /* 0x000fe200000f3403 */
[----:B------:R-:W-:Y:S08]  /*4400*/  @P6 BRA `(.L_x_622) ;  /* 0x0000000000c86947 */ /* 0x000ff00003800000 */
[----:B------:R-:W-:Y:S01]  /*4410*/  ISETP.GE.AND P0, PT, R12, R11, PT ;  /* 0x0000000b0c00720c */ /* 0x000fe20003f06270 */
[----:B--23--:R-:W2:Y:S11]  /*4420*/  LDG.E.128 R20, desc[UR6][R44.64] ;  /* 0x000000062c147981 */ /* 0x00ceb6000c1e1d00 */
        /* <DEDUP_REMOVED lines=48> */
.L_x_622:
[----:B------:R-:W-:Y:S05]  /*4730*/  BSYNC.RECONVERGENT B0 ;  /* 0x0000000000007941 */ /* 0x000fea0003800200 */
.L_x_621:
[----:B------:R-:W-:Y:S04]  /*4740*/  BSSY.RECONVERGENT B0, `(.L_x_623) ;  /* 0x0000034000007945 */ /* 0x000fe80003800200 */
[----:B------:R-:W-:Y:S05]  /*4750*/  @P4 BRA `(.L_x_624) ;  /* 0x0000000000c84947 */ /* 0x000fea0003800000 */
[----:B------:R-:W-:Y:S01]  /*4760*/  ISETP.GE.AND P0, PT, R10, R11, PT ;  /* 0x0000000b0a00720c */ /* 0x000fe20003f06270 */
[----:B-123--:R-:W2:Y:S11]  /*4770*/  LDG.E.128 R20, desc[UR6][R44.64+0x80] ;  /* 0x000080062c147981 */ /* 0x00eeb6000c1e1d00 */
        /* <DEDUP_REMOVED lines=48> */
.L_x_624:
[----:B------:R-:W-:Y:S05]  /*4a80*/  BSYNC.RECONVERGENT B0 ;  /* 0x0000000000007941 */ /* 0x000fea0003800200 */
.L_x_623:
[----:B------:R-:W-:Y:S05]  /*4a90*/  @P1 BRA `(.L_x_620) ;  /* 0x0000000000c81947 */ /* 0x000fea0003800000 */
[----:B------:R-:W-:Y:S01]  /*4aa0*/  ISETP.GE.AND P0, PT, R9, R11, PT ;  /* 0x0000000b0900720c */ /* 0x000fe20003f06270 */
[----:B-1234-:R-:W2:Y:S11]  /*4ab0*/  LDG.E.128 R20, desc[UR6][R44.64+0x100] ;  /* 0x000100062c147981 */ /* 0x01eeb6000c1e1d00 */
[----:B------:R-:W-:Y:S01]  /*4ac0*/  @!UPT UIADD3 URZ, UPT, UPT, URZ, URZ, URZ ;  /* 0x000000fffffff290 */ /* 0x000fe2000fffe0ff */
[----:B------:R-:W3:Y:S06]  /*4ad0*/  @!P0 LDG.E.64 R18, desc[UR6][R24.64+0x80] ;  /* 0x0000800618128981 */ /* 0x000eec000c1e1b00 */
[----:B------:R-:W4:Y:S01]  /*4ae0*/  @!P0 LDG.E.64 R40, desc[UR6][R40.64+0x80] ;  /* 0x0000800628288981 */ /* 0x000f22000c1e1b00 */
[--C-:B---3--:R-:W-:Y:S01]  /*4af0*/  @!P0 HADD2.F32 R26, -RZ, R18.reuse.H0_H0 ;  /* 0x20000012ff1a8230 */ /* 0x108fe20000004100 */
[----:B--2---:R-:W-:Y:S01]  /*4b00*/  @!P0 MOV R27, R20 ;  /* 0x00000014001b8202 */ /* 0x004fe20000000f00 */
[----:B------:R-:W-:Y:S01]  /*4b10*/  @!P0 HADD2.F32 R18, -RZ, R18.H1_H1 ;  /* 0x30000012ff128230 */ /* 0x000fe20000004100 */
[----:B------:R-:W-:Y:S01]  /*4b20*/  @!P0 MOV R8, R21 ;  /* 0x0000001500088202 */ /* 0x000fe20000000f00 */
[----:B------:R-:W-:Y:S01]  /*4b30*/  @!P0 HADD2.F32 R5, -RZ, R19.H0_H0 ;  /* 0x20000013ff058230 */ /* 0x000fe20000004100 */
[----:B------:R-:W-:Y:S01]  /*4b40*/  @!P0 MOV R25, R22 ;  /* 0x0000001600198202 */ /* 0x000fe20000000f00 */
[----:B----4-:R-:W-:Y:S01]  /*4b50*/  @!P0 HADD2.F32 R31, -RZ, R40.H0_H0 ;  /* 0x20000028ff1f8230 */ /* 0x010fe20000004100 */
[----:B------:R-:W-:Y:S01]  /*4b60*/  @!P0 MOV R24, R23 ;  /* 0x0000001700188202 */ /* 0x000fe20000000f00 */
[--C-:B------:R-:W-:Y:S02]  /*4b70*/  @!P0 HADD2.F32 R29, -RZ, R27.reuse.H1_H1 ;  /* 0x3000001bff1d8230 */ /* 0x100fe40000004100 */
[----:B------:R-:W-:Y:S02]  /*4b80*/  @!P0 HADD2.F32 R33, -RZ, R27.H0_H0 ;  /* 0x2000001bff218230 */ /* 0x000fe40000004100 */
[----:B------:R-:W-:Y:S02]  /*4b90*/  @!P0 HADD2.F32 R27, -RZ, R8.H1_H1 ;  /* 0x30000008ff1b8230 */ /* 0x000fe40000004100 */
[C---:B------:R-:W-:Y:S01]  /*4ba0*/  @!P0 FMUL.FTZ R45, R29.reuse, R31 ;  /* 0x0000001f1d2d8220 */ /* 0x040fe20000410000 */
[----:B------:R-:W-:Y:S02]  /*4bb0*/  @!P0 HADD2.F32 R19, -RZ, R19.H1_H1 ;  /* 0x30000013ff138230 */ /* 0x000fe40000004100 */
[-C--:B------:R-:W-:Y:S01]  /*4bc0*/  @!P0 FMUL.FTZ R0, R29, R26.reuse ;  /* 0x0000001a1d008220 */ /* 0x080fe20000410000 */
[----:B------:R-:W-:Y:S02]  /*4bd0*/  @!P0 HADD2.F32 R35, -RZ, R40.H1_H1 ;  /* 0x30000028ff238230 */ /* 0x000fe40000004100 */
[----:B------:R-:W-:Y:S01]  /*4be0*/  @!P0 FFMA.FTZ R45, R33, R26, -R45 ;  /* 0x0000001a212d8223 */ /* 0x000fe2000001082d */
[----:B------:R-:W-:Y:S02]  /*4bf0*/  @!P0 HADD2.F32 R26, -RZ, R25.H1_H1 ;  /* 0x30000019ff1a8230 */ /* 0x000fe40000004100 */
[----:B------:R-:W-:Y:S01]  /*4c00*/  @!P0 FFMA.FTZ R0, R31, R33, R0 ;  /* 0x000000211f008223 */ /* 0x000fe20000010000 */
[----:B------:R-:W-:Y:S02]  /*4c10*/  @!P0 HADD2.F32 R31, -RZ, R8.H0_H0 ;  /* 0x20000008ff1f8230 */ /* 0x000fe40000004100 */
[C---:B------:R-:W-:Y:S01]  /*4c20*/  @!P0 FMUL.FTZ R2, R27.reuse, R18 ;  /* 0x000000121b028220 */ /* 0x040fe20000410000 */
[--C-:B------:R-:W-:Y:S02]  /*4c30*/  @!P0 HADD2.F32 R28, -RZ, R41.reuse.H0_H0 ;  /* 0x20000029ff1c8230 */ /* 0x100fe40000004100 */
[----:B------:R-:W-:Y:S01]  /*4c40*/  @!P0 FMUL.FTZ R3, R26, R5 ;  /* 0x000000051a038220 */ /* 0x000fe20000410000 */
[----:B------:R-:W-:Y:S01]  /*4c50*/  @!P0 F2FP.F16.F32.PACK_AB R45, R0, R45 ;  /* 0x0000002d002d823e */ /* 0x000fe200000000ff */
[----:B------:R-:W-:Y:S02]  /*4c60*/  @!P0 HADD2.F32 R37, -RZ, R41.H1_H1 ;  /* 0x30000029ff258230 */ /* 0x000fe40000004100 */
[----:B------:R-:W-:Y:S01]  /*4c70*/  @!P0 FMUL.FTZ R47, R27, R35 ;  /* 0x000000231b2f8220 */ /* 0x000fe20000410000 */
[--C-:B------:R-:W-:Y:S01]  /*4c80*/  @!P0 HADD2.F32 R8, -RZ, R24.reuse.H1_H1 ;  /* 0x30000018ff088230 */ /* 0x100fe20000004100 */
[----:B------:R-:W-:Y:S01]  /*4c90*/  @!P0 MOV R20, R45 ;  /* 0x0000002d00148202 */ /* 0x000fe20000000f00 */
[----:B------:R-:W-:Y:S02]  /*4ca0*/  @!P0 HADD2.F32 R30, -RZ, R25.H0_H0 ;  /* 0x20000019ff1e8230 */ /* 0x000fe40000004100 */
[----:B------:R-:W-:Y:S01]  /*4cb0*/  @!P0 FMUL.FTZ R34, R26, R28 ;  /* 0x0000001c1a228220 */ /* 0x000fe20000410000 */
[----:B------:R-:W-:Y:S02]  /*4cc0*/  @!P0 HADD2.F32 R32, -RZ, R24.H0_H0 ;  /* 0x20000018ff208230 */ /* 0x000fe40000004100 */
[C---:B------:R-:W-:Y:S01]  /*4cd0*/  @!P0 FMUL.FTZ R49, R8.reuse, R37 ;  /* 0x0000002508318220 */ /* 0x040fe20000410000 */
[----:B------:R-:W-:Y:S01]  /*4ce0*/  @!P0 FMUL.FTZ R4, R8, R19 ;  /* 0x0000001308048220 */ /* 0x000fe20000410000 */
[----:B------:R-:W-:Y:S01]  /*4cf0*/  @!P0 FFMA.FTZ R2, R35, R31, R2 ;  /* 0x0000001f23028223 */ /* 0x000fe20000010002 */
        /* <DEDUP_REMOVED lines=12> */
.L_x_620:
[----:B------:R-:W-:Y:S05]  /*4dc0*/  BSYNC.RECONVERGENT B1 ;  /* 0x0000000000017941 */ /* 0x000fea0003800200 */
.L_x_619:
[----:B------:R-:W-:Y:S04]  /*4dd0*/  BSSY.RECONVERGENT B1, `(.L_x_625) ;  /* 0x00000af000017945 */ /* 0x000fe80003800200 */
[----:B------:R-:W-:Y:S05]  /*4de0*/  @!P3 BRA `(.L_x_626) ;  /* 0x0000000800b4b947 */ /* 0x000fea0003800000 */
[----:B-1234-:R-:W1:Y:S01]  /*4df0*/  LDC R21, c[0x0][0x440] ;  /* 0x00011000ff157b82 */ /* 0x01ee620000000800 */
[C---:B------:R-:W-:Y:S01]  /*4e00*/  LEA R18, P4, R71.reuse, R6, 0x6 ;  /* 0x0000000647127211 */ /* 0x040fe200078830ff */
[----:B------:R-:W-:Y:S01]  /*4e10*/  BSSY.RECONVERGENT B0, `(.L_x_627) ;  /* 0x0000042000007945 */ /* 0x000fe20003800200 */
[C---:B------:R-:W-:Y:S05]  /*4e20*/  LEA R36, P0, R71.reuse, R38, 0x6 ;  /* 0x0000002647247211 */ /* 0x040fea00078030ff */
[----:B------:R-:W2:Y:S01]  /*4e30*/  LDC.64 R2, c[0x0][0x3b8] ;  /* 0x0000ee00ff027b82 */ /* 0x000ea20000000a00 */
[C---:B------:R-:W-:Y:S02]  /*4e40*/  LEA.HI.X.SX32 R19, R71.reuse, R7, 0x6, P4 ;  /* 0x0000000747137211 */ /* 0x040fe400020f36ff */
[----:B------:R-:W-:Y:S05]  /*4e50*/  LEA.HI.X.SX32 R37, R71, R39, 0x6, P0 ;  /* 0x0000002747257211 */ /* 0x000fea00000f36ff */
[----:B------:R-:W3:Y:S01]  /*4e60*/  LDC.64 R4, c[0x0][0x4a8] ;  /* 0x00012a00ff047b82 */ /* 0x000ee20000000a00 */
[----:B--2---:R-:W-:Y:S01]  /*4e70*/  IMAD.WIDE.U32 R40, R2, 0x60, R80 ;  /* 0x0000006002287825 */ /* 0x004fe200078e0050 */
[-C--:B-1----:R-:W-:Y:S02]  /*4e80*/  ISETP.GE.AND P5, PT, R12, R21.reuse, PT ;  /* 0x000000150c00720c */ /* 0x082fe40003fa6270 */
[-C--:B------:R-:W-:Y:S01]  /*4e90*/  ISETP.GE.AND P3, PT, R10, R21.reuse, PT ;  /* 0x000000150a00720c */ /* 0x080fe20003f66270 */
[----:B------:R-:W-:Y:S01]  /*4ea0*/  IMAD R3, R3, 0x60, RZ ;  /* 0x0000006003037824 */ /* 0x000fe200078e02ff */
[----:B------:R-:W-:Y:S01]  /*4eb0*/  ISETP.GE.AND P1, PT, R9, R21, PT ;  /* 0x000000150900720c */ /* 0x000fe20003f26270 */
[----:B---3--:R-:W-:Y:S02]  /*4ec0*/  IMAD R5, R5, 0x60, RZ ;  /* 0x0000006005057824 */ /* 0x008fe400078e02ff */
[----:B------:R-:W-:Y:S04]  /*4ed0*/  IMAD.WIDE.U32 R42, R4, 0x60, R14 ;  /* 0x00000060042a7825 */ /* 0x000fe800078e000e */
[----:B------:R-:W-:Y:S02]  /*4ee0*/  IMAD.IADD R41, R41, 0x1, R3 ;  /* 0x0000000129297824 */ /* 0x000fe400078e0203 */
[----:B------:R-:W-:Y:S01]  /*4ef0*/  IMAD.IADD R43, R43, 0x1, R5 ;  /* 0x000000012b2b7824 */ /* 0x000fe200078e0205 */
[----:B------:R-:W-:Y:S06]  /*4f00*/  @P5 BRA `(.L_x_628) ;  /* 0x0000000000c85947 */ /* 0x000fec0003800000 */
        /* <DEDUP_REMOVED lines=50> */
.L_x_628:
[----:B------:R-:W-:Y:S05]  /*5230*/  BSYNC.RECONVERGENT B0 ;  /* 0x0000000000007941 */ /* 0x000fea0003800200 */
.L_x_627:
        /* <DEDUP_REMOVED lines=52> */
.L_x_630:
[----:B------:R-:W-:Y:S05]  /*5580*/  BSYNC.RECONVERGENT B0 ;  /* 0x0000000000007941 */ /* 0x000fea0003800200 */
.L_x_629:
[----:B------:R-:W-:Y:S05]  /*5590*/  @P1 BRA `(.L_x_626) ;  /* 0x0000000000c81947 */ /* 0x000fea0003800000 */
[----:B------:R-:W-:Y:S01]  /*55a0*/  ISETP.GE.AND P0, PT, R9, R11, PT ;  /* 0x0000000b0900720c */ /* 0x000fe20003f06270 */
[----:B-12---:R-:W2:Y:S11]  /*55b0*/  LDG.E.128 R20, desc[UR6][R42.64+0x100] ;  /* 0x000100062a147981 */ /* 0x006eb6000c1e1d00 */
[----:B------:R-:W-:Y:S01]  /*55c0*/  @!UPT UIADD3 URZ, UPT, UPT, URZ, URZ, URZ ;  /* 0x000000fffffff290 */ /* 0x000fe2000fffe0ff */
[----:B------:R-:W3:Y:S06]  /*55d0*/  @!P0 LDG.E.64 R36, desc[UR6][R36.64+0x80] ;  /* 0x0000800624248981 */ /* 0x000eec000c1e1b00 */
[----:B------:R1:W4:Y:S01]  /*55e0*/  @!P0 LDG.E.64 R6, desc[UR6][R18.64+0x80] ;  /* 0x0000800612068981 */ /* 0x000322000c1e1b00 */
[--C-:B---3--:R-:W-:Y:S01]  /*55f0*/  @!P0 HADD2.F32 R25, -RZ, R36.reuse.H0_H0 ;  /* 0x20000024ff198230 */ /* 0x108fe20000004100 */
[----:B--2---:R-:W-:Y:S01]  /*5600*/  @!P0 MOV R24, R20 ;  /* 0x0000001400188202 */ /* 0x004fe20000000f00 */
[----:B------:R-:W-:Y:S01]  /*5610*/  @!P0 HADD2.F32 R27, -RZ, R36.H1_H1 ;  /* 0x30000024ff1b8230 */ /* 0x000fe20000004100 */
[----:B------:R-:W-:Y:S01]  /*5620*/  @!P0 MOV R8, R21 ;  /* 0x0000001500088202 */ /* 0x000fe20000000f00 */
[----:B------:R-:W-:Y:S01]  /*5630*/  @!P0 HADD2.F32 R30, -RZ, R37.H0_H0 ;  /* 0x20000025ff1e8230 */ /* 0x000fe20000004100 */
[----:B-1----:R-:W-:Y:S01]  /*5640*/  @!P0 MOV R18, R22 ;  /* 0x0000001600128202 */ /* 0x002fe20000000f00 */
[----:B------:R-:W-:Y:S02]  /*5650*/  @!P0 HADD2.F32 R26, -RZ, R24.H1_H1 ;  /* 0x30000018ff1a8230 */ /* 0x000fe40000004100 */
[----:B----4-:R-:W-:Y:S02]  /*5660*/  @!P0 HADD2.F32 R11, -RZ, R6.H0_H0 ;  /* 0x20000006ff0b8230 */ /* 0x010fe40000004100 */
[----:B------:R-:W-:Y:S02]  /*5670*/  @!P0 HADD2.F32 R28, -RZ, R24.H0_H0 ;  /* 0x20000018ff1c8230 */ /* 0x000fe40000004100 */
[C---:B------:R-:W-:Y:S01]  /*5680*/  @!P0 FMUL.FTZ R31, R26.reuse, R25 ;  /* 0x000000191a1f8220 */ /* 0x040fe20000410000 */
[----:B------:R-:W-:Y:S02]  /*5690*/  @!P0 HADD2.F32 R6, -RZ, R6.H1_H1 ;  /* 0x30000006ff068230 */ /* 0x000fe40000004100 */
[-C--:B------:R-:W-:Y:S01]  /*56a0*/  @!P0 FMUL.FTZ R0, R26, R11.reuse ;  /* 0x0000000b1a008220 */ /* 0x080fe20000410000 */
[--C-:B------:R-:W-:Y:S02]  /*56b0*/  @!P0 HADD2.F32 R19, -RZ, R8.reuse.H1_H1 ;  /* 0x30000008ff138230 */ /* 0x100fe40000004100 */
[----:B------:R-:W-:Y:S01]  /*56c0*/  @!P0 FFMA.FTZ R31, R28, R11, -R31 ;  /* 0x0000000b1c1f8223 */ /* 0x000fe2000001081f */
[----:B------:R-:W-:Y:S01]  /*56d0*/  @!P0 MOV R11, R23 ;  /* 0x00000017000b8202 */ /* 0x000fe20000000f00 */
[----:B------:R-:W-:Y:S01]  /*56e0*/  @!P0 FFMA.FTZ R0, R25, R28, R0 ;  /* 0x0000001c19008223 */ /* 0x000fe20000010000 */
[--C-:B------:R-:W-:Y:S02]  /*56f0*/  @!P0 HADD2.F32 R5, -RZ, R7.reuse.H0_H0 ;  /* 0x20000007ff058230 */ /* 0x100fe40000004100 */
[C---:B------:R-:W-:Y:S01]  /*5700*/  @!P0 FMUL.FTZ R2, R19.reuse, R6 ;  /* 0x0000000613028220 */ /* 0x040fe20000410000 */
[----:B------:R-:W-:Y:S02]  /*5710*/  @!P0 HADD2.F32 R25, -RZ, R8.H0_H0 ;  /* 0x20000008ff198230 */ /* 0x000fe40000004100 */
[----:B------:R-:W-:Y:S01]  /*5720*/  @!P0 FMUL.FTZ R33, R19, R27 ;  /* 0x0000001b13218220 */ /* 0x000fe20000410000 */
[----:B------:R-:W-:Y:S01]  /*5730*/  @!P0 F2FP.F16.F32.PACK_AB R31, R0, R31 ;  /* 0x0000001f001f823e */ /* 0x000fe200000000ff */
[--C-:B------:R-:W-:Y:S02]  /*5740*/  @!P0 HADD2.F32 R24, -RZ, R18.reuse.H1_H1 ;  /* 0x30000012ff188230 */ /* 0x100fe40000004100 */
        /* <DEDUP_REMOVED lines=23> */
.L_x_626:
[----:B------:R-:W-:Y:S05]  /*58c0*/  BSYNC.RECONVERGENT B1 ;  /* 0x0000000000017941 */ /* 0x000fea0003800200 */
.L_x_625:
[----:B------:R-:W5:Y:S08]  /*58d0*/  LDC R3, c[0x0][0x450] ;  /* 0x00011400ff037b82 */ /* 0x000f700000000800 */
[----:B------:R-:W1:Y:S01]  /*58e0*/  LDC R11, c[0x0][0x450] ;  /* 0x00011400ff0b7b82 */ /* 0x000e620000000800 */
[----:B-----5:R-:W-:Y:S05]  /*58f0*/  IMAD.U32 R3, R3, -0x20, RZ ;  /* 0xffffffe003037824 */ /* 0x020fea00078e00ff */
[C---:B------:R-:W-:Y:S02]  /*5900*/  LEA R16, P1, R3.reuse, R16, 0x1 ;  /* 0x0000001003107211 */ /* 0x040fe400078208ff */
[C---:B------:R-:W-:Y:S02]  /*5910*/  LEA R50, P0, R3.reuse, R50, 0x1 ;  /* 0x0000003203327211 */ /* 0x040fe400078008ff */
[C---:B------:R-:W-:Y:S02]  /*5920*/  LEA.HI.X.SX32 R17, R3.reuse, R17, 0x1, P1 ;  /* 0x0000001103117211 */ /* 0x040fe400008f0eff */
[----:B------:R-:W-:Y:S01]  /*5930*/  LEA.HI.X.SX32 R51, R3, R51, 0x1, P0 ;  /* 0x0000003303337211 */ /* 0x000fe200000f0eff */
[----:B-1----:R-:W-:Y:S05]  /*5940*/  BRA `(.L_x_605) ;  /* 0x0000004800207947 */ /* 0x002fea0003800000 */
.L_x_606:
[----:B-12---:R-:W-:Y:S01]  /*5950*/  LEA.HI R18, R11, R11, RZ, 0x1 ;  /* 0x0000000b0b127211 */ /* 0x006fe200078f08ff */
[----:B------:R-:W-:Y:S01]  /*5960*/  BSSY.RECONVERGENT B1, `(.L_x_631) ;  /* 0x000011d000017945 */ /* 0x000fe20003800200 */
[----:B------:R-:W-:Y:S02]  /*5970*/  SHF.R.U32.HI R19, RZ, 0x1, R11 ;  /* 0x00000001ff137819 */ /* 0x000fe4000001160b */
[----:B------:R-:W-:Y:S05]  /*5980*/  SHF.R.S32.HI R18, RZ, 0x1, R18 ;  /* 0x00000001ff127819 */ /* 0x000fea0000011412 */
[----:B------:R-:W-:Y:S05]  /*5990*/  IMAD.MOV R18, RZ, RZ, -R18 ;  /* 0x000000ffff127224 */ /* 0x000fea00078e0a12 */
[----:B----4-:R-:W-:Y:S01]  /*59a0*/  SHF.R.S32.HI R79, RZ, 0x1f, R18 ;  /* 0x0000001fff4f7819 */ /* 0x010fe20000011412 */
[----:B------:R-:W-:Y:S05]  /*59b0*/  @!P0 BRA `(.L_x_632) ;  /* 0x00000010005c8947 */ /* 0x000fea0003800000 */
[----:B------:R-:W1:Y:S01]  /*59c0*/  LDC R113, c[0x0][0x440] ;  /* 0x00011000ff717b82 */ /* 0x000e620000000800 */
[----:B------:R-:W-:Y:S01]  /*59d0*/  BSSY.RECONVERGENT B0, `(.L_x_633) ;  /* 0x000005b000007945 */ /* 0x000fe20003800200 */
[----:B-1----:R-:W-:Y:S11]  /*59e0*/  ISETP.GE.AND P0, PT, R12, R113, PT ;  /* 0x000000710c00720c */ /* 0x002ff60003f06270 */
[----:B------:R-:W-:Y:S02]  /*59f0*/  @!UPT UIADD3 URZ, UPT, UPT, URZ, URZ, URZ ;  /* 0x000000fffffff290 */ /* 0x000fe4000fffe0ff */
[----:B------:R-:W-:Y:S05]  /*5a00*/  @P0 BRA `(.L_x_634) ;  /* 0x00000004005c0947 */ /* 0x000fea0003800000 */
[C---:B------:R-:W-:Y:S01]  /*5a10*/  ISETP.GE.AND P0, PT, R12.reuse, R11, PT ;  /* 0x0000000b0c00720c */ /* 0x040fe20003f06270 */
[----:B------:R-:W2:Y:S11]  /*5a20*/  LDG.E.128 R52, desc[UR6][R14.64] ;  /* 0x000000060e347981 */ /* 0x000eb6000c1e1d00 */
[----:B------:R-:W-:Y:S01]  /*5a30*/  @!UPT UIADD3 URZ, UPT, UPT, URZ, URZ, URZ ;  /* 0x000000fffffff290 */ /* 0x000fe2000fffe0ff */
[----:B------:R-:W-:Y:S04]  /*5a40*/  @!P0 ISETP.GE.U32.AND P1, PT, R12, R19, PT ;  /* 0x000000130c00820c */ /* 0x000fe80003f26070 */
[----:B------:R-:W-:Y:S02]  /*5a50*/  @!P0 SEL R57, R18, RZ, P1 ;  /* 0x000000ff12398207 */ /* 0x000fe40000800000 */
[----:B------:R-:W-:Y:S02]  /*5a60*/  @!P0 SEL R104, R79, RZ, P1 ;  /* 0x000000ff4f688207 */ /* 0x000fe40000800000 */
[----:B------:R-:W-:Y:S02]  /*5a70*/  @!P0 SHF.L.U32 R115, R57, 0x1, RZ ;  /* 0x0000000139738819 */ /* 0x000fe400000006ff */
[----:B---3--:R-:W-:Y:S02]  /*5a80*/  @!P0 SEL R21, R19, R18, !P1 ;  /* 0x0000001213158207 */ /* 0x008fe40004800000 */
[----:B------:R-:W-:Y:S02]  /*5a90*/  @!P0 SHF.L.U64.HI R104, R57, 0x1, R104 ;  /* 0x0000000139688819 */ /* 0x000fe40000010268 */
[----:B------:R-:W-:Y:S01]  /*5aa0*/  @!P0 IADD3 R58, P1, PT, R115, R84, RZ ;  /* 0x00000054733a8210 */ /* 0x000fe20007f3e0ff */
[----:B------:R-:W-:Y:S03]  /*5ab0*/  @!P0 IMAD.WIDE R22, R21, 0x2, R14 ;  /* 0x0000000215168825 */ /* 0x000fe600078e020e */
[C---:B------:R-:W-:Y:S02]  /*5ac0*/  @!P0 IADD3.X R59, PT, PT, R104.reuse, R85, RZ, P1, !PT ;  /* 0x00000055683b8210 */ /* 0x040fe40000ffe4ff */
[----:B------:R-:W-:Y:S01]  /*5ad0*/  @!P0 IADD3 R36, P1, PT, R115, R86, RZ ;  /* 0x0000005673248210 */ /* 0x000fe20007f3e0ff */
[----:B------:R-:W3:Y:S03]  /*5ae0*/  @!P0 LDG.E.128 R20, desc[UR6][R22.64] ;  /* 0x0000000616148981 */ /* 0x000ee6000c1e1d00 */
[----:B------:R-:W-:Y:S02]  /*5af0*/  @!P0 IADD3.X R37, PT, PT, R104, R87, RZ, P1, !PT ;  /* 0x0000005768258210 */ /* 0x000fe40000ffe4ff */
[----:B------:R-:W-:Y:S03]  /*5b00*/  ISETP.GE.U32.OR P1, PT, R12, R19, P0 ;  /* 0x000000130c00720c */ /* 0x000fe60000726470 */
[----:B------:R-:W4:Y:S08]  /*5b10*/  @!P0 LDG.E.128 R56, desc[UR6][R58.64] ;  /* 0x000000063a388981 */ /* 0x000f30000c1e1d00 */
[----:B------:R2:W5:Y:S01]  /*5b20*/  @!P0 LDG.E.128 R44, desc[UR6][R36.64] ;  /* 0x00000006242c8981 */ /* 0x000562000c1e1d00 */
[--C-:B---3--:R-:W-:Y:S01]  /*5b30*/  @!P0 HADD2.F32 R31, -RZ, R20.reuse.H0_H0 ;  /* 0x20000014ff1f8230 */ /* 0x108fe20000004100 */
[----:B--2---:R-:W-:Y:S01]  /*5b40*/  @!P0 MOV R36, R52 ;  /* 0x0000003400248202 */ /* 0x004fe20000000f00 */
[----:B------:R-:W-:Y:S01]  /*5b50*/  @!P0 HADD2.F32 R29, -RZ, R20.H1_H1 ;  /* 0x30000014ff1d8230 */ /* 0x000fe20000004100 */
[----:B------:R-:W-:Y:S01]  /*5b60*/  @!P0 MOV R48, R53 ;  /* 0x0000003500308202 */ /* 0x000fe20000000f00 */
[----:B------:R-:W-:Y:S01]  /*5b70*/  @!P0 HADD2.F32 R28, -RZ, R21.H0_H0 ;  /* 0x20000015ff1c8230 */ /* 0x000fe20000004100 */
[----:B------:R-:W-:Y:S01]  /*5b80*/  @!P0 MOV R49, R55 ;  /* 0x0000003700318202 */ /* 0x000fe20000000f00 */
[----:B------:R-:W-:Y:S02]  /*5b90*/  @!P0 HADD2.F32 R37, -RZ, R36.H0_H0 ;  /* 0x20000024ff258230 */ /* 0x000fe40000004100 */
[--C-:B----4-:R-:W-:Y:S02]  /*5ba0*/  @!P0 HADD2.F32 R34, -RZ, R56.reuse.H0_H0 ;  /* 0x20000038ff228230 */ /* 0x110fe40000004100 */
[----:B------:R-:W-:Y:S02]  /*5bb0*/  @!P0 HADD2.F32 R32, -RZ, R56.H1_H1 ;  /* 0x30000038ff208230 */ /* 0x000fe40000004100 */
[--C-:B------:R-:W-:Y:S02]  /*5bc0*/  @!P0 HADD2.F32 R35, -RZ, R57.reuse.H0_H0 ;  /* 0x20000039ff238230 */ /* 0x100fe40000004100 */
[----:B------:R-:W-:Y:S01]  /*5bd0*/  @!P1 FADD.FTZ R34, -R34, -RZ ;  /* 0x800000ff22229221 */ /* 0x000fe20000010100 */
[----:B------:R-:W-:Y:S02]  /*5be0*/  @!P0 HADD2.F32 R33, -RZ, R57.H1_H1 ;  /* 0x30000039ff218230 */ /* 0x000fe40000004100 */
[----:B------:R-:W-:Y:S01]  /*5bf0*/  @!P1 FADD.FTZ R32, -R32, -RZ ;  /* 0x800000ff20209221 */ /* 0x000fe20000010100 */
[----:B------:R-:W-:Y:S02]  /*5c00*/  @!P0 HADD2.F32 R39, -RZ, R36.H1_H1 ;  /* 0x30000024ff278230 */ /* 0x000fe40000004100 */
[----:B------:R-:W-:Y:S01]  /*5c10*/  @!P0 FMUL.FTZ R0, R31, R34 ;  /* 0x000000221f008220 */ /* 0x000fe20000410000 */
[----:B------:R-:W-:Y:S02]  /*5c20*/  @!P0 HADD2.F32 R30, -RZ, R58.H0_H0 ;  /* 0x2000003aff1e8230 */ /* 0x000fe40000004100 */
[----:B------:R-:W-:Y:S01]  /*5c30*/  @!P0 FMUL.FTZ R2, R29, R32 ;  /* 0x000000201d028220 */ /* 0x000fe20000410000 */
[--C-:B-----5:R-:W-:Y:S02]  /*5c40*/  @!P0 HADD2.F32 R36, -RZ, R44.reuse.H0_H0 ;  /* 0x2000002cff248230 */ /* 0x120fe40000004100 */
[----:B------:R-:W-:Y:S01]  /*5c50*/  @!P1 FADD.FTZ R35, -R35, -RZ ;  /* 0x800000ff23239221 */ /* 0x000fe20000010100 */
[----:B------:R-:W-:Y:S02]  /*5c60*/  @!P0 HADD2.F32 R38, -RZ, R44.H1_H1 ;  /* 0x3000002cff268230 */ /* 0x000fe40000004100 */
[----:B------:R-:W-:Y:S01]  /*5c70*/  @!P1 FADD.FTZ R33, -R33, -RZ ;  /* 0x800000ff21219221 */ /* 0x000fe20000010100 */
[--C-:B------:R-:W-:Y:S02]  /*5c80*/  @!P0 HADD2.F32 R25, -RZ, R22.reuse.H0_H0 ;  /* 0x20000016ff198230 */ /* 0x100fe40000004100 */
[----:B------:R-:W-:Y:S01]  /*5c90*/  @!P0 FFMA.FTZ R0, R37, R36, R0 ;  /* 0x0000002425008223 */ /* 0x000fe20000010000 */
[----:B------:R-:W-:Y:S02]  /*5ca0*/  @!P0 HADD2.F32 R24, -RZ, R22.H1_H1 ;  /* 0x30000016ff188230 */ /* 0x000fe40000004100 */
[----:B------:R-:W-:Y:S01]  /*5cb0*/  @!P0 FFMA.FTZ R2, R39, R38, R2 ;  /* 0x0000002627028223 */ /* 0x000fe20000010002 */
[----:B------:R-:W-:Y:S02]  /*5cc0*/  @!P0 HADD2.F32 R27, -RZ, R58.H1_H1 ;  /* 0x3000003aff1b8230 */ /* 0x000fe40000004100 */
[----:B------:R-:W-:Y:S01]  /*5cd0*/  @!P0 FMUL.FTZ R3, R28, R35 ;  /* 0x000000231c038220 */ /* 0x000fe20000410000 */
[--C-:B------:R-:W-:Y:S02]  /*5ce0*/  @!P0 HADD2.F32 R41, -RZ, R45.reuse.H0_H0 ;  /* 0x2000002dff298230 */ /* 0x100fe40000004100 */
[----:B------:R-:W-:Y:S01]  /*5cf0*/  @!P1 FADD.FTZ R30, -R30, -RZ ;  /* 0x800000ff1e1e9221 */ /* 0x000fe20000010100 */
[----:B------:R-:W-:Y:S01]  /*5d00*/  @!P0 HADD2.F32 R42, -RZ, R45.H1_H1 ;  /* 0x3000002dff2a8230 */ /* 0x000fe20000004100 */
[----:B------:R-:W-:Y:S01]  /*5d10*/  @!P0 F2FP.F16.F32.PACK_AB R56, R2, R0 ;  /* 0x000000000238823e */ /* 0x000fe200000000ff */
[--C-:B------:R-:W-:Y:S02]  /*5d20*/  @!P0 HADD2.F32 R43, -RZ, R46.reuse.H0_H0 ;  /* 0x2000002eff2b8230 */ /* 0x100fe40000004100 */
[----:B------:R-:W-:Y:S01]  /*5d30*/  @!P0 FMUL.FTZ R5, R25, R30 ;  /* 0x0000001e19058220 */ /* 0x000fe20000410000 */
[----:B------:R-:W-:Y:S01]  /*5d40*/  @!P0 HADD2.F32 R44, -RZ, R46.H1_H1 ;  /* 0x3000002eff2c8230 */ /* 0x000fe20000004100 */
[----:B------:R-:W-:Y:S01]  /*5d50*/  @!P0 MOV R52, R56 ;  /* 0x0000003800348202 */ /* 0x000fe20000000f00 */
[----:B------:R-:W-:Y:S02]  /*5d60*/  @!P0 HADD2.F32 R22, -RZ, R59.H0_H0 ;  /* 0x2000003bff168230 */ /* 0x000fe40000004100 */
[----:B------:R-:W-:Y:S01]  /*5d70*/  @!P1 FADD.FTZ R27, -R27, -RZ ;  /* 0x800000ff1b1b9221 */ /* 0x000fe20000010100 */
[--C-:B------:R-:W-:Y:S02]  /*5d80*/  @!P0 HADD2.F32 R45, -RZ, R47.reuse.H0_H0 ;  /* 0x2000002fff2d8230 */ /* 0x100fe40000004100 */
[----:B------:R-:W-:Y:S01]  /*5d90*/  @!P0 HADD2.F32 R46, -RZ, R47.H1_H1 ;  /* 0x3000002fff2e8230 */ /* 0x000fe20000004100 */
[----:B------:R-:W-:Y:S01]  /*5da0*/  @!P0 MOV R47, R54 ;  /* 0x00000036002f8202 */ /* 0x000fe20000000f00 */
[----:B------:R-:W-:Y:S02]  /*5db0*/  @!P0 HADD2.F32 R26, -RZ, R21.H1_H1 ;  /* 0x30000015ff1a8230 */ /* 0x000fe40000004100 */
[----:B------:R-:W-:Y:S01]  /*5dc0*/  @!P0 FMUL.FTZ R6, R24, R27 ;  /* 0x0000001b18068220 */ /* 0x000fe20000410000 */
[----:B------:R-:W-:Y:S02]  /*5dd0*/  @!P0 HADD2.F32 R20, -RZ, R59.H1_H1 ;  /* 0x3000003bff148230 */ /* 0x000fe40000004100 */
[----:B------:R-:W-:Y:S01]  /*5de0*/  @!P1 FADD.FTZ R22, -R22, -RZ ;  /* 0x800000ff16169221 */ /* 0x000fe20000010100 */
[--C-:B------:R-:W-:Y:S02]  /*5df0*/  @!P0 HADD2.F32 R40, -RZ, R48.reuse.H0_H0 ;  /* 0x20000030ff288230 */ /* 0x100fe40000004100 */
[----:B------:R-:W-:Y:S01]  /*5e00*/  @!P0 FMUL.FTZ R4, R26, R33 ;  /* 0x000000211a048220 */ /* 0x000fe20000410000 */
[--C-:B------:R-:W-:Y:S02]  /*5e10*/  @!P0 HADD2.F32 R21, -RZ, R23.reuse.H0_H0 ;  /* 0x20000017ff158230 */ /* 0x100fe40000004100 */
[----:B------:R-:W-:Y:S01]  /*5e20*/  @!P1 FADD.FTZ R20, -R20, -RZ ;  /* 0x800000ff14149221 */ /* 0x000fe20000010100 */
[----:B------:R-:W-:Y:S02]  /*5e30*/  @!P0 HADD2.F32 R37, -RZ, R48.H1_H1 ;  /* 0x30000030ff258230 */ /* 0x000fe40000004100 */
[----:B------:R-:W-:Y:S01]  /*5e40*/  @!P0 FFMA.FTZ R3, R40, R41, R3 ;  /* 0x0000002928038223 */ /* 0x000fe20000010003 */
[----:B------:R-:W-:Y:S02]  /*5e50*/  @!P0 HADD2.F32 R23, -RZ, R23.H1_H1 ;  /* 0x30000017ff178230 */ /* 0x000fe40000004100 */
[----:B------:R-:W-:Y:S01]  /*5e60*/  @!P0 FMUL.FTZ R7, R21, R22 ;  /* 0x0000001615078220 */ /* 0x000fe20000410000 */
[--C-:B------:R-:W-:Y:S02]  /*5e70*/  @!P0 HADD2.F32 R36, -RZ, R47.reuse.H0_H0 ;  /* 0x2000002fff248230 */ /* 0x100fe40000004100 */
[----:B------:R-:W-:Y:S01]  /*5e80*/  @!P0 FFMA.FTZ R4, R37, R42, R4 ;  /* 0x0000002a25048223 */ /* 0x000fe20000010004 */
[----:B------:R-:W-:Y:S02]  /*5e90*/  @!P0 HADD2.F32 R39, -RZ, R47.H1_H1 ;  /* 0x3000002fff278230 */ /* 0x000fe40000004100 */
[----:B------:R-:W-:Y:S01]  /*5ea0*/  @!P0 FMUL.FTZ R8, R23, R20 ;  /* 0x0000001417088220 */ /* 0x000fe20000410000 */
[--C-:B------:R-:W-:Y:S02]  /*5eb0*/  @!P0 HADD2.F32 R38, -RZ, R49.reuse.H0_H0 ;  /* 0x20000031ff268230 */ /* 0x100fe40000004100 */
[----:B------:R-:W-:Y:S01]  /*5ec0*/  @!P0 FFMA.FTZ R5, R36, R43, R5 ;  /* 0x0000002b24058223 */ /* 0x000fe20000010005 */
[----:B------:R-:W-:Y:S01]  /*5ed0*/  @!P0 F2FP.F16.F32.PACK_AB R57, R4, R3 ;  /* 0x000000030439823e */ /* 0x000fe200000000ff */
[----:B------:R-:W-:Y:S02]  /*5ee0*/  @!P0 HADD2.F32 R41, -RZ, R49.H1_H1 ;  /* 0x30000031ff298230 */ /* 0x000fe40000004100 */
[----:B------:R-:W-:Y:S01]  /*5ef0*/  @!P0 FFMA.FTZ R6, R39, R44, R6 ;  /* 0x0000002c27068223 */ /* 0x000fe20000010006 */
[----:B------:R-:W-:Y:S01]  /*5f00*/  @!P0 FFMA.FTZ R7, R38, R45, R7 ;  /* 0x0000002d26078223 */ /* 0x000fe20000010007 */
[----:B------:R-:W-:Y:S01]  /*5f10*/  @!P0 MOV R53, R57 ;  /* 0x0000003900358202 */ /* 0x000fe20000000f00 */
[----:B------:R-:W-:Y:S02]  /*5f20*/  @!P0 FFMA.FTZ R8, R41, R46, R8 ;  /* 0x0000002e29088223 */ /* 0x000fe40000010008 */
[----:B------:R-:W-:Y:S03]  /*5f30*/  @!P0 F2FP.F16.F32.PACK_AB R58, R6, R5 ;  /* 0x00000005063a823e */ /* 0x000fe600000000ff */
[----:B------:R-:W-:Y:S02]  /*5f40*/  @!P0 F2FP.F16.F32.PACK_AB R59, R8, R7 ;  /* 0x00000007083b823e */ /* 0x000fe400000000ff */
[----:B------:R-:W-:Y:S02]  /*5f50*/  @!P0 MOV R54, R58 ;  /* 0x0000003a00368202 */ /* 0x000fe40000000f00 */
[----:B------:R-:W-:Y:S05]  /*5f60*/  @!P0 MOV R55, R59 ;  /* 0x0000003b00378202 */ /* 0x000fea0000000f00 */
[----:B------:R1:W-:Y:S02]  /*5f70*/  STG.E.128 desc[UR6][R80.64], R52 ;  /* 0x0000003450007986 */ /* 0x0003e4000c101d06 */
.L_x_634:
[----:B------:R-:W-:Y:S05]  /*5f80*/  BSYNC.RECONVERGENT B0 ;  /* 0x0000000000007941 */ /* 0x000fea0003800200 */
.L_x_633:
[----:B------:R-:W-:Y:S01]  /*5f90*/  ISETP.GE.AND P0, PT, R10, R113, PT ;  /* 0x000000710a00720c */ /* 0x000fe20003f06270 */
[----:B------:R-:W-:Y:S11]  /*5fa0*/  BSSY.RECONVERGENT B0, `(.L_x_635) ;  /* 0x000005c000007945 */ /* 0x000ff60003800200 */
[----:B------:R-:W-:Y:S01]  /*5fb0*/  @!UPT UIADD3 URZ, UPT, UPT, URZ, URZ, URZ ;  /* 0x000000fffffff290 */ /* 0x000fe2000fffe0ff */
[----:B------:R-:W-:Y:S05]  /*5fc0*/  @P0 BRA `(.L_x_636) ;  /* 0x0000000400640947 */ /* 0x000fea0003800000 */
[C---:B------:R-:W-:Y:S01]  /*5fd0*/  ISETP.GE.AND P0, PT, R10.reuse, R11, PT ;  /* 0x0000000b0a00720c */ /* 0x040fe20003f06270 */
[----:B-1----:R-:W2:Y:S11]  /*5fe0*/  LDG.E.128 R52, desc[UR6][R14.64+0x80] ;  /* 0x000080060e347981 */ /* 0x002eb6000c1e1d00 */
[----:B------:R-:W-:Y:S01]  /*5ff0*/  @!UPT UIADD3 URZ, UPT, UPT, URZ, URZ, URZ ;  /* 0x000000fffffff290 */ /* 0x000fe2000fffe0ff */
[----:B------:R-:W-:Y:S02]  /*6000*/  @!P0 ISETP.GE.U32.AND P1, PT, R10, R19, PT ;  /* 0x000000130a00820c */ /* 0x000fe40003f26070 */
[----:B------:R-:W-:Y:S02]  /*6010*/  @!P0 IADD3 R57, P6, PT, R18, 0x40, RZ ;  /* 0x0000004012398810 */ /* 0x000fe40007fde0ff */
[----:B---3--:R-:W-:Y:S02]  /*6020*/  @!P0 SEL R21, R19, R18, !P1 ;  /* 0x0000001213158207 */ /* 0x008fe40004800000 */
[----:B------:R-:W-:Y:S02]  /*6030*/  @!P0 SEL R57, R57, 0x40, P1 ;  /* 0x0000004039398807 */ /* 0x000fe40000800000 */
[----:B------:R-:W-:Y:S01]  /*6040*/  @!P0 IADD3.X R104, PT, PT, RZ, R79, RZ, P6, !PT ;  /* 0x0000004fff688210 */ /* 0x000fe200037fe4ff */
[----:B------:R-:W-:Y:S01]  /*6050*/  @!P0 IMAD.WIDE R22, R21, 0x2, R14 ;  /* 0x0000000215168825 */ /* 0x000fe200078e020e */
[----:B------:R-:W-:Y:S02]  /*6060*/  @!P0 SHF.L.U32 R115, R57, 0x1, RZ ;  /* 0x0000000139738819 */ /* 0x000fe400000006ff */
[----:B------:R-:W-:Y:S02]  /*6070*/  @!P0 SEL R104, R104, RZ, P1 ;  /* 0x000000ff68688207 */ /* 0x000fe40000800000 */
[----:B------:R-:W-:Y:S01]  /*6080*/  @!P0 IADD3 R58, P1, PT, R115, R84, RZ ;  /* 0x00000054733a8210 */ /* 0x000fe20007f3e0ff */
[----:B------:R-:W3:Y:S01]  /*6090*/  @!P0 LDG.E.128 R20, desc[UR6][R22.64+0x80] ;  /* 0x0000800616148981 */ /* 0x000ee2000c1e1d00 */
[----:B------:R-:W-:Y:S04]  /*60a0*/  @!P0 SHF.L.U64.HI R104, R57, 0x1, R104 ;  /* 0x0000000139688819 */ /* 0x000fe80000010268 */
[C---:B------:R-:W-:Y:S02]  /*60b0*/  @!P0 IADD3.X R59, PT, PT, R104.reuse, R85, RZ, P1, !PT ;  /* 0x00000055683b8210 */ /* 0x040fe40000ffe4ff */
[----:B------:R-:W-:Y:S04]  /*60c0*/  @!P0 IADD3 R36, P1, PT, R115, R86, RZ ;  /* 0x0000005673248210 */ /* 0x000fe80007f3e0ff */
[----:B------:R-:W4:Y:S01]  /*60d0*/  @!P0 LDG.E.128 R56, desc[UR6][R58.64] ;  /* 0x000000063a388981 */ /* 0x000f22000c1e1d00 */
[----:B------:R-:W-:Y:S02]  /*60e0*/  @!P0 IADD3.X R37, PT, PT, R104, R87, RZ, P1, !PT ;  /* 0x0000005768258210 */ /* 0x000fe40000ffe4ff */
[----:B------:R-:W-:Y:S05]  /*60f0*/  ISETP.GE.U32.OR P1, PT, R10, R19, P0 ;  /* 0x000000130a00720c */ /* 0x000fea0000726470 */
[----:B------:R2:W5:Y:S01]  /*6100*/  @!P0 LDG.E.128 R44, desc[UR6][R36.64] ;  /* 0x00000006242c8981 */ /* 0x000562000c1e1d00 */
[--C-:B---3--:R-:W-:Y:S01]  /*6110*/  @!P0 HADD2.F32 R31, -RZ, R20.reuse.H0_H0 ;  /* 0x20000014ff1f8230 */ /* 0x108fe20000004100 */
[----:B--2---:R-:W-:Y:S01]  /*6120*/  @!P0 MOV R36, R52 ;  /* 0x0000003400248202 */ /* 0x004fe20000000f00 */
[----:B------:R-:W-:Y:S01]  /*6130*/  @!P0 HADD2.F32 R29, -RZ, R20.H1_H1 ;  /* 0x30000014ff1d8230 */ /* 0x000fe20000004100 */
[----:B------:R-:W-:Y:S01]  /*6140*/  @!P0 MOV R48, R53 ;  /* 0x0000003500308202 */ /* 0x000fe20000000f00 */
[----:B------:R-:W-:Y:S01]  /*6150*/  @!P0 HADD2.F32 R28, -RZ, R21.H0_H0 ;  /* 0x20000015ff1c8230 */ /* 0x000fe20000004100 */
[----:B------:R-:W-:Y:S01]  /*6160*/  @!P0 MOV R49, R55 ;  /* 0x0000003700318202 */ /* 0x000fe20000000f00 */
[--C-:B------:R-:W-:Y:S02]  /*6170*/  @!P0 HADD2.F32 R37, -RZ, R36.reuse.H0_H0 ;  /* 0x20000024ff258230 */ /* 0x100fe40000004100 */
[----:B------:R-:W-:Y:S02]  /*6180*/  @!P0 HADD2.F32 R39, -RZ, R36.H1_H1 ;  /* 0x30000024ff278230 */ /* 0x000fe40000004100 */
[----:B------:R-:W-:Y:S02]  /*6190*/  @!P0 HADD2.F32 R25, -RZ, R22.H0_H0 ;  /* 0x20000016ff198230 */ /* 0x000fe40000004100 */
[--C-:B----4-:R-:W-:Y:S02]  /*61a0*/  @!P0 HADD2.F32 R34, -RZ, R56.reuse.H0_H0 ;  /* 0x20000038ff228230 */ /* 0x110fe40000004100 */
[----:B------:R-:W-:Y:S02]  /*61b0*/  @!P0 HADD2.F32 R32, -RZ, R56.H1_H1 ;  /* 0x30000038ff208230 */ /* 0x000fe40000004100 */
[--C-:B------:R-:W-:Y:S02]  /*61c0*/  @!P0 HADD2.F32 R35, -RZ, R57.reuse.H0_H0 ;  /* 0x20000039ff238230 */ /* 0x100fe40000004100 */
[----:B------:R-:W-:Y:S01]  /*61d0*/  @!P1 FADD.FTZ R34, -R34, -RZ ;  /* 0x800000ff22229221 */ /* 0x000fe20000010100 */
[----:B------:R-:W-:Y:S02]  /*61e0*/  @!P0 HADD2.F32 R33, -RZ, R57.H1_H1 ;  /* 0x30000039ff218230 */ /* 0x000fe40000004100 */
[----:B------:R-:W-:Y:S01]  /*61f0*/  @!P1 FADD.FTZ R32, -R32, -RZ ;  /* 0x800000ff20209221 */ /* 0x000fe20000010100 */
[----:B------:R-:W-:Y:S02]  /*6200*/  @!P0 HADD2.F32 R30, -RZ, R58.H0_H0 ;  /* 0x2000003aff1e8230 */ /* 0x000fe40000004100 */
[----:B------:R-:W-:Y:S01]  /*6210*/  @!P0 FMUL.FTZ R0, R31, R34 ;  /* 0x000000221f008220 */ /* 0x000fe20000410000 */
[--C-:B-----5:R-:W-:Y:S02]  /*6220*/  @!P0 HADD2.F32 R36, -RZ, R44.reuse.H0_H0 ;  /* 0x2000002cff248230 */ /* 0x120fe40000004100 */
[----:B------:R-:W-:Y:S01]  /*6230*/  @!P0 FMUL.FTZ R2, R29, R32 ;  /* 0x000000201d028220 */ /* 0x000fe20000410000 */
[----:B------:R-:W-:Y:S02]  /*6240*/  @!P0 HADD2.F32 R38, -RZ, R44.H1_H1 ;  /* 0x3000002cff268230 */ /* 0x000fe40000004100 */
[----:B------:R-:W-:Y:S01]  /*6250*/  @!P1 FADD.FTZ R35, -R35, -RZ ;  /* 0x800000ff23239221 */ /* 0x000fe20000010100 */
[----:B------:R-:W-:Y:S02]  /*6260*/  @!P0 HADD2.F32 R24, -RZ, R22.H1_H1 ;  /* 0x30000016ff188230 */ /* 0x000fe40000004100 */
[----:B------:R-:W-:Y:S01]  /*6270*/  @!P0 FFMA.FTZ R0, R37, R36, R0 ;  /* 0x0000002425008223 */ /* 0x000fe20000010000 */
[----:B------:R-:W-:Y:S02]  /*6280*/  @!P0 HADD2.F32 R27, -RZ, R58.H1_H1 ;  /* 0x3000003aff1b8230 */ /* 0x000fe40000004100 */
[----:B------:R-:W-:Y:S01]  /*6290*/  @!P0 FFMA.FTZ R2, R39, R38, R2 ;  /* 0x0000002627028223 */ /* 0x000fe20000010002 */
[--C-:B------:R-:W-:Y:S02]  /*62a0*/  @!P0 HADD2.F32 R41, -RZ, R45.reuse.H0_H0 ;  /* 0x2000002dff298230 */ /* 0x100fe40000004100 */
[----:B------:R-:W-:Y:S01]  /*62b0*/  @!P0 FMUL.FTZ R3, R28, R35 ;  /* 0x000000231c038220 */ /* 0x000fe20000410000 */
[----:B------:R-:W-:Y:S02]  /*62c0*/  @!P0 HADD2.F32 R42, -RZ, R45.H1_H1 ;  /* 0x3000002dff2a8230 */ /* 0x000fe40000004100 */
[----:B------:R-:W-:Y:S01]  /*62d0*/  @!P1 FADD.FTZ R33, -R33, -RZ ;  /* 0x800000ff21219221 */ /* 0x000fe20000010100 */
[--C-:B------:R-:W-:Y:S01]  /*62e0*/  @!P0 HADD2.F32 R43, -RZ, R46.reuse.H0_H0 ;  /* 0x2000002eff2b8230 */ /* 0x100fe20000004100 */
[----:B------:R-:W-:Y:S01]  /*62f0*/  @!P0 F2FP.F16.F32.PACK_AB R56, R2, R0 ;  /* 0x000000000238823e */ /* 0x000fe200000000ff */
[----:B------:R-:W-:Y:S02]  /*6300*/  @!P0 HADD2.F32 R44, -RZ, R46.H1_H1 ;  /* 0x3000002eff2c8230 */ /* 0x000fe40000004100 */
[----:B------:R-:W-:Y:S01]  /*6310*/  @!P1 FADD.FTZ R30, -R30, -RZ ;  /* 0x800000ff1e1e9221 */ /* 0x000fe20000010100 */
[----:B------:R-:W-:Y:S01]  /*6320*/  @!P0 HADD2.F32 R22, -RZ, R59.H0_H0 ;  /* 0x2000003bff168230 */ /* 0x000fe20000004100 */
[----:B------:R-:W-:Y:S01]  /*6330*/  @!P0 MOV R52, R56 ;  /* 0x0000003800348202 */ /* 0x000fe20000000f00 */
[--C-:B------:R-:W-:Y:S02]  /*6340*/  @!P0 HADD2.F32 R45, -RZ, R47.reuse.H0_H0 ;  /* 0x2000002fff2d8230 */ /* 0x100fe40000004100 */
[----:B------:R-:W-:Y:S01]  /*6350*/  @!P0 FMUL.FTZ R5, R25, R30 ;  /* 0x0000001e19058220 */ /* 0x000fe20000410000 */
[----:B------:R-:W-:Y:S01]  /*6360*/  @!P0 HADD2.F32 R46, -RZ, R47.H1_H1 ;  /* 0x3000002fff2e8230 */ /* 0x000fe20000004100 */
[----:B------:R-:W-:Y:S01]  /*6370*/  @!P0 MOV R47, R54 ;  /* 0x00000036002f8202 */ /* 0x000fe20000000f00 */
[----:B------:R-:W-:Y:S02]  /*6380*/  @!P0 HADD2.F32 R26, -RZ, R21.H1_H1 ;  /* 0x30000015ff1a8230 */ /* 0x000fe40000004100 */
[----:B------:R-:W-:Y:S01]  /*6390*/  @!P1 FADD.FTZ R27, -R27, -RZ ;  /* 0x800000ff1b1b9221 */ /* 0x000fe20000010100 */
        /* <DEDUP_REMOVED lines=11> */
[----:B------:R-:W-:Y:S01]  /*6450*/  @!P0 FMUL.FTZ R7, R21, R22 ;  /* 0x0000001615078220 */ /* 0x000fe20000410000 */
[----:B------:R-:W-:Y:S02]  /*6460*/  @!P0 HADD2.F32 R39, -RZ, R47.H1_H1 ;  /* 0x3000002fff278230 */ /* 0x000fe40000004100 */
[----:B------:R-:W-:Y:S01]  /*6470*/  @!P0 FFMA.FTZ R4, R37, R42, R4 ;  /* 0x0000002a25048223 */ /* 0x000fe20000010004 */
[--C-:B------:R-:W-:Y:S02]  /*6480*/  @!P0 HADD2.F32 R38, -RZ, R49.reuse.H0_H0 ;  /* 0x20000031ff268230 */ /* 0x100fe40000004100 */
[----:B------:R-:W-:Y:S01]  /*6490*/  @!P0 FMUL.FTZ R8, R23, R20 ;  /* 0x0000001417088220 */ /* 0x000fe20000410000 */
[----:B------:R-:W-:Y:S02]  /*64a0*/  @!P0 HADD2.F32 R41, -RZ, R49.H1_H1 ;  /* 0x30000031ff298230 */ /* 0x000fe40000004100 */
[----:B------:R-:W-:Y:S01]  /*64b0*/  @!P0 FFMA.FTZ R5, R36, R43, R5 ;  /* 0x0000002b24058223 */ /* 0x000fe20000010005 */
[----:B------:R-:W-:Y:S01]  /*64c0*/  @!P0 F2FP.F16.F32.PACK_AB R57, R4, R3 ;  /* 0x000000030439823e */ /* 0x000fe200000000ff */
[----:B------:R-:W-:Y:S01]  /*64d0*/  @!P0 FFMA.FTZ R6, R39, R44, R6 ;  /* 0x0000002c27068223 */ /* 0x000fe20000010006 */
[----:B------:R-:W-:Y:S01]  /*64e0*/  @!P0 FFMA.FTZ R7, R38, R45, R7 ;  /* 0x0000002d26078223 */ /* 0x000fe20000010007 */
[----:B------:R-:W-:Y:S01]  /*64f0*/  @!P0 FFMA.FTZ R8, R41, R46, R8 ;  /* 0x0000002e29088223 */ /* 0x000fe20000010008 */
[----:B------:R-:W-:Y:S02]  /*6500*/  @!P0 MOV R53, R57 ;  /* 0x0000003900358202 */ /* 0x000fe40000000f00 */
[----:B------:R-:W-:Y:S02]  /*6510*/  @!P0 F2FP.F16.F32.PACK_AB R58, R6, R5 ;  /* 0x00000005063a823e */ /* 0x000fe400000000ff */
[----:B------:R-:W-:Y:S02]  /*6520*/  @!P0 F2FP.F16.F32.PACK_AB R59, R8, R7 ;  /* 0x00000007083b823e */ /* 0x000fe400000000ff */
[----:B------:R-:W-:Y:S02]  /*6530*/  @!P0 MOV R54, R58 ;  /* 0x0000003a00368202 */ /* 0x000fe40000000f00 */
[----:B------:R-:W-:Y:S05]  /*6540*/  @!P0 MOV R55, R59 ;  /* 0x0000003b00378202 */ /* 0x000fea0000000f00 */
[----:B------:R2:W-:Y:S02]  /*6550*/  STG.E.128 desc[UR6][R80.64+0x80], R52 ;  /* 0x0000803450007986 */ /* 0x0005e4000c101d06 */
.L_x_636:
[----:B------:R-:W-:Y:S05]  /*6560*/  BSYNC.RECONVERGENT B0 ;  /* 0x0000000000007941 */ /* 0x000fea0003800200 */
.L_x_635:
[----:B------:R-:W-:Y:S11]  /*6570*/  ISETP.GE.AND P0, PT, R9, R113, PT ;  /* 0x000000710900720c */ /* 0x000ff60003f06270 */
[----:B------:R-:W-:Y:S02]  /*6580*/  @!UPT UIADD3 URZ, UPT, UPT, URZ, URZ, URZ ;  /* 0x000000fffffff290 */ /* 0x000fe4000fffe0ff */
[----:B------:R-:W-:Y:S05]  /*6590*/  @P0 BRA `(.L_x_632) ;  /* 0x0000000400640947 */ /* 0x000fea0003800000 */
[C---:B------:R-:W-:Y:S01]  /*65a0*/  ISETP.GE.AND P0, PT, R9.reuse, R11, PT ;  /* 0x0000000b0900720c */ /* 0x040fe20003f06270 */
[----:B-12---:R-:W2:Y:S11]  /*65b0*/  LDG.E.128 R52, desc[UR6][R14.64+0x100] ;  /* 0x000100060e347981 */ /* 0x006eb6000c1e1d00 */
        /* <DEDUP_REMOVED lines=87> */
.L_x_632:
[----:B------:R-:W-:Y:S05]  /*6b30*/  BSYNC.RECONVERGENT B1 ;  /* 0x0000000000017941 */ /* 0x000fea0003800200 */
.L_x_631:
[----:B------:R-:W-:Y:S04]  /*6b40*/  BSSY.RECONVERGENT B1, `(.L_x_637) ;  /* 0x000011f000017945 */ /* 0x000fe80003800200 */
[----:B------:R-:W-:Y:S05]  /*6b50*/  @!P5 BRA `(.L_x_638) ;  /* 0x000000100074d947 */ /* 0x000fea0003800000 */
[----:B---3--:R-:W-:Y:S01]  /*6b60*/  LEA R24, P1, R97, R14, 0x1 ;  /* 0x0000000e61187211 */ /* 0x008fe200078208ff */
[----:B------:R-:W3:Y:S01]  /*6b70*/  LDC R119, c[0x0][0x440] ;  /* 0x00011000ff777b82 */ /* 0x000ee20000000800 */
[----:B------:R-:W-:Y:S01]  /*6b80*/  LEA R116, P0, R61, R80, 0x1 ;  /* 0x000000503d747211 */ /* 0x000fe200078008ff */
[----:B------:R-:W-:Y:S01]  /*6b90*/  BSSY.RECONVERGENT B0, `(.L_x_639) ;  /* 0x000005f000007945 */ /* 0x000fe20003800200 */
[----:B------:R-:W-:Y:S02]  /*6ba0*/  LEA.HI.X R25, R97, R15, R95, 0x1, P1 ;  /* 0x0000000f61197211 */ /* 0x000fe400008f0c5f */
[----:B------:R-:W-:Y:S02]  /*6bb0*/  LEA.HI.X R117, R61, R81, R62, 0x1, P0 ;  /* 0x000000513d757211 */ /* 0x000fe400000f0c3e */
[----:B---3--:R-:W-:Y:S11]  /*6bc0*/  ISETP.GE.AND P5, PT, R12, R119, PT ;  /* 0x000000770c00720c */ /* 0x008ff60003fa6270 */
[----:B------:R-:W-:Y:S02]  /*6bd0*/  @!UPT UIADD3 URZ, UPT, UPT, URZ, URZ, URZ ;  /* 0x000000fffffff290 */ /* 0x000fe4000fffe0ff */
[----:B------:R-:W-:Y:S05]  /*6be0*/  @P5 BRA `(.L_x_640) ;  /* 0x0000000400645947 */ /* 0x000fea0003800000 */
[C---:B------:R-:W-:Y:S01]  /*6bf0*/  ISETP.GE.AND P0, PT, R12.reuse, R11, PT ;  /* 0x0000000b0c00720c */ /* 0x040fe20003f06270 */
[----:B------:R-:W3:Y:S11]  /*6c00*/  LDG.E.128 R56, desc[UR6][R24.64] ;  /* 0x0000000618387981 */ /* 0x000ef6000c1e1d00 */
[----:B------:R-:W-:Y:S01]  /*6c10*/  @!UPT UIADD3 URZ, UPT, UPT, URZ, URZ, URZ ;  /* 0x000000fffffff290 */ /* 0x000fe2000fffe0ff */
[----:B------:R-:W-:Y:S04]  /*6c20*/  @!P0 ISETP.GE.U32.AND P1, PT, R12, R19, PT ;  /* 0x000000130c00820c */ /* 0x000fe80003f26070 */
[----:B------:R-:W-:Y:S02]  /*6c30*/  @!P0 SEL R104, R18, RZ, P1 ;  /* 0x000000ff12688207 */ /* 0x000fe40000800000 */
[----:B------:R-:W-:Y:S02]  /*6c40*/  @!P0 SEL R115, R79, RZ, P1 ;  /* 0x000000ff4f738207 */ /* 0x000fe40000800000 */
[----:B------:R-:W-:Y:S02]  /*6c50*/  @!P0 IADD3 R113, P5, PT, R105, R104, RZ ;  /* 0x0000006869718210 */ /* 0x000fe40007fbe0ff */
[----:B------:R-:W-:Y:S02]  /*6c60*/  @!P0 SEL R21, R19, R18, !P1 ;  /* 0x0000001213158207 */ /* 0x000fe40004800000 */
[----:B------:R-:W-:Y:S02]  /*6c70*/  @!P0 IADD3.X R104, PT, PT, R94, R115, RZ, P5, !PT ;  /* 0x000000735e688210 */ /* 0x000fe40002ffe4ff */
[----:B------:R-:W-:Y:S01]  /*6c80*/  @!P0 SHF.L.U32 R121, R113, 0x1, RZ ;  /* 0x0000000171798819 */ /* 0x000fe200000006ff */
[----:B------:R-:W-:Y:S01]  /*6c90*/  @!P0 IMAD.WIDE R22, R21, 0x2, R24 ;  /* 0x0000000215168825 */ /* 0x000fe200078e0218 */
[----:B------:R-:W-:Y:S02]  /*6ca0*/  @!P0 SHF.L.U64.HI R104, R113, 0x1, R104 ;  /* 0x0000000171688819 */ /* 0x000fe40000010268 */
[C---:B------:R-:W-:Y:S03]  /*6cb0*/  @!P0 IADD3 R122, P1, PT, R121.reuse, R84, RZ ;  /* 0x00000054797a8210 */ /* 0x040fe60007f3e0ff */
[----:B------:R-:W5:Y:S01]  /*6cc0*/  @!P0 LDG.E.128 R20, desc[UR6][R22.64] ;  /* 0x0000000616148981 */ /* 0x000f62000c1e1d00 */
[C---:B------:R-:W-:Y:S02]  /*6cd0*/  @!P0 IADD3.X R123, PT, PT, R104.reuse, R85, RZ, P1, !PT ;  /* 0x00000055687b8210 */ /* 0x040fe40000ffe4ff */
[----:B------:R-:W-:Y:S04]  /*6ce0*/  @!P0 IADD3 R38, P1, PT, R121, R86, RZ ;  /* 0x0000005679268210 */ /* 0x000fe80007f3e0ff */
[----:B------:R-:W-:Y:S01]  /*6cf0*/  @!P0 IADD3.X R39, PT, PT, R104, R87, RZ, P1, !PT ;  /* 0x0000005768278210 */ /* 0x000fe20000ffe4ff */
[----:B------:R-:W3:Y:S01]  /*6d00*/  @!P0 LDG.E.128 R112, desc[UR6][R122.64] ;  /* 0x000000067a708981 */ /* 0x000ee2000c1e1d00 */
[----:B------:R-:W-:Y:S07]  /*6d10*/  ISETP.GE.U32.OR P1, PT, R12, R19, P0 ;  /* 0x000000130c00720c */ /* 0x000fee0000726470 */
[----:B-12-4-:R3:W2:Y:S01]  /*6d20*/  @!P0 LDG.E.128 R52, desc[UR6][R38.64] ;  /* 0x0000000626348981 */ /* 0x0166a2000c1e1d00 */
[--C-:B-----5:R-:W-:Y:S01]  /*6d30*/  @!P0 HADD2.F32 R33, -RZ, R20.reuse.H0_H0 ;  /* 0x20000014ff218230 */ /* 0x120fe20000004100 */
[----:B---3--:R-:W-:Y:S01]  /*6d40*/  @!P0 MOV R38, R56 ;  /* 0x0000003800268202 */ /* 0x008fe20000000f00 */
[----:B------:R-:W-:Y:S01]  /*6d50*/  @!P0 HADD2.F32 R31, -RZ, R20.H1_H1 ;  /* 0x30000014ff1f8230 */ /* 0x000fe20000004100 */
[----:B------:R-:W-:Y:S01]  /*6d60*/  @!P0 MOV R49, R57 ;  /* 0x0000003900318202 */ /* 0x000fe20000000f00 */
[----:B------:R-:W-:Y:S02]  /*6d70*/  @!P0 HADD2.F32 R30, -RZ, R21.H0_H0 ;  /* 0x20000015ff1e8230 */ /* 0x000fe40000004100 */
[----:B------:R-:W-:Y:S02]  /*6d80*/  @!P0 HADD2.F32 R39, -RZ, R38.H0_H0 ;  /* 0x20000026ff278230 */ /* 0x000fe40000004100 */
[--C-:B------:R-:W-:Y:S02]  /*6d90*/  @!P0 HADD2.F32 R36, -RZ, R112.reuse.H0_H0 ;  /* 0x20000070ff248230 */ /* 0x100fe40000004100 */
[----:B------:R-:W-:Y:S02]  /*6da0*/  @!P0 HADD2.F32 R34, -RZ, R112.H1_H1 ;  /* 0x30000070ff228230 */ /* 0x000fe40000004100 */
[--C-:B------:R-:W-:Y:S02]  /*6db0*/  @!P0 HADD2.F32 R37, -RZ, R113.reuse.H0_H0 ;  /* 0x20000071ff258230 */ /* 0x100fe40000004100 */
[----:B------:R-:W-:Y:S01]  /*6dc0*/  @!P1 FADD.FTZ R36, -R36, -RZ ;  /* 0x800000ff24249221 */ /* 0x000fe20000010100 */
[----:B------:R-:W-:Y:S02]  /*6dd0*/  @!P0 HADD2.F32 R35, -RZ, R113.H1_H1 ;  /* 0x30000071ff238230 */ /* 0x000fe40000004100 */
[----:B------:R-:W-:Y:S01]  /*6de0*/  @!P1 FADD.FTZ R34, -R34, -RZ ;  /* 0x800000ff22229221 */ /* 0x000fe20000010100 */
[----:B------:R-:W-:Y:S02]  /*6df0*/  @!P0 HADD2.F32 R32, -RZ, R114.H0_H0 ;  /* 0x20000072ff208230 */ /* 0x000fe40000004100 */
[----:B------:R-:W-:Y:S01]  /*6e00*/  @!P0 FMUL.FTZ R0, R33, R36 ;  /* 0x0000002421008220 */ /* 0x000fe20000410000 */
[----:B------:R-:W-:Y:S02]  /*6e10*/  @!P0 HADD2.F32 R41, -RZ, R38.H1_H1 ;  /* 0x30000026ff298230 */ /* 0x000fe40000004100 */
[----:B------:R-:W-:Y:S01]  /*6e20*/  @!P0 FMUL.FTZ R2, R31, R34 ;  /* 0x000000221f028220 */ /* 0x000fe20000410000 */
[--C-:B------:R-:W-:Y:S02]  /*6e30*/  @!P0 HADD2.F32 R27, -RZ, R22.reuse.H0_H0 ;  /* 0x20000016ff1b8230 */ /* 0x100fe40000004100 */
[----:B------:R-:W-:Y:S01]  /*6e40*/  @!P1 FADD.FTZ R37, -R37, -RZ ;  /* 0x800000ff25259221 */ /* 0x000fe20000010100 */
[----:B------:R-:W-:Y:S02]  /*6e50*/  @!P0 HADD2.F32 R26, -RZ, R22.H1_H1 ;  /* 0x30000016ff1a8230 */ /* 0x000fe40000004100 */
[----:B------:R-:W-:Y:S01]  /*6e60*/  @!P1 FADD.FTZ R35, -R35, -RZ ;  /* 0x800000ff23239221 */ /* 0x000fe20000010100 */
[----:B------:R-:W-:Y:S02]  /*6e70*/  @!P0 HADD2.F32 R29, -RZ, R114.H1_H1 ;  /* 0x30000072ff1d8230 */ /* 0x000fe40000004100 */
[----:B------:R-:W-:Y:S01]  /*6e80*/  @!P0 FMUL.FTZ R3, R30, R37 ;  /* 0x000000251e038220 */ /* 0x000fe20000410000 */
[--C-:B--2---:R-:W-:Y:S02]  /*6e90*/  @!P0 HADD2.F32 R38, -RZ, R52.reuse.H0_H0 ;  /* 0x20000034ff268230 */ /* 0x104fe40000004100 */
[----:B------:R-:W-:Y:S01]  /*6ea0*/  @!P1 FADD.FTZ R32, -R32, -RZ ;  /* 0x800000ff20209221 */ /* 0x000fe20000010100 */
[----:B------:R-:W-:Y:S02]  /*6eb0*/  @!P0 HADD2.F32 R22, -RZ, R115.H0_H0 ;  /* 0x20000073ff168230 */ /* 0x000fe40000004100 */
[----:B------:R-:W-:Y:S01]  /*6ec0*/  @!P1 FADD.FTZ R29, -R29, -RZ ;  /* 0x800000ff1d1d9221 */ /* 0x000fe20000010100 */
[----:B------:R-:W-:Y:S01]  /*6ed0*/  @!P0 HADD2.F32 R40, -RZ, R52.H1_H1 ;  /* 0x30000034ff288230 */ /* 0x000fe20000004100 */
[----:B------:R-:W-:Y:S01]  /*6ee0*/  @!P0 MOV R52, R58 ;  /* 0x0000003a00348202 */ /* 0x000fe20000000f00 */
[----:B------:R-:W-:Y:S02]  /*6ef0*/  @!P0 HADD2.F32 R28, -RZ, R21.H1_H1 ;  /* 0x30000015ff1c8230 */ /* 0x000fe40000004100 */
[----:B------:R-:W-:Y:S01]  /*6f00*/  @!P0 FFMA.FTZ R0, R39, R38, R0 ;  /* 0x0000002627008223 */ /* 0x000fe20000010000 */
[----:B------:R-:W-:Y:S02]  /*6f10*/  @!P0 HADD2.F32 R20, -RZ, R115.H1_H1 ;  /* 0x30000073ff148230 */ /* 0x000fe40000004100 */
[----:B------:R-:W-:Y:S01]  /*6f20*/  @!P0 FFMA.FTZ R2, R41, R40, R2 ;  /* 0x0000002829028223 */ /* 0x000fe20000010002 */
[--C-:B------:R-:W-:Y:S02]  /*6f30*/  @!P0 HADD2.F32 R43, -RZ, R53.reuse.H0_H0 ;  /* 0x20000035ff2b8230 */ /* 0x100fe40000004100 */
[----:B------:R-:W-:Y:S01]  /*6f40*/  @!P0 FMUL.FTZ R4, R28, R35 ;  /* 0x000000231c048220 */ /* 0x000fe20000410000 */
[----:B------:R-:W-:Y:S01]  /*6f50*/  @!P0 HADD2.F32 R44, -RZ, R53.H1_H1 ;  /* 0x30000035ff2c8230 */ /* 0x000fe20000004100 */
[----:B------:R-:W-:Y:S01]  /*6f60*/  @!P0 MOV R53, R59 ;  /* 0x0000003b00358202 */ /* 0x000fe20000000f00 */
[----:B------:R-:W-:Y:S01]  /*6f70*/  @!P0 HADD2.F32 R42, -RZ, R49.H0_H0 ;  /* 0x20000031ff2a8230 */ /* 0x000fe20000004100 */
[----:B------:R-:W-:Y:S01]  /*6f80*/  @!P0 F2FP.F16.F32.PACK_AB R104, R2, R0 ;  /* 0x000000000268823e */ /* 0x000fe200000000ff */
[--C-:B------:R-:W-:Y:S02]  /*6f90*/  @!P0 HADD2.F32 R21, -RZ, R23.reuse.H0_H0 ;  /* 0x20000017ff158230 */ /* 0x100fe40000004100 */
[----:B------:R-:W-:Y:S01]  /*6fa0*/  @!P0 FMUL.FTZ R5, R27, R32 ;  /* 0x000000201b058220 */ /* 0x000fe20000410000 */
[----:B------:R-:W-:Y:S01]  /*6fb0*/  @!P0 HADD2.F32 R23, -RZ, R23.H1_H1 ;  /* 0x30000017ff178230 */ /* 0x000fe20000004100 */
[----:B------:R-:W-:Y:S01]  /*6fc0*/  @!P0 MOV R56, R104 ;  /* 0x0000006800388202 */ /* 0x000fe20000000f00 */
[----:B------:R-:W-:Y:S02]  /*6fd0*/  @!P0 HADD2.F32 R39, -RZ, R49.H1_H1 ;  /* 0x30000031ff278230 */ /* 0x000fe40000004100 */
[----:B------:R-:W-:Y:S01]  /*6fe0*/  @!P1 FADD.FTZ R22, -R22, -RZ ;  /* 0x800000ff16169221 */ /* 0x000fe20000010100 */
[----:B------:R-:W-:Y:S02]  /*6ff0*/  @!P0 HADD2.F32 R45, -RZ, R54.H0_H0 ;  /* 0x20000036ff2d8230 */ /* 0x000fe40000004100 */
[----:B------:R-:W-:Y:S01]  /*7000*/  @!P0 FFMA.FTZ R3, R42, R43, R3 ;  /* 0x0000002b2a038223 */ /* 0x000fe20000010003 */
[----:B------:R-:W-:Y:S02]  /*7010*/  @!P0 HADD2.F32 R38, -RZ, R52.H0_H0 ;  /* 0x20000034ff268230 */ /* 0x000fe40000004100 */
[----:B------:R-:W-:Y:S01]  /*7020*/  @!P1 FADD.FTZ R20, -R20, -RZ ;  /* 0x800000ff14149221 */ /* 0x000fe20000010100 */
[----:B------:R-:W-:Y:S02]  /*7030*/  @!P0 HADD2.F32 R46, -RZ, R54.H1_H1 ;  /* 0x30000036ff2e8230 */ /* 0x000fe40000004100 */
[----:B------:R-:W-:Y:S01]  /*7040*/  @!P0 FMUL.FTZ R6, R26, R29 ;  /* 0x0000001d1a068220 */ /* 0x000fe20000410000 */
[----:B------:R-:W-:Y:S02]  /*7050*/  @!P0 HADD2.F32 R41, -RZ, R52.H1_H1 ;  /* 0x30000034ff298230 */ /* 0x000fe40000004100 */
[----:B------:R-:W-:Y:S01]  /*7060*/  @!P0 FMUL.FTZ R7, R21, R22 ;  /* 0x0000001615078220 */ /* 0x000fe20000410000 */
[----:B------:R-:W-:Y:S02]  /*7070*/  @!P0 HADD2.F32 R47, -RZ, R55.H0_H0 ;  /* 0x20000037ff2f8230 */ /* 0x000fe40000004100 */
[----:B------:R-:W-:Y:S01]  /*7080*/  @!P0 FFMA.FTZ R4, R39, R44, R4 ;  /* 0x0000002c27048223 */ /* 0x000fe20000010004 */
[----:B------:R-:W-:Y:S02]  /*7090*/  @!P0 HADD2.F32 R40, -RZ, R53.H0_H0 ;  /* 0x20000035ff288230 */ /* 0x000fe40000004100 */
[----:B------:R-:W-:Y:S01]  /*70a0*/  @!P0 FMUL.FTZ R8, R23, R20 ;  /* 0x0000001417088220 */ /* 0x000fe20000410000 */
[----:B------:R-:W-:Y:S02]  /*70b0*/  @!P0 HADD2.F32 R48, -RZ, R55.H1_H1 ;  /* 0x30000037ff308230 */ /* 0x000fe40000004100 */
        /* <DEDUP_REMOVED lines=12> */
.L_x_640:
[----:B------:R-:W-:Y:S05]  /*7180*/  BSYNC.RECONVERGENT B0 ;  /* 0x0000000000007941 */ /* 0x000fea0003800200 */
.L_x_639:
[----:B------:R-:W-:Y:S01]  /*7190*/  ISETP.GE.AND P0, PT, R10, R119, PT ;  /* 0x000000770a00720c */ /* 0x000fe20003f06270 */
[----:B------:R-:W-:Y:S11]  /*71a0*/  BSSY.RECONVERGENT B0, `(.L_x_641) ;  /* 0x000005c000007945 */ /* 0x000ff60003800200 */
[----:B------:R-:W-:Y:S01]  /*71b0*/  @!UPT UIADD3 URZ, UPT, UPT, URZ, URZ, URZ ;  /* 0x000000fffffff290 */ /* 0x000fe2000fffe0ff */
[----:B------:R-:W-:Y:S05]  /*71c0*/  @P0 BRA `(.L_x_642) ;  /* 0x0000000400640947 */ /* 0x000fea0003800000 */
[C---:B------:R-:W-:Y:S01]  /*71d0*/  ISETP.GE.AND P0, PT, R10.reuse, R11, PT ;  /* 0x0000000b0a00720c */ /* 0x040fe20003f06270 */
[----:B---3--:R-:W3:Y:S11]  /*71e0*/  LDG.E.128 R56, desc[UR6][R24.64+0x80] ;  /* 0x0000800618387981 */ /* 0x008ef6000c1e1d00 */
        /* <DEDUP_REMOVED lines=87> */
.L_x_642:
[----:B------:R-:W-:Y:S05]  /*7760*/  BSYNC.RECONVERGENT B0 ;  /* 0x0000000000007941 */ /* 0x000fea0003800200 */
.L_x_641:
[----:B------:R-:W-:Y:S11]  /*7770*/  ISETP.GE.AND P0, PT, R9, R119, PT ;  /* 0x000000770900720c */ /* 0x000ff60003f06270 */
[----:B------:R-:W-:Y:S02]  /*7780*/  @!UPT UIADD3 URZ, UPT, UPT, URZ, URZ, URZ ;  /* 0x000000fffffff290 */ /* 0x000fe4000fffe0ff */
[----:B------:R-:W-:Y:S05]  /*7790*/  @P0 BRA `(.L_x_638) ;  /* 0x0000000400640947 */ /* 0x000fea0003800000 */
[C---:B------:R-:W-:Y:S01]  /*77a0*/  ISETP.GE.AND P0, PT, R9.reuse, R11, PT ;  /* 0x0000000b0900720c */ /* 0x040fe20003f06270 */
[----:B-12-4-:R-:W2:Y:S11]  /*77b0*/  LDG.E.128 R52, desc[UR6][R24.64+0x100] ;  /* 0x0001000618347981 */ /* 0x016eb6000c1e1d00 */
[----:B------:R-:W-:Y:S01]  /*77c0*/  @!UPT UIADD3 URZ, UPT, UPT, URZ, URZ, URZ ;  /* 0x000000fffffff290 */ /* 0x000fe2000fffe0ff */
[----:B------:R-:W-:Y:S04]  /*77d0*/  @!P0 ISETP.GE.U32.AND P1, PT, R9, R19, PT ;  /* 0x000000130900820c */ /* 0x000fe80003f26070 */
[----:B---3--:R-:W-:Y:S02]  /*77e0*/  @!P0 SEL R56, R18, RZ, P1 ;  /* 0x000000ff12388207 */ /* 0x008fe40000800000 */
        /* <DEDUP_REMOVED lines=8> */
[----:B------:R-:W3:Y:S01]  /*7870*/  @!P0 LDG.E.128 R20, desc[UR6][R22.64+0x100] ;  /* 0x0001000616148981 */ /* 0x000ee2000c1e1d00 */
[C---:B------:R-:W-:Y:S02]  /*7880*/  @!P0 IADD3.X R115, PT, PT, R104.reuse, R85, RZ, P1, !PT ;  /* 0x0000005568738210 */ /* 0x040fe40000ffe4ff */
[----:B------:R-:W-:Y:S04]  /*7890*/  @!P0 IADD3 R36, P1, PT, R113, R86, RZ ;  /* 0x0000005671248210 */ /* 0x000fe80007f3e0ff */
[----:B------:R-:W-:Y:S01]  /*78a0*/  @!P0 IADD3.X R37, PT, PT, R104, R87, RZ, P1, !PT ;  /* 0x0000005768258210 */ /* 0x000fe20000ffe4ff */
[----:B------:R-:W4:Y:S01]  /*78b0*/  @!P0 LDG.E.128 R56, desc[UR6][R114.64+0x100] ;  /* 0x0001000672388981 */ /* 0x000f22000c1e1d00 */
[----:B------:R-:W-:Y:S07]  /*78c0*/  ISETP.GE.U32.OR P1, PT, R9, R19, P0 ;  /* 0x000000130900720c */ /* 0x000fee0000726470 */
        /* <DEDUP_REMOVED lines=70> */
.L_x_638:
[----:B------:R-:W-:Y:S05]  /*7d30*/  BSYNC.RECONVERGENT B1 ;  /* 0x0000000000017941 */ /* 0x000fea0003800200 */
.L_x_637:
[----:B------:R-:W-:Y:S04]  /*7d40*/  BSSY.RECONVERGENT B1, `(.L_x_643) ;  /* 0x0000120000017945 */ /* 0x000fe80003800200 */
[----:B------:R-:W-:Y:S05]  /*7d50*/  @!P4 BRA `(.L_x_644) ;  /* 0x000000100078c947 */ /* 0x000fea0003800000 */
[----:B------:R-:W5:Y:S01]  /*7d60*/  LDC R119, c[0x0][0x440] ;  /* 0x00011000ff777b82 */ /* 0x000f620000000800 */
[----:B------:R-:W-:Y:S07]  /*7d70*/  BSSY.RECONVERGENT B0, `(.L_x_645) ;  /* 0x0000062000007945 */ /* 0x000fee0003800200 */
[----:B---3--:R-:W3:Y:S08]  /*7d80*/  LDC.64 R4, c[0x0][0x4a8] ;  /* 0x00012a00ff047b82 */ /* 0x008ef00000000a00 */
[----:B------:R-:W1:Y:S01]  /*7d90*/  LDC.64 R2, c[0x0][0x3b8] ;  /* 0x0000ee00ff027b82 */ /* 0x000e620000000a00 */
[----:B-----5:R-:W-:Y:S02]  /*7da0*/  ISETP.GE.AND P4, PT, R12, R119, PT ;  /* 0x000000770c00720c */ /* 0x020fe40003f86270 */
[C---:B---3--:R-:W-:Y:S04]  /*7db0*/  LEA R24, P1, R4.reuse, R14, 0x6 ;  /* 0x0000000e04187211 */ /* 0x048fe800078230ff */
[----:B------:R-:W-:Y:S02]  /*7dc0*/  LEA.HI.X R25, R4, R15, R5, 0x6, P1 ;  /* 0x0000000f04197211 */ /* 0x000fe400008f3405 */
[C---:B-1----:R-:W-:Y:S04]  /*7dd0*/  LEA R116, P0, R2.reuse, R80, 0x6 ;  /* 0x0000005002747211 */ /* 0x042fe800078030ff */
[----:B------:R-:W-:Y:S01]  /*7de0*/  LEA.HI.X R117, R2, R81, R3, 0x6, P0 ;  /* 0x0000005102757211 */ /* 0x000fe200000f3403 */
[----:B------:R-:W-:Y:S08]  /*7df0*/  @P4 BRA `(.L_x_646) ;  /* 0x0000000400644947 */ /* 0x000ff00003800000 */
        /* <DEDUP_REMOVED lines=19> */
[----:B--2-4-:R3:W2:Y:S01]  /*7f30*/  @!P0 LDG.E.128 R52, desc[UR6][R38.64] ;  /* 0x0000000626348981 */ /* 0x0146a2000c1e1d00 */
        /* <DEDUP_REMOVED lines=69> */
.L_x_646:
[----:B------:R-:W-:Y:S05]  /*8390*/  BSYNC.RECONVERGENT B0 ;  /* 0x0000000000007941 */ /* 0x000fea0003800200 */
.L_x_645:
[----:B------:R-:W-:Y:S01]  /*83a0*/  ISETP.GE.AND P0, PT, R10, R119, PT ;  /* 0x000000770a00720c */ /* 0x000fe20003f06270 */
[----:B------:R-:W-:Y:S11]  /*83b0*/  BSSY.RECONVERGENT B0, `(.L_x_647) ;  /* 0x000005c000007945 */ /* 0x000ff60003800200 */
[----:B------:R-:W-:Y:S01]  /*83c0*/  @!UPT UIADD3 URZ, UPT, UPT, URZ, URZ, URZ ;  /* 0x000000fffffff290 */ /* 0x000fe2000fffe0ff */
[----:B------:R-:W-:Y:S05]  /*83d0*/  @P0 BRA `(.L_x_648) ;  /* 0x0000000400640947 */ /* 0x000fea0003800000 */
[C---:B------:R-:W-:Y:S01]  /*83e0*/  ISETP.GE.AND P0, PT, R10.reuse, R11, PT ;  /* 0x0000000b0a00720c */ /* 0x040fe20003f06270 */
[----:B-1----:R-:W3:Y:S11]  /*83f0*/  LDG.E.128 R56, desc[UR6][R24.64+0x80] ;  /* 0x0000800618387981 */ /* 0x002ef6000c1e1d00 */
        /* <DEDUP_REMOVED lines=87> */
.L_x_648:
[----:B------:R-:W-:Y:S05]  /*8970*/  BSYNC.RECONVERGENT B0 ;  /* 0x0000000000007941 */ /* 0x000fea0003800200 */
.L_x_647:
[----:B------:R-:W-:Y:S11]  /*8980*/  ISETP.GE.AND P0, PT, R9, R119, PT ;  /* 0x000000770900720c */ /* 0x000ff60003f06270 */
[----:B------:R-:W-:Y:S02]  /*8990*/  @!UPT UIADD3 URZ, UPT, UPT, URZ, URZ, URZ ;  /* 0x000000fffffff290 */ /* 0x000fe4000fffe0ff */
[----:B------:R-:W-:Y:S05]  /*89a0*/  @P0 BRA `(.L_x_644) ;  /* 0x0000000400640947 */ /* 0x000fea0003800000 */
[C---:B------:R-:W-:Y:S01]  /*89b0*/  ISETP.GE.AND P0, PT, R9.reuse, R11, PT ;  /* 0x0000000b0900720c */ /* 0x040fe20003f06270 */
[----:B--2-4-:R-:W2:Y:S11]  /*89c0*/  LDG.E.128 R52, desc[UR6][R24.64+0x100] ;  /* 0x0001000618347981 */ /* 0x014eb6000c1e1d00 */
[----:B------:R-:W-:Y:S01]  /*89d0*/  @!UPT UIADD3 URZ, UPT, UPT, URZ, URZ, URZ ;  /* 0x000000fffffff290 */ /* 0x000fe2000fffe0ff */
[----:B------:R-:W-:Y:S04]  /*89e0*/  @!P0 ISETP.GE.U32.AND P1, PT, R9, R19, PT ;  /* 0x000000130900820c */ /* 0x000fe80003f26070 */
[----:B-1-3--:R-:W-:Y:S02]  /*89f0*/  @!P0 SEL R57, R18, RZ, P1 ;  /* 0x000000ff12398207 */ /* 0x00afe40000800000 */
        /* <DEDUP_REMOVED lines=84> */
.L_x_644:
[----:B------:R-:W-:Y:S05]  /*8f40*/  BSYNC.RECONVERGENT B1 ;  /* 0x0000000000017941 */ /* 0x000fea0003800200 */
.L_x_643:
[----:B------:R-:W-:Y:S04]  /*8f50*/  BSSY.RECONVERGENT B1, `(.L_x_649) ;  /* 0x0000120000017945 */ /* 0x000fe80003800200 */
[----:B------:R-:W-:Y:S05]  /*8f60*/  @!P3 BRA `(.L_x_650) ;  /* 0x000000100078b947 */ /* 0x000fea0003800000 */
[----:B------:R-:W5:Y:S01]  /*8f70*/  LDC R119, c[0x0][0x440] ;  /* 0x00011000ff777b82 */ /* 0x000f620000000800 */
[----:B------:R-:W-:Y:S07]  /*8f80*/  BSSY.RECONVERGENT B0, `(.L_x_651) ;  /* 0x0000065000007945 */ /* 0x000fee0003800200 */
[----:B------:R-:W1:Y:S08]  /*8f90*/  LDC.64 R2, c[0x0][0x3b8] ;  /* 0x0000ee00ff027b82 */ /* 0x000e700000000a00 */
[----:B---3--:R-:W3:Y:S01]  /*8fa0*/  LDC.64 R4, c[0x0][0x4a8] ;  /* 0x00012a00ff047b82 */ /* 0x008ee20000000a00 */
[----:B-1----:R-:W-:Y:S01]  /*8fb0*/  IMAD.WIDE.U32 R116, R2, 0x60, R80 ;  /* 0x0000006002747825 */ /* 0x002fe200078e0050 */
[-C--:B-----5:R-:W-:Y:S02]  /*8fc0*/  ISETP.GE.AND P0, PT, R12, R119.reuse, PT ;  /* 0x000000770c00720c */ /* 0x0a0fe40003f06270 */
[----:B------:R-:W-:Y:S01]  /*8fd0*/  ISETP.GE.AND P4, PT, R10, R119, PT ;  /* 0x000000770a00720c */ /* 0x000fe20003f86270 */
[----:B------:R-:W-:Y:S02]  /*8fe0*/  IMAD R3, R3, 0x60, RZ ;  /* 0x0000006003037824 */ /* 0x000fe400078e02ff */
[----:B---3--:R-:W-:Y:S02]  /*8ff0*/  IMAD R5, R5, 0x60, RZ ;  /* 0x0000006005057824 */ /* 0x008fe400078e02ff */
[----:B------:R-:W-:Y:S01]  /*9000*/  IMAD.WIDE.U32 R24, R4, 0x60, R14 ;  /* 0x0000006004187825 */ /* 0x000fe200078e000e */
[----:B------:R-:W-:Y:S04]  /*9010*/  IADD3 R117, PT, PT, R117, R3, RZ ;  /* 0x0000000375757210 */ /* 0x000fe80007ffe0ff */
[----:B------:R-:W-:Y:S01]  /*9020*/  IADD3 R25, PT, PT, R25, R5, RZ ;  /* 0x0000000519197210 */ /* 0x000fe20007ffe0ff */
[----:B------:R-:W-:Y:S06]  /*9030*/  @P0 BRA `(.L_x_652) ;  /* 0x0000000400640947 */ /* 0x000fec0003800000 */
        /* <DEDUP_REMOVED lines=89> */
.L_x_652:
[----:B------:R-:W-:Y:S05]  /*95d0*/  BSYNC.RECONVERGENT B0 ;  /* 0x0000000000007941 */ /* 0x000fea0003800200 */
.L_x_651:
[----:B------:R-:W-:Y:S01]  /*95e0*/  ISETP.GE.AND P3, PT, R9, R119, PT ;  /* 0x000000770900720c */ /* 0x000fe20003f66270 */
[----:B------:R-:W-:Y:S04]  /*95f0*/  BSSY.RECONVERGENT B0, `(.L_x_653) ;  /* 0x000005b000007945 */ /* 0x000fe80003800200 */
[----:B------:R-:W-:Y:S08]  /*9600*/  @P4 BRA `(.L_x_654) ;  /* 0x0000000400644947 */ /* 0x000ff00003800000 */
        /* <DEDUP_REMOVED lines=89> */
.L_x_654:
[----:B------:R-:W-:Y:S05]  /*9ba0*/  BSYNC.RECONVERGENT B0 ;  /* 0x0000000000007941 */ /* 0x000fea0003800200 */
.L_x_653:
[----:B------:R-:W-:Y:S05]  /*9bb0*/  @P3 BRA `(.L_x_650) ;  /* 0x0000000400643947 */ /* 0x000fea0003800000 */
[C---:B------:R-:W-:Y:S01]  /*9bc0*/  ISETP.GE.AND P0, PT, R9.reuse, R11, PT ;  /* 0x0000000b0900720c */ /* 0x040fe20003f06270 */
[----:B------:R-:W5:Y:S11]  /*9bd0*/  LDG.E.128 R44, desc[UR6][R24.64+0x100] ;  /* 0x00010006182c7981 */ /* 0x000f76000c1e1d00 */
[----:B------:R-:W-:Y:S01]  /*9be0*/  @!UPT UIADD3 URZ, UPT, UPT, URZ, URZ, URZ ;  /* 0x000000fffffff290 */ /* 0x000fe2000fffe0ff */
[----:B------:R-:W-:Y:S04]  /*9bf0*/  @!P0 ISETP.GE.U32.AND P1, PT, R9, R19, PT ;  /* 0x000000130900820c */ /* 0x000fe80003f26070 */
[----:B--2-4-:R-:W-:Y:S02]  /*9c00*/  @!P0 SEL R53, R18, RZ, P1 ;  /* 0x000000ff12358207 */ /* 0x014fe40000800000 */
[----:B------:R-:W-:Y:S02]  /*9c10*/  @!P0 SEL R55, R79, RZ, P1 ;  /* 0x000000ff4f378207 */ /* 0x000fe40000800000 */
[----:B------:R-:W-:Y:S02]  /*9c20*/  @!P0 IADD3 R54, P3, PT, R100, R53, RZ ;  /* 0x0000003564368210 */ /* 0x000fe40007f7e0ff */
[----:B------:R-:W-:Y:S02]  /*9c30*/  @!P0 SEL R11, R19, R18, !P1 ;  /* 0x00000012130b8207 */ /* 0x000fe40004800000 */
[----:B------:R-:W-:Y:S02]  /*9c40*/  @!P0 SHF.L.U32 R53, R54, 0x1, RZ ;  /* 0x0000000136358819 */ /* 0x000fe400000006ff */
[----:B------:R-:W-:Y:S01]  /*9c50*/  @!P0 IADD3.X R55, PT, PT, R90, R55, RZ, P3, !PT ;  /* 0x000000375a378210 */ /* 0x000fe20001ffe4ff */
[----:B------:R-:W-:Y:S01]  /*9c60*/  @!P0 IMAD.WIDE R20, R11, 0x2, R24 ;  /* 0x000000020b148825 */ /* 0x000fe200078e0218 */
[C---:B-1-3--:R-:W-:Y:S02]  /*9c70*/  @!P0 IADD3 R56, P1, PT, R53.reuse, R84, RZ ;  /* 0x0000005435388210 */ /* 0x04afe40007f3e0ff */
[----:B------:R-:W-:Y:S03]  /*9c80*/  @!P0 SHF.L.U64.HI R54, R54, 0x1, R55 ;  /* 0x0000000136368819 */ /* 0x000fe60000010237 */
[----:B------:R-:W2:Y:S01]  /*9c90*/  @!P0 LDG.E.128 R20, desc[UR6][R20.64+0x100] ;  /* 0x0001000614148981 */ /* 0x000ea2000c1e1d00 */
[C---:B------:R-:W-:Y:S02]  /*9ca0*/  @!P0 IADD3.X R57, PT, PT, R54.reuse, R85, RZ, P1, !PT ;  /* 0x0000005536398210 */ /* 0x040fe40000ffe4ff */
[----:B------:R-:W-:Y:S04]  /*9cb0*/  @!P0 IADD3 R34, P1, PT, R53, R86, RZ ;  /* 0x0000005635228210 */ /* 0x000fe80007f3e0ff */
[----:B------:R-:W-:Y:S01]  /*9cc0*/  @!P0 IADD3.X R35, PT, PT, R54, R87, RZ, P1, !PT ;  /* 0x0000005736238210 */ /* 0x000fe20000ffe4ff */
[----:B------:R-:W3:Y:S01]  /*9cd0*/  @!P0 LDG.E.128 R56, desc[UR6][R56.64+0x100] ;  /* 0x0001000638388981 */ /* 0x000ee2000c1e1d00 */
[----:B------:R-:W-:Y:S07]  /*9ce0*/  ISETP.GE.U32.OR P1, PT, R9, R19, P0 ;  /* 0x000000130900720c */ /* 0x000fee0000726470 */
[----:B------:R5:W4:Y:S01]  /*9cf0*/  @!P0 LDG.E.128 R40, desc[UR6][R34.64+0x100] ;  /* 0x0001000622288981 */ /* 0x000b22000c1e1d00 */
[--C-:B--2---:R-:W-:Y:S01]  /*9d00*/  @!P0 HADD2.F32 R29, -RZ, R20.reuse.H0_H0 ;  /* 0x20000014ff1d8230 */ /* 0x104fe20000004100 */
[----:B-----5:R-:W-:Y:S01]  /*9d10*/  @!P0 MOV R34, R44 ;  /* 0x0000002c00228202 */ /* 0x020fe20000000f00 */
[----:B------:R-:W-:Y:S01]  /*9d20*/  @!P0 HADD2.F32 R28, -RZ, R20.H1_H1 ;  /* 0x30000014ff1c8230 */ /* 0x000fe20000004100 */
[----:B------:R-:W-:Y:S01]  /*9d30*/  @!P0 MOV R48, R45 ;  /* 0x0000002d00308202 */ /* 0x000fe20000000f00 */
[--C-:B------:R-:W-:Y:S01]  /*9d40*/  @!P0 HADD2.F32 R19, -RZ, R23.reuse.H0_H0 ;  /* 0x20000017ff138230 */ /* 0x100fe20000004100 */
[----:B------:R-:W-:Y:S01]  /*9d50*/  @!P0 MOV R49, R46 ;  /* 0x0000002e00318202 */ /* 0x000fe20000000f00 */
[----:B------:R-:W-:Y:S01]  /*9d60*/  @!P0 HADD2.F32 R18, -RZ, R23.H1_H1 ;  /* 0x30000017ff128230 */ /* 0x000fe20000004100 */
[----:B------:R-:W-:Y:S01]  /*9d70*/  @!P0 MOV R52, R47 ;  /* 0x0000002f00348202 */ /* 0x000fe20000000f00 */
[--C-:B---3--:R-:W-:Y:S02]  /*9d80*/  @!P0 HADD2.F32 R32, -RZ, R56.reuse.H0_H0 ;  /* 0x20000038ff208230 */ /* 0x108fe40000004100 */
[----:B------:R-:W-:Y:S02]  /*9d90*/  @!P0 HADD2.F32 R31, -RZ, R56.H1_H1 ;  /* 0x30000038ff1f8230 */ /* 0x000fe40000004100 */
[--C-:B------:R-:W-:Y:S02]  /*9da0*/  @!P0 HADD2.F32 R30, -RZ, R57.reuse.H0_H0 ;  /* 0x20000039ff1e8230 */ /* 0x100fe40000004100 */
[----:B------:R-:W-:Y:S01]  /*9db0*/  @!P1 FADD.FTZ R32, -R32, -RZ ;  /* 0x800000ff20209221 */ /* 0x000fe20000010100 */
[----:B------:R-:W-:Y:S02]  /*9dc0*/  @!P0 HADD2.F32 R25, -RZ, R57.H1_H1 ;  /* 0x30000039ff198230 */ /* 0x000fe40000004100 */
[----:B------:R-:W-:Y:S01]  /*9dd0*/  @!P1 FADD.FTZ R31, -R31, -RZ ;  /* 0x800000ff1f1f9221 */ /* 0x000fe20000010100 */
[----:B------:R-:W-:Y:S02]  /*9de0*/  @!P0 HADD2.F32 R24, -RZ, R58.H0_H0 ;  /* 0x2000003aff188230 */ /* 0x000fe40000004100 */
[----:B------:R-:W-:Y:S01]  /*9df0*/  @!P0 FMUL.FTZ R0, R29, R32 ;  /* 0x000000201d008220 */ /* 0x000fe20000410000 */
[--C-:B------:R-:W-:Y:S02]  /*9e00*/  @!P0 HADD2.F32 R33, -RZ, R34.reuse.H0_H0 ;  /* 0x20000022ff218230 */ /* 0x100fe40000004100 */
[----:B------:R-:W-:Y:S01]  /*9e10*/  @!P0 FMUL.FTZ R2, R28, R31 ;  /* 0x0000001f1c028220 */ /* 0x000fe20000410000 */
[----:B------:R-:W-:Y:S02]  /*9e20*/  @!P0 HADD2.F32 R35, -RZ, R34.H1_H1 ;  /* 0x30000022ff238230 */ /* 0x000fe40000004100 */
[----:B------:R-:W-:Y:S01]  /*9e30*/  @!P1 FADD.FTZ R30, -R30, -RZ ;  /* 0x800000ff1e1e9221 */ /* 0x000fe20000010100 */
[----:B------:R-:W-:Y:S02]  /*9e40*/  @!P0 HADD2.F32 R27, -RZ, R21.H0_H0 ;  /* 0x20000015ff1b8230 */ /* 0x000fe40000004100 */
[----:B------:R-:W-:Y:S01]  /*9e50*/  @!P1 FADD.FTZ R25, -R25, -RZ ;  /* 0x800000ff19199221 */ /* 0x000fe20000010100 */
[----:B------:R-:W-:Y:S02]  /*9e60*/  @!P0 HADD2.F32 R23, -RZ, R58.H1_H1 ;  /* 0x3000003aff178230 */ /* 0x000fe40000004100 */
[----:B------:R-:W-:Y:S01]  /*9e70*/  @!P1 FADD.FTZ R24, -R24, -RZ ;  /* 0x800000ff18189221 */ /* 0x000fe20000010100 */
[--C-:B----4-:R-:W-:Y:S02]  /*9e80*/  @!P0 HADD2.F32 R34, -RZ, R40.reuse.H0_H0 ;  /* 0x20000028ff228230 */ /* 0x110fe40000004100 */
[----:B------:R-:W-:Y:S01]  /*9e90*/  @!P0 FMUL.FTZ R3, R27, R30 ;  /* 0x0000001e1b038220 */ /* 0x000fe20000410000 */
[----:B------:R-:W-:Y:S02]  /*9ea0*/  @!P0 HADD2.F32 R20, -RZ, R59.H0_H0 ;  /* 0x2000003bff148230 */ /* 0x000fe40000004100 */
[----:B------:R-:W-:Y:S01]  /*9eb0*/  @!P1 FADD.FTZ R23, -R23, -RZ ;  /* 0x800000ff17179221 */ /* 0x000fe20000010100 */
[----:B------:R-:W-:Y:S02]  /*9ec0*/  @!P0 HADD2.F32 R26, -RZ, R21.H1_H1 ;  /* 0x30000015ff1a8230 */ /* 0x000fe40000004100 */
[----:B------:R-:W-:Y:S01]  /*9ed0*/  @!P0 FFMA.FTZ R0, R33, R34, R0 ;  /* 0x0000002221008223 */ /* 0x000fe20000010000 */
[----:B------:R-:W-:Y:S02]  /*9ee0*/  @!P0 HADD2.F32 R11, -RZ, R59.H1_H1 ;  /* 0x3000003bff0b8230 */ /* 0x000fe40000004100 */
[----:B------:R-:W-:Y:S01]  /*9ef0*/  @!P1 FADD.FTZ R20, -R20, -RZ ;  /* 0x800000ff14149221 */ /* 0x000fe20000010100 */
        /* <DEDUP_REMOVED lines=8> */
[--C-:B------:R-:W-:Y:S02]  /*9f80*/  @!P0 HADD2.F32 R38, -RZ, R48.reuse.H0_H0 ;  /* 0x20000030ff268230 */ /* 0x100fe40000004100 */
[----:B------:R-:W-:Y:S01]  /*9f90*/  @!P0 FMUL.FTZ R6, R22, R23 ;  /* 0x0000001716068220 */ /* 0x000fe20000410000 */
[----:B------:R-:W-:Y:S01]  /*9fa0*/  @!P0 HADD2.F32 R39, -RZ, R41.H1_H1 ;  /* 0x30000029ff278230 */ /* 0x000fe20000004100 */
[----:B------:R-:W-:Y:S01]  /*9fb0*/  @!P0 F2FP.F16.F32.PACK_AB R53, R2, R0 ;  /* 0x000000000235823e */ /* 0x000fe200000000ff */
[----:B------:R-:W-:Y:S02]  /*9fc0*/  @!P0 HADD2.F32 R33, -RZ, R48.H1_H1 ;  /* 0x30000030ff218230 */ /* 0x000fe40000004100 */
[----:B------:R-:W-:Y:S01]  /*9fd0*/  @!P0 FFMA.FTZ R3, R38, R37, R3 ;  /* 0x0000002526038223 */ /* 0x000fe20000010003 */
[--C-:B------:R-:W-:Y:S01]  /*9fe0*/  @!P0 HADD2.F32 R40, -RZ, R42.reuse.H0_H0 ;  /* 0x2000002aff288230 */ /* 0x100fe20000004100 */
[----:B------:R-:W-:Y:S01]  /*9ff0*/  @!P0 MOV R44, R53 ;  /* 0x00000035002c8202 */ /* 0x000fe20000000f00 */
        /* <DEDUP_REMOVED lines=8> */
[----:B------:R-:W-:Y:S01]  /*a080*/  @!P0 F2FP.F16.F32.PACK_AB R54, R4, R3 ;  /* 0x000000030436823e */ /* 0x000fe200000000ff */
[--C-:B------:R-:W-:Y:S02]  /*a090*/  @!P0 HADD2.F32 R36, -RZ, R52.reuse.H0_H0 ;  /* 0x20000034ff248230 */ /* 0x100fe40000004100 */
[----:B------:R-:W-:Y:S01]  /*a0a0*/  @!P0 FFMA.FTZ R6, R35, R41, R6 ;  /* 0x0000002923068223 */ /* 0x000fe20000010006 */
[----:B------:R-:W-:Y:S01]  /*a0b0*/  @!P0 HADD2.F32 R43, -RZ, R43.H1_H1 ;  /* 0x3000002bff2b8230 */ /* 0x000fe20000004100 */
[----:B------:R-:W-:Y:S01]  /*a0c0*/  @!P0 MOV R45, R54 ;  /* 0x00000036002d8202 */ /* 0x000fe20000000f00 */
[----:B------:R-:W-:Y:S02]  /*a0d0*/  @!P0 HADD2.F32 R37, -RZ, R52.H1_H1 ;  /* 0x30000034ff258230 */ /* 0x000fe40000004100 */
[----:B------:R-:W-:Y:S01]  /*a0e0*/  @!P0 FFMA.FTZ R7, R36, R42, R7 ;  /* 0x0000002a24078223 */ /* 0x000fe20000010007 */
[----:B------:R-:W-:Y:S02]  /*a0f0*/  @!P0 F2FP.F16.F32.PACK_AB R55, R6, R5 ;  /* 0x000000050637823e */ /* 0x000fe400000000ff */
[----:B------:R-:W-:Y:S02]  /*a100*/  @!P0 FFMA.FTZ R8, R37, R43, R8 ;  /* 0x0000002b25088223 */ /* 0x000fe40000010008 */
[----:B------:R-:W-:Y:S03]  /*a110*/  @!P0 MOV R46, R55 ;  /* 0x00000037002e8202 */ /* 0x000fe60000000f00 */
[----:B------:R-:W-:Y:S04]  /*a120*/  @!P0 F2FP.F16.F32.PACK_AB R56, R8, R7 ;  /* 0x000000070838823e */ /* 0x000fe800000000ff */
[----:B------:R-:W-:Y:S05]  /*a130*/  @!P0 MOV R47, R56 ;  /* 0x00000038002f8202 */ /* 0x000fea0000000f00 */
[----:B------:R1:W-:Y:S02]  /*a140*/  STG.E.128 desc[UR6][R116.64+0x100], R44 ;  /* 0x0001002c74007986 */ /* 0x0003e4000c101d06 */
.L_x_650:
[----:B------:R-:W-:Y:S05]  /*a150*/  BSYNC.RECONVERGENT B1 ;  /* 0x0000000000017941 */ /* 0x000fea0003800200 */
.L_x_649:
[----:B------:R-:W5:Y:S08]  /*a160*/  LDC R3, c[0x0][0x450] ;  /* 0x00011400ff037b82 */ /* 0x000f700000000800 */
[----:B------:R-:W1:Y:S01]  /*a170*/  LDC R11, c[0x0][0x450] ;  /* 0x00011400ff0b7b82 */ /* 0x000e620000000800 */
[----:B-----5:R-:W-:Y:S05]  /*a180*/  IMAD.U32 R3, R3, -0x20, RZ ;  /* 0xffffffe003037824 */ /* 0x020fea00078e00ff */
[C---:B------:R-:W-:Y:S02]  /*a190*/  LEA R86, P1, R3.reuse, R86, 0x1 ;  /* 0x0000005603567211 */ /* 0x040fe400078208ff */
[C---:B------:R-:W-:Y:S02]  /*a1a0*/  LEA R84, P0, R3.reuse, R84, 0x1 ;  /* 0x0000005403547211 */ /* 0x040fe400078008ff */
[C---:B------:R-:W-:Y:S02]  /*a1b0*/  LEA.HI.X.SX32 R87, R3.reuse, R87, 0x1, P1 ;  /* 0x0000005703577211 */ /* 0x040fe400008f0eff */
[----:B-1----:R-:W-:Y:S09]  /*a1c0*/  LEA.HI.X.SX32 R85, R3, R85, 0x1, P0 ;  /* 0x0000005503557211 */ /* 0x002ff200000f0eff */
.L_x_605:
[----:B------:R-:W-:Y:S05]  /*a1d0*/  BSYNC.RECONVERGENT B2 ;  /* 0x0000000000027941 */ /* 0x000fea0003800200 */
.L_x_597:
[----:B------:R-:W-:Y:S04]  /*a1e0*/  ISETP.NE.U32.AND P3, PT, RZ, UR12, PT ;  /* 0x0000000cff007c0c */ /* 0x000fe8000bf65070 */
[----:B------:R-:W-:Y:S11]  /*a1f0*/  ISETP.NE.AND.EX P3, PT, RZ, UR13, PT, P3 ;  /* 0x0000000dff007c0c */ /* 0x000ff6000bf65330 */
[----:B------:R-:W-:Y:S02]  /*a200*/  @!UPT UIADD3 URZ, UPT, UPT, URZ, URZ, URZ ;  /* 0x000000fffffff290 */ /* 0x000fe4000fffe0ff */
[----:B-1----:R-:W1:Y:S01]  /*a210*/  @!P3 LDC R2, c[0x0][0x3c0] ;  /* 0x0000f000ff02bb82 */ /* 0x002e620000000800 */
[----:B------:R-:W-:Y:S07]  /*a220*/  @!P3 IMAD.MOV.U32 R3, RZ, RZ, RZ ;  /* 0x000000ffff03b224 */ /* 0x000fee00078e00ff */
[----:B------:R-:W5:Y:S01]  /*a230*/  @!P3 LDC R0, c[0x0][0x3b8] ;  /* 0x0000ee00ff00bb82 */ /* 0x000f620000000800 */
[----:B------:R-:W-:Y:S01]  /*a240*/  @!P3 IADD3 R3, P0, PT, RZ, -R3, RZ ;  /* 0x80000003ff03b210 */ /* 0x000fe20007f1e0ff */
[----:B-----5:R-:W-:Y:S02]  /*a250*/  @!P3 IMAD.SHL.U32 R0, R0, 0x40, RZ ;  /* 0x000000400000b824 */ /* 0x020fe400078e00ff */
[----:B-1----:R-:W-:Y:S02]  /*a260*/  @!P3 IMAD.SHL.U32 R2, R2, 0x40, RZ ;  /* 0x000000400202b824 */ /* 0x002fe400078e00ff */
[----:B------:R-:W-:Y:S02]  /*a270*/  @!P3 IMAD.X R0, RZ, RZ, ~R0, P0 ;  /* 0x000000ffff00b224 */ /* 0x000fe400000e0e00 */
[----:B------:R-:W-:Y:S05]  /*a280*/  @!P3 IMAD.X R2, RZ, RZ, ~R2, P0 ;  /* 0x000000ffff02b224 */ /* 0x000fea00000e0e02 */
[C---:B--234-:R-:W-:Y:S02]  /*a290*/  @!P3 SHF.R.S64 R5, R3.reuse, 0x1f, R2 ;  /* 0x0000001f0305b819 */ /* 0x05cfe40000001002 */
[----:B------:R-:W-:Y:S02]  /*a2a0*/  @!P3 SHF.R.S64 R3, R3, 0x1f, R0 ;  /* 0x0000001f0303b819 */ /* 0x000fe40000001000 */
[----:B------:R-:W-:Y:S02]  /*a2b0*/  @!P3 IADD3 R78, P1, PT, R5, R78, RZ ;  /* 0x0000004e054eb210 */ /* 0x000fe40007f3e0ff */
[----:B------:R-:W-:Y:S02]  /*a2c0*/  @!P3 IADD3 R80, P0, PT, R3, R80, RZ ;  /* 0x000000500350b210 */ /* 0x000fe40007f1e0ff */
[----:B------:R-:W-:Y:S02]  /*a2d0*/  @!P3 LEA.HI.X.SX32 R77, R2, R77, 0x1, P1 ;  /* 0x0000004d024db211 */ /* 0x000fe400008f0eff */
[----:B------:R-:W-:Y:S01]  /*a2e0*/  @!P3 LEA.HI.X.SX32 R81, R0, R81, 0x1, P0 ;  /* 0x000000510051b211 */ /* 0x000fe200000f0eff */
[----:B------:R-:W-:Y:S08]  /*a2f0*/  @!P3 BRA `(.L_x_655) ;  /* 0x000000040024b947 */ /* 0x000ff00003800000 */
[----:B------:R-:W-:Y:S11]  /*a300*/  ISETP.GT.AND P0, PT, R99, R76, PT ;  /* 0x0000004c6300720c */ /* 0x000ff60003f04270 */
[----:B------:R-:W-:Y:S02]  /*a310*/  @!UPT UIADD3 URZ, UPT, UPT, URZ, URZ, URZ ;  /* 0x000000fffffff290 */ /* 0x000fe4000fffe0ff */
[----:B------:R-:W-:Y:S05]  /*a320*/  @!P0 BRA `(.L_x_655) ;  /* 0x0000000400188947 */ /* 0x000fea0003800000 */
[----:B------:R-:W1:Y:S01]  /*a330*/  LDC R3, c[0x0][0x4f0] ;  /* 0x00013c00ff037b82 */ /* 0x000e620000000800 */
[----:B------:R-:W-:Y:S02]  /*a340*/  IABS R18, R102 ;  /* 0x0000006600127213 */ /* 0x000fe40000000000 */
[-C--:B-1----:R-:W-:Y:S02]  /*a350*/  IABS R6, R3.reuse ;  /* 0x0000000300067213 */ /* 0x082fe40000000000 */
[----:B------:R-:W-:Y:S02]  /*a360*/  LOP3.LUT R2, RZ, R3, RZ, 0x33, !PT ;  /* 0x00000003ff027212 */ /* 0x000fe400078e33ff */
[----:B------:R-:W1:Y:S10]  /*a370*/  I2F.RP R22, R6 ;  /* 0x0000000600167306 */ /* 0x000e740000209400 */
[----:B-1----:R-:W1:Y:S02]  /*a380*/  MUFU.RCP R8, R22 ;  /* 0x0000001600087308 */ /* 0x002e640000001000 */
[----:B-1----:R-:W-:Y:S08]  /*a390*/  VIADD R20, R8, 0xffffffe ;  /* 0x0ffffffe08147836 */ /* 0x002ff00000000000 */
[----:B------:R-:W1:Y:S02]  /*a3a0*/  F2I.FTZ.U32.TRUNC.NTZ R21, R20 ;  /* 0x0000001400157305 */ /* 0x000e64000021f000 */
[--C-:B-1----:R-:W-:Y:S01]  /*a3b0*/  IMAD.MOV R8, RZ, RZ, -R21.reuse ;  /* 0x000000ffff087224 */ /* 0x102fe200078e0a15 */
[----:B------:R-:W-:Y:S03]  /*a3c0*/  MOV R20, RZ ;  /* 0x000000ff00147202 */ /* 0x000fe60000000f00 */
[----:B------:R-:W-:Y:S01]  /*a3d0*/  IMAD R23, R8, R6, RZ ;  /* 0x0000000608177224 */ /* 0x000fe200078e02ff */
[----:B------:R-:W-:Y:S03]  /*a3e0*/  IABS R8, R96 ;  /* 0x0000006000087213 */ /* 0x000fe60000000000 */
[----:B------:R-:W-:Y:S06]  /*a3f0*/  IMAD.HI.U32 R21, R21, R23, R20 ;  /* 0x0000001715157227 */ /* 0x000fec00078e0014 */
[C---:B------:R-:W-:Y:S04]  /*a400*/  IMAD.HI.U32 R7, R21.reuse, R8, RZ ;  /* 0x0000000815077227 */ /* 0x040fe800078e00ff */
[----:B------:R-:W-:Y:S04]  /*a410*/  IMAD.HI.U32 R5, R21, R18, RZ ;  /* 0x0000001215057227 */ /* 0x000fe800078e00ff */
[----:B------:R-:W-:Y:S02]  /*a420*/  IMAD.MOV R21, RZ, RZ, -R7 ;  /* 0x000000ffff157224 */ /* 0x000fe400078e0a07 */
[----:B------:R-:W-:Y:S02]  /*a430*/  IMAD.MOV R23, RZ, RZ, -R5 ;  /* 0x000000ffff177224 */ /* 0x000fe400078e0a05 */
[C---:B------:R-:W-:Y:S02]  /*a440*/  IMAD R8, R6.reuse, R21, R8 ;  /* 0x0000001506087224 */ /* 0x040fe400078e0208 */
[C---:B------:R-:W-:Y:S03]  /*a450*/  IMAD R18, R6.reuse, R23, R18 ;  /* 0x0000001706127224 */ /* 0x040fe600078e0212 */
[C---:B------:R-:W-:Y:S02]  /*a460*/  ISETP.GT.U32.AND P0, PT, R6.reuse, R8, PT ;  /* 0x000000080600720c */ /* 0x040fe40003f04070 */
[----:B------:R-:W-:Y:S11]  /*a470*/  ISETP.GT.U32.AND P4, PT, R6, R18, PT ;  /* 0x000000120600720c */ /* 0x000ff60003f84070 */
[-C--:B------:R-:W-:Y:S01]  /*a480*/  @!P0 IADD3 R8, PT, PT, R8, -R6.reuse, RZ ;  /* 0x8000000608088210 */ /* 0x080fe20007ffe0ff */
[----:B------:R-:W-:Y:S01]  /*a490*/  @!P0 VIADD R7, R7, 0x1 ;  /* 0x0000000107078836 */ /* 0x000fe20000000000 */
[----:B------:R-:W-:Y:S01]  /*a4a0*/  @!P4 IADD3 R5, PT, PT, R5, 0x1, RZ ;  /* 0x000000010505c810 */ /* 0x000fe20007ffe0ff */
[----:B------:R-:W-:Y:S01]  /*a4b0*/  @!P4 IMAD.IADD R18, R18, 0x1, -R6 ;  /* 0x000000011212c824 */ /* 0x000fe200078e0a06 */
[-C--:B------:R-:W-:Y:S02]  /*a4c0*/  ISETP.GE.U32.AND P5, PT, R8, R6.reuse, PT ;  /* 0x000000060800720c */ /* 0x080fe40003fa6070 */
[-C--:B------:R-:W-:Y:S02]  /*a4d0*/  LOP3.LUT R8, R102, R3.reuse, RZ, 0x3c, !PT ;  /* 0x0000000366087212 */ /* 0x080fe400078e3cff */
[----:B------:R-:W-:Y:S02]  /*a4e0*/  ISETP.GE.U32.AND P6, PT, R18, R6, PT ;  /* 0x000000061200720c */ /* 0x000fe40003fc6070 */
[----:B------:R-:W-:Y:S02]  /*a4f0*/  LOP3.LUT R6, R96, R3, RZ, 0x3c, !PT ;  /* 0x0000000360067212 */ /* 0x000fe400078e3cff */
[----:B------:R-:W-:Y:S02]  /*a500*/  ISETP.GE.AND P3, PT, R8, RZ, PT ;  /* 0x000000ff0800720c */ /* 0x000fe40003f66270 */
[----:B------:R-:W-:Y:S02]  /*a510*/  ISETP.GE.AND P1, PT, R6, RZ, PT ;  /* 0x000000ff0600720c */ /* 0x000fe40003f26270 */
[----:B------:R-:W-:Y:S01]  /*a520*/  ISETP.NE.AND P0, PT, R3, RZ, PT ;  /* 0x000000ff0300720c */ /* 0x000fe20003f05270 */
[----:B------:R-:W-:Y:S04]  /*a530*/  @P5 VIADD R7, R7, 0x1 ;  /* 0x0000000107075836 */ /* 0x000fe80000000000 */
[----:B------:R-:W-:Y:S04]  /*a540*/  @P6 VIADD R5, R5, 0x1 ;  /* 0x0000000105056836 */ /* 0x000fe80000000000 */
[----:B------:R-:W-:Y:S02]  /*a550*/  @!P3 IMAD.MOV R5, RZ, RZ, -R5 ;  /* 0x000000ffff05b224 */ /* 0x000fe400078e0a05 */
[----:B------:R-:W-:Y:S03]  /*a560*/  @!P1 IADD3 R7, PT, PT, -R7, RZ, RZ ;  /* 0x000000ff07079210 */ /* 0x000fe60007ffe1ff */
[C---:B------:R-:W-:Y:S02]  /*a570*/  SEL R19, R2.reuse, R5, !P0 ;  /* 0x0000000502137207 */ /* 0x040fe40004000000 */
[----:B------:R-:W-:Y:S02]  /*a580*/  SEL R4, R2, R7, !P0 ;  /* 0x0000000702047207 */ /* 0x000fe40004000000 */
[CC--:B------:R-:W-:Y:S02]  /*a590*/  LEA R26, P0, R19.reuse, R200.reuse, 0x2 ;  /* 0x000000c8131a7211 */ /* 0x0c0fe400078010ff */
[C---:B------:R-:W-:Y:S02]  /*a5a0*/  LEA R22, P1, R4.reuse, R200, 0x2 ;  /* 0x000000c804167211 */ /* 0x040fe400078210ff */
[CC--:B------:R-:W-:Y:S02]  /*a5b0*/  LEA.HI.X.SX32 R27, R19.reuse, R201.reuse, 0x2, P0 ;  /* 0x000000c9131b7211 */ /* 0x0c0fe400000f16ff */
[----:B------:R-:W-:Y:S02]  /*a5c0*/  LEA.HI.X.SX32 R23, R4, R201, 0x2, P1 ;  /* 0x000000c904177211 */ /* 0x000fe400008f16ff */
[----:B------:R-:W-:Y:S01]  /*a5d0*/  IADD3 R2, PT, PT, R19, -R4, RZ ;  /* 0x8000000413027210 */ /* 0x000fe20007ffe0ff */
[----:B------:R-:W2:Y:S04]  /*a5e0*/  LDG.E R6, desc[UR6][R26.64] ;  /* 0x000000061a067981 */ /* 0x000ea8000c1e1900 */
[----:B------:R-:W-:Y:S01]  /*a5f0*/  IMAD R0, R2, R3, -0x40 ;  /* 0xffffffc002007424 */ /* 0x000fe200078e0203 */
[----:B------:R-:W2:Y:S03]  /*a600*/  LDG.E R21, desc[UR6][R22.64] ;  /* 0x0000000616157981 */ /* 0x000ea6000c1e1900 */
[----:B------:R-:W-:Y:S01]  /*a610*/  IMAD.WIDE.U32 R24, R0, UR14, RZ ;  /* 0x0000000e00187c25 */ /* 0x000fe2000f8e00ff */
[----:B------:R-:W-:Y:S05]  /*a620*/  SHF.R.S32.HI R18, RZ, 0x1f, R0 ;  /* 0x0000001fff127819 */ /* 0x000fea0000011400 */
[----:B------:R-:W-:Y:S04]  /*a630*/  IMAD R8, R18, UR14, RZ ;  /* 0x0000000e12087c24 */ /* 0x000fe8000f8e02ff */
[----:B------:R-:W-:Y:S05]  /*a640*/  IMAD R8, R0, UR15, R8 ;  /* 0x0000000f00087c24 */ /* 0x000fea000f8e0208 */
[----:B------:R-:W-:Y:S01]  /*a650*/  IADD3 R25, PT, PT, R25, R8, RZ ;  /* 0x0000000819197210 */ /* 0x000fe20007ffe0ff */
[----:B--2---:R-:W-:Y:S04]  /*a660*/  IMAD.IADD R21, R21, 0x1, -R6 ;  /* 0x0000000115157824 */ /* 0x004fe800078e0a06 */
[C---:B------:R-:W-:Y:S01]  /*a670*/  IMAD.WIDE.U32 R22, R21.reuse, UR8, RZ ;  /* 0x0000000815167c25 */ /* 0x040fe2000f8e00ff */
[----:B------:R-:W-:Y:S03]  /*a680*/  SHF.R.S32.HI R20, RZ, 0x1f, R21 ;  /* 0x0000001fff147819 */ /* 0x000fe60000011415 */
[C---:B------:R-:W-:Y:S01]  /*a690*/  IMAD.WIDE.U32 R24, R21.reuse, UR10, R24 ;  /* 0x0000000a15187c25 */ /* 0x040fe2000f8e0018 */
[----:B------:R-:W-:Y:S03]  /*a6a0*/  MOV R26, R22 ;  /* 0x00000016001a7202 */ /* 0x000fe60000000f00 */
[----:B------:R-:W-:Y:S01]  /*a6b0*/  IMAD R6, R20, UR8, RZ ;  /* 0x0000000814067c24 */ /* 0x000fe2000f8e02ff */
[----:B------:R-:W-:Y:S01]  /*a6c0*/  LEA R78, P1, R24, R78, 0x1 ;  /* 0x0000004e184e7211 */ /* 0x000fe200078208ff */
[----:B------:R-:W-:Y:S02]  /*a6d0*/  IMAD R20, R20, UR10, RZ ;  /* 0x0000000a14147c24 */ /* 0x000fe4000f8e02ff */
[C---:B------:R-:W-:Y:S02]  /*a6e0*/  IMAD R6, R21.reuse, UR9, R6 ;  /* 0x0000000915067c24 */ /* 0x040fe4000f8e0206 */
[----:B------:R-:W-:Y:S02]  /*a6f0*/  IMAD R20, R21, UR11, R20 ;  /* 0x0000000b15147c24 */ /* 0x000fe4000f8e0214 */
[----:B------:R-:W-:Y:S02]  /*a700*/  IMAD.IADD R27, R23, 0x1, R6 ;  /* 0x00000001171b7824 */ /* 0x000fe400078e0206 */
[----:B------:R-:W-:Y:S02]  /*a710*/  IMAD R23, R18, UR4, RZ ;  /* 0x0000000412177c24 */ /* 0x000fe4000f8e02ff */
[C---:B------:R-:W-:Y:S04]  /*a720*/  IMAD.WIDE.U32 R26, R0.reuse, UR4, R26 ;  /* 0x00000004001a7c25 */ /* 0x040fe8000f8e001a */
[----:B------:R-:W-:Y:S01]  /*a730*/  IMAD R23, R0, UR5, R23 ;  /* 0x0000000500177c24 */ /* 0x000fe2000f8e0217 */
[----:B------:R-:W-:Y:S01]  /*a740*/  LEA R80, P0, R26, R80, 0x1 ;  /* 0x000000501a507211 */ /* 0x000fe200078008ff */
[----:B------:R-:W-:Y:S03]  /*a750*/  IMAD.IADD R20, R25, 0x1, R20 ;  /* 0x0000000119147824 */ /* 0x000fe600078e0214 */
[----:B------:R-:W-:Y:S02]  /*a760*/  IADD3 R6, PT, PT, R27, R23, RZ ;  /* 0x000000171b067210 */ /* 0x000fe40007ffe0ff */
[----:B------:R-:W-:Y:S02]  /*a770*/  LEA.HI.X R77, R24, R77, R20, 0x1, P1 ;  /* 0x0000004d184d7211 */ /* 0x000fe400008f0c14 */
[----:B------:R-:W-:Y:S07]  /*a780*/  LEA.HI.X R81, R26, R81, R6, 0x1, P0 ;  /* 0x000000511a517211 */ /* 0x000fee00000f0c06 */
.L_x_655:
[----:B------:R-:W-:Y:S02]  /*a790*/  IADD3 R82, P1, PT, R82, R89, RZ ;  /* 0x0000005952527210 */ /* 0x000fe40007f3e0ff */
[----:B------:R-:W-:Y:S03]  /*a7a0*/  IADD3 R14, P0, PT, R14, R93, RZ ;  /* 0x0000005d0e0e7210 */ /* 0x000fe60007f1e0ff */
[----:B------:R-:W-:Y:S02]  /*a7b0*/  IMAD.X R83, R83, 0x1, R88, P1 ;  /* 0x0000000153537824 */ /* 0x000fe400008e0658 */
[----:B------:R-:W-:Y:S01]  /*a7c0*/  IMAD.X R15, R15, 0x1, R91, P0 ;  /* 0x000000010f0f7824 */ /* 0x000fe200000e065b */
[----:B------:R-:W-:Y:S07]  /*a7d0*/  @P2 BRA `(.L_x_656) ;  /* 0xffffff7c00082947 */ /* 0x000fee000383ffff */
.L_x_588:
[----:B-----5:R-:W1:Y:S01]  /*a7e0*/  LDC R11, c[0x0][0x450] ;  /* 0x00011400ff0b7b82 */ /* 0x020e620000000800 */
[----:B------:R-:W-:Y:S01]  /*a7f0*/  LOP3.LUT R0, R75, 0x1f8, RZ, 0xc0, !PT ;  /* 0x000001f84b007812 */ /* 0x000fe200078ec0ff */
[----:B------:R-:W-:Y:S01]  /*a800*/  UMOV UR4, 0x400 ;  /* 0x0000040000047882 */ /* 0x000fe20000000000 */
[----:B------:R-:W-:Y:S02]  /*a810*/  BSSY.RECONVERGENT B3, `(.L_x_657) ;  /* 0x0000751000037945 */ /* 0x000fe40003800200 */
[----:B------:R-:W-:-:S03]  /*a820*/  LOP3.LUT R0, R0, 0x38, R63, 0x78, !PT ;  /* 0x0000003800007812 */ /* 0x000fc600078e783f */
[----:B------:R-:W2:Y:S01]  /*a830*/  S2UR UR5, SR_CgaCtaId ;  /* 0x00000000000579c3 */ /* 0x000ea20000008800 */
[----:B------:R-:W-:-:S07]  /*a840*/  LOP3.LUT R75, R0, 0x1e00, R75, 0xf8, !PT ;  /* 0x00001e00004b7812 */ /* 0x000fce00078ef84b */
[----:B------:R-:W3:Y:S08]  /*a850*/  LDC.64 R2, c[0x0][0x3b0] ;  /* 0x0000ec00ff027b82 */ /* 0x000ef00000000a00 */
[----:B------:R-:W-:Y:S01]  /*a860*/  BAR.SYNC.DEFER_BLOCKING 0x0 ;  /* 0x0000000000007b1d */ /* 0x000fe20000010000 */
[----:B-1----:R-:W-:Y:S01]  /*a870*/  ISETP.NE.AND P0, PT, R11, RZ, PT ;  /* 0x000000ff0b00720c */ /* 0x002fe20003f05270 */
[----:B--2---:R-:W-:-:S06]  /*a880*/  ULEA UR5, UR5, UR4, 0x18 ;  /* 0x0000000405057291 */ /* 0x004fcc000f8ec0ff */
[----:B------:R-:W-:Y:S02]  /*a890*/  LEA R211, R75, UR5, 0x1 ;  /* 0x000000054bd37c11 */ /* 0x000fe4000f8e08ff */
[C---:B---3--:R-:W-:Y:S01]  /*a8a0*/  SHF.L.U64.HI R31, R2.reuse, 0x4, R3 ;  /* 0x00000004021f7819 */ /* 0x048fe20000010203 */
[----:B------:R-:W-:-:S03]  /*a8b0*/  IMAD.SHL.U32 R37, R2, 0x10, RZ ;  /* 0x0000001002257824 */ /* 0x000fc600078e00ff */
[----:B------:R-:W-:Y:S05]  /*a8c0*/  @P0 BRA `(.L_x_658) ;  /* 0x0000000400c40947 */ /* 0x000fea0003800000 */
[----:B------:R-:W1:Y:S01]  /*a8d0*/  LDCU.64 UR8, c[0x0][0x380] ;  /* 0x00007000ff0877ac */ /* 0x000e620008000a00 */
[----:B------:R-:W-:Y:S01]  /*a8e0*/  IMAD.IADD R5, R199, 0x1, -R70 ;  /* 0x00000001c7057824 */ /* 0x000fe200078e0a46 */
[----:B------:R-:W-:Y:S04]  /*a8f0*/  BSSY.RECONVERGENT B0, `(.L_x_659) ;  /* 0x000001a000007945 */ /* 0x000fe80003800200 */
[----:B------:R-:W-:Y:S02]  /*a900*/  ISETP.GE.AND P1, PT, R108, R5, PT ;  /* 0x000000056c00720c */ /* 0x000fe40003f26270 */
[----:B-1----:R-:W-:-:S04]  /*a910*/  LEA R6, P0, R106, UR8, 0x1 ;  /* 0x000000086a067c11 */ /* 0x002fc8000f8008ff */
[----:B------:R-:W-:-:S07]  /*a920*/  LEA.HI.X R7, R106, UR9, R66, 0x1, P0 ;  /* 0x000000096a077c11 */ /* 0x000fce00080f0c42 */
[----:B------:R-:W-:Y:S05]  /*a930*/  @P1 BRA `(.L_x_660) ;  /* 0x0000000000541947 */ /* 0x000fea0003800000 */
[----:B------:R-:W1:Y:S02]  /*a940*/  LDCU UR4, c[0x0][0x440] ;  /* 0x00008800ff0477ac */ /* 0x000e640008000800 */
[----:B-1----:R-:W-:Y:S02]  /*a950*/  ISETP.GE.AND P1, PT, R12, UR4, PT ;  /* 0x000000040c007c0c */ /* 0x002fe4000bf26270 */
[----:B------:R-:W-:-:S11]  /*a960*/  ISETP.GE.AND P0, PT, R10, UR4, PT ;  /* 0x000000040a007c0c */ /* 0x000fd6000bf06270 */
        /* <DEDUP_REMOVED lines=17> */
.L_x_661:
[----:B------:R3:W-:Y:S02]  /*aa80*/  STS.128 [R211+0x4000], RZ ;  /* 0x004000ffd3007388 */ /* 0x0007e40000000c00 */
.L_x_660:
[----:B------:R-:W-:Y:S05]  /*aa90*/  BSYNC.RECONVERGENT B0 ;  /* 0x0000000000007941 */ /* 0x000fea0003800200 */
.L_x_659:
[----:B------:R-:W-:Y:S01]  /*aaa0*/  IADD3 R24, PT, PT, R108, 0x10, RZ ;  /* 0x000000106c187810 */ /* 0x000fe20007ffe0ff */
[----:B------:R-:W-:Y:S03]  /*aab0*/  BSSY.RECONVERGENT B0, `(.L_x_662) ;  /* 0x000001a000007945 */ /* 0x000fe60003800200 */
[----:B------:R-:W-:-:S13]  /*aac0*/  ISETP.GE.AND P0, PT, R24, R5, PT ;  /* 0x000000051800720c */ /* 0x000fda0003f06270 */
[----:B------:R-:W-:Y:S05]  /*aad0*/  @P0 BRA `(.L_x_663) ;  /* 0x00000000005c0947 */ /* 0x000fea0003800000 */
[----:B------:R-:W4:Y:S01]  /*aae0*/  LDCU UR4, c[0x0][0x440] ;  /* 0x00008800ff0477ac */ /* 0x000f220008000800 */
[----:B------:R-:W-:-:S04]  /*aaf0*/  LEA R14, P2, R37, R6, 0x1 ;  /* 0x00000006250e7211 */ /* 0x000fc800078408ff */
[----:B------:R-:W-:Y:S02]  /*ab00*/  LEA.HI.X R15, R37, R7, R31, 0x1, P2 ;  /* 0x00000007250f7211 */ /* 0x000fe400010f0c1f */
[----:B----4-:R-:W-:Y:S02]  /*ab10*/  ISETP.GE.AND P1, PT, R12, UR4, PT ;  /* 0x000000040c007c0c */ /* 0x010fe4000bf26270 */
        /* <DEDUP_REMOVED lines=18> */
.L_x_664:
[----:B------:R1:W-:Y:S02]  /*ac40*/  STS.128 [R211+0x4800], RZ ;  /* 0x004800ffd3007388 */ /* 0x0003e40000000c00 */
.L_x_663:
[----:B------:R-:W-:Y:S05]  /*ac50*/  BSYNC.RECONVERGENT B0 ;  /* 0x0000000000007941 */ /* 0x000fea0003800200 */
.L_x_662:
[----:B------:R-:W-:Y:S01]  /*ac60*/  IADD3 R26, PT, PT, R108, 0x20, RZ ;  /* 0x000000206c1a7810 */ /* 0x000fe20007ffe0ff */
[----:B------:R-:W-:Y:S03]  /*ac70*/  BSSY.RECONVERGENT B0, `(.L_x_665) ;  /* 0x000001a000007945 */ /* 0x000fe60003800200 */
[----:B------:R-:W-:-:S13]  /*ac80*/  ISETP.GE.AND P0, PT, R26, R5, PT ;  /* 0x000000051a00720c */ /* 0x000fda0003f06270 */
[----:B------:R-:W-:Y:S05]  /*ac90*/  @P0 BRA `(.L_x_666) ;  /* 0x00000000005c0947 */ /* 0x000fea0003800000 */
[----:B------:R-:W5:Y:S01]  /*aca0*/  LDCU UR4, c[0x0][0x440] ;  /* 0x00008800ff0477ac */ /* 0x000f620008000800 */
[----:B-1--4-:R-:W-:-:S04]  /*acb0*/  LEA R14, P2, R2, R6, 0x6 ;  /* 0x00000006020e7211 */ /* 0x012fc800078430ff */
        /* <DEDUP_REMOVED lines=20> */
.L_x_667:
[----:B------:R4:W-:Y:S02]  /*ae00*/  STS.128 [R211+0x5000], RZ ;  /* 0x005000ffd3007388 */ /* 0x0009e40000000c00 */
.L_x_666:
[----:B------:R-:W-:Y:S05]  /*ae10*/  BSYNC.RECONVERGENT B0 ;  /* 0x0000000000007941 */ /* 0x000fea0003800200 */
.L_x_665:
[----:B------:R-:W-:-:S04]  /*ae20*/  IADD3 R32, PT, PT, R108, 0x30, RZ ;  /* 0x000000306c207810 */ /* 0x000fc80007ffe0ff */
[----:B------:R-:W-:-:S13]  /*ae30*/  ISETP.GE.AND P0, PT, R32, R5, PT ;  /* 0x000000052000720c */ /* 0x000fda0003f06270 */
[----:B------:R-:W-:Y:S05]  /*ae40*/  @P0 BRA `(.L_x_668) ;  /* 0x0000006c00b40947 */ /* 0x000fea0003800000 */
[----:B------:R-:W5:Y:S01]  /*ae50*/  LDCU UR4, c[0x0][0x440] ;  /* 0x00008800ff0477ac */ /* 0x000f620008000800 */
[----:B------:R-:W-:Y:S02]  /*ae60*/  IMAD R3, R3, 0x60, RZ ;  /* 0x0000006003037824 */ /* 0x000fe400078e02ff */
[----:B-12---:R-:W-:-:S05]  /*ae70*/  IMAD.WIDE.U32 R6, R2, 0x60, R6 ;  /* 0x0000006002067825 */ /* 0x006fca00078e0006 */
        /* <DEDUP_REMOVED lines=20> */
.L_x_669:
[----:B------:R2:W-:Y:S01]  /*afc0*/  STS.128 [R211+0x5800], RZ ;  /* 0x005800ffd3007388 */ /* 0x0005e20000000c00 */
[----:B------:R-:W-:Y:S05]  /*afd0*/  BRA `(.L_x_668) ;  /* 0x0000006c00507947 */ /* 0x000fea0003800000 */
.L_x_658:
[----:B------:R-:W1:Y:S01]  /*afe0*/  LDCU.64 UR8, c[0x0][0x470] ;  /* 0x00008e00ff0877ac */ /* 0x000e620008000a00 */
[----:B------:R-:W-:Y:S01]  /*aff0*/  IMAD.MOV.U32 R0, RZ, RZ, RZ ;  /* 0x000000ffff007224 */ /* 0x000fe200078e00ff */
[----:B-1----:R-:W-:-:S04]  /*b000*/  ISETP.NE.U32.AND P0, PT, RZ, UR8, PT ;  /* 0x00000008ff007c0c */ /* 0x002fc8000bf05070 */
[----:B------:R-:W-:Y:S01]  /*b010*/  ISETP.NE.AND.EX P0, PT, RZ, UR9, PT, P0 ;  /* 0x00000009ff007c0c */ /* 0x000fe2000bf05300 */
[----:B------:R-:W1:Y:S01]  /*b020*/  LDCU.U8 UR4, c[0x0][0x533] ;  /* 0x0000a660ff0477ac */ /* 0x000e620008000000 */
[----:B------:R-:W2:Y:S11]  /*b030*/  LDCU.64 UR8, c[0x0][0x380] ;  /* 0x00007000ff0877ac */ /* 0x000eb60008000a00 */
[----:B------:R-:W3:Y:S01]  /*b040*/  @P0 LDG.E R0, desc[UR6][R110.64] ;  /* 0x000000066e000981 */ /* 0x000ee2000c1e1900 */
[----:B-1----:R-:W-:Y:S01]  /*b050*/  UISETP.NE.AND UP0, UPT, UR4, URZ, UPT ;  /* 0x000000ff0400728c */ /* 0x002fe2000bf05270 */
[----:B--2---:R-:W-:-:S04]  /*b060*/  LEA R28, P0, R106, UR8, 0x1 ;  /* 0x000000086a1c7c11 */ /* 0x004fc8000f8008ff */
[----:B------:R-:W-:Y:S01]  /*b070*/  LEA.HI.X R29, R106, UR9, R66, 0x1, P0 ;  /* 0x000000096a1d7c11 */ /* 0x000fe200080f0c42 */
[----:B---3--:R-:W-:Y:S02]  /*b080*/  IMAD.IADD R4, R67, 0x1, R0 ;  /* 0x0000000143047824 */ /* 0x008fe400078e0200 */
[----:B------:R-:W-:Y:S02]  /*b090*/  IMAD.SHL.U32 R0, R63, 0x4, RZ ;  /* 0x000000043f007824 */ /* 0x000fe400078e00ff */
[----:B------:R-:W-:-:S03]  /*b0a0*/  IMAD R4, R71, R4, RZ ;  /* 0x0000000447047224 */ /* 0x000fc600078e02ff */
[----:B------:R-:W-:-:S04]  /*b0b0*/  LOP3.LUT R0, R0, 0x1c, RZ, 0xc0, !PT ;  /* 0x0000001c00007812 */ /* 0x000fc800078ec0ff */
[----:B------:R-:W-:-:S04]  /*b0c0*/  IADD3 R5, P2, PT, R0, R4, RZ ;  /* 0x0000000400057210 */ /* 0x000fc80007f5e0ff */
[----:B------:R-:W-:Y:S02]  /*b0d0*/  IADD3 R0, P1, PT, R0, R5, RZ ;  /* 0x0000000500007210 */ /* 0x000fe40007f3e0ff */
[----:B------:R-:W-:-:S05]  /*b0e0*/  LEA.HI.X.SX32 R4, R4, RZ, 0x1, P2 ;  /* 0x000000ff04047211 */ /* 0x000fca00010f0eff */
[----:B------:R-:W-:Y:S01]  /*b0f0*/  IMAD.X R8, RZ, RZ, R4, P1 ;  /* 0x000000ffff087224 */ /* 0x000fe200008e0604 */
[----:B------:R-:W-:Y:S06]  /*b100*/  BRA.U !UP0, `(.L_x_670) ;  /* 0x0000002508cc7547 */ /* 0x000fec000b800000 */
[----:B------:R-:W1:Y:S01]  /*b110*/  LDCU.64 UR10, c[0x0][0x4c8] ;  /* 0x00009900ff0a77ac */ /* 0x000e620008000a00 */
[----:B------:R-:W-:Y:S01]  /*b120*/  IMAD.IADD R15, R199, 0x1, -R70 ;  /* 0x00000001c70f7824 */ /* 0x000fe200078e0a46 */
[C---:B------:R-:W-:Y:S01]  /*b130*/  SHF.L.U64.HI R4, R5.reuse, 0x1, R4 ;  /* 0x0000000105047819 */ /* 0x040fe20000010204 */
[----:B------:R-:W-:Y:S01]  /*b140*/  IMAD.SHL.U32 R20, R5, 0x2, RZ ;  /* 0x0000000205147824 */ /* 0x000fe200078e00ff */
[----:B------:R-:W2:Y:S01]  /*b150*/  LDCU.64 UR8, c[0x0][0x4d0] ;  /* 0x00009a00ff0877ac */ /* 0x000ea20008000a00 */
[----:B------:R-:W-:Y:S01]  /*b160*/  BSSY.RECONVERGENT B2, `(.L_x_671) ;  /* 0x00000a1000027945 */ /* 0x000fe20003800200 */
[----:B------:R-:W-:Y:S02]  /*b170*/  ISETP.GE.AND P2, PT, R108, R15, PT ;  /* 0x0000000f6c00720c */ /* 0x000fe40003f46270 */
[C---:B-1----:R-:W-:Y:S02]  /*b180*/  IADD3 R22, P1, PT, R20.reuse, UR10, RZ ;  /* 0x0000000a14167c10 */ /* 0x042fe4000ff3e0ff */
[----:B--2---:R-:W-:-:S02]  /*b190*/  IADD3 R20, P0, PT, R20, UR8, RZ ;  /* 0x0000000814147c10 */ /* 0x004fc4000ff1e0ff */
[C---:B------:R-:W-:Y:S02]  /*b1a0*/  IADD3.X R23, PT, PT, R4.reuse, UR11, RZ, P1, !PT ;  /* 0x0000000b04177c10 */ /* 0x040fe40008ffe4ff */
[----:B------:R-:W-:-:S05]  /*b1b0*/  IADD3.X R21, PT, PT, R4, UR9, RZ, P0, !PT ;  /* 0x0000000904157c10 */ /* 0x000fca00087fe4ff */
[----:B------:R-:W-:Y:S05]  /*b1c0*/  @P2 BRA `(.L_x_672) ;  /* 0x0000000800682947 */ /* 0x000fea0003800000 */
[----:B------:R-:W1:Y:S01]  /*b1d0*/  LDC R25, c[0x0][0x440] ;  /* 0x00011000ff197b82 */ /* 0x000e620000000800 */
[----:B------:R-:W-:Y:S01]  /*b1e0*/  BSSY.RECONVERGENT B1, `(.L_x_673) ;  /* 0x0000035000017945 */ /* 0x000fe20003800200 */
[----:B------:R-:W-:Y:S02]  /*b1f0*/  CS2R R4, SRZ ;  /* 0x0000000000047805 */ /* 0x000fe4000001ff00 */
[----:B------:R-:W-:Y:S02]  /*b200*/  CS2R R6, SRZ ;  /* 0x0000000000067805 */ /* 0x000fe4000001ff00 */
[----:B-1----:R-:W-:-:S13]  /*b210*/  ISETP.GE.AND P0, PT, R12, R25, PT ;  /* 0x000000190c00720c */ /* 0x002fda0003f06270 */
[----:B------:R-:W-:Y:S05]  /*b220*/  @P0 BRA `(.L_x_674) ;  /* 0x0000000000c00947 */ /* 0x000fea0003800000 */
[----:B------:R1:W5:Y:S01]  /*b230*/  LDG.E.128 R16, desc[UR6][R28.64] ;  /* 0x000000061c107981 */ /* 0x000362000c1e1d00 */
[----:B------:R-:W-:Y:S01]  /*b240*/  ISETP.GE.AND P0, PT, R12, R11, PT ;  /* 0x0000000b0c00720c */ /* 0x000fe20003f06270 */
[----:B------:R-:W-:-:S12]  /*b250*/  BSSY.RECONVERGENT B0, `(.L_x_675) ;  /* 0x0000029000007945 */ /* 0x000fd80003800200 */
[----:B------:R-:W-:Y:S05]  /*b260*/  @P0 BRA `(.L_x_676) ;  /* 0x00000000009c0947 */ /* 0x000fea0003800000 */
[----:B------:R-:W2:Y:S04]  /*b270*/  LDG.E.64 R4, desc[UR6][R20.64] ;  /* 0x0000000614047981 */ /* 0x000ea8000c1e1b00 */
[----:B------:R-:W3:Y:S01]  /*b280*/  LDG.E.64 R6, desc[UR6][R22.64] ;  /* 0x0000000616067981 */ /* 0x000ee2000c1e1b00 */
[----:B-----5:R-:W-:Y:S02]  /*b290*/  HADD2.F32 R33, -RZ, R17.H1_H1 ;  /* 0x30000011ff217230 */ /* 0x020fe40000004100 */
[----:B------:R-:W-:Y:S02]  /*b2a0*/  HADD2.F32 R27, -RZ, R19.H1_H1 ;  /* 0x30000013ff1b7230 */ /* 0x000fe40000004100 */
[----:B------:R-:W-:Y:S02]  /*b2b0*/  HADD2.F32 R24, -RZ, R17.H0_H0 ;  /* 0x20000011ff187230 */ /* 0x000fe40000004100 */
[----:B------:R-:W-:-:S02]  /*b2c0*/  HADD2.F32 R26, -RZ, R19.H0_H0 ;  /* 0x20000013ff1a7230 */ /* 0x000fc40000004100 */
[----:B--2---:R-:W-:Y:S02]  /*b2d0*/  HADD2.F32 R8, -RZ, R4.H1_H1 ;  /* 0x30000004ff087230 */ /* 0x004fe40000004100 */
[----:B------:R-:W-:Y:S02]  /*b2e0*/  HADD2.F32 R0, -RZ, R5.H1_H1 ;  /* 0x30000005ff007230 */ /* 0x000fe40000004100 */
[--C-:B---3--:R-:W-:Y:S02]  /*b2f0*/  HADD2.F32 R17, -RZ, R6.reuse.H1_H1 ;  /* 0x30000006ff117230 */ /* 0x108fe40000004100 */
[----:B------:R-:W-:Y:S01]  /*b300*/  FMUL.FTZ R35, R33, R8 ;  /* 0x0000000821237220 */ /* 0x000fe20000410000 */
[----:B------:R-:W-:Y:S02]  /*b310*/  HADD2.F32 R14, -RZ, R7.H1_H1 ;  /* 0x30000007ff0e7230 */ /* 0x000fe40000004100 */
[----:B------:R-:W-:Y:S01]  /*b320*/  FMUL.FTZ R19, R27, R0 ;  /* 0x000000001b137220 */ /* 0x000fe20000410000 */
[----:B------:R-:W-:-:S02]  /*b330*/  HADD2.F32 R6, -RZ, R6.H0_H0 ;  /* 0x20000006ff067230 */ /* 0x000fc40000004100 */
[-C--:B------:R-:W-:Y:S01]  /*b340*/  FMUL.FTZ R33, R33, R17.reuse ;  /* 0x0000001121217220 */ /* 0x080fe20000410000 */
[----:B------:R-:W-:Y:S01]  /*b350*/  FFMA.FTZ R35, R24, R17, -R35 ;  /* 0x0000001118237223 */ /* 0x000fe20000010823 */
[-C--:B------:R-:W-:Y:S01]  /*b360*/  FMUL.FTZ R27, R27, R14.reuse ;  /* 0x0000000e1b1b7220 */ /* 0x080fe20000410000 */
[----:B------:R-:W-:Y:S01]  /*b370*/  FFMA.FTZ R19, R26, R14, -R19 ;  /* 0x0000000e1a137223 */ /* 0x000fe20000010813 */
[----:B------:R-:W-:Y:S02]  /*b380*/  HADD2.F32 R17, -RZ, R16.H1_H1 ;  /* 0x30000010ff117230 */ /* 0x000fe40000004100 */
[----:B------:R-:W-:Y:S01]  /*b390*/  FFMA.FTZ R8, R24, R8, R33 ;  /* 0x0000000818087223 */ /* 0x000fe20000010021 */
[----:B------:R-:W-:Y:S02]  /*b3a0*/  HADD2.F32 R4, -RZ, R4.H0_H0 ;  /* 0x20000004ff047230 */ /* 0x000fe40000004100 */
[----:B------:R-:W-:Y:S01]  /*b3b0*/  FFMA.FTZ R0, R26, R0, R27 ;  /* 0x000000001a007223 */ /* 0x000fe2000001001b */
[----:B------:R-:W-:-:S02]  /*b3c0*/  HADD2.F32 R5, -RZ, R5.H0_H0 ;  /* 0x20000005ff057230 */ /* 0x000fc40000004100 */
[C---:B------:R-:W-:Y:S01]  /*b3d0*/  FMUL.FTZ R33, R17.reuse, R6 ;  /* 0x0000000611217220 */ /* 0x040fe20000410000 */
[----:B------:R-:W-:Y:S01]  /*b3e0*/  HADD2.F32 R14, -RZ, R18.H1_H1 ;  /* 0x30000012ff0e7230 */ /* 0x000fe20000004100 */
[----:B------:R-:W-:Y:S01]  /*b3f0*/  F2FP.F16.F32.PACK_AB R8, R8, R35 ;  /* 0x000000230808723e */ /* 0x000fe200000000ff */
[----:B------:R-:W-:Y:S01]  /*b400*/  HADD2.F32 R7, -RZ, R7.H0_H0 ;  /* 0x20000007ff077230 */ /* 0x000fe20000004100 */
[----:B------:R-:W-:Y:S01]  /*b410*/  F2FP.F16.F32.PACK_AB R19, R0, R19 ;  /* 0x000000130013723e */ /* 0x000fe200000000ff */
[----:B------:R-:W-:Y:S02]  /*b420*/  HADD2.F32 R27, -RZ, R16.H0_H0 ;  /* 0x20000010ff1b7230 */ /* 0x000fe40000004100 */
[----:B------:R-:W-:Y:S01]  /*b430*/  FMUL.FTZ R16, R17, R4 ;  /* 0x0000000411107220 */ /* 0x000fe20000410000 */
[----:B------:R-:W-:Y:S02]  /*b440*/  HADD2.F32 R18, -RZ, R18.H0_H0 ;  /* 0x20000012ff127230 */ /* 0x000fe40000004100 */
[C---:B------:R-:W-:Y:S01]  /*b450*/  FMUL.FTZ R17, R14.reuse, R5 ;  /* 0x000000050e117220 */ /* 0x040fe20000410000 */
[-C--:B------:R-:W-:Y:S01]  /*b460*/  FMUL.FTZ R14, R14, R7.reuse ;  /* 0x000000070e0e7220 */ /* 0x080fe20000410000 */
[C---:B------:R-:W-:Y:S01]  /*b470*/  FFMA.FTZ R16, R27.reuse, R6, -R16 ;  /* 0x000000061b107223 */ /* 0x040fe20000010810 */
[----:B------:R-:W-:Y:S01]  /*b480*/  FFMA.FTZ R33, R27, R4, R33 ;  /* 0x000000041b217223 */ /* 0x000fe20000010021 */
[C---:B------:R-:W-:Y:S01]  /*b490*/  FFMA.FTZ R17, R18.reuse, R7, -R17 ;  /* 0x0000000712117223 */ /* 0x040fe20000010811 */
[----:B------:R-:W-:-:S03]  /*b4a0*/  FFMA.FTZ R14, R18, R5, R14 ;  /* 0x00000005120e7223 */ /* 0x000fc6000001000e */
[----:B------:R-:W-:Y:S02]  /*b4b0*/  F2FP.F16.F32.PACK_AB R16, R33, R16 ;  /* 0x000000102110723e */ /* 0x000fe400000000ff */
[----:B------:R-:W-:Y:S02]  /*b4c0*/  F2FP.F16.F32.PACK_AB R18, R14, R17 ;  /* 0x000000110e12723e */ /* 0x000fe400000000ff */
[----:B------:R-:W-:Y:S02]  /*b4d0*/  MOV R17, R8 ;  /* 0x0000000800117202 */ /* 0x000fe40000000f00 */
.L_x_676:
[----:B------:R-:W-:Y:S05]  /*b4e0*/  BSYNC.RECONVERGENT B0 ;  /* 0x0000000000007941 */ /* 0x000fea0003800200 */
.L_x_675:
[----:B-----5:R-:W-:Y:S01]  /*b4f0*/  IMAD.MOV.U32 R6, RZ, RZ, R18 ;  /* 0x000000ffff067224 */ /* 0x020fe200078e0012 */
[----:B------:R-:W-:Y:S01]  /*b500*/  MOV R4, R16 ;  /* 0x0000001000047202 */ /* 0x000fe20000000f00 */
[----:B------:R-:W-:Y:S01]  /*b510*/  IMAD.MOV.U32 R7, RZ, RZ, R19 ;  /* 0x000000ffff077224 */ /* 0x000fe200078e0013 */
[----:B------:R-:W-:Y:S02]  /*b520*/  MOV R5, R17 ;  /* 0x0000001100057202 */ /* 0x000fe40000000f00 */
.L_x_674:
[----:B------:R-:W-:Y:S05]  /*b530*/  BSYNC.RECONVERGENT B1 ;  /* 0x0000000000017941 */ /* 0x000fea0003800200 */
.L_x_673:
[----:B------:R-:W-:Y:S01]  /*b540*/  ISETP.GE.AND P0, PT, R10, R25, PT ;  /* 0x000000190a00720c */ /* 0x000fe20003f06270 */
[----:B------:R2:W-:Y:S01]  /*b550*/  STS.128 [R211], R4 ;  /* 0x00000004d3007388 */ /* 0x0005e20000000c00 */
[----:B------:R-:W-:Y:S11]  /*b560*/  BSSY.RECONVERGENT B1, `(.L_x_677) ;  /* 0x0000030000017945 */ /* 0x000ff60003800200 */
[----:B------:R2:W-:Y:S01]  /*b570*/  @P0 STS.128 [R211+0x2000], RZ ;  /* 0x002000ffd3000388 */ /* 0x0005e20000000c00 */
[----:B------:R-:W-:Y:S05]  /*b580*/  @P0 BRA `(.L_x_678) ;  /* 0x0000000000b40947 */ /* 0x000fea0003800000 */
[----:B------:R3:W5:Y:S01]  /*b590*/  LDG.E.128 R16, desc[UR6][R28.64+0x80] ;  /* 0x000080061c107981 */ /* 0x000762000c1e1d00 */
[----:B------:R-:W-:Y:S01]  /*b5a0*/  ISETP.GE.AND P0, PT, R10, R11, PT ;  /* 0x0000000b0a00720c */ /* 0x000fe20003f06270 */
[----:B------:R-:W-:-:S12]  /*b5b0*/  BSSY.RECONVERGENT B0, `(.L_x_679) ;  /* 0x0000029000007945 */ /* 0x000fd80003800200 */
[----:B------:R-:W-:Y:S05]  /*b5c0*/  @P0 BRA `(.L_x_680) ;  /* 0x00000000009c0947 */ /* 0x000fea0003800000 */
[----:B--2---:R-:W2:Y:S04]  /*b5d0*/  LDG.E.64 R4, desc[UR6][R20.64+0x40] ;  /* 0x0000400614047981 */ /* 0x004ea8000c1e1b00 */
[----:B------:R-:W4:Y:S01]  /*b5e0*/  LDG.E.64 R6, desc[UR6][R22.64+0x40] ;  /* 0x0000400616067981 */ /* 0x000f22000c1e1b00 */
[----:B-----5:R-:W-:Y:S02]  /*b5f0*/  HADD2.F32 R33, -RZ, R17.H1_H1 ;  /* 0x30000011ff217230 */ /* 0x020fe40000004100 */
[----:B------:R-:W-:Y:S02]  /*b600*/  HADD2.F32 R27, -RZ, R19.H1_H1 ;  /* 0x30000013ff1b7230 */ /* 0x000fe40000004100 */
[----:B------:R-:W-:Y:S02]  /*b610*/  HADD2.F32 R24, -RZ, R17.H0_H0 ;  /* 0x20000011ff187230 */ /* 0x000fe40000004100 */
[----:B------:R-:W-:-:S02]  /*b620*/  HADD2.F32 R26, -RZ, R19.H0_H0 ;  /* 0x20000013ff1a7230 */ /* 0x000fc40000004100 */
[----:B--2---:R-:W-:Y:S02]  /*b630*/  HADD2.F32 R8, -RZ, R4.H1_H1 ;  /* 0x30000004ff087230 */ /* 0x004fe40000004100 */
[----:B------:R-:W-:Y:S02]  /*b640*/  HADD2.F32 R0, -RZ, R5.H1_H1 ;  /* 0x30000005ff007230 */ /* 0x000fe40000004100 */
[--C-:B----4-:R-:W-:Y:S02]  /*b650*/  HADD2.F32 R17, -RZ, R6.reuse.H1_H1 ;  /* 0x30000006ff117230 */ /* 0x110fe40000004100 */
        /* <DEDUP_REMOVED lines=30> */
.L_x_680:
[----:B------:R-:W-:Y:S05]  /*b840*/  BSYNC.RECONVERGENT B0 ;  /* 0x0000000000007941 */ /* 0x000fea0003800200 */
.L_x_679:
[----:B-----5:R4:W-:Y:S02]  /*b850*/  STS.128 [R211+0x2000], R16 ;  /* 0x00200010d3007388 */ /* 0x0209e40000000c00 */
.L_x_678:
[----:B------:R-:W-:Y:S05]  /*b860*/  BSYNC.RECONVERGENT B1 ;  /* 0x0000000000017941 */ /* 0x000fea0003800200 */
.L_x_677:
[----:B------:R-:W-:-:S13]  /*b870*/  ISETP.GE.AND P0, PT, R9, R25, PT ;  /* 0x000000190900720c */ /* 0x000fda0003f06270 */
[----:B------:R1:W-:Y:S01]  /*b880*/  @P0 STS.128 [R211+0x4000], RZ ;  /* 0x004000ffd3000388 */ /* 0x0003e20000000c00 */
[----:B------:R-:W-:Y:S05]  /*b890*/  @P0 BRA `(.L_x_672) ;  /* 0x0000000000b40947 */ /* 0x000fea0003800000 */
[----:B----4-:R4:W5:Y:S01]  /*b8a0*/  LDG.E.128 R16, desc[UR6][R28.64+0x100] ;  /* 0x000100061c107981 */ /* 0x010962000c1e1d00 */
[----:B------:R-:W-:Y:S01]  /*b8b0*/  ISETP.GE.AND P0, PT, R9, R11, PT ;  /* 0x0000000b0900720c */ /* 0x000fe20003f06270 */
[----:B------:R-:W-:-:S12]  /*b8c0*/  BSSY.RECONVERGENT B0, `(.L_x_681) ;  /* 0x0000029000007945 */ /* 0x000fd80003800200 */
[----:B------:R-:W-:Y:S05]  /*b8d0*/  @P0 BRA `(.L_x_682) ;  /* 0x00000000009c0947 */ /* 0x000fea0003800000 */
[----:B--2---:R-:W2:Y:S04]  /*b8e0*/  LDG.E.64 R4, desc[UR6][R20.64+0x80] ;  /* 0x0000800614047981 */ /* 0x004ea8000c1e1b00 */
        /* <DEDUP_REMOVED lines=38> */
.L_x_682:
[----:B------:R-:W-:Y:S05]  /*bb50*/  BSYNC.RECONVERGENT B0 ;  /* 0x0000000000007941 */ /* 0x000fea0003800200 */
.L_x_681:
[----:B-----5:R1:W-:Y:S02]  /*bb60*/  STS.128 [R211+0x4000], R16 ;  /* 0x00400010d3007388 */ /* 0x0203e40000000c00 */
.L_x_672:
[----:B------:R-:W-:Y:S05]  /*bb70*/  BSYNC.RECONVERGENT B2 ;  /* 0x0000000000027941 */ /* 0x000fea0003800200 */
.L_x_671:
[----:B------:R-:W-:Y:S01]  /*bb80*/  IADD3 R24, PT, PT, R108, 0x10, RZ ;  /* 0x000000106c187810 */ /* 0x000fe20007ffe0ff */
[----:B------:R-:W-:Y:S03]  /*bb90*/  BSSY.RECONVERGENT B2, `(.L_x_683) ;  /* 0x0000097000027945 */ /* 0x000fe60003800200 */
[----:B------:R-:W-:-:S13]  /*bba0*/  ISETP.GE.AND P0, PT, R24, R15, PT ;  /* 0x0000000f1800720c */ /* 0x000fda0003f06270 */
[----:B------:R-:W-:Y:S05]  /*bbb0*/  @P0 BRA `(.L_x_684) ;  /* 0x0000000800500947 */ /* 0x000fea0003800000 */
[----:B------:R-:W5:Y:S01]  /*bbc0*/  LDC R25, c[0x0][0x440] ;  /* 0x00011000ff197b82 */ /* 0x000f620000000800 */
[C---:B------:R-:W-:Y:S01]  /*bbd0*/  LEA R26, P0, R37.reuse, R28, 0x1 ;  /* 0x0000001c251a7211 */ /* 0x040fe200078008ff */
[----:B------:R-:W-:Y:S03]  /*bbe0*/  BSSY.RECONVERGENT B1, `(.L_x_685) ;  /* 0x0000031000017945 */ /* 0x000fe60003800200 */
[----:B------:R-:W-:Y:S02]  /*bbf0*/  LEA.HI.X R27, R37, R29, R31, 0x1, P0 ;  /* 0x0000001d251b7211 */ /* 0x000fe400000f0c1f */
[----:B-----5:R-:W-:-:S13]  /*bc00*/  ISETP.GE.AND P1, PT, R12, R25, PT ;  /* 0x000000190c00720c */ /* 0x020fda0003f26270 */
[----:B------:R1:W-:Y:S01]  /*bc10*/  @P1 STS.128 [R211+0x800], RZ ;  /* 0x000800ffd3001388 */ /* 0x0003e20000000c00 */
[----:B------:R-:W-:Y:S05]  /*bc20*/  @P1 BRA `(.L_x_686) ;  /* 0x0000000000b01947 */ /* 0x000fea0003800000 */
[----:B-1--4-:R1:W5:Y:S01]  /*bc30*/  LDG.E.128 R16, desc[UR6][R26.64] ;  /* 0x000000061a107981 */ /* 0x012362000c1e1d00 */
[----:B------:R-:W-:Y:S01]  /*bc40*/  ISETP.GE.AND P0, PT, R12, R11, PT ;  /* 0x0000000b0c00720c */ /* 0x000fe20003f06270 */
[----:B------:R-:W-:-:S12]  /*bc50*/  BSSY.RECONVERGENT B0, `(.L_x_687) ;  /* 0x0000028000007945 */ /* 0x000fd80003800200 */
[----:B------:R-:W-:Y:S05]  /*bc60*/  @P0 BRA `(.L_x_688) ;  /* 0x0000000000980947 */ /* 0x000fea0003800000 */
[----:B--2---:R-:W2:Y:S04]  /*bc70*/  LDG.E.64 R4, desc[UR6][R20.64] ;  /* 0x0000000614047981 */ /* 0x004ea8000c1e1b00 */
[----:B------:R-:W4:Y:S01]  /*bc80*/  LDG.E.64 R6, desc[UR6][R22.64] ;  /* 0x0000000616067981 */ /* 0x000f22000c1e1b00 */
[--C-:B-----5:R-:W-:Y:S02]  /*bc90*/  HADD2.F32 R30, -RZ, R17.reuse.H0_H0 ;  /* 0x20000011ff1e7230 */ /* 0x120fe40000004100 */
[----:B------:R-:W-:Y:S02]  /*bca0*/  HADD2.F32 R33, -RZ, R17.H1_H1 ;  /* 0x30000011ff217230 */ /* 0x000fe40000004100 */
[--C-:B------:R-:W-:Y:S02]  /*bcb0*/  HADD2.F32 R31, -RZ, R19.reuse.H1_H1 ;  /* 0x30000013ff1f7230 */ /* 0x100fe40000004100 */
[----:B------:R-:W-:-:S02]  /*bcc0*/  HADD2.F32 R35, -RZ, R19.H0_H0 ;  /* 0x20000013ff237230 */ /* 0x000fc40000004100 */
[----:B--2---:R-:W-:Y:S02]  /*bcd0*/  HADD2.F32 R8, -RZ, R4.H1_H1 ;  /* 0x30000004ff087230 */ /* 0x004fe40000004100 */
[----:B------:R-:W-:Y:S02]  /*bce0*/  HADD2.F32 R0, -RZ, R5.H1_H1 ;  /* 0x30000005ff007230 */ /* 0x000fe40000004100 */
[----:B----4-:R-:W-:Y:S02]  /*bcf0*/  HADD2.F32 R17, -RZ, R6.H1_H1 ;  /* 0x30000006ff117230 */ /* 0x010fe40000004100 */
[----:B------:R-:W-:Y:S01]  /*bd00*/  FMUL.FTZ R32, R8, R33 ;  /* 0x0000002108207220 */ /* 0x000fe20000410000 */
[----:B------:R-:W-:Y:S02]  /*bd10*/  HADD2.F32 R14, -RZ, R7.H1_H1 ;  /* 0x30000007ff0e7230 */ /* 0x000fe40000004100 */
[----:B------:R-:W-:Y:S01]  /*bd20*/  FMUL.FTZ R19, R0, R31 ;  /* 0x0000001f00137220 */ /* 0x000fe20000410000 */
[----:B------:R-:W-:-:S02]  /*bd30*/  HADD2.F32 R4, -RZ, R4.H0_H0 ;  /* 0x20000004ff047230 */ /* 0x000fc40000004100 */
[C---:B------:R-:W-:Y:S01]  /*bd40*/  FMUL.FTZ R33, R17.reuse, R33 ;  /* 0x0000002111217220 */ /* 0x040fe20000410000 */
[-C--:B------:R-:W-:Y:S01]  /*bd50*/  FFMA.FTZ R32, R17, R30.reuse, -R32 ;  /* 0x0000001e11207223 */ /* 0x080fe20000010820 */
[----:B------:R-:W-:Y:S01]  /*bd60*/  FMUL.FTZ R31, R14, R31 ;  /* 0x0000001f0e1f7220 */ /* 0x000fe20000410000 */
[----:B------:R-:W-:Y:S02]  /*bd70*/  HADD2.F32 R17, -RZ, R16.H1_H1 ;  /* 0x30000010ff117230 */ /* 0x000fe40000004100 */
[----:B------:R-:W-:Y:S01]  /*bd80*/  FFMA.FTZ R33, R8, R30, R33 ;  /* 0x0000001e08217223 */ /* 0x000fe20000010021 */
[----:B------:R-:W-:Y:S02]  /*bd90*/  HADD2.F32 R5, -RZ, R5.H0_H0 ;  /* 0x20000005ff057230 */ /* 0x000fe40000004100 */
[-C--:B------:R-:W-:Y:S01]  /*bda0*/  FFMA.FTZ R19, R14, R35.reuse, -R19 ;  /* 0x000000230e137223 */ /* 0x080fe20000010813 */
[----:B------:R-:W-:Y:S02]  /*bdb0*/  HADD2.F32 R8, -RZ, R18.H1_H1 ;  /* 0x30000012ff087230 */ /* 0x000fe40000004100 */
[----:B------:R-:W-:Y:S01]  /*bdc0*/  FFMA.FTZ R0, R0, R35, R31 ;  /* 0x0000002300007223 */ /* 0x000fe2000001001f */
[----:B------:R-:W-:-:S02]  /*bdd0*/  HADD2.F32 R6, -RZ, R6.H0_H0 ;  /* 0x20000006ff067230 */ /* 0x000fc40000004100 */
[-C--:B------:R-:W-:Y:S01]  /*bde0*/  FMUL.FTZ R35, R4, R17.reuse ;  /* 0x0000001104237220 */ /* 0x080fe20000410000 */
[----:B------:R-:W-:Y:S02]  /*bdf0*/  HADD2.F32 R7, -RZ, R7.H0_H0 ;  /* 0x20000007ff077230 */ /* 0x000fe40000004100 */
[-C--:B------:R-:W-:Y:S01]  /*be00*/  FMUL.FTZ R14, R5, R8.reuse ;  /* 0x00000008050e7220 */ /* 0x080fe20000410000 */
[----:B------:R-:W-:Y:S02]  /*be10*/  HADD2.F32 R31, -RZ, R16.H0_H0 ;  /* 0x20000010ff1f7230 */ /* 0x000fe40000004100 */
[----:B------:R-:W-:Y:S01]  /*be20*/  FMUL.FTZ R17, R6, R17 ;  /* 0x0000001106117220 */ /* 0x000fe20000410000 */
[----:B------:R-:W-:Y:S02]  /*be30*/  HADD2.F32 R18, -RZ, R18.H0_H0 ;  /* 0x20000012ff127230 */ /* 0x000fe40000004100 */
[C---:B------:R-:W-:Y:S01]  /*be40*/  FMUL.FTZ R8, R7.reuse, R8 ;  /* 0x0000000807087220 */ /* 0x040fe20000410000 */
[----:B------:R-:W-:Y:S01]  /*be50*/  F2FP.F16.F32.PACK_AB R19, R0, R19 ;  /* 0x000000130013723e */ /* 0x000fe200000000ff */
[-C--:B------:R-:W-:Y:S01]  /*be60*/  FFMA.FTZ R35, R6, R31.reuse, -R35 ;  /* 0x0000001f06237223 */ /* 0x080fe20000010823 */
[----:B------:R-:W-:Y:S01]  /*be70*/  FFMA.FTZ R4, R4, R31, R17 ;  /* 0x0000001f04047223 */ /* 0x000fe20000010011 */
[-C--:B------:R-:W-:Y:S01]  /*be80*/  FFMA.FTZ R14, R7, R18.reuse, -R14 ;  /* 0x00000012070e7223 */ /* 0x080fe2000001080e */
[----:B------:R-:W-:Y:S01]  /*be90*/  FFMA.FTZ R5, R5, R18, R8 ;  /* 0x0000001205057223 */ /* 0x000fe20000010008 */
[----:B------:R-:W-:-:S02]  /*bea0*/  F2FP.F16.F32.PACK_AB R17, R33, R32 ;  /* 0x000000202111723e */ /* 0x000fc400000000ff */
[----:B------:R-:W-:Y:S02]  /*beb0*/  F2FP.F16.F32.PACK_AB R16, R4, R35 ;  /* 0x000000230410723e */ /* 0x000fe400000000ff */
[----:B------:R-:W-:Y:S02]  /*bec0*/  F2FP.F16.F32.PACK_AB R18, R5, R14 ;  /* 0x0000000e0512723e */ /* 0x000fe400000000ff */
.L_x_688:
[----:B------:R-:W-:Y:S05]  /*bed0*/  BSYNC.RECONVERGENT B0 ;  /* 0x0000000000007941 */ /* 0x000fea0003800200 */
.L_x_687:
[----:B-----5:R4:W-:Y:S02]  /*bee0*/  STS.128 [R211+0x800], R16 ;  /* 0x00080010d3007388 */ /* 0x0209e40000000c00 */
.L_x_686:
[----:B------:R-:W-:Y:S05]  /*bef0*/  BSYNC.RECONVERGENT B1 ;  /* 0x0000000000017941 */ /* 0x000fea0003800200 */
.L_x_685:
[----:B------:R-:W-:Y:S01]  /*bf00*/  ISETP.GE.AND P0, PT, R10, R25, PT ;  /* 0x000000190a00720c */ /* 0x000fe20003f06270 */
[----:B------:R-:W-:-:S12]  /*bf10*/  BSSY.RECONVERGENT B1, `(.L_x_689) ;  /* 0x000002f000017945 */ /* 0x000fd80003800200 */
        /* <DEDUP_REMOVED lines=44> */
.L_x_692:
[----:B------:R-:W-:Y:S05]  /*c1e0*/  BSYNC.RECONVERGENT B0 ;  /* 0x0000000000007941 */ /* 0x000fea0003800200 */
.L_x_691:
[----:B-----5:R4:W-:Y:S02]  /*c1f0*/  STS.128 [R211+0x2800], R16 ;  /* 0x00280010d3007388 */ /* 0x0209e40000000c00 */
.L_x_690:
[----:B------:R-:W-:Y:S05]  /*c200*/  BSYNC.RECONVERGENT B1 ;  /* 0x0000000000017941 */ /* 0x000fea0003800200 */
.L_x_689:
[----:B------:R-:W-:-:S13]  /*c210*/  ISETP.GE.AND P0, PT, R9, R25, PT ;  /* 0x000000190900720c */ /* 0x000fda0003f06270 */
        /* <DEDUP_REMOVED lines=8> */
[--C-:B-1---5:R-:W-:Y:S02]  /*c2a0*/  HADD2.F32 R26, -RZ, R17.reuse.H0_H0 ;  /* 0x20000011ff1a7230 */ /* 0x122fe40000004100 */
        /* <DEDUP_REMOVED lines=35> */
.L_x_694:
[----:B------:R-:W-:Y:S05]  /*c4e0*/  BSYNC.RECONVERGENT B0 ;  /* 0x0000000000007941 */ /* 0x000fea0003800200 */
.L_x_693:
[----:B-----5:R4:W-:Y:S02]  /*c4f0*/  STS.128 [R211+0x4800], R16 ;  /* 0x00480010d3007388 */ /* 0x0209e40000000c00 */
.L_x_684:
[----:B------:R-:W-:Y:S05]  /*c500*/  BSYNC.RECONVERGENT B2 ;  /* 0x0000000000027941 */ /* 0x000fea0003800200 */
.L_x_683:
[----:B-1----:R-:W-:Y:S01]  /*c510*/  IADD3 R26, PT, PT, R108, 0x20, RZ ;  /* 0x000000206c1a7810 */ /* 0x002fe20007ffe0ff */
[----:B------:R-:W-:Y:S03]  /*c520*/  BSSY.RECONVERGENT B2, `(.L_x_695) ;  /* 0x0000097000027945 */ /* 0x000fe60003800200 */
[----:B------:R-:W-:-:S13]  /*c530*/  ISETP.GE.AND P0, PT, R26, R15, PT ;  /* 0x0000000f1a00720c */ /* 0x000fda0003f06270 */
[----:B------:R-:W-:Y:S05]  /*c540*/  @P0 BRA `(.L_x_696) ;  /* 0x0000000800500947 */ /* 0x000fea0003800000 */
[----:B------:R-:W1:Y:S01]  /*c550*/  LDC R25, c[0x0][0x440] ;  /* 0x00011000ff197b82 */ /* 0x000e620000000800 */
[C---:B------:R-:W-:Y:S01]  /*c560*/  LEA R30, P1, R2.reuse, R28, 0x6 ;  /* 0x0000001c021e7211 */ /* 0x040fe200078230ff */
[----:B------:R-:W-:Y:S03]  /*c570*/  BSSY.RECONVERGENT B1, `(.L_x_697) ;  /* 0x0000031000017945 */ /* 0x000fe60003800200 */
[----:B------:R-:W-:Y:S02]  /*c580*/  LEA.HI.X R31, R2, R29, R3, 0x6, P1 ;  /* 0x0000001d021f7211 */ /* 0x000fe400008f3403 */
[----:B-1----:R-:W-:-:S13]  /*c590*/  ISETP.GE.AND P0, PT, R12, R25, PT ;  /* 0x000000190c00720c */ /* 0x002fda0003f06270 */
        /* <DEDUP_REMOVED lines=8> */
[--C-:B-----5:R-:W-:Y:S02]  /*c620*/  HADD2.F32 R32, -RZ, R17.reuse.H0_H0 ;  /* 0x20000011ff207230 */ /* 0x120fe40000004100 */
[----:B------:R-:W-:Y:S02]  /*c630*/  HADD2.F32 R33, -RZ, R17.H1_H1 ;  /* 0x30000011ff217230 */ /* 0x000fe40000004100 */
[--C-:B------:R-:W-:Y:S02]  /*c640*/  HADD2.F32 R27, -RZ, R19.reuse.H1_H1 ;  /* 0x30000013ff1b7230 */ /* 0x100fe40000004100 */
[----:B------:R-:W-:-:S02]  /*c650*/  HADD2.F32 R35, -RZ, R19.H0_H0 ;  /* 0x20000013ff237230 */ /* 0x000fc40000004100 */
[----:B--2---:R-:W-:Y:S02]  /*c660*/  HADD2.F32 R8, -RZ, R4.H1_H1 ;  /* 0x30000004ff087230 */ /* 0x004fe40000004100 */
[----:B------:R-:W-:Y:S02]  /*c670*/  HADD2.F32 R0, -RZ, R5.H1_H1 ;  /* 0x30000005ff007230 */ /* 0x000fe40000004100 */
[----:B---3--:R-:W-:Y:S02]  /*c680*/  HADD2.F32 R17, -RZ, R6.H1_H1 ;  /* 0x30000006ff117230 */ /* 0x008fe40000004100 */
        /* <DEDUP_REMOVED lines=29> */
.L_x_700:
[----:B------:R-:W-:Y:S05]  /*c860*/  BSYNC.RECONVERGENT B0 ;  /* 0x0000000000007941 */ /* 0x000fea0003800200 */
.L_x_699:
[----:B-----5:R1:W-:Y:S02]  /*c870*/  STS.128 [R211+0x1000], R16 ;  /* 0x00100010d3007388 */ /* 0x0203e40000000c00 */
.L_x_698:
[----:B------:R-:W-:Y:S05]  /*c880*/  BSYNC.RECONVERGENT B1 ;  /* 0x0000000000017941 */ /* 0x000fea0003800200 */
.L_x_697:
        /* <DEDUP_REMOVED lines=46> */
.L_x_704:
[----:B------:R-:W-:Y:S05]  /*cb70*/  BSYNC.RECONVERGENT B0 ;  /* 0x0000000000007941 */ /* 0x000fea0003800200 */
.L_x_703:
[----:B-----5:R4:W-:Y:S02]  /*cb80*/  STS.128 [R211+0x3000], R16 ;  /* 0x00300010d3007388 */ /* 0x0209e40000000c00 */
.L_x_702:
[----:B------:R-:W-:Y:S05]  /*cb90*/  BSYNC.RECONVERGENT B1 ;  /* 0x0000000000017941 */ /* 0x000fea0003800200 */
.L_x_701:
        /* <DEDUP_REMOVED lines=10> */
[----:B-1----:R-:W-:Y:S02]  /*cc40*/  HADD2.F32 R31, -RZ, R17.H1_H1 ;  /* 0x30000011ff1f7230 */ /* 0x002fe40000004100 */
        /* <DEDUP_REMOVED lines=10> */
[----:B------:R-:W-:Y:S01]  /*ccf0*/  FFMA.FTZ R30, R17, R27, -R30 ;  /* 0x0000001b111e7223 */ /* 0x000fe2000001081e */
        /* <DEDUP_REMOVED lines=23> */
.L_x_706:
[----:B------:R-:W-:Y:S05]  /*ce70*/  BSYNC.RECONVERGENT B0 ;  /* 0x0000000000007941 */ /* 0x000fea0003800200 */
.L_x_705:
[----:B-----5:R4:W-:Y:S02]  /*ce80*/  STS.128 [R211+0x5000], R16 ;  /* 0x00500010d3007388 */ /* 0x0209e40000000c00 */
.L_x_696:
[----:B------:R-:W-:Y:S05]  /*ce90*/  BSYNC.RECONVERGENT B2 ;  /* 0x0000000000027941 */ /* 0x000fea0003800200 */
.L_x_695:
[----:B------:R-:W-:-:S04]  /*cea0*/  IADD3 R32, PT, PT, R108, 0x30, RZ ;  /* 0x000000306c207810 */ /* 0x000fc80007ffe0ff */
[----:B------:R-:W-:-:S13]  /*ceb0*/  ISETP.GE.AND P0, PT, R32, R15, PT ;  /* 0x0000000f2000720c */ /* 0x000fda0003f06270 */
[----:B------:R-:W-:Y:S05]  /*cec0*/  @P0 BRA `(.L_x_668) ;  /* 0x0000004c00940947 */ /* 0x000fea0003800000 */
[----:B--2---:R-:W2:Y:S01]  /*ced0*/  LDC R7, c[0x0][0x440] ;  /* 0x00011000ff077b82 */ /* 0x004ea20000000800 */
[----:B------:R-:W-:Y:S01]  /*cee0*/  IMAD.WIDE.U32 R14, R2, 0x60, R28 ;  /* 0x00000060020e7825 */ /* 0x000fe200078e001c */
[----:B------:R-:W-:Y:S03]  /*cef0*/  BSSY.RECONVERGENT B1, `(.L_x_707) ;  /* 0x0000032000017945 */ /* 0x000fe60003800200 */
[----:B------:R-:W-:-:S05]  /*cf00*/  IMAD R3, R3, 0x60, RZ ;  /* 0x0000006003037824 */ /* 0x000fca00078e02ff */
[----:B------:R-:W-:Y:S02]  /*cf10*/  IADD3 R15, PT, PT, R3, R15, RZ ;  /* 0x0000000f030f7210 */ /* 0x000fe40007ffe0ff */
[----:B--2---:R-:W-:-:S13]  /*cf20*/  ISETP.GE.AND P0, PT, R12, R7, PT ;  /* 0x000000070c00720c */ /* 0x004fda0003f06270 */
[----:B------:R2:W-:Y:S01]  /*cf30*/  @P0 STS.128 [R211+0x1800], RZ ;  /* 0x001800ffd3000388 */ /* 0x0005e20000000c00 */
[----:B------:R-:W-:Y:S05]  /*cf40*/  @P0 BRA `(.L_x_708) ;  /* 0x0000000000b00947 */ /* 0x000fea0003800000 */
[----:B-1--4-:R1:W5:Y:S01]  /*cf50*/  LDG.E.128 R16, desc[UR6][R14.64] ;  /* 0x000000060e107981 */ /* 0x012362000c1e1d00 */
[----:B------:R-:W-:Y:S01]  /*cf60*/  ISETP.GE.AND P0, PT, R12, R11, PT ;  /* 0x0000000b0c00720c */ /* 0x000fe20003f06270 */
[----:B------:R-:W-:-:S12]  /*cf70*/  BSSY.RECONVERGENT B0, `(.L_x_709) ;  /* 0x0000028000007945 */ /* 0x000fd80003800200 */
[----:B------:R-:W-:Y:S05]  /*cf80*/  @P0 BRA `(.L_x_710) ;  /* 0x0000000000980947 */ /* 0x000fea0003800000 */
[----:B------:R-:W4:Y:S04]  /*cf90*/  LDG.E.64 R2, desc[UR6][R20.64] ;  /* 0x0000000614027981 */ /* 0x000f28000c1e1b00 */
[----:B------:R-:W2:Y:S01]  /*cfa0*/  LDG.E.64 R4, desc[UR6][R22.64] ;  /* 0x0000000616047981 */ /* 0x000ea2000c1e1b00 */
[--C-:B-----5:R-:W-:Y:S02]  /*cfb0*/  HADD2.F32 R27, -RZ, R17.reuse.H0_H0 ;  /* 0x20000011ff1b7230 */ /* 0x120fe40000004100 */
[----:B---3--:R-:W-:Y:S02]  /*cfc0*/  HADD2.F32 R29, -RZ, R17.H1_H1 ;  /* 0x30000011ff1d7230 */ /* 0x008fe40000004100 */
[--C-:B------:R-:W-:Y:S02]  /*cfd0*/  HADD2.F32 R25, -RZ, R19.reuse.H1_H1 ;  /* 0x30000013ff197230 */ /* 0x100fe40000004100 */
[----:B------:R-:W-:-:S02]  /*cfe0*/  HADD2.F32 R31, -RZ, R19.H0_H0 ;  /* 0x20000013ff1f7230 */ /* 0x000fc40000004100 */
[----:B----4-:R-:W-:Y:S02]  /*cff0*/  HADD2.F32 R6, -RZ, R2.H1_H1 ;  /* 0x30000002ff067230 */ /* 0x010fe40000004100 */
[----:B------:R-:W-:Y:S02]  /*d000*/  HADD2.F32 R0, -RZ, R3.H1_H1 ;  /* 0x30000003ff007230 */ /* 0x000fe40000004100 */
[----:B--2---:R-:W-:Y:S02]  /*d010*/  HADD2.F32 R17, -RZ, R4.H1_H1 ;  /* 0x30000004ff117230 */ /* 0x004fe40000004100 */
        /* <DEDUP_REMOVED lines=29> */
.L_x_710:
[----:B------:R-:W-:Y:S05]  /*d1f0*/  BSYNC.RECONVERGENT B0 ;  /* 0x0000000000007941 */ /* 0x000fea0003800200 */
.L_x_709:
[----:B-----5:R4:W-:Y:S02]  /*d200*/  STS.128 [R211+0x1800], R16 ;  /* 0x00180010d3007388 */ /* 0x0209e40000000c00 */
.L_x_708:
[----:B------:R-:W-:Y:S05]  /*d210*/  BSYNC.RECONVERGENT B1 ;  /* 0x0000000000017941 */ /* 0x000fea0003800200 */
.L_x_707:
        /* <DEDUP_REMOVED lines=46> */
.L_x_714:
[----:B------:R-:W-:Y:S05]  /*d500*/  BSYNC.RECONVERGENT B0 ;  /* 0x0000000000007941 */ /* 0x000fea0003800200 */
.L_x_713:
[----:B-----5:R4:W-:Y:S02]  /*d510*/  STS.128 [R211+0x3800], R16 ;  /* 0x00380010d3007388 */ /* 0x0209e40000000c00 */
.L_x_712:
[----:B------:R-:W-:Y:S05]  /*d520*/  BSYNC.RECONVERGENT B1 ;  /* 0x0000000000017941 */ /* 0x000fea0003800200 */
.L_x_711:
[----:B------:R-:W-:-:S13]  /*d530*/  ISETP.GE.AND P0, PT, R9, R7, PT ;  /* 0x000000070900720c */ /* 0x000fda0003f06270 */
[----:B------:R1:W-:Y:S01]  /*d540*/  @P0 STS.128 [R211+0x5800], RZ ;  /* 0x005800ffd3000388 */ /* 0x0003e20000000c00 */
[----:B------:R-:W-:Y:S05]  /*d550*/  @P0 BRA `(.L_x_668) ;  /* 0x0000004400f00947 */ /* 0x000fea0003800000 */
[----:B-1--4-:R1:W5:Y:S01]  /*d560*/  LDG.E.128 R16, desc[UR6][R14.64+0x100] ;  /* 0x000100060e107981 */ /* 0x012362000c1e1d00 */
[----:B------:R-:W-:Y:S01]  /*d570*/  ISETP.GE.AND P0, PT, R9, R11, PT ;  /* 0x0000000b0900720c */ /* 0x000fe20003f06270 */
[----:B------:R-:W-:-:S12]  /*d580*/  BSSY.RECONVERGENT B0, `(.L_x_715) ;  /* 0x0000029000007945 */ /* 0x000fd80003800200 */
[----:B------:R-:W-:Y:S05]  /*d590*/  @P0 BRA `(.L_x_716) ;  /* 0x00000000009c0947 */ /* 0x000fea0003800000 */
[----:B------:R4:W2:Y:S04]  /*d5a0*/  LDG.E.64 R2, desc[UR6][R20.64+0x80] ;  /* 0x0000800614027981 */ /* 0x0008a8000c1e1b00 */
[----:B------:R-:W3:Y:S01]  /*d5b0*/  LDG.E.64 R4, desc[UR6][R22.64+0x80] ;  /* 0x0000800616047981 */ /* 0x000ee2000c1e1b00 */
[----:B-----5:R-:W-:Y:S02]  /*d5c0*/  HADD2.F32 R11, -RZ, R19.H1_H1 ;  /* 0x30000013ff0b7230 */ /* 0x020fe40000004100 */
[--C-:B-1----:R-:W-:Y:S02]  /*d5d0*/  HADD2.F32 R15, -RZ, R17.reuse.H0_H0 ;  /* 0x20000011ff0f7230 */ /* 0x102fe40000004100 */
[----:B------:R-:W-:Y:S02]  /*d5e0*/  HADD2.F32 R17, -RZ, R17.H1_H1 ;  /* 0x30000011ff117230 */ /* 0x000fe40000004100 */
[----:B----4-:R-:W-:-:S02]  /*d5f0*/  HADD2.F32 R21, -RZ, R19.H0_H0 ;  /* 0x20000013ff157230 */ /* 0x010fc40000004100 */
        /* <DEDUP_REMOVED lines=14> */
[----:B------:R-:W-:Y:S02]  /*d6e0*/  HADD2.F32 R3, -RZ, R3.H0_H0 ;  /* 0x20000003ff037230 */ /* 0x000fe40000004100 */
[----:B------:R-:W-:Y:S01]  /*d6f0*/  FFMA.FTZ R6, R6, R15, R17 ;  /* 0x0000000f06067223 */ /* 0x000fe20000010011 */
[----:B------:R-:W-:-:S02]  /*d700*/  HADD2.F32 R0, -RZ, R18.H1_H1 ;  /* 0x30000012ff007230 */ /* 0x000fc40000004100 */
[-C--:B------:R-:W-:Y:S01]  /*d710*/  FMUL.FTZ R17, R2, R7.reuse ;  /* 0x0000000702117220 */ /* 0x080fe20000410000 */
[----:B------:R-:W-:Y:S02]  /*d720*/  HADD2.F32 R5, -RZ, R5.H0_H0 ;  /* 0x20000005ff057230 */ /* 0x000fe40000004100 */
[----:B------:R-:W-:Y:S01]  /*d730*/  FMUL.FTZ R7, R4, R7 ;  /* 0x0000000704077220 */ /* 0x000fe20000410000 */
[----:B------:R-:W-:Y:S02]  /*d740*/  HADD2.F32 R15, -RZ, R16.H0_H0 ;  /* 0x20000010ff0f7230 */ /* 0x000fe40000004100 */
[-C--:B------:R-:W-:Y:S01]  /*d750*/  FMUL.FTZ R8, R3, R0.reuse ;  /* 0x0000000003087220 */ /* 0x080fe20000410000 */
        /* <DEDUP_REMOVED lines=10> */
[----:B------:R-:W-:Y:S02]  /*d800*/  MOV R17, R6 ;  /* 0x0000000600117202 */ /* 0x000fe40000000f00 */
.L_x_716:
[----:B------:R-:W-:Y:S05]  /*d810*/  BSYNC.RECONVERGENT B0 ;  /* 0x0000000000007941 */ /* 0x000fea0003800200 */
.L_x_715:
[----:B-----5:R4:W-:Y:S01]  /*d820*/  STS.128 [R211+0x5800], R16 ;  /* 0x00580010d3007388 */ /* 0x0209e20000000c00 */
[----:B------:R-:W-:Y:S05]  /*d830*/  BRA `(.L_x_668) ;  /* 0x0000004400387947 */ /* 0x000fea0003800000 */
.L_x_670:
[----:B------:R-:W-:Y:S01]  /*d840*/  IMAD.IADD R27, R199, 0x1, -R70 ;  /* 0x00000001c71b7824 */ /* 0x000fe200078e0a46 */
[----:B------:R-:W-:Y:S01]  /*d850*/  LEA.HI R4, R11, R11, RZ, 0x1 ;  /* 0x0000000b0b047211 */ /* 0x000fe200078f08ff */
[----:B------:R-:W-:Y:S01]  /*d860*/  BSSY.RECONVERGENT B2, `(.L_x_717) ;  /* 0x0000116000027945 */ /* 0x000fe20003800200 */
[----:B------:R-:W-:Y:S02]  /*d870*/  SHF.R.U32.HI R25, RZ, 0x1, R11 ;  /* 0x00000001ff197819 */ /* 0x000fe4000001160b */
[----:B------:R-:W-:Y:S02]  /*d880*/  ISETP.GE.AND P0, PT, R108, R27, PT ;  /* 0x0000001b6c00720c */ /* 0x000fe40003f06270 */
[----:B------:R-:W-:-:S05]  /*d890*/  SHF.R.S32.HI R4, RZ, 0x1, R4 ;  /* 0x00000001ff047819 */ /* 0x000fca0000011404 */
[----:B------:R-:W-:-:S05]  /*d8a0*/  IMAD.MOV R14, RZ, RZ, -R4 ;  /* 0x000000ffff0e7224 */ /* 0x000fca00078e0a04 */
[----:B------:R-:W-:Y:S01]  /*d8b0*/  SHF.R.S32.HI R15, RZ, 0x1f, R14 ;  /* 0x0000001fff0f7819 */ /* 0x000fe2000001140e */
[----:B------:R-:W-:Y:S06]  /*d8c0*/  @P0 BRA `(.L_x_718) ;  /* 0x00000010003c0947 */ /* 0x000fec0003800000 */
        /* <DEDUP_REMOVED lines=10> */
[----:B------:R-:W2:Y:S01]  /*d970*/  LDCU.64 UR8, c[0x0][0x4d0] ;  /* 0x00009a00ff0877ac */ /* 0x000ea20008000a00 */
[----:B------:R-:W-:-:S04]  /*d980*/  ISETP.GE.U32.AND P1, PT, R12, R25, PT ;  /* 0x000000190c00720c */ /* 0x000fc80003f26070 */
[----:B------:R-:W-:Y:S02]  /*d990*/  SEL R5, R14, RZ, P1 ;  /* 0x000000ff0e057207 */ /* 0x000fe40000800000 */
[----:B------:R-:W-:Y:S02]  /*d9a0*/  SEL R17, R15, RZ, P1 ;  /* 0x000000ff0f117207 */ /* 0x000fe40000800000 */
[----:B------:R-:W-:Y:S02]  /*d9b0*/  IADD3 R5, P0, PT, R5, R0, RZ ;  /* 0x0000000005057210 */ /* 0x000fe40007f1e0ff */
[----:B------:R-:W-:Y:S02]  /*d9c0*/  SEL R7, R25, R14, !P1 ;  /* 0x0000000e19077207 */ /* 0x000fe40004800000 */
[----:B------:R-:W-:Y:S02]  /*d9d0*/  IADD3.X R16, PT, PT, R17, R8, RZ, P0, !PT ;  /* 0x0000000811107210 */ /* 0x000fe400007fe4ff */
[----:B------:R-:W-:Y:S01]  /*d9e0*/  SHF.L.U32 R17, R5, 0x1, RZ ;  /* 0x0000000105117819 */ /* 0x000fe200000006ff */
[----:B------:R-:W-:Y:S01]  /*d9f0*/  IMAD.WIDE R20, R7, 0x2, R28 ;  /* 0x0000000207147825 */ /* 0x000fe200078e021c */
[----:B------:R-:W-:-:S02]  /*da00*/  SHF.L.U64.HI R16, R5, 0x1, R16 ;  /* 0x0000000105107819 */ /* 0x000fc40000010210 */
[----:B--2---:R-:W-:-:S03]  /*da10*/  IADD3 R4, P0, PT, R17, UR8, RZ ;  /* 0x0000000811047c10 */ /* 0x004fc6000ff1e0ff */
[----:B------:R-:W2:Y:S01]  /*da20*/  LDG.E.128 R20, desc[UR6][R20.64] ;  /* 0x0000000614147981 */ /* 0x000ea2000c1e1d00 */
[----:B------:R-:W-:Y:S01]  /*da30*/  IADD3.X R5, PT, PT, R16, UR9, RZ, P0, !PT ;  /* 0x0000000910057c10 */ /* 0x000fe200087fe4ff */
[----:B------:R-:W3:Y:S05]  /*da40*/  LDCU.64 UR8, c[0x0][0x4c8] ;  /* 0x00009900ff0877ac */ /* 0x000eea0008000a00 */
[----:B------:R-:W4:Y:S01]  /*da50*/  LDG.E.128 R4, desc[UR6][R4.64] ;  /* 0x0000000604047981 */ /* 0x000f22000c1e1d00 */
[----:B---3--:R-:W-:-:S04]  /*da60*/  IADD3 R18, P0, PT, R17, UR8, RZ ;  /* 0x0000000811127c10 */ /* 0x008fc8000ff1e0ff */
[----:B------:R-:W-:-:S06]  /*da70*/  IADD3.X R19, PT, PT, R16, UR9, RZ, P0, !PT ;  /* 0x0000000910137c10 */ /* 0x000fcc00087fe4ff */
[----:B------:R-:W3:Y:S01]  /*da80*/  LDG.E.128 R16, desc[UR6][R18.64] ;  /* 0x0000000612107981 */ /* 0x000ee2000c1e1d00 */
[--C-:B--2---:R-:W-:Y:S02]  /*da90*/  HADD2.F32 R24, -RZ, R20.reuse.H0_H0 ;  /* 0x20000014ff187230 */ /* 0x104fe40000004100 */
[----:B------:R-:W-:Y:S02]  /*daa0*/  HADD2.F32 R26, -RZ, R20.H1_H1 ;  /* 0x30000014ff1a7230 */ /* 0x000fe40000004100 */
[--C-:B------:R-:W-:Y:S02]  /*dab0*/  HADD2.F32 R20, -RZ, R21.reuse.H0_H0 ;  /* 0x20000015ff147230 */ /* 0x100fe40000004100 */
[----:B------:R-:W-:Y:S02]  /*dac0*/  HADD2.F32 R30, -RZ, R21.H1_H1 ;  /* 0x30000015ff1e7230 */ /* 0x000fe40000004100 */
[--C-:B------:R-:W-:Y:S02]  /*dad0*/  HADD2.F32 R21, -RZ, R22.reuse.H0_H0 ;  /* 0x20000016ff157230 */ /* 0x100fe40000004100 */
[----:B------:R-:W-:-:S02]  /*dae0*/  HADD2.F32 R36, -RZ, R22.H1_H1 ;  /* 0x30000016ff247230 */ /* 0x000fc40000004100 */
[--C-:B------:R-:W-:Y:S02]  /*daf0*/  HADD2.F32 R22, -RZ, R23.reuse.H0_H0 ;  /* 0x20000017ff167230 */ /* 0x100fe40000004100 */
[----:B------:R-:W-:Y:S02]  /*db00*/  HADD2.F32 R38, -RZ, R23.H1_H1 ;  /* 0x30000017ff267230 */ /* 0x000fe40000004100 */
[--C-:B----4-:R-:W-:Y:S02]  /*db10*/  HADD2.F32 R23, -RZ, R4.reuse.H0_H0 ;  /* 0x20000004ff177230 */ /* 0x110fe40000004100 */
[----:B------:R-:W-:Y:S02]  /*db20*/  HADD2.F32 R43, -RZ, R4.H1_H1 ;  /* 0x30000004ff2b7230 */ /* 0x000fe40000004100 */
[--C-:B------:R-:W-:Y:S02]  /*db30*/  HADD2.F32 R41, -RZ, R5.reuse.H0_H0 ;  /* 0x20000005ff297230 */ /* 0x100fe40000004100 */
[----:B------:R-:W-:Y:S01]  /*db40*/  @!P1 FADD.FTZ R23, -R23, -RZ ;  /* 0x800000ff17179221 */ /* 0x000fe20000010100 */
[----:B------:R-:W-:-:S02]  /*db50*/  HADD2.F32 R5, -RZ, R5.H1_H1 ;  /* 0x30000005ff057230 */ /* 0x000fc40000004100 */
[----:B------:R-:W-:Y:S01]  /*db60*/  @!P1 FADD.FTZ R43, -R43, -RZ ;  /* 0x800000ff2b2b9221 */ /* 0x000fe20000010100 */
[--C-:B------:R-:W-:Y:S02]  /*db70*/  HADD2.F32 R4, -RZ, R6.reuse.H0_H0 ;  /* 0x20000006ff047230 */ /* 0x100fe40000004100 */
[----:B------:R-:W-:Y:S01]  /*db80*/  @!P1 FADD.FTZ R41, -R41, -RZ ;  /* 0x800000ff29299221 */ /* 0x000fe20000010100 */
[--C-:B------:R-:W-:Y:S02]  /*db90*/  HADD2.F32 R45, -RZ, R7.reuse.H0_H0 ;  /* 0x20000007ff2d7230 */ /* 0x100fe40000004100 */
[----:B------:R-:W-:Y:S01]  /*dba0*/  @!P1 FADD.FTZ R5, -R5, -RZ ;  /* 0x800000ff05059221 */ /* 0x000fe20000010100 */
[----:B------:R-:W-:Y:S02]  /*dbb0*/  HADD2.F32 R7, -RZ, R7.H1_H1 ;  /* 0x30000007ff077230 */ /* 0x000fe40000004100 */
[----:B------:R-:W-:Y:S01]  /*dbc0*/  @!P1 FADD.FTZ R4, -R4, -RZ ;  /* 0x800000ff04049221 */ /* 0x000fe20000010100 */
[----:B------:R-:W-:-:S02]  /*dbd0*/  HADD2.F32 R47, -RZ, R6.H1_H1 ;  /* 0x30000006ff2f7230 */ /* 0x000fc40000004100 */
[----:B------:R-:W-:Y:S01]  /*dbe0*/  FMUL.FTZ R30, R30, R5 ;  /* 0x000000051e1e7220 */ /* 0x000fe20000410000 */
[----:B------:R-:W-:Y:S01]  /*dbf0*/  FMUL.FTZ R24, R24, R23 ;  /* 0x0000001718187220 */ /* 0x000fe20000410000 */
[----:B------:R-:W-:Y:S01]  /*dc00*/  @!P1 FADD.FTZ R7, -R7, -RZ ;  /* 0x800000ff07079221 */ /* 0x000fe20000010100 */
[----:B------:R-:W-:Y:S01]  /*dc10*/  FMUL.FTZ R21, R21, R4 ;  /* 0x0000000415157220 */ /* 0x000fe20000410000 */
[----:B-----5:R-:W-:Y:S02]  /*dc20*/  HADD2.F32 R5, -RZ, R32.H0_H0 ;  /* 0x20000020ff057230 */ /* 0x020fe40000004100 */
[----:B------:R-:W-:Y:S01]  /*dc30*/  FMUL.FTZ R26, R26, R43 ;  /* 0x0000002b1a1a7220 */ /* 0x000fe20000410000 */
[----:B------:R-:W-:Y:S01]  /*dc40*/  FMUL.FTZ R38, R38, R7 ;  /* 0x0000000726267220 */ /* 0x000fe20000410000 */
[----:B---3--:R-:W-:Y:S02]  /*dc50*/  HADD2.F32 R4, -RZ, R16.H0_H0 ;  /* 0x20000010ff047230 */ /* 0x008fe40000004100 */
[----:B------:R-:W-:Y:S01]  /*dc60*/  FMUL.FTZ R20, R20, R41 ;  /* 0x0000002914147220 */ /* 0x000fe20000410000 */
[----:B------:R-:W-:-:S02]  /*dc70*/  HADD2.F32 R23, -RZ, R32.H1_H1 ;  /* 0x30000020ff177230 */ /* 0x000fc40000004100 */
[----:B------:R-:W-:Y:S01]  /*dc80*/  @!P1 FADD.FTZ R47, -R47, -RZ ;  /* 0x800000ff2f2f9221 */ /* 0x000fe20000010100 */
[----:B------:R-:W-:Y:S02]  /*dc90*/  HADD2.F32 R7, -RZ, R33.H0_H0 ;  /* 0x20000021ff077230 */ /* 0x000fe40000004100 */
[----:B------:R-:W-:Y:S01]  /*dca0*/  @!P1 FADD.FTZ R45, -R45, -RZ ;  /* 0x800000ff2d2d9221 */ /* 0x000fe20000010100 */
[----:B------:R-:W-:Y:S02]  /*dcb0*/  HADD2.F32 R16, -RZ, R16.H1_H1 ;  /* 0x30000010ff107230 */ /* 0x000fe40000004100 */
[----:B------:R-:W-:Y:S01]  /*dcc0*/  FFMA.FTZ R4, R5, R4, R24 ;  /* 0x0000000405047223 */ /* 0x000fe20000010018 */
[----:B------:R-:W-:Y:S02]  /*dcd0*/  HADD2.F32 R6, -RZ, R17.H0_H0 ;  /* 0x20000011ff067230 */ /* 0x000fe40000004100 */
[----:B------:R-:W-:Y:S01]  /*dce0*/  FMUL.FTZ R36, R36, R47 ;  /* 0x0000002f24247220 */ /* 0x000fe20000410000 */
[----:B------:R-:W-:-:S02]  /*dcf0*/  HADD2.F32 R41, -RZ, R19.H0_H0 ;  /* 0x20000013ff297230 */ /* 0x000fc40000004100 */
[----:B------:R-:W-:Y:S01]  /*dd00*/  FFMA.FTZ R23, R23, R16, R26 ;  /* 0x0000001017177223 */ /* 0x000fe2000001001a */
[----:B------:R-:W-:Y:S02]  /*dd10*/  HADD2.F32 R5, -RZ, R35.H0_H0 ;  /* 0x20000023ff057230 */ /* 0x000fe40000004100 */
[----:B------:R-:W-:Y:S01]  /*dd20*/  FFMA.FTZ R6, R7, R6, R20 ;  /* 0x0000000607067223 */ /* 0x000fe20000010014 */
[----:B------:R-:W-:Y:S02]  /*dd30*/  HADD2.F32 R17, -RZ, R17.H1_H1 ;  /* 0x30000011ff117230 */ /* 0x000fe40000004100 */
[----:B------:R-:W-:Y:S01]  /*dd40*/  FMUL.FTZ R22, R22, R45 ;  /* 0x0000002d16167220 */ /* 0x000fe20000410000 */
[--C-:B------:R-:W-:Y:S02]  /*dd50*/  HADD2.F32 R32, -RZ, R18.reuse.H0_H0 ;  /* 0x20000012ff207230 */ /* 0x100fe40000004100 */
[----:B------:R-:W-:Y:S02]  /*dd60*/  HADD2.F32 R43, -RZ, R18.H1_H1 ;  /* 0x30000012ff2b7230 */ /* 0x000fe40000004100 */
[----:B------:R-:W-:Y:S01]  /*dd70*/  FFMA.FTZ R5, R5, R41, R22 ;  /* 0x0000002905057223 */ /* 0x000fe20000010016 */
[----:B------:R-:W-:-:S02]  /*dd80*/  HADD2.F32 R19, -RZ, R19.H1_H1 ;  /* 0x30000013ff137230 */ /* 0x000fc40000004100 */
[----:B------:R-:W-:Y:S02]  /*dd90*/  HADD2.F32 R33, -RZ, R33.H1_H1 ;  /* 0x30000021ff217230 */ /* 0x000fe40000004100 */
[--C-:B------:R-:W-:Y:S02]  /*dda0*/  HADD2.F32 R16, -RZ, R34.reuse.H0_H0 ;  /* 0x20000022ff107230 */ /* 0x100fe40000004100 */
[----:B------:R-:W-:Y:S02]  /*ddb0*/  HADD2.F32 R7, -RZ, R34.H1_H1 ;  /* 0x30000022ff077230 */ /* 0x000fe40000004100 */
[----:B------:R-:W-:Y:S01]  /*ddc0*/  FFMA.FTZ R17, R33, R17, R30 ;  /* 0x0000001121117223 */ /* 0x000fe2000001001e */
[----:B------:R-:W-:Y:S02]  /*ddd0*/  HADD2.F32 R35, -RZ, R35.H1_H1 ;  /* 0x30000023ff237230 */ /* 0x000fe40000004100 */
[----:B------:R-:W-:Y:S01]  /*dde0*/  FFMA.FTZ R16, R16, R32, R21 ;  /* 0x0000002010107223 */ /* 0x000fe20000010015 */
[----:B------:R-:W-:Y:S01]  /*ddf0*/  F2FP.F16.F32.PACK_AB R32, R23, R4 ;  /* 0x000000041720723e */ /* 0x000fe200000000ff */
[----:B------:R-:W-:Y:S01]  /*de00*/  FFMA.FTZ R7, R7, R43, R36 ;  /* 0x0000002b07077223 */ /* 0x000fe20000010024 */
[----:B------:R-:W-:Y:S01]  /*de10*/  F2FP.F16.F32.PACK_AB R33, R17, R6 ;  /* 0x000000061121723e */ /* 0x000fe200000000ff */
[----:B------:R-:W-:-:S03]  /*de20*/  FFMA.FTZ R38, R35, R19, R38 ;  /* 0x0000001323267223 */ /* 0x000fc60000010026 */
[----:B------:R-:W-:Y:S02]  /*de30*/  F2FP.F16.F32.PACK_AB R34, R7, R16 ;  /* 0x000000100722723e */ /* 0x000fe400000000ff */
[----:B------:R-:W-:Y:S02]  /*de40*/  F2FP.F16.F32.PACK_AB R35, R38, R5 ;  /* 0x000000052623723e */ /* 0x000fe400000000ff */
.L_x_722:
[----:B------:R-:W-:Y:S05]  /*de50*/  BSYNC.RECONVERGENT B0 ;  /* 0x0000000000007941 */ /* 0x000fea0003800200 */
.L_x_721:
[----:B-----5:R-:W-:Y:S01]  /*de60*/  IMAD.MOV.U32 R6, RZ, RZ, R34 ;  /* 0x000000ffff067224 */ /* 0x020fe200078e0022 */
[----:B------:R-:W-:Y:S01]  /*de70*/  MOV R4, R32 ;  /* 0x0000002000047202 */ /* 0x000fe20000000f00 */
[----:B------:R-:W-:Y:S01]  /*de80*/  IMAD.MOV.U32 R7, RZ, RZ, R35 ;  /* 0x000000ffff077224 */ /* 0x000fe200078e0023 */
[----:B------:R-:W-:Y:S02]  /*de90*/  MOV R5, R33 ;  /* 0x0000002100057202 */ /* 0x000fe40000000f00 */
.L_x_720:
[----:B------:R-:W-:Y:S05]  /*dea0*/  BSYNC.RECONVERGENT B1 ;  /* 0x0000000000017941 */ /* 0x000fea0003800200 */
.L_x_719:
        /* <DEDUP_REMOVED lines=9> */
[----:B------:R-:W4:Y:S01]  /*df40*/  LDCU.64 UR8, c[0x0][0x4d0] ;  /* 0x00009a00ff0877ac */ /* 0x000f220008000a00 */
[----:B------:R-:W-:-:S04]  /*df50*/  ISETP.GE.U32.AND P1, PT, R10, R25, PT ;  /* 0x000000190a00720c */ /* 0x000fc80003f26070 */
[----:B--2---:R-:W-:Y:S02]  /*df60*/  SEL R5, R14, RZ, P1 ;  /* 0x000000ff0e057207 */ /* 0x004fe40000800000 */
[----:B------:R-:W-:Y:S02]  /*df70*/  SEL R17, R15, RZ, P1 ;  /* 0x000000ff0f117207 */ /* 0x000fe40000800000 */
[----:B------:R-:W-:Y:S02]  /*df80*/  IADD3 R5, P0, PT, R5, R0, RZ ;  /* 0x0000000005057210 */ /* 0x000fe40007f1e0ff */
[----:B------:R-:W-:Y:S02]  /*df90*/  SEL R7, R25, R14, !P1 ;  /* 0x0000000e19077207 */ /* 0x000fe40004800000 */
[----:B------:R-:W-:Y:S02]  /*dfa0*/  IADD3.X R16, PT, PT, R17, R8, RZ, P0, !PT ;  /* 0x0000000811107210 */ /* 0x000fe400007fe4ff */
[----:B------:R-:W-:Y:S01]  /*dfb0*/  SHF.L.U32 R17, R5, 0x1, RZ ;  /* 0x0000000105117819 */ /* 0x000fe200000006ff */
[----:B------:R-:W-:Y:S01]  /*dfc0*/  IMAD.WIDE R20, R7, 0x2, R28 ;  /* 0x0000000207147825 */ /* 0x000fe200078e021c */
[----:B------:R-:W-:-:S02]  /*dfd0*/  SHF.L.U64.HI R16, R5, 0x1, R16 ;  /* 0x0000000105107819 */ /* 0x000fc40000010210 */
[----:B----4-:R-:W-:-:S03]  /*dfe0*/  IADD3 R4, P0, PT, R17, UR8, RZ ;  /* 0x0000000811047c10 */ /* 0x010fc6000ff1e0ff */
[----:B------:R-:W2:Y:S01]  /*dff0*/  LDG.E.128 R20, desc[UR6][R20.64+0x80] ;  /* 0x0000800614147981 */ /* 0x000ea2000c1e1d00 */
[----:B------:R-:W-:Y:S01]  /*e000*/  IADD3.X R5, PT, PT, R16, UR9, RZ, P0, !PT ;  /* 0x0000000910057c10 */ /* 0x000fe200087fe4ff */
[----:B------:R-:W4:Y:S05]  /*e010*/  LDCU.64 UR8, c[0x0][0x4c8] ;  /* 0x00009900ff0877ac */ /* 0x000f2a0008000a00 */
[----:B------:R-:W3:Y:S01]  /*e020*/  LDG.E.128 R4, desc[UR6][R4.64+0x80] ;  /* 0x0000800604047981 */ /* 0x000ee2000c1e1d00 */
[----:B----4-:R-:W-:-:S04]  /*e030*/  IADD3 R18, P0, PT, R17, UR8, RZ ;  /* 0x0000000811127c10 */ /* 0x010fc8000ff1e0ff */
[----:B------:R-:W-:-:S06]  /*e040*/  IADD3.X R19, PT, PT, R16, UR9, RZ, P0, !PT ;  /* 0x0000000910137c10 */ /* 0x000fcc00087fe4ff */
[----:B------:R-:W4:Y:S01]  /*e050*/  LDG.E.128 R16, desc[UR6][R18.64+0x80] ;  /* 0x0000800612107981 */ /* 0x000f22000c1e1d00 */
        /* <DEDUP_REMOVED lines=8> */
[--C-:B---3--:R-:W-:Y:S02]  /*e0e0*/  HADD2.F32 R23, -RZ, R4.reuse.H0_H0 ;  /* 0x20000004ff177230 */ /* 0x108fe40000004100 */
        /* <DEDUP_REMOVED lines=19> */
[----:B----4-:R-:W-:Y:S02]  /*e220*/  HADD2.F32 R4, -RZ, R16.H0_H0 ;  /* 0x20000010ff047230 */ /* 0x010fe40000004100 */
        /* <DEDUP_REMOVED lines=31> */
.L_x_726:
[----:B------:R-:W-:Y:S05]  /*e420*/  BSYNC.RECONVERGENT B0 ;  /* 0x0000000000007941 */ /* 0x000fea0003800200 */
.L_x_725:
[----:B-----5:R4:W-:Y:S02]  /*e430*/  STS.128 [R211+0x2000], R32 ;  /* 0x00200020d3007388 */ /* 0x0209e40000000c00 */
.L_x_724:
[----:B------:R-:W-:Y:S05]  /*e440*/  BSYNC.RECONVERGENT B1 ;  /* 0x0000000000017941 */ /* 0x000fea0003800200 */
.L_x_723:
[----:B------:R-:W-:-:S13]  /*e450*/  ISETP.GE.AND P0, PT, R9, R39, PT ;  /* 0x000000270900720c */ /* 0x000fda0003f06270 */
[----:B------:R1:W-:Y:S01]  /*e460*/  @P0 STS.128 [R211+0x4000], RZ ;  /* 0x004000ffd3000388 */ /* 0x0003e20000000c00 */
[----:B------:R-:W-:Y:S05]  /*e470*/  @P0 BRA `(.L_x_718) ;  /* 0x0000000400500947 */ /* 0x000fea0003800000 */
[----:B----4-:R4:W5:Y:S01]  /*e480*/  LDG.E.128 R32, desc[UR6][R28.64+0x100] ;  /* 0x000100061c207981 */ /* 0x010962000c1e1d00 */
[----:B------:R-:W-:Y:S01]  /*e490*/  ISETP.GE.AND P0, PT, R9, R11, PT ;  /* 0x0000000b0900720c */ /* 0x000fe20003f06270 */
[----:B------:R-:W-:-:S12]  /*e4a0*/  BSSY.RECONVERGENT B0, `(.L_x_727) ;  /* 0x0000050000007945 */ /* 0x000fd80003800200 */
[----:B------:R-:W-:Y:S05]  /*e4b0*/  @P0 BRA `(.L_x_728) ;  /* 0x0000000400380947 */ /* 0x000fea0003800000 */
[----:B------:R-:W1:Y:S01]  /*e4c0*/  LDCU.64 UR8, c[0x0][0x4d0] ;  /* 0x00009a00ff0877ac */ /* 0x000e620008000a00 */
        /* <DEDUP_REMOVED lines=9> */
[----:B-1----:R-:W-:-:S03]  /*e560*/  IADD3 R4, P0, PT, R17, UR8, RZ ;  /* 0x0000000811047c10 */ /* 0x002fc6000ff1e0ff */
[----:B------:R-:W2:Y:S01]  /*e570*/  LDG.E.128 R20, desc[UR6][R20.64+0x100] ;  /* 0x0001000614147981 */ /* 0x000ea2000c1e1d00 */
[----:B------:R-:W-:Y:S01]  /*e580*/  IADD3.X R5, PT, PT, R16, UR9, RZ, P0, !PT ;  /* 0x0000000910057c10 */ /* 0x000fe200087fe4ff */
[----:B------:R-:W1:Y:S05]  /*e590*/  LDCU.64 UR8, c[0x0][0x4c8] ;  /* 0x00009900ff0877ac */ /* 0x000e6a0008000a00 */
[----:B------:R-:W3:Y:S01]  /*e5a0*/  LDG.E.128 R4, desc[UR6][R4.64+0x100] ;  /* 0x0001000604047981 */ /* 0x000ee2000c1e1d00 */
[----:B-1----:R-:W-:-:S04]  /*e5b0*/  IADD3 R18, P0, PT, R17, UR8, RZ ;  /* 0x0000000811127c10 */ /* 0x002fc8000ff1e0ff */
        /* <DEDUP_REMOVED lines=62> */
.L_x_728:
[----:B------:R-:W-:Y:S05]  /*e9a0*/  BSYNC.RECONVERGENT B0 ;  /* 0x0000000000007941 */ /* 0x000fea0003800200 */
.L_x_727:
[----:B-----5:R1:W-:Y:S02]  /*e9b0*/  STS.128 [R211+0x4000], R32 ;  /* 0x00400020d3007388 */ /* 0x0203e40000000c00 */
.L_x_718:
[----:B------:R-:W-:Y:S05]  /*e9c0*/  BSYNC.RECONVERGENT B2 ;  /* 0x0000000000027941 */ /* 0x000fea0003800200 */
.L_x_717:
        /* <DEDUP_REMOVED lines=22> */
[C---:B------:R-:W-:Y:S01]  /*eb30*/  SHF.L.U32 R16, R4.reuse, 0x1, RZ ;  /* 0x0000000104107819 */ /* 0x040fe200000006ff */
        /* <DEDUP_REMOVED lines=14> */
[--C-:B---3--:R-:W-:Y:S02]  /*ec20*/  HADD2.F32 R41, -RZ, R5.reuse.H0_H0 ;  /* 0x20000005ff297230 */ /* 0x108fe40000004100 */
[----:B------:R-:W-:-:S02]  /*ec30*/  HADD2.F32 R42, -RZ, R5.H1_H1 ;  /* 0x30000005ff2a7230 */ /* 0x000fc40000004100 */
[--C-:B------:R-:W-:Y:S02]  /*ec40*/  HADD2.F32 R5, -RZ, R7.reuse.H0_H0 ;  /* 0x20000007ff057230 */ /* 0x100fe40000004100 */
[----:B------:R-:W-:Y:S01]  /*ec50*/  @!P1 FADD.FTZ R41, -R41, -RZ ;  /* 0x800000ff29299221 */ /* 0x000fe20000010100 */
[--C-:B------:R-:W-:Y:S02]  /*ec60*/  HADD2.F32 R21, -RZ, R22.reuse.H0_H0 ;  /* 0x20000016ff157230 */ /* 0x100fe40000004100 */
[----:B------:R-:W-:Y:S01]  /*ec70*/  @!P1 FADD.FTZ R42, -R42, -RZ ;  /* 0x800000ff2a2a9221 */ /* 0x000fe20000010100 */
[----:B------:R-:W-:Y:S02]  /*ec80*/  HADD2.F32 R38, -RZ, R22.H1_H1 ;  /* 0x30000016ff267230 */ /* 0x000fe40000004100 */
[----:B------:R-:W-:Y:S01]  /*ec90*/  @!P1 FADD.FTZ R5, -R5, -RZ ;  /* 0x800000ff05059221 */ /* 0x000fe20000010100 */
[----:B------:R-:W-:Y:S02]  /*eca0*/  HADD2.F32 R7, -RZ, R7.H1_H1 ;  /* 0x30000007ff077230 */ /* 0x000fe40000004100 */
[----:B------:R-:W-:Y:S01]  /*ecb0*/  FMUL.FTZ R20, R41, R20 ;  /* 0x0000001429147220 */ /* 0x000fe20000410000 */
[----:B------:R-:W-:-:S02]  /*ecc0*/  HADD2.F32 R22, -RZ, R23.H0_H0 ;  /* 0x20000017ff167230 */ /* 0x000fc40000004100 */
[----:B------:R-:W-:Y:S01]  /*ecd0*/  FMUL.FTZ R37, R42, R37 ;  /* 0x000000252a257220 */ /* 0x000fe20000410000 */
[----:B------:R-:W-:Y:S02]  /*ece0*/  HADD2.F32 R40, -RZ, R23.H1_H1 ;  /* 0x30000017ff287230 */ /* 0x000fe40000004100 */
[----:B------:R-:W-:Y:S01]  /*ecf0*/  @!P1 FADD.FTZ R7, -R7, -RZ ;  /* 0x800000ff07079221 */ /* 0x000fe20000010100 */
[--C-:B------:R-:W-:Y:S02]  /*ed00*/  HADD2.F32 R23, -RZ, R4.reuse.H0_H0 ;  /* 0x20000004ff177230 */ /* 0x100fe40000004100 */
[----:B------:R-:W-:Y:S01]  /*ed10*/  FMUL.FTZ R22, R5, R22 ;  /* 0x0000001605167220 */ /* 0x000fe20000410000 */
[----:B------:R-:W-:Y:S02]  /*ed20*/  HADD2.F32 R43, -RZ, R4.H1_H1 ;  /* 0x30000004ff2b7230 */ /* 0x000fe40000004100 */
[----:B------:R-:W-:Y:S01]  /*ed30*/  FMUL.FTZ R40, R7, R40 ;  /* 0x0000002807287220 */ /* 0x000fe20000410000 */
[----:B------:R-:W-:-:S02]  /*ed40*/  HADD2.F32 R45, -RZ, R6.H1_H1 ;  /* 0x30000006ff2d7230 */ /* 0x000fc40000004100 */
[----:B------:R-:W-:Y:S01]  /*ed50*/  @!P1 FADD.FTZ R23, -R23, -RZ ;  /* 0x800000ff17179221 */ /* 0x000fe20000010100 */
[----:B------:R-:W-:Y:S02]  /*ed60*/  HADD2.F32 R4, -RZ, R6.H0_H0 ;  /* 0x20000006ff047230 */ /* 0x000fe40000004100 */
[----:B------:R-:W-:Y:S01]  /*ed70*/  @!P1 FADD.FTZ R43, -R43, -RZ ;  /* 0x800000ff2b2b9221 */ /* 0x000fe20000010100 */
[----:B-----5:R-:W-:Y:S02]  /*ed80*/  HADD2.F32 R5, -RZ, R32.H0_H0 ;  /* 0x20000020ff057230 */ /* 0x020fe40000004100 */
[----:B------:R-:W-:Y:S01]  /*ed90*/  @!P1 FADD.FTZ R45, -R45, -RZ ;  /* 0x800000ff2d2d9221 */ /* 0x000fe20000010100 */
[--C-:B----4-:R-:W-:Y:S02]  /*eda0*/  HADD2.F32 R7, -RZ, R16.reuse.H0_H0 ;  /* 0x20000010ff077230 */ /* 0x110fe40000004100 */
[----:B------:R-:W-:Y:S01]  /*edb0*/  FMUL.FTZ R26, R23, R26 ;  /* 0x0000001a171a7220 */ /* 0x000fe20000410000 */
[----:B------:R-:W-:Y:S01]  /*edc0*/  @!P1 FADD.FTZ R4, -R4, -RZ ;  /* 0x800000ff04049221 */ /* 0x000fe20000010100 */
[----:B------:R-:W-:Y:S01]  /*edd0*/  FMUL.FTZ R36, R43, R36 ;  /* 0x000000242b247220 */ /* 0x000fe20000410000 */
[----:B------:R-:W-:Y:S01]  /*ede0*/  FMUL.FTZ R38, R45, R38 ;  /* 0x000000262d267220 */ /* 0x000fe20000410000 */
[----:B------:R-:W-:-:S02]  /*edf0*/  HADD2.F32 R45, -RZ, R16.H1_H1 ;  /* 0x30000010ff2d7230 */ /* 0x000fc40000004100 */
[----:B------:R-:W-:Y:S01]  /*ee00*/  FFMA.FTZ R5, R7, R5, R26 ;  /* 0x0000000507057223 */ /* 0x000fe2000001001a */
[--C-:B------:R-:W-:Y:S02]  /*ee10*/  HADD2.F32 R43, -RZ, R17.reuse.H0_H0 ;  /* 0x20000011ff2b7230 */ /* 0x100fe40000004100 */
[----:B------:R-:W-:Y:S01]  /*ee20*/  FMUL.FTZ R21, R4, R21 ;  /* 0x0000001504157220 */ /* 0x000fe20000410000 */
[----:B------:R-:W-:Y:S02]  /*ee30*/  HADD2.F32 R6, -RZ, R17.H1_H1 ;  /* 0x30000011ff067230 */ /* 0x000fe40000004100 */
[----:B------:R-:W-:Y:S02]  /*ee40*/  HADD2.F32 R23, -RZ, R33.H0_H0 ;  /* 0x20000021ff177230 */ /* 0x000fe40000004100 */
[----:B------:R-:W-:Y:S02]  /*ee50*/  HADD2.F32 R17, -RZ, R19.H0_H0 ;  /* 0x20000013ff117230 */ /* 0x000fe40000004100 */
[----:B------:R-:W-:-:S02]  /*ee60*/  HADD2.F32 R7, -RZ, R34.H0_H0 ;  /* 0x20000022ff077230 */ /* 0x000fc40000004100 */
[----:B------:R-:W-:Y:S01]  /*ee70*/  FFMA.FTZ R20, R43, R23, R20 ;  /* 0x000000172b147223 */ /* 0x000fe20000010014 */
[----:B------:R-:W-:Y:S02]  /*ee80*/  HADD2.F32 R16, -RZ, R35.H0_H0 ;  /* 0x20000023ff107230 */ /* 0x000fe40000004100 */
[----:B------:R-:W-:Y:S02]  /*ee90*/  HADD2.F32 R41, -RZ, R32.H1_H1 ;  /* 0x30000020ff297230 */ /* 0x000fe40000004100 */
[--C-:B------:R-:W-:Y:S02]  /*eea0*/  HADD2.F32 R4, -RZ, R18.reuse.H0_H0 ;  /* 0x20000012ff047230 */ /* 0x100fe40000004100 */
[----:B------:R-:W-:Y:S01]  /*eeb0*/  FFMA.FTZ R16, R17, R16, R22 ;  /* 0x0000001011107223 */ /* 0x000fe20000010016 */
[----:B------:R-:W-:Y:S02]  /*eec0*/  HADD2.F32 R47, -RZ, R18.H1_H1 ;  /* 0x30000012ff2f7230 */ /* 0x000fe40000004100 */
[----:B------:R-:W-:Y:S01]  /*eed0*/  FFMA.FTZ R36, R45, R41, R36 ;  /* 0x000000292d247223 */ /* 0x000fe20000010024 */
[----:B------:R-:W-:-:S02]  /*eee0*/  HADD2.F32 R19, -RZ, R19.H1_H1 ;  /* 0x30000013ff137230 */ /* 0x000fc40000004100 */
[----:B------:R-:W-:Y:S01]  /*eef0*/  FFMA.FTZ R4, R4, R7, R21 ;  /* 0x0000000704047223 */ /* 0x000fe20000010015 */
[----:B------:R-:W-:Y:S02]  /*ef00*/  HADD2.F32 R33, -RZ, R33.H1_H1 ;  /* 0x30000021ff217230 */ /* 0x000fe40000004100 */
[----:B------:R-:W-:Y:S01]  /*ef10*/  HADD2.F32 R34, -RZ, R34.H1_H1 ;  /* 0x30000022ff227230 */ /* 0x000fe20000004100 */
[----:B------:R-:W-:Y:S01]  /*ef20*/  F2FP.F16.F32.PACK_AB R32, R36, R5 ;  /* 0x000000052420723e */ /* 0x000fe200000000ff */
[----:B------:R-:W-:Y:S02]  /*ef30*/  HADD2.F32 R35, -RZ, R35.H1_H1 ;  /* 0x30000023ff237230 */ /* 0x000fe40000004100 */
[----:B------:R-:W-:Y:S01]  /*ef40*/  FFMA.FTZ R33, R6, R33, R37 ;  /* 0x0000002106217223 */ /* 0x000fe20000010025 */
[----:B------:R-:W-:Y:S02]  /*ef50*/  FFMA.FTZ R47, R47, R34, R38 ;  /* 0x000000222f2f7223 */ /* 0x000fe40000010026 */
[----:B------:R-:W-:-:S02]  /*ef60*/  FFMA.FTZ R19, R19, R35, R40 ;  /* 0x0000002313137223 */ /* 0x000fc40000010028 */
[----:B------:R-:W-:Y:S02]  /*ef70*/  F2FP.F16.F32.PACK_AB R33, R33, R20 ;  /* 0x000000142121723e */ /* 0x000fe400000000ff */
[----:B------:R-:W-:Y:S02]  /*ef80*/  F2FP.F16.F32.PACK_AB R34, R47, R4 ;  /* 0x000000042f22723e */ /* 0x000fe400000000ff */
[----:B------:R-:W-:Y:S02]  /*ef90*/  F2FP.F16.F32.PACK_AB R35, R19, R16 ;  /* 0x000000101323723e */ /* 0x000fe400000000ff */
.L_x_734:
[----:B------:R-:W-:Y:S05]  /*efa0*/  BSYNC.RECONVERGENT B0 ;  /* 0x0000000000007941 */ /* 0x000fea0003800200 */
.L_x_733:
[----:B-----5:R4:W-:Y:S02]  /*efb0*/  STS.128 [R211+0x800], R32 ;  /* 0x00080020d3007388 */ /* 0x0209e40000000c00 */
.L_x_732:
[----:B------:R-:W-:Y:S05]  /*efc0*/  BSYNC.RECONVERGENT B1 ;  /* 0x0000000000017941 */ /* 0x000fea0003800200 */
.L_x_731:
        /* <DEDUP_REMOVED lines=86> */
.L_x_738:
[----:B------:R-:W-:Y:S05]  /*f530*/  BSYNC.RECONVERGENT B0 ;  /* 0x0000000000007941 */ /* 0x000fea0003800200 */
.L_x_737:
[----:B-----5:R4:W-:Y:S02]  /*f540*/  STS.128 [R211+0x2800], R32 ;  /* 0x00280020d3007388 */ /* 0x0209e40000000c00 */
.L_x_736:
[----:B------:R-:W-:Y:S05]  /*f550*/  BSYNC.RECONVERGENT B1 ;  /* 0x0000000000017941 */ /* 0x000fea0003800200 */
.L_x_735:
[----:B------:R-:W-:-:S13]  /*f560*/  ISETP.GE.AND P0, PT, R9, R39, PT ;  /* 0x000000270900720c */ /* 0x000fda0003f06270 */
        /* <DEDUP_REMOVED lines=25> */
[----:B-1----:R-:W-:Y:S02]  /*f700*/  HADD2.F32 R30, -RZ, R20.H1_H1 ;  /* 0x30000014ff1e7230 */ /* 0x002fe40000004100 */
[--C-:B------:R-:W-:Y:S02]  /*f710*/  HADD2.F32 R20, -RZ, R21.reuse.H0_H0 ;  /* 0x20000015ff147230 */ /* 0x100fe40000004100 */
[----:B------:R-:W-:Y:S02]  /*f720*/  HADD2.F32 R31, -RZ, R21.H1_H1 ;  /* 0x30000015ff1f7230 */ /* 0x000fe40000004100 */
[--C-:B---3--:R-:W-:Y:S02]  /*f730*/  HADD2.F32 R39, -RZ, R5.reuse.H0_H0 ;  /* 0x20000005ff277230 */ /* 0x108fe40000004100 */
[----:B------:R-:W-:-:S02]  /*f740*/  HADD2.F32 R38, -RZ, R5.H1_H1 ;  /* 0x30000005ff267230 */ /* 0x000fc40000004100 */
[--C-:B------:R-:W-:Y:S02]  /*f750*/  HADD2.F32 R21, -RZ, R22.reuse.H0_H0 ;  /* 0x20000016ff157230 */ /* 0x100fe40000004100 */
[----:B------:R-:W-:Y:S01]  /*f760*/  @!P1 FADD.FTZ R39, -R39, -RZ ;  /* 0x800000ff27279221 */ /* 0x000fe20000010100 */
[----:B------:R-:W-:Y:S02]  /*f770*/  HADD2.F32 R36, -RZ, R22.H1_H1 ;  /* 0x30000016ff247230 */ /* 0x000fe40000004100 */
[----:B------:R-:W-:Y:S01]  /*f780*/  @!P1 FADD.FTZ R38, -R38, -RZ ;  /* 0x800000ff26269221 */ /* 0x000fe20000010100 */
[----:B------:R-:W-:Y:S02]  /*f790*/  HADD2.F32 R5, -RZ, R7.H0_H0 ;  /* 0x20000007ff057230 */ /* 0x000fe40000004100 */
[----:B------:R-:W-:Y:S01]  /*f7a0*/  FMUL.FTZ R20, R39, R20 ;  /* 0x0000001427147220 */ /* 0x000fe20000410000 */
[--C-:B------:R-:W-:Y:S02]  /*f7b0*/  HADD2.F32 R22, -RZ, R23.reuse.H0_H0 ;  /* 0x20000017ff167230 */ /* 0x100fe40000004100 */
[----:B------:R-:W-:Y:S01]  /*f7c0*/  FMUL.FTZ R31, R38, R31 ;  /* 0x0000001f261f7220 */ /* 0x000fe20000410000 */
[----:B------:R-:W-:-:S02]  /*f7d0*/  HADD2.F32 R37, -RZ, R23.H1_H1 ;  /* 0x30000017ff257230 */ /* 0x000fc40000004100 */
[----:B------:R-:W-:Y:S01]  /*f7e0*/  @!P1 FADD.FTZ R5, -R5, -RZ ;  /* 0x800000ff05059221 */ /* 0x000fe20000010100 */
[--C-:B------:R-:W-:Y:S02]  /*f7f0*/  HADD2.F32 R23, -RZ, R4.reuse.H0_H0 ;  /* 0x20000004ff177230 */ /* 0x100fe40000004100 */
[----:B------:R-:W-:Y:S02]  /*f800*/  HADD2.F32 R41, -RZ, R4.H1_H1 ;  /* 0x30000004ff297230 */ /* 0x000fe40000004100 */
[----:B------:R-:W-:Y:S01]  /*f810*/  FMUL.FTZ R22, R5, R22 ;  /* 0x0000001605167220 */ /* 0x000fe20000410000 */
[--C-:B------:R-:W-:Y:S02]  /*f820*/  HADD2.F32 R4, -RZ, R6.reuse.H0_H0 ;  /* 0x20000006ff047230 */ /* 0x100fe40000004100 */
[----:B------:R-:W-:Y:S01]  /*f830*/  @!P1 FADD.FTZ R23, -R23, -RZ ;  /* 0x800000ff17179221 */ /* 0x000fe20000010100 */
[----:B------:R-:W-:Y:S02]  /*f840*/  HADD2.F32 R43, -RZ, R6.H1_H1 ;  /* 0x30000006ff2b7230 */ /* 0x000fe40000004100 */
[----:B------:R-:W-:Y:S01]  /*f850*/  @!P1 FADD.FTZ R41, -R41, -RZ ;  /* 0x800000ff29299221 */ /* 0x000fe20000010100 */
[----:B------:R-:W-:-:S02]  /*f860*/  HADD2.F32 R6, -RZ, R7.H1_H1 ;  /* 0x30000007ff067230 */ /* 0x000fc40000004100 */
[----:B------:R-:W-:Y:S01]  /*f870*/  @!P1 FADD.FTZ R4, -R4, -RZ ;  /* 0x800000ff04049221 */ /* 0x000fe20000010100 */
[----:B-----5:R-:W-:Y:S02]  /*f880*/  HADD2.F32 R5, -RZ, R32.H0_H0 ;  /* 0x20000020ff057230 */ /* 0x020fe40000004100 */
[----:B------:R-:W-:Y:S01]  /*f890*/  FMUL.FTZ R26, R23, R26 ;  /* 0x0000001a171a7220 */ /* 0x000fe20000410000 */
[----:B----4-:R-:W-:Y:S02]  /*f8a0*/  HADD2.F32 R7, -RZ, R16.H0_H0 ;  /* 0x20000010ff077230 */ /* 0x010fe40000004100 */
[----:B------:R-:W-:Y:S01]  /*f8b0*/  @!P1 FADD.FTZ R43, -R43, -RZ ;  /* 0x800000ff2b2b9221 */ /* 0x000fe20000010100 */
[----:B------:R-:W-:Y:S01]  /*f8c0*/  @!P1 FADD.FTZ R6, -R6, -RZ ;  /* 0x800000ff06069221 */ /* 0x000fe20000010100 */
[----:B------:R-:W-:Y:S01]  /*f8d0*/  FMUL.FTZ R21, R4, R21 ;  /* 0x0000001504157220 */ /* 0x000fe20000410000 */
[----:B------:R-:W-:Y:S01]  /*f8e0*/  FMUL.FTZ R30, R41, R30 ;  /* 0x0000001e291e7220 */ /* 0x000fe20000410000 */
[----:B------:R-:W-:Y:S01]  /*f8f0*/  FMUL.FTZ R36, R43, R36 ;  /* 0x000000242b247220 */ /* 0x000fe20000410000 */
[----:B------:R-:W-:Y:S01]  /*f900*/  FMUL.FTZ R37, R6, R37 ;  /* 0x0000002506257220 */ /* 0x000fe20000410000 */
[----:B------:R-:W-:-:S02]  /*f910*/  HADD2.F32 R4, -RZ, R18.H0_H0 ;  /* 0x20000012ff047230 */ /* 0x000fc40000004100 */
[----:B------:R-:W-:Y:S01]  /*f920*/  FFMA.FTZ R5, R7, R5, R26 ;  /* 0x0000000507057223 */ /* 0x000fe2000001001a */
[----:B------:R-:W-:Y:S02]  /*f930*/  HADD2.F32 R45, -RZ, R18.H1_H1 ;  /* 0x30000012ff2d7230 */ /* 0x000fe40000004100 */
[----:B------:R-:W-:Y:S02]  /*f940*/  HADD2.F32 R23, -RZ, R33.H0_H0 ;  /* 0x20000021ff177230 */ /* 0x000fe40000004100 */
[----:B------:R-:W-:Y:S02]  /*f950*/  HADD2.F32 R43, -RZ, R16.H1_H1 ;  /* 0x30000010ff2b7230 */ /* 0x000fe40000004100 */
[--C-:B------:R-:W-:Y:S02]  /*f960*/  HADD2.F32 R41, -RZ, R17.reuse.H0_H0 ;  /* 0x20000011ff297230 */ /* 0x100fe40000004100 */
[----:B------:R-:W-:Y:S02]  /*f970*/  HADD2.F32 R6, -RZ, R17.H1_H1 ;  /* 0x30000011ff067230 */ /* 0x000fe40000004100 */
[----:B------:R-:W-:-:S02]  /*f980*/  HADD2.F32 R7, -RZ, R34.H0_H0 ;  /* 0x20000022ff077230 */ /* 0x000fc40000004100 */
[----:B------:R-:W-:Y:S01]  /*f990*/  FFMA.FTZ R20, R41, R23, R20 ;  /* 0x0000001729147223 */ /* 0x000fe20000010014 */
[----:B------:R-:W-:Y:S02]  /*f9a0*/  HADD2.F32 R18, -RZ, R35.H0_H0 ;  /* 0x20000023ff127230 */ /* 0x000fe40000004100 */
[----:B------:R-:W-:Y:S02]  /*f9b0*/  HADD2.F32 R39, -RZ, R32.H1_H1 ;  /* 0x30000020ff277230 */ /* 0x000fe40000004100 */
[----:B------:R-:W-:Y:S01]  /*f9c0*/  FFMA.FTZ R4, R4, R7, R21 ;  /* 0x0000000704047223 */ /* 0x000fe20000010015 */
[--C-:B------:R-:W-:Y:S02]  /*f9d0*/  HADD2.F32 R17, -RZ, R19.reuse.H0_H0 ;  /* 0x20000013ff117230 */ /* 0x100fe40000004100 */
[----:B------:R-:W-:Y:S02]  /*f9e0*/  HADD2.F32 R16, -RZ, R19.H1_H1 ;  /* 0x30000013ff107230 */ /* 0x000fe40000004100 */
[----:B------:R-:W-:Y:S01]  /*f9f0*/  FFMA.FTZ R30, R43, R39, R30 ;  /* 0x000000272b1e7223 */ /* 0x000fe2000001001e */
[----:B------:R-:W-:-:S02]  /*fa00*/  HADD2.F32 R33, -RZ, R33.H1_H1 ;  /* 0x30000021ff217230 */ /* 0x000fc40000004100 */
[----:B------:R-:W-:Y:S01]  /*fa10*/  FFMA.FTZ R17, R17, R18, R22 ;  /* 0x0000001211117223 */ /* 0x000fe20000010016 */
[----:B------:R-:W-:Y:S02]  /*fa20*/  HADD2.F32 R34, -RZ, R34.H1_H1 ;  /* 0x30000022ff227230 */ /* 0x000fe40000004100 */
[----:B------:R-:W-:Y:S02]  /*fa30*/  HADD2.F32 R35, -RZ, R35.H1_H1 ;  /* 0x30000023ff237230 */ /* 0x000fe40000004100 */
[----:B------:R-:W-:Y:S01]  /*fa40*/  FFMA.FTZ R31, R6, R33, R31 ;  /* 0x00000021061f7223 */ /* 0x000fe2000001001f */
[----:B------:R-:W-:Y:S01]  /*fa50*/  F2FP.F16.F32.PACK_AB R32, R30, R5 ;  /* 0x000000051e20723e */ /* 0x000fe200000000ff */
[----:B------:R-:W-:Y:S01]  /*fa60*/  FFMA.FTZ R45, R45, R34, R36 ;  /* 0x000000222d2d7223 */ /* 0x000fe20000010024 */
[----:B------:R-:W-:Y:S02]  /*fa70*/  FFMA.FTZ R16, R16, R35, R37 ;  /* 0x0000002310107223 */ /* 0x000fe40000010025 */
[----:B------:R-:W-:-:S02]  /*fa80*/  F2FP.F16.F32.PACK_AB R33, R31, R20 ;  /* 0x000000141f21723e */ /* 0x000fc400000000ff */
[----:B------:R-:W-:Y:S02]  /*fa90*/  F2FP.F16.F32.PACK_AB R34, R45, R4 ;  /* 0x000000042d22723e */ /* 0x000fe400000000ff */
[----:B------:R-:W-:Y:S02]  /*faa0*/  F2FP.F16.F32.PACK_AB R35, R16, R17 ;  /* 0x000000111023723e */ /* 0x000fe400000000ff */
.L_x_740:
[----:B------:R-:W-:Y:S05]  /*fab0*/  BSYNC.RECONVERGENT B0 ;  /* 0x0000000000007941 */ /* 0x000fea0003800200 */
.L_x_739:
[----:B-----5:R4:W-:Y:S02]  /*fac0*/  STS.128 [R211+0x4800], R32 ;  /* 0x00480020d3007388 */ /* 0x0209e40000000c00 */
.L_x_730:
[----:B------:R-:W-:Y:S05]  /*fad0*/  BSYNC.RECONVERGENT B2 ;  /* 0x0000000000027941 */ /* 0x000fea0003800200 */
.L_x_729:
[----:B------:R-:W-:Y:S01]  /*fae0*/  IADD3 R26, PT, PT, R108, 0x20, RZ ;  /* 0x000000206c1a7810 */ /* 0x000fe20007ffe0ff */
[----:B------:R-:W-:Y:S03]  /*faf0*/  BSSY.RECONVERGENT B2, `(.L_x_741) ;  /* 0x000010f000027945 */ /* 0x000fe60003800200 */
[----:B------:R-:W-:-:S13]  /*fb00*/  ISETP.GE.AND P0, PT, R26, R27, PT ;  /* 0x0000001b1a00720c */ /* 0x000fda0003f06270 */
[----:B------:R-:W-:Y:S05]  /*fb10*/  @P0 BRA `(.L_x_742) ;  /* 0x0000001000300947 */ /* 0x000fea0003800000 */
[----:B-1----:R-:W1:Y:S01]  /*fb20*/  LDC R31, c[0x0][0x440] ;  /* 0x00011000ff1f7b82 */ /* 0x002e620000000800 */
        /* <DEDUP_REMOVED lines=88> */
.L_x_746:
[----:B------:R-:W-:Y:S05]  /*100b0*/  BSYNC.RECONVERGENT B0 ;  /* 0x0000000000007941 */ /* 0x000fea0003800200 */
.L_x_745:
[----:B-----5:R1:W-:Y:S02]  /*100c0*/  STS.128 [R211+0x1000], R32 ;  /* 0x00100020d3007388 */ /* 0x0203e40000000c00 */
.L_x_744:
[----:B------:R-:W-:Y:S05]  /*100d0*/  BSYNC.RECONVERGENT B1 ;  /* 0x0000000000017941 */ /* 0x000fea0003800200 */
.L_x_743:
        /* <DEDUP_REMOVED lines=86> */
.L_x_750:
[----:B------:R-:W-:Y:S05]  /*10640*/  BSYNC.RECONVERGENT B0 ;  /* 0x0000000000007941 */ /* 0x000fea0003800200 */
.L_x_749:
[----:B-----5:R4:W-:Y:S02]  /*10650*/  STS.128 [R211+0x3000], R32 ;  /* 0x00300020d3007388 */ /* 0x0209e40000000c00 */
.L_x_748:
[----:B------:R-:W-:Y:S05]  /*10660*/  BSYNC.RECONVERGENT B1 ;  /* 0x0000000000017941 */ /* 0x000fea0003800200 */
.L_x_747:
        /* <DEDUP_REMOVED lines=28> */
[----:B-1----:R-:W-:Y:S02]  /*10830*/  HADD2.F32 R36, -RZ, R21.H1_H1 ;  /* 0x30000015ff247230 */ /* 0x002fe40000004100 */
[----:B---3--:R-:W-:Y:S02]  /*10840*/  HADD2.F32 R39, -RZ, R5.H0_H0 ;  /* 0x20000005ff277230 */ /* 0x008fe40000004100 */
[----:B------:R-:W-:-:S02]  /*10850*/  HADD2.F32 R41, -RZ, R7.H0_H0 ;  /* 0x20000007ff297230 */ /* 0x000fc40000004100 */
[--C-:B------:R-:W-:Y:S02]  /*10860*/  HADD2.F32 R21, -RZ, R22.reuse.H0_H0 ;  /* 0x20000016ff157230 */ /* 0x100fe40000004100 */
[----:B------:R-:W-:Y:S01]  /*10870*/  @!P1 FADD.FTZ R39, -R39, -RZ ;  /* 0x800000ff27279221 */ /* 0x000fe20000010100 */
[----:B------:R-:W-:Y:S02]  /*10880*/  HADD2.F32 R37, -RZ, R22.H1_H1 ;  /* 0x30000016ff257230 */ /* 0x000fe40000004100 */
[----:B------:R-:W-:Y:S01]  /*10890*/  @!P1 FADD.FTZ R41, -R41, -RZ ;  /* 0x800000ff29299221 */ /* 0x000fe20000010100 */
[----:B------:R-:W-:Y:S02]  /*108a0*/  HADD2.F32 R5, -RZ, R5.H1_H1 ;  /* 0x30000005ff057230 */ /* 0x000fe40000004100 */
[----:B------:R-:W-:Y:S01]  /*108b0*/  FMUL.FTZ R20, R39, R20 ;  /* 0x0000001427147220 */ /* 0x000fe20000410000 */
[----:B------:R-:W-:Y:S02]  /*108c0*/  HADD2.F32 R7, -RZ, R7.H1_H1 ;  /* 0x30000007ff077230 */ /* 0x000fe40000004100 */
[----:B------:R-:W-:-:S02]  /*108d0*/  HADD2.F32 R22, -RZ, R23.H0_H0 ;  /* 0x20000017ff167230 */ /* 0x000fc40000004100 */
[----:B------:R-:W-:Y:S01]  /*108e0*/  @!P1 FADD.FTZ R5, -R5, -RZ ;  /* 0x800000ff05059221 */ /* 0x000fe20000010100 */
[----:B------:R-:W-:Y:S02]  /*108f0*/  HADD2.F32 R38, -RZ, R23.H1_H1 ;  /* 0x30000017ff267230 */ /* 0x000fe40000004100 */
[----:B------:R-:W-:Y:S01]  /*10900*/  @!P1 FADD.FTZ R7, -R7, -RZ ;  /* 0x800000ff07079221 */ /* 0x000fe20000010100 */
[----:B------:R-:W-:Y:S02]  /*10910*/  HADD2.F32 R23, -RZ, R4.H0_H0 ;  /* 0x20000004ff177230 */ /* 0x000fe40000004100 */
[----:B------:R-:W-:Y:S01]  /*10920*/  FMUL.FTZ R36, R5, R36 ;  /* 0x0000002405247220 */ /* 0x000fe20000410000 */
[----:B------:R-:W-:Y:S02]  /*10930*/  HADD2.F32 R40, -RZ, R6.H0_H0 ;  /* 0x20000006ff287230 */ /* 0x000fe40000004100 */
[----:B------:R-:W-:Y:S01]  /*10940*/  FMUL.FTZ R38, R7, R38 ;  /* 0x0000002607267220 */ /* 0x000fe20000410000 */
[----:B------:R-:W-:-:S02]  /*10950*/  HADD2.F32 R4, -RZ, R4.H1_H1 ;  /* 0x30000004ff047230 */ /* 0x000fc40000004100 */
[----:B------:R-:W-:Y:S01]  /*10960*/  @!P1 FADD.FTZ R23, -R23, -RZ ;  /* 0x800000ff17179221 */ /* 0x000fe20000010100 */
[----:B------:R-:W-:Y:S02]  /*10970*/  HADD2.F32 R6, -RZ, R6.H1_H1 ;  /* 0x30000006ff067230 */ /* 0x000fe40000004100 */
[----:B------:R-:W-:Y:S01]  /*10980*/  @!P1 FADD.FTZ R40, -R40, -RZ ;  /* 0x800000ff28289221 */ /* 0x000fe20000010100 */
[----:B-----5:R-:W-:Y:S02]  /*10990*/  HADD2.F32 R5, -RZ, R32.H0_H0 ;  /* 0x20000020ff057230 */ /* 0x020fe40000004100 */
[----:B------:R-:W-:Y:S01]  /*109a0*/  @!P1 FADD.FTZ R4, -R4, -RZ ;  /* 0x800000ff04049221 */ /* 0x000fe20000010100 */
[----:B----4-:R-:W-:Y:S02]  /*109b0*/  HADD2.F32 R7, -RZ, R16.H0_H0 ;  /* 0x20000010ff077230 */ /* 0x010fe40000004100 */
[----:B------:R-:W-:Y:S01]  /*109c0*/  FMUL.FTZ R30, R23, R30 ;  /* 0x0000001e171e7220 */ /* 0x000fe20000410000 */
[----:B------:R-:W-:Y:S01]  /*109d0*/  @!P1 FADD.FTZ R6, -R6, -RZ ;  /* 0x800000ff06069221 */ /* 0x000fe20000010100 */
[----:B------:R-:W-:Y:S01]  /*109e0*/  FMUL.FTZ R31, R4, R31 ;  /* 0x0000001f041f7220 */ /* 0x000fe20000410000 */
[----:B------:R-:W-:Y:S01]  /*109f0*/  FMUL.FTZ R22, R41, R22 ;  /* 0x0000001629167220 */ /* 0x000fe20000410000 */
[----:B------:R-:W-:Y:S01]  /*10a00*/  FFMA.FTZ R5, R7, R5, R30 ;  /* 0x0000000507057223 */ /* 0x000fe2000001001e */
[----:B------:R-:W-:Y:S01]  /*10a10*/  FMUL.FTZ R37, R6, R37 ;  /* 0x0000002506257220 */ /* 0x000fe20000410000 */
[----:B------:R-:W-:-:S02]  /*10a20*/  HADD2.F32 R23, -RZ, R33.H0_H0 ;  /* 0x20000021ff177230 */ /* 0x000fc40000004100 */
[----:B------:R-:W-:Y:S01]  /*10a30*/  FMUL.FTZ R21, R40, R21 ;  /* 0x0000001528157220 */ /* 0x000fe20000410000 */
[----:B------:R-:W-:Y:S02]  /*10a40*/  HADD2.F32 R39, -RZ, R17.H0_H0 ;  /* 0x20000011ff277230 */ /* 0x000fe40000004100 */
[----:B------:R-:W-:Y:S02]  /*10a50*/  HADD2.F32 R4, -RZ, R18.H0_H0 ;  /* 0x20000012ff047230 */ /* 0x000fe40000004100 */
[----:B------:R-:W-:Y:S02]  /*10a60*/  HADD2.F32 R41, -RZ, R19.H0_H0 ;  /* 0x20000013ff297230 */ /* 0x000fe40000004100 */
[----:B------:R-:W-:Y:S01]  /*10a70*/  FFMA.FTZ R20, R39, R23, R20 ;  /* 0x0000001727147223 */ /* 0x000fe20000010014 */
[----:B------:R-:W-:Y:S02]  /*10a80*/  HADD2.F32 R6, -RZ, R34.H0_H0 ;  /* 0x20000022ff067230 */ /* 0x000fe40000004100 */
[----:B------:R-:W-:-:S02]  /*10a90*/  HADD2.F32 R7, -RZ, R35.H0_H0 ;  /* 0x20000023ff077230 */ /* 0x000fc40000004100 */
[----:B------:R-:W-:Y:S02]  /*10aa0*/  HADD2.F32 R32, -RZ, R32.H1_H1 ;  /* 0x30000020ff207230 */ /* 0x000fe40000004100 */
[----:B------:R-:W-:Y:S01]  /*10ab0*/  FFMA.FTZ R4, R4, R6, R21 ;  /* 0x0000000604047223 */ /* 0x000fe20000010015 */
[----:B------:R-:W-:Y:S02]  /*10ac0*/  HADD2.F32 R16, -RZ, R16.H1_H1 ;  /* 0x30000010ff107230 */ /* 0x000fe40000004100 */
[----:B------:R-:W-:Y:S01]  /*10ad0*/  FFMA.FTZ R7, R41, R7, R22 ;  /* 0x0000000729077223 */ /* 0x000fe20000010016 */
[----:B------:R-:W-:Y:S02]  /*10ae0*/  HADD2.F32 R17, -RZ, R17.H1_H1 ;  /* 0x30000011ff117230 */ /* 0x000fe40000004100 */
[----:B------:R-:W-:Y:S02]  /*10af0*/  HADD2.F32 R18, -RZ, R18.H1_H1 ;  /* 0x30000012ff127230 */ /* 0x000fe40000004100 */
[----:B------:R-:W-:Y:S01]  /*10b00*/  FFMA.FTZ R16, R16, R32, R31 ;  /* 0x0000002010107223 */ /* 0x000fe2000001001f */
[----:B------:R-:W-:-:S02]  /*10b10*/  HADD2.F32 R19, -RZ, R19.H1_H1 ;  /* 0x30000013ff137230 */ /* 0x000fc40000004100 */
[----:B------:R-:W-:Y:S02]  /*10b20*/  HADD2.F32 R33, -RZ, R33.H1_H1 ;  /* 0x30000021ff217230 */ /* 0x000fe40000004100 */
[----:B------:R-:W-:Y:S01]  /*10b30*/  HADD2.F32 R34, -RZ, R34.H1_H1 ;  /* 0x30000022ff227230 */ /* 0x000fe20000004100 */
[----:B------:R-:W-:Y:S01]  /*10b40*/  F2FP.F16.F32.PACK_AB R32, R16, R5 ;  /* 0x000000051020723e */ /* 0x000fe200000000ff */
[----:B------:R-:W-:Y:S02]  /*10b50*/  HADD2.F32 R35, -RZ, R35.H1_H1 ;  /* 0x30000023ff237230 */ /* 0x000fe40000004100 */
[----:B------:R-:W-:Y:S01]  /*10b60*/  FFMA.FTZ R17, R17, R33, R36 ;  /* 0x0000002111117223 */ /* 0x000fe20000010024 */
[----:B------:R-:W-:Y:S02]  /*10b70*/  FFMA.FTZ R37, R18, R34, R37 ;  /* 0x0000002212257223 */ /* 0x000fe40000010025 */
[----:B------:R-:W-:Y:S02]  /*10b80*/  FFMA.FTZ R38, R19, R35, R38 ;  /* 0x0000002313267223 */ /* 0x000fe40000010026 */
[----:B------:R-:W-:-:S02]  /*10b90*/  F2FP.F16.F32.PACK_AB R33, R17, R20 ;  /* 0x000000141121723e */ /* 0x000fc400000000ff */
[----:B------:R-:W-:Y:S02]  /*10ba0*/  F2FP.F16.F32.PACK_AB R34, R37, R4 ;  /* 0x000000042522723e */ /* 0x000fe400000000ff */
[----:B------:R-:W-:Y:S02]  /*10bb0*/  F2FP.F16.F32.PACK_AB R35, R38, R7 ;  /* 0x000000072623723e */ /* 0x000fe400000000ff */
.L_x_752:
[----:B------:R-:W-:Y:S05]  /*10bc0*/  BSYNC.RECONVERGENT B0 ;  /* 0x0000000000007941 */ /* 0x000fea0003800200 */
.L_x_751:
[----:B-----5:R4:W-:Y:S02]  /*10bd0*/  STS.128 [R211+0x5000], R32 ;  /* 0x00500020d3007388 */ /* 0x0209e40000000c00 */
.L_x_742:
[----:B------:R-:W-:Y:S05]  /*10be0*/  BSYNC.RECONVERGENT B2 ;  /* 0x0000000000027941 */ /* 0x000fea0003800200 */
.L_x_741:
[----:B-1--4-:R-:W-:-:S04]  /*10bf0*/  IADD3 R32, PT, PT, R108, 0x30, RZ ;  /* 0x000000306c207810 */ /* 0x012fc80007ffe0ff */
[----:B------:R-:W-:-:S13]  /*10c00*/  ISETP.GE.AND P0, PT, R32, R27, PT ;  /* 0x0000001b2000720c */ /* 0x000fda0003f06270 */
[----:B------:R-:W-:Y:S05]  /*10c10*/  @P0 BRA `(.L_x_668) ;  /* 0x0000001000400947 */ /* 0x000fea0003800000 */
[----:B------:R-:W1:Y:S01]  /*10c20*/  LDC R27, c[0x0][0x440] ;  /* 0x00011000ff1b7b82 */ /* 0x000e620000000800 */
[----:B---3--:R-:W-:Y:S01]  /*10c30*/  IMAD.WIDE.U32 R28, R2, 0x60, R28 ;  /* 0x00000060021c7825 */ /* 0x008fe200078e001c */
[----:B------:R-:W-:Y:S03]  /*10c40*/  BSSY.RECONVERGENT B1, `(.L_x_753) ;  /* 0x000005c000017945 */ /* 0x000fe60003800200 */
[----:B------:R-:W-:Y:S01]  /*10c50*/  IMAD R3, R3, 0x60, RZ ;  /* 0x0000006003037824 */ /* 0x000fe200078e02ff */
[----:B------:R-:W-:-:S04]  /*10c60*/  MOV R2, R28 ;  /* 0x0000001c00027202 */ /* 0x000fc80000000f00 */
[----:B------:R-:W-:Y:S02]  /*10c70*/  IADD3 R3, PT, PT, R3, R29, RZ ;  /* 0x0000001d03037210 */ /* 0x000fe40007ffe0ff */
[----:B-1----:R-:W-:-:S13]  /*10c80*/  ISETP.GE.AND P0, PT, R12, R27, PT ;  /* 0x0000001b0c00720c */ /* 0x002fda0003f06270 */
        /* <DEDUP_REMOVED lines=24> */
[----:B-----5:R-:W-:Y:S01]  /*10e10*/  MOV R33, R30 ;  /* 0x0000001e00217202 */ /* 0x020fe20000000f00 */
[--C-:B--2---:R-:W-:Y:S02]  /*10e20*/  HADD2.F32 R30, -RZ, R20.reuse.H0_H0 ;  /* 0x20000014ff1e7230 */ /* 0x104fe40000004100 */
[----:B------:R-:W-:Y:S02]  /*10e30*/  HADD2.F32 R34, -RZ, R20.H1_H1 ;  /* 0x30000014ff227230 */ /* 0x000fe40000004100 */
[--C-:B------:R-:W-:Y:S02]  /*10e40*/  HADD2.F32 R20, -RZ, R21.reuse.H0_H0 ;  /* 0x20000015ff147230 */ /* 0x100fe40000004100 */
[----:B------:R-:W-:Y:S02]  /*10e50*/  HADD2.F32 R35, -RZ, R21.H1_H1 ;  /* 0x30000015ff237230 */ /* 0x000fe40000004100 */
[----:B---3--:R-:W-:-:S02]  /*10e60*/  HADD2.F32 R39, -RZ, R5.H0_H0 ;  /* 0x20000005ff277230 */ /* 0x008fc40000004100 */
[----:B------:R-:W-:Y:S02]  /*10e70*/  HADD2.F32 R38, -RZ, R5.H1_H1 ;  /* 0x30000005ff267230 */ /* 0x000fe40000004100 */
[--C-:B------:R-:W-:Y:S02]  /*10e80*/  HADD2.F32 R21, -RZ, R22.reuse.H0_H0 ;  /* 0x20000016ff157230 */ /* 0x100fe40000004100 */
[----:B------:R-:W-:Y:S01]  /*10e90*/  @!P1 FADD.FTZ R39, -R39, -RZ ;  /* 0x800000ff27279221 */ /* 0x000fe20000010100 */
[----:B------:R-:W-:Y:S02]  /*10ea0*/  HADD2.F32 R36, -RZ, R22.H1_H1 ;  /* 0x30000016ff247230 */ /* 0x000fe40000004100 */
[----:B------:R-:W-:Y:S01]  /*10eb0*/  @!P1 FADD.FTZ R38, -R38, -RZ ;  /* 0x800000ff26269221 */ /* 0x000fe20000010100 */
[----:B------:R-:W-:Y:S02]  /*10ec0*/  HADD2.F32 R5, -RZ, R7.H0_H0 ;  /* 0x20000007ff057230 */ /* 0x000fe40000004100 */
[----:B------:R-:W-:Y:S01]  /*10ed0*/  FMUL.FTZ R20, R39, R20 ;  /* 0x0000001427147220 */ /* 0x000fe20000410000 */
[----:B------:R-:W-:-:S02]  /*10ee0*/  HADD2.F32 R22, -RZ, R23.H0_H0 ;  /* 0x20000017ff167230 */ /* 0x000fc40000004100 */
[----:B------:R-:W-:Y:S01]  /*10ef0*/  FMUL.FTZ R35, R38, R35 ;  /* 0x0000002326237220 */ /* 0x000fe20000410000 */
[----:B------:R-:W-:Y:S02]  /*10f00*/  HADD2.F32 R37, -RZ, R23.H1_H1 ;  /* 0x30000017ff257230 */ /* 0x000fe40000004100 */
[----:B------:R-:W-:Y:S01]  /*10f10*/  @!P1 FADD.FTZ R5, -R5, -RZ ;  /* 0x800000ff05059221 */ /* 0x000fe20000010100 */
[--C-:B------:R-:W-:Y:S02]  /*10f20*/  HADD2.F32 R23, -RZ, R4.reuse.H0_H0 ;  /* 0x20000004ff177230 */ /* 0x100fe40000004100 */
[----:B------:R-:W-:Y:S02]  /*10f30*/  HADD2.F32 R41, -RZ, R4.H1_H1 ;  /* 0x30000004ff297230 */ /* 0x000fe40000004100 */
[----:B------:R-:W-:Y:S01]  /*10f40*/  FMUL.FTZ R22, R5, R22 ;  /* 0x0000001605167220 */ /* 0x000fe20000410000 */
[--C-:B------:R-:W-:Y:S02]  /*10f50*/  HADD2.F32 R4, -RZ, R6.reuse.H0_H0 ;  /* 0x20000006ff047230 */ /* 0x100fe40000004100 */
[----:B------:R-:W-:Y:S01]  /*10f60*/  @!P1 FADD.FTZ R23, -R23, -RZ ;  /* 0x800000ff17179221 */ /* 0x000fe20000010100 */
[----:B------:R-:W-:-:S02]  /*10f70*/  HADD2.F32 R43, -RZ, R6.H1_H1 ;  /* 0x30000006ff2b7230 */ /* 0x000fc40000004100 */
[----:B------:R-:W-:Y:S01]  /*10f80*/  @!P1 FADD.FTZ R41, -R41, -RZ ;  /* 0x800000ff29299221 */ /* 0x000fe20000010100 */
[----:B------:R-:W-:Y:S02]  /*10f90*/  HADD2.F32 R6, -RZ, R7.H1_H1 ;  /* 0x30000007ff067230 */ /* 0x000fe40000004100 */
[----:B------:R-:W-:Y:S01]  /*10fa0*/  @!P1 FADD.FTZ R4, -R4, -RZ ;  /* 0x800000ff04049221 */ /* 0x000fe20000010100 */
[----:B------:R-:W-:Y:S02]  /*10fb0*/  HADD2.F32 R5, -RZ, R28.H0_H0 ;  /* 0x2000001cff057230 */ /* 0x000fe40000004100 */
        /* <DEDUP_REMOVED lines=34> */
.L_x_756:
[----:B------:R-:W-:Y:S05]  /*111e0*/  BSYNC.RECONVERGENT B0 ;  /* 0x0000000000007941 */ /* 0x000fea0003800200 */
.L_x_755:
[----:B-----5:R4:W-:Y:S02]  /*111f0*/  STS.128 [R211+0x1800], R28 ;  /* 0x0018001cd3007388 */ /* 0x0209e40000000c00 */
.L_x_754:
[----:B------:R-:W-:Y:S05]  /*11200*/  BSYNC.RECONVERGENT B1 ;  /* 0x0000000000017941 */ /* 0x000fea0003800200 */
.L_x_753:
[----:B------:R-:W-:Y:S01]  /*11210*/  ISETP.GE.AND P0, PT, R10, R27, PT ;  /* 0x0000001b0a00720c */ /* 0x000fe20003f06270 */
[----:B------:R-:W-:-:S12]  /*11220*/  BSSY.RECONVERGENT B1, `(.L_x_757) ;  /* 0x0000058000017945 */ /* 0x000fd80003800200 */
        /* <DEDUP_REMOVED lines=85> */
.L_x_760:
[----:B------:R-:W-:Y:S05]  /*11780*/  BSYNC.RECONVERGENT B0 ;  /* 0x0000000000007941 */ /* 0x000fea0003800200 */
.L_x_759:
[----:B-----5:R1:W-:Y:S02]  /*11790*/  STS.128 [R211+0x3800], R28 ;  /* 0x0038001cd3007388 */ /* 0x0203e40000000c00 */
.L_x_758:
[----:B------:R-:W-:Y:S05]  /*117a0*/  BSYNC.RECONVERGENT B1 ;  /* 0x0000000000017941 */ /* 0x000fea0003800200 */
.L_x_757:
        /* <DEDUP_REMOVED lines=16> */
[----:B-1-3--:R-:W-:-:S02]  /*118b0*/  SHF.L.U64.HI R2, R5, 0x1, R8 ;  /* 0x0000000105027819 */ /* 0x00afc40000010208 */
[----:B----4-:R-:W-:-:S03]  /*118c0*/  IADD3 R4, P0, PT, R0, UR8, RZ ;  /* 0x0000000800047c10 */ /* 0x010fc6000ff1e0ff */
[----:B------:R-:W2:Y:S01]  /*118d0*/  LDG.E.128 R20, desc[UR6][R20.64+0x100] ;  /* 0x0001000614147981 */ /* 0x000ea2000c1e1d00 */
[----:B------:R-:W-:Y:S01]  /*118e0*/  IADD3.X R5, PT, PT, R2, UR9, RZ, P0, !PT ;  /* 0x0000000902057c10 */ /* 0x000fe200087fe4ff */
[----:B------:R-:W1:Y:S05]  /*118f0*/  LDCU.64 UR8, c[0x0][0x4c8] ;  /* 0x00009900ff0877ac */ /* 0x000e6a0008000a00 */
[----:B------:R-:W3:Y:S01]  /*11900*/  LDG.E.128 R4, desc[UR6][R4.64+0x100] ;  /* 0x0001000604047981 */ /* 0x000ee2000c1e1d00 */
[----:B-1----:R-:W-:-:S04]  /*11910*/  IADD3 R16, P0, PT, R0, UR8, RZ ;  /* 0x0000000800107c10 */ /* 0x002fc8000ff1e0ff */
[----:B------:R-:W-:-:S06]  /*11920*/  IADD3.X R17, PT, PT, R2, UR9, RZ, P0, !PT ;  /* 0x0000000902117c10 */ /* 0x000fcc00087fe4ff */
[----:B------:R-:W4:Y:S01]  /*11930*/  LDG.E.128 R16, desc[UR6][R16.64+0x100] ;  /* 0x0001000610107981 */ /* 0x000f22000c1e1d00 */
[----:B--2---:R-:W-:Y:S02]  /*11940*/  HADD2.F32 R8, -RZ, R23.H0_H0 ;  /* 0x20000017ff087230 */ /* 0x004fe40000004100 */
[--C-:B------:R-:W-:Y:S02]  /*11950*/  HADD2.F32 R0, -RZ, R20.reuse.H0_H0 ;  /* 0x20000014ff007230 */ /* 0x100fe40000004100 */
[----:B------:R-:W-:Y:S02]  /*11960*/  HADD2.F32 R20, -RZ, R20.H1_H1 ;  /* 0x30000014ff147230 */ /* 0x000fe40000004100 */
[----:B------:R-:W-:Y:S02]  /*11970*/  HADD2.F32 R2, -RZ, R21.H0_H0 ;  /* 0x20000015ff027230 */ /* 0x000fe40000004100 */
[--C-:B---3--:R-:W-:Y:S02]  /*11980*/  HADD2.F32 R15, -RZ, R5.reuse.H0_H0 ;  /* 0x20000005ff0f7230 */ /* 0x108fe40000004100 */
[----:B------:R-:W-:-:S02]  /*11990*/  HADD2.F32 R14, -RZ, R5.H1_H1 ;  /* 0x30000005ff0e7230 */ /* 0x000fc40000004100 */
[----:B------:R-:W-:Y:S02]  /*119a0*/  HADD2.F32 R5, -RZ, R7.H0_H0 ;  /* 0x20000007ff057230 */ /* 0x000fe40000004100 */
[----:B------:R-:W-:Y:S01]  /*119b0*/  @!P1 FADD.FTZ R15, -R15, -RZ ;  /* 0x800000ff0f0f9221 */ /* 0x000fe20000010100 */
[--C-:B------:R-:W-:Y:S02]  /*119c0*/  HADD2.F32 R11, -RZ, R4.reuse.H0_H0 ;  /* 0x20000004ff0b7230 */ /* 0x100fe40000004100 */
[----:B------:R-:W-:Y:S01]  /*119d0*/  @!P1 FADD.FTZ R14, -R14, -RZ ;  /* 0x800000ff0e0e9221 */ /* 0x000fe20000010100 */
[----:B------:R-:W-:Y:S02]  /*119e0*/  HADD2.F32 R25, -RZ, R4.H1_H1 ;  /* 0x30000004ff197230 */ /* 0x000fe40000004100 */
[----:B------:R-:W-:Y:S01]  /*119f0*/  @!P1 FADD.FTZ R5, -R5, -RZ ;  /* 0x800000ff05059221 */ /* 0x000fe20000010100 */
[--C-:B------:R-:W-:Y:S02]  /*11a00*/  HADD2.F32 R4, -RZ, R6.reuse.H0_H0 ;  /* 0x20000006ff047230 */ /* 0x100fe40000004100 */
[----:B------:R-:W-:Y:S01]  /*11a10*/  @!P1 FADD.FTZ R11, -R11, -RZ ;  /* 0x800000ff0b0b9221 */ /* 0x000fe20000010100 */
[----:B------:R-:W-:-:S02]  /*11a20*/  HADD2.F32 R27, -RZ, R6.H1_H1 ;  /* 0x30000006ff1b7230 */ /* 0x000fc40000004100 */
[----:B------:R-:W-:Y:S01]  /*11a30*/  FMUL.FTZ R8, R5, R8 ;  /* 0x0000000805087220 */ /* 0x000fe20000410000 */
[----:B------:R-:W-:Y:S02]  /*11a40*/  HADD2.F32 R6, -RZ, R7.H1_H1 ;  /* 0x30000007ff067230 */ /* 0x000fe40000004100 */
[----:B------:R-:W-:Y:S01]  /*11a50*/  @!P1 FADD.FTZ R25, -R25, -RZ ;  /* 0x800000ff19199221 */ /* 0x000fe20000010100 */
[----:B------:R-:W-:Y:S02]  /*11a60*/  HADD2.F32 R3, -RZ, R22.H0_H0 ;  /* 0x20000016ff037230 */ /* 0x000fe40000004100 */
[----:B------:R-:W-:Y:S01]  /*11a70*/  FMUL.FTZ R0, R11, R0 ;  /* 0x000000000b007220 */ /* 0x000fe20000410000 */
[----:B------:R-:W-:Y:S02]  /*11a80*/  HADD2.F32 R23, -RZ, R23.H1_H1 ;  /* 0x30000017ff177230 */ /* 0x000fe40000004100 */
[----:B------:R-:W-:Y:S01]  /*11a90*/  @!P1 FADD.FTZ R6, -R6, -RZ ;  /* 0x800000ff06069221 */ /* 0x000fe20000010100 */
[----:B-----5:R-:W-:-:S02]  /*11aa0*/  HADD2.F32 R5, -RZ, R28.H0_H0 ;  /* 0x2000001cff057230 */ /* 0x020fc40000004100 */
[----:B------:R-:W-:Y:S01]  /*11ab0*/  @!P1 FADD.FTZ R4, -R4, -RZ ;  /* 0x800000ff04049221 */ /* 0x000fe20000010100 */
[----:B----4-:R-:W-:Y:S02]  /*11ac0*/  HADD2.F32 R7, -RZ, R16.H0_H0 ;  /* 0x20000010ff077230 */ /* 0x010fe40000004100 */
[----:B------:R-:W-:Y:S01]  /*11ad0*/  @!P1 FADD.FTZ R27, -R27, -RZ ;  /* 0x800000ff1b1b9221 */ /* 0x000fe20000010100 */
[----:B------:R-:W-:Y:S02]  /*11ae0*/  HADD2.F32 R21, -RZ, R21.H1_H1 ;  /* 0x30000015ff157230 */ /* 0x000fe40000004100 */
[----:B------:R-:W-:Y:S01]  /*11af0*/  FMUL.FTZ R20, R25, R20 ;  /* 0x0000001419147220 */ /* 0x000fe20000410000 */
[----:B------:R-:W-:Y:S02]  /*11b00*/  HADD2.F32 R22, -RZ, R22.H1_H1 ;  /* 0x30000016ff167230 */ /* 0x000fe40000004100 */
[----:B------:R-:W-:Y:S01]  /*11b10*/  FMUL.FTZ R23, R6, R23 ;  /* 0x0000001706177220 */ /* 0x000fe20000410000 */
[----:B------:R-:W-:Y:S01]  /*11b20*/  FFMA.FTZ R0, R7, R5, R0 ;  /* 0x0000000507007223 */ /* 0x000fe20000010000 */
[----:B------:R-:W-:Y:S01]  /*11b30*/  FMUL.FTZ R2, R15, R2 ;  /* 0x000000020f027220 */ /* 0x000fe20000410000 */
[----:B------:R-:W-:Y:S01]  /*11b40*/  FMUL.FTZ R21, R14, R21 ;  /* 0x000000150e157220 */ /* 0x000fe20000410000 */
[----:B------:R-:W-:Y:S01]  /*11b50*/  FMUL.FTZ R3, R4, R3 ;  /* 0x0000000304037220 */ /* 0x000fe20000410000 */
[----:B------:R-:W-:Y:S01]  /*11b60*/  FMUL.FTZ R22, R27, R22 ;  /* 0x000000161b167220 */ /* 0x000fe20000410000 */
[----:B------:R-:W-:-:S02]  /*11b70*/  HADD2.F32 R11, -RZ, R29.H0_H0 ;  /* 0x2000001dff0b7230 */ /* 0x000fc40000004100 */
[--C-:B------:R-:W-:Y:S02]  /*11b80*/  HADD2.F32 R25, -RZ, R17.reuse.H0_H0 ;  /* 0x20000011ff197230 */ /* 0x100fe40000004100 */
[----:B------:R-:W-:Y:S02]  /*11b90*/  HADD2.F32 R6, -RZ, R17.H1_H1 ;  /* 0x30000011ff067230 */ /* 0x000fe40000004100 */
[----:B------:R-:W-:Y:S02]  /*11ba0*/  HADD2.F32 R5, -RZ, R30.H0_H0 ;  /* 0x2000001eff057230 */ /* 0x000fe40000004100 */
[----:B------:R-:W-:Y:S01]  /*11bb0*/  FFMA.FTZ R2, R25, R11, R2 ;  /* 0x0000000b19027223 */ /* 0x000fe20000010002 */
[----:B------:R-:W-:Y:S02]  /*11bc0*/  HADD2.F32 R7, -RZ, R31.H0_H0 ;  /* 0x2000001fff077230 */ /* 0x000fe40000004100 */
[----:B------:R-:W-:Y:S02]  /*11bd0*/  HADD2.F32 R15, -RZ, R28.H1_H1 ;  /* 0x3000001cff0f7230 */ /* 0x000fe40000004100 */
[----:B------:R-:W-:-:S02]  /*11be0*/  HADD2.F32 R27, -RZ, R16.H1_H1 ;  /* 0x30000010ff1b7230 */ /* 0x000fc40000004100 */
[--C-:B------:R-:W-:Y:S02]  /*11bf0*/  HADD2.F32 R4, -RZ, R18.reuse.H0_H0 ;  /* 0x20000012ff047230 */ /* 0x100fe40000004100 */
[----:B------:R-:W-:Y:S02]  /*11c00*/  HADD2.F32 R33, -RZ, R18.H1_H1 ;  /* 0x30000012ff217230 */ /* 0x000fe40000004100 */
[----:B------:R-:W-:Y:S01]  /*11c10*/  FFMA.FTZ R15, R27, R15, R20 ;  /* 0x0000000f1b0f7223 */ /* 0x000fe20000010014 */
[--C-:B------:R-:W-:Y:S02]  /*11c20*/  HADD2.F32 R17, -RZ, R19.reuse.H0_H0 ;  /* 0x20000013ff117230 */ /* 0x100fe40000004100 */
[----:B------:R-:W-:Y:S01]  /*11c30*/  FFMA.FTZ R3, R4, R5, R3 ;  /* 0x0000000504037223 */ /* 0x000fe20000010003 */
[----:B------:R-:W-:Y:S02]  /*11c40*/  HADD2.F32 R14, -RZ, R19.H1_H1 ;  /* 0x30000013ff0e7230 */ /* 0x000fe40000004100 */
[----:B------:R-:W-:-:S02]  /*11c50*/  HADD2.F32 R29, -RZ, R29.H1_H1 ;  /* 0x3000001dff1d7230 */ /* 0x000fc40000004100 */
[----:B------:R-:W-:Y:S01]  /*11c60*/  FFMA.FTZ R7, R17, R7, R8 ;  /* 0x0000000711077223 */ /* 0x000fe20000010008 */
        /* <DEDUP_REMOVED lines=9> */
.L_x_762:
[----:B------:R-:W-:Y:S05]  /*11d00*/  BSYNC.RECONVERGENT B0 ;  /* 0x0000000000007941 */ /* 0x000fea0003800200 */
.L_x_761:
[----:B-----5:R4:W-:Y:S02]  /*11d10*/  STS.128 [R211+0x5800], R28 ;  /* 0x0058001cd3007388 */ /* 0x0209e40000000c00 */
.L_x_668:
[----:B------:R-:W-:Y:S05]  /*11d20*/  BSYNC.RECONVERGENT B3 ;  /* 0x0000000000037941 */ /* 0x000fea0003800200 */
.L_x_657:
[----:B--2---:R-:W-:Y:S01]  /*11d30*/  IADD3 R5, PT, PT, -R60, R65, RZ ;  /* 0x000000413c057210 */ /* 0x004fe20007ffe1ff */
[----:B------:R-:W-:Y:S03]  /*11d40*/  BSSY.RECONVERGENT B0, `(.L_x_763) ;  /* 0x000001a000007945 */ /* 0x000fe60003800200 */
[----:B------:R-:W-:-:S13]  /*11d50*/  ISETP.GE.AND P3, PT, R108, R5, PT ;  /* 0x000000056c00720c */ /* 0x000fda0003f66270 */
[----:B------:R-:W-:Y:S05]  /*11d60*/  @P3 BRA `(.L_x_764) ;  /* 0x00000000005c3947 */ /* 0x000fea0003800000 */
[----:B------:R-:W2:Y:S02]  /*11d70*/  LDCU UR4, c[0x0][0x440] ;  /* 0x00008800ff0477ac */ /* 0x000ea40008000800 */
[----:B--2---:R-:W-:Y:S02]  /*11d80*/  ISETP.GE.AND P1, PT, R12, UR4, PT ;  /* 0x000000040c007c0c */ /* 0x004fe4000bf26270 */
[----:B------:R-:W-:-:S11]  /*11d90*/  ISETP.GE.AND P0, PT, R10, UR4, PT ;  /* 0x000000040a007c0c */ /* 0x000fd6000bf06270 */
[----:B-1-34-:R-:W-:Y:S02]  /*11da0*/  @!P1 IMAD.MOV.U32 R2, RZ, RZ, R194 ;  /* 0x000000ffff029224 */ /* 0x01afe400078e00c2 */
        /* <DEDUP_REMOVED lines=18> */
.L_x_765:
[----:B------:R2:W-:Y:S02]  /*11ed0*/  STS.128 [R211+0xa000], RZ ;  /* 0x00a000ffd3007388 */ /* 0x0005e40000000c00 */
.L_x_764:
[----:B------:R-:W-:Y:S05]  /*11ee0*/  BSYNC.RECONVERGENT B0 ;  /* 0x0000000000007941 */ /* 0x000fea0003800200 */
.L_x_763:
[----:B------:R-:W-:Y:S01]  /*11ef0*/  ISETP.GE.AND P0, PT, R24, R5, PT ;  /* 0x000000051800720c */ /* 0x000fe20003f06270 */
[----:B------:R-:W-:-:S12]  /*11f00*/  BSSY.RECONVERGENT B0, `(.L_x_766) ;  /* 0x0000019000007945 */ /* 0x000fd80003800200 */
[----:B------:R-:W-:Y:S05]  /*11f10*/  @P0 BRA `(.L_x_767) ;  /* 0x00000000005c0947 */ /* 0x000fea0003800000 */
[----:B------:R-:W5:Y:S01]  /*11f20*/  LDCU UR4, c[0x0][0x440] ;  /* 0x00008800ff0477ac */ /* 0x000f620008000800 */
[----:B-1-34-:R-:W-:-:S04]  /*11f30*/  LEA R2, P2, R61, R194, 0x1 ;  /* 0x000000c23d027211 */ /* 0x01afc800078408ff */
        /* <DEDUP_REMOVED lines=20> */
.L_x_768:
[----:B------:R3:W-:Y:S02]  /*12080*/  STS.128 [R211+0xa800], RZ ;  /* 0x00a800ffd3007388 */ /* 0x0007e40000000c00 */
.L_x_767:
[----:B------:R-:W-:Y:S05]  /*12090*/  BSYNC.RECONVERGENT B0 ;  /* 0x0000000000007941 */ /* 0x000fea0003800200 */
.L_x_766:
[----:B------:R-:W-:Y:S01]  /*120a0*/  ISETP.GE.AND P0, PT, R26, R5, PT ;  /* 0x000000051a00720c */ /* 0x000fe20003f06270 */
[----:B------:R-:W-:-:S12]  /*120b0*/  BSSY.RECONVERGENT B0, `(.L_x_769) ;  /* 0x000001a000007945 */ /* 0x000fd80003800200 */
[----:B------:R-:W-:Y:S05]  /*120c0*/  @P0 BRA `(.L_x_770) ;  /* 0x0000000000600947 */ /* 0x000fea0003800000 */
[----:B-1-34-:R-:W1:Y:S01]  /*120d0*/  LDC.64 R2, c[0x0][0x3b8] ;  /* 0x0000ee00ff027b82 */ /* 0x01ae620000000a00 */
[----:B------:R-:W3:Y:S02]  /*120e0*/  LDCU UR4, c[0x0][0x440] ;  /* 0x00008800ff0477ac */ /* 0x000ee40008000800 */
[----:B---3--:R-:W-:Y:S02]  /*120f0*/  ISETP.GE.AND P1, PT, R12, UR4, PT ;  /* 0x000000040c007c0c */ /* 0x008fe4000bf26270 */
[----:B------:R-:W-:Y:S02]  /*12100*/  ISETP.GE.AND P0, PT, R10, UR4, PT ;  /* 0x000000040a007c0c */ /* 0x000fe4000bf06270 */
[----:B-1----:R-:W-:-:S04]  /*12110*/  LEA R6, P2, R2, R194, 0x6 ;  /* 0x000000c202067211 */ /* 0x002fc800078430ff */
[----:B------:R-:W-:-:S05]  /*12120*/  LEA.HI.X R7, R2, R195, R3, 0x6, P2 ;  /* 0x000000c302077211 */ /* 0x000fca00010f3403 */
        /* <DEDUP_REMOVED lines=17> */
.L_x_771:
[----:B------:R3:W-:Y:S02]  /*12240*/  STS.128 [R211+0xb000], RZ ;  /* 0x00b000ffd3007388 */ /* 0x0007e40000000c00 */
.L_x_770:
[----:B------:R-:W-:Y:S05]  /*12250*/  BSYNC.RECONVERGENT B0 ;  /* 0x0000000000007941 */ /* 0x000fea0003800200 */
.L_x_769:
[----:B------:R-:W-:Y:S01]  /*12260*/  ISETP.GE.AND P0, PT, R32, R5, PT ;  /* 0x000000052000720c */ /* 0x000fe20003f06270 */
[----:B------:R-:W-:-:S12]  /*12270*/  BSSY.RECONVERGENT B0, `(.L_x_772) ;  /* 0x000001b000007945 */ /* 0x000fd80003800200 */
[----:B------:R-:W-:Y:S05]  /*12280*/  @P0 BRA `(.L_x_773) ;  /* 0x0000000000640947 */ /* 0x000fea0003800000 */
[----:B-1-34-:R-:W1:Y:S01]  /*12290*/  LDC.64 R2, c[0x0][0x3b8] ;  /* 0x0000ee00ff027b82 */ /* 0x01ae620000000a00 */
[----:B------:R-:W3:Y:S02]  /*122a0*/  LDCU UR4, c[0x0][0x440] ;  /* 0x00008800ff0477ac */ /* 0x000ee40008000800 */
[----:B---3--:R-:W-:Y:S02]  /*122b0*/  ISETP.GE.AND P1, PT, R12, UR4, PT ;  /* 0x000000040c007c0c */ /* 0x008fe4000bf26270 */
[----:B------:R-:W-:Y:S01]  /*122c0*/  ISETP.GE.AND P0, PT, R10, UR4, PT ;  /* 0x000000040a007c0c */ /* 0x000fe2000bf06270 */
[----:B-1----:R-:W-:-:S04]  /*122d0*/  IMAD.WIDE.U32 R6, R2, 0x60, R194 ;  /* 0x0000006002067825 */ /* 0x002fc800078e00c2 */
[----:B------:R-:W-:-:S05]  /*122e0*/  IMAD R3, R3, 0x60, RZ ;  /* 0x0000006003037824 */ /* 0x000fca00078e02ff */
[----:B------:R-:W-:-:S05]  /*122f0*/  IADD3 R7, PT, PT, R3, R7, RZ ;  /* 0x0000000703077210 */ /* 0x000fca0007ffe0ff */
        /* <DEDUP_REMOVED lines=17> */
.L_x_774:
[----:B------:R3:W-:Y:S02]  /*12410*/  STS.128 [R211+0xb800], RZ ;  /* 0x00b800ffd3007388 */ /* 0x0007e40000000c00 */
.L_x_773:
[----:B------:R-:W-:Y:S05]  /*12420*/  BSYNC.RECONVERGENT B0 ;  /* 0x0000000000007941 */ /* 0x000fea0003800200 */
.L_x_772:
        /* <DEDUP_REMOVED lines=27> */
.L_x_777:
[----:B------:R4:W-:Y:S01]  /*125e0*/  STS.128 [R211+0x10000], RZ ;  /* 0x010000ffd3007388 */ /* 0x0009e20000000c00 */
[----:B------:R-:W-:Y:S05]  /*125f0*/  BRA `(.L_x_778) ;  /* 0x00000000000c7947 */ /* 0x000fea0003800000 */
.L_x_776:
[----:B------:R1:W-:Y:S04]  /*12600*/  STS.128 [R211+0xc000], RZ ;  /* 0x00c000ffd3007388 */ /* 0x0003e80000000c00 */
[----:B------:R1:W-:Y:S04]  /*12610*/  STS.128 [R211+0xe000], RZ ;  /* 0x00e000ffd3007388 */ /* 0x0003e80000000c00 */
[----:B------:R1:W-:Y:S02]  /*12620*/  STS.128 [R211+0x10000], RZ ;  /* 0x010000ffd3007388 */ /* 0x0003e40000000c00 */
.L_x_778:
[----:B------:R-:W-:Y:S05]  /*12630*/  BSYNC.RECONVERGENT B0 ;  /* 0x0000000000007941 */ /* 0x000fea0003800200 */
.L_x_775:
[----:B------:R-:W-:Y:S01]  /*12640*/  ISETP.GE.AND P0, PT, R24, R5, PT ;  /* 0x000000051800720c */ /* 0x000fe20003f06270 */
[----:B------:R-:W-:-:S12]  /*12650*/  BSSY.RECONVERGENT B0, `(.L_x_779) ;  /* 0x000001c000007945 */ /* 0x000fd80003800200 */
[----:B------:R1:W-:Y:S04]  /*12660*/  @P0 STS.128 [R211+0xc800], RZ ;  /* 0x00c800ffd3000388 */ /* 0x0003e80000000c00 */
[----:B------:R1:W-:Y:S04]  /*12670*/  @P0 STS.128 [R211+0xe800], RZ ;  /* 0x00e800ffd3000388 */ /* 0x0003e80000000c00 */
[----:B------:R1:W-:Y:S01]  /*12680*/  @P0 STS.128 [R211+0x10800], RZ ;  /* 0x010800ffd3000388 */ /* 0x0003e20000000c00 */
        /* <DEDUP_REMOVED lines=23> */
.L_x_781:
[----:B------:R3:W-:Y:S02]  /*12800*/  STS.128 [R211+0x10800], RZ ;  /* 0x010800ffd3007388 */ /* 0x0007e40000000c00 */
.L_x_780:
[----:B------:R-:W-:Y:S05]  /*12810*/  BSYNC.RECONVERGENT B0 ;  /* 0x0000000000007941 */ /* 0x000fea0003800200 */
.L_x_779:
[----:B------:R-:W-:Y:S01]  /*12820*/  ISETP.GE.AND P0, PT, R26, R5, PT ;  /* 0x000000051a00720c */ /* 0x000fe20003f06270 */
[----:B------:R-:W-:-:S12]  /*12830*/  BSSY.RECONVERGENT B0, `(.L_x_782) ;  /* 0x000001d000007945 */ /* 0x000fd80003800200 */
[----:B------:R1:W-:Y:S04]  /*12840*/  @P0 STS.128 [R211+0xd000], RZ ;  /* 0x00d000ffd3000388 */ /* 0x0003e80000000c00 */
[----:B------:R1:W-:Y:S04]  /*12850*/  @P0 STS.128 [R211+0xf000], RZ ;  /* 0x00f000ffd3000388 */ /* 0x0003e80000000c00 */
[----:B------:R1:W-:Y:S01]  /*12860*/  @P0 STS.128 [R211+0x11000], RZ ;  /* 0x011000ffd3000388 */ /* 0x0003e20000000c00 */
        /* <DEDUP_REMOVED lines=24> */
.L_x_784:
[----:B------:R3:W-:Y:S02]  /*129f0*/  STS.128 [R211+0x11000], RZ ;  /* 0x011000ffd3007388 */ /* 0x0007e40000000c00 */
.L_x_783:
[----:B------:R-:W-:Y:S05]  /*12a00*/  BSYNC.RECONVERGENT B0 ;  /* 0x0000000000007941 */ /* 0x000fea0003800200 */
.L_x_782:
[----:B------:R-:W-:Y:S01]  /*12a10*/  ISETP.GE.AND P0, PT, R32, R5, PT ;  /* 0x000000052000720c */ /* 0x000fe20003f06270 */
[C---:B------:R-:W-:Y:S01]  /*12a20*/  IMAD.SHL.U32 R184, R63.reuse, 0x8, RZ ;  /* 0x000000083fb87824 */ /* 0x040fe200078e00ff */
[----:B------:R-:W-:Y:S01]  /*12a30*/  SHF.R.U32.HI R186, RZ, 0x1, R63 ;  /* 0x00000001ffba7819 */ /* 0x000fe2000001163f */
[C---:B------:R-:W-:Y:S01]  /*12a40*/  IMAD.SHL.U32 R187, R63.reuse, 0x20, RZ ;  /* 0x000000203fbb7824 */ /* 0x040fe200078e00ff */
[----:B------:R-:W-:Y:S01]  /*12a50*/  BSSY.RECONVERGENT B0, `(.L_x_785) ;  /* 0x0000024000007945 */ /* 0x000fe20003800200 */
[----:B------:R-:W-:Y:S01]  /*12a60*/  IMAD.SHL.U32 R0, R63, 0x40, RZ ;  /* 0x000000403f007824 */ /* 0x000fe200078e00ff */
[----:B------:R-:W-:Y:S02]  /*12a70*/  LOP3.LUT R184, R184, 0x38, RZ, 0xc0, !PT ;  /* 0x00000038b8b87812 */ /* 0x000fe400078ec0ff */
[----:B-1-34-:R-:W-:Y:S02]  /*12a80*/  LOP3.LUT R3, R186, 0x8, RZ, 0xc0, !PT ;  /* 0x00000008ba037812 */ /* 0x01afe400078ec0ff */
[----:B------:R-:W-:-:S02]  /*12a90*/  LOP3.LUT R187, R187, 0x7c00, RZ, 0xc0, !PT ;  /* 0x00007c00bbbb7812 */ /* 0x000fc400078ec0ff */
[----:B------:R-:W-:Y:S01]  /*12aa0*/  LOP3.LUT R3, R184, R64, R3, 0x1e, !PT ;  /* 0x00000040b8037212 */ /* 0x000fe200078e1e03 */
[----:B------:R1:W-:Y:S01]  /*12ab0*/  @P0 STS.128 [R211+0xd800], RZ ;  /* 0x00d800ffd3000388 */ /* 0x0003e20000000c00 */
[----:B------:R-:W-:-:S03]  /*12ac0*/  LOP3.LUT R2, R187, 0x200, R0, 0xf8, !PT ;  /* 0x00000200bb027812 */ /* 0x000fc600078ef800 */
[----:B------:R1:W-:Y:S04]  /*12ad0*/  @P0 STS.128 [R211+0xf800], RZ ;  /* 0x00f800ffd3000388 */ /* 0x0003e80000000c00 */
[----:B------:R1:W-:Y:S01]  /*12ae0*/  @P0 STS.128 [R211+0x11800], RZ ;  /* 0x011800ffd3000388 */ /* 0x0003e20000000c00 */
[----:B------:R-:W-:Y:S05]  /*12af0*/  @P0 BRA `(.L_x_786) ;  /* 0x0000000000640947 */ /* 0x000fea0003800000 */
[----:B------:R-:W3:Y:S01]  /*12b00*/  LDC.64 R4, c[0x0][0x3c0] ;  /* 0x0000f000ff047b82 */ /* 0x000ee20000000a00 */
[----:B------:R-:W4:Y:S02]  /*12b10*/  LDCU UR4, c[0x0][0x440] ;  /* 0x00008800ff0477ac */ /* 0x000f240008000800 */
[----:B----4-:R-:W-:Y:S02]  /*12b20*/  ISETP.GE.AND P1, PT, R184, UR4, PT ;  /* 0x00000004b8007c0c */ /* 0x010fe4000bf26270 */
[----:B------:R-:W-:Y:S01]  /*12b30*/  ISETP.GE.AND P0, PT, R10, UR4, PT ;  /* 0x000000040a007c0c */ /* 0x000fe2000bf06270 */
[----:B---3--:R-:W-:-:S04]  /*12b40*/  IMAD.WIDE.U32 R6, R4, 0x60, R196 ;  /* 0x0000006004067825 */ /* 0x008fc800078e00c4 */
        /* <DEDUP_REMOVED lines=19> */
.L_x_787:
[----:B------:R4:W-:Y:S02]  /*12c80*/  STS.128 [R211+0x11800], RZ ;  /* 0x011800ffd3007388 */ /* 0x0009e40000000c00 */
.L_x_786:
[----:B------:R-:W-:Y:S05]  /*12c90*/  BSYNC.RECONVERGENT B0 ;  /* 0x0000000000007941 */ /* 0x000fea0003800200 */
.L_x_785:
[----:B------:R-:W-:Y:S01]  /*12ca0*/  LOP3.LUT R5, R64, 0x8, R63, 0x78, !PT ;  /* 0x0000000840057812 */ /* 0x000fe200078e783f */
[----:B------:R-:W-:Y:S01]  /*12cb0*/  IMAD.IADD R92, R2, 0x1, R3 ;  /* 0x00000001025c7824 */ /* 0x000fe200078e0203 */
[----:B------:R-:W-:Y:S01]  /*12cc0*/  LOP3.LUT R97, R0, 0x400, RZ, 0xc0, !PT ;  /* 0x0000040000617812 */ /* 0x000fe200078ec0ff */
[----:B------:R-:W-:Y:S01]  /*12cd0*/  IMAD.MOV.U32 R185, RZ, RZ, 0x20 ;  /* 0x00000020ffb97424 */ /* 0x000fe200078e00ff */
[----:B------:R-:W-:Y:S01]  /*12ce0*/  LOP3.LUT R2, R5, R184, RZ, 0x3c, !PT ;  /* 0x000000b805027212 */ /* 0x000fe200078e3cff */
[----:B------:R-:W-:Y:S01]  /*12cf0*/  IMAD.MOV.U32 R5, RZ, RZ, 0x40 ;  /* 0x00000040ff057424 */ /* 0x000fe200078e00ff */
[----:B------:R-:W-:Y:S01]  /*12d00*/  LEA R92, R92, UR5, 0x1 ;  /* 0x000000055c5c7c11 */ /* 0x000fe2000f8e08ff */
[----:B------:R-:W0:Y:S01]  /*12d10*/  LDGDEPBAR ;  /* 0x00000000000079af */ /* 0x000e220000000000 */
[C---:B------:R-:W-:Y:S01]  /*12d20*/  LOP3.LUT P1, RZ, R63.reuse, 0x2, RZ, 0xc0, !PT ;  /* 0x000000023fff7812 */ /* 0x040fe2000782c0ff */
[----:B------:R-:W-:Y:S01]  /*12d30*/  IMAD R97, R2, 0x2, R97 ;  /* 0x0000000202617824 */ /* 0x000fe200078e0261 */
[----:B------:R-:W-:Y:S01]  /*12d40*/  LOP3.LUT P0, RZ, R63, 0x4, RZ, 0xc0, !PT ;  /* 0x000000043fff7812 */ /* 0x000fe2000780c0ff */
[----:B------:R-:W-:Y:S01]  /*12d50*/  LDSM.16.M88.4 R40, [R92] ;  /* 0x000000005c28783b */ /* 0x000fe20000000200 */
[----:B------:R-:W-:Y:S01]  /*12d60*/  SEL R11, R185, 0xffffffe0, !P1 ;  /* 0xffffffe0b90b7807 */ /* 0x000fe20004800000 */
[----:B------:R-:W-:Y:S01]  /*12d70*/  VIADD R64, R97, UR5 ;  /* 0x0000000561407c36 */ /* 0x000fe20008000000 */
[----:B------:R-:W-:Y:S01]  /*12d80*/  SEL R5, R5, 0xffffffc0, !P0 ;  /* 0xffffffc005057807 */ /* 0x000fe20004000000 */
[----:B------:R-:W5:Y:S01]  /*12d90*/  LDSM.16.M88.4 R72, [R97+UR5+0x6000] ;  /* 0x006000056148783b */ /* 0x000f620008000200 */
[----:B------:R-:W-:-:S02]  /*12da0*/  IMAD.SHL.U32 R63, R63, 0x2, RZ ;  /* 0x000000023f3f7824 */ /* 0x000fc400078e00ff */
[--C-:B------:R-:W-:Y:S01]  /*12db0*/  IMAD.IADD R96, R92, 0x1, R11.reuse ;  /* 0x000000015c607824 */ /* 0x100fe200078e020b */
[----:B------:R-:W2:Y:S01]  /*12dc0*/  LDSM.16.M88.4 R56, [R97+UR5+0x6800] ;  /* 0x006800056138783b */ /* 0x000ea20008000200 */
[----:B------:R-:W-:Y:S01]  /*12dd0*/  IMAD.IADD R67, R64, 0x1, R11 ;  /* 0x0000000140437824 */ /* 0x000fe200078e020b */
[----:B------:R-:W-:Y:S01]  /*12de0*/  LOP3.LUT R63, R63, 0x6, RZ, 0xc0, !PT ;  /* 0x000000063f3f7812 */ /* 0x000fe200078ec0ff */
[--C-:B------:R-:W-:Y:S01]  /*12df0*/  IMAD.IADD R66, R92, 0x1, R5.reuse ;  /* 0x000000015c427824 */ /* 0x100fe200078e0205 */
[----:B------:R-:W1:Y:S01]  /*12e00*/  LDSM.16.M88.4 R48, [R97+UR5+0x7000] ;  /* 0x007000056130783b */ /* 0x000e620008000200 */
[----:B------:R-:W-:Y:S02]  /*12e10*/  IMAD.IADD R64, R64, 0x1, R5 ;  /* 0x0000000140407824 */ /* 0x000fe400078e0205 */
[C---:B------:R-:W-:Y:S01]  /*12e20*/  IMAD.IADD R8, R11.reuse, 0x1, R66 ;  /* 0x000000010b087824 */ /* 0x040fe200078e0242 */
[----:B------:R-:W1:Y:S01]  /*12e30*/  LDSM.16.M88.4 R76, [R97+UR5+0x7800] ;  /* 0x00780005614c783b */ /* 0x000e620008000200 */
[----:B------:R-:W-:-:S03]  /*12e40*/  IMAD.IADD R2, R11, 0x1, R64 ;  /* 0x000000010b027824 */ /* 0x000fc600078e0240 */
[----:B------:R-:W-:Y:S04]  /*12e50*/  LDSM.16.M88.4 R24, [R96] ;  /* 0x000000006018783b */ /* 0x000fe80000000200 */
[----:B------:R-:W1:Y:S04]  /*12e60*/  LDSM.16.M88.4 R28, [R67+0x6000] ;  /* 0x00600000431c783b */ /* 0x000e680000000200 */
[----:B------:R-:W1:Y:S04]  /*12e70*/  LDSM.16.M88.4 R12, [R67+0x6800] ;  /* 0x00680000430c783b */ /* 0x000e680000000200 */
[----:B------:R-:W1:Y:S04]  /*12e80*/  LDSM.16.M88.4 R36, [R67+0x7000] ;  /* 0x007000004324783b */ /* 0x000e680000000200 */
[----:B------:R-:W1:Y:S04]  /*12e90*/  LDSM.16.M88.4 R32, [R67+0x7800] ;  /* 0x007800004320783b */ /* 0x000e680000000200 */
[----:B------:R-:W-:Y:S01]  /*12ea0*/  LDSM.16.M88.4 R80, [R66] ;  /* 0x000000004250783b */ /* 0x000fe20000000200 */
[C---:B-----5:R-:W-:Y:S03]  /*12eb0*/  HMMA.16816.F32 R16, R40.reuse, R72, RZ ;  /* 0x000000482810723c */ /* 0x060fe600000018ff */
[----:B---34-:R-:W3:Y:S04]  /*12ec0*/  LDSM.16.M88.4 R4, [R64+0x6000] ;  /* 0x006000004004783b */ /* 0x018ee80000000200 */
[----:B------:R-:W4:Y:S01]  /*12ed0*/  LDSM.16.M88.4 R20, [R64+0x6800] ;  /* 0x006800004014783b */ /* 0x000f220000000200 */
[C---:B--2---:R-:W-:Y:S03]  /*12ee0*/  HMMA.16816.F32 R68, R40.reuse, R56, RZ ;  /* 0x000000382844723c */ /* 0x044fe600000018ff */
[----:B------:R-:W-:Y:S04]  /*12ef0*/  LDSM.16.M88.4 R88, [R64+0x7000] ;  /* 0x007000004058783b */ /* 0x000fe80000000200 */
[----:B------:R-:W-:Y:S01]  /*12f00*/  LDSM.16.M88.4 R84, [R64+0x7800] ;  /* 0x007800004054783b */ /* 0x000fe20000000200 */
[C---:B------:R-:W-:Y:S08]  /*12f10*/  HMMA.16816.F32 R72, R40.reuse, R74, RZ ;  /* 0x0000004a2848723c */ /* 0x040ff000000018ff */
[C---:B------:R-:W-:Y:S08]  /*12f20*/  HMMA.16816.F32 R56, R40.reuse, R58, RZ ;  /* 0x0000003a2838723c */ /* 0x040ff000000018ff */
[C---:B-1----:R-:W-:Y:S08]  /*12f30*/  HMMA.16816.F32 R52, R40.reuse, R48, RZ ;  /* 0x000000302834723c */ /* 0x042ff000000018ff */
[C---:B------:R-:W-:Y:S08]  /*12f40*/  HMMA.16816.F32 R48, R40.reuse, R50, RZ ;  /* 0x000000322830723c */ /* 0x040ff000000018ff */
[----:B------:R-:W-:Y:S08]  /*12f50*/  HMMA.16816.F32 R44, R40, R76, RZ ;  /* 0x0000004c282c723c */ /* 0x000ff000000018ff */
[C---:B------:R-:W-:Y:S08]  /*12f60*/  HMMA.16816.F32 R16, R24.reuse, R28, R16 ;  /* 0x0000001c1810723c */ /* 0x040ff00000001810 */
[C---:B------:R-:W-:Y:S01]  /*12f70*/  HMMA.16816.F32 R72, R24.reuse, R30, R72 ;  /* 0x0000001e1848723c */ /* 0x040fe20000001848 */
[----:B------:R-:W-:Y:S07]  /*12f80*/  LDSM.16.M88.4 R28, [R8] ;  /* 0x00000000081c783b */ /* 0x000fee0000000200 */
[C---:B------:R-:W-:Y:S08]  /*12f90*/  HMMA.16816.F32 R68, R24.reuse, R12, R68 ;  /* 0x0000000c1844723c */ /* 0x040ff00000001844 */
[----:B------:R-:W-:Y:S01]  /*12fa0*/  HMMA.16816.F32 R56, R24, R14, R56 ;  /* 0x0000000e1838723c */ /* 0x000fe20000001838 */
[----:B------:R-:W1:Y:S07]  /*12fb0*/  LDSM.16.M88.4 R12, [R2+0x6000] ;  /* 0x00600000020c783b */ /* 0x000e6e0000000200 */
[----:B------:R-:W-:Y:S01]  /*12fc0*/  HMMA.16816.F32 R40, R40, R78, RZ ;  /* 0x0000004e2828723c */ /* 0x000fe200000018ff */
[----:B------:R-:W2:Y:S07]  /*12fd0*/  LDSM.16.M88.4 R76, [R2+0x6800] ;  /* 0x00680000024c783b */ /* 0x000eae0000000200 */
[C---:B------:R-:W-:Y:S08]  /*12fe0*/  HMMA.16816.F32 R52, R24.reuse, R36, R52 ;  /* 0x000000241834723c */ /* 0x040ff00000001834 */
[C---:B------:R-:W-:Y:S01]  /*12ff0*/  HMMA.16816.F32 R48, R24.reuse, R38, R48 ;  /* 0x000000261830723c */ /* 0x040fe20000001830 */
[----:B------:R-:W5:Y:S07]  /*13000*/  LDSM.16.M88.4 R36, [R2+0x7000] ;  /* 0x007000000224783b */ /* 0x000f6e0000000200 */
[C---:B------:R-:W-:Y:S08]  /*13010*/  HMMA.16816.F32 R44, R24.reuse, R32, R44 ;  /* 0x00000020182c723c */ /* 0x040ff0000000182c */
[----:B------:R-:W-:Y:S01]  /*13020*/  HMMA.16816.F32 R40, R24, R34, R40 ;  /* 0x000000221828723c */ /* 0x000fe20000001828 */
[----:B------:R-:W5:Y:S04]  /*13030*/  LDSM.16.M88.4 R32, [R2+0x7800] ;  /* 0x007800000220783b */ /* 0x000f680000000200 */
[----:B------:R-:W-:Y:S03]  /*13040*/  LDSM.16.M88.4 R24, [R97+UR5+0x8000] ;  /* 0x008000056118783b */ /* 0x000fe60008000200 */
[C---:B---3--:R-:W-:Y:S08]  /*13050*/  HMMA.16816.F32 R16, R80.reuse, R4, R16 ;  /* 0x000000045010723c */ /* 0x048ff00000001810 */
[C---:B------:R-:W-:Y:S01]  /*13060*/  HMMA.16816.F32 R72, R80.reuse, R6, R72 ;  /* 0x000000065048723c */ /* 0x040fe20000001848 */
[----:B------:R-:W3:Y:S07]  /*13070*/  LDSM.16.M88.4 R4, [R92+0x2000] ;  /* 0x002000005c04783b */ /* 0x000eee0000000200 */
[C---:B----4-:R-:W-:Y:S08]  /*13080*/  HMMA.16816.F32 R68, R80.reuse, R20, R68 ;  /* 0x000000145044723c */ /* 0x050ff00000001844 */
[----:B------:R-:W-:Y:S01]  /*13090*/  HMMA.16816.F32 R56, R80, R22, R56 ;  /* 0x000000165038723c */ /* 0x000fe20000001838 */
[----:B------:R-:W4:Y:S07]  /*130a0*/  LDSM.16.M88.4 R20, [R97+UR5+0x8800] ;  /* 0x008800056114783b */ /* 0x000f2e0008000200 */
        /* <DEDUP_REMOVED lines=18> */
[----:B------:R-:W-:Y:S04]  /*131d0*/  LDSM.16.M88.4 R32, [R67+0x9000] ;  /* 0x009000004320783b */ /* 0x000fe80000000200 */
[----:B------:R-:W-:Y:S03]  /*131e0*/  LDSM.16.M88.4 R28, [R67+0x9800] ;  /* 0x00980000431c783b */ /* 0x000fe60000000200 */
[C---:B---3--:R-:W-:Y:S08]  /*131f0*/  HMMA.16816.F32 R16, R4.reuse, R24, R16 ;  /* 0x000000180410723c */ /* 0x048ff00000001810 */
[C---:B------:R-:W-:Y:S01]  /*13200*/  HMMA.16816.F32 R72, R4.reuse, R26, R72 ;  /* 0x0000001a0448723c */ /* 0x040fe20000001848 */
[----:B------:R-:W2:Y:S07]  /*13210*/  LDSM.16.M88.4 R24, [R96+0x2000] ;  /* 0x002000006018783b */ /* 0x000eae0000000200 */
[C---:B----4-:R-:W-:Y:S08]  /*13220*/  HMMA.16816.F32 R68, R4.reuse, R20, R68 ;  /* 0x000000140444723c */ /* 0x050ff00000001844 */
        /* <DEDUP_REMOVED lines=50> */
[C---:B------:R-:W-:Y:S01]  /*13550*/  HMMA.16816.F32 R72, R4.reuse, R30, R72 ;  /* 0x0000001e0448723c */ /* 0x040fe20000001848 */
[----:B------:R-:W-:Y:S07]  /*13560*/  LDSM.16.M88.4 R28, [R64+0xa800] ;  /* 0x00a80000401c783b */ /* 0x000fee0000000200 */
[C---:B--2---:R-:W-:Y:S08]  /*13570*/  HMMA.16816.F32 R52, R4.reuse, R20, R52 ;  /* 0x000000140434723c */ /* 0x044ff00000001834 */
[C---:B------:R-:W-:Y:S01]  /*13580*/  HMMA.16816.F32 R48, R4.reuse, R22, R48 ;  /* 0x000000160430723c */ /* 0x040fe20000001830 */
[----:B------:R-:W2:Y:S07]  /*13590*/  LDSM.16.M88.4 R20, [R64+0xb800] ;  /* 0x00b800004014783b */ /* 0x000eae0000000200 */
[C---:B----4-:R-:W-:Y:S08]  /*135a0*/  HMMA.16816.F32 R68, R4.reuse, R24, R68 ;  /* 0x000000180444723c */ /* 0x050ff00000001844 */
[C---:B-1----:R-:W-:Y:S08]  /*135b0*/  HMMA.16816.F32 R44, R4.reuse, R12, R44 ;  /* 0x0000000c042c723c */ /* 0x042ff0000000182c */
[C---:B------:R-:W-:Y:S01]  /*135c0*/  HMMA.16816.F32 R40, R4.reuse, R14, R40 ;  /* 0x0000000e0428723c */ /* 0x040fe20000001828 */
[----:B------:R-:W-:Y:S07]  /*135d0*/  LDSM.16.M88.4 R12, [R8+0x4000] ;  /* 0x00400000080c783b */ /* 0x000fee0000000200 */
[----:B------:R-:W-:Y:S01]  /*135e0*/  HMMA.16816.F32 R56, R4, R26, R56 ;  /* 0x0000001a0438723c */ /* 0x000fe20000001838 */
[----:B------:R-:W1:Y:S04]  /*135f0*/  LDSM.16.M88.4 R24, [R64+0xb000] ;  /* 0x00b000004018783b */ /* 0x000e680000000200 */
[----:B------:R-:W3:Y:S03]  /*13600*/  LDSM.16.M88.4 R4, [R2+0xa000] ;  /* 0x00a000000204783b */ /* 0x000ee60000000200 */
[C---:B------:R-:W-:Y:S08]  /*13610*/  HMMA.16816.F32 R16, R88.reuse, R92, R16 ;  /* 0x0000005c5810723c */ /* 0x040ff00000001810 */
[C---:B------:R-:W-:Y:S08]  /*13620*/  HMMA.16816.F32 R72, R88.reuse, R94, R72 ;  /* 0x0000005e5848723c */ /* 0x040ff00000001848 */
[C---:B------:R-:W-:Y:S08]  /*13630*/  HMMA.16816.F32 R44, R88.reuse, R76, R44 ;  /* 0x0000004c582c723c */ /* 0x040ff0000000182c */
[C---:B------:R-:W-:Y:S01]  /*13640*/  HMMA.16816.F32 R76, R88.reuse, R78, R40 ;  /* 0x0000004e584c723c */ /* 0x040fe20000001828 */
[----:B------:R-:W4:Y:S07]  /*13650*/  LDSM.16.M88.4 R40, [R2+0xa800] ;  /* 0x00a800000228783b */ /* 0x000f2e0000000200 */
[----:B------:R-:W-:Y:S08]  /*13660*/  HMMA.16816.F32 R48, R88, R82, R48 ;  /* 0x000000525830723c */ /* 0x000ff00000001830 */
[----:B-----5:R-:W-:Y:S08]  /*13670*/  HMMA.16816.F32 R16, R36, R32, R16 ;  /* 0x000000202410723c */ /* 0x020ff00000001810 */
[C---:B------:R-:W-:Y:S08]  /*13680*/  HMMA.16816.F32 R68, R88.reuse, R84, R68 ;  /* 0x000000545844723c */ /* 0x040ff00000001844 */
[----:B------:R-:W-:Y:S08]  /*13690*/  HMMA.16816.F32 R56, R88, R86, R56 ;  /* 0x000000565838723c */ /* 0x000ff00000001838 */
[C---:B------:R-:W-:Y:S08]  /*136a0*/  HMMA.16816.F32 R72, R36.reuse, R34, R72 ;  /* 0x000000222448723c */ /* 0x040ff00000001848 */
[C---:B--2---:R-:W-:Y:S08]  /*136b0*/  HMMA.16816.F32 R44, R36.reuse, R20, R44 ;  /* 0x00000014242c723c */ /* 0x044ff0000000182c */
[----:B------:R-:W-:Y:S01]  /*136c0*/  HMMA.16816.F32 R76, R36, R22, R76 ;  /* 0x00000016244c723c */ /* 0x000fe2000000184c */
[----:B------:R-:W2:Y:S07]  /*136d0*/  LDSM.16.M88.4 R20, [R2+0xb000] ;  /* 0x00b000000214783b */ /* 0x000eae0000000200 */
[----:B------:R-:W-:Y:S08]  /*136e0*/  HMMA.16816.F32 R52, R88, R80, R52 ;  /* 0x000000505834723c */ /* 0x000ff00000001834 */
[----:B-1----:R-:W-:Y:S01]  /*136f0*/  HMMA.16816.F32 R48, R36, R26, R48 ;  /* 0x0000001a2430723c */ /* 0x002fe20000001830 */
[----:B------:R-:W-:-:S04]  /*13700*/  IMAD.IADD R26, R60, 0x1, R63 ;  /* 0x000000013c1a7824 */ /* 0x000fc800078e023f */
[C---:B------:R-:W-:Y:S01]  /*13710*/  VIADD R8, R26.reuse, 0x8 ;  /* 0x000000081a087836 */ /* 0x040fe20000000000 */
[CC--:B------:R-:W-:Y:S02]  /*13720*/  ISETP.GE.AND P2, PT, R26.reuse, R65.reuse, PT ;  /* 0x000000411a00720c */ /* 0x0c0fe40003f46270 */
[----:B---3--:R-:W-:Y:S01]  /*13730*/  HMMA.16816.F32 R16, R12, R4, R16 ;  /* 0x000000040c10723c */ /* 0x008fe20000001810 */
[----:B------:R-:W-:Y:S01]  /*13740*/  VIADD R4, R26, 0x1 ;  /* 0x000000011a047836 */ /* 0x000fe20000000000 */
[----:B------:R-:W-:Y:S01]  /*13750*/  ISETP.GE.AND P5, PT, R8, R65, PT ;  /* 0x000000410800720c */ /* 0x000fe20003fa6270 */
[----:B------:R-:W-:-:S03]  /*13760*/  VIADD R8, R26, 0x9 ;  /* 0x000000091a087836 */ /* 0x000fc60000000000 */
[-C--:B------:R-:W-:Y:S02]  /*13770*/  ISETP.GE.AND P6, PT, R4, R65.reuse, PT ;  /* 0x000000410400720c */ /* 0x080fe40003fc6270 */
[----:B------:R-:W-:Y:S01]  /*13780*/  HMMA.16816.F32 R68, R36, R28, R68 ;  /* 0x0000001c2444723c */ /* 0x000fe20000001844 */
[----:B------:R-:W-:Y:S01]  /*13790*/  ISETP.GE.AND P4, PT, R8, R65, PT ;  /* 0x000000410800720c */ /* 0x000fe20003f86270 */
[C---:B------:R-:W-:Y:S02]  /*137a0*/  VIADD R8, R26.reuse, 0x11 ;  /* 0x000000111a087836 */ /* 0x040fe40000000000 */
[----:B------:R-:W-:-:S04]  /*137b0*/  VIADD R28, R26, 0x30 ;  /* 0x000000301a1c7836 */ /* 0x000fc80000000000 */
[----:B------:R-:W-:Y:S03]  /*137c0*/  HMMA.16816.F32 R56, R36, R30, R56 ;  /* 0x0000001e2438723c */ /* 0x000fe60000001838 */
[----:B------:R-:W-:Y:S02]  /*137d0*/  FSEL R18, R18, -INF , !P2 ;  /* 0xff80000012127808 */ /* 0x000fe40005000000 */
[----:B------:R-:W-:-:S03]  /*137e0*/  FSEL R27, R17, -INF , !P6 ;  /* 0xff800000111b7808 */ /* 0x000fc60007000000 */
[----:B------:R-:W-:Y:S01]  /*137f0*/  HMMA.16816.F32 R72, R12, R6, R72 ;  /* 0x000000060c48723c */ /* 0x000fe20000001848 */
[----:B------:R1:W3:Y:S01]  /*13800*/  LDSM.16.M88.4 R4, [R2+0xb800] ;  /* 0x00b800000204783b */ /* 0x0002e20000000200 */
[----:B------:R-:W-:-:S06]  /*13810*/  DEPBAR.LE SB0, 0x0 ;  /* 0x000080000000791a */ /* 0x000fcc0000000000 */
[----:B------:R-:W-:Y:S01]  /*13820*/  HMMA.16816.F32 R52, R36, R24, R52 ;  /* 0x000000182434723c */ /* 0x000fe20000001834 */
[----:B------:R-:W-:Y:S01]  /*13830*/  VIADD R24, R26, 0x10 ;  /* 0x000000101a187836 */ /* 0x000fe20000000000 */
[----:B------:R-:W-:Y:S02]  /*13840*/  FSEL R25, R16, -INF , !P2 ;  /* 0xff80000010197808 */ /* 0x000fe40005000000 */
[-C--:B------:R-:W-:Y:S01]  /*13850*/  ISETP.GE.AND P2, PT, R8, R65.reuse, PT ;  /* 0x000000410800720c */ /* 0x080fe20003f46270 */
[----:B------:R-:W-:Y:S01]  /*13860*/  VIADD R8, R26, 0x18 ;  /* 0x000000181a087836 */ /* 0x000fe20000000000 */
[----:B------:R-:W-:Y:S02]  /*13870*/  ISETP.GE.AND P3, PT, R24, R65, PT ;  /* 0x000000411800720c */ /* 0x000fe40003f66270 */
[----:B----4-:R-:W-:Y:S01]  /*13880*/  HMMA.16816.F32 R68, R12, R40, R68 ;  /* 0x000000280c44723c */ /* 0x010fe20000001844 */
[----:B------:R-:W-:Y:S02]  /*13890*/  FSEL R24, R19, -INF , !P6 ;  /* 0xff80000013187808 */ /* 0x000fe40007000000 */
[----:B------:R-:W-:-:S02]  /*138a0*/  FSEL R74, R74, -INF , !P5 ;  /* 0xff8000004a4a7808 */ /* 0x000fc40006800000 */
[----:B------:R-:W-:Y:S02]  /*138b0*/  FSEL R29, R72, -INF , !P5 ;  /* 0xff800000481d7808 */ /* 0x000fe40006800000 */
[-C--:B------:R-:W-:Y:S01]  /*138c0*/  ISETP.GE.AND P6, PT, R8, R65.reuse, PT ;  /* 0x000000410800720c */ /* 0x080fe20003fc6270 */
[C---:B------:R-:W-:Y:S01]  /*138d0*/  HMMA.16816.F32 R56, R12.reuse, R42, R56 ;  /* 0x0000002a0c38723c */ /* 0x040fe20000001838 */
[C---:B-1----:R-:W-:Y:S01]  /*138e0*/  VIADD R2, R26.reuse, 0x19 ;  /* 0x000000191a027836 */ /* 0x042fe20000000000 */
[----:B------:R-:W-:Y:S01]  /*138f0*/  FSEL R16, R75, -INF , !P4 ;  /* 0xff8000004b107808 */ /* 0x000fe20006000000 */
[----:B------:R-:W-:Y:S01]  /*13900*/  VIADD R8, R26, 0x21 ;  /* 0x000000211a087836 */ /* 0x000fe20000000000 */
[----:B------:R-:W-:Y:S01]  /*13910*/  FSEL R73, R73, -INF , !P4 ;  /* 0xff80000049497808 */ /* 0x000fe20006000000 */
[----:B------:R-:W-:Y:S01]  /*13920*/  BAR.SYNC.DEFER_BLOCKING 0x0 ;  /* 0x0000000000007b1d */ /* 0x000fe20000010000 */
[----:B------:R-:W-:Y:S01]  /*13930*/  ISETP.GE.AND P5, PT, R2, R65, PT ;  /* 0x000000410200720c */ /* 0x000fe20003fa6270 */
[C---:B------:R-:W-:Y:S01]  /*13940*/  VIADD R2, R26.reuse, 0x20 ;  /* 0x000000201a027836 */ /* 0x040fe20000000000 */
[----:B--2---:R-:W-:Y:S01]  /*13950*/  HMMA.16816.F32 R48, R12, R22, R48 ;  /* 0x000000160c30723c */ /* 0x004fe20000001830 */
[----:B------:R-:W-:-:S02]  /*13960*/  VIADD R22, R26, 0x29 ;  /* 0x000000291a167836 */ /* 0x000fc40000000000 */
[----:B------:R-:W-:Y:S02]  /*13970*/  FSEL R17, R68, -INF , !P3 ;  /* 0xff80000044117808 */ /* 0x000fe40005800000 */
[-C--:B------:R-:W-:Y:S02]  /*13980*/  ISETP.GE.AND P4, PT, R2, R65.reuse, PT ;  /* 0x000000410200720c */ /* 0x080fe40003f86270 */
[----:B------:R-:W-:Y:S01]  /*13990*/  FSEL R2, R70, -INF , !P3 ;  /* 0xff80000046027808 */ /* 0x000fe20005800000 */
[----:B------:R-:W-:Y:S01]  /*139a0*/  HMMA.16816.F32 R52, R12, R20, R52 ;  /* 0x000000140c34723c */ /* 0x000fe20000001834 */
[----:B------:R-:W-:Y:S01]  /*139b0*/  VIADD R20, R26, 0x28 ;  /* 0x000000281a147836 */ /* 0x000fe20000000000 */
[----:B------:R-:W-:Y:S02]  /*139c0*/  ISETP.GE.AND P3, PT, R8, R65, PT ;  /* 0x000000410800720c */ /* 0x000fe40003f66270 */
[----:B------:R-:W-:Y:S02]  /*139d0*/  FSEL R8, R71, -INF , !P2 ;  /* 0xff80000047087808 */ /* 0x000fe40005000000 */
[----:B------:R-:W-:-:S02]  /*139e0*/  FSEL R19, R69, -INF , !P2 ;  /* 0xff80000045137808 */ /* 0x000fc40005000000 */
[-C--:B------:R-:W-:Y:S01]  /*139f0*/  ISETP.GE.AND P2, PT, R20, R65.reuse, PT ;  /* 0x000000411400720c */ /* 0x080fe20003f46270 */
[C---:B---3--:R-:W-:Y:S01]  /*13a00*/  HMMA.16816.F32 R44, R12.reuse, R4, R44 ;  /* 0x000000040c2c723c */ /* 0x048fe2000000182c */
[----:B------:R-:W-:Y:S01]  /*13a10*/  FSEL R20, R58, -INF , !P6 ;  /* 0xff8000003a147808 */ /* 0x000fe20007000000 */
[----:B------:R-:W-:Y:S01]  /*13a20*/  VIADD R4, R26, 0x31 ;  /* 0x000000311a047836 */ /* 0x000fe20000000000 */
[----:B------:R-:W-:Y:S02]  /*13a30*/  FSEL R21, R56, -INF , !P6 ;  /* 0xff80000038157808 */ /* 0x000fe40007000000 */
[----:B------:R-:W-:Y:S02]  /*13a40*/  ISETP.GE.AND P6, PT, R22, R65, PT ;  /* 0x000000411600720c */ /* 0x000fe40003fc6270 */
[----:B------:R-:W-:Y:S01]  /*13a50*/  FSEL R22, R59, -INF , !P5 ;  /* 0xff8000003b167808 */ /* 0x000fe20006800000 */
[----:B------:R-:W-:Y:S01]  /*13a60*/  HMMA.16816.F32 R76, R12, R6, R76 ;  /* 0x000000060c4c723c */ /* 0x000fe2000000184c */
[----:B------:R-:W-:-:S02]  /*13a70*/  FSEL R178, R51, -INF , !P6 ;  /* 0xff80000033b27808 */ /* 0x000fc40007000000 */
[----:B------:R-:W-:Y:S02]  /*13a80*/  FSEL R171, R49, -INF , !P6 ;  /* 0xff80000031ab7808 */ /* 0x000fe40007000000 */
[----:B------:R-:W-:Y:S02]  /*13a90*/  ISETP.NE.AND P6, PT, R134, 0x1, PT ;  /* 0x000000018600780c */ /* 0x000fe40003fc5270 */
[----:B------:R-:W-:Y:S02]  /*13aa0*/  FSEL R188, R54, -INF , !P4 ;  /* 0xff80000036bc7808 */ /* 0x000fe40006000000 */
[----:B------:R-:W-:Y:S02]  /*13ab0*/  FSEL R169, R52, -INF , !P4 ;  /* 0xff80000034a97808 */ /* 0x000fe40006000000 */
[----:B------:R-:W-:Y:S01]  /*13ac0*/  ISETP.GE.AND P4, PT, R4, R65, PT ;  /* 0x000000410400720c */ /* 0x000fe20003f86270 */
[C---:B------:R-:W-:Y:S01]  /*13ad0*/  VIADD R4, R26.reuse, 0x38 ;  /* 0x000000381a047836 */ /* 0x040fe20000000000 */
[----:B------:R-:W-:Y:S01]  /*13ae0*/  FSEL R23, R57, -INF , !P5 ;  /* 0xff80000039177808 */ /* 0x000fe20006800000 */
[----:B------:R-:W-:Y:S01]  /*13af0*/  VIADD R26, R26, 0x39 ;  /* 0x000000391a1a7836 */ /* 0x000fe20000000000 */
[----:B------:R-:W-:-:S02]  /*13b00*/  FSEL R180, R55, -INF , !P3 ;  /* 0xff80000037b47808 */ /* 0x000fc40005800000 */
[----:B------:R-:W-:Y:S02]  /*13b10*/  FSEL R181, R53, -INF , !P3 ;  /* 0xff80000035b57808 */ /* 0x000fe40005800000 */
[----:B------:R-:W-:Y:S02]  /*13b20*/  FSEL R182, R50, -INF , !P2 ;  /* 0xff80000032b67808 */ /* 0x000fe40005000000 */
[----:B------:R-:W-:Y:S02]  /*13b30*/  FSEL R179, R48, -INF , !P2 ;  /* 0xff80000030b37808 */ /* 0x000fe40005000000 */
[-C--:B------:R-:W-:Y:S02]  /*13b40*/  ISETP.GE.AND P5, PT, R28, R65.reuse, PT ;  /* 0x000000411c00720c */ /* 0x080fe40003fa6270 */
[-C--:B------:R-:W-:Y:S02]  /*13b50*/  ISETP.GE.AND P3, PT, R4, R65.reuse, PT ;  /* 0x000000410400720c */ /* 0x080fe40003f66270 */
[----:B------:R-:W-:-:S02]  /*13b60*/  ISETP.GE.AND P2, PT, R26, R65, PT ;  /* 0x000000411a00720c */ /* 0x000fc40003f46270 */
[----:B------:R-:W-:Y:S02]  /*13b70*/  FSEL R170, R46, -INF , !P5 ;  /* 0xff8000002eaa7808 */ /* 0x000fe40006800000 */
[----:B------:R-:W-:Y:S02]  /*13b80*/  FSEL R177, R44, -INF , !P5 ;  /* 0xff8000002cb17808 */ /* 0x000fe40006800000 */
[----:B------:R-:W-:Y:S02]  /*13b90*/  FSEL R168, R47, -INF , !P4 ;  /* 0xff8000002fa87808 */ /* 0x000fe40006000000 */
[----:B------:R-:W-:Y:S02]  /*13ba0*/  FSEL R175, R45, -INF , !P4 ;  /* 0xff8000002daf7808 */ /* 0x000fe40006000000 */
[----:B------:R-:W-:Y:S02]  /*13bb0*/  FSEL R164, R78, -INF , !P3 ;  /* 0xff8000004ea47808 */ /* 0x000fe40005800000 */
[----:B------:R-:W-:-:S02]  /*13bc0*/  FSEL R173, R76, -INF , !P3 ;  /* 0xff8000004cad7808 */ /* 0x000fc40005800000 */
[----:B------:R-:W-:Y:S02]  /*13bd0*/  FSEL R163, R79, -INF , !P2 ;  /* 0xff8000004fa37808 */ /* 0x000fe40005000000 */
[----:B------:R-:W-:Y:S01]  /*13be0*/  FSEL R167, R77, -INF , !P2 ;  /* 0xff8000004da77808 */ /* 0x000fe20005000000 */
[----:B------:R-:W-:Y:S06]  /*13bf0*/  @!P6 BRA `(.L_x_788) ;  /* 0x000000080048e947 */ /* 0x000fec0003800000 */
[----:B------:R-:W-:-:S04]  /*13c00*/  UISETP.NE.U32.AND UP0, UPT, UR12, URZ, UPT ;  /* 0x000000ff0c00728c */ /* 0x000fc8000bf05070 */
[----:B------:R-:W-:-:S09]  /*13c10*/  UISETP.NE.AND.EX UP0, UPT, UR13, URZ, UPT, UP0 ;  /* 0x000000ff0d00728c */ /* 0x000fd2000bf05300 */
[----:B------:R-:W-:Y:S05]  /*13c20*/  BRA.U UP0, `(.L_x_789) ;  /* 0x0000000100247547 */ /* 0x000fea000b800000 */
[----:B------:R-:W1:Y:S01]  /*13c30*/  LDCU UR10, c[0x0][0x3b8] ;  /* 0x00007700ff0a77ac */ /* 0x000e620008000800 */
[----:B------:R-:W-:Y:S02]  /*13c40*/  UMOV UR8, URZ ;  /* 0x000000ff00087c82 */ /* 0x000fe40008000000 */
[----:B------:R-:W-:Y:S01]  /*13c50*/  IADD3 R5, P2, PT, RZ, -UR8, RZ ;  /* 0x80000008ff057c10 */ /* 0x000fe2000ff5e0ff */
[----:B-1----:R-:W-:-:S06]  /*13c60*/  USHF.L.U32 UR4, UR10, 0x6, URZ ;  /* 0x000000060a047899 */ /* 0x002fcc00080006ff */
[----:B------:R-:W-:-:S05]  /*13c70*/  IMAD.X R4, RZ, RZ, ~UR4, P2 ;  /* 0x80000004ff047e24 */ /* 0x000fca00090e06ff */
[----:B------:R-:W-:-:S04]  /*13c80*/  SHF.R.S64 R5, R5, 0x1f, R4 ;  /* 0x0000001f05057819 */ /* 0x000fc80000001004 */
[----:B------:R-:W-:-:S04]  /*13c90*/  IADD3 R194, P2, PT, R5, R194, RZ ;  /* 0x000000c205c27210 */ /* 0x000fc80007f5e0ff */
[----:B------:R-:W-:Y:S01]  /*13ca0*/  LEA.HI.X.SX32 R195, R4, R195, 0x1, P2 ;  /* 0x000000c304c37211 */ /* 0x000fe200010f0eff */
[----:B------:R-:W-:Y:S08]  /*13cb0*/  BRA `(.L_x_790) ;  /* 0x0000000000f07947 */ /* 0x000ff00003800000 */
.L_x_789:
[----:B------:R-:W1:Y:S01]  /*13cc0*/  LDC R5, c[0x0][0x4f0] ;  /* 0x00013c00ff057b82 */ /* 0x000e620000000800 */
[----:B------:R-:W-:Y:S01]  /*13cd0*/  IADD3 R26, PT, PT, R133, -0x80, RZ ;  /* 0xffffff80851a7810 */ /* 0x000fe20007ffe0ff */
[----:B------:R-:W2:Y:S01]  /*13ce0*/  LDCU.64 UR10, c[0x0][0x3b8] ;  /* 0x00007700ff0a77ac */ /* 0x000ea20008000a00 */
[----:B------:R-:W-:Y:S02]  /*13cf0*/  IABS R12, R60 ;  /* 0x0000003c000c7213 */ /* 0x000fe40000000000 */
[----:B------:R-:W-:Y:S01]  /*13d00*/  IABS R6, R26 ;  /* 0x0000001a00067213 */ /* 0x000fe20000000000 */
[----:B------:R-:W3:Y:S01]  /*13d10*/  LDCU.64 UR8, c[0x0][0x3a0] ;  /* 0x00007400ff0877ac */ /* 0x000ee20008000a00 */
[-C--:B-1----:R-:W-:Y:S02]  /*13d20*/  IABS R4, R5.reuse ;  /* 0x0000000500047213 */ /* 0x082fe40000000000 */
[-C--:B------:R-:W-:Y:S02]  /*13d30*/  LOP3.LUT R26, R26, R5.reuse, RZ, 0x3c, !PT ;  /* 0x000000051a1a7212 */ /* 0x080fe400078e3cff */
[----:B------:R-:W1:Y:S01]  /*13d40*/  I2F.RP R7, R4 ;  /* 0x0000000400077306 */ /* 0x000e620000209400 */
[----:B------:R-:W-:-:S07]  /*13d50*/  LOP3.LUT R60, R60, R5, RZ, 0x3c, !PT ;  /* 0x000000053c3c7212 */ /* 0x000fce00078e3cff */
[----:B-1----:R-:W1:Y:S02]  /*13d60*/  MUFU.RCP R30, R7 ;  /* 0x00000007001e7308 */ /* 0x002e640000001000 */
[----:B-1----:R-:W-:-:S06]  /*13d70*/  VIADD R30, R30, 0xffffffe ;  /* 0x0ffffffe1e1e7836 */ /* 0x002fcc0000000000 */
[----:B------:R-:W1:Y:S02]  /*13d80*/  F2I.FTZ.U32.TRUNC.NTZ R31, R30 ;  /* 0x0000001e001f7305 */ /* 0x000e64000021f000 */
[----:B-1----:R-:W-:Y:S02]  /*13d90*/  IMAD.MOV R15, RZ, RZ, -R31 ;  /* 0x000000ffff0f7224 */ /* 0x002fe400078e0a1f */
[----:B------:R-:W-:Y:S02]  /*13da0*/  IMAD.MOV.U32 R30, RZ, RZ, RZ ;  /* 0x000000ffff1e7224 */ /* 0x000fe400078e00ff */
[----:B------:R-:W-:-:S04]  /*13db0*/  IMAD R15, R15, R4, RZ ;  /* 0x000000040f0f7224 */ /* 0x000fc800078e02ff */
[----:B------:R-:W-:-:S06]  /*13dc0*/  IMAD.HI.U32 R15, R31, R15, R30 ;  /* 0x0000000f1f0f7227 */ /* 0x000fcc00078e001e */
[----:B------:R-:W-:-:S04]  /*13dd0*/  IMAD.HI.U32 R14, R15, R6, RZ ;  /* 0x000000060f0e7227 */ /* 0x000fc800078e00ff */
[----:B------:R-:W-:-:S04]  /*13de0*/  IMAD.HI.U32 R15, R15, R12, RZ ;  /* 0x0000000c0f0f7227 */ /* 0x000fc800078e00ff */
[----:B------:R-:W-:Y:S01]  /*13df0*/  IMAD.MOV R7, RZ, RZ, -R14 ;  /* 0x000000ffff077224 */ /* 0x000fe200078e0a0e */
[----:B------:R-:W-:-:S03]  /*13e00*/  IADD3 R13, PT, PT, -R15, RZ, RZ ;  /* 0x000000ff0f0d7210 */ /* 0x000fc60007ffe1ff */
        /* <DEDUP_REMOVED lines=10> */
[----:B------:R-:W-:Y:S02]  /*13eb0*/  ISETP.GE.AND P2, PT, R26, RZ, PT ;  /* 0x000000ff1a00720c */ /* 0x000fe40003f46270 */
[----:B------:R-:W-:-:S02]  /*13ec0*/  ISETP.GE.AND P3, PT, R60, RZ, PT ;  /* 0x000000ff3c00720c */ /* 0x000fc40003f66270 */
[----:B------:R-:W-:-:S05]  /*13ed0*/  LOP3.LUT R7, RZ, R5, RZ, 0x33, !PT ;  /* 0x00000005ff077212 */ /* 0x000fca00078e33ff */
[----:B------:R-:W-:Y:S01]  /*13ee0*/  @P4 VIADD R14, R14, 0x1 ;  /* 0x000000010e0e4836 */ /* 0x000fe20000000000 */
[----:B------:R-:W-:Y:S02]  /*13ef0*/  ISETP.NE.AND P4, PT, R5, RZ, PT ;  /* 0x000000ff0500720c */ /* 0x000fe40003f85270 */
[----:B------:R-:W-:Y:S01]  /*13f00*/  @P5 IADD3 R15, PT, PT, R15, 0x1, RZ ;  /* 0x000000010f0f5810 */ /* 0x000fe20007ffe0ff */
[----:B------:R-:W-:-:S03]  /*13f10*/  @!P2 IMAD.MOV R14, RZ, RZ, -R14 ;  /* 0x000000ffff0ea224 */ /* 0x000fc600078e0a0e */
[----:B------:R-:W-:Y:S02]  /*13f20*/  @!P3 IADD3 R15, PT, PT, -R15, RZ, RZ ;  /* 0x000000ff0f0fb210 */ /* 0x000fe40007ffe1ff */
[C---:B------:R-:W-:Y:S02]  /*13f30*/  SEL R6, R7.reuse, R14, !P4 ;  /* 0x0000000e07067207 */ /* 0x040fe40006000000 */
[----:B------:R-:W-:-:S03]  /*13f40*/  SEL R7, R7, R15, !P4 ;  /* 0x0000000f07077207 */ /* 0x000fc60006000000 */
[----:B------:R-:W-:-:S04]  /*13f50*/  IMAD.WIDE R30, R6, 0x4, R200 ;  /* 0x00000004061e7825 */ /* 0x000fc800078e02c8 */
[C---:B------:R-:W-:Y:S01]  /*13f60*/  IMAD.WIDE R14, R7.reuse, 0x4, R200 ;  /* 0x00000004070e7825 */ /* 0x040fe200078e02c8 */
[----:B------:R-:W4:Y:S04]  /*13f70*/  LDG.E R13, desc[UR6][R30.64] ;  /* 0x000000061e0d7981 */ /* 0x000f28000c1e1900 */
[----:B------:R-:W4:Y:S01]  /*13f80*/  LDG.E R4, desc[UR6][R14.64] ;  /* 0x000000060e047981 */ /* 0x000f22000c1e1900 */
[----:B------:R-:W-:-:S04]  /*13f90*/  IMAD.IADD R6, R7, 0x1, -R6 ;  /* 0x0000000107067824 */ /* 0x000fc800078e0a06 */
[----:B------:R-:W-:-:S05]  /*13fa0*/  IMAD R6, R6, R5, -0x40 ;  /* 0xffffffc006067424 */ /* 0x000fca00078e0205 */
[----:B------:R-:W-:-:S05]  /*13fb0*/  SHF.R.S32.HI R5, RZ, 0x1f, R6 ;  /* 0x0000001fff057819 */ /* 0x000fca0000011406 */
[----:B--2---:R-:W-:-:S04]  /*13fc0*/  IMAD R5, R5, UR10, RZ ;  /* 0x0000000a05057c24 */ /* 0x004fc8000f8e02ff */
[C---:B------:R-:W-:Y:S01]  /*13fd0*/  IMAD R5, R6.reuse, UR11, R5 ;  /* 0x0000000b06057c24 */ /* 0x040fe2000f8e0205 */
[----:B----4-:R-:W-:Y:S01]  /*13fe0*/  IADD3 R4, PT, PT, R13, -R4, RZ ;  /* 0x800000040d047210 */ /* 0x010fe20007ffe0ff */
[----:B------:R-:W-:-:S03]  /*13ff0*/  IMAD.WIDE.U32 R12, R6, UR10, RZ ;  /* 0x0000000a060c7c25 */ /* 0x000fc6000f8e00ff */
[----:B------:R-:W-:Y:S01]  /*14000*/  SHF.R.S32.HI R6, RZ, 0x1f, R4 ;  /* 0x0000001fff067819 */ /* 0x000fe20000011404 */
[----:B------:R-:W-:-:S04]  /*14010*/  IMAD.IADD R13, R13, 0x1, R5 ;  /* 0x000000010d0d7824 */ /* 0x000fc800078e0205 */
[----:B---3--:R-:W-:Y:S02]  /*14020*/  IMAD R5, R6, UR8, RZ ;  /* 0x0000000806057c24 */ /* 0x008fe4000f8e02ff */
[----:B------:R-:W-:-:S04]  /*14030*/  IMAD.WIDE.U32 R12, R4, UR8, R12 ;  /* 0x00000008040c7c25 */ /* 0x000fc8000f8e000c */
[----:B------:R-:W-:Y:S01]  /*14040*/  IMAD R5, R4, UR9, R5 ;  /* 0x0000000904057c24 */ /* 0x000fe2000f8e0205 */
[----:B------:R-:W-:-:S04]  /*14050*/  LEA R194, P2, R12, R194, 0x1 ;  /* 0x000000c20cc27211 */ /* 0x000fc800078408ff */
[----:B------:R-:W-:-:S04]  /*14060*/  IADD3 R5, PT, PT, R13, R5, RZ ;  /* 0x000000050d057210 */ /* 0x000fc80007ffe0ff */
[----:B------:R-:W-:-:S07]  /*14070*/  LEA.HI.X R195, R12, R195, R5, 0x1, P2 ;  /* 0x000000c30cc37211 */ /* 0x000fce00010f0c05 */
.L_x_790:
[----:B------:R-:W1:Y:S01]  /*14080*/  LDCU UR8, c[0x0][0x440] ;  /* 0x00008800ff0877ac */ /* 0x000e620008000800 */
[C---:B------:R-:W-:Y:S01]  /*14090*/  LEA R4, P2, R61.reuse, R194, 0x1 ;  /* 0x000000c23d047211 */ /* 0x040fe200078408ff */
[----:B------:R-:W2:Y:S03]  /*140a0*/  LDCU UR4, c[0x0][0x3bc] ;  /* 0x00007780ff0477ac */ /* 0x000ea60008000800 */
[----:B------:R-:W-:Y:S01]  /*140b0*/  LEA.HI.X R5, R61, R195, R62, 0x1, P2 ;  /* 0x000000c33d057211 */ /* 0x000fe200010f0c3e */
[----:B------:R-:W-:-:S06]  /*140c0*/  USHF.L.U32 UR9, UR10, 0x5, URZ ;  /* 0x000000050a097899 */ /* 0x000fcc00080006ff */
[----:B------:R-:W-:Y:S02]  /*140d0*/  IADD3 R12, P2, PT, R4, UR9, RZ ;  /* 0x00000009040c7c10 */ /* 0x000fe4000ff5e0ff */
[----:B-1----:R-:W-:Y:S02]  /*140e0*/  ISETP.GE.AND P5, PT, R184, UR8, PT ;  /* 0x00000008b8007c0c */ /* 0x002fe4000bfa6270 */
[----:B------:R-:W-:Y:S02]  /*140f0*/  ISETP.GE.AND P4, PT, R10, UR8, PT ;  /* 0x000000080a007c0c */ /* 0x000fe4000bf86270 */
[----:B------:R-:W-:Y:S01]  /*14100*/  ISETP.GE.AND P3, PT, R9, UR8, PT ;  /* 0x0000000809007c0c */ /* 0x000fe2000bf66270 */
[----:B--2---:R-:W-:-:S06]  /*14110*/  USHF.L.U64.HI UR4, UR10, 0x5, UR4 ;  /* 0x000000050a047899 */ /* 0x004fcc0008010204 */
[----:B------:R-:W-:Y:S02]  /*14120*/  IADD3.X R13, PT, PT, R5, UR4, RZ, P2, !PT ;  /* 0x00000004050d7c10 */ /* 0x000fe400097fe4ff */
[----:B------:R-:W-:Y:S01]  /*14130*/  @!PT LDS RZ, [RZ] ;  /* 0x00000000fffff984 */ /* 0x000fe20000000800 */
[----:B------:R-:W-:Y:S01]  /*14140*/  @!PT LDS RZ, [RZ] ;  /* 0x00000000fffff984 */ /* 0x000fe20000000800 */
[----:B------:R-:W-:Y:S01]  /*14150*/  @!PT LDS RZ, [RZ] ;  /* 0x00000000fffff984 */ /* 0x000fe20000000800 */
[----:B------:R1:W-:Y:S01]  /*14160*/  @!P5 LDGSTS.E.BYPASS.LTC128B.128 [R211+0x6000], desc[UR6][R194.64] ;  /* 0x06000000c2d3dfae */ /* 0x0003e2000b981a06 */
[----:B------:R-:W-:-:S03]  /*14170*/  IADD3 R6, P2, PT, R12, UR9, RZ ;  /* 0x000000090c067c10 */ /* 0x000fc6000ff5e0ff */
[----:B------:R1:W-:Y:S01]  /*14180*/  @P5 STS.128 [R211+0x6000], RZ ;  /* 0x006000ffd3005388 */ /* 0x0003e20000000c00 */
[----:B------:R-:W-:-:S03]  /*14190*/  IADD3.X R7, PT, PT, R13, UR4, RZ, P2, !PT ;  /* 0x000000040d077c10 */ /* 0x000fc600097fe4ff */
        /* <DEDUP_REMOVED lines=56> */
.L_x_788:
[----:B------:R-:W-:Y:S01]  /*14520*/  FMNMX3.FTZ R10, R25, R27, R29, !PT ;  /* 0x0000001b190a7276 */ /* 0x000fe2000781001d */
[----:B------:R-:W2:Y:S01]  /*14530*/  LDCU UR4, c[0x0][0x45c] ;  /* 0x00008b80ff0477ac */ /* 0x000ea20008000800 */
[----:B-1----:R-:W-:Y:S01]  /*14540*/  FMNMX3.FTZ R5, R18, R24, R74, !PT ;  /* 0x0000001812057276 */ /* 0x002fe2000781004a */
[----:B------:R-:W1:Y:S01]  /*14550*/  S2R R189, SR_TID.X ;  /* 0x0000000000bd7919 */ /* 0x000e620000002100 */
        /* <DEDUP_REMOVED lines=15> */
[----:B------:R-:W3:Y:S03]  /*14650*/  SHFL.BFLY PT, R7, R10, 0x2, 0x1f ;  /* 0x0c401f000a077f89 */ /* 0x000ee600000e0000 */
[----:B------:R-:W-:Y:S01]  /*14660*/  LEA R190, R190, UR5, 0x1 ;  /* 0x00000005bebe7c11 */ /* 0x000fe2000f8e08ff */
[----:B------:R-:W4:Y:S03]  /*14670*/  SHFL.BFLY PT, R5, R6, 0x2, 0x1f ;  /* 0x0c401f0006057f89 */ /* 0x000f2600000e0000 */
[C---:B------:R-:W-:Y:S01]  /*14680*/  IADD3 R0, PT, PT, R190.reuse, 0xc000, RZ ;  /* 0x0000c000be007810 */ /* 0x040fe20007ffe0ff */
[----:B------:R-:W-:Y:S01]  /*14690*/  LDSM.16.MT88.4 R100, [R190+0x10000] ;  /* 0x01000000be64783b */ /* 0x000fe20000004200 */
[----:B------:R-:W-:-:S02]  /*146a0*/  IADD3 R162, PT, PT, R190, 0xc040, RZ ;  /* 0x0000c040bea27810 */ /* 0x000fc40007ffe0ff */
[----:B------:R-:W-:Y:S01]  /*146b0*/  IADD3 R166, PT, PT, R11, R190, RZ ;  /* 0x000000be0ba67210 */ /* 0x000fe20007ffe0ff */
[----:B------:R-:W-:Y:S01]  /*146c0*/  LDSM.16.MT88.4 R36, [R190+0xc000] ;  /* 0x00c00000be24783b */ /* 0x000fe20000004200 */
[----:B------:R-:W-:-:S03]  /*146d0*/  @P0 IADD3 R162, PT, PT, R0, -0x40, RZ ;  /* 0xffffffc000a20810 */ /* 0x000fc60007ffe0ff */
[----:B------:R-:W-:Y:S01]  /*146e0*/  LDSM.16.MT88.4 R44, [R166+0xc000] ;  /* 0x00c00000a62c783b */ /* 0x000fe20000004200 */
[----:B------:R-:W-:-:S03]  /*146f0*/  IADD3 R160, PT, PT, R11, R162, RZ ;  /* 0x000000a20ba07210 */ /* 0x000fc60007ffe0ff */
[----:B------:R-:W-:Y:S01]  /*14700*/  LDSM.16.MT88.4 R52, [R162] ;  /* 0x00000000a234783b */ /* 0x000fe20000004200 */
[----:B---3--:R-:W-:-:S03]  /*14710*/  FMNMX.FTZ R7, R10, R7, !PT ;  /* 0x000000070a077209 */ /* 0x008fc60007810000 */
[----:B------:R-:W-:Y:S01]  /*14720*/  LDSM.16.MT88.4 R76, [R166+0xe000] ;  /* 0x00e00000a64c783b */ /* 0x000fe20000004200 */
[----:B----4-:R-:W-:-:S03]  /*14730*/  FMNMX.FTZ R5, R6, R5, !PT ;  /* 0x0000000506057209 */ /* 0x010fc60007810000 */
[----:B------:R-:W3:Y:S04]  /*14740*/  SHFL.BFLY PT, R132, R7, 0x1, 0x1f ;  /* 0x0c201f0007847f89 */ /* 0x000ee800000e0000 */
[----:B------:R-:W4:Y:S04]  /*14750*/  SHFL.BFLY PT, R4, R5, 0x1, 0x1f ;  /* 0x0c201f0005047f89 */ /* 0x000f2800000e0000 */
[----:B------:R-:W5:Y:S04]  /*14760*/  LDSM.16.MT88.4 R108, [R166+0x10000] ;  /* 0x01000000a66c783b */ /* 0x000f680000004200 */
[----:B------:R-:W1:Y:S04]  /*14770*/  LDSM.16.MT88.4 R60, [R160] ;  /* 0x00000000a03c783b */ /* 0x000e680000004200 */
[----:B------:R-:W1:Y:S04]  /*14780*/  LDSM.16.MT88.4 R68, [R190+0xe000] ;  /* 0x00e00000be44783b */ /* 0x000e680000004200 */
[----:B------:R-:W1:Y:S01]  /*14790*/  LDSM.16.MT88.4 R84, [R162+0x2000] ;  /* 0x00200000a254783b */ /* 0x000e620000004200 */
[----:B---3--:R-:W-:-:S03]  /*147a0*/  FMNMX.FTZ R132, R7, R132, !PT ;  /* 0x0000008407847209 */ /* 0x008fc60007810000 */
[----:B------:R-:W3:Y:S01]  /*147b0*/  LDSM.16.MT88.4 R92, [R160+0x2000] ;  /* 0x00200000a05c783b */ /* 0x000ee20000004200 */
[----:B----4-:R-:W-:Y:S01]  /*147c0*/  FMNMX.FTZ R3, R5, R4, !PT ;  /* 0x0000000405037209 */ /* 0x010fe20007810000 */
[C---:B--2---:R-:W-:Y:S01]  /*147d0*/  FMUL.FTZ R174, R132.reuse, UR4 ;  /* 0x0000000484ae7c20 */ /* 0x044fe20008410000 */
[----:B------:R-:W-:Y:S01]  /*147e0*/  FSETP.NEU.FTZ.AND P2, PT, R132, -INF , PT ;  /* 0xff8000008400780b */ /* 0x000fe20003f5d000 */
[----:B------:R-:W2:Y:S02]  /*147f0*/  LDSM.16.MT88.4 R116, [R162+0x4000] ;  /* 0x00400000a274783b */ /* 0x000ea40000004200 */
[C---:B------:R-:W-:Y:S01]  /*14800*/  FMUL.FTZ R165, R3.reuse, UR4 ;  /* 0x0000000403a57c20 */ /* 0x040fe20008410000 */
[----:B------:R-:W-:Y:S01]  /*14810*/  FSEL R174, R174, RZ, P2 ;  /* 0x000000ffaeae7208 */ /* 0x000fe20001000000 */
[----:B------:R-:W4:Y:S01]  /*14820*/  LDSM.16.MT88.4 R4, [R160+0x4000] ;  /* 0x00400000a004783b */ /* 0x000f220000004200 */
[----:B------:R-:W-:-:S03]  /*14830*/  FSETP.NEU.FTZ.AND P2, PT, R3, -INF , PT ;  /* 0xff8000000300780b */ /* 0x000fc60003f5d000 */
[--C-:B------:R-:W-:Y:S01]  /*14840*/  FFMA.FTZ R161, R25, UR4, -R174.reuse ;  /* 0x0000000419a17c23 */ /* 0x100fe200080108ae */
[----:B------:R-:W-:Y:S01]  /*14850*/  FSEL R165, R165, RZ, P2 ;  /* 0x000000ffa5a57208 */ /* 0x000fe20001000000 */
[--C-:B------:R-:W-:Y:S01]  /*14860*/  FFMA.FTZ R158, R27, UR4, -R174.reuse ;  /* 0x000000041b9e7c23 */ /* 0x100fe200080108ae */
[--C-:B------:R-:W-:Y:S01]  /*14870*/  FFMA.FTZ R157, R29, UR4, -R174.reuse ;  /* 0x000000041d9d7c23 */ /* 0x100fe200080108ae */
[--C-:B------:R-:W-:Y:S01]  /*14880*/  FFMA.FTZ R154, R73, UR4, -R174.reuse ;  /* 0x00000004499a7c23 */ /* 0x100fe200080108ae */
[--C-:B------:R-:W-:Y:S01]  /*14890*/  FFMA.FTZ R153, R17, UR4, -R174.reuse ;  /* 0x0000000411997c23 */ /* 0x100fe200080108ae */
[--C-:B------:R-:W-:Y:S01]  /*148a0*/  FFMA.FTZ R159, R18, UR4, -R165.reuse ;  /* 0x00000004129f7c23 */ /* 0x100fe200080108a5 */
[--C-:B------:R-:W-:Y:S01]  /*148b0*/  FFMA.FTZ R156, R24, UR4, -R165.reuse ;  /* 0x00000004189c7c23 */ /* 0x100fe200080108a5 */
[--C-:B------:R-:W-:Y:S01]  /*148c0*/  FFMA.FTZ R155, R74, UR4, -R165.reuse ;  /* 0x000000044a9b7c23 */ /* 0x100fe200080108a5 */
[--C-:B------:R-:W-:Y:S01]  /*148d0*/  FFMA.FTZ R152, R16, UR4, -R165.reuse ;  /* 0x0000000410987c23 */ /* 0x100fe200080108a5 */
[----:B------:R-:W-:Y:S01]  /*148e0*/  MUFU.EX2 R161, R161 ;  /* 0x000000a100a17308 */ /* 0x000fe20000000800 */
[--C-:B------:R-:W-:Y:S01]  /*148f0*/  FFMA.FTZ R150, R19, UR4, -R174.reuse ;  /* 0x0000000413967c23 */ /* 0x100fe200080108ae */
[----:B------:R-:W-:Y:S01]  /*14900*/  LDSM.16.MT88.4 R12, [R162+0x800] ;  /* 0x00080000a20c783b */ /* 0x000fe20000004200 */
[--C-:B------:R-:W-:Y:S01]  /*14910*/  FFMA.FTZ R148, R8, UR4, -R165.reuse ;  /* 0x0000000408947c23 */ /* 0x100fe200080108a5 */
[----:B------:R-:W5:Y:S01]  /*14920*/  MUFU.EX2 R158, R158 ;  /* 0x0000009e009e7308 */ /* 0x000f620000000800 */
[--C-:B------:R-:W-:Y:S01]  /*14930*/  FFMA.FTZ R149, R21, UR4, -R174.reuse ;  /* 0x0000000415957c23 */ /* 0x100fe200080108ae */
[----:B------:R-:W4:Y:S01]  /*14940*/  LDSM.16.MT88.4 R16, [R166+0xc800] ;  /* 0x00c80000a610783b */ /* 0x000f220000004200 */
[--C-:B------:R-:W-:Y:S01]  /*14950*/  FFMA.FTZ R151, R2, UR4, -R165.reuse ;  /* 0x0000000402977c23 */ /* 0x100fe200080108a5 */
[----:B------:R-:W-:Y:S01]  /*14960*/  MUFU.EX2 R157, R157 ;  /* 0x0000009d009d7308 */ /* 0x000fe20000000800 */
[--C-:B------:R-:W-:Y:S01]  /*14970*/  FFMA.FTZ R135, R20, UR4, -R165.reuse ;  /* 0x0000000414877c23 */ /* 0x100fe200080108a5 */
[----:B------:R-:W4:Y:S01]  /*14980*/  LDSM.16.MT88.4 R8, [R190+0x10800] ;  /* 0x01080000be08783b */ /* 0x000f220000004200 */
[--C-:B------:R-:W-:Y:S01]  /*14990*/  FFMA.FTZ R0, R22, UR4, -R165.reuse ;  /* 0x0000000416007c23 */ /* 0x100fe200080108a5 */
[----:B------:R-:W1:Y:S01]  /*149a0*/  MUFU.EX2 R154, R154 ;  /* 0x0000009a009a7308 */ /* 0x000e620000000800 */
[--C-:B------:R-:W-:Y:S01]  /*149b0*/  FFMA.FTZ R23, R23, UR4, -R174.reuse ;  /* 0x0000000417177c23 */ /* 0x100fe200080108ae */
[----:B------:R-:W4:Y:S01]  /*149c0*/  LDSM.16.MT88.4 R144, [R166+0xe800] ;  /* 0x00e80000a690783b */ /* 0x000f220000004200 */
[--C-:B------:R-:W-:Y:S01]  /*149d0*/  FFMA.FTZ R176, R181, UR4, -R174.reuse ;  /* 0x00000004b5b07c23 */ /* 0x100fe200080108ae */
[----:B------:R-:W-:Y:S01]  /*149e0*/  MUFU.EX2 R159, R159 ;  /* 0x0000009f009f7308 */ /* 0x000fe20000000800 */
[--C-:B------:R-:W-:Y:S01]  /*149f0*/  FFMA.FTZ R172, R179, UR4, -R174.reuse ;  /* 0x00000004b3ac7c23 */ /* 0x100fe200080108ae */
[----:B-----5:R-:W-:Y:S01]  /*14a00*/  F2FP.F16.F32.PACK_AB R120, R158, R161 ;  /* 0x000000a19e78723e */ /* 0x020fe200000000ff */
[----:B------:R-:W5:Y:S01]  /*14a10*/  LDSM.16.MT88.4 R140, [R166+0x10800] ;  /* 0x01080000a68c783b */ /* 0x000f620000004200 */
[----:B------:R-:W3:Y:S01]  /*14a20*/  MUFU.EX2 R156, R156 ;  /* 0x0000009c009c7308 */ /* 0x000ee20000000800 */
[--C-:B------:R-:W-:Y:S01]  /*14a30*/  FFMA.FTZ R169, R169, UR4, -R174.reuse ;  /* 0x00000004a9a97c23 */ /* 0x100fe200080108ae */
[--C-:B------:R-:W-:Y:S01]  /*14a40*/  FFMA.FTZ R171, R171, UR4, -R174.reuse ;  /* 0x00000004abab7c23 */ /* 0x100fe200080108ae */
[----:B------:R-:W5:Y:S01]  /*14a50*/  LDSM.16.MT88.4 R136, [R190+0xc800] ;  /* 0x00c80000be88783b */ /* 0x000f620000004200 */
[----:B------:R-:W-:Y:S01]  /*14a60*/  MUFU.EX2 R155, R155 ;  /* 0x0000009b009b7308 */ /* 0x000fe20000000800 */
[--C-:B------:R-:W-:Y:S01]  /*14a70*/  FFMA.FTZ R179, R180, UR4, -R165.reuse ;  /* 0x00000004b4b37c23 */ /* 0x100fe200080108a5 */
[----:B-1----:R-:W-:Y:S01]  /*14a80*/  F2FP.F16.F32.PACK_AB R122, R154, R157 ;  /* 0x0000009d9a7a723e */ /* 0x002fe200000000ff */
[----:B------:R-:W1:Y:S01]  /*14a90*/  LDSM.16.MT88.4 R32, [R160+0x800] ;  /* 0x00080000a020783b */ /* 0x000e620000004200 */
[----:B------:R-:W2:Y:S01]  /*14aa0*/  MUFU.EX2 R152, R152 ;  /* 0x0000009800987308 */ /* 0x000ea20000000800 */
[--C-:B------:R-:W-:Y:S01]  /*14ab0*/  FFMA.FTZ R181, R178, UR4, -R165.reuse ;  /* 0x00000004b2b57c23 */ /* 0x100fe200080108a5 */
[--C-:B------:R-:W-:Y:S01]  /*14ac0*/  FFMA.FTZ R188, R188, UR4, -R165.reuse ;  /* 0x00000004bcbc7c23 */ /* 0x100fe200080108a5 */
[----:B------:R-:W1:Y:S01]  /*14ad0*/  LDSM.16.MT88.4 R28, [R190+0xe800] ;  /* 0x00e80000be1c783b */ /* 0x000e620000004200 */
[----:B------:R-:W-:Y:S01]  /*14ae0*/  MUFU.EX2 R153, R153 ;  /* 0x0000009900997308 */ /* 0x000fe20000000800 */
[----:B------:R-:W-:Y:S01]  /*14af0*/  FFMA.FTZ R182, R182, UR4, -R165 ;  /* 0x00000004b6b67c23 */ /* 0x000fe200080108a5 */
[----:B---3--:R-:W-:Y:S01]  /*14b00*/  F2FP.F16.F32.PACK_AB R121, R156, R159 ;  /* 0x0000009f9c79723e */ /* 0x008fe200000000ff */
[----:B------:R-:W3:Y:S01]  /*14b10*/  LDSM.16.MT88.4 R24, [R162+0x2800] ;  /* 0x00280000a218783b */ /* 0x000ee20000004200 */
[----:B------:R-:W4:Y:S01]  /*14b20*/  MUFU.EX2 R150, R150 ;  /* 0x0000009600967308 */ /* 0x000f220000000800 */
[----:B------:R-:W-:Y:S01]  /*14b30*/  FFMA.FTZ R177, R177, UR4, -R174 ;  /* 0x00000004b1b17c23 */ /* 0x000fe200080108ae */
[----:B------:R-:W-:Y:S01]  /*14b40*/  FADD.FTZ R158, R161, R158 ;  /* 0x0000009ea19e7221 */ /* 0x000fe20000010000 */
[----:B------:R-:W-:Y:S01]  /*14b50*/  FADD.FTZ R156, R159, R156 ;  /* 0x0000009c9f9c7221 */ /* 0x000fe20000010000 */
[----:B------:R-:W-:Y:S01]  /*14b60*/  MUFU.EX2 R149, R149 ;  /* 0x0000009500957308 */ /* 0x000fe20000000800 */
[----:B--2---:R-:W-:Y:S01]  /*14b70*/  F2FP.F16.F32.PACK_AB R123, R152, R155 ;  /* 0x0000009b987b723e */ /* 0x004fe200000000ff */
[----:B------:R-:W-:-:S02]  /*14b80*/  FADD.FTZ R157, R157, R158 ;  /* 0x0000009e9d9d7221 */ /* 0x000fc40000010000 */
[----:B------:R2:W-:Y:S01]  /*14b90*/  MUFU.EX2 R2, R23 ;  /* 0x0000001700027308 */ /* 0x0005e20000000800 */
[----:B------:R-:W-:Y:S01]  /*14ba0*/  FADD.FTZ R155, R155, R156 ;  /* 0x0000009c9b9b7221 */ /* 0x000fe20000010000 */
[----:B------:R-:W-:Y:S02]  /*14bb0*/  FADD.FTZ R154, R154, R157 ;  /* 0x0000009d9a9a7221 */ /* 0x000fe40000010000 */
[----:B------:R-:W-:Y:S01]  /*14bc0*/  MUFU.EX2 R151, R151 ;  /* 0x0000009700977308 */ /* 0x000fe20000000800 */
[C---:B------:R-:W-:Y:S01]  /*14bd0*/  HMMA.16816.F32 R40, R120.reuse, R44, RZ ;  /* 0x0000002c7828723c */ /* 0x040fe200000018ff */
[----:B------:R-:W-:Y:S02]  /*14be0*/  FADD.FTZ R152, R152, R155 ;  /* 0x0000009b98987221 */ /* 0x000fe40000010000 */
[----:B------:R-:W5:Y:S04]  /*14bf0*/  MUFU.EX2 R148, R148 ;  /* 0x0000009400947308 */ /* 0x000f680000000800 */
[----:B------:R-:W-:Y:S01]  /*14c00*/  MUFU.EX2 R135, R135 ;  /* 0x0000008700877308 */ /* 0x000fe20000000800 */
[C---:B------:R-:W-:Y:S01]  /*14c10*/  HMMA.16816.F32 R48, R120.reuse, R52, RZ ;  /* 0x000000347830723c */ /* 0x040fe200000018ff */
[----:B--2---:R-:W2:Y:S02]  /*14c20*/  LDSM.16.MT88.4 R20, [R160+0x2800] ;  /* 0x00280000a014783b */ /* 0x004ea40000004200 */
[----:B------:R-:W1:Y:S04]  /*14c30*/  MUFU.EX2 R0, R0 ;  /* 0x0000000000007308 */ /* 0x000e680000000800 */
[----:B------:R-:W-:Y:S01]  /*14c40*/  MUFU.EX2 R169, R169 ;  /* 0x000000a900a97308 */ /* 0x000fe20000000800 */
[C---:B------:R-:W-:Y:S03]  /*14c50*/  HMMA.16816.F32 R44, R120.reuse, R46, RZ ;  /* 0x0000002e782c723c */ /* 0x040fe600000018ff */
[----:B------:R-:W2:Y:S04]  /*14c60*/  MUFU.EX2 R176, R176 ;  /* 0x000000b000b07308 */ /* 0x000ea80000000800 */
[----:B------:R-:W-:Y:S01]  /*14c70*/  MUFU.EX2 R172, R172 ;  /* 0x000000ac00ac7308 */ /* 0x000fe20000000800 */
[C---:B------:R-:W-:Y:S03]  /*14c80*/  HMMA.16816.F32 R52, R120.reuse, R54, RZ ;  /* 0x000000367834723c */ /* 0x040fe600000018ff */
[----:B------:R-:W-:Y:S04]  /*14c90*/  MUFU.EX2 R171, R171 ;  /* 0x000000ab00ab7308 */ /* 0x000fe80000000800 */
[----:B------:R-:W-:Y:S01]  /*14ca0*/  MUFU.EX2 R180, R188 ;  /* 0x000000bc00b47308 */ /* 0x000fe20000000800 */
[C---:B------:R-:W-:Y:S03]  /*14cb0*/  HMMA.16816.F32 R96, R120.reuse, R100, RZ ;  /* 0x000000647860723c */ /* 0x040fe600000018ff */
[----:B------:R-:W2:Y:S04]  /*14cc0*/  MUFU.EX2 R179, R179 ;  /* 0x000000b300b37308 */ /* 0x000ea80000000800 */
[----:B------:R4:W-:Y:S01]  /*14cd0*/  MUFU.EX2 R178, R182 ;  /* 0x000000b600b27308 */ /* 0x0009e20000000800 */
[C---:B------:R-:W-:Y:S03]  /*14ce0*/  HMMA.16816.F32 R100, R120.reuse, R102, RZ ;  /* 0x000000667864723c */ /* 0x040fe600000018ff */
[----:B------:R-:W2:Y:S05]  /*14cf0*/  MUFU.EX2 R181, R181 ;  /* 0x000000b500b57308 */ /* 0x000eaa0000000800 */
[----:B------:R-:W-:Y:S01]  /*14d00*/  HMMA.16816.F32 R72, R120, R76, RZ ;  /* 0x0000004c7848723c */ /* 0x000fe200000018ff */
[----:B----4-:R-:W-:-:S02]  /*14d10*/  FFMA.FTZ R182, R175, UR4, -R174 ;  /* 0x00000004afb67c23 */ /* 0x010fc400080108ae */
[----:B------:R-:W-:Y:S05]  /*14d20*/  MUFU.EX2 R175, R177 ;  /* 0x000000b100af7308 */ /* 0x000fea0000000800 */
[C---:B------:R-:W-:Y:S01]  /*14d30*/  HMMA.16816.F32 R104, R120.reuse, R108, RZ ;  /* 0x0000006c7868723c */ /* 0x040fe200000018ff */
[----:B------:R-:W4:Y:S07]  /*14d40*/  MUFU.EX2 R182, R182 ;  /* 0x000000b600b67308 */ /* 0x000f2e0000000800 */
        /* <DEDUP_REMOVED lines=15> */
[----:B------:R-:W-:Y:S01]  /*14e40*/  F2FP.F16.F32.PACK_AB R4, R150, R153 ;  /* 0x000000999604723e */ /* 0x000fe200000000ff */
[----:B------:R-:W-:Y:S01]  /*14e50*/  FADD.FTZ R153, R153, R154 ;  /* 0x0000009a99997221 */ /* 0x000fe20000010000 */
[----:B-----5:R-:W-:Y:S01]  /*14e60*/  F2FP.F16.F32.PACK_AB R5, R148, R151 ;  /* 0x000000979405723e */ /* 0x020fe200000000ff */
[----:B------:R-:W-:-:S02]  /*14e70*/  FADD.FTZ R151, R151, R152 ;  /* 0x0000009897977221 */ /* 0x000fc40000010000 */
[----:B------:R-:W-:Y:S02]  /*14e80*/  FADD.FTZ R150, R150, R153 ;  /* 0x0000009996967221 */ /* 0x000fe40000010000 */
[----:B------:R-:W-:Y:S01]  /*14e90*/  HMMA.16816.F32 R120, R120, R6, RZ ;  /* 0x000000067878723c */ /* 0x000fe200000018ff */
[----:B------:R-:W-:Y:S01]  /*14ea0*/  F2FP.F16.F32.PACK_AB R6, R2, R149 ;  /* 0x000000950206723e */ /* 0x000fe200000000ff */
[----:B------:R-:W-:Y:S01]  /*14eb0*/  FADD.FTZ R148, R148, R151 ;  /* 0x0000009794947221 */ /* 0x000fe20000010000 */
[----:B-1----:R-:W-:Y:S01]  /*14ec0*/  F2FP.F16.F32.PACK_AB R7, R0, R135 ;  /* 0x000000870007723e */ /* 0x002fe200000000ff */
[----:B------:R-:W-:-:S04]  /*14ed0*/  FADD.FTZ R149, R149, R150 ;  /* 0x0000009695957221 */ /* 0x000fc80000010000 */
[----:B------:R-:W-:Y:S02]  /*14ee0*/  FADD.FTZ R2, R2, R149 ;  /* 0x0000009502027221 */ /* 0x000fe40000010000 */
[C---:B------:R-:W-:Y:S08]  /*14ef0*/  HMMA.16816.F32 R40, R4.reuse, R16, R40 ;  /* 0x000000100428723c */ /* 0x040ff00000001828 */
[C---:B------:R-:W-:Y:S01]  /*14f00*/  HMMA.16816.F32 R44, R4.reuse, R18, R44 ;  /* 0x00000012042c723c */ /* 0x040fe2000000182c */
[----:B------:R-:W1:Y:S07]  /*14f10*/  LDSM.16.MT88.4 R16, [R162+0x4800] ;  /* 0x00480000a210783b */ /* 0x000e6e0000004200 */
[C---:B------:R-:W-:Y:S08]  /*14f20*/  HMMA.16816.F32 R48, R4.reuse, R12, R48 ;  /* 0x0000000c0430723c */ /* 0x040ff00000001830 */
[C---:B------:R-:W-:Y:S01]  /*14f30*/  HMMA.16816.F32 R52, R4.reuse, R14, R52 ;  /* 0x0000000e0434723c */ /* 0x040fe20000001834 */
[----:B------:R-:W5:Y:S07]  /*14f40*/  LDSM.16.MT88.4 R12, [R160+0x4800] ;  /* 0x00480000a00c783b */ /* 0x000f6e0000004200 */
[C---:B------:R-:W-:Y:S08]  /*14f50*/  HMMA.16816.F32 R96, R4.reuse, R8, R96 ;  /* 0x000000080460723c */ /* 0x040ff00000001860 */
[C---:B------:R-:W-:Y:S01]  /*14f60*/  HMMA.16816.F32 R100, R4.reuse, R10, R100 ;  /* 0x0000000a0464723c */ /* 0x040fe20000001864 */
[----:B------:R-:W4:Y:S07]  /*14f70*/  LDSM.16.MT88.4 R8, [R166+0xd000] ;  /* 0x00d00000a608783b */ /* 0x000f2e0000004200 */
        /* <DEDUP_REMOVED lines=15> */
[C---:B---3--:R-:W-:Y:S08]  /*15070*/  HMMA.16816.F32 R80, R4.reuse, R24, R80 ;  /* 0x000000180450723c */ /* 0x048ff00000001850 */
[C---:B------:R-:W-:Y:S01]  /*15080*/  HMMA.16816.F32 R84, R4.reuse, R26, R84 ;  /* 0x0000001a0454723c */ /* 0x040fe20000001854 */
[----:B------:R-:W-:Y:S07]  /*15090*/  LDSM.16.MT88.4 R24, [R162+0x3000] ;  /* 0x00300000a218783b */ /* 0x000fee0000004200 */
[C---:B--2---:R-:W-:Y:S08]  /*150a0*/  HMMA.16816.F32 R88, R4.reuse, R20, R88 ;  /* 0x000000140458723c */ /* 0x044ff00000001858 */
[C---:B------:R-:W-:Y:S01]  /*150b0*/  HMMA.16816.F32 R92, R4.reuse, R22, R92 ;  /* 0x00000016045c723c */ /* 0x040fe2000000185c */
[----:B------:R-:W-:Y:S07]  /*150c0*/  LDSM.16.MT88.4 R20, [R160+0x3000] ;  /* 0x00300000a014783b */ /* 0x000fee0000004200 */
[C---:B-1----:R-:W-:Y:S08]  /*150d0*/  HMMA.16816.F32 R112, R4.reuse, R16, R112 ;  /* 0x000000100470723c */ /* 0x042ff00000001870 */
[C---:B------:R-:W-:Y:S01]  /*150e0*/  HMMA.16816.F32 R116, R4.reuse, R18, R116 ;  /* 0x000000120474723c */ /* 0x040fe20000001874 */
[----:B------:R-:W1:Y:S07]  /*150f0*/  LDSM.16.MT88.4 R16, [R190+0x11000] ;  /* 0x01100000be10783b */ /* 0x000e6e0000004200 */
[C---:B-----5:R-:W-:Y:S08]  /*15100*/  HMMA.16816.F32 R124, R4.reuse, R12, R124 ;  /* 0x0000000c047c723c */ /* 0x060ff0000000187c */
[----:B------:R-:W-:Y:S01]  /*15110*/  HMMA.16816.F32 R120, R4, R14, R120 ;  /* 0x0000000e0478723c */ /* 0x000fe20000001878 */
[----:B------:R-:W2:Y:S01]  /*15120*/  LDSM.16.MT88.4 R12, [R190+0xf000] ;  /* 0x00f00000be0c783b */ /* 0x000ea20000004200 */
[----:B------:R-:W-:Y:S01]  /*15130*/  F2FP.F16.F32.PACK_AB R4, R176, R169 ;  /* 0x000000a9b004723e */ /* 0x000fe200000000ff */
[----:B------:R-:W-:Y:S01]  /*15140*/  FADD.FTZ R169, R169, R2 ;  /* 0x00000002a9a97221 */ /* 0x000fe20000010000 */
[----:B------:R-:W-:-:S02]  /*15150*/  F2FP.F16.F32.PACK_AB R5, R179, R180 ;  /* 0x000000b4b305723e */ /* 0x000fc400000000ff */
[----:B------:R-:W-:Y:S02]  /*15160*/  F2FP.F16.F32.PACK_AB R6, R171, R172 ;  /* 0x000000acab06723e */ /* 0x000fe400000000ff */
[----:B------:R-:W-:-:S07]  /*15170*/  F2FP.F16.F32.PACK_AB R7, R181, R178 ;  /* 0x000000b2b507723e */ /* 0x000fce00000000ff */
[C---:B----4-:R-:W-:Y:S08]  /*15180*/  HMMA.16816.F32 R40, R4.reuse, R8, R40 ;  /* 0x000000080428723c */ /* 0x050ff00000001828 */
[C---:B------:R-:W-:Y:S01]  /*15190*/  HMMA.16816.F32 R44, R4.reuse, R10, R44 ;  /* 0x0000000a042c723c */ /* 0x040fe2000000182c */
[----:B------:R-:W3:Y:S07]  /*151a0*/  LDSM.16.MT88.4 R8, [R162+0x5000] ;  /* 0x00500000a208783b */ /* 0x000eee0000004200 */
[----:B-1----:R-:W-:Y:S01]  /*151b0*/  HMMA.16816.F32 R96, R4, R16, R96 ;  /* 0x000000100460723c */ /* 0x002fe20000001860 */
[----:B------:R-:W-:Y:S01]  /*151c0*/  FFMA.FTZ R16, R173, UR4, -R174 ;  /* 0x00000004ad107c23 */ /* 0x000fe200080108ae */
[--C-:B------:R-:W-:Y:S01]  /*151d0*/  FFMA.FTZ R173, R168, UR4, -R165.reuse ;  /* 0x00000004a8ad7c23 */ /* 0x100fe200080108a5 */
[----:B------:R-:W-:-:S04]  /*151e0*/  FFMA.FTZ R17, R170, UR4, -R165 ;  /* 0x00000004aa117c23 */ /* 0x000fc800080108a5 */
[----:B------:R-:W-:Y:S01]  /*151f0*/  MUFU.EX2 R168, R17 ;  /* 0x0000001100a87308 */ /* 0x000fe20000000800 */
[C---:B------:R-:W-:Y:S01]  /*15200*/  HMMA.16816.F32 R100, R4.reuse, R18, R100 ;  /* 0x000000120464723c */ /* 0x040fe20000001864 */
[----:B------:R-:W-:Y:S01]  /*15210*/  FFMA.FTZ R18, R167, UR4, -R174 ;  /* 0x00000004a7127c23 */ /* 0x000fe200080108ae */
[--C-:B------:R-:W-:Y:S01]  /*15220*/  FFMA.FTZ R174, R164, UR4, -R165.reuse ;  /* 0x00000004a4ae7c23 */ /* 0x100fe200080108a5 */
[----:B------:R-:W-:Y:S01]  /*15230*/  FFMA.FTZ R164, R163, UR4, -R165 ;  /* 0x00000004a3a47c23 */ /* 0x000fe200080108a5 */
[----:B------:R-:W-:Y:S04]  /*15240*/  MUFU.EX2 R167, R16 ;  /* 0x0000001000a77308 */ /* 0x000fe80000000800 */
[C---:B--2---:R-:W-:Y:S01]  /*15250*/  HMMA.16816.F32 R64, R4.reuse, R12, R64 ;  /* 0x0000000c0440723c */ /* 0x044fe20000001840 */
[----:B------:R1:W-:Y:S04]  /*15260*/  MUFU.EX2 R170, R18 ;  /* 0x0000001200aa7308 */ /* 0x0003e80000000800 */
[----:B------:R-:W2:Y:S03]  /*15270*/  MUFU.EX2 R173, R173 ;  /* 0x000000ad00ad7308 */ /* 0x000ea60000000800 */
[C---:B------:R-:W-:Y:S01]  /*15280*/  HMMA.16816.F32 R68, R4.reuse, R14, R68 ;  /* 0x0000000e0444723c */ /* 0x040fe20000001844 */
[----:B------:R-:W4:Y:S01]  /*15290*/  LDSM.16.MT88.4 R12, [R160+0x5000] ;  /* 0x00500000a00c783b */ /* 0x000f220000004200 */
[----:B------:R-:W-:Y:S04]  /*152a0*/  MUFU.EX2 R163, R174 ;  /* 0x000000ae00a37308 */ /* 0x000fe80000000800 */
[----:B------:R-:W5:Y:S01]  /*152b0*/  MUFU.EX2 R164, R164 ;  /* 0x000000a400a47308 */ /* 0x000f620000000800 */
[----:B-1----:R-:W-:Y:S01]  /*152c0*/  LDSM.16.MT88.4 R16, [R190+0xf800] ;  /* 0x00f80000be10783b */ /* 0x002fe20000004200 */
[C---:B------:R-:W-:Y:S08]  /*152d0*/  HMMA.16816.F32 R48, R4.reuse, R32, R48 ;  /* 0x000000200430723c */ /* 0x040ff00000001830 */
[C---:B---3--:R-:W-:Y:S08]  /*152e0*/  HMMA.16816.F32 R112, R4.reuse, R8, R112 ;  /* 0x000000080470723c */ /* 0x048ff00000001870 */
[C---:B------:R-:W-:Y:S01]  /*152f0*/  HMMA.16816.F32 R116, R4.reuse, R10, R116 ;  /* 0x0000000a0474723c */ /* 0x040fe20000001874 */
[----:B------:R-:W1:Y:S07]  /*15300*/  LDSM.16.MT88.4 R8, [R162+0x1800] ;  /* 0x00180000a208783b */ /* 0x000e6e0000004200 */
[C---:B------:R-:W-:Y:S01]  /*15310*/  HMMA.16816.F32 R52, R4.reuse, R34, R52 ;  /* 0x000000220434723c */ /* 0x040fe20000001834 */
[----:B------:R-:W-:Y:S07]  /*15320*/  LDSM.16.MT88.4 R32, [R162+0x3800] ;  /* 0x00380000a220783b */ /* 0x000fee0000004200 */
[C---:B------:R-:W-:Y:S08]  /*15330*/  HMMA.16816.F32 R72, R4.reuse, R144, R72 ;  /* 0x000000900448723c */ /* 0x040ff00000001848 */
[C---:B------:R-:W-:Y:S01]  /*15340*/  HMMA.16816.F32 R76, R4.reuse, R146, R76 ;  /* 0x00000092044c723c */ /* 0x040fe2000000184c */
[----:B------:R-:W3:Y:S07]  /*15350*/  LDSM.16.MT88.4 R144, [R166+0xd800] ;  /* 0x00d80000a690783b */ /* 0x000eee0000004200 */
[C---:B------:R-:W-:Y:S08]  /*15360*/  HMMA.16816.F32 R104, R4.reuse, R140, R104 ;  /* 0x0000008c0468723c */ /* 0x040ff00000001868 */
[C---:B------:R-:W-:Y:S01]  /*15370*/  HMMA.16816.F32 R108, R4.reuse, R142, R108 ;  /* 0x0000008e046c723c */ /* 0x040fe2000000186c */
[----:B------:R-:W3:Y:S07]  /*15380*/  LDSM.16.MT88.4 R140, [R166+0xf800] ;  /* 0x00f80000a68c783b */ /* 0x000eee0000004200 */
        /* <DEDUP_REMOVED lines=12> */
[C---:B----4-:R-:W-:Y:S08]  /*15450*/  HMMA.16816.F32 R124, R4.reuse, R12, R124 ;  /* 0x0000000c047c723c */ /* 0x050ff0000000187c */
[----:B------:R-:W-:Y:S01]  /*15460*/  HMMA.16816.F32 R120, R4, R14, R120 ;  /* 0x0000000e0478723c */ /* 0x000fe20000001878 */
[----:B------:R-:W-:Y:S01]  /*15470*/  F2FP.F16.F32.PACK_AB R4, R182, R175 ;  /* 0x000000afb604723e */ /* 0x000fe200000000ff */
[----:B------:R-:W-:Y:S01]  /*15480*/  LDSM.16.MT88.4 R12, [R160+0x3800] ;  /* 0x00380000a00c783b */ /* 0x000fe20000004200 */
[----:B--2---:R-:W-:-:S02]  /*15490*/  F2FP.F16.F32.PACK_AB R5, R173, R168 ;  /* 0x000000a8ad05723e */ /* 0x004fc400000000ff */
[----:B------:R-:W-:Y:S02]  /*154a0*/  F2FP.F16.F32.PACK_AB R6, R170, R167 ;  /* 0x000000a7aa06723e */ /* 0x000fe400000000ff */
[----:B-----5:R-:W-:-:S07]  /*154b0*/  F2FP.F16.F32.PACK_AB R7, R164, R163 ;  /* 0x000000a3a407723e */ /* 0x020fce00000000ff */
[C---:B-1----:R-:W-:Y:S08]  /*154c0*/  HMMA.16816.F32 R48, R4.reuse, R8, R48 ;  /* 0x000000080430723c */ /* 0x042ff00000001830 */
[C---:B------:R-:W-:Y:S01]  /*154d0*/  HMMA.16816.F32 R52, R4.reuse, R10, R52 ;  /* 0x0000000a0434723c */ /* 0x040fe20000001834 */
[----:B------:R-:W1:Y:S07]  /*154e0*/  LDSM.16.MT88.4 R8, [R190+0x11800] ;  /* 0x01180000be08783b */ /* 0x000e6e0000004200 */
[C---:B------:R-:W-:Y:S08]  /*154f0*/  HMMA.16816.F32 R64, R4.reuse, R16, R64 ;  /* 0x000000100440723c */ /* 0x040ff00000001840 */
[C---:B------:R-:W-:Y:S01]  /*15500*/  HMMA.16816.F32 R68, R4.reuse, R18, R68 ;  /* 0x000000120444723c */ /* 0x040fe20000001844 */
[----:B------:R-:W2:Y:S07]  /*15510*/  LDSM.16.MT88.4 R16, [R160+0x5800] ;  /* 0x00580000a010783b */ /* 0x000eae0000004200 */
[C---:B---3--:R-:W-:Y:S08]  /*15520*/  HMMA.16816.F32 R40, R4.reuse, R144, R40 ;  /* 0x000000900428723c */ /* 0x048ff00000001828 */
[C---:B------:R-:W-:Y:S08]  /*15530*/  HMMA.16816.F32 R44, R4.reuse, R146, R44 ;  /* 0x00000092042c723c */ /* 0x040ff0000000182c */
        /* <DEDUP_REMOVED lines=33> */
[C---:B--2---:R-:W-:Y:S08]  /*15750*/  HMMA.16816.F32 R124, R4.reuse, R16, R124 ;  /* 0x00000010047c723c */ /* 0x044ff0000000187c */
[----:B------:R-:W-:Y:S01]  /*15760*/  HMMA.16816.F32 R120, R4, R18, R120 ;  /* 0x000000120478723c */ /* 0x000fe20000001878 */
[----:B------:R-:W-:-:S04]  /*15770*/  NOP ;  /* 0x0000000000007918 */ /* 0x000fc80000000000 */
[----:B------:R-:W-:-:S15]  /*15780*/  @!P6 BRA `(.L_x_791) ;  /* 0x000000380024e947 */ /* 0x000fde0003800000 */
[----:B------:R-:W1:Y:S01]  /*15790*/  S2UR UR5, SR_CgaCtaId ;  /* 0x00000000000579c3 */ /* 0x000e620000008800 */
[----:B------:R-:W-:Y:S01]  /*157a0*/  IMAD.MOV.U32 R0, RZ, RZ, R3 ;  /* 0x000000ffff007224 */ /* 0x000fe200078e0003 */
[----:B------:R-:W-:Y:S01]  /*157b0*/  UISETP.NE.U32.AND UP0, UPT, UR12, URZ, UPT ;  /* 0x000000ff0c00728c */ /* 0x000fe2000bf05070 */
[----:B------:R-:W-:Y:S01]  /*157c0*/  IMAD.MOV.U32 R3, RZ, RZ, 0x20 ;  /* 0x00000020ff037424 */ /* 0x000fe200078e00ff */
[----:B------:R-:W-:Y:S01]  /*157d0*/  IADD3 R206, PT, PT, R134, -0x2, RZ ;  /* 0xfffffffe86ce7810 */ /* 0x000fe20007ffe0ff */
[----:B------:R-:W-:Y:S01]  /*157e0*/  VIADD R202, R133, 0xffffffc0 ;  /* 0xffffffc085ca7836 */ /* 0x000fe20000000000 */
[----:B------:R-:W-:Y:S01]  /*157f0*/  UISETP.NE.AND.EX UP0, UPT, UR13, URZ, UPT, UP0 ;  /* 0x000000ff0d00728c */ /* 0x000fe2000bf05300 */
[----:B------:R-:W-:Y:S01]  /*15800*/  MOV R133, R132 ;  /* 0x0000008400857202 */ /* 0x000fe20000000f00 */
[C---:B------:R-:W-:Y:S01]  /*15810*/  VIADD R203, R190.reuse, 0xc040 ;  /* 0x0000c040becb7836 */ /* 0x040fe20000000000 */
[----:B------:R-:W-:Y:S01]  /*15820*/  SEL R3, R3, 0xffffffe0, !P1 ;  /* 0xffffffe003037807 */ /* 0x000fe20004800000 */
[----:B------:R-:W-:Y:S01]  /*15830*/  UMOV UR13, 0x400 ;  /* 0x00000400000d7882 */ /* 0x000fe20000000000 */
[----:B------:R-:W-:Y:S01]  /*15840*/  IADD3 R204, PT, PT, R190, 0xc000, RZ ;  /* 0x0000c000becc7810 */ /* 0x000fe20007ffe0ff */
[----:B------:R-:W2:Y:S01]  /*15850*/  LDCU UR12, c[0x0][0x440] ;  /* 0x00008800ff0c77ac */ /* 0x000ea20008000800 */
[----:B------:R-:W-:Y:S01]  /*15860*/  PLOP3.LUT P4, PT, PT, PT, UP0, 0x80, 0x8 ;  /* 0x000000000008781c */ /* 0x000fe20003f8f008 */
[----:B------:R-:W-:Y:S01]  /*15870*/  IMAD.IADD R188, R3, 0x1, R190 ;  /* 0x0000000103bc7824 */ /* 0x000fe200078e02be */
[----:B------:R-:W-:Y:S01]  /*15880*/  MOV R205, RZ ;  /* 0x000000ff00cd7202 */ /* 0x000fe20000000f00 */
[----:B------:R-:W3:Y:S01]  /*15890*/  LDCU UR4, c[0x0][0x45c] ;  /* 0x00008b80ff0477ac */ /* 0x000ee20008000800 */
[----:B------:R-:W4:Y:S01]  /*158a0*/  LDCU.64 UR8, c[0x0][0x3a0] ;  /* 0x00007400ff0877ac */ /* 0x000f220008000a00 */
[----:B------:R-:W2:Y:S01]  /*158b0*/  LDCU.64 UR10, c[0x0][0x3a8] ;  /* 0x00007500ff0a77ac */ /* 0x000ea20008000a00 */
[----:B-1----:R-:W-:-:S12]  /*158c0*/  ULEA UR5, UR5, UR13, 0x18 ;  /* 0x0000000d05057291 */ /* 0x002fd8000f8ec0ff */
.L_x_795:
[----:B------:R-:W1:Y:S01]  /*158d0*/  S2R R189, SR_TID.X ;  /* 0x0000000000bd7919 */ /* 0x000e620000002100 */
[----:B------:R-:W5:Y:S01]  /*158e0*/  @!P4 LDC R6, c[0x0][0x3c0] ;  /* 0x0000f000ff06cb82 */ /* 0x000f620000000800 */
[----:B------:R-:W-:Y:S07]  /*158f0*/  DEPBAR.LE SB0, 0x0 ;  /* 0x000080000000791a */ /* 0x000fee0000000000 */
[----:B------:R-:W3:Y:S08]  /*15900*/  LDC R9, c[0x0][0x3c4] ;  /* 0x0000f100ff097b82 */ /* 0x000ef00000000800 */
[----:B------:R-:W-:Y:S01]  /*15910*/  BAR.SYNC.DEFER_BLOCKING 0x0 ;  /* 0x0000000000007b1d */ /* 0x000fe20000010000 */
[----:B------:R-:W-:Y:S01]  /*15920*/  IMAD.MOV.U32 R11, RZ, RZ, R197 ;  /* 0x000000ffff0b7224 */ /* 0x000fe200078e00c5 */
[C---:B-1----:R-:W-:Y:S01]  /*15930*/  LOP3.LUT R211, R189.reuse, 0x38, RZ, 0xc0, !PT ;  /* 0x00000038bdd37812 */ /* 0x042fe200078ec0ff */
[C---:B------:R-:W-:Y:S01]  /*15940*/  IMAD.SHL.U32 R10, R189.reuse, 0x8, RZ ;  /* 0x00000008bd0a7824 */ /* 0x040fe200078e00ff */
[--C-:B------:R-:W-:Y:S01]  /*15950*/  SHF.R.U32.HI R186, RZ, 0x1, R189.reuse ;  /* 0x00000001ffba7819 */ /* 0x100fe200000116bd */
[----:B------:R-:W-:Y:S03]  /*15960*/  IMAD.SHL.U32 R2, R189, 0x40, RZ ;  /* 0x00000040bd027824 */ /* 0x000fe600078e00ff */
[----:B------:R-:W-:Y:S02]  /*15970*/  LOP3.LUT R184, R10, 0x38, RZ, 0xc0, !PT ;  /* 0x000000380ab87812 */ /* 0x000fe400078ec0ff */
[--C-:B------:R-:W-:Y:S02]  /*15980*/  LOP3.LUT R211, R211, 0x1f8, R10.reuse, 0x78, !PT ;  /* 0x000001f8d3d37812 */ /* 0x100fe400078e780a */
[C---:B------:R-:W-:Y:S02]  /*15990*/  LOP3.LUT R7, R184.reuse, 0x80, RZ, 0xfc, !PT ;  /* 0x00000080b8077812 */ /* 0x040fe400078efcff */
[----:B------:R-:W-:Y:S02]  /*159a0*/  LOP3.LUT R8, R184, 0x40, RZ, 0xfc, !PT ;  /* 0x00000040b8087812 */ /* 0x000fe400078efcff */
[----:B--2---:R-:W-:Y:S02]  /*159b0*/  ISETP.GE.AND P1, PT, R7, UR12, PT ;  /* 0x0000000c07007c0c */ /* 0x004fe4000bf26270 */
[----:B------:R-:W-:Y:S01]  /*159c0*/  ISETP.GE.AND P2, PT, R8, UR12, PT ;  /* 0x0000000c08007c0c */ /* 0x000fe2000bf46270 */
[----:B-----5:R-:W-:Y:S01]  /*159d0*/  @!P4 IMAD.SHL.U32 R8, R6, 0x40, RZ ;  /* 0x000000400608c824 */ /* 0x020fe200078e00ff */
[----:B------:R-:W-:Y:S02]  /*159e0*/  @!P4 IADD3 R7, P0, PT, RZ, -R205, RZ ;  /* 0x800000cdff07c210 */ /* 0x000fe40007f1e0ff */
[----:B------:R-:W-:Y:S01]  /*159f0*/  LOP3.LUT R211, R211, 0x1e00, R10, 0xf8, !PT ;  /* 0x00001e00d3d37812 */ /* 0x000fe200078ef80a */
[----:B------:R-:W-:Y:S01]  /*15a00*/  IMAD.SHL.U32 R10, R189, 0x20, RZ ;  /* 0x00000020bd0a7824 */ /* 0x000fe200078e00ff */
[----:B------:R-:W-:Y:S01]  /*15a10*/  LOP3.LUT R4, R2, 0x1c0, RZ, 0xc0, !PT ;  /* 0x000001c002047812 */ /* 0x000fe200078ec0ff */
[----:B------:R-:W-:Y:S01]  /*15a20*/  @!P4 IMAD.X R8, RZ, RZ, ~R8, P0 ;  /* 0x000000ffff08c224 */ /* 0x000fe200000e0e08 */
[----:B------:R-:W-:Y:S02]  /*15a30*/  LOP3.LUT R3, R186, 0x8, RZ, 0xc0, !PT ;  /* 0x00000008ba037812 */ /* 0x000fe400078ec0ff */
[----:B------:R-:W-:Y:S02]  /*15a40*/  LOP3.LUT R5, R4, 0x8, R189, 0xf8, !PT ;  /* 0x0000000804057812 */ /* 0x000fe400078ef8bd */
[----:B------:R-:W-:Y:S01]  /*15a50*/  LOP3.LUT R187, R10, 0x7c00, RZ, 0xc0, !PT ;  /* 0x00007c000abb7812 */ /* 0x000fe200078ec0ff */
[----:B------:R-:W-:Y:S01]  /*15a60*/  IMAD.MOV.U32 R10, RZ, RZ, R196 ;  /* 0x000000ffff0a7224 */ /* 0x000fe200078e00c4 */
[----:B------:R-:W-:Y:S02]  /*15a70*/  @!P4 SHF.R.S64 R7, R7, 0x1f, R8 ;  /* 0x0000001f0707c819 */ /* 0x000fe40000001008 */
[----:B------:R-:W-:Y:S02]  /*15a80*/  LOP3.LUT R193, R2, 0x400, RZ, 0xc0, !PT ;  /* 0x0000040002c17812 */ /* 0x000fe400078ec0ff */
[--C-:B------:R-:W-:Y:S02]  /*15a90*/  LOP3.LUT R3, R3, 0x1c0, R2.reuse, 0xf8, !PT ;  /* 0x000001c003037812 */ /* 0x100fe400078ef802 */
[----:B------:R-:W-:Y:S02]  /*15aa0*/  LOP3.LUT R4, R5, R184, RZ, 0x3c, !PT ;  /* 0x000000b805047212 */ /* 0x000fe400078e3cff */
[----:B------:R-:W-:Y:S02]  /*15ab0*/  LOP3.LUT R2, R187, 0x200, R2, 0xf8, !PT ;  /* 0x00000200bb027812 */ /* 0x000fe400078ef802 */
[----:B------:R-:W-:Y:S01]  /*15ac0*/  @!P4 IADD3 R196, P0, PT, R196, R7, RZ ;  /* 0x00000007c4c4c210 */ /* 0x000fe20007f1e0ff */
[----:B------:R-:W-:Y:S01]  /*15ad0*/  IMAD R193, R4, 0x2, R193 ;  /* 0x0000000204c17824 */ /* 0x000fe200078e02c1 */
[----:B------:R-:W-:Y:S02]  /*15ae0*/  LOP3.LUT R2, R2, R3, R184, 0xf6, !PT ;  /* 0x0000000302027212 */ /* 0x000fe400078ef6b8 */
[----:B------:R-:W-:Y:S02]  /*15af0*/  @!P4 LEA.HI.X.SX32 R197, R8, R197, 0x1, P0 ;  /* 0x000000c508c5c211 */ /* 0x000fe400000f0eff */
[----:B------:R-:W-:Y:S02]  /*15b00*/  ISETP.GE.AND P3, PT, R184, UR12, PT ;  /* 0x0000000cb8007c0c */ /* 0x000fe4000bf66270 */
[----:B------:R-:W-:Y:S01]  /*15b10*/  LEA R211, R211, UR5, 0x1 ;  /* 0x00000005d3d37c11 */ /* 0x000fe2000f8e08ff */
[----:B---3--:R-:W-:Y:S10]  /*15b20*/  @!P4 BRA `(.L_x_792) ;  /* 0x0000000000f4c947 */ /* 0x008ff40003800000 */
[----:B------:R-:W-:Y:S01]  /*15b30*/  VIADD R6, R202, 0xffffffc0 ;  /* 0xffffffc0ca067836 */ /* 0x000fe20000000000 */
[----:B------:R-:W1:Y:S01]  /*15b40*/  LDC R3, c[0x0][0x4f0] ;  /* 0x00013c00ff037b82 */ /* 0x000e620000000800 */
[----:B------:R-:W-:Y:S03]  /*15b50*/  MOV R12, RZ ;  /* 0x000000ff000c7202 */ /* 0x000fe60000000f00 */
[----:B------:R-:W-:Y:S02]  /*15b60*/  IABS R7, R6 ;  /* 0x0000000600077213 */ /* 0x000fe40000000000 */
        /* <DEDUP_REMOVED lines=16> */
[C---:B------:R-:W-:Y:S05]  /*15c70*/  IMAD R12, R5.reuse, R8, R12 ;  /* 0x00000008050c7224 */ /* 0x040fea00078e020c */
[----:B------:R-:W-:Y:S07]  /*15c80*/  ISETP.GT.U32.AND P5, PT, R5, R12, PT ;  /* 0x0000000c0500720c */ /* 0x000fee0003fa4070 */
[----:B------:R-:W-:Y:S02]  /*15c90*/  @!P0 IMAD.IADD R7, R7, 0x1, -R5 ;  /* 0x0000000107078824 */ /* 0x000fe400078e0a05 */
[----:B------:R-:W-:Y:S03]  /*15ca0*/  @!P0 VIADD R13, R13, 0x1 ;  /* 0x000000010d0d8836 */ /* 0x000fe60000000000 */
[-C--:B------:R-:W-:Y:S01]  /*15cb0*/  ISETP.GE.U32.AND P6, PT, R7, R5.reuse, PT ;  /* 0x000000050700720c */ /* 0x080fe20003fc6070 */
[----:B------:R-:W-:Y:S01]  /*15cc0*/  @!P5 VIADD R4, R4, 0x1 ;  /* 0x000000010404d836 */ /* 0x000fe20000000000 */
[-C--:B------:R-:W-:Y:S02]  /*15cd0*/  @!P5 IADD3 R12, PT, PT, R12, -R5.reuse, RZ ;  /* 0x800000050c0cd210 */ /* 0x080fe40007ffe0ff */
[----:B------:R-:W-:Y:S02]  /*15ce0*/  ISETP.GE.AND P5, PT, R6, RZ, PT ;  /* 0x000000ff0600720c */ /* 0x000fe40003fa6270 */
[----:B------:R-:W-:Y:S01]  /*15cf0*/  ISETP.GE.U32.AND P0, PT, R12, R5, PT ;  /* 0x000000050c00720c */ /* 0x000fe20003f06070 */
[----:B------:R-:W1:Y:S01]  /*15d00*/  LDC.64 R6, c[0x0][0x3c0] ;  /* 0x0000f000ff067b82 */ /* 0x000e620000000a00 */
[-C--:B------:R-:W-:Y:S05]  /*15d10*/  LOP3.LUT R5, R202, R3.reuse, RZ, 0x3c, !PT ;  /* 0x00000003ca057212 */ /* 0x080fea00078e3cff */
[----:B------:R-:W-:Y:S02]  /*15d20*/  @P6 IADD3 R13, PT, PT, R13, 0x1, RZ ;  /* 0x000000010d0d6810 */ /* 0x000fe40007ffe0ff */
[----:B------:R-:W-:Y:S02]  /*15d30*/  ISETP.GE.AND P6, PT, R5, RZ, PT ;  /* 0x000000ff0500720c */ /* 0x000fe40003fc6270 */
[----:B------:R-:W-:Y:S01]  /*15d40*/  LOP3.LUT R5, RZ, R3, RZ, 0x33, !PT ;  /* 0x00000003ff057212 */ /* 0x000fe200078e33ff */
[----:B------:R-:W-:Y:S02]  /*15d50*/  @!P5 IMAD.MOV R13, RZ, RZ, -R13 ;  /* 0x000000ffff0dd224 */ /* 0x000fe400078e0a0d */
[----:B------:R-:W-:Y:S01]  /*15d60*/  @P0 VIADD R4, R4, 0x1 ;  /* 0x0000000104040836 */ /* 0x000fe20000000000 */
[----:B------:R-:W-:Y:S04]  /*15d70*/  ISETP.NE.AND P0, PT, R3, RZ, PT ;  /* 0x000000ff0300720c */ /* 0x000fe80003f05270 */
[----:B------:R-:W-:Y:S03]  /*15d80*/  SEL R15, R5, R13, !P0 ;  /* 0x0000000d050f7207 */ /* 0x000fe60004000000 */
[----:B------:R-:W-:Y:S02]  /*15d90*/  @!P6 IADD3 R4, PT, PT, -R4, RZ, RZ ;  /* 0x000000ff0404e210 */ /* 0x000fe40007ffe1ff */
[----:B------:R-:W-:Y:S02]  /*15da0*/  LEA R18, P5, R15, R200, 0x2 ;  /* 0x000000c80f127211 */ /* 0x000fe400078a10ff */
[----:B------:R-:W-:Y:S02]  /*15db0*/  SEL R13, R5, R4, !P0 ;  /* 0x00000004050d7207 */ /* 0x000fe40004000000 */
[-C--:B------:R-:W-:Y:S02]  /*15dc0*/  LEA.HI.X.SX32 R19, R15, R201.reuse, 0x2, P5 ;  /* 0x000000c90f137211 */ /* 0x080fe400028f16ff */
[C---:B------:R-:W-:Y:S01]  /*15dd0*/  LEA R16, P0, R13.reuse, R200, 0x2 ;  /* 0x000000c80d107211 */ /* 0x040fe200078010ff */
[C---:B------:R-:W-:Y:S02]  /*15de0*/  IMAD.IADD R8, R13.reuse, 0x1, -R15 ;  /* 0x000000010d087824 */ /* 0x040fe400078e0a0f */
[----:B------:R-:W2:Y:S01]  /*15df0*/  LDG.E R5, desc[UR6][R18.64] ;  /* 0x0000000612057981 */ /* 0x000ea2000c1e1900 */
[----:B------:R-:W-:Y:S01]  /*15e00*/  LEA.HI.X.SX32 R17, R13, R201, 0x2, P0 ;  /* 0x000000c90d117211 */ /* 0x000fe200000f16ff */
[----:B------:R-:W-:Y:S04]  /*15e10*/  IMAD R3, R8, R3, -0x40 ;  /* 0xffffffc008037424 */ /* 0x000fe800078e0203 */
[----:B------:R-:W2:Y:S01]  /*15e20*/  LDG.E R4, desc[UR6][R16.64] ;  /* 0x0000000610047981 */ /* 0x000ea2000c1e1900 */
[----:B------:R-:W-:Y:S05]  /*15e30*/  SHF.R.S32.HI R13, RZ, 0x1f, R3 ;  /* 0x0000001fff0d7819 */ /* 0x000fea0000011403 */
[-C--:B-1----:R-:W-:Y:S02]  /*15e40*/  IMAD R8, R13, R6.reuse, RZ ;  /* 0x000000060d087224 */ /* 0x082fe400078e02ff */
[C---:B------:R-:W-:Y:S04]  /*15e50*/  IMAD.WIDE.U32 R12, R3.reuse, R6, RZ ;  /* 0x00000006030c7225 */ /* 0x040fe800078e00ff */
[----:B------:R-:W-:Y:S05]  /*15e60*/  IMAD R8, R3, R7, R8 ;  /* 0x0000000703087224 */ /* 0x000fea00078e0208 */
[----:B------:R-:W-:Y:S01]  /*15e70*/  IADD3 R13, PT, PT, R13, R8, RZ ;  /* 0x000000080d0d7210 */ /* 0x000fe20007ffe0ff */
[----:B--2---:R-:W-:Y:S04]  /*15e80*/  IMAD.IADD R5, R5, 0x1, -R4 ;  /* 0x0000000105057824 */ /* 0x004fe800078e0a04 */
[----:B------:R-:W-:Y:S01]  /*15e90*/  IMAD.WIDE.U32 R12, R5, UR10, R12 ;  /* 0x0000000a050c7c25 */ /* 0x000fe2000f8e000c */
[----:B------:R-:W-:Y:S02]  /*15ea0*/  SHF.R.S32.HI R3, RZ, 0x1f, R5 ;  /* 0x0000001fff037819 */ /* 0x000fe40000011405 */
[C---:B------:R-:W-:Y:S03]  /*15eb0*/  LEA R196, P0, R12.reuse, R10, 0x1 ;  /* 0x0000000a0cc47211 */ /* 0x040fe600078008ff */
[----:B------:R-:W-:Y:S04]  /*15ec0*/  IMAD R4, R3, UR10, RZ ;  /* 0x0000000a03047c24 */ /* 0x000fe8000f8e02ff */
[----:B------:R-:W-:Y:S04]  /*15ed0*/  IMAD R4, R5, UR11, R4 ;  /* 0x0000000b05047c24 */ /* 0x000fe8000f8e0204 */
[----:B------:R-:W-:Y:S05]  /*15ee0*/  IMAD.IADD R4, R13, 0x1, R4 ;  /* 0x000000010d047824 */ /* 0x000fea00078e0204 */
[----:B------:R-:W-:Y:S07]  /*15ef0*/  LEA.HI.X R197, R12, R11, R4, 0x1, P0 ;  /* 0x0000000b0cc57211 */ /* 0x000fee00000f0c04 */
.L_x_792:
        /* <DEDUP_REMOVED lines=16> */
[----:B------:R-:W-:Y:S01]  /*16000*/  IMAD.MOV.U32 R2, RZ, RZ, 0x40 ;  /* 0x00000040ff027424 */ /* 0x000fe200078e00ff */
[----:B------:R-:W-:Y:S01]  /*16010*/  IADD3 R4, P0, PT, R4, R6, RZ ;  /* 0x0000000604047210 */ /* 0x000fe20007f1e0ff */
[----:B------:R-:W-:Y:S01]  /*16020*/  @P2 STS.128 [R211+0xe000], RZ ;  /* 0x00e000ffd3002388 */ /* 0x000fe20000000c00 */
[C---:B------:R-:W-:Y:S01]  /*16030*/  IMAD.X R7, R3.reuse, 0x1, R9, P5 ;  /* 0x0000000103077824 */ /* 0x040fe200028e0609 */
[----:B------:R-:W-:Y:S02]  /*16040*/  ISETP.NE.AND P5, PT, R206, RZ, PT ;  /* 0x000000ffce00720c */ /* 0x000fe40003fa5270 */
[----:B------:R-:W-:Y:S01]  /*16050*/  @!PT LDS RZ, [RZ] ;  /* 0x00000000fffff984 */ /* 0x000fe20000000800 */
[----:B------:R-:W-:Y:S01]  /*16060*/  @!PT LDS RZ, [RZ] ;  /* 0x00000000fffff984 */ /* 0x000fe20000000800 */
[----:B------:R-:W-:Y:S01]  /*16070*/  @!PT LDS RZ, [RZ] ;  /* 0x00000000fffff984 */ /* 0x000fe20000000800 */
[----:B------:R-:W-:Y:S01]  /*16080*/  @!P1 LDGSTS.E.BYPASS.LTC128B.128 [R211+0x10000], desc[UR6][R196.64+0x100] ;  /* 0x10000100c4d39fae */ /* 0x000fe2000b981a06 */
[----:B------:R-:W-:Y:S01]  /*16090*/  IMAD.X R5, R3, 0x1, R7, P0 ;  /* 0x0000000103057824 */ /* 0x000fe200000e0607 */
[----:B------:R-:W-:Y:S02]  /*160a0*/  LOP3.LUT P0, RZ, R189, 0x2, RZ, 0xc0, !PT ;  /* 0x00000002bdff7812 */ /* 0x000fe4000780c0ff */
[----:B------:R-:W-:Y:S02]  /*160b0*/  @P1 STS.128 [R211+0x10000], RZ ;  /* 0x010000ffd3001388 */ /* 0x000fe40000000c00 */
[----:B------:R-:W-:Y:S02]  /*160c0*/  SEL R191, R185, 0xffffffe0, !P0 ;  /* 0xffffffe0b9bf7807 */ /* 0x000fe40004000000 */
[----:B------:R-:W-:Y:S01]  /*160d0*/  @!PT LDS RZ, [RZ] ;  /* 0x00000000fffff984 */ /* 0x000fe20000000800 */
[----:B------:R-:W-:Y:S01]  /*160e0*/  @!PT LDS RZ, [RZ] ;  /* 0x00000000fffff984 */ /* 0x000fe20000000800 */
[----:B------:R-:W-:Y:S01]  /*160f0*/  @!PT LDS RZ, [RZ] ;  /* 0x00000000fffff984 */ /* 0x000fe20000000800 */
[----:B------:R-:W-:Y:S01]  /*16100*/  @!P3 LDGSTS.E.BYPASS.LTC128B.128 [R211+0xc800], desc[UR6][R8.64] ;  /* 0x0c80000008d3bfae */ /* 0x000fe2000b981a06 */
[----:B------:R-:W-:Y:S02]  /*16110*/  LOP3.LUT P0, RZ, R189, 0x4, RZ, 0xc0, !PT ;  /* 0x00000004bdff7812 */ /* 0x000fe4000780c0ff */
[C---:B------:R-:W-:Y:S01]  /*16120*/  IMAD.IADD R135, R191.reuse, 0x1, R176 ;  /* 0x00000001bf877824 */ /* 0x040fe200078e02b0 */
[----:B------:R-:W-:Y:S01]  /*16130*/  @P3 STS.128 [R211+0xc800], RZ ;  /* 0x00c800ffd3003388 */ /* 0x000fe20000000c00 */
[----:B------:R-:W-:Y:S01]  /*16140*/  IMAD.IADD R134, R191, 0x1, R132 ;  /* 0x00000001bf867824 */ /* 0x000fe200078e0284 */
[----:B------:R-:W-:Y:S02]  /*16150*/  SEL R3, R2, 0xffffffc0, !P0 ;  /* 0xffffffc002037807 */ /* 0x000fe40004000000 */
[----:B------:R-:W-:Y:S01]  /*16160*/  @!PT LDS RZ, [RZ] ;  /* 0x00000000fffff984 */ /* 0x000fe20000000800 */
[----:B------:R-:W-:Y:S01]  /*16170*/  @!PT LDS RZ, [RZ] ;  /* 0x00000000fffff984 */ /* 0x000fe20000000800 */
[----:B------:R-:W-:Y:S01]  /*16180*/  @!PT LDS RZ, [RZ] ;  /* 0x00000000fffff984 */ /* 0x000fe20000000800 */
[----:B------:R-:W-:Y:S03]  /*16190*/  @!P2 LDGSTS.E.BYPASS.LTC128B.128 [R211+0xe800], desc[UR6][R8.64+0x80] ;  /* 0x0e80008008d3afae */ /* 0x000fe6000b981a06 */
[C---:B------:R-:W-:Y:S01]  /*161a0*/  IMAD.IADD R192, R3.reuse, 0x1, R176 ;  /* 0x0000000103c07824 */ /* 0x040fe200078e02b0 */
[----:B------:R-:W-:Y:S01]  /*161b0*/  @P2 STS.128 [R211+0xe800], RZ ;  /* 0x00e800ffd3002388 */ /* 0x000fe20000000c00 */
[----:B------:R-:W-:Y:S02]  /*161c0*/  IMAD.IADD R132, R3, 0x1, R132 ;  /* 0x0000000103847824 */ /* 0x000fe400078e0284 */
[C---:B------:R-:W-:Y:S01]  /*161d0*/  IMAD.IADD R3, R191.reuse, 0x1, R192 ;  /* 0x00000001bf037824 */ /* 0x040fe200078e02c0 */
[----:B------:R-:W-:Y:S01]  /*161e0*/  @!PT LDS RZ, [RZ] ;  /* 0x00000000fffff984 */ /* 0x000fe20000000800 */
[----:B------:R-:W-:Y:S01]  /*161f0*/  @!PT LDS RZ, [RZ] ;  /* 0x00000000fffff984 */ /* 0x000fe20000000800 */
[----:B------:R-:W-:Y:S01]  /*16200*/  @!PT LDS RZ, [RZ] ;  /* 0x00000000fffff984 */ /* 0x000fe20000000800 */
[----:B------:R1:W-:Y:S01]  /*16210*/  @!P1 LDGSTS.E.BYPASS.LTC128B.128 [R211+0x10800], desc[UR6][R8.64+0x100] ;  /* 0x1080010008d39fae */ /* 0x0003e2000b981a06 */
[----:B------:R-:W-:Y:S03]  /*16220*/  IMAD.IADD R2, R191, 0x1, R132 ;  /* 0x00000001bf027824 */ /* 0x000fe600078e0284 */
        /* <DEDUP_REMOVED lines=32> */
[----:B-1----:R-:W2:Y:S04]  /*16430*/  LDSM.16.M88.4 R8, [R193+UR5+0x6000] ;  /* 0x00600005c108783b */ /* 0x002ea80008000200 */
[----:B------:R-:W1:Y:S04]  /*16440*/  LDSM.16.M88.4 R16, [R193+UR5+0x6800] ;  /* 0x00680005c110783b */ /* 0x000e680008000200 */
[----:B------:R-:W3:Y:S04]  /*16450*/  LDSM.16.M88.4 R24, [R193+UR5+0x7000] ;  /* 0x00700005c118783b */ /* 0x000ee80008000200 */
[----:B------:R-:W0:Y:S04]  /*16460*/  LDGDEPBAR ;  /* 0x00000000000079af */ /* 0x000e280000000000 */
[----:B------:R-:W5:Y:S04]  /*16470*/  LDSM.16.M88.4 R32, [R193+UR5+0x7800] ;  /* 0x00780005c120783b */ /* 0x000f680008000200 */
[----:B------:R-:W-:Y:S04]  /*16480*/  LDSM.16.M88.4 R140, [R135] ;  /* 0x00000000878c783b */ /* 0x000fe80000000200 */
[----:B------:R-:W4:Y:S04]  /*16490*/  LDSM.16.M88.4 R144, [R134+0x6000] ;  /* 0x006000008690783b */ /* 0x000f280000000200 */
[----:B------:R-:W4:Y:S04]  /*164a0*/  LDSM.16.M88.4 R148, [R134+0x6800] ;  /* 0x006800008694783b */ /* 0x000f280000000200 */
[----:B------:R-:W4:Y:S04]  /*164b0*/  LDSM.16.M88.4 R152, [R134+0x7000] ;  /* 0x007000008698783b */ /* 0x000f280000000200 */
[----:B------:R-:W-:Y:S01]  /*164c0*/  LDSM.16.M88.4 R156, [R132+0x6000] ;  /* 0x00600000849c783b */ /* 0x000fe20000000200 */
[C---:B--2---:R-:W-:Y:S03]  /*164d0*/  HMMA.16816.F32 R4, R136.reuse, R8, RZ ;  /* 0x000000088804723c */ /* 0x044fe600000018ff */
[----:B------:R-:W-:Y:S04]  /*164e0*/  LDSM.16.M88.4 R160, [R132+0x6800] ;  /* 0x0068000084a0783b */ /* 0x000fe80000000200 */
[----:B------:R-:W-:Y:S01]  /*164f0*/  LDSM.16.M88.4 R164, [R3] ;  /* 0x0000000003a4783b */ /* 0x000fe20000000200 */
[C---:B------:R-:W-:Y:S03]  /*16500*/  HMMA.16816.F32 R8, R136.reuse, R10, RZ ;  /* 0x0000000a8808723c */ /* 0x040fe600000018ff */
[----:B------:R-:W-:Y:S04]  /*16510*/  LDSM.16.M88.4 R168, [R2+0x6000] ;  /* 0x0060000002a8783b */ /* 0x000fe80000000200 */
[----:B------:R-:W-:Y:S01]  /*16520*/  LDSM.16.M88.4 R172, [R134+0x8000] ;  /* 0x0080000086ac783b */ /* 0x000fe20000000200 */
[C---:B-1----:R-:W-:Y:S03]  /*16530*/  HMMA.16816.F32 R12, R136.reuse, R16, RZ ;  /* 0x00000010880c723c */ /* 0x042fe600000018ff */
[----:B------:R-:W-:Y:S05]  /*16540*/  LDSM.16.M88.4 R180, [R193+UR5+0xa000] ;  /* 0x00a00005c1b4783b */ /* 0x000fea0008000200 */
[C---:B------:R-:W-:Y:S08]  /*16550*/  HMMA.16816.F32 R16, R136.reuse, R18, RZ ;  /* 0x000000128810723c */ /* 0x040ff000000018ff */
[C---:B---3--:R-:W-:Y:S08]  /*16560*/  HMMA.16816.F32 R20, R136.reuse, R24, RZ ;  /* 0x000000188814723c */ /* 0x048ff000000018ff */
[C---:B------:R-:W-:Y:S08]  /*16570*/  HMMA.16816.F32 R24, R136.reuse, R26, RZ ;  /* 0x0000001a8818723c */ /* 0x040ff000000018ff */
[C---:B-----5:R-:W-:Y:S08]  /*16580*/  HMMA.16816.F32 R28, R136.reuse, R32, RZ ;  /* 0x00000020881c723c */ /* 0x060ff000000018ff */
[----:B------:R-:W-:Y:S01]  /*16590*/  HMMA.16816.F32 R32, R136, R34, RZ ;  /* 0x000000228820723c */ /* 0x000fe200000018ff */
[----:B------:R-:W1:Y:S07]  /*165a0*/  LDSM.16.M88.4 R136, [R134+0x7800] ;  /* 0x007800008688783b */ /* 0x000e6e0000000200 */
[C---:B----4-:R-:W-:Y:S08]  /*165b0*/  HMMA.16816.F32 R4, R140.reuse, R144, R4 ;  /* 0x000000908c04723c */ /* 0x050ff00000001804 */
[C---:B------:R-:W-:Y:S01]  /*165c0*/  HMMA.16816.F32 R8, R140.reuse, R146, R8 ;  /* 0x000000928c08723c */ /* 0x040fe20000001808 */
[----:B------:R-:W2:Y:S07]  /*165d0*/  LDSM.16.M88.4 R144, [R192] ;  /* 0x00000000c090783b */ /* 0x000eae0000000200 */
[C---:B------:R-:W-:Y:S08]  /*165e0*/  HMMA.16816.F32 R12, R140.reuse, R148, R12 ;  /* 0x000000948c0c723c */ /* 0x040ff0000000180c */
[C---:B------:R-:W-:Y:S01]  /*165f0*/  HMMA.16816.F32 R16, R140.reuse, R150, R16 ;  /* 0x000000968c10723c */ /* 0x040fe20000001810 */
[----:B------:R-:W3:Y:S07]  /*16600*/  LDSM.16.M88.4 R148, [R132+0x7000] ;  /* 0x007000008494783b */ /* 0x000eee0000000200 */
[C---:B------:R-:W-:Y:S08]  /*16610*/  HMMA.16816.F32 R20, R140.reuse, R152, R20 ;  /* 0x000000988c14723c */ /* 0x040ff00000001814 */
[C---:B------:R-:W-:Y:S01]  /*16620*/  HMMA.16816.F32 R24, R140.reuse, R154, R24 ;  /* 0x0000009a8c18723c */ /* 0x040fe20000001818 */
[----:B------:R-:W4:Y:S07]  /*16630*/  LDSM.16.M88.4 R152, [R132+0x7800] ;  /* 0x007800008498783b */ /* 0x000f2e0000000200 */
[C---:B-1----:R-:W-:Y:S08]  /*16640*/  HMMA.16816.F32 R28, R140.reuse, R136, R28 ;  /* 0x000000888c1c723c */ /* 0x042ff0000000181c */
[----:B------:R-:W-:Y:S01]  /*16650*/  HMMA.16816.F32 R32, R140, R138, R32 ;  /* 0x0000008a8c20723c */ /* 0x000fe20000001820 */
[----:B------:R-:W1:Y:S04]  /*16660*/  LDSM.16.M88.4 R136, [R2+0x6800] ;  /* 0x006800000288783b */ /* 0x000e680000000200 */
[----:B------:R-:W5:Y:S03]  /*16670*/  LDSM.16.M88.4 R140, [R2+0x7000] ;  /* 0x00700000028c783b */ /* 0x000f660000000200 */
[C---:B--2---:R-:W-:Y:S08]  /*16680*/  HMMA.16816.F32 R4, R144.reuse, R156, R4 ;  /* 0x0000009c9004723c */ /* 0x044ff00000001804 */
[C---:B------:R-:W-:Y:S01]  /*16690*/  HMMA.16816.F32 R8, R144.reuse, R158, R8 ;  /* 0x0000009e9008723c */ /* 0x040fe20000001808 */
[----:B------:R-:W-:Y:S07]  /*166a0*/  LDSM.16.M88.4 R156, [R193+UR5+0x8800] ;  /* 0x00880005c19c783b */ /* 0x000fee0008000200 */
[C---:B------:R-:W-:Y:S08]  /*166b0*/  HMMA.16816.F32 R12, R144.reuse, R160, R12 ;  /* 0x000000a0900c723c */ /* 0x040ff0000000180c */
[C---:B------:R-:W-:Y:S01]  /*166c0*/  HMMA.16816.F32 R16, R144.reuse, R162, R16 ;  /* 0x000000a29010723c */ /* 0x040fe20000001810 */
[----:B------:R-:W-:Y:S07]  /*166d0*/  LDSM.16.M88.4 R160, [R193+UR5+0x9000] ;  /* 0x00900005c1a0783b */ /* 0x000fee0008000200 */
[C---:B---3--:R-:W-:Y:S08]  /*166e0*/  HMMA.16816.F32 R20, R144.reuse, R148, R20 ;  /* 0x000000949014723c */ /* 0x048ff00000001814 */
[C---:B------:R-:W-:Y:S01]  /*166f0*/  HMMA.16816.F32 R24, R144.reuse, R150, R24 ;  /* 0x000000969018723c */ /* 0x040fe20000001818 */
[----:B------:R-:W-:Y:S04]  /*16700*/  LDSM.16.M88.4 R148, [R176+0x2000] ;  /* 0x00200000b094783b */ /* 0x000fe80000000200 */
[----:B------:R-:W-:Y:S03]  /*16710*/  LDSM.16.M88.4 R176, [R176+0x4000] ;  /* 0x00400000b0b0783b */ /* 0x000fe60000000200 */
[C---:B----4-:R-:W-:Y:S08]  /*16720*/  HMMA.16816.F32 R28, R144.reuse, R152, R28 ;  /* 0x00000098901c723c */ /* 0x050ff0000000181c */
[----:B------:R-:W-:Y:S01]  /*16730*/  HMMA.16816.F32 R32, R144, R154, R32 ;  /* 0x0000009a9020723c */ /* 0x000fe20000001820 */
[----:B------:R-:W2:Y:S04]  /*16740*/  LDSM.16.M88.4 R144, [R2+0x7800] ;  /* 0x007800000290783b */ /* 0x000ea80000000200 */
[----:B------:R-:W3:Y:S03]  /*16750*/  LDSM.16.M88.4 R152, [R193+UR5+0x8000] ;  /* 0x00800005c198783b */ /* 0x000ee60008000200 */
[C---:B------:R-:W-:Y:S08]  /*16760*/  HMMA.16816.F32 R4, R164.reuse, R168, R4 ;  /* 0x000000a8a404723c */ /* 0x040ff00000001804 */
[C---:B------:R-:W-:Y:S01]  /*16770*/  HMMA.16816.F32 R8, R164.reuse, R170, R8 ;  /* 0x000000aaa408723c */ /* 0x040fe20000001808 */
[----:B------:R-:W-:Y:S07]  /*16780*/  LDSM.16.M88.4 R168, [R135+0x2000] ;  /* 0x0020000087a8783b */ /* 0x000fee0000000200 */
[C---:B-1----:R-:W-:Y:S08]  /*16790*/  HMMA.16816.F32 R12, R164.reuse, R136, R12 ;  /* 0x00000088a40c723c */ /* 0x042ff0000000180c */
[C---:B------:R-:W-:Y:S01]  /*167a0*/  HMMA.16816.F32 R16, R164.reuse, R138, R16 ;  /* 0x0000008aa410723c */ /* 0x040fe20000001810 */
[----:B------:R-:W1:Y:S07]  /*167b0*/  LDSM.16.M88.4 R136, [R193+UR5+0x9800] ;  /* 0x00980005c188783b */ /* 0x000e6e0008000200 */
[C---:B-----5:R-:W-:Y:S08]  /*167c0*/  HMMA.16816.F32 R20, R164.reuse, R140, R20 ;  /* 0x0000008ca414723c */ /* 0x060ff00000001814 */
[C---:B------:R-:W-:Y:S01]  /*167d0*/  HMMA.16816.F32 R24, R164.reuse, R142, R24 ;  /* 0x0000008ea418723c */ /* 0x040fe20000001818 */
[----:B------:R-:W4:Y:S07]  /*167e0*/  LDSM.16.M88.4 R140, [R134+0x8800] ;  /* 0x00880000868c783b */ /* 0x000f2e0000000200 */
[C---:B--2---:R-:W-:Y:S08]  /*167f0*/  HMMA.16816.F32 R28, R164.reuse, R144, R28 ;  /* 0x00000090a41c723c */ /* 0x044ff0000000181c */
[----:B------:R-:W-:Y:S01]  /*16800*/  HMMA.16816.F32 R32, R164, R146, R32 ;  /* 0x00000092a420723c */ /* 0x000fe20000001820 */
[----:B------:R-:W2:Y:S04]  /*16810*/  LDSM.16.M88.4 R144, [R134+0x9000] ;  /* 0x009000008690783b */ /* 0x000ea80000000200 */
        /* <DEDUP_REMOVED lines=10> */
[C---:B-1----:R-:W-:Y:S08]  /*168c0*/  HMMA.16816.F32 R28, R148.reuse, R136, R28 ;  /* 0x00000088941c723c */ /* 0x042ff0000000181c */
[----:B------:R-:W-:Y:S01]  /*168d0*/  HMMA.16816.F32 R32, R148, R138, R32 ;  /* 0x0000008a9420723c */ /* 0x000fe20000001820 */
[----:B------:R-:W1:Y:S04]  /*168e0*/  LDSM.16.M88.4 R136, [R134+0x9800] ;  /* 0x009800008688783b */ /* 0x000e680000000200 */
[----:B------:R-:W3:Y:S03]  /*168f0*/  LDSM.16.M88.4 R148, [R192+0x2000] ;  /* 0x00200000c094783b */ /* 0x000ee60000000200 */
[C---:B------:R-:W-:Y:S08]  /*16900*/  HMMA.16816.F32 R4, R168.reuse, R172, R4 ;  /* 0x000000aca804723c */ /* 0x040ff00000001804 */
[C---:B------:R-:W-:Y:S01]  /*16910*/  HMMA.16816.F32 R8, R168.reuse, R174, R8 ;  /* 0x000000aea808723c */ /* 0x040fe20000001808 */
[----:B------:R-:W-:Y:S07]  /*16920*/  LDSM.16.M88.4 R172, [R2+0x9800] ;  /* 0x0098000002ac783b */ /* 0x000fee0000000200 */
[C---:B----4-:R-:W-:Y:S08]  /*16930*/  HMMA.16816.F32 R12, R168.reuse, R140, R12 ;  /* 0x0000008ca80c723c */ /* 0x050ff0000000180c */
[C---:B------:R-:W-:Y:S01]  /*16940*/  HMMA.16816.F32 R16, R168.reuse, R142, R16 ;  /* 0x0000008ea810723c */ /* 0x040fe20000001810 */
[----:B------:R-:W4:Y:S07]  /*16950*/  LDSM.16.M88.4 R140, [R132+0x8800] ;  /* 0x00880000848c783b */ /* 0x000f2e0000000200 */
[C---:B--2---:R-:W-:Y:S08]  /*16960*/  HMMA.16816.F32 R20, R168.reuse, R144, R20 ;  /* 0x00000090a814723c */ /* 0x044ff00000001814 */
[C---:B------:R-:W-:Y:S01]  /*16970*/  HMMA.16816.F32 R24, R168.reuse, R146, R24 ;  /* 0x00000092a818723c */ /* 0x040fe20000001818 */
[----:B------:R-:W2:Y:S07]  /*16980*/  LDSM.16.M88.4 R144, [R3+0x2000] ;  /* 0x002000000390783b */ /* 0x000eae0000000200 */
[C---:B-1----:R-:W-:Y:S08]  /*16990*/  HMMA.16816.F32 R28, R168.reuse, R136, R28 ;  /* 0x00000088a81c723c */ /* 0x042ff0000000181c */
[----:B------:R-:W-:Y:S01]  /*169a0*/  HMMA.16816.F32 R32, R168, R138, R32 ;  /* 0x0000008aa820723c */ /* 0x000fe20000001820 */
[----:B------:R-:W1:Y:S04]  /*169b0*/  LDSM.16.M88.4 R136, [R2+0x8800] ;  /* 0x008800000288783b */ /* 0x000e680000000200 */
[----:B------:R-:W5:Y:S03]  /*169c0*/  LDSM.16.M88.4 R168, [R2+0x9000] ;  /* 0x0090000002a8783b */ /* 0x000f660000000200 */
[C---:B---3--:R-:W-:Y:S08]  /*169d0*/  HMMA.16816.F32 R4, R148.reuse, R152, R4 ;  /* 0x000000989404723c */ /* 0x048ff00000001804 */
[C---:B------:R-:W-:Y:S01]  /*169e0*/  HMMA.16816.F32 R8, R148.reuse, R154, R8 ;  /* 0x0000009a9408723c */ /* 0x040fe20000001808 */
[----:B------:R-:W-:Y:S07]  /*169f0*/  LDSM.16.M88.4 R152, [R193+UR5+0xb800] ;  /* 0x00b80005c198783b */ /* 0x000fee0008000200 */
[C---:B----4-:R-:W-:Y:S08]  /*16a00*/  HMMA.16816.F32 R12, R148.reuse, R140, R12 ;  /* 0x0000008c940c723c */ /* 0x050ff0000000180c */
[C---:B------:R-:W-:Y:S01]  /*16a10*/  HMMA.16816.F32 R16, R148.reuse, R142, R16 ;  /* 0x0000008e9410723c */ /* 0x040fe20000001810 */
[----:B------:R-:W3:Y:S07]  /*16a20*/  LDSM.16.M88.4 R140, [R193+UR5+0xa800] ;  /* 0x00a80005c18c783b */ /* 0x000eee0008000200 */
[C---:B------:R-:W-:Y:S08]  /*16a30*/  HMMA.16816.F32 R20, R148.reuse, R156, R20 ;  /* 0x0000009c9414723c */ /* 0x040ff00000001814 */
[C---:B------:R-:W-:Y:S01]  /*16a40*/  HMMA.16816.F32 R24, R148.reuse, R158, R24 ;  /* 0x0000009e9418723c */ /* 0x040fe20000001818 */
[----:B------:R-:W-:Y:S07]  /*16a50*/  LDSM.16.M88.4 R156, [R134+0xa800] ;  /* 0x00a80000869c783b */ /* 0x000fee0000000200 */
[C---:B------:R-:W-:Y:S08]  /*16a60*/  HMMA.16816.F32 R28, R148.reuse, R160, R28 ;  /* 0x000000a0941c723c */ /* 0x040ff0000000181c */
[----:B------:R-:W-:Y:S01]  /*16a70*/  HMMA.16816.F32 R32, R148, R162, R32 ;  /* 0x000000a29420723c */ /* 0x000fe20000001820 */
[----:B------:R-:W4:Y:S04]  /*16a80*/  LDSM.16.M88.4 R148, [R193+UR5+0xb000] ;  /* 0x00b00005c194783b */ /* 0x000f280008000200 */
[----:B------:R-:W-:Y:S03]  /*16a90*/  LDSM.16.M88.4 R160, [R134+0xb000] ;  /* 0x00b0000086a0783b */ /* 0x000fe60000000200 */
[C---:B--2---:R-:W-:Y:S08]  /*16aa0*/  HMMA.16816.F32 R4, R144.reuse, R164, R4 ;  /* 0x000000a49004723c */ /* 0x044ff00000001804 */
[C---:B------:R-:W-:Y:S01]  /*16ab0*/  HMMA.16816.F32 R8, R144.reuse, R166, R8 ;  /* 0x000000a69008723c */ /* 0x040fe20000001808 */
[----:B------:R-:W-:Y:S07]  /*16ac0*/  LDSM.16.M88.4 R164, [R134+0xb800] ;  /* 0x00b8000086a4783b */ /* 0x000fee0000000200 */
[C---:B-1----:R-:W-:Y:S08]  /*16ad0*/  HMMA.16816.F32 R12, R144.reuse, R136, R12 ;  /* 0x00000088900c723c */ /* 0x042ff0000000180c */
[C---:B------:R-:W-:Y:S01]  /*16ae0*/  HMMA.16816.F32 R16, R144.reuse, R138, R16 ;  /* 0x0000008a9010723c */ /* 0x040fe20000001810 */
[----:B------:R-:W-:Y:S07]  /*16af0*/  LDSM.16.M88.4 R136, [R135+0x4000] ;  /* 0x004000008788783b */ /* 0x000fee0000000200 */
[C---:B-----5:R-:W-:Y:S08]  /*16b00*/  HMMA.16816.F32 R20, R144.reuse, R168, R20 ;  /* 0x000000a89014723c */ /* 0x060ff00000001814 */
[C---:B------:R-:W-:Y:S01]  /*16b10*/  HMMA.16816.F32 R24, R144.reuse, R170, R24 ;  /* 0x000000aa9018723c */ /* 0x040fe20000001818 */
[----:B------:R-:W-:Y:S07]  /*16b20*/  LDSM.16.M88.4 R168, [R132+0xa800] ;  /* 0x00a8000084a8783b */ /* 0x000fee0000000200 */
[C---:B------:R-:W-:Y:S08]  /*16b30*/  HMMA.16816.F32 R28, R144.reuse, R172, R28 ;  /* 0x000000ac901c723c */ /* 0x040ff0000000181c */
[----:B------:R-:W-:Y:S01]  /*16b40*/  HMMA.16816.F32 R32, R144, R174, R32 ;  /* 0x000000ae9020723c */ /* 0x000fe20000001820 */
[----:B------:R-:W1:Y:S04]  /*16b50*/  LDSM.16.M88.4 R144, [R134+0xa000] ;  /* 0x00a000008690783b */ /* 0x000e680000000200 */
[----:B------:R-:W-:Y:S03]  /*16b60*/  LDSM.16.M88.4 R172, [R132+0xb000] ;  /* 0x00b0000084ac783b */ /* 0x000fe60000000200 */
[C---:B------:R-:W-:Y:S08]  /*16b70*/  HMMA.16816.F32 R4, R176.reuse, R180, R4 ;  /* 0x000000b4b004723c */ /* 0x040ff00000001804 */
[C---:B------:R-:W-:Y:S01]  /*16b80*/  HMMA.16816.F32 R8, R176.reuse, R182, R8 ;  /* 0x000000b6b008723c */ /* 0x040fe20000001808 */
[----:B------:R-:W-:Y:S07]  /*16b90*/  LDSM.16.M88.4 R180, [R2+0xb800] ;  /* 0x00b8000002b4783b */ /* 0x000fee0000000200 */
[C---:B---3--:R-:W-:Y:S08]  /*16ba0*/  HMMA.16816.F32 R12, R176.reuse, R140, R12 ;  /* 0x0000008cb00c723c */ /* 0x048ff0000000180c */
[C---:B------:R-:W-:Y:S01]  /*16bb0*/  HMMA.16816.F32 R16, R176.reuse, R142, R16 ;  /* 0x0000008eb010723c */ /* 0x040fe20000001810 */
[----:B------:R-:W-:Y:S07]  /*16bc0*/  LDSM.16.M88.4 R140, [R192+0x4000] ;  /* 0x00400000c08c783b */ /* 0x000fee0000000200 */
[C---:B----4-:R-:W-:Y:S08]  /*16bd0*/  HMMA.16816.F32 R20, R176.reuse, R148, R20 ;  /* 0x00000094b014723c */ /* 0x050ff00000001814 */
[C---:B------:R-:W-:Y:S01]  /*16be0*/  HMMA.16816.F32 R24, R176.reuse, R150, R24 ;  /* 0x00000096b018723c */ /* 0x040fe20000001818 */
[----:B------:R-:W2:Y:S07]  /*16bf0*/  LDSM.16.M88.4 R148, [R132+0xa000] ;  /* 0x00a000008494783b */ /* 0x000eae0000000200 */
[C---:B------:R-:W-:Y:S08]  /*16c00*/  HMMA.16816.F32 R28, R176.reuse, R152, R28 ;  /* 0x00000098b01c723c */ /* 0x040ff0000000181c */
[----:B------:R-:W-:Y:S01]  /*16c10*/  HMMA.16816.F32 R32, R176, R154, R32 ;  /* 0x0000009ab020723c */ /* 0x000fe20000001820 */
[----:B------:R-:W3:Y:S04]  /*16c20*/  LDSM.16.M88.4 R152, [R132+0xb800] ;  /* 0x00b800008498783b */ /* 0x000ee80000000200 */
[----:B------:R-:W-:Y:S03]  /*16c30*/  LDSM.16.M88.4 R176, [R2+0xb000] ;  /* 0x00b0000002b0783b */ /* 0x000fe60000000200 */
[C---:B-1----:R-:W-:Y:S08]  /*16c40*/  HMMA.16816.F32 R4, R136.reuse, R144, R4 ;  /* 0x000000908804723c */ /* 0x042ff00000001804 */
[C---:B------:R-:W-:Y:S01]  /*16c50*/  HMMA.16816.F32 R8, R136.reuse, R146, R8 ;  /* 0x000000928808723c */ /* 0x040fe20000001808 */
[----:B------:R-:W-:Y:S07]  /*16c60*/  LDSM.16.M88.4 R144, [R3+0x4000] ;  /* 0x004000000390783b */ /* 0x000fee0000000200 */
[C---:B------:R-:W-:Y:S08]  /*16c70*/  HMMA.16816.F32 R12, R136.reuse, R156, R12 ;  /* 0x0000009c880c723c */ /* 0x040ff0000000180c */
[C---:B------:R-:W-:Y:S01]  /*16c80*/  HMMA.16816.F32 R16, R136.reuse, R158, R16 ;  /* 0x0000009e8810723c */ /* 0x040fe20000001810 */
[----:B------:R-:W1:Y:S07]  /*16c90*/  LDSM.16.M88.4 R156, [R2+0xa000] ;  /* 0x00a00000029c783b */ /* 0x000e6e0000000200 */
[C---:B------:R-:W-:Y:S08]  /*16ca0*/  HMMA.16816.F32 R20, R136.reuse, R160, R20 ;  /* 0x000000a08814723c */ /* 0x040ff00000001814 */
[C---:B------:R-:W-:Y:S01]  /*16cb0*/  HMMA.16816.F32 R24, R136.reuse, R162, R24 ;  /* 0x000000a28818723c */ /* 0x040fe20000001818 */
[----:B------:R-:W4:Y:S01]  /*16cc0*/  LDSM.16.M88.4 R160, [R2+0xa800] ;  /* 0x00a8000002a0783b */ /* 0x000f220000000200 */
[----:B------:R-:W-:Y:S04]  /*16cd0*/  DEPBAR.LE SB0, 0x0 ;  /* 0x000080000000791a */ /* 0x000fe80000000000 */
[----:B------:R-:W-:Y:S02]  /*16ce0*/  BAR.SYNC.DEFER_BLOCKING 0x0 ;  /* 0x0000000000007b1d */ /* 0x000fe40000010000 */
[C---:B------:R-:W-:Y:S08]  /*16cf0*/  HMMA.16816.F32 R28, R136.reuse, R164, R28 ;  /* 0x000000a4881c723c */ /* 0x040ff0000000181c */
[----:B------:R-:W-:Y:S08]  /*16d00*/  HMMA.16816.F32 R32, R136, R166, R32 ;  /* 0x000000a68820723c */ /* 0x000ff00000001820 */
[C---:B--2---:R-:W-:Y:S08]  /*16d10*/  HMMA.16816.F32 R4, R140.reuse, R148, R4 ;  /* 0x000000948c04723c */ /* 0x044ff00000001804 */
[C---:B------:R-:W-:Y:S08]  /*16d20*/  HMMA.16816.F32 R8, R140.reuse, R150, R8 ;  /* 0x000000968c08723c */ /* 0x040ff00000001808 */
[C---:B------:R-:W-:Y:S08]  /*16d30*/  HMMA.16816.F32 R12, R140.reuse, R168, R12 ;  /* 0x000000a88c0c723c */ /* 0x040ff0000000180c */
[C---:B------:R-:W-:Y:S08]  /*16d40*/  HMMA.16816.F32 R16, R140.reuse, R170, R16 ;  /* 0x000000aa8c10723c */ /* 0x040ff00000001810 */
[C---:B------:R-:W-:Y:S08]  /*16d50*/  HMMA.16816.F32 R20, R140.reuse, R172, R20 ;  /* 0x000000ac8c14723c */ /* 0x040ff00000001814 */
[C---:B------:R-:W-:Y:S08]  /*16d60*/  HMMA.16816.F32 R24, R140.reuse, R174, R24 ;  /* 0x000000ae8c18723c */ /* 0x040ff00000001818 */
[C---:B---3--:R-:W-:Y:S08]  /*16d70*/  HMMA.16816.F32 R28, R140.reuse, R152, R28 ;  /* 0x000000988c1c723c */ /* 0x048ff0000000181c */
[----:B------:R-:W-:Y:S08]  /*16d80*/  HMMA.16816.F32 R32, R140, R154, R32 ;  /* 0x0000009a8c20723c */ /* 0x000ff00000001820 */
[C---:B-1----:R-:W-:Y:S08]  /*16d90*/  HMMA.16816.F32 R4, R144.reuse, R156, R4 ;  /* 0x0000009c9004723c */ /* 0x042ff00000001804 */
        /* <DEDUP_REMOVED lines=23> */
[C---:B------:R-:W-:Y:S01]  /*16f10*/  VIADD R141, R202.reuse, 0xffffff80 ;  /* 0xffffff80ca8d7836 */ /* 0x040fe20000000000 */
        /* <DEDUP_REMOVED lines=61> */
.L_x_794:
[----:B------:R-:W-:Y:S01]  /*172f0*/  @!PT LDS RZ, [RZ] ;  /* 0x00000000fffff984 */ /* 0x000fe20000000800 */
[----:B------:R-:W-:Y:S01]  /*17300*/  @!PT LDS RZ, [RZ] ;  /* 0x00000000fffff984 */ /* 0x000fe20000000800 */
[----:B------:R-:W-:Y:S01]  /*17310*/  @!PT LDS RZ, [RZ] ;  /* 0x00000000fffff984 */ /* 0x000fe20000000800 */
[----:B------:R1:W-:Y:S01]  /*17320*/  @!P3 LDGSTS.E.BYPASS.LTC128B.128 [R211+0x6000], desc[UR6][R194.64] ;  /* 0x06000000c2d3bfae */ /* 0x0003e2000b981a06 */
[C---:B------:R-:W-:Y:S01]  /*17330*/  LEA R134, P5, R2.reuse, R194, 0x5 ;  /* 0x000000c202867211 */ /* 0x040fe200078a28ff */
[C---:B------:R-:W-:Y:S01]  /*17340*/  IMAD.SHL.U32 R3, R2.reuse, 0x20, RZ ;  /* 0x0000002002037824 */ /* 0x040fe200078e00ff */
[C-C-:B------:R-:W-:Y:S01]  /*17350*/  SHF.L.U64.HI R132, R2.reuse, 0x5, R135.reuse ;  /* 0x0000000502847819 */ /* 0x140fe20000010287 */
[----:B------:R1:W-:Y:S01]  /*17360*/  @P3 STS.128 [R211+0x6000], RZ ;  /* 0x006000ffd3003388 */ /* 0x0003e20000000c00 */
[----:B------:R-:W-:Y:S02]  /*17370*/  LEA.HI.X R135, R2, R195, R135, 0x5, P5 ;  /* 0x000000c302877211 */ /* 0x000fe400028f2c87 */
[C---:B------:R-:W-:Y:S01]  /*17380*/  IADD3 R2, P6, PT, R3.reuse, R134, RZ ;  /* 0x0000008603027210 */ /* 0x040fe20007fde0ff */
[----:B------:R-:W-:Y:S01]  /*17390*/  @!PT LDS RZ, [RZ] ;  /* 0x00000000fffff984 */ /* 0x000fe20000000800 */
[----:B------:R-:W-:Y:S01]  /*173a0*/  @!PT LDS RZ, [RZ] ;  /* 0x00000000fffff984 */ /* 0x000fe20000000800 */
[----:B------:R-:W-:Y:S01]  /*173b0*/  @!PT LDS RZ, [RZ] ;  /* 0x00000000fffff984 */ /* 0x000fe20000000800 */
[----:B------:R1:W-:Y:S03]  /*173c0*/  @!P2 LDGSTS.E.BYPASS.LTC128B.128 [R211+0x8000], desc[UR6][R194.64+0x80] ;  /* 0x08000080c2d3afae */ /* 0x0003e6000b981a06 */
[----:B------:R-:W-:Y:S01]  /*173d0*/  IADD3 R136, P5, PT, R3, R2, RZ ;  /* 0x0000000203887210 */ /* 0x000fe20007fbe0ff */
[----:B------:R1:W-:Y:S01]  /*173e0*/  @P2 STS.128 [R211+0x8000], RZ ;  /* 0x008000ffd3002388 */ /* 0x0003e20000000c00 */
[C---:B------:R-:W-:Y:S03]  /*173f0*/  IMAD.X R3, R132.reuse, 0x1, R135, P6 ;  /* 0x0000000184037824 */ /* 0x040fe600030e0687 */
[----:B------:R-:W-:Y:S01]  /*17400*/  @!PT LDS RZ, [RZ] ;  /* 0x00000000fffff984 */ /* 0x000fe20000000800 */
[----:B------:R-:W-:Y:S01]  /*17410*/  @!PT LDS RZ, [RZ] ;  /* 0x00000000fffff984 */ /* 0x000fe20000000800 */
[----:B------:R-:W-:Y:S01]  /*17420*/  @!PT LDS RZ, [RZ] ;  /* 0x00000000fffff984 */ /* 0x000fe20000000800 */
[----:B------:R1:W-:Y:S01]  /*17430*/  @!P1 LDGSTS.E.BYPASS.LTC128B.128 [R211+0xa000], desc[UR6][R194.64+0x100] ;  /* 0x0a000100c2d39fae */ /* 0x0003e2000b981a06 */
[----:B------:R-:W-:Y:S03]  /*17440*/  IMAD.X R137, R132, 0x1, R3, P5 ;  /* 0x0000000184897824 */ /* 0x000fe600028e0603 */
        /* <DEDUP_REMOVED lines=47> */
.L_x_793:
[----:B-1----:R-:W-:Y:S01]  /*17740*/  FMNMX3.FTZ R2, R0, R6, R7, !PT ;  /* 0x0000000600027276 */ /* 0x002fe20007810007 */
        /* <DEDUP_REMOVED lines=19> */
[----:B------:R-:W-:Y:S08]  /*17880*/  SHFL.BFLY PT, R2, R135, 0x2, 0x1f ;  /* 0x0c401f0087027f89 */ /* 0x000ff000000e0000 */
        /* <DEDUP_REMOVED lines=18> */
[----:B------:R-:W-:Y:S01]  /*179b0*/  ISETP.GT.AND P1, PT, R206, RZ, PT ;  /* 0x000000ffce00720c */ /* 0x000fe20003f24270 */
        /* <DEDUP_REMOVED lines=8> */
[----:B------:R-:W2:Y:S01]  /*17a40*/  MUFU.EX2 R2, R2 ;  /* 0x0000000200027308 */ /* 0x000ea20000000800 */
[----:B------:R-:W-:Y:S01]  /*17a50*/  MOV R6, R203 ;  /* 0x000000cb00067202 */ /* 0x000fe20000000f00 */
[--C-:B------:R-:W-:Y:S01]  /*17a60*/  FFMA.FTZ R179, R32, UR4, -R170.reuse ;  /* 0x0000000420b37c23 */ /* 0x100fe200080108aa */
[----:B------:R-:W-:Y:S07]  /*17a70*/  @P0 IADD3 R6, PT, PT, R204, -0x40, RZ ;  /* 0xffffffc0cc060810 */ /* 0x000fee0007ffe0ff */
[----:B------:R-:W3:Y:S01]  /*17a80*/  MUFU.EX2 R0, R0 ;  /* 0x0000000000007308 */ /* 0x000ee20000000800 */
[--C-:B------:R-:W-:Y:S01]  /*17a90*/  FFMA.FTZ R180, R34, UR4, -R169.reuse ;  /* 0x0000000422b47c23 */ /* 0x100fe200080108a9 */
[--C-:B------:R-:W-:Y:S01]  /*17aa0*/  FFMA.FTZ R171, R12, UR4, -R170.reuse ;  /* 0x000000040cab7c23 */ /* 0x100fe200080108aa */
[----:B------:R-:W-:Y:S07]  /*17ab0*/  IADD3 R191, PT, PT, R191, R6, RZ ;  /* 0x00000006bfbf7210 */ /* 0x000fee0007ffe0ff */
[----:B------:R-:W-:Y:S01]  /*17ac0*/  MUFU.EX2 R135, R135 ;  /* 0x0000008700877308 */ /* 0x000fe20000000800 */
[----:B------:R-:W4:Y:S01]  /*17ad0*/  LDSM.16.MT88.4 R144, [R6] ;  /* 0x000000000690783b */ /* 0x000f220000004200 */
[--C-:B------:R-:W-:Y:S01]  /*17ae0*/  FFMA.FTZ R172, R13, UR4, -R170.reuse ;  /* 0x000000040dac7c23 */ /* 0x100fe200080108aa */
[--C-:B------:R-:W-:Y:S07]  /*17af0*/  FFMA.FTZ R173, R14, UR4, -R169.reuse ;  /* 0x000000040ead7c23 */ /* 0x100fee00080108a9 */
[----:B------:R-:W5:Y:S01]  /*17b00*/  MUFU.EX2 R164, R164 ;  /* 0x000000a400a47308 */ /* 0x000f620000000800 */
[--C-:B------:R-:W-:Y:S01]  /*17b10*/  FFMA.FTZ R176, R15, UR4, -R169.reuse ;  /* 0x000000040fb07c23 */ /* 0x100fe200080108a9 */
        /* <DEDUP_REMOVED lines=27> */
[----:B------:R-:W-:Y:S01]  /*17cd0*/  FMUL.FTZ R14, R0, R126 ;  /* 0x0000007e000e7220 */ /* 0x000fe20000410000 */
[----:B---3--:R-:W-:Y:S01]  /*17ce0*/  F2FP.F16.F32.PACK_AB R130, R134, R7 ;  /* 0x000000078682723e */ /* 0x008fe200000000ff */
[----:B------:R-:W-:Y:S01]  /*17cf0*/  FMUL.FTZ R15, R0, R127 ;  /* 0x0000007f000f7220 */ /* 0x000fe20000410000 */
[C---:B------:R-:W-:Y:S01]  /*17d00*/  FMUL.FTZ R48, R2.reuse, R48 ;  /* 0x0000003002307220 */ /* 0x040fe20000410000 */
[----:B------:R-:W-:Y:S01]  /*17d10*/  FMUL.FTZ R49, R2, R49 ;  /* 0x0000003102317220 */ /* 0x000fe20000410000 */
[----:B------:R-:W-:Y:S01]  /*17d20*/  LDSM.16.MT88.4 R124, [R188+0xc800] ;  /* 0x00c80000bc7c783b */ /* 0x000fe20000004200 */
[C---:B------:R-:W-:Y:S01]  /*17d30*/  FMUL.FTZ R50, R0.reuse, R50 ;  /* 0x0000003200327220 */ /* 0x040fe20000410000 */
[----:B------:R-:W-:Y:S01]  /*17d40*/  FMUL.FTZ R51, R0, R51 ;  /* 0x0000003300337220 */ /* 0x000fe20000410000 */
[C---:B------:R-:W-:Y:S01]  /*17d50*/  FMUL.FTZ R52, R2.reuse, R52 ;  /* 0x0000003402347220 */ /* 0x040fe20000410000 */
        /* <DEDUP_REMOVED lines=114> */
[----:B------:R-:W-:Y:S01]  /*18480*/  IADD3 R206, PT, PT, R206, -0x1, RZ ;  /* 0xffffffffcece7810 */ /* 0x000fe20007ffe0ff */
[----:B------:R-:W-:Y:S01]  /*18490*/  FFMA.FTZ R167, R0, R207, R167 ;  /* 0x000000cf00a77223 */ /* 0x000fe200000100a7 */
[----:B------:R-:W-:Y:S01]  /*184a0*/  FADD.FTZ R164, R164, R135 ;  /* 0x00000087a4a47221 */ /* 0x000fe20000010000 */
[----:B------:R-:W-:Y:S01]  /*184b0*/  MOV R133, R132 ;  /* 0x0000008400857202 */ /* 0x000fe20000000f00 */
[C---:B----4-:R-:W-:Y:S03]  /*184c0*/  HMMA.16816.F32 R96, R128.reuse, R144, R96 ;  /* 0x000000908060723c */ /* 0x050fe60000001860 */
[----:B--2---:R-:W-:Y:S01]  /*184d0*/  F2FP.F16.F32.PACK_AB R122, R175, R174 ;  /* 0x000000aeaf7a723e */ /* 0x004fe200000000ff */
[----:B------:R-:W-:Y:S01]  /*184e0*/  FADD.FTZ R167, R168, R167 ;  /* 0x000000a7a8a77221 */ /* 0x000fe20000010000 */
[----:B------:R-:W-:Y:S03]  /*184f0*/  FADD.FTZ R7, R7, R164 ;  /* 0x000000a407077221 */ /* 0x000fe60000010000 */
        /* <DEDUP_REMOVED lines=16> */
[----:B------:R-:W-:Y:S01]  /*18600*/  FADD.FTZ R175, R175, R174 ;  /* 0x000000aeafaf7221 */ /* 0x000fe20000010000 */
[----:B------:R-:W-:Y:S04]  /*18610*/  FADD.FTZ R178, R178, R177 ;  /* 0x000000b1b2b27221 */ /* 0x000fe80000010000 */
        /* <DEDUP_REMOVED lines=31> */
[----:B------:R-:W-:Y:S02]  /*18810*/  MUFU.EX2 R156, R156 ;  /* 0x0000009c009c7308 */ /* 0x000fe40000000800 */
[--C-:B------:R-:W-:Y:S01]  /*18820*/  FFMA.FTZ R158, R24, UR4, -R170.reuse ;  /* 0x00000004189e7c23 */ /* 0x100fe200080108aa */
[--C-:B------:R-:W-:Y:S07]  /*18830*/  FFMA.FTZ R159, R22, UR4, -R169.reuse ;  /* 0x00000004169f7c23 */ /* 0x100fee00080108a9 */
[----:B------:R-:W1:Y:S01]  /*18840*/  MUFU.EX2 R157, R157 ;  /* 0x0000009d009d7308 */ /* 0x000e620000000800 */
[C---:B------:R-:W-:Y:S09]  /*18850*/  HMMA.16816.F32 R96, R120.reuse, R160, R96 ;  /* 0x000000a07860723c */ /* 0x040ff20000001860 */
[----:B------:R-:W-:Y:S01]  /*18860*/  MUFU.EX2 R158, R158 ;  /* 0x0000009e009e7308 */ /* 0x000fe20000000800 */
[----:B------:R-:W-:Y:S01]  /*18870*/  FFMA.FTZ R161, R25, UR4, -R170 ;  /* 0x0000000419a17c23 */ /* 0x000fe200080108aa */
[--C-:B------:R-:W-:Y:S08]  /*18880*/  FFMA.FTZ R160, R23, UR4, -R169.reuse ;  /* 0x0000000417a07c23 */ /* 0x100ff000080108a9 */
[----:B------:R-:W3:Y:S01]  /*18890*/  MUFU.EX2 R159, R159 ;  /* 0x0000009f009f7308 */ /* 0x000ee20000000800 */
[C---:B------:R-:W-:Y:S09]  /*188a0*/  HMMA.16816.F32 R100, R120.reuse, R162, R100 ;  /* 0x000000a27864723c */ /* 0x040ff20000001864 */
[----:B------:R-:W5:Y:S01]  /*188b0*/  MUFU.EX2 R161, R161 ;  /* 0x000000a100a17308 */ /* 0x000f620000000800 */
[--C-:B------:R-:W-:Y:S01]  /*188c0*/  FFMA.FTZ R162, R26, UR4, -R169.reuse ;  /* 0x000000041aa27c23 */ /* 0x100fe200080108a9 */
[----:B------:R-:W-:Y:S01]  /*188d0*/  FFMA.FTZ R163, R27, UR4, -R169 ;  /* 0x000000041ba37c23 */ /* 0x000fe200080108a9 */
[----:B-1----:R-:W-:Y:S01]  /*188e0*/  F2FP.F16.F32.PACK_AB R20, R157, R156 ;  /* 0x0000009c9d14723e */ /* 0x002fe200000000ff */
[----:B------:R-:W-:Y:S06]  /*188f0*/  LDSM.16.MT88.4 R24, [R188+0xd000] ;  /* 0x00d00000bc18783b */ /* 0x000fec0000004200 */
[----:B------:R-:W1:Y:S01]  /*18900*/  MUFU.EX2 R160, R160 ;  /* 0x000000a000a07308 */ /* 0x000e620000000800 */
[C---:B----4-:R-:W-:Y:S09]  /*18910*/  HMMA.16816.F32 R104, R120.reuse, R136, R104 ;  /* 0x000000887868723c */ /* 0x050ff20000001868 */
[----:B------:R-:W-:Y:S01]  /*18920*/  MUFU.EX2 R162, R162 ;  /* 0x000000a200a27308 */ /* 0x000fe20000000800 */
[----:B------:R-:W-:Y:S01]  /*18930*/  FADD.FTZ R156, R156, R175 ;  /* 0x000000af9c9c7221 */ /* 0x000fe20000010000 */
[----:B---3--:R-:W-:Y:S01]  /*18940*/  FADD.FTZ R7, R159, R178 ;  /* 0x000000b29f077221 */ /* 0x008fe20000010000 */
[----:B-----5:R-:W-:Y:S01]  /*18950*/  F2FP.F16.F32.PACK_AB R22, R161, R158 ;  /* 0x0000009ea116723e */ /* 0x020fe200000000ff */
[C---:B------:R-:W-:Y:S01]  /*18960*/  HMMA.16816.F32 R108, R120.reuse, R138, R108 ;  /* 0x0000008a786c723c */ /* 0x040fe2000000186c */
[----:B------:R-:W3:Y:S05]  /*18970*/  LDSM.16.MT88.4 R136, [R190+0xd000] ;  /* 0x00d00000be88783b */ /* 0x000eea0000004200 */
[----:B------:R-:W4:Y:S01]  /*18980*/  MUFU.EX2 R163, R163 ;  /* 0x000000a300a37308 */ /* 0x000f220000000800 */
[----:B------:R-:W-:Y:S01]  /*18990*/  FADD.FTZ R157, R157, R156 ;  /* 0x0000009c9d9d7221 */ /* 0x000fe20000010000 */
[C---:B-1----:R-:W-:Y:S01]  /*189a0*/  F2FP.F16.F32.PACK_AB R21, R160.reuse, R159 ;  /* 0x0000009fa015723e */ /* 0x042fe200000000ff */
[----:B------:R-:W-:Y:S02]  /*189b0*/  FADD.FTZ R7, R160, R7 ;  /* 0x00000007a0077221 */ /* 0x000fe40000010000 */
[----:B------:R-:W-:Y:S01]  /*189c0*/  FADD.FTZ R158, R158, R157 ;  /* 0x0000009d9e9e7221 */ /* 0x000fe20000010000 */
[C---:B------:R-:W-:Y:S03]  /*189d0*/  HMMA.16816.F32 R112, R120.reuse, R124, R112 ;  /* 0x0000007c7870723c */ /* 0x040fe60000001870 */
[----:B------:R-:W-:Y:S05]  /*189e0*/  FADD.FTZ R161, R161, R158 ;  /* 0x0000009ea1a17221 */ /* 0x000fea0000010000 */
[C---:B------:R-:W-:Y:S01]  /*189f0*/  HMMA.16816.F32 R116, R120.reuse, R126, R116 ;  /* 0x0000007e7874723c */ /* 0x040fe20000001874 */
[----:B------:R-:W1:Y:S02]  /*18a00*/  LDSM.16.MT88.4 R124, [R6+0x1000] ;  /* 0x00100000067c783b */ /* 0x000e640000004200 */
[C---:B----4-:R-:W-:Y:S01]  /*18a10*/  F2FP.F16.F32.PACK_AB R23, R163.reuse, R162 ;  /* 0x000000a2a317723e */ /* 0x050fe200000000ff */
[----:B------:R-:W-:Y:S04]  /*18a20*/  FADD.FTZ R162, R162, R7 ;  /* 0x00000007a2a27221 */ /* 0x000fe80000010000 */
[C---:B--2---:R-:W-:Y:S03]  /*18a30*/  HMMA.16816.F32 R12, R120.reuse, R128, R12 ;  /* 0x00000080780c723c */ /* 0x044fe6000000180c */
[----:B------:R-:W-:Y:S05]  /*18a40*/  FADD.FTZ R163, R163, R162 ;  /* 0x000000a2a3a37221 */ /* 0x000fea0000010000 */
[----:B------:R-:W-:Y:S01]  /*18a50*/  HMMA.16816.F32 R16, R120, R130, R16 ;  /* 0x000000827810723c */ /* 0x000fe20000001810 */
[----:B------:R-:W2:Y:S07]  /*18a60*/  LDSM.16.MT88.4 R120, [R191+0x1000] ;  /* 0x00100000bf78783b */ /* 0x000eae0000004200 */
[C---:B---3--:R-:W-:Y:S01]  /*18a70*/  HMMA.16816.F32 R8, R20.reuse, R136, R8 ;  /* 0x000000881408723c */ /* 0x048fe20000001808 */
[----:B------:R-:W3:Y:S07]  /*18a80*/  LDSM.16.MT88.4 R128, [R190+0xf000] ;  /* 0x00f00000be80783b */ /* 0x000eee0000004200 */
[C---:B------:R-:W-:Y:S01]  /*18a90*/  HMMA.16816.F32 R36, R20.reuse, R138, R36 ;  /* 0x0000008a1424723c */ /* 0x040fe20000001824 */
[----:B------:R-:W4:Y:S07]  /*18aa0*/  LDSM.16.MT88.4 R136, [R188+0x11000] ;  /* 0x01100000bc88783b */ /* 0x000f2e0000004200 */
[C---:B------:R-:W-:Y:S08]  /*18ab0*/  HMMA.16816.F32 R40, R20.reuse, R24, R40 ;  /* 0x000000181428723c */ /* 0x040ff00000001828 */
[C---:B------:R-:W-:Y:S01]  /*18ac0*/  HMMA.16816.F32 R44, R20.reuse, R26, R44 ;  /* 0x0000001a142c723c */ /* 0x040fe2000000182c */
[----:B------:R-:W5:Y:S07]  /*18ad0*/  LDSM.16.MT88.4 R24, [R6+0x5000] ;  /* 0x005000000618783b */ /* 0x000f6e0000004200 */
[C---:B-1----:R-:W-:Y:S08]  /*18ae0*/  HMMA.16816.F32 R48, R20.reuse, R124, R48 ;  /* 0x0000007c1430723c */ /* 0x042ff00000001830 */
[C---:B------:R-:W-:Y:S01]  /*18af0*/  HMMA.16816.F32 R52, R20.reuse, R126, R52 ;  /* 0x0000007e1434723c */ /* 0x040fe20000001834 */
[----:B------:R-:W-:Y:S07]  /*18b00*/  LDSM.16.MT88.4 R124, [R188+0xd800] ;  /* 0x00d80000bc7c783b */ /* 0x000fee0000004200 */
[C---:B--2---:R-:W-:Y:S08]  /*18b10*/  HMMA.16816.F32 R56, R20.reuse, R120, R56 ;  /* 0x000000781438723c */ /* 0x044ff00000001838 */
[C---:B------:R-:W-:Y:S01]  /*18b20*/  HMMA.16816.F32 R60, R20.reuse, R122, R60 ;  /* 0x0000007a143c723c */ /* 0x040fe2000000183c */
[----:B------:R-:W1:Y:S07]  /*18b30*/  LDSM.16.MT88.4 R120, [R191+0x5000] ;  /* 0x00500000bf78783b */ /* 0x000e6e0000004200 */
[C---:B---3--:R-:W-:Y:S08]  /*18b40*/  HMMA.16816.F32 R64, R20.reuse, R128, R64 ;  /* 0x000000801440723c */ /* 0x048ff00000001840 */
        /* <DEDUP_REMOVED lines=15> */
[----:B------:R-:W2:Y:S02]  /*18c40*/  MUFU.EX2 R152, R152 ;  /* 0x0000009800987308 */ /* 0x000ea40000000800 */
[--C-:B------:R-:W-:Y:S01]  /*18c50*/  FFMA.FTZ R154, R30, UR4, -R169.reuse ;  /* 0x000000041e9a7c23 */ /* 0x100fe200080108a9 */
[--C-:B------:R-:W-:Y:S01]  /*18c60*/  FFMA.FTZ R155, R31, UR4, -R169.reuse ;  /* 0x000000041f9b7c23 */ /* 0x100fe200080108a9 */
[----:B------:R-:W-:Y:S01]  /*18c70*/  FFMA.FTZ R169, R35, UR4, -R169 ;  /* 0x0000000423a97c23 */ /* 0x000fe200080108a9 */
[----:B------:R-:W3:Y:S05]  /*18c80*/  LDSM.16.MT88.4 R28, [R190+0xd800] ;  /* 0x00d80000be1c783b */ /* 0x000eea0000004200 */
[----:B------:R-:W1:Y:S01]  /*18c90*/  MUFU.EX2 R153, R153 ;  /* 0x0000009900997308 */ /* 0x000e620000000800 */
[C---:B----4-:R-:W-:Y:S09]  /*18ca0*/  HMMA.16816.F32 R104, R20.reuse, R136, R104 ;  /* 0x000000881468723c */ /* 0x050ff20000001868 */
[----:B------:R-:W-:Y:S01]  /*18cb0*/  MUFU.EX2 R154, R154 ;  /* 0x0000009a009a7308 */ /* 0x000fe20000000800 */
[----:B------:R-:W-:Y:S09]  /*18cc0*/  LDSM.16.MT88.4 R32, [R188+0xf800] ;  /* 0x00f80000bc20783b */ /* 0x000ff20000004200 */
[----:B------:R-:W4:Y:S01]  /*18cd0*/  MUFU.EX2 R155, R155 ;  /* 0x0000009b009b7308 */ /* 0x000f220000000800 */
[C---:B------:R-:W-:Y:S09]  /*18ce0*/  HMMA.16816.F32 R108, R20.reuse, R138, R108 ;  /* 0x0000008a146c723c */ /* 0x040ff2000000186c */
[----:B------:R-:W3:Y:S01]  /*18cf0*/  MUFU.EX2 R170, R170 ;  /* 0x000000aa00aa7308 */ /* 0x000ee20000000800 */
[----:B--2---:R-:W-:Y:S01]  /*18d00*/  FADD.FTZ R0, R152, R161 ;  /* 0x000000a198007221 */ /* 0x004fe20000010000 */
[----:B------:R-:W2:Y:S08]  /*18d10*/  LDSM.16.MT88.4 R136, [R6+0x1800] ;  /* 0x001800000688783b */ /* 0x000eb00000004200 */
[----:B------:R-:W3:Y:S01]  /*18d20*/  MUFU.EX2 R169, R169 ;  /* 0x000000a900a97308 */ /* 0x000ee20000000800 */
[C---:B-----5:R-:W-:Y:S03]  /*18d30*/  HMMA.16816.F32 R112, R20.reuse, R24, R112 ;  /* 0x000000181470723c */ /* 0x060fe60000001870 */
[C---:B-1----:R-:W-:Y:S05]  /*18d40*/  FADD.FTZ R0, R153.reuse, R0 ;  /* 0x0000000099007221 */ /* 0x042fea0000010000 */
[C---:B------:R-:W-:Y:S01]  /*18d50*/  HMMA.16816.F32 R116, R20.reuse, R26, R116 ;  /* 0x0000001a1474723c */ /* 0x040fe20000001874 */
[----:B------:R-:W1:Y:S07]  /*18d60*/  LDSM.16.MT88.4 R24, [R190+0xf800] ;  /* 0x00f80000be18783b */ /* 0x000e6e0000004200 */
[C---:B------:R-:W-:Y:S03]  /*18d70*/  HMMA.16816.F32 R12, R20.reuse, R120, R12 ;  /* 0x00000078140c723c */ /* 0x040fe6000000180c */
[----:B------:R-:W-:Y:S02]  /*18d80*/  F2FP.F16.F32.PACK_AB R120, R153, R152 ;  /* 0x000000989978723e */ /* 0x000fe400000000ff */
[C---:B----4-:R-:W-:Y:S01]  /*18d90*/  F2FP.F16.F32.PACK_AB R121, R155.reuse, R154 ;  /* 0x0000009a9b79723e */ /* 0x050fe200000000ff */
        /* <DEDUP_REMOVED lines=16> */
[C---:B--2---:R-:W-:Y:S08]  /*18ea0*/  HMMA.16816.F32 R48, R120.reuse, R136, R48 ;  /* 0x000000887830723c */ /* 0x044ff00000001830 */
[C---:B------:R-:W-:Y:S08]  /*18eb0*/  HMMA.16816.F32 R52, R120.reuse, R138, R52 ;  /* 0x0000008a7834723c */ /* 0x040ff00000001834 */
[C---:B------:R-:W-:Y:S08]  /*18ec0*/  HMMA.16816.F32 R56, R120.reuse, R140, R56 ;  /* 0x0000008c7838723c */ /* 0x040ff00000001838 */
[C---:B------:R-:W-:Y:S08]  /*18ed0*/  HMMA.16816.F32 R60, R120.reuse, R142, R60 ;  /* 0x0000008e783c723c */ /* 0x040ff0000000183c */
[C---:B-1----:R-:W-:Y:S08]  /*18ee0*/  HMMA.16816.F32 R64, R120.reuse, R24, R64 ;  /* 0x000000187840723c */ /* 0x042ff00000001840 */
        /* <DEDUP_REMOVED lines=19> */
.L_x_791:
[----:B------:R-:W1:Y:S01]  /*19020*/  SHFL.BFLY PT, R8, R209, 0x2, 0x1f ;  /* 0x0c401f00d1087f89 */ /* 0x000e6200000e0000 */
[----:B------:R-:W2:Y:S01]  /*19030*/  S2UR UR8, SR_CTAID.X ;  /* 0x00000000000879c3 */ /* 0x000ea20000002500 */
[----:B------:R-:W-:Y:S01]  /*19040*/  LOP3.LUT R186, R186, 0x30, RZ, 0xc0, !PT ;  /* 0x00000030baba7812 */ /* 0x000fe200078ec0ff */
[----:B------:R-:W-:Y:S01]  /*19050*/  BSSY.RECONVERGENT B0, `(.L_x_796) ;  /* 0x0000112000007945 */ /* 0x000fe20003800200 */
[----:B------:R-:W3:Y:S01]  /*19060*/  SHFL.BFLY PT, R0, R207, 0x2, 0x1f ;  /* 0x0c401f00cf007f89 */ /* 0x000ee200000e0000 */
        /* <DEDUP_REMOVED lines=14> */
[----:B------:R-:W-:-:S02]  /*19150*/  FSETP.NE.FTZ.AND P1, PT, R2, RZ, PT ;  /* 0x000000ff0200720b */ /* 0x000fc40003f35000 */
[----:B------:R-:W-:Y:S01]  /*19160*/  LOP3.LUT R0, R5, 0x38, R0, 0xf8, !PT ;  /* 0x0000003805007812 */ /* 0x000fe200078ef800 */
[----:B------:R-:W2:Y:S01]  /*19170*/  MUFU.RCP R6, R2 ;  /* 0x0000000200067308 */ /* 0x000ea20000001000 */
[----:B------:R-:W-:Y:S02]  /*19180*/  R2P PR, R189, 0x18 ;  /* 0x00000018bd007804 */ /* 0x000fe40000000000 */
[----:B------:R-:W-:Y:S02]  /*19190*/  LOP3.LUT R0, R187, R0, RZ, 0xfc, !PT ;  /* 0x00000000bb007212 */ /* 0x000fe400078efcff */
[----:B------:R-:W-:Y:S02]  /*191a0*/  MOV R5, 0x10 ;  /* 0x0000001000057802 */ /* 0x000fe40000000f00 */
[----:B------:R-:W-:Y:S01]  /*191b0*/  LEA R9, R0, UR5, 0x1 ;  /* 0x0000000500097c11 */ /* 0x000fe2000f8e08ff */
[----:B------:R-:W-:Y:S01]  /*191c0*/  @P2 MUFU.LG2 R10, R4 ;  /* 0x00000004000a2308 */ /* 0x000fe20000000c00 */
[----:B------:R-:W-:Y:S01]  /*191d0*/  SEL R0, R185, 0xffffffe0, !P3 ;  /* 0xffffffe0b9007807 */ /* 0x000fe20005800000 */
[----:B------:R-:W3:Y:S01]  /*191e0*/  @P1 LDC R16, c[0x0][0x458] ;  /* 0x00011600ff101b82 */ /* 0x000ee20000000800 */
[----:B-1----:R-:W-:-:S02]  /*191f0*/  FSEL R7, R7, 1, P2 ;  /* 0x3f80000007077808 */ /* 0x002fc40001000000 */
[----:B------:R-:W-:Y:S02]  /*19200*/  SEL R5, R5, 0xfffffff0, !P0 ;  /* 0xfffffff005057807 */ /* 0x000fe40004000000 */
[----:B------:R-:W-:Y:S01]  /*19210*/  IADD3 R15, PT, PT, R9, 0x40, RZ ;  /* 0x00000040090f7810 */ /* 0x000fe20007ffe0ff */
        /* <DEDUP_REMOVED lines=21> */
[----:B------:R-:W-:Y:S01]  /*19370*/  IADD3 R13, PT, PT, R9, R0, RZ ;  /* 0x00000000090d7210 */ /* 0x000fe20007ffe0ff */
[----:B------:R-:W-:Y:S01]  /*19380*/  FMUL.FTZ R52, R7, R52 ;  /* 0x0000003407347220 */ /* 0x000fe20000410000 */
[----:B------:R-:W-:Y:S01]  /*19390*/  @P4 IADD3 R15, PT, PT, R9, -0x40, RZ ;  /* 0xffffffc0090f4810 */ /* 0x000fe20007ffe0ff */
        /* <DEDUP_REMOVED lines=143> */
[----:B------:R-:W1:Y:S01]  /*19c90*/  LDC.U8 R0, c[0x0][0x548] ;  /* 0x00015200ff007b82 */ /* 0x000e620000000000 */
[----:B------:R-:W-:Y:S01]  /*19ca0*/  F2FP.F16.F32.PACK_AB R106, R107, R106 ;  /* 0x0000006a6b6a723e */ /* 0x000fe200000000ff */
[----:B------:R-:W-:Y:S01]  /*19cb0*/  STS [R23+0x2000], R84 ;  /* 0x0020005417007388 */ /* 0x000fe20000000800 */
[----:B------:R-:W-:Y:S01]  /*19cc0*/  F2FP.F16.F32.PACK_AB R108, R109, R108 ;  /* 0x0000006c6d6c723e */ /* 0x000fe200000000ff */
[----:B------:R-:W2:Y:S01]  /*19cd0*/  @P1 MUFU.LG2 R2, R2 ;  /* 0x0000000200021308 */ /* 0x000ea20000000c00 */
        /* <DEDUP_REMOVED lines=15> */
[----:B--2---:R-:W-:Y:S01]  /*19dd0*/  @P1 FMUL.FTZ R2, R2, 0.69314718246459960938 ;  /* 0x3f31721802021820 */ /* 0x004fe20000410000 */
[----:B-1----:R-:W-:Y:S01]  /*19de0*/  ISETP.NE.AND P4, PT, R0, RZ, PT ;  /* 0x000000ff0000720c */ /* 0x002fe20003f85270 */
[----:B------:R-:W-:Y:S01]  /*19df0*/  STS [R9+0x4000], R96 ;  /* 0x0040006009007388 */ /* 0x000fe20000000800 */
[----:B------:R-:W-:Y:S02]  /*19e00*/  LOP3.LUT P5, RZ, R189, 0x3, RZ, 0xc0, !PT ;  /* 0x00000003bdff7812 */ /* 0x000fe400078ac0ff */
[C---:B------:R-:W-:Y:S01]  /*19e10*/  ISETP.NE.OR P0, PT, R198.reuse, -0x1, !P4 ;  /* 0xffffffffc600780c */ /* 0x040fe20006705670 */
[----:B------:R1:W-:Y:S04]  /*19e20*/  STS [R9+0x4400], R98 ;  /* 0x0044006209007388 */ /* 0x0003e80000000800 */
[----:B------:R-:W-:Y:S02]  /*19e30*/  STS [R11+0x4000], R100 ;  /* 0x004000640b007388 */ /* 0x000fe40000000800 */
[----:B------:R-:W2:Y:S02]  /*19e40*/  @!P3 LDC.64 R18, c[0x0][0x400] ;  /* 0x00010000ff12bb82 */ /* 0x000ea40000000a00 */
[----:B------:R5:W-:Y:S04]  /*19e50*/  STS [R11+0x4400], R102 ;  /* 0x004400660b007388 */ /* 0x000be80000000800 */
[----:B------:R-:W-:Y:S02]  /*19e60*/  STS [R13+0x4000], R104 ;  /* 0x004000680d007388 */ /* 0x000fe40000000800 */
[----:B------:R-:W4:Y:S02]  /*19e70*/  @!P4 LDC R0, c[0x0][0x3e0] ;  /* 0x0000f800ff00cb82 */ /* 0x000f240000000800 */
[----:B------:R-:W-:Y:S04]  /*19e80*/  STS [R13+0x4400], R106 ;  /* 0x0044006a0d007388 */ /* 0x000fe80000000800 */
[----:B------:R-:W-:Y:S04]  /*19e90*/  STS [R17+0x4000], R108 ;  /* 0x0040006c11007388 */ /* 0x000fe80000000800 */
[----:B------:R3:W-:Y:S01]  /*19ea0*/  STS [R17+0x4400], R110 ;  /* 0x0044006e11007388 */ /* 0x0007e20000000800 */
[----:B-1----:R-:W1:Y:S03]  /*19eb0*/  @P3 LDC.64 R8, c[0x0][0x408] ;  /* 0x00010200ff083b82 */ /* 0x002e660000000a00 */
[----:B------:R-:W-:Y:S04]  /*19ec0*/  STS [R15+0x4000], R112 ;  /* 0x004000700f007388 */ /* 0x000fe80000000800 */
[----:B------:R-:W-:Y:S01]  /*19ed0*/  STS [R15+0x4400], R114 ;  /* 0x004400720f007388 */ /* 0x000fe20000000800 */
[----:B-----5:R-:W5:Y:S03]  /*19ee0*/  LDC R11, c[0x0][0x434] ;  /* 0x00010d00ff0b7b82 */ /* 0x020f660000000800 */
[----:B------:R-:W-:Y:S04]  /*19ef0*/  STS [R23+0x4000], R116 ;  /* 0x0040007417007388 */ /* 0x000fe80000000800 */
[----:B------:R2:W-:Y:S04]  /*19f00*/  STS [R23+0x4400], R118 ;  /* 0x0044007617007388 */ /* 0x0005e80000000800 */
[----:B------:R-:W-:Y:S04]  /*19f10*/  STS [R21+0x4000], R124 ;  /* 0x0040007c15007388 */ /* 0x000fe80000000800 */
[----:B------:R1:W-:Y:S01]  /*19f20*/  STS [R21+0x4400], R126 ;  /* 0x0044007e15007388 */ /* 0x0003e20000000800 */
[----:B---3--:R-:W3:Y:S03]  /*19f30*/  @P4 LDC R17, c[0x0][0x454] ;  /* 0x00011500ff114b82 */ /* 0x008ee60000000800 */
[----:B------:R4:W-:Y:S04]  /*19f40*/  STS [R5+0x4000], R7 ;  /* 0x0040000705007388 */ /* 0x0009e80000000800 */
[----:B------:R5:W-:Y:S01]  /*19f50*/  STS [R5+0x4400], R122 ;  /* 0x0044007a05007388 */ /* 0x000be20000000800 */
[----:B------:R-:W-:Y:S08]  /*19f60*/  BAR.SYNC.DEFER_BLOCKING 0x0 ;  /* 0x0000000000007b1d */ /* 0x000ff00000010000 */
[----:B--2---:R-:W2:Y:S01]  /*19f70*/  @P2 LDC R23, c[0x0][0x458] ;  /* 0x00011600ff172b82 */ /* 0x004ea20000000800 */
[----:B------:R-:W3:Y:S01]  /*19f80*/  S2R R6, SR_CTAID.Y ;  /* 0x0000000000067919 */ /* 0x000ee20000002600 */
[----:B-1----:R-:W-:Y:S01]  /*19f90*/  @P3 IMAD.WIDE.U32 R20, R198, R8, RZ ;  /* 0x00000008c6143225 */ /* 0x002fe200078e00ff */
[----:B------:R-:W-:-:S02]  /*19fa0*/  MOV R8, 0x7f800000 ;  /* 0x7f80000000087802 */ /* 0x000fc40000000f00 */
[----:B----4-:R-:W-:-:S03]  /*19fb0*/  SHF.R.U32.HI R7, RZ, 0x2, R189 ;  /* 0x00000002ff077819 */ /* 0x010fc600000116bd */
[----:B-----5:R-:W1:Y:S01]  /*19fc0*/  LDC.64 R4, c[0x0][0x408] ;  /* 0x00010200ff047b82 */ /* 0x020e620000000a00 */
[----:B------:R-:W-:Y:S01]  /*19fd0*/  LOP3.LUT R7, R186, 0x7, R7, 0xf8, !PT ;  /* 0x00000007ba077812 */ /* 0x000fe200078ef807 */
[----:B------:R4:W1:Y:S01]  /*19fe0*/  LDS.128 R12, [R211+0x1800] ;  /* 0x00180000d30c7984 */ /* 0x0008620000000c00 */
[----:B---3--:R-:W-:-:S04]  /*19ff0*/  @!P3 IMAD.WIDE.U32 R26, R6, R18, RZ ;  /* 0x00000012061ab225 */ /* 0x008fc800078e00ff */
[----:B------:R-:W-:Y:S02]  /*1a000*/  @!P3 IMAD R19, R6, R19, R27 ;  /* 0x000000130613b224 */ /* 0x000fe400078e021b */
[----:B------:R-:W-:Y:S01]  /*1a010*/  @P2 FMUL.FTZ R27, R10, 0.69314718246459960938 ;  /* 0x3f3172180a1b2820 */ /* 0x000fe20000410000 */
[----:B------:R-:W-:Y:S01]  /*1a020*/  @P3 IMAD R19, R198, R9, R21 ;  /* 0x00000009c6133224 */ /* 0x000fe200078e0215 */
[----:B------:R-:W-:Y:S01]  /*1a030*/  MOV R9, 0x7f800000 ;  /* 0x7f80000000097802 */ /* 0x000fe20000000f00 */
[----:B------:R-:W-:Y:S02]  /*1a040*/  @!P4 IMAD R0, R6, R0, R25 ;  /* 0x000000000600c224 */ /* 0x000fe400078e0219 */
[----:B--2---:R-:W-:Y:S01]  /*1a050*/  @P2 FFMA.FTZ R8, R132, R23, R27 ;  /* 0x0000001784082223 */ /* 0x004fe2000001001b */
[-C--:B------:R-:W-:Y:S02]  /*1a060*/  @!P0 IMAD R198, R6, R11.reuse, RZ ;  /* 0x0000000b06c68224 */ /* 0x080fe400078e02ff */
[----:B------:R-:W-:Y:S01]  /*1a070*/  @P1 FFMA.FTZ R9, R3, R16, R2 ;  /* 0x0000001003091223 */ /* 0x000fe20000010002 */
[----:B------:R-:W-:-:S02]  /*1a080*/  @!P4 IMAD R0, R0, R11, RZ ;  /* 0x0000000b0000c224 */ /* 0x000fc400078e02ff */
[----:B------:R-:W-:Y:S01]  /*1a090*/  @P4 IMAD R0, R25, R17, R198 ;  /* 0x0000001119004224 */ /* 0x000fe200078e02c6 */
[----:B----4-:R-:W-:Y:S06]  /*1a0a0*/  @P5 BRA `(.L_x_797) ;  /* 0x0000000000305947 */ /* 0x010fec0003800000 */
[----:B------:R-:W2:Y:S01]  /*1a0b0*/  LDCU.64 UR4, c[0x0][0x420] ;  /* 0x00008400ff0477ac */ /* 0x000ea20008000a00 */
[----:B------:R-:W-:Y:S02]  /*1a0c0*/  VIADD R6, R0, UR8 ;  /* 0x0000000800067c36 */ /* 0x000fe40008000000 */
[----:B------:R-:W-:Y:S02]  /*1a0d0*/  VIADD R0, R199, -UR8 ;  /* 0x80000008c7007c36 */ /* 0x000fe40008000000 */
[C---:B------:R-:W-:Y:S01]  /*1a0e0*/  VIADD R3, R7.reuse, 0x8 ;  /* 0x0000000807037836 */ /* 0x040fe20000000000 */
[C---:B------:R-:W-:Y:S02]  /*1a0f0*/  IADD3 R2, P0, PT, R7.reuse, R6, RZ ;  /* 0x0000000607027210 */ /* 0x040fe40007f1e0ff */
[-C--:B------:R-:W-:Y:S02]  /*1a100*/  ISETP.GE.AND P2, PT, R7, R0.reuse, PT ;  /* 0x000000000700720c */ /* 0x080fe40003f46270 */
[----:B------:R-:W-:-:S02]  /*1a110*/  ISETP.GE.AND P1, PT, R3, R0, PT ;  /* 0x000000000300720c */ /* 0x000fc40003f26270 */
[----:B------:R-:W-:Y:S02]  /*1a120*/  LEA.HI.X.SX32 R3, R6, RZ, 0x1, P0 ;  /* 0x000000ff06037211 */ /* 0x000fe400000f0eff */
[----:B--2---:R-:W-:-:S04]  /*1a130*/  LEA R6, P0, R2, UR4, 0x2 ;  /* 0x0000000402067c11 */ /* 0x004fc8000f8010ff */
[----:B------:R-:W-:-:S05]  /*1a140*/  LEA.HI.X R7, R2, UR5, R3, 0x2, P0 ;  /* 0x0000000502077c11 */ /* 0x000fca00080f1403 */
[----:B------:R2:W-:Y:S04]  /*1a150*/  @!P2 STG.E desc[UR6][R6.64], R8 ;  /* 0x000000080600a986 */ /* 0x0005e8000c101906 */
[----:B------:R2:W-:Y:S02]  /*1a160*/  @!P1 STG.E desc[UR6][R6.64+0x20], R9 ;  /* 0x0000200906009986 */ /* 0x0005e4000c101906 */
.L_x_797:
[----:B------:R-:W-:Y:S05]  /*1a170*/  BSYNC.RECONVERGENT B0 ;  /* 0x0000000000007941 */ /* 0x000fea0003800200 */
.L_x_796:
[----:B------:R-:W-:Y:S01]  /*1a180*/  IMAD.MOV.U32 R185, RZ, RZ, RZ ;  /* 0x000000ffffb97224 */ /* 0x000fe200078e00ff */
[----:B------:R-:W-:Y:S01]  /*1a190*/  SHF.R.U32.HI R0, RZ, 0x3, R189 ;  /* 0x00000003ff007819 */ /* 0x000fe200000116bd */
[----:B------:R-:W-:Y:S01]  /*1a1a0*/  @P3 IMAD.MOV.U32 R26, RZ, RZ, R20 ;  /* 0x000000ffff1a3224 */ /* 0x000fe200078e0014 */
[----:B------:R-:W3:Y:S01]  /*1a1b0*/  LDCU.64 UR4, c[0x0][0x410] ;  /* 0x00008200ff0477ac */ /* 0x000ee20008000a00 */
[----:B-12---:R-:W-:Y:S01]  /*1a1c0*/  IMAD.WIDE.U32 R6, R4, UR8, R184 ;  /* 0x0000000804067c25 */ /* 0x006fe2000f8e00b8 */
[----:B------:R-:W-:Y:S01]  /*1a1d0*/  IADD3 R8, PT, PT, R0, 0x20, RZ ;  /* 0x0000002000087810 */ /* 0x000fe20007ffe0ff */
[----:B------:R1:W2:Y:S01]  /*1a1e0*/  LDS.128 R20, [R211] ;  /* 0x00000000d3147984 */ /* 0x0002a20000000c00 */
[----:B------:R-:W-:Y:S01]  /*1a1f0*/  BSSY.RECONVERGENT B0, `(.L_x_798) ;  /* 0x000001f000007945 */ /* 0x000fe20003800200 */
[----:B------:R-:W-:Y:S01]  /*1a200*/  VIADD R199, R199, -UR8 ;  /* 0x80000008c7c77c36 */ /* 0x000fe20008000000 */
[----:B------:R-:W-:Y:S01]  /*1a210*/  IADD3 R26, P0, PT, R26, R6, RZ ;  /* 0x000000061a1a7210 */ /* 0x000fe20007f1e0ff */
[----:B------:R-:W-:Y:S01]  /*1a220*/  IMAD R2, R5, UR8, R7 ;  /* 0x0000000805027c24 */ /* 0x000fe2000f8e0207 */
[----:B------:R-:W-:-:S02]  /*1a230*/  IADD3 R6, PT, PT, R0, 0x10, RZ ;  /* 0x0000001000067810 */ /* 0x000fc40007ffe0ff */
[-C--:B------:R-:W-:Y:S01]  /*1a240*/  ISETP.GE.AND P5, PT, R8, R199.reuse, PT ;  /* 0x000000c70800720c */ /* 0x080fe20003fa6270 */
[----:B------:R-:W-:Y:S01]  /*1a250*/  IMAD.X R27, R19, 0x1, R2, P0 ;  /* 0x00000001131b7824 */ /* 0x000fe200000e0602 */
[----:B------:R1:W4:Y:S01]  /*1a260*/  LDS.128 R8, [R211+0x4000] ;  /* 0x00400000d3087984 */ /* 0x0003220000000c00 */
[-C--:B------:R-:W-:Y:S02]  /*1a270*/  ISETP.GE.AND P0, PT, R0, R199.reuse, PT ;  /* 0x000000c70000720c */ /* 0x080fe40003f06270 */
[-C--:B------:R-:W-:Y:S01]  /*1a280*/  ISETP.GE.AND P6, PT, R6, R199.reuse, PT ;  /* 0x000000c70600720c */ /* 0x080fe20003fc6270 */
[----:B------:R1:W1:Y:S01]  /*1a290*/  LDS.128 R16, [R211+0x2000] ;  /* 0x00200000d3107984 */ /* 0x0002620000000c00 */
[----:B------:R-:W-:Y:S01]  /*1a2a0*/  IADD3 R2, PT, PT, R0, 0x30, RZ ;  /* 0x0000003000027810 */ /* 0x000fe20007ffe0ff */
[C---:B---3--:R-:W-:Y:S01]  /*1a2b0*/  IMAD.WIDE.U32 R6, R25.reuse, UR4, R26 ;  /* 0x0000000419067c25 */ /* 0x048fe2000f8e001a */
[----:B------:R-:W-:Y:S02]  /*1a2c0*/  LOP3.LUT R3, R184, 0x40, RZ, 0xfc, !PT ;  /* 0x00000040b8037812 */ /* 0x000fe400078efcff */
[----:B------:R-:W-:Y:S01]  /*1a2d0*/  ISETP.GE.AND P4, PT, R2, R199, PT ;  /* 0x000000c70200720c */ /* 0x000fe20003f86270 */
[----:B------:R-:W-:Y:S01]  /*1a2e0*/  IMAD R25, R25, UR5, R7 ;  /* 0x0000000519197c24 */ /* 0x000fe2000f8e0207 */
[----:B------:R-:W-:-:S03]  /*1a2f0*/  LOP3.LUT R2, R184, 0x80, RZ, 0xfc, !PT ;  /* 0x00000080b8027812 */ /* 0x000fc600078efcff */
[----:B------:R-:W-:Y:S08]  /*1a300*/  @P0 BRA `(.L_x_799) ;  /* 0x0000000000340947 */ /* 0x000ff00003800000 */
        /* <DEDUP_REMOVED lines=13> */
.L_x_799:
[----:B------:R-:W-:Y:S05]  /*1a3e0*/  BSYNC.RECONVERGENT B0 ;  /* 0x0000000000007941 */ /* 0x000fea0003800200 */
.L_x_798:
        /* <DEDUP_REMOVED lines=23> */
.L_x_801:
[----:B------:R-:W-:Y:S05]  /*1a560*/  BSYNC.RECONVERGENT B0 ;  /* 0x0000000000007941 */ /* 0x000fea0003800200 */
.L_x_800:
        /* <DEDUP_REMOVED lines=23> */
.L_x_803:
[----:B------:R-:W-:Y:S05]  /*1a6e0*/  BSYNC.RECONVERGENT B0 ;  /* 0x0000000000007941 */ /* 0x000fea0003800200 */
.L_x_802:
[----:B--2-4-:R2:W4:Y:S01]  /*1a6f0*/  LDS.128 R8, [R211+0x3800] ;  /* 0x00380000d3087984 */ /* 0x0145220000000c00 */
[----:B------:R-:W-:Y:S05]  /*1a700*/  @P4 EXIT ;  /* 0x000000000000494d */ /* 0x000fea0003800000 */
[----:B-1----:R1:W1:Y:S01]  /*1a710*/  LDS.128 R16, [R211+0x5800] ;  /* 0x00580000d3107984 */ /* 0x0022620000000c00 */
[----:B------:R-:W5:Y:S01]  /*1a720*/  LDCU UR8, c[0x0][0x440] ;  /* 0x00008800ff0877ac */ /* 0x000f620008000800 */
[----:B------:R-:W-:Y:S01]  /*1a730*/  IADD3 R7, P0, PT, R0, 0x30, RZ ;  /* 0x0000003000077810 */ /* 0x000fe20007f1e0ff */
[----:B---3--:R-:W-:Y:S01]  /*1a740*/  IMAD.MOV.U32 R20, RZ, RZ, R6 ;  /* 0x000000ffff147224 */ /* 0x008fe200078e0006 */
[----:B------:R-:W3:Y:S03]  /*1a750*/  LDCU.64 UR4, c[0x0][0x3f0] ;  /* 0x00007e00ff0477ac */ /* 0x000ee60008000a00 */
        /* <DEDUP_REMOVED lines=9> */
[----:B---3--:R-:W-:-:S04]  /*1a7f0*/  LEA R4, P3, R20, UR4, 0x1 ;  /* 0x0000000414047c11 */ /* 0x008fc8000f8608ff */
[----:B------:R-:W-:-:S05]  /*1a800*/  LEA.HI.X R5, R20, UR5, R0, 0x1, P3 ;  /* 0x0000000514057c11 */ /* 0x000fca00098f0c00 */
[----:B------:R3:W-:Y:S04]  /*1a810*/  @!P2 STG.E.128 desc[UR6][R4.64], R12 ;  /* 0x0000000c0400a986 */ /* 0x0007e8000c101d06 */
[----:B----4-:R3:W-:Y:S01]  /*1a820*/  @!P1 STG.E.128 desc[UR6][R4.64+0x80], R8 ;  /* 0x0000800804009986 */ /* 0x0107e2000c101d06 */
[----:B------:R-:W-:Y:S05]  /*1a830*/  @P0 EXIT ;  /* 0x000000000000094d */ /* 0x000fea0003800000 */
[----:B-1----:R-:W-:Y:S01]  /*1a840*/  STG.E.128 desc[UR6][R4.64+0x100], R16 ;  /* 0x0001001004007986 */ /* 0x002fe2000c101d06 */
[----:B------:R-:W-:Y:S05]  /*1a850*/  EXIT ;  /* 0x000000000000794d */ /* 0x000fea0003800000 */
.L_x_804:
        /* <DEDUP_REMOVED lines=10> */
.L_x_6891:


//--------------------- .text._ZN5flash24flash_fwd_splitkv_kernelI23Flash_fwd_kernel_traitsILi192ELi64ELi64ELi4ELb0ELb0EN7cutlass6half_tE19Flash_kernel_traitsILi192ELi64ELi64ELi4ES3_EELb0ELb0ELb0ELb0ELb0ELb1ELb0ELb1EEEvNS_16Flash_fwd_paramsE --------------------------
	.section	.text._ZN5flash24flash_fwd_splitkv_kernelI23Flash_fwd_kernel_traitsILi192ELi64ELi64ELi4ELb0ELb0EN7cutlass6half_tE19Flash_kernel_traitsILi192ELi64ELi64ELi4ES3_EELb0ELb0ELb0ELb0ELb0ELb1ELb0ELb1EEEvNS_16Flash_fwd_paramsE,"ax",@progbits
	.align	128
        .global         _ZN5flash24flash_fwd_splitkv_kernelI23Flash_fwd_kernel_traitsILi192ELi64ELi64ELi4ELb0ELb0EN7cutlass6half_tE19Flash_kernel_traitsILi192ELi64ELi64ELi4ES3_EELb0ELb0ELb0ELb0ELb0ELb1ELb0ELb1EEEvNS_16Flash_fwd_paramsE
        .type           _ZN5flash24flash_fwd_splitkv_kernelI23Flash_fwd_kernel_traitsILi192ELi64ELi64ELi4ELb0ELb0EN7cutlass6half_tE19Flash_kernel_traitsILi192ELi64ELi64ELi4ES3_EELb0ELb0ELb0ELb0ELb0ELb1ELb0ELb1EEEvNS_16Flash_fwd_paramsE,@function
        .size           _ZN5flash24flash_fwd_splitkv_kernelI23Flash_fwd_kernel_traitsILi192ELi64ELi64ELi4ELb0ELb0EN7cutlass6half_tE19Flash_kernel_traitsILi192ELi64ELi64ELi4ES3_EELb0ELb0ELb0ELb0ELb0ELb1ELb0ELb1EEEvNS_16Flash_fwd_paramsE,(.L_x_6892 - _ZN5flash24flash_fwd_splitkv_kernelI23Flash_fwd_kernel_traitsILi192ELi64ELi64ELi4ELb0ELb0EN7cutlass6half_tE19Flash_kernel_traitsILi192ELi64ELi64ELi4ES3_EELb0ELb0ELb0ELb0ELb0ELb1ELb0ELb1EEEvNS_16Flash_fwd_paramsE)
        .other          _ZN5flash24flash_fwd_splitkv_kernelI23Flash_fwd_kernel_traitsILi192ELi64ELi64ELi4ELb0ELb0EN7cutlass6half_tE19Flash_kernel_traitsILi192ELi64ELi64ELi4ES3_EELb0ELb0ELb0ELb0ELb0ELb1ELb0ELb1EEEvNS_16Flash_fwd_paramsE,@"STO_CUDA_ENTRY STV_DEFAULT"
_ZN5flash24flash_fwd_splitkv_kernelI23Flash_fwd_kernel_traitsILi192ELi64ELi64ELi4ELb0ELb0EN7cutlass6half_tE19Flash_kernel_traitsILi192ELi64ELi64ELi4ES3_EELb0ELb0ELb0ELb0ELb0ELb1ELb0ELb1EEEvNS_16Flash_fwd_paramsE:
.text._ZN5flash24flash_fwd_splitkv_kernelI23Flash_fwd_kernel_traitsILi192ELi64ELi64ELi4ELb0ELb0EN7cutlass6half_tE19Flash_kernel_traitsILi192ELi64ELi64ELi4ES3_EELb0ELb0ELb0ELb0ELb0ELb1ELb0ELb1EEEvNS_16Flash_fwd_paramsE:
        /* <DEDUP_REMOVED lines=51> */
.L_x_805:
        /* <DEDUP_REMOVED lines=70> */
.L_x_808:
[----:B------:R-:W-:Y:S05]  /*0790*/  BSYNC.RECONVERGENT B0 ;  /* 0x0000000000007941 */ /* 0x000fea0003800200 */
.L_x_807:
        /* <DEDUP_REMOVED lines=20> */
.L_x_810:
[----:B------:R-:W-:Y:S05]  /*08e0*/  BSYNC.RECONVERGENT B0 ;  /* 0x0000000000007941 */ /* 0x000fea0003800200 */
.L_x_809:
        /* <DEDUP_REMOVED lines=20> */
.L_x_812:
[----:B------:R-:W-:Y:S05]  /*0a30*/  BSYNC.RECONVERGENT B0 ;  /* 0x0000000000007941 */ /* 0x000fea0003800200 */
.L_x_811:
        /* <DEDUP_REMOVED lines=19> */
.L_x_814:
[----:B------:R-:W-:Y:S05]  /*0b70*/  BSYNC.RECONVERGENT B0 ;  /* 0x0000000000007941 */ /* 0x000fea0003800200 */
.L_x_813:
        /* <DEDUP_REMOVED lines=20> */
.L_x_806:
        /* <DEDUP_REMOVED lines=10> */
.L_x_815:
        /* <DEDUP_REMOVED lines=105> */
.L_x_816:
        /* <DEDUP_REMOVED lines=15> */
.L_x_818:
[----:B------:R-:W1:Y:S01]  /*14e0*/  LDC.64 R6, c[0x0][0x3b8] ;  /* 0x0000ee00ff067b82 */ /* 0x000e620000000a00 */
[----:B--2---:R-:W-:-:S05]  /*14f0*/  IADD3 R2, PT, PT, R0, R9, RZ ;  /* 0x0000000900027210 */ /* 0x004fca0007ffe0ff */
[C---:B-1----:R-:W-:Y:S02]  /*1500*/  IMAD R15, R2.reuse, R7, RZ ;  /* 0x00000007020f7224 */ /* 0x042fe400078e02ff */
[----:B------:R-:W-:-:S05]  /*1510*/  IMAD.WIDE.U32 R2, R2, R6, RZ ;  /* 0x0000000602027225 */ /* 0x000fca00078e00ff */
[----:B------:R-:W-:Y:S02]  /*1520*/  IADD3 R15, PT, PT, R3, R15, RZ ;  /* 0x0000000f030f7210 */ /* 0x000fe40007ffe0ff */
[----:B------:R-:W-:Y:S02]  /*1530*/  MOV R14, R2 ;  /* 0x00000002000e7202 */ /* 0x000fe40000000f00 */
.L_x_819:
        /* <DEDUP_REMOVED lines=14> */
.L_x_820:
[----:B------:R-:W1:Y:S01]  /*1620*/  LDC.64 R2, c[0x0][0x3c0] ;  /* 0x0000f000ff027b82 */ /* 0x000e620000000a00 */
[----:B------:R-:W-:-:S05]  /*1630*/  IADD3 R0, PT, PT, R0, R9, RZ ;  /* 0x0000000900007210 */ /* 0x000fca0007ffe0ff */
[C---:B-1----:R-:W-:Y:S02]  /*1640*/  IMAD R17, R0.reuse, R3, RZ ;  /* 0x0000000300117224 */ /* 0x042fe400078e02ff */
[----:B------:R-:W-:-:S05]  /*1650*/  IMAD.WIDE.U32 R8, R0, R2, RZ ;  /* 0x0000000200087225 */ /* 0x000fca00078e00ff */
[----:B------:R-:W-:Y:S02]  /*1660*/  IADD3 R17, PT, PT, R9, R17, RZ ;  /* 0x0000001109117210 */ /* 0x000fe40007ffe0ff */
[----:B------:R-:W-:-:S07]  /*1670*/  MOV R16, R8 ;  /* 0x0000000800107202 */ /* 0x000fce0000000f00 */
.L_x_821:
        /* <DEDUP_REMOVED lines=48> */
.L_x_817:
        /* <DEDUP_REMOVED lines=168> */
.L_x_890:
        /* <DEDUP_REMOVED lines=21> */
.L_x_824:
[----:B-123--:R-:W-:Y:S05]  /*2550*/  BSYNC.RECONVERGENT B0 ;  /* 0x0000000000007941 */ /* 0x00efea0003800200 */
.L_x_823:
        /* <DEDUP_REMOVED lines=16> */
.L_x_826:
[----:B------:R-:W-:Y:S05]  /*2660*/  BSYNC.RECONVERGENT B0 ;  /* 0x0000000000007941 */ /* 0x000fea0003800200 */
.L_x_825:
        /* <DEDUP_REMOVED lines=20> */
.L_x_828:
[----:B------:R-:W-:Y:S05]  /*27b0*/  BSYNC.RECONVERGENT B0 ;  /* 0x0000000000007941 */ /* 0x000fea0003800200 */
.L_x_827:
        /* <DEDUP_REMOVED lines=22> */
.L_x_830:
[----:B------:R-:W-:Y:S05]  /*2920*/  BSYNC.RECONVERGENT B0 ;  /* 0x0000000000007941 */ /* 0x000fea0003800200 */
.L_x_829:
        /* <DEDUP_REMOVED lines=16> */
.L_x_834:
[----:B------:R-:W-:Y:S05]  /*2a30*/  BSYNC.RECONVERGENT B0 ;  /* 0x0000000000007941 */ /* 0x000fea0003800200 */
.L_x_833:
        /* <DEDUP_REMOVED lines=15> */
.L_x_836:
[----:B------:R-:W-:Y:S05]  /*2b30*/  BSYNC.RECONVERGENT B0 ;  /* 0x0000000000007941 */ /* 0x000fea0003800200 */
.L_x_835:
        /* <DEDUP_REMOVED lines=17> */
.L_x_838:
[----:B------:R-:W-:Y:S05]  /*2c50*/  BSYNC.RECONVERGENT B0 ;  /* 0x0000000000007941 */ /* 0x000fea0003800200 */
.L_x_837:
        /* <DEDUP_REMOVED lines=22> */
.L_x_832:
        /* <DEDUP_REMOVED lines=59> */
.L_x_844:
[----:B------:R-:W-:Y:S05]  /*3170*/  BSYNC.RECONVERGENT B0 ;  /* 0x0000000000007941 */ /* 0x000fea0003800200 */
.L_x_843:
        /* <DEDUP_REMOVED lines=52> */
.L_x_846:
[----:B------:R-:W-:Y:S05]  /*34c0*/  BSYNC.RECONVERGENT B0 ;  /* 0x0000000000007941 */ /* 0x000fea0003800200 */
.L_x_845:
        /* <DEDUP_REMOVED lines=51> */
.L_x_842:
[----:B------:R-:W-:Y:S05]  /*3800*/  BSYNC.RECONVERGENT B1 ;  /* 0x0000000000017941 */ /* 0x000fea0003800200 */
.L_x_841:
        /* <DEDUP_REMOVED lines=68> */
.L_x_850:
[----:B------:R-:W-:Y:S05]  /*3c50*/  BSYNC.RECONVERGENT B0 ;  /* 0x0000000000007941 */ /* 0x000fea0003800200 */
.L_x_849:
        /* <DEDUP_REMOVED lines=52> */
.L_x_852:
[----:B------:R-:W-:Y:S05]  /*3fa0*/  BSYNC.RECONVERGENT B0 ;  /* 0x0000000000007941 */ /* 0x000fea0003800200 */
.L_x_851:
        /* <DEDUP_REMOVED lines=51> */
.L_x_848:
[----:B------:R-:W-:Y:S05]  /*42e0*/  BSYNC.RECONVERGENT B1 ;  /* 0x0000000000017941 */ /* 0x000fea0003800200 */
.L_x_847:
        /* <DEDUP_REMOVED lines=68> */
.L_x_856:
[----:B------:R-:W-:Y:S05]  /*4730*/  BSYNC.RECONVERGENT B0 ;  /* 0x0000000000007941 */ /* 0x000fea0003800200 */
.L_x_855:
        /* <DEDUP_REMOVED lines=52> */
.L_x_858:
[----:B------:R-:W-:Y:S05]  /*4a80*/  BSYNC.RECONVERGENT B0 ;  /* 0x0000000000007941 */ /* 0x000fea0003800200 */
.L_x_857:
        /* <DEDUP_REMOVED lines=51> */
.L_x_854:
[----:B------:R-:W-:Y:S05]  /*4dc0*/  BSYNC.RECONVERGENT B1 ;  /* 0x0000000000017941 */ /* 0x000fea0003800200 */
.L_x_853:
        /* <DEDUP_REMOVED lines=70> */
.L_x_862:
[----:B------:R-:W-:Y:S05]  /*5230*/  BSYNC.RECONVERGENT B0 ;  /* 0x0000000000007941 */ /* 0x000fea0003800200 */
.L_x_861:
        /* <DEDUP_REMOVED lines=52> */
.L_x_864:
[----:B------:R-:W-:Y:S05]  /*5580*/  BSYNC.RECONVERGENT B0 ;  /* 0x0000000000007941 */ /* 0x000fea0003800200 */
.L_x_863:
        /* <DEDUP_REMOVED lines=51> */
.L_x_860:
[----:B------:R-:W-:Y:S05]  /*58c0*/  BSYNC.RECONVERGENT B1 ;  /* 0x0000000000017941 */ /* 0x000fea0003800200 */
.L_x_859:
        /* <DEDUP_REMOVED lines=8> */
.L_x_840:
        /* <DEDUP_REMOVED lines=99> */
.L_x_868:
[----:B------:R-:W-:Y:S05]  /*5f80*/  BSYNC.RECONVERGENT B0 ;  /* 0x0000000000007941 */ /* 0x000fea0003800200 */
.L_x_867:
        /* <DEDUP_REMOVED lines=93> */
.L_x_870:
[----:B------:R-:W-:Y:S05]  /*6560*/  BSYNC.RECONVERGENT B0 ;  /* 0x0000000000007941 */ /* 0x000fea0003800200 */
.L_x_869:
        /* <DEDUP_REMOVED lines=92> */
.L_x_866:
[----:B------:R-:W-:Y:S05]  /*6b30*/  BSYNC.RECONVERGENT B1 ;  /* 0x0000000000017941 */ /* 0x000fea0003800200 */
.L_x_865:
        /* <DEDUP_REMOVED lines=100> */
.L_x_874:
[----:B------:R-:W-:Y:S05]  /*7180*/  BSYNC.RECONVERGENT B0 ;  /* 0x0000000000007941 */ /* 0x000fea0003800200 */
.L_x_873:
        /* <DEDUP_REMOVED lines=93> */
.L_x_876:
[----:B------:R-:W-:Y:S05]  /*7760*/  BSYNC.RECONVERGENT B0 ;  /* 0x0000000000007941 */ /* 0x000fea0003800200 */
.L_x_875:
        /* <DEDUP_REMOVED lines=92> */
.L_x_872:
[----:B------:R-:W-:Y:S05]  /*7d30*/  BSYNC.RECONVERGENT B1 ;  /* 0x0000000000017941 */ /* 0x000fea0003800200 */
.L_x_871:
        /* <DEDUP_REMOVED lines=101> */
.L_x_880:
[----:B------:R-:W-:Y:S05]  /*8390*/  BSYNC.RECONVERGENT B0 ;  /* 0x0000000000007941 */ /* 0x000fea0003800200 */
.L_x_879:
        /* <DEDUP_REMOVED lines=93> */
.L_x_882:
[----:B------:R-:W-:Y:S05]  /*8970*/  BSYNC.RECONVERGENT B0 ;  /* 0x0000000000007941 */ /* 0x000fea0003800200 */
.L_x_881:
        /* <DEDUP_REMOVED lines=92> */
.L_x_878:
[----:B------:R-:W-:Y:S05]  /*8f40*/  BSYNC.RECONVERGENT B1 ;  /* 0x0000000000017941 */ /* 0x000fea0003800200 */
.L_x_877:
        /* <DEDUP_REMOVED lines=104> */
.L_x_886:
[----:B------:R-:W-:Y:S05]  /*95d0*/  BSYNC.RECONVERGENT B0 ;  /* 0x0000000000007941 */ /* 0x000fea0003800200 */
.L_x_885:
        /* <DEDUP_REMOVED lines=92> */
.L_x_888:
[----:B------:R-:W-:Y:S05]  /*9ba0*/  BSYNC.RECONVERGENT B0 ;  /* 0x0000000000007941 */ /* 0x000fea0003800200 */
.L_x_887:
        /* <DEDUP_REMOVED lines=90> */
.L_x_884:
[----:B------:R-:W-:Y:S05]  /*a150*/  BSYNC.RECONVERGENT B1 ;  /* 0x0000000000017941 */ /* 0x000fea0003800200 */
.L_x_883:
[----:B------:R-:W5:Y:S08]  /*a160*/  LDC R3, c[0x0][0x450] ;  /* 0x00011400ff037b82 */ /* 0x000f700000000800 */
[----:B------:R-:W1:Y:S01]  /*a170*/  LDC R11, c[0x0][0x450] ;  /* 0x00011400ff0b7b82 */ /* 0x000e620000000800 */
[----:B-----5:R-:W-:Y:S05]  /*a180*/  IMAD.U32 R3, R3, -0x20, RZ ;  /* 0xffffffe003037824 */ /* 0x020fea00078e00ff */
[C---:B------:R-:W-:Y:S02]  /*a190*/  LEA R86, P1, R3.reuse, R86, 0x1 ;  /* 0x0000005603567211 */ /* 0x040fe400078208ff */
[C---:B------:R-:W-:Y:S02]  /*a1a0*/  LEA R84, P0, R3.reuse, R84, 0x1 ;  /* 0x0000005403547211 */ /* 0x040fe400078008ff */
[C---:B------:R-:W-:Y:S02]  /*a1b0*/  LEA.HI.X.SX32 R87, R3.reuse, R87, 0x1, P1 ;  /* 0x0000005703577211 */ /* 0x040fe400008f0eff */
[----:B-1----:R-:W-:Y:S09]  /*a1c0*/  LEA.HI.X.SX32 R85, R3, R85, 0x1, P0 ;  /* 0x0000005503557211 */ /* 0x002ff200000f0eff */
.L_x_839:
[----:B------:R-:W-:Y:S05]  /*a1d0*/  BSYNC.RECONVERGENT B2 ;  /* 0x0000000000027941 */ /* 0x000fea0003800200 */
.L_x_831:
        /* <DEDUP_REMOVED lines=91> */
.L_x_889:
[----:B------:R-:W-:Y:S02]  /*a790*/  IADD3 R82, P1, PT, R82, R89, RZ ;  /* 0x0000005952527210 */ /* 0x000fe40007f3e0ff */
[----:B------:R-:W-:Y:S03]  /*a7a0*/  IADD3 R14, P0, PT, R14, R93, RZ ;  /* 0x0000005d0e0e7210 */ /* 0x000fe60007f1e0ff */
[----:B------:R-:W-:Y:S02]  /*a7b0*/  IMAD.X R83, R83, 0x1, R88, P1 ;  /* 0x0000000153537824 */ /* 0x000fe400008e0658 */
[----:B------:R-:W-:Y:S01]  /*a7c0*/  IMAD.X R15, R15, 0x1, R91, P0 ;  /* 0x000000010f0f7824 */ /* 0x000fe200000e065b */
[----:B------:R-:W-:Y:S07]  /*a7d0*/  @P2 BRA `(.L_x_890) ;  /* 0xffffff7c00082947 */ /* 0x000fee000383ffff */
.L_x_822:
        /* <DEDUP_REMOVED lines=42> */
.L_x_895:
[----:B------:R3:W-:Y:S02]  /*aa80*/  STS.128 [R213+0x4000], RZ ;  /* 0x004000ffd5007388 */ /* 0x0007e40000000c00 */
.L_x_894:
[----:B------:R-:W-:Y:S05]  /*aa90*/  BSYNC.RECONVERGENT B0 ;  /* 0x0000000000007941 */ /* 0x000fea0003800200 */
.L_x_893:
        /* <DEDUP_REMOVED lines=26> */
.L_x_898:
[----:B------:R1:W-:Y:S02]  /*ac40*/  STS.128 [R213+0x4800], RZ ;  /* 0x004800ffd5007388 */ /* 0x0003e40000000c00 */
.L_x_897:
[----:B------:R-:W-:Y:S05]  /*ac50*/  BSYNC.RECONVERGENT B0 ;  /* 0x0000000000007941 */ /* 0x000fea0003800200 */
.L_x_896:
        /* <DEDUP_REMOVED lines=26> */
.L_x_901:
[----:B------:R4:W-:Y:S02]  /*ae00*/  STS.128 [R213+0x5000], RZ ;  /* 0x005000ffd5007388 */ /* 0x0009e40000000c00 */
.L_x_900:
[----:B------:R-:W-:Y:S05]  /*ae10*/  BSYNC.RECONVERGENT B0 ;  /* 0x0000000000007941 */ /* 0x000fea0003800200 */
.L_x_899:
        /* <DEDUP_REMOVED lines=26> */
.L_x_903:
[----:B------:R2:W-:Y:S01]  /*afc0*/  STS.128 [R213+0x5800], RZ ;  /* 0x005800ffd5007388 */ /* 0x0005e20000000c00 */
[----:B------:R-:W-:Y:S05]  /*afd0*/  BRA `(.L_x_902) ;  /* 0x0000006c00507947 */ /* 0x000fea0003800000 */
.L_x_892:
        /* <DEDUP_REMOVED lines=80> */
.L_x_910:
[----:B------:R-:W-:Y:S05]  /*b4e0*/  BSYNC.RECONVERGENT B0 ;  /* 0x0000000000007941 */ /* 0x000fea0003800200 */
.L_x_909:
[----:B-----5:R-:W-:Y:S01]  /*b4f0*/  IMAD.MOV.U32 R6, RZ, RZ, R18 ;  /* 0x000000ffff067224 */ /* 0x020fe200078e0012 */
[----:B------:R-:W-:Y:S01]  /*b500*/  MOV R4, R16 ;  /* 0x0000001000047202 */ /* 0x000fe20000000f00 */
[----:B------:R-:W-:Y:S01]  /*b510*/  IMAD.MOV.U32 R7, RZ, RZ, R19 ;  /* 0x000000ffff077224 */ /* 0x000fe200078e0013 */
[----:B------:R-:W-:Y:S02]  /*b520*/  MOV R5, R17 ;  /* 0x0000001100057202 */ /* 0x000fe40000000f00 */
.L_x_908:
[----:B------:R-:W-:Y:S05]  /*b530*/  BSYNC.RECONVERGENT B1 ;  /* 0x0000000000017941 */ /* 0x000fea0003800200 */
.L_x_907:
        /* <DEDUP_REMOVED lines=48> */
.L_x_914:
[----:B------:R-:W-:Y:S05]  /*b840*/  BSYNC.RECONVERGENT B0 ;  /* 0x0000000000007941 */ /* 0x000fea0003800200 */
.L_x_913:
[----:B-----5:R4:W-:Y:S02]  /*b850*/  STS.128 [R213+0x2000], R16 ;  /* 0x00200010d5007388 */ /* 0x0209e40000000c00 */
.L_x_912:
[----:B------:R-:W-:Y:S05]  /*b860*/  BSYNC.RECONVERGENT B1 ;  /* 0x0000000000017941 */ /* 0x000fea0003800200 */
.L_x_911:
        /* <DEDUP_REMOVED lines=46> */
.L_x_916:
[----:B------:R-:W-:Y:S05]  /*bb50*/  BSYNC.RECONVERGENT B0 ;  /* 0x0000000000007941 */ /* 0x000fea0003800200 */
.L_x_915:
[----:B-----5:R1:W-:Y:S02]  /*bb60*/  STS.128 [R213+0x4000], R16 ;  /* 0x00400010d5007388 */ /* 0x0203e40000000c00 */
.L_x_906:
[----:B------:R-:W-:Y:S05]  /*bb70*/  BSYNC.RECONVERGENT B2 ;  /* 0x0000000000027941 */ /* 0x000fea0003800200 */
.L_x_905:
        /* <DEDUP_REMOVED lines=53> */
.L_x_922:
[----:B------:R-:W-:Y:S05]  /*bed0*/  BSYNC.RECONVERGENT B0 ;  /* 0x0000000000007941 */ /* 0x000fea0003800200 */
.L_x_921:
[----:B-----5:R4:W-:Y:S02]  /*bee0*/  STS.128 [R213+0x800], R16 ;  /* 0x00080010d5007388 */ /* 0x0209e40000000c00 */
.L_x_920:
[----:B------:R-:W-:Y:S05]  /*bef0*/  BSYNC.RECONVERGENT B1 ;  /* 0x0000000000017941 */ /* 0x000fea0003800200 */
.L_x_919:
        /* <DEDUP_REMOVED lines=46> */
.L_x_926:
[----:B------:R-:W-:Y:S05]  /*c1e0*/  BSYNC.RECONVERGENT B0 ;  /* 0x0000000000007941 */ /* 0x000fea0003800200 */
.L_x_925:
[----:B-----5:R4:W-:Y:S02]  /*c1f0*/  STS.128 [R213+0x2800], R16 ;  /* 0x00280010d5007388 */ /* 0x0209e40000000c00 */
.L_x_924:
[----:B------:R-:W-:Y:S05]  /*c200*/  BSYNC.RECONVERGENT B1 ;  /* 0x0000000000017941 */ /* 0x000fea0003800200 */
.L_x_923:
        /* <DEDUP_REMOVED lines=45> */
.L_x_928:
[----:B------:R-:W-:Y:S05]  /*c4e0*/  BSYNC.RECONVERGENT B0 ;  /* 0x0000000000007941 */ /* 0x000fea0003800200 */
.L_x_927:
[----:B-----5:R4:W-:Y:S02]  /*c4f0*/  STS.128 [R213+0x4800], R16 ;  /* 0x00480010d5007388 */ /* 0x0209e40000000c00 */
.L_x_918:
[----:B------:R-:W-:Y:S05]  /*c500*/  BSYNC.RECONVERGENT B2 ;  /* 0x0000000000027941 */ /* 0x000fea0003800200 */
.L_x_917:
        /* <DEDUP_REMOVED lines=53> */
.L_x_934:
[----:B------:R-:W-:Y:S05]  /*c860*/  BSYNC.RECONVERGENT B0 ;  /* 0x0000000000007941 */ /* 0x000fea0003800200 */
.L_x_933:
[----:B-----5:R1:W-:Y:S02]  /*c870*/  STS.128 [R213+0x1000], R16 ;  /* 0x00100010d5007388 */ /* 0x0203e40000000c00 */
.L_x_932:
[----:B------:R-:W-:Y:S05]  /*c880*/  BSYNC.RECONVERGENT B1 ;  /* 0x0000000000017941 */ /* 0x000fea0003800200 */
.L_x_931:
        /* <DEDUP_REMOVED lines=46> */
.L_x_938:
[----:B------:R-:W-:Y:S05]  /*cb70*/  BSYNC.RECONVERGENT B0 ;  /* 0x0000000000007941 */ /* 0x000fea0003800200 */
.L_x_937:
[----:B-----5:R4:W-:Y:S02]  /*cb80*/  STS.128 [R213+0x3000], R16 ;  /* 0x00300010d5007388 */ /* 0x0209e40000000c00 */
.L_x_936:
[----:B------:R-:W-:Y:S05]  /*cb90*/  BSYNC.RECONVERGENT B1 ;  /* 0x0000000000017941 */ /* 0x000fea0003800200 */
.L_x_935:
        /* <DEDUP_REMOVED lines=45> */
.L_x_940:
[----:B------:R-:W-:Y:S05]  /*ce70*/  BSYNC.RECONVERGENT B0 ;  /* 0x0000000000007941 */ /* 0x000fea0003800200 */
.L_x_939:
[----:B-----5:R4:W-:Y:S02]  /*ce80*/  STS.128 [R213+0x5000], R16 ;  /* 0x00500010d5007388 */ /* 0x0209e40000000c00 */
.L_x_930:
[----:B------:R-:W-:Y:S05]  /*ce90*/  BSYNC.RECONVERGENT B2 ;  /* 0x0000000000027941 */ /* 0x000fea0003800200 */
.L_x_929:
        /* <DEDUP_REMOVED lines=53> */
.L_x_944:
[----:B------:R-:W-:Y:S05]  /*d1f0*/  BSYNC.RECONVERGENT B0 ;  /* 0x0000000000007941 */ /* 0x000fea0003800200 */
.L_x_943:
[----:B-----5:R4:W-:Y:S02]  /*d200*/  STS.128 [R213+0x1800], R16 ;  /* 0x00180010d5007388 */ /* 0x0209e40000000c00 */
.L_x_942:
[----:B------:R-:W-:Y:S05]  /*d210*/  BSYNC.RECONVERGENT B1 ;  /* 0x0000000000017941 */ /* 0x000fea0003800200 */
.L_x_941:
        /* <DEDUP_REMOVED lines=46> */
.L_x_948:
[----:B------:R-:W-:Y:S05]  /*d500*/  BSYNC.RECONVERGENT B0 ;  /* 0x0000000000007941 */ /* 0x000fea0003800200 */
.L_x_947:
[----:B-----5:R4:W-:Y:S02]  /*d510*/  STS.128 [R213+0x3800], R16 ;  /* 0x00380010d5007388 */ /* 0x0209e40000000c00 */
.L_x_946:
[----:B------:R-:W-:Y:S05]  /*d520*/  BSYNC.RECONVERGENT B1 ;  /* 0x0000000000017941 */ /* 0x000fea0003800200 */
.L_x_945:
        /* <DEDUP_REMOVED lines=46> */
.L_x_950:
[----:B------:R-:W-:Y:S05]  /*d810*/  BSYNC.RECONVERGENT B0 ;  /* 0x0000000000007941 */ /* 0x000fea0003800200 */
.L_x_949:
[----:B-----5:R4:W-:Y:S01]  /*d820*/  STS.128 [R213+0x5800], R16 ;  /* 0x00580010d5007388 */ /* 0x0209e20000000c00 */
[----:B------:R-:W-:Y:S05]  /*d830*/  BRA `(.L_x_902) ;  /* 0x0000004400387947 */ /* 0x000fea0003800000 */
.L_x_904:
        /* <DEDUP_REMOVED lines=97> */
.L_x_956:
[----:B------:R-:W-:Y:S05]  /*de50*/  BSYNC.RECONVERGENT B0 ;  /* 0x0000000000007941 */ /* 0x000fea0003800200 */
.L_x_955:
[----:B-----5:R-:W-:Y:S01]  /*de60*/  IMAD.MOV.U32 R6, RZ, RZ, R34 ;  /* 0x000000ffff067224 */ /* 0x020fe200078e0022 */
[----:B------:R-:W-:Y:S01]  /*de70*/  MOV R4, R32 ;  /* 0x0000002000047202 */ /* 0x000fe20000000f00 */
[----:B------:R-:W-:Y:S01]  /*de80*/  IMAD.MOV.U32 R7, RZ, RZ, R35 ;  /* 0x000000ffff077224 */ /* 0x000fe200078e0023 */
[----:B------:R-:W-:Y:S02]  /*de90*/  MOV R5, R33 ;  /* 0x0000002100057202 */ /* 0x000fe40000000f00 */
.L_x_954:
[----:B------:R-:W-:Y:S05]  /*dea0*/  BSYNC.RECONVERGENT B1 ;  /* 0x0000000000017941 */ /* 0x000fea0003800200 */
.L_x_953:
        /* <DEDUP_REMOVED lines=87> */
.L_x_960:
[----:B------:R-:W-:Y:S05]  /*e420*/  BSYNC.RECONVERGENT B0 ;  /* 0x0000000000007941 */ /* 0x000fea0003800200 */
.L_x_959:
[----:B-----5:R4:W-:Y:S02]  /*e430*/  STS.128 [R213+0x2000], R32 ;  /* 0x00200020d5007388 */ /* 0x0209e40000000c00 */
.L_x_958:
[----:B------:R-:W-:Y:S05]  /*e440*/  BSYNC.RECONVERGENT B1 ;  /* 0x0000000000017941 */ /* 0x000fea0003800200 */
.L_x_957:
        /* <DEDUP_REMOVED lines=85> */
.L_x_962:
[----:B------:R-:W-:Y:S05]  /*e9a0*/  BSYNC.RECONVERGENT B0 ;  /* 0x0000000000007941 */ /* 0x000fea0003800200 */
.L_x_961:
[----:B-----5:R1:W-:Y:S02]  /*e9b0*/  STS.128 [R213+0x4000], R32 ;  /* 0x00400020d5007388 */ /* 0x0203e40000000c00 */
.L_x_952:
[----:B------:R-:W-:Y:S05]  /*e9c0*/  BSYNC.RECONVERGENT B2 ;  /* 0x0000000000027941 */ /* 0x000fea0003800200 */
.L_x_951:
        /* <DEDUP_REMOVED lines=93> */
.L_x_968:
[----:B------:R-:W-:Y:S05]  /*efa0*/  BSYNC.RECONVERGENT B0 ;  /* 0x0000000000007941 */ /* 0x000fea0003800200 */
.L_x_967:
[----:B-----5:R4:W-:Y:S02]  /*efb0*/  STS.128 [R213+0x800], R32 ;  /* 0x00080020d5007388 */ /* 0x0209e40000000c00 */
.L_x_966:
[----:B------:R-:W-:Y:S05]  /*efc0*/  BSYNC.RECONVERGENT B1 ;  /* 0x0000000000017941 */ /* 0x000fea0003800200 */
.L_x_965:
        /* <DEDUP_REMOVED lines=86> */
.L_x_972:
[----:B------:R-:W-:Y:S05]  /*f530*/  BSYNC.RECONVERGENT B0 ;  /* 0x0000000000007941 */ /* 0x000fea0003800200 */
.L_x_971:
[----:B-----5:R4:W-:Y:S02]  /*f540*/  STS.128 [R213+0x2800], R32 ;  /* 0x00280020d5007388 */ /* 0x0209e40000000c00 */
.L_x_970:
[----:B------:R-:W-:Y:S05]  /*f550*/  BSYNC.RECONVERGENT B1 ;  /* 0x0000000000017941 */ /* 0x000fea0003800200 */
.L_x_969:
        /* <DEDUP_REMOVED lines=85> */
.L_x_974:
[----:B------:R-:W-:Y:S05]  /*fab0*/  BSYNC.RECONVERGENT B0 ;  /* 0x0000000000007941 */ /* 0x000fea0003800200 */
.L_x_973:
[----:B-----5:R4:W-:Y:S02]  /*fac0*/  STS.128 [R213+0x4800], R32 ;  /* 0x00480020d5007388 */ /* 0x0209e40000000c00 */
.L_x_964:
[----:B------:R-:W-:Y:S05]  /*fad0*/  BSYNC.RECONVERGENT B2 ;  /* 0x0000000000027941 */ /* 0x000fea0003800200 */
.L_x_963:
        /* <DEDUP_REMOVED lines=93> */
.L_x_980:
[----:B------:R-:W-:Y:S05]  /*100b0*/  BSYNC.RECONVERGENT B0 ;  /* 0x0000000000007941 */ /* 0x000fea0003800200 */
.L_x_979:
[----:B-----5:R1:W-:Y:S02]  /*100c0*/  STS.128 [R213+0x1000], R32 ;  /* 0x00100020d5007388 */ /* 0x0203e40000000c00 */
.L_x_978:
[----:B------:R-:W-:Y:S05]  /*100d0*/  BSYNC.RECONVERGENT B1 ;  /* 0x0000000000017941 */ /* 0x000fea0003800200 */
.L_x_977:
        /* <DEDUP_REMOVED lines=86> */
.L_x_984:
[----:B------:R-:W-:Y:S05]  /*10640*/  BSYNC.RECONVERGENT B0 ;  /* 0x0000000000007941 */ /* 0x000fea0003800200 */
.L_x_983:
[----:B-----5:R4:W-:Y:S02]  /*10650*/  STS.128 [R213+0x3000], R32 ;  /* 0x00300020d5007388 */ /* 0x0209e40000000c00 */
.L_x_982:
[----:B------:R-:W-:Y:S05]  /*10660*/  BSYNC.RECONVERGENT B1 ;  /* 0x0000000000017941 */ /* 0x000fea0003800200 */
.L_x_981:
        /* <DEDUP_REMOVED lines=85> */
.L_x_986:
[----:B------:R-:W-:Y:S05]  /*10bc0*/  BSYNC.RECONVERGENT B0 ;  /* 0x0000000000007941 */ /* 0x000fea0003800200 */
.L_x_985:
[----:B-----5:R4:W-:Y:S02]  /*10bd0*/  STS.128 [R213+0x5000], R32 ;  /* 0x00500020d5007388 */ /* 0x0209e40000000c00 */
.L_x_976:
[----:B------:R-:W-:Y:S05]  /*10be0*/  BSYNC.RECONVERGENT B2 ;  /* 0x0000000000027941 */ /* 0x000fea0003800200 */
.L_x_975:
        /* <DEDUP_REMOVED lines=95> */
.L_x_990:
[----:B------:R-:W-:Y:S05]  /*111e0*/  BSYNC.RECONVERGENT B0 ;  /* 0x0000000000007941 */ /* 0x000fea0003800200 */
.L_x_989:
[----:B-----5:R4:W-:Y:S02]  /*111f0*/  STS.128 [R213+0x1800], R28 ;  /* 0x0018001cd5007388 */ /* 0x0209e40000000c00 */
.L_x_988:
[----:B------:R-:W-:Y:S05]  /*11200*/  BSYNC.RECONVERGENT B1 ;  /* 0x0000000000017941 */ /* 0x000fea0003800200 */
.L_x_987:
        /* <DEDUP_REMOVED lines=87> */
.L_x_994:
[----:B------:R-:W-:Y:S05]  /*11780*/  BSYNC.RECONVERGENT B0 ;  /* 0x0000000000007941 */ /* 0x000fea0003800200 */
.L_x_993:
[----:B-----5:R1:W-:Y:S02]  /*11790*/  STS.128 [R213+0x3800], R28 ;  /* 0x0038001cd5007388 */ /* 0x0203e40000000c00 */
.L_x_992:
[----:B------:R-:W-:Y:S05]  /*117a0*/  BSYNC.RECONVERGENT B1 ;  /* 0x0000000000017941 */ /* 0x000fea0003800200 */
.L_x_991:
        /* <DEDUP_REMOVED lines=85> */
.L_x_996:
[----:B------:R-:W-:Y:S05]  /*11d00*/  BSYNC.RECONVERGENT B0 ;  /* 0x0000000000007941 */ /* 0x000fea0003800200 */
.L_x_995:
[----:B-----5:R4:W-:Y:S02]  /*11d10*/  STS.128 [R213+0x5800], R28 ;  /* 0x0058001cd5007388 */ /* 0x0209e40000000c00 */
.L_x_902:
[----:B------:R-:W-:Y:S05]  /*11d20*/  BSYNC.RECONVERGENT B3 ;  /* 0x0000000000037941 */ /* 0x000fea0003800200 */
.L_x_891:
[----:B--2---:R-:W-:Y:S01]  /*11d30*/  IADD3 R5, PT, PT, -R60, R65, RZ ;  /* 0x000000413c057210 */ /* 0x004fe20007ffe1ff */
[----:B------:R-:W-:Y:S03]  /*11d40*/  BSSY.RECONVERGENT B0, `(.L_x_997) ;  /* 0x000001c000007945 */ /* 0x000fe60003800200 */
[----:B------:R-:W-:-:S13]  /*11d50*/  ISETP.GE.AND P3, PT, R108, R5, PT ;  /* 0x000000056c00720c */ /* 0x000fda0003f66270 */
[----:B------:R-:W-:Y:S05]  /*11d60*/  @P3 BRA `(.L_x_998) ;  /* 0x0000000000643947 */ /* 0x000fea0003800000 */
[----:B------:R-:W2:Y:S02]  /*11d70*/  LDCU UR4, c[0x0][0x440] ;  /* 0x00008800ff0477ac */ /* 0x000ea40008000800 */
[----:B--2---:R-:W-:Y:S02]  /*11d80*/  ISETP.GE.AND P1, PT, R12, UR4, PT ;  /* 0x000000040c007c0c */ /* 0x004fe4000bf26270 */
[----:B------:R-:W-:-:S11]  /*11d90*/  ISETP.GE.AND P0, PT, R10, UR4, PT ;  /* 0x000000040a007c0c */ /* 0x000fd6000bf06270 */
[--C-:B-1-34-:R-:W-:Y:S02]  /*11da0*/  @!P1 IMAD.MOV.U32 R2, RZ, RZ, R196.reuse ;  /* 0x000000ffff029224 */ /* 0x11afe400078e00c4 */
        /* <DEDUP_REMOVED lines=20> */
.L_x_999:
[----:B------:R2:W-:Y:S02]  /*11ef0*/  STS.128 [R213+0xa000], RZ ;  /* 0x00a000ffd5007388 */ /* 0x0005e40000000c00 */
.L_x_998:
[----:B------:R-:W-:Y:S05]  /*11f00*/  BSYNC.RECONVERGENT B0 ;  /* 0x0000000000007941 */ /* 0x000fea0003800200 */
.L_x_997:
        /* <DEDUP_REMOVED lines=25> */
.L_x_1002:
[----:B------:R3:W-:Y:S02]  /*120a0*/  STS.128 [R213+0xa800], RZ ;  /* 0x00a800ffd5007388 */ /* 0x0007e40000000c00 */
.L_x_1001:
[----:B------:R-:W-:Y:S05]  /*120b0*/  BSYNC.RECONVERGENT B0 ;  /* 0x0000000000007941 */ /* 0x000fea0003800200 */
.L_x_1000:
        /* <DEDUP_REMOVED lines=26> */
.L_x_1005:
[----:B------:R3:W-:Y:S02]  /*12260*/  STS.128 [R213+0xb000], RZ ;  /* 0x00b000ffd5007388 */ /* 0x0007e40000000c00 */
.L_x_1004:
[----:B------:R-:W-:Y:S05]  /*12270*/  BSYNC.RECONVERGENT B0 ;  /* 0x0000000000007941 */ /* 0x000fea0003800200 */
.L_x_1003:
[----:B------:R-:W-:Y:S01]  /*12280*/  ISETP.GE.AND P0, PT, R32, R5, PT ;  /* 0x000000052000720c */ /* 0x000fe20003f06270 */
[----:B------:R-:W-:-:S12]  /*12290*/  BSSY.RECONVERGENT B0, `(.L_x_1006) ;  /* 0x000001c000007945 */ /* 0x000fd80003800200 */
[----:B------:R-:W-:Y:S05]  /*122a0*/  @P0 BRA `(.L_x_1007) ;  /* 0x0000000000680947 */ /* 0x000fea0003800000 */
[----:B-1-34-:R-:W1:Y:S01]  /*122b0*/  LDC.64 R2, c[0x0][0x3b8] ;  /* 0x0000ee00ff027b82 */ /* 0x01ae620000000a00 */
[----:B------:R-:W3:Y:S01]  /*122c0*/  LDCU UR4, c[0x0][0x440] ;  /* 0x00008800ff0477ac */ /* 0x000ee20008000800 */
[----:B------:R-:W-:Y:S01]  /*122d0*/  IMAD.MOV.U32 R194, RZ, RZ, R196 ;  /* 0x000000ffffc27224 */ /* 0x000fe200078e00c4 */
        /* <DEDUP_REMOVED lines=22> */
.L_x_1008:
[----:B------:R3:W-:Y:S02]  /*12440*/  STS.128 [R213+0xb800], RZ ;  /* 0x00b800ffd5007388 */ /* 0x0007e40000000c00 */
.L_x_1007:
[----:B------:R-:W-:Y:S05]  /*12450*/  BSYNC.RECONVERGENT B0 ;  /* 0x0000000000007941 */ /* 0x000fea0003800200 */
.L_x_1006:
        /* <DEDUP_REMOVED lines=29> */
.L_x_1011:
[----:B------:R3:W-:Y:S01]  /*12630*/  STS.128 [R213+0x10000], RZ ;  /* 0x010000ffd5007388 */ /* 0x0007e20000000c00 */
[----:B------:R-:W-:Y:S05]  /*12640*/  BRA `(.L_x_1012) ;  /* 0x00000000000c7947 */ /* 0x000fea0003800000 */
.L_x_1010:
[----:B------:R1:W-:Y:S04]  /*12650*/  STS.128 [R213+0xc000], RZ ;  /* 0x00c000ffd5007388 */ /* 0x0003e80000000c00 */
[----:B------:R1:W-:Y:S04]  /*12660*/  STS.128 [R213+0xe000], RZ ;  /* 0x00e000ffd5007388 */ /* 0x0003e80000000c00 */
[----:B------:R1:W-:Y:S02]  /*12670*/  STS.128 [R213+0x10000], RZ ;  /* 0x010000ffd5007388 */ /* 0x0003e40000000c00 */
.L_x_1012:
[----:B------:R-:W-:Y:S05]  /*12680*/  BSYNC.RECONVERGENT B0 ;  /* 0x0000000000007941 */ /* 0x000fea0003800200 */
.L_x_1009:
        /* <DEDUP_REMOVED lines=28> */
.L_x_1015:
[----:B------:R3:W-:Y:S02]  /*12850*/  STS.128 [R213+0x10800], RZ ;  /* 0x010800ffd5007388 */ /* 0x0007e40000000c00 */
.L_x_1014:
[----:B------:R-:W-:Y:S05]  /*12860*/  BSYNC.RECONVERGENT B0 ;  /* 0x0000000000007941 */ /* 0x000fea0003800200 */
.L_x_1013:
        /* <DEDUP_REMOVED lines=29> */
.L_x_1018:
[----:B------:R3:W-:Y:S02]  /*12a40*/  STS.128 [R213+0x11000], RZ ;  /* 0x011000ffd5007388 */ /* 0x0007e40000000c00 */
.L_x_1017:
[----:B------:R-:W-:Y:S05]  /*12a50*/  BSYNC.RECONVERGENT B0 ;  /* 0x0000000000007941 */ /* 0x000fea0003800200 */
.L_x_1016:
        /* <DEDUP_REMOVED lines=16> */
[----:B------:R-:W4:Y:S01]  /*12b60*/  LDCU UR4, c[0x0][0x440] ;  /* 0x00008800ff0477ac */ /* 0x000f220008000800 */
[----:B------:R-:W-:Y:S01]  /*12b70*/  IMAD.MOV.U32 R199, RZ, RZ, R197 ;  /* 0x000000ffffc77224 */ /* 0x000fe200078e00c5 */
        /* <DEDUP_REMOVED lines=22> */
.L_x_1021:
[----:B------:R4:W-:Y:S02]  /*12ce0*/  STS.128 [R213+0x11800], RZ ;  /* 0x011800ffd5007388 */ /* 0x0009e40000000c00 */
.L_x_1020:
[----:B------:R-:W-:Y:S05]  /*12cf0*/  BSYNC.RECONVERGENT B0 ;  /* 0x0000000000007941 */ /* 0x000fea0003800200 */
.L_x_1019:
[----:B------:R-:W-:Y:S01]  /*12d00*/  LOP3.LUT R5, R64, 0x8, R63, 0x78, !PT ;  /* 0x0000000840057812 */ /* 0x000fe200078e783f */
[----:B------:R-:W-:Y:S01]  /*12d10*/  IMAD.IADD R2, R2, 0x1, R3 ;  /* 0x0000000102027824 */ /* 0x000fe200078e0203 */
[----:B------:R-:W-:Y:S01]  /*12d20*/  LOP3.LUT R66, R0, 0x400, RZ, 0xc0, !PT ;  /* 0x0000040000427812 */ /* 0x000fe200078ec0ff */
[----:B------:R-:W-:Y:S01]  /*12d30*/  IMAD.MOV.U32 R139, RZ, RZ, 0x20 ;  /* 0x00000020ff8b7424 */ /* 0x000fe200078e00ff */
[----:B------:R-:W-:Y:S01]  /*12d40*/  LOP3.LUT R5, R5, R138, RZ, 0x3c, !PT ;  /* 0x0000008a05057212 */ /* 0x000fe200078e3cff */
[----:B------:R-:W5:Y:S01]  /*12d50*/  LDCU UR4, c[0x0][0x50c] ;  /* 0x0000a180ff0477ac */ /* 0x000f620008000800 */
[----:B------:R-:W-:Y:S01]  /*12d60*/  LEA R98, R2, UR5, 0x1 ;  /* 0x0000000502627c11 */ /* 0x000fe2000f8e08ff */
[----:B------:R-:W0:Y:S01]  /*12d70*/  LDGDEPBAR ;  /* 0x00000000000079af */ /* 0x000e220000000000 */
[----:B------:R-:W-:Y:S01]  /*12d80*/  LOP3.LUT P1, RZ, R63, 0x2, RZ, 0xc0, !PT ;  /* 0x000000023fff7812 */ /* 0x000fe2000782c0ff */
[----:B------:R-:W-:Y:S01]  /*12d90*/  IMAD R66, R5, 0x2, R66 ;  /* 0x0000000205427824 */ /* 0x000fe200078e0242 */
[----:B------:R-:W-:Y:S01]  /*12da0*/  LOP3.LUT P0, RZ, R63, 0x4, RZ, 0xc0, !PT ;  /* 0x000000043fff7812 */ /* 0x000fe2000780c0ff */
[----:B------:R-:W-:Y:S01]  /*12db0*/  LDSM.16.M88.4 R84, [R98] ;  /* 0x000000006254783b */ /* 0x000fe20000000200 */
[----:B------:R-:W-:Y:S01]  /*12dc0*/  SEL R11, R139, 0xffffffe0, !P1 ;  /* 0xffffffe08b0b7807 */ /* 0x000fe20004800000 */
[----:B------:R-:W-:-:S02]  /*12dd0*/  VIADD R8, R66, UR5 ;  /* 0x0000000542087c36 */ /* 0x000fc40008000000 */
[----:B------:R-:W2:Y:S01]  /*12de0*/  LDSM.16.M88.4 R48, [R66+UR5+0x6000] ;  /* 0x006000054230783b */ /* 0x000ea20008000200 */
[----:B------:R-:W-:Y:S02]  /*12df0*/  IMAD.MOV.U32 R5, RZ, RZ, 0x40 ;  /* 0x00000040ff057424 */ /* 0x000fe400078e00ff */
[--C-:B------:R-:W-:Y:S01]  /*12e00*/  IMAD.IADD R97, R98, 0x1, R11.reuse ;  /* 0x0000000162617824 */ /* 0x100fe200078e020b */
[----:B------:R-:W1:Y:S01]  /*12e10*/  LDSM.16.M88.4 R40, [R66+UR5+0x6800] ;  /* 0x006800054228783b */ /* 0x000e620008000200 */
[----:B------:R-:W-:Y:S01]  /*12e20*/  IMAD.IADD R64, R8, 0x1, R11 ;  /* 0x0000000108407824 */ /* 0x000fe200078e020b */
[----:B------:R-:W-:Y:S02]  /*12e30*/  SEL R5, R5, 0xffffffc0, !P0 ;  /* 0xffffffc005057807 */ /* 0x000fe40004000000 */
[----:B------:R-:W5:Y:S03]  /*12e40*/  LDSM.16.M88.4 R32, [R66+UR5+0x7000] ;  /* 0x007000054220783b */ /* 0x000f660008000200 */
[--C-:B------:R-:W-:Y:S01]  /*12e50*/  IMAD.IADD R96, R98, 0x1, R5.reuse ;  /* 0x0000000162607824 */ /* 0x100fe200078e0205 */
[----:B------:R-:W5:Y:S01]  /*12e60*/  LDSM.16.M88.4 R76, [R66+UR5+0x7800] ;  /* 0x00780005424c783b */ /* 0x000f620008000200 */
[----:B------:R-:W-:-:S02]  /*12e70*/  IMAD.IADD R8, R8, 0x1, R5 ;  /* 0x0000000108087824 */ /* 0x000fc400078e0205 */
[C---:B------:R-:W-:Y:S01]  /*12e80*/  IMAD.IADD R67, R11.reuse, 0x1, R96 ;  /* 0x000000010b437824 */ /* 0x040fe200078e0260 */
[----:B------:R-:W-:Y:S01]  /*12e90*/  LDSM.16.M88.4 R12, [R97] ;  /* 0x00000000610c783b */ /* 0x000fe20000000200 */
[----:B------:R-:W-:-:S03]  /*12ea0*/  IMAD.IADD R2, R11, 0x1, R8 ;  /* 0x000000010b027824 */ /* 0x000fc600078e0208 */
[----:B------:R-:W5:Y:S04]  /*12eb0*/  LDSM.16.M88.4 R72, [R64+0x6000] ;  /* 0x006000004048783b */ /* 0x000f680000000200 */
[----:B------:R-:W5:Y:S04]  /*12ec0*/  LDSM.16.M88.4 R56, [R64+0x6800] ;  /* 0x006800004038783b */ /* 0x000f680000000200 */
[----:B------:R-:W5:Y:S04]  /*12ed0*/  LDSM.16.M88.4 R24, [R64+0x7000] ;  /* 0x007000004018783b */ /* 0x000f680000000200 */
[----:B------:R-:W5:Y:S04]  /*12ee0*/  LDSM.16.M88.4 R16, [R64+0x7800] ;  /* 0x007800004010783b */ /* 0x000f680000000200 */
[----:B------:R-:W-:Y:S01]  /*12ef0*/  LDSM.16.M88.4 R20, [R96] ;  /* 0x000000006014783b */ /* 0x000fe20000000200 */
[C---:B--2---:R-:W-:Y:S03]  /*12f00*/  HMMA.16816.F32 R52, R84.reuse, R48, RZ ;  /* 0x000000305434723c */ /* 0x044fe600000018ff */
[----:B---34-:R-:W2:Y:S04]  /*12f10*/  LDSM.16.M88.4 R4, [R8+0x6000] ;  /* 0x006000000804783b */ /* 0x018ea80000000200 */
[----:B------:R-:W3:Y:S01]  /*12f20*/  LDSM.16.M88.4 R68, [R8+0x6800] ;  /* 0x006800000844783b */ /* 0x000ee20000000200 */
[C---:B-1----:R-:W-:Y:S03]  /*12f30*/  HMMA.16816.F32 R44, R84.reuse, R40, RZ ;  /* 0x00000028542c723c */ /* 0x042fe600000018ff */
[----:B------:R-:W-:Y:S04]  /*12f40*/  LDSM.16.M88.4 R88, [R67] ;  /* 0x000000004358783b */ /* 0x000fe80000000200 */
[----:B------:R-:W-:Y:S01]  /*12f50*/  LDSM.16.M88.4 R92, [R2+0x7800] ;  /* 0x00780000025c783b */ /* 0x000fe20000000200 */
[C---:B------:R-:W-:Y:S03]  /*12f60*/  HMMA.16816.F32 R48, R84.reuse, R50, RZ ;  /* 0x000000325430723c */ /* 0x040fe600000018ff */
[----:B------:R-:W-:Y:S05]  /*12f70*/  LDSM.16.M88.4 R80, [R98+0x2000] ;  /* 0x002000006250783b */ /* 0x000fea0000000200 */
[C---:B------:R-:W-:Y:S08]  /*12f80*/  HMMA.16816.F32 R40, R84.reuse, R42, RZ ;  /* 0x0000002a5428723c */ /* 0x040ff000000018ff */
[C---:B-----5:R-:W-:Y:S08]  /*12f90*/  HMMA.16816.F32 R36, R84.reuse, R32, RZ ;  /* 0x000000205424723c */ /* 0x060ff000000018ff */
[C---:B------:R-:W-:Y:S08]  /*12fa0*/  HMMA.16816.F32 R32, R84.reuse, R34, RZ ;  /* 0x000000225420723c */ /* 0x040ff000000018ff */
[C---:B------:R-:W-:Y:S08]  /*12fb0*/  HMMA.16816.F32 R28, R84.reuse, R76, RZ ;  /* 0x0000004c541c723c */ /* 0x040ff000000018ff */
[----:B------:R-:W-:Y:S01]  /*12fc0*/  HMMA.16816.F32 R84, R84, R78, RZ ;  /* 0x0000004e5454723c */ /* 0x000fe200000018ff */
[----:B------:R-:W-:Y:S07]  /*12fd0*/  LDSM.16.M88.4 R76, [R66+UR5+0x8000] ;  /* 0x00800005424c783b */ /* 0x000fee0008000200 */
[C---:B------:R-:W-:Y:S08]  /*12fe0*/  HMMA.16816.F32 R52, R12.reuse, R72, R52 ;  /* 0x000000480c34723c */ /* 0x040ff00000001834 */
[C---:B------:R-:W-:Y:S01]  /*12ff0*/  HMMA.16816.F32 R48, R12.reuse, R74, R48 ;  /* 0x0000004a0c30723c */ /* 0x040fe20000001830 */
[----:B------:R-:W-:Y:S07]  /*13000*/  LDSM.16.M88.4 R72, [R66+UR5+0x8800] ;  /* 0x008800054248783b */ /* 0x000fee0008000200 */
[C---:B------:R-:W-:Y:S08]  /*13010*/  HMMA.16816.F32 R44, R12.reuse, R56, R44 ;  /* 0x000000380c2c723c */ /* 0x040ff0000000182c */
[C---:B------:R-:W-:Y:S01]  /*13020*/  HMMA.16816.F32 R40, R12.reuse, R58, R40 ;  /* 0x0000003a0c28723c */ /* 0x040fe20000001828 */
[----:B------:R-:W1:Y:S07]  /*13030*/  LDSM.16.M88.4 R56, [R8+0x7000] ;  /* 0x007000000838783b */ /* 0x000e6e0000000200 */
[C---:B------:R-:W-:Y:S08]  /*13040*/  HMMA.16816.F32 R36, R12.reuse, R24, R36 ;  /* 0x000000180c24723c */ /* 0x040ff00000001824 */
[C---:B------:R-:W-:Y:S01]  /*13050*/  HMMA.16816.F32 R32, R12.reuse, R26, R32 ;  /* 0x0000001a0c20723c */ /* 0x040fe20000001820 */
[----:B------:R-:W4:Y:S07]  /*13060*/  LDSM.16.M88.4 R24, [R8+0x7800] ;  /* 0x007800000818783b */ /* 0x000f2e0000000200 */
[C---:B------:R-:W-:Y:S08]  /*13070*/  HMMA.16816.F32 R28, R12.reuse, R16, R28 ;  /* 0x000000100c1c723c */ /* 0x040ff0000000181c */
[----:B------:R-:W-:Y:S01]  /*13080*/  HMMA.16816.F32 R84, R12, R18, R84 ;  /* 0x000000120c54723c */ /* 0x000fe20000001854 */
[----:B------:R-:W5:Y:S04]  /*13090*/  LDSM.16.M88.4 R16, [R2+0x6000] ;  /* 0x006000000210783b */ /* 0x000f680000000200 */
[----:B------:R-:W5:Y:S03]  /*130a0*/  LDSM.16.M88.4 R12, [R2+0x6800] ;  /* 0x00680000020c783b */ /* 0x000f660000000200 */
[C---:B--2---:R-:W-:Y:S08]  /*130b0*/  HMMA.16816.F32 R52, R20.reuse, R4, R52 ;  /* 0x000000041434723c */ /* 0x044ff00000001834 */
[C---:B------:R-:W-:Y:S01]  /*130c0*/  HMMA.16816.F32 R48, R20.reuse, R6, R48 ;  /* 0x000000061430723c */ /* 0x040fe20000001830 */
[----:B------:R-:W2:Y:S07]  /*130d0*/  LDSM.16.M88.4 R4, [R2+0x7000] ;  /* 0x007000000204783b */ /* 0x000eae0000000200 */
[C---:B---3--:R-:W-:Y:S08]  /*130e0*/  HMMA.16816.F32 R44, R20.reuse, R68, R44 ;  /* 0x00000044142c723c */ /* 0x048ff0000000182c */
[C---:B------:R-:W-:Y:S01]  /*130f0*/  HMMA.16816.F32 R40, R20.reuse, R70, R40 ;  /* 0x000000461428723c */ /* 0x040fe20000001828 */
[----:B------:R-:W3:Y:S07]  /*13100*/  LDSM.16.M88.4 R68, [R66+UR5+0x9000] ;  /* 0x009000054244783b */ /* 0x000eee0008000200 */
[C---:B-1----:R-:W-:Y:S08]  /*13110*/  HMMA.16816.F32 R36, R20.reuse, R56, R36 ;  /* 0x000000381424723c */ /* 0x042ff00000001824 */
[C---:B------:R-:W-:Y:S01]  /*13120*/  HMMA.16816.F32 R32, R20.reuse, R58, R32 ;  /* 0x0000003a1420723c */ /* 0x040fe20000001820 */
[----:B------:R-:W1:Y:S07]  /*13130*/  LDSM.16.M88.4 R56, [R66+UR5+0x9800] ;  /* 0x009800054238783b */ /* 0x000e6e0008000200 */
[C---:B----4-:R-:W-:Y:S08]  /*13140*/  HMMA.16816.F32 R28, R20.reuse, R24, R28 ;  /* 0x00000018141c723c */ /* 0x050ff0000000181c */
[----:B------:R-:W-:Y:S01]  /*13150*/  HMMA.16816.F32 R84, R20, R26, R84 ;  /* 0x0000001a1454723c */ /* 0x000fe20000001854 */
[----:B------:R-:W-:Y:S04]  /*13160*/  LDSM.16.M88.4 R24, [R97+0x2000] ;  /* 0x002000006118783b */ /* 0x000fe80000000200 */
[----:B------:R-:W-:Y:S03]  /*13170*/  LDSM.16.M88.4 R20, [R64+0x8000] ;  /* 0x008000004014783b */ /* 0x000fe60000000200 */
[C---:B-----5:R-:W-:Y:S08]  /*13180*/  HMMA.16816.F32 R52, R88.reuse, R16, R52 ;  /* 0x000000105834723c */ /* 0x060ff00000001834 */
[C---:B------:R-:W-:Y:S01]  /*13190*/  HMMA.16816.F32 R48, R88.reuse, R18, R48 ;  /* 0x000000125830723c */ /* 0x040fe20000001830 */
[----:B------:R-:W4:Y:S07]  /*131a0*/  LDSM.16.M88.4 R16, [R64+0x8800] ;  /* 0x008800004010783b */ /* 0x000f2e0000000200 */
        /* <DEDUP_REMOVED lines=12> */
[C---:B---3--:R-:W-:Y:S08]  /*13270*/  HMMA.16816.F32 R36, R80.reuse, R68, R36 ;  /* 0x000000445024723c */ /* 0x048ff00000001824 */
        /* <DEDUP_REMOVED lines=8> */
[C---:B----4-:R-:W-:Y:S08]  /*13300*/  HMMA.16816.F32 R44, R24.reuse, R16, R44 ;  /* 0x00000010182c723c */ /* 0x050ff0000000182c */
        /* <DEDUP_REMOVED lines=56> */
[----:B------:R-:W2:Y:S02]  /*13690*/  LDSM.16.M88.4 R28, [R66+UR5+0xb800] ;  /* 0x00b80005421c783b */ /* 0x000ea40008000200 */
[----:B------:R-:W-:Y:S01]  /*136a0*/  FMUL.FTZ R67, R88, UR4 ;  /* 0x0000000458437c20 */ /* 0x000fe20008410000 */
[----:B------:R-:W-:Y:S01]  /*136b0*/  FMUL.FTZ R81, R90, UR4 ;  /* 0x000000045a517c20 */ /* 0x000fe20008410000 */
[----:B------:R-:W-:Y:S01]  /*136c0*/  FMUL.FTZ R80, R89, UR4 ;  /* 0x0000000459507c20 */ /* 0x000fe20008410000 */
[----:B------:R-:W-:-:S02]  /*136d0*/  FMUL.FTZ R82, R91, UR4 ;  /* 0x000000045b527c20 */ /* 0x000fc40008410000 */
[----:B---3--:R-:W-:Y:S01]  /*136e0*/  HMMA.16816.F32 R36, R32, R4, R36 ;  /* 0x000000042024723c */ /* 0x008fe20000001824 */
[----:B------:R-:W-:Y:S07]  /*136f0*/  MUFU.TANH R67, R67 ;  /* 0x0000004300437308 */ /* 0x000fee0000002400 */
[----:B------:R-:W-:Y:S01]  /*13700*/  HMMA.16816.F32 R44, R56, R24, R44 ;  /* 0x00000018382c723c */ /* 0x000fe2000000182c */
[----:B------:R-:W3:Y:S02]  /*13710*/  MUFU.TANH R81, R81 ;  /* 0x0000005100517308 */ /* 0x000ee40000002400 */
[----:B------:R-:W-:Y:S01]  /*13720*/  FMUL.FTZ R48, R48, UR4 ;  /* 0x0000000430307c20 */ /* 0x000fe20008410000 */
[----:B------:R-:W-:Y:S01]  /*13730*/  FMUL.FTZ R25, R50, UR4 ;  /* 0x0000000432197c20 */ /* 0x000fe20008410000 */
[----:B------:R-:W-:Y:S01]  /*13740*/  FMUL.FTZ R24, R49, UR4 ;  /* 0x0000000431187c20 */ /* 0x000fe20008410000 */
[----:B------:R-:W-:-:S02]  /*13750*/  FMUL.FTZ R49, R51, UR4 ;  /* 0x0000000433317c20 */ /* 0x000fc40008410000 */
[----:B------:R-:W-:Y:S01]  /*13760*/  HMMA.16816.F32 R40, R20, R14, R40 ;  /* 0x0000000e1428723c */ /* 0x000fe20000001828 */
[----:B------:R-:W4:Y:S01]  /*13770*/  LDSM.16.M88.4 R12, [R8+0xb000] ;  /* 0x00b00000080c783b */ /* 0x000f220000000200 */
[----:B------:R-:W-:Y:S06]  /*13780*/  MUFU.TANH R80, R80 ;  /* 0x0000005000507308 */ /* 0x000fec0000002400 */
[----:B------:R-:W-:Y:S01]  /*13790*/  HMMA.16816.F32 R72, R32, R6, R72 ;  /* 0x000000062048723c */ /* 0x000fe20000001848 */
[----:B------:R-:W5:Y:S01]  /*137a0*/  LDSM.16.M88.4 R4, [R64+0xb800] ;  /* 0x00b800004004783b */ /* 0x000f620000000200 */
[----:B------:R-:W3:Y:S06]  /*137b0*/  MUFU.TANH R82, R82 ;  /* 0x0000005200527308 */ /* 0x000eec0000002400 */
[----:B-1----:R-:W-:Y:S01]  /*137c0*/  HMMA.16816.F32 R36, R52, R16, R36 ;  /* 0x000000103424723c */ /* 0x002fe20000001824 */
[----:B------:R-:W-:Y:S01]  /*137d0*/  FMUL.FTZ R16, R44, UR4 ;  /* 0x000000042c107c20 */ /* 0x000fe20008410000 */
[----:B------:R-:W-:Y:S01]  /*137e0*/  MUFU.TANH R48, R48 ;  /* 0x0000003000307308 */ /* 0x000fe20000002400 */
[----:B------:R-:W-:-:S05]  /*137f0*/  FMUL.FTZ R44, R46, UR4 ;  /* 0x000000042e2c7c20 */ /* 0x000fca0008410000 */
[----:B------:R-:W-:Y:S01]  /*13800*/  HMMA.16816.F32 R40, R56, R26, R40 ;  /* 0x0000001a3828723c */ /* 0x000fe20000001828 */
[----:B------:R-:W-:Y:S01]  /*13810*/  FMUL.FTZ R26, R45, UR4 ;  /* 0x000000042d1a7c20 */ /* 0x000fe20008410000 */
[----:B------:R1:W-:Y:S01]  /*13820*/  MUFU.TANH R27, R16 ;  /* 0x00000010001b7308 */ /* 0x0003e20000002400 */
[----:B------:R-:W-:-:S05]  /*13830*/  FMUL.FTZ R45, R47, UR4 ;  /* 0x000000042f2d7c20 */ /* 0x000fca0008410000 */
[----:B------:R-:W-:Y:S02]  /*13840*/  HMMA.16816.F32 R72, R52, R18, R72 ;  /* 0x000000123448723c */ /* 0x000fe40000001848 */
[----:B------:R-:W3:Y:S06]  /*13850*/  MUFU.TANH R25, R25 ;  /* 0x0000001900197308 */ /* 0x000eec0000002400 */
[C---:B--2---:R-:W-:Y:S02]  /*13860*/  HMMA.16816.F32 R84, R32.reuse, R30, R84 ;  /* 0x0000001e2054723c */ /* 0x044fe40000001854 */
[----:B------:R-:W-:Y:S01]  /*13870*/  MUFU.TANH R24, R24 ;  /* 0x0000001800187308 */ /* 0x000fe20000002400 */
[----:B-1----:R1:W2:Y:S05]  /*13880*/  LDSM.16.M88.4 R16, [R8+0xb800] ;  /* 0x00b800000810783b */ /* 0x0022aa0000000200 */
[----:B------:R-:W-:Y:S01]  /*13890*/  HMMA.16816.F32 R76, R32, R28, R76 ;  /* 0x0000001c204c723c */ /* 0x000fe2000000184c */
[----:B------:R-:W-:Y:S01]  /*138a0*/  FMUL.FTZ R28, R40, UR4 ;  /* 0x00000004281c7c20 */ /* 0x000fe20008410000 */
[----:B------:R-:W3:Y:S01]  /*138b0*/  MUFU.TANH R49, R49 ;  /* 0x0000003100317308 */ /* 0x000ee20000002400 */
[----:B------:R-:W-:Y:S01]  /*138c0*/  FMUL.FTZ R40, R42, UR4 ;  /* 0x000000042a287c20 */ /* 0x000fe20008410000 */
[----:B------:R-:W-:-:S04]  /*138d0*/  FMUL.FTZ R29, R41, UR4 ;  /* 0x00000004291d7c20 */ /* 0x000fc80008410000 */
[----:B----4-:R-:W-:Y:S02]  /*138e0*/  HMMA.16816.F32 R36, R20, R12, R36 ;  /* 0x0000000c1424723c */ /* 0x010fe40000001824 */
[----:B------:R-:W4:Y:S06]  /*138f0*/  MUFU.TANH R44, R44 ;  /* 0x0000002c002c7308 */ /* 0x000f2c0000002400 */
[----:B-----5:R-:W-:Y:S02]  /*13900*/  HMMA.16816.F32 R84, R52, R6, R84 ;  /* 0x000000063454723c */ /* 0x020fe40000001854 */
[----:B------:R-:W-:Y:S01]  /*13910*/  MUFU.TANH R26, R26 ;  /* 0x0000001a001a7308 */ /* 0x000fe20000002400 */
[----:B-1----:R-:W-:-:S05]  /*13920*/  FMUL.FTZ R8, R43, UR4 ;  /* 0x000000042b087c20 */ /* 0x002fca0008410000 */
[----:B------:R-:W-:Y:S01]  /*13930*/  HMMA.16816.F32 R72, R20, R14, R72 ;  /* 0x0000000e1448723c */ /* 0x000fe20000001848 */
[----:B------:R1:W5:Y:S01]  /*13940*/  LDSM.16.M88.4 R12, [R2+0xb800] ;  /* 0x00b80000020c783b */ /* 0x0003620000000200 */
[----:B------:R-:W4:Y:S01]  /*13950*/  MUFU.TANH R45, R45 ;  /* 0x0000002d002d7308 */ /* 0x000f220000002400 */
[----:B------:R-:W-:-:S05]  /*13960*/  DEPBAR.LE SB0, 0x0 ;  /* 0x000080000000791a */ /* 0x000fca0000000000 */
[----:B------:R-:W-:Y:S01]  /*13970*/  HMMA.16816.F32 R76, R52, R4, R76 ;  /* 0x00000004344c723c */ /* 0x000fe2000000184c */
[----:B------:R-:W-:Y:S01]  /*13980*/  IMAD.SHL.U32 R5, R63, 0x2, RZ ;  /* 0x000000023f057824 */ /* 0x000fe200078e00ff */
[----:B------:R-:W-:Y:S04]  /*13990*/  MUFU.TANH R28, R28 ;  /* 0x0000001c001c7308 */ /* 0x000fe80000002400 */
[----:B------:R-:W-:Y:S02]  /*139a0*/  LOP3.LUT R5, R5, 0x6, RZ, 0xc0, !PT ;  /* 0x0000000605057812 */ /* 0x000fe400078ec0ff */
[----:B--2---:R-:W-:Y:S02]  /*139b0*/  HMMA.16816.F32 R84, R20, R18, R84 ;  /* 0x000000121454723c */ /* 0x004fe40000001854 */
[----:B------:R-:W2:Y:S01]  /*139c0*/  MUFU.TANH R40, R40 ;  /* 0x0000002800287308 */ /* 0x000ea20000002400 */
[----:B------:R-:W-:-:S04]  /*139d0*/  IMAD.IADD R18, R60, 0x1, R5 ;  /* 0x000000013c127824 */ /* 0x000fc800078e0205 */
[C---:B------:R-:W-:Y:S01]  /*139e0*/  VIADD R4, R18.reuse, 0x9 ;  /* 0x0000000912047836 */ /* 0x040fe20000000000 */
[----:B------:R-:W-:Y:S01]  /*139f0*/  HMMA.16816.F32 R72, R56, R70, R72 ;  /* 0x000000463848723c */ /* 0x000fe20000001848 */
[C---:B-1----:R-:W-:Y:S01]  /*13a00*/  VIADD R2, R18.reuse, 0x1 ;  /* 0x0000000112027836 */ /* 0x042fe20000000000 */
[CC--:B------:R-:W-:Y:S01]  /*13a10*/  ISETP.GE.AND P2, PT, R18.reuse, R65.reuse, PT ;  /* 0x000000411200720c */ /* 0x0c0fe20003f46270 */
[----:B------:R-:W-:Y:S01]  /*13a20*/  MUFU.TANH R29, R29 ;  /* 0x0000001d001d7308 */ /* 0x000fe20000002400 */
[----:B------:R-:W-:Y:S02]  /*13a30*/  IADD3 R6, PT, PT, R18, 0x8, RZ ;  /* 0x0000000812067810 */ /* 0x000fe40007ffe0ff */
[-C--:B------:R-:W-:Y:S01]  /*13a40*/  ISETP.GE.AND P6, PT, R2, R65.reuse, PT ;  /* 0x000000410200720c */ /* 0x080fe20003fc6270 */
[C---:B------:R-:W-:Y:S01]  /*13a50*/  VIADD R2, R18.reuse, 0x10 ;  /* 0x0000001012027836 */ /* 0x040fe20000000000 */
[----:B------:R-:W-:Y:S01]  /*13a60*/  HMMA.16816.F32 R76, R20, R16, R76 ;  /* 0x00000010144c723c */ /* 0x000fe2000000184c */
[----:B---3--:R-:W-:Y:S01]  /*13a70*/  FSEL R16, R81, -INF , !P2 ;  /* 0xff80000051107808 */ /* 0x008fe20005000000 */
[----:B------:R-:W-:Y:S01]  /*13a80*/  VIADD R20, R18, 0x29 ;  /* 0x0000002912147836 */ /* 0x000fe20000000000 */
[----:B------:R-:W-:Y:S01]  /*13a90*/  FSEL R67, R67, -INF , !P2 ;  /* 0xff80000043437808 */ /* 0x000fe20005000000 */
[----:B------:R-:W1:Y:S01]  /*13aa0*/  MUFU.TANH R8, R8 ;  /* 0x0000000800087308 */ /* 0x000e620000002400 */
[----:B------:R-:W-:Y:S01]  /*13ab0*/  ISETP.GE.AND P3, PT, R2, R65, PT ;  /* 0x000000410200720c */ /* 0x000fe20003f66270 */
[----:B------:R-:W-:Y:S01]  /*13ac0*/  VIADD R2, R18, 0x11 ;  /* 0x0000001112027836 */ /* 0x000fe20000000000 */
[----:B------:R-:W-:Y:S01]  /*13ad0*/  FSEL R82, R82, -INF , !P6 ;  /* 0xff80000052527808 */ /* 0x000fe20007000000 */
[----:B------:R-:W-:Y:S01]  /*13ae0*/  HMMA.16816.F32 R36, R56, R68, R36 ;  /* 0x000000443824723c */ /* 0x000fe20000001824 */
[----:B------:R-:W-:-:S02]  /*13af0*/  FSEL R7, R80, -INF , !P6 ;  /* 0xff80000050077808 */ /* 0x000fc40007000000 */
[-C--:B------:R-:W-:Y:S01]  /*13b00*/  ISETP.GE.AND P2, PT, R2, R65.reuse, PT ;  /* 0x000000410200720c */ /* 0x080fe20003f46270 */
[----:B------:R-:W-:Y:S01]  /*13b10*/  VIADD R2, R18, 0x18 ;  /* 0x0000001812027836 */ /* 0x000fe20000000000 */
[-C--:B------:R-:W-:Y:S01]  /*13b20*/  ISETP.GE.AND P5, PT, R6, R65.reuse, PT ;  /* 0x000000410600720c */ /* 0x080fe20003fa6270 */
[----:B------:R-:W-:Y:S01]  /*13b30*/  FMUL.FTZ R73, R73, UR4 ;  /* 0x0000000449497c20 */ /* 0x000fe20008410000 */
[----:B------:R-:W-:Y:S01]  /*13b40*/  FMUL.FTZ R75, R75, UR4 ;  /* 0x000000044b4b7c20 */ /* 0x000fe20008410000 */
[C---:B-----5:R-:W-:Y:S01]  /*13b50*/  HMMA.16816.F32 R84, R56.reuse, R14, R84 ;  /* 0x0000000e3854723c */ /* 0x060fe20000001854 */
[-C--:B------:R-:W-:Y:S01]  /*13b60*/  ISETP.GE.AND P6, PT, R2, R65.reuse, PT ;  /* 0x000000410200720c */ /* 0x080fe20003fc6270 */
[----:B------:R-:W-:Y:S01]  /*13b70*/  VIADD R2, R18, 0x19 ;  /* 0x0000001912027836 */ /* 0x000fe20000000000 */
[----:B------:R-:W-:Y:S01]  /*13b80*/  FSEL R6, R25, -INF , !P5 ;  /* 0xff80000019067808 */ /* 0x000fe20006800000 */
[----:B------:R-:W-:Y:S01]  /*13b90*/  MUFU.TANH R173, R73 ;  /* 0x0000004900ad7308 */ /* 0x000fe20000002400 */
[----:B------:R-:W-:Y:S01]  /*13ba0*/  FSEL R21, R48, -INF , !P5 ;  /* 0xff80000030157808 */ /* 0x000fe20006800000 */
[----:B------:R-:W-:Y:S01]  /*13bb0*/  FMUL.FTZ R72, R72, UR4 ;  /* 0x0000000448487c20 */ /* 0x000fe20008410000 */
[-C--:B------:R-:W-:Y:S01]  /*13bc0*/  ISETP.GE.AND P5, PT, R2, R65.reuse, PT ;  /* 0x000000410200720c */ /* 0x080fe20003fa6270 */
[----:B------:R-:W-:Y:S01]  /*13bd0*/  HMMA.16816.F32 R76, R56, R12, R76 ;  /* 0x0000000c384c723c */ /* 0x000fe2000000184c */
[----:B------:R-:W-:Y:S01]  /*13be0*/  ISETP.GE.AND P4, PT, R4, R65, PT ;  /* 0x000000410400720c */ /* 0x000fe20003f86270 */
[----:B------:R-:W-:-:S02]  /*13bf0*/  VIADD R2, R18, 0x20 ;  /* 0x0000002012027836 */ /* 0x000fc40000000000 */
[----:B------:R-:W-:Y:S01]  /*13c00*/  FMUL.FTZ R36, R36, UR4 ;  /* 0x0000000424247c20 */ /* 0x000fe20008410000 */
[----:B------:R-:W-:Y:S02]  /*13c10*/  VIADD R12, R18, 0x21 ;  /* 0x00000021120c7836 */ /* 0x000fe40000000000 */
[----:B------:R-:W-:Y:S01]  /*13c20*/  FMUL.FTZ R38, R38, UR4 ;  /* 0x0000000426267c20 */ /* 0x000fe20008410000 */
[----:B------:R-:W3:Y:S01]  /*13c30*/  MUFU.TANH R180, R75 ;  /* 0x0000004b00b47308 */ /* 0x000ee20000002400 */
[----:B------:R-:W-:Y:S01]  /*13c40*/  FSEL R4, R49, -INF , !P4 ;  /* 0xff80000031047808 */ /* 0x000fe20006000000 */
[----:B------:R-:W-:Y:S01]  /*13c50*/  FMUL.FTZ R37, R37, UR4 ;  /* 0x0000000425257c20 */ /* 0x000fe20008410000 */
[----:B------:R-:W-:Y:S01]  /*13c60*/  FSEL R5, R24, -INF , !P4 ;  /* 0xff80000018057808 */ /* 0x000fe20006000000 */
[----:B------:R-:W-:Y:S01]  /*13c70*/  FMUL.FTZ R39, R39, UR4 ;  /* 0x0000000427277c20 */ /* 0x000fe20008410000 */
[-C--:B------:R-:W-:Y:S01]  /*13c80*/  ISETP.GE.AND P4, PT, R2, R65.reuse, PT ;  /* 0x000000410200720c */ /* 0x080fe20003f86270 */
[----:B------:R-:W-:Y:S01]  /*13c90*/  FMUL.FTZ R74, R74, UR4 ;  /* 0x000000044a4a7c20 */ /* 0x000fe20008410000 */
[----:B----4-:R-:W-:Y:S01]  /*13ca0*/  FSEL R2, R44, -INF , !P3 ;  /* 0xff8000002c027808 */ /* 0x010fe20005800000 */
[----:B------:R-:W-:Y:S01]  /*13cb0*/  MUFU.TANH R183, R36 ;  /* 0x0000002400b77308 */ /* 0x000fe20000002400 */
[----:B------:R-:W-:Y:S01]  /*13cc0*/  FSEL R19, R27, -INF , !P3 ;  /* 0xff8000001b137808 */ /* 0x000fe20005800000 */
[----:B------:R-:W-:Y:S01]  /*13cd0*/  FMUL.FTZ R84, R84, UR4 ;  /* 0x0000000454547c20 */ /* 0x000fe20008410000 */
[-C--:B------:R-:W-:Y:S01]  /*13ce0*/  ISETP.GE.AND P3, PT, R12, R65.reuse, PT ;  /* 0x000000410c00720c */ /* 0x080fe20003f66270 */
[----:B------:R-:W-:Y:S01]  /*13cf0*/  FMUL.FTZ R86, R86, UR4 ;  /* 0x0000000456567c20 */ /* 0x000fe20008410000 */
[----:B------:R-:W-:Y:S01]  /*13d00*/  IADD3 R12, PT, PT, R18, 0x28, RZ ;  /* 0x00000028120c7810 */ /* 0x000fe20007ffe0ff */
[----:B------:R-:W-:Y:S01]  /*13d10*/  FMUL.FTZ R76, R76, UR4 ;  /* 0x000000044c4c7c20 */ /* 0x000fe20008410000 */
[----:B------:R-:W-:Y:S01]  /*13d20*/  FSEL R14, R45, -INF , !P2 ;  /* 0xff8000002d0e7808 */ /* 0x000fe20005000000 */
[----:B------:R-:W4:Y:S01]  /*13d30*/  MUFU.TANH R190, R38 ;  /* 0x0000002600be7308 */ /* 0x000f220000002400 */
[----:B------:R-:W-:Y:S01]  /*13d40*/  FSEL R17, R26, -INF , !P2 ;  /* 0xff8000001a117808 */ /* 0x000fe20005000000 */
[----:B------:R-:W-:Y:S01]  /*13d50*/  FMUL.FTZ R77, R77, UR4 ;  /* 0x000000044d4d7c20 */ /* 0x000fe20008410000 */
[-C--:B------:R-:W-:Y:S01]  /*13d60*/  ISETP.GE.AND P2, PT, R12, R65.reuse, PT ;  /* 0x000000410c00720c */ /* 0x080fe20003f46270 */
[----:B------:R-:W-:Y:S01]  /*13d70*/  FMUL.FTZ R78, R78, UR4 ;  /* 0x000000044e4e7c20 */ /* 0x000fe20008410000 */
[----:B--2---:R-:W-:Y:S01]  /*13d80*/  FSEL R12, R40, -INF , !P6 ;  /* 0xff800000280c7808 */ /* 0x004fe20007000000 */
[----:B------:R-:W-:Y:S01]  /*13d90*/  FMUL.FTZ R79, R79, UR4 ;  /* 0x000000044f4f7c20 */ /* 0x000fe20008410000 */
[----:B------:R-:W-:Y:S01]  /*13da0*/  FSEL R15, R28, -INF , !P6 ;  /* 0xff8000001c0f7808 */ /* 0x000fe20007000000 */
[----:B------:R-:W2:Y:S01]  /*13db0*/  MUFU.TANH R171, R37 ;  /* 0x0000002500ab7308 */ /* 0x000ea20000002400 */
[----:B------:R-:W-:Y:S01]  /*13dc0*/  ISETP.GE.AND P6, PT, R20, R65, PT ;  /* 0x000000411400720c */ /* 0x000fe20003fc6270 */
[----:B------:R-:W-:-:S02]  /*13dd0*/  VIADD R20, R18, 0x30 ;  /* 0x0000003012147836 */ /* 0x000fc40000000000 */
[----:B------:R-:W-:Y:S01]  /*13de0*/  FMUL.FTZ R87, R87, UR4 ;  /* 0x0000000457577c20 */ /* 0x000fe20008410000 */
[----:B------:R-:W-:Y:S01]  /*13df0*/  FMUL.FTZ R85, R85, UR4 ;  /* 0x0000000455557c20 */ /* 0x000fe20008410000 */
[----:B-1----:R-:W-:Y:S02]  /*13e00*/  FSEL R8, R8, -INF , !P5 ;  /* 0xff80000008087808 */ /* 0x002fe40006800000 */
[----:B------:R-:W-:Y:S01]  /*13e10*/  FSEL R13, R29, -INF , !P5 ;  /* 0xff8000001d0d7808 */ /* 0x000fe20006800000 */
[----:B------:R-:W1:Y:S01]  /*13e20*/  MUFU.TANH R182, R39 ;  /* 0x0000002700b67308 */ /* 0x000e620000002400 */
[----:B------:R-:W-:Y:S01]  /*13e30*/  ISETP.GE.AND P5, PT, R20, R65, PT ;  /* 0x000000411400720c */ /* 0x000fe20003fa6270 */
[----:B------:R-:W-:Y:S01]  /*13e40*/  VIADD R20, R18, 0x31 ;  /* 0x0000003112147836 */ /* 0x000fe20000000000 */
[----:B---3--:R-:W-:Y:S02]  /*13e50*/  FSEL R180, R180, -INF , !P6 ;  /* 0xff800000b4b47808 */ /* 0x008fe40007000000 */
[----:B------:R-:W-:-:S02]  /*13e60*/  FSEL R173, R173, -INF , !P6 ;  /* 0xff800000adad7808 */ /* 0x000fc40007000000 */
[----:B------:R-:W-:Y:S01]  /*13e70*/  ISETP.NE.AND P6, PT, R134, 0x1, PT ;  /* 0x000000018600780c */ /* 0x000fe20003fc5270 */
[----:B------:R-:W3:Y:S01]  /*13e80*/  MUFU.TANH R181, R72 ;  /* 0x0000004800b57308 */ /* 0x000ee20000002400 */
[----:B----4-:R-:W-:Y:S02]  /*13e90*/  FSEL R190, R190, -INF , !P4 ;  /* 0xff800000bebe7808 */ /* 0x010fe40006000000 */
[----:B------:R-:W-:Y:S02]  /*13ea0*/  FSEL R183, R183, -INF , !P4 ;  /* 0xff800000b7b77808 */ /* 0x000fe40006000000 */
[----:B------:R-:W-:Y:S01]  /*13eb0*/  ISETP.GE.AND P4, PT, R20, R65, PT ;  /* 0x000000411400720c */ /* 0x000fe20003f86270 */
[C---:B------:R-:W-:Y:S01]  /*13ec0*/  VIADD R20, R18.reuse, 0x38 ;  /* 0x0000003812147836 */ /* 0x040fe20000000000 */
[----:B--2---:R-:W-:Y:S01]  /*13ed0*/  FSEL R171, R171, -INF , !P3 ;  /* 0xff800000abab7808 */ /* 0x004fe20005800000 */
[----:B------:R-:W2:Y:S01]  /*13ee0*/  MUFU.TANH R186, R74 ;  /* 0x0000004a00ba7308 */ /* 0x000ea20000002400 */
[----:B------:R-:W-:Y:S01]  /*13ef0*/  VIADD R18, R18, 0x39 ;  /* 0x0000003912127836 */ /* 0x000fe20000000000 */
[----:B-1----:R-:W-:-:S02]  /*13f00*/  FSEL R182, R182, -INF , !P3 ;  /* 0xff800000b6b67808 */ /* 0x002fc40005800000 */
[----:B------:R-:W-:-:S04]  /*13f10*/  ISETP.GE.AND P3, PT, R20, R65, PT ;  /* 0x000000411400720c */ /* 0x000fc80003f66270 */
[----:B------:R-:W1:Y:S01]  /*13f20*/  MUFU.TANH R179, R76 ;  /* 0x0000004c00b37308 */ /* 0x000e620000002400 */
[----:B---3--:R-:W-:-:S07]  /*13f30*/  FSEL R181, R181, -INF , !P2 ;  /* 0xff800000b5b57808 */ /* 0x008fce0005000000 */
[----:B------:R-:W3:Y:S01]  /*13f40*/  MUFU.TANH R177, R77 ;  /* 0x0000004d00b17308 */ /* 0x000ee20000002400 */
[----:B--2---:R-:W-:Y:S02]  /*13f50*/  FSEL R186, R186, -INF , !P2 ;  /* 0xff800000baba7808 */ /* 0x004fe40005000000 */
[----:B------:R-:W-:-:S05]  /*13f60*/  ISETP.GE.AND P2, PT, R18, R65, PT ;  /* 0x000000411200720c */ /* 0x000fca0003f46270 */
[----:B------:R-:W2:Y:S01]  /*13f70*/  MUFU.TANH R172, R78 ;  /* 0x0000004e00ac7308 */ /* 0x000ea20000002400 */
[----:B-1----:R-:W-:-:S07]  /*13f80*/  FSEL R179, R179, -INF , !P5 ;  /* 0xff800000b3b37808 */ /* 0x002fce0006800000 */
[----:B------:R-:W1:Y:S01]  /*13f90*/  MUFU.TANH R170, R79 ;  /* 0x0000004f00aa7308 */ /* 0x000e620000002400 */
[----:B---3--:R-:W-:-:S07]  /*13fa0*/  FSEL R177, R177, -INF , !P4 ;  /* 0xff800000b1b17808 */ /* 0x008fce0006000000 */
[----:B------:R-:W3:Y:S01]  /*13fb0*/  MUFU.TANH R175, R84 ;  /* 0x0000005400af7308 */ /* 0x000ee20000002400 */
[----:B--2---:R-:W-:-:S07]  /*13fc0*/  FSEL R172, R172, -INF , !P5 ;  /* 0xff800000acac7808 */ /* 0x004fce0006800000 */
[----:B------:R-:W2:Y:S01]  /*13fd0*/  MUFU.TANH R166, R86 ;  /* 0x0000005600a67308 */ /* 0x000ea20000002400 */
[----:B-1----:R-:W-:-:S07]  /*13fe0*/  FSEL R170, R170, -INF , !P4 ;  /* 0xff800000aaaa7808 */ /* 0x002fce0006000000 */
[----:B------:R-:W1:Y:S01]  /*13ff0*/  MUFU.TANH R165, R87 ;  /* 0x0000005700a57308 */ /* 0x000e620000002400 */
[----:B---3--:R-:W-:-:S07]  /*14000*/  FSEL R175, R175, -INF , !P3 ;  /* 0xff800000afaf7808 */ /* 0x008fce0005800000 */
[----:B------:R-:W3:Y:S01]  /*14010*/  MUFU.TANH R169, R85 ;  /* 0x0000005500a97308 */ /* 0x000ee20000002400 */
[----:B--2---:R-:W-:Y:S02]  /*14020*/  FSEL R166, R166, -INF , !P3 ;  /* 0xff800000a6a67808 */ /* 0x004fe40005800000 */
[----:B-1----:R-:W-:Y:S02]  /*14030*/  FSEL R165, R165, -INF , !P2 ;  /* 0xff800000a5a57808 */ /* 0x002fe40005000000 */
[----:B---3--:R-:W-:Y:S01]  /*14040*/  FSEL R169, R169, -INF , !P2 ;  /* 0xff800000a9a97808 */ /* 0x008fe20005000000 */
[----:B------:R-:W-:Y:S06]  /*14050*/  BAR.SYNC.DEFER_BLOCKING 0x0 ;  /* 0x0000000000007b1d */ /* 0x000fec0000010000 */
[----:B------:R-:W-:Y:S05]  /*14060*/  @!P6 BRA `(.L_x_1022) ;  /* 0x000000080054e947 */ /* 0x000fea0003800000 */
        /* <DEDUP_REMOVED lines=12> */
.L_x_1023:
        /* <DEDUP_REMOVED lines=42> */
[C---:B------:R-:W-:Y:S02]  /*143d0*/  IMAD.WIDE R28, R25.reuse, 0x4, R202 ;  /* 0x00000004191c7825 */ /* 0x040fe400078e02ca */
[----:B------:R-:W4:Y:S04]  /*143e0*/  LDG.E R27, desc[UR6][R26.64] ;  /* 0x000000061a1b7981 */ /* 0x000f28000c1e1900 */
[----:B------:R-:W4:Y:S01]  /*143f0*/  LDG.E R18, desc[UR6][R28.64] ;  /* 0x000000061c127981 */ /* 0x000f22000c1e1900 */
[----:B------:R-:W-:-:S04]  /*14400*/  IMAD.IADD R20, R25, 0x1, -R20 ;  /* 0x0000000119147824 */ /* 0x000fc800078e0a14 */
[----:B------:R-:W-:-:S04]  /*14410*/  IMAD R23, R20, R23, -0x40 ;  /* 0xffffffc014177424 */ /* 0x000fc800078e0217 */
[----:B--2---:R-:W-:Y:S01]  /*14420*/  IMAD.WIDE.U32 R24, R23, UR10, RZ ;  /* 0x0000000a17187c25 */ /* 0x004fe2000f8e00ff */
[----:B------:R-:W-:-:S05]  /*14430*/  SHF.R.S32.HI R20, RZ, 0x1f, R23 ;  /* 0x0000001fff147819 */ /* 0x000fca0000011417 */
[----:B------:R-:W-:-:S04]  /*14440*/  IMAD R20, R20, UR10, RZ ;  /* 0x0000000a14147c24 */ /* 0x000fc8000f8e02ff */
[----:B------:R-:W-:-:S04]  /*14450*/  IMAD R20, R23, UR11, R20 ;  /* 0x0000000b17147c24 */ /* 0x000fc8000f8e0214 */
[----:B------:R-:W-:Y:S01]  /*14460*/  IMAD.IADD R25, R25, 0x1, R20 ;  /* 0x0000000119197824 */ /* 0x000fe200078e0214 */
[----:B----4-:R-:W-:-:S04]  /*14470*/  IADD3 R18, PT, PT, R27, -R18, RZ ;  /* 0x800000121b127210 */ /* 0x010fc80007ffe0ff */
[----:B------:R-:W-:Y:S01]  /*14480*/  SHF.R.S32.HI R22, RZ, 0x1f, R18 ;  /* 0x0000001fff167819 */ /* 0x000fe20000011412 */
[----:B---3--:R-:W-:-:S04]  /*14490*/  IMAD.WIDE.U32 R24, R18, UR8, R24 ;  /* 0x0000000812187c25 */ /* 0x008fc8000f8e0018 */
[----:B------:R-:W-:Y:S01]  /*144a0*/  IMAD R23, R22, UR8, RZ ;  /* 0x0000000816177c24 */ /* 0x000fe2000f8e02ff */
[----:B------:R-:W-:-:S03]  /*144b0*/  LEA R196, P2, R24, R196, 0x1 ;  /* 0x000000c418c47211 */ /* 0x000fc600078408ff */
[----:B------:R-:W-:-:S05]  /*144c0*/  IMAD R23, R18, UR9, R23 ;  /* 0x0000000912177c24 */ /* 0x000fca000f8e0217 */
[----:B------:R-:W-:-:S04]  /*144d0*/  IADD3 R23, PT, PT, R25, R23, RZ ;  /* 0x0000001719177210 */ /* 0x000fc80007ffe0ff */
[----:B------:R-:W-:-:S07]  /*144e0*/  LEA.HI.X R195, R24, R195, R23, 0x1, P2 ;  /* 0x000000c318c37211 */ /* 0x000fce00010f0c17 */
.L_x_1024:
        /* <DEDUP_REMOVED lines=11> */
[----:B------:R-:W-:Y:S01]  /*145a0*/  @!P5 IMAD.MOV.U32 R194, RZ, RZ, R196 ;  /* 0x000000ffffc2d224 */ /* 0x000fe200078e00c4 */
[----:B------:R-:W-:-:S04]  /*145b0*/  IADD3 R24, P2, PT, R26, UR9, RZ ;  /* 0x000000091a187c10 */ /* 0x000fc8000ff5e0ff */
[----:B------:R-:W-:Y:S01]  /*145c0*/  @!PT LDS RZ, [RZ] ;  /* 0x00000000fffff984 */ /* 0x000fe20000000800 */
[----:B------:R-:W-:Y:S01]  /*145d0*/  @!PT LDS RZ, [RZ] ;  /* 0x00000000fffff984 */ /* 0x000fe20000000800 */
[----:B------:R-:W-:Y:S01]  /*145e0*/  @!PT LDS RZ, [RZ] ;  /* 0x00000000fffff984 */ /* 0x000fe20000000800 */
[----:B------:R1:W-:Y:S01]  /*145f0*/  @!P5 LDGSTS.E.BYPASS.LTC128B.128 [R213+0x6000], desc[UR6][R194.64] ;  /* 0x06000000c2d5dfae */ /* 0x0003e2000b981a06 */
[----:B------:R-:W-:-:S03]  /*14600*/  IADD3.X R25, PT, PT, R27, UR4, RZ, P2, !PT ;  /* 0x000000041b197c10 */ /* 0x000fc600097fe4ff */
        /* <DEDUP_REMOVED lines=59> */
.L_x_1022:
[----:B------:R-:W-:Y:S01]  /*149c0*/  FMNMX3.FTZ R18, R67, R7, R21, !PT ;  /* 0x0000000743127276 */ /* 0x000fe20007810015 */
[----:B------:R-:W1:Y:S01]  /*149d0*/  LDCU UR4, c[0x0][0x45c] ;  /* 0x00008b80ff0477ac */ /* 0x000e620008000800 */
[----:B------:R-:W-:Y:S01]  /*149e0*/  FMNMX3.FTZ R9, R16, R82, R6, !PT ;  /* 0x0000005210097276 */ /* 0x000fe20007810006 */
[----:B------:R-:W3:Y:S01]  /*149f0*/  S2R R187, SR_TID.X ;  /* 0x0000000000bb7919 */ /* 0x000ee20000002100 */
        /* <DEDUP_REMOVED lines=13> */
[----:B--2---:R-:W-:Y:S02]  /*14ad0*/  FMNMX.FTZ R25, R165, R10, !PT ;  /* 0x0000000aa5197209 */ /* 0x004fe40007810000 */
[----:B------:R-:W-:Y:S01]  /*14ae0*/  LOP3.LUT R188, R3, 0x200, R0, 0xf8, !PT ;  /* 0x0000020003bc7812 */ /* 0x000fe200078ef800 */
[----:B------:R-:W2:Y:S03]  /*14af0*/  SHFL.BFLY PT, R23, R18, 0x2, 0x1f ;  /* 0x0c401f0012177f89 */ /* 0x000ea600000e0000 */
        /* <DEDUP_REMOVED lines=11> */
[----:B--2---:R-:W-:-:S03]  /*14bb0*/  FMNMX.FTZ R23, R18, R23, !PT ;  /* 0x0000001712177209 */ /* 0x004fc60007810000 */
[----:B------:R-:W-:Y:S01]  /*14bc0*/  LDSM.16.MT88.4 R48, [R168+0xe000] ;  /* 0x00e00000a830783b */ /* 0x000fe20000004200 */
[----:B----4-:R-:W-:-:S03]  /*14bd0*/  FMNMX.FTZ R10, R25, R10, !PT ;  /* 0x0000000a190a7209 */ /* 0x010fc60007810000 */
[----:B------:R-:W2:Y:S04]  /*14be0*/  SHFL.BFLY PT, R132, R23, 0x1, 0x1f ;  /* 0x0c201f0017847f89 */ /* 0x000ea800000e0000 */
[----:B------:R-:W4:Y:S04]  /*14bf0*/  SHFL.BFLY PT, R9, R10, 0x1, 0x1f ;  /* 0x0c201f000a097f89 */ /* 0x000f2800000e0000 */
[----:B------:R-:W-:Y:S04]  /*14c00*/  LDSM.16.MT88.4 R100, [R162] ;  /* 0x00000000a264783b */ /* 0x000fe80000004200 */
[----:B------:R-:W-:Y:S04]  /*14c10*/  LDSM.16.MT88.4 R40, [R188+0xe000] ;  /* 0x00e00000bc28783b */ /* 0x000fe80000004200 */
[----:B------:R-:W-:Y:S04]  /*14c20*/  LDSM.16.MT88.4 R56, [R164+0x2000] ;  /* 0x00200000a438783b */ /* 0x000fe80000004200 */
[----:B------:R-:W-:Y:S01]  /*14c30*/  LDSM.16.MT88.4 R88, [R164+0x4000] ;  /* 0x00400000a458783b */ /* 0x000fe20000004200 */
[----:B--2---:R-:W-:-:S03]  /*14c40*/  FMNMX.FTZ R132, R23, R132, !PT ;  /* 0x0000008417847209 */ /* 0x004fc60007810000 */
[----:B------:R-:W-:Y:S01]  /*14c50*/  LDSM.16.MT88.4 R148, [R168+0xe800] ;  /* 0x00e80000a894783b */ /* 0x000fe20000004200 */
[----:B----4-:R-:W-:Y:S01]  /*14c60*/  FMNMX.FTZ R3, R10, R9, !PT ;  /* 0x000000090a037209 */ /* 0x010fe20007810000 */
[C---:B-1----:R-:W-:Y:S01]  /*14c70*/  FMUL.FTZ R176, R132.reuse, UR4 ;  /* 0x0000000484b07c20 */ /* 0x042fe20008410000 */
[----:B------:R-:W-:Y:S01]  /*14c80*/  FSETP.NEU.FTZ.AND P2, PT, R132, -INF , PT ;  /* 0xff8000008400780b */ /* 0x000fe20003f5d000 */
[----:B------:R-:W-:Y:S02]  /*14c90*/  LDSM.16.MT88.4 R144, [R168+0x10800] ;  /* 0x01080000a890783b */ /* 0x000fe40000004200 */
        /* <DEDUP_REMOVED lines=8> */
[----:B------:R-:W-:Y:S01]  /*14d20*/  LDSM.16.MT88.4 R64, [R162+0x2000] ;  /* 0x00200000a240783b */ /* 0x000fe20000004200 */
[--C-:B------:R-:W-:Y:S01]  /*14d30*/  FFMA.FTZ R159, R21, UR4, -R176.reuse ;  /* 0x00000004159f7c23 */ /* 0x100fe200080108b0 */
[--C-:B------:R-:W-:Y:S01]  /*14d40*/  FFMA.FTZ R158, R82, UR4, -R167.reuse ;  /* 0x00000004529e7c23 */ /* 0x100fe200080108a7 */
[--C-:B------:R-:W-:Y:S01]  /*14d50*/  FFMA.FTZ R157, R6, UR4, -R167.reuse ;  /* 0x00000004069d7c23 */ /* 0x100fe200080108a7 */
[----:B------:R-:W1:Y:S01]  /*14d60*/  LDSM.16.MT88.4 R80, [R168+0x10000] ;  /* 0x01000000a850783b */ /* 0x000e620000004200 */
[--C-:B------:R-:W-:Y:S01]  /*14d70*/  FFMA.FTZ R154, R4, UR4, -R167.reuse ;  /* 0x00000004049a7c23 */ /* 0x100fe200080108a7 */
[--C-:B------:R-:W-:Y:S01]  /*14d80*/  FFMA.FTZ R161, R16, UR4, -R167.reuse ;  /* 0x0000000410a17c23 */ /* 0x100fe200080108a7 */
[--C-:B------:R-:W-:Y:S01]  /*14d90*/  FFMA.FTZ R13, R13, UR4, -R176.reuse ;  /* 0x000000040d0d7c23 */ /* 0x100fe200080108b0 */
[----:B------:R-:W2:Y:S01]  /*14da0*/  LDSM.16.MT88.4 R4, [R162+0x4000] ;  /* 0x00400000a204783b */ /* 0x000ea20000004200 */
[----:B------:R-:W-:Y:S01]  /*14db0*/  MUFU.EX2 R163, R163 ;  /* 0x000000a300a37308 */ /* 0x000fe20000000800 */
[--C-:B------:R-:W-:Y:S01]  /*14dc0*/  FFMA.FTZ R153, R2, UR4, -R167.reuse ;  /* 0x0000000402997c23 */ /* 0x100fe200080108a7 */
[--C-:B------:R-:W-:Y:S01]  /*14dd0*/  FFMA.FTZ R155, R19, UR4, -R176.reuse ;  /* 0x00000004139b7c23 */ /* 0x100fe200080108b0 */
[--C-:B------:R-:W-:Y:S01]  /*14de0*/  FFMA.FTZ R152, R17, UR4, -R176.reuse ;  /* 0x0000000411987c23 */ /* 0x100fe200080108b0 */
[----:B------:R-:W4:Y:S01]  /*14df0*/  MUFU.EX2 R160, R160 ;  /* 0x000000a000a07308 */ /* 0x000f220000000800 */
[--C-:B------:R-:W-:Y:S01]  /*14e00*/  FFMA.FTZ R137, R15, UR4, -R176.reuse ;  /* 0x000000040f897c23 */ /* 0x100fe200080108b0 */
[--C-:B------:R-:W-:Y:S01]  /*14e10*/  FFMA.FTZ R136, R14, UR4, -R167.reuse ;  /* 0x000000040e887c23 */ /* 0x100fe200080108a7 */
[--C-:B------:R-:W-:Y:S01]  /*14e20*/  FFMA.FTZ R135, R12, UR4, -R167.reuse ;  /* 0x000000040c877c23 */ /* 0x100fe200080108a7 */
[----:B------:R-:W-:Y:S01]  /*14e30*/  MUFU.EX2 R159, R159 ;  /* 0x0000009f009f7308 */ /* 0x000fe20000000800 */
[----:B------:R-:W5:Y:S01]  /*14e40*/  LDSM.16.MT88.4 R16, [R168+0xc800] ;  /* 0x00c80000a810783b */ /* 0x000f620000004200 */
[--C-:B------:R-:W-:Y:S01]  /*14e50*/  FFMA.FTZ R0, R8, UR4, -R167.reuse ;  /* 0x0000000408007c23 */ /* 0x100fe200080108a7 */
[--C-:B------:R-:W-:Y:S01]  /*14e60*/  FFMA.FTZ R183, R183, UR4, -R176.reuse ;  /* 0x00000004b7b77c23 */ /* 0x100fe200080108b0 */
[----:B------:R-:W3:Y:S01]  /*14e70*/  MUFU.EX2 R156, R156 ;  /* 0x0000009c009c7308 */ /* 0x000ee20000000800 */
[----:B------:R-:W-:Y:S01]  /*14e80*/  LDSM.16.MT88.4 R8, [R188+0x10800] ;  /* 0x01080000bc08783b */ /* 0x000fe20000004200 */
[--C-:B------:R-:W-:Y:S01]  /*14e90*/  FFMA.FTZ R178, R171, UR4, -R176.reuse ;  /* 0x00000004abb27c23 */ /* 0x100fe200080108b0 */
[--C-:B------:R-:W-:Y:S01]  /*14ea0*/  FFMA.FTZ R174, R181, UR4, -R176.reuse ;  /* 0x00000004b5ae7c23 */ /* 0x100fe200080108b0 */
[----:B------:R-:W-:Y:S01]  /*14eb0*/  MUFU.EX2 R161, R161 ;  /* 0x000000a100a17308 */ /* 0x000fe20000000800 */
[----:B------:R-:W-:Y:S01]  /*14ec0*/  LDSM.16.MT88.4 R32, [R162+0x800] ;  /* 0x00080000a220783b */ /* 0x000fe20000004200 */
[----:B----4-:R-:W-:Y:S01]  /*14ed0*/  F2FP.F16.F32.PACK_AB R96, R160, R163 ;  /* 0x000000a3a060723e */ /* 0x010fe200000000ff */
[--C-:B------:R-:W-:Y:S01]  /*14ee0*/  FFMA.FTZ R173, R173, UR4, -R176.reuse ;  /* 0x00000004adad7c23 */ /* 0x100fe200080108b0 */
[----:B------:R-:W4:Y:S01]  /*14ef0*/  MUFU.EX2 R158, R158 ;  /* 0x0000009e009e7308 */ /* 0x000f220000000800 */
[----:B------:R-:W-:Y:S01]  /*14f00*/  LDSM.16.MT88.4 R28, [R188+0xe800] ;  /* 0x00e80000bc1c783b */ /* 0x000fe20000004200 */
[--C-:B------:R-:W-:Y:S01]  /*14f10*/  FFMA.FTZ R181, R182, UR4, -R167.reuse ;  /* 0x00000004b6b57c23 */ /* 0x100fe200080108a7 */
[--C-:B------:R-:W-:Y:S01]  /*14f20*/  FFMA.FTZ R190, R190, UR4, -R167.reuse ;  /* 0x00000004bebe7c23 */ /* 0x100fe200080108a7 */
[----:B------:R-:W-:Y:S01]  /*14f30*/  MUFU.EX2 R157, R157 ;  /* 0x0000009d009d7308 */ /* 0x000fe20000000800 */
[----:B------:R-:W-:Y:S01]  /*14f40*/  LDSM.16.MT88.4 R24, [R164+0x2800] ;  /* 0x00280000a418783b */ /* 0x000fe20000004200 */
[----:B---3--:R-:W-:Y:S01]  /*14f50*/  F2FP.F16.F32.PACK_AB R98, R156, R159 ;  /* 0x0000009f9c62723e */ /* 0x008fe200000000ff */
[----:B------:R-:W-:Y:S01]  /*14f60*/  FFMA.FTZ R186, R186, UR4, -R167 ;  /* 0x00000004baba7c23 */ /* 0x000fe200080108a7 */
[----:B------:R-:W3:Y:S01]  /*14f70*/  MUFU.EX2 R154, R154 ;  /* 0x0000009a009a7308 */ /* 0x000ee20000000800 */
[----:B------:R-:W-:Y:S01]  /*14f80*/  LDSM.16.MT88.4 R20, [R162+0x2800] ;  /* 0x00280000a214783b */ /* 0x000fe20000004200 */
[----:B------:R-:W-:Y:S01]  /*14f90*/  FFMA.FTZ R179, R179, UR4, -R176 ;  /* 0x00000004b3b37c23 */ /* 0x000fe200080108b0 */
[----:B------:R-:W-:Y:S01]  /*14fa0*/  FADD.FTZ R160, R163, R160 ;  /* 0x000000a0a3a07221 */ /* 0x000fe20000010000 */
[----:B------:R1:W-:Y:S01]  /*14fb0*/  MUFU.EX2 R2, R13 ;  /* 0x0000000d00027308 */ /* 0x0003e20000000800 */
[----:B----4-:R-:W-:Y:S01]  /*14fc0*/  F2FP.F16.F32.PACK_AB R97, R158, R161 ;  /* 0x000000a19e61723e */ /* 0x010fe200000000ff */
[----:B------:R-:W-:-:S02]  /*14fd0*/  FADD.FTZ R158, R161, R158 ;  /* 0x0000009ea19e7221 */ /* 0x000fc40000010000 */
[----:B------:R-:W-:Y:S01]  /*14fe0*/  MUFU.EX2 R155, R155 ;  /* 0x0000009b009b7308 */ /* 0x000fe20000000800 */
[----:B------:R-:W-:-:S03]  /*14ff0*/  FADD.FTZ R159, R159, R160 ;  /* 0x000000a09f9f7221 */ /* 0x000fc60000010000 */
[----:B------:R-:W4:Y:S01]  /*15000*/  MUFU.EX2 R152, R152 ;  /* 0x0000009800987308 */ /* 0x000f220000000800 */
[----:B------:R-:W-:Y:S01]  /*15010*/  FADD.FTZ R156, R156, R159 ;  /* 0x0000009f9c9c7221 */ /* 0x000fe20000010000 */
[C---:B---3--:R-:W-:Y:S01]  /*15020*/  F2FP.F16.F32.PACK_AB R99, R154.reuse, R157 ;  /* 0x0000009d9a63723e */ /* 0x048fe200000000ff */
[----:B------:R-:W-:Y:S01]  /*15030*/  FADD.FTZ R157, R157, R158 ;  /* 0x0000009e9d9d7221 */ /* 0x000fe20000010000 */
[----:B------:R-:W-:Y:S01]  /*15040*/  MUFU.EX2 R137, R137 ;  /* 0x0000008900897308 */ /* 0x000fe20000000800 */
[----:B-1----:R-:W1:Y:S02]  /*15050*/  LDSM.16.MT88.4 R12, [R164+0x800] ;  /* 0x00080000a40c783b */ /* 0x002e640000004200 */
[----:B------:R-:W-:Y:S01]  /*15060*/  FADD.FTZ R154, R154, R157 ;  /* 0x0000009d9a9a7221 */ /* 0x000fe20000010000 */
[----:B------:R-:W-:Y:S01]  /*15070*/  MUFU.EX2 R153, R153 ;  /* 0x0000009900997308 */ /* 0x000fe20000000800 */
[C---:B------:R-:W-:Y:S03]  /*15080*/  HMMA.16816.F32 R120, R96.reuse, R116, RZ ;  /* 0x000000746078723c */ /* 0x040fe600000018ff */
[----:B------:R-:W3:Y:S04]  /*15090*/  MUFU.EX2 R136, R136 ;  /* 0x0000008800887308 */ /* 0x000ee80000000800 */
[----:B------:R-:W-:Y:S01]  /*150a0*/  MUFU.EX2 R135, R135 ;  /* 0x0000008700877308 */ /* 0x000fe20000000800 */
[C---:B------:R-:W-:Y:S03]  /*150b0*/  HMMA.16816.F32 R112, R96.reuse, R108, RZ ;  /* 0x0000006c6070723c */ /* 0x040fe600000018ff */
[----:B------:R-:W5:Y:S04]  /*150c0*/  MUFU.EX2 R0, R0 ;  /* 0x0000000000007308 */ /* 0x000f680000000800 */
[----:B------:R2:W-:Y:S01]  /*150d0*/  MUFU.EX2 R171, R183 ;  /* 0x000000b700ab7308 */ /* 0x0005e20000000800 */
[C---:B------:R-:W-:Y:S03]  /*150e0*/  HMMA.16816.F32 R116, R96.reuse, R118, RZ ;  /* 0x000000766074723c */ /* 0x040fe600000018ff */
[----:B------:R-:W1:Y:S04]  /*150f0*/  MUFU.EX2 R178, R178 ;  /* 0x000000b200b27308 */ /* 0x000e680000000800 */
[----:B------:R-:W-:Y:S01]  /*15100*/  MUFU.EX2 R174, R174 ;  /* 0x000000ae00ae7308 */ /* 0x000fe20000000800 */
[----:B------:R-:W-:Y:S03]  /*15110*/  HMMA.16816.F32 R108, R96, R110, RZ ;  /* 0x0000006e606c723c */ /* 0x000fe600000018ff */
[----:B------:R-:W-:Y:S01]  /*15120*/  MUFU.EX2 R173, R173 ;  /* 0x000000ad00ad7308 */ /* 0x000fe20000000800 */
[----:B--2---:R-:W-:-:S03]  /*15130*/  FFMA.FTZ R183, R180, UR4, -R167 ;  /* 0x00000004b4b77c23 */ /* 0x004fc600080108a7 */
        /* <DEDUP_REMOVED lines=28> */
[----:B---3--:R-:W-:Y:S01]  /*15300*/  F2FP.F16.F32.PACK_AB R5, R136, R153 ;  /* 0x000000998805723e */ /* 0x008fe200000000ff */
[----:B------:R-:W-:-:S02]  /*15310*/  FADD.FTZ R153, R153, R154 ;  /* 0x0000009a99997221 */ /* 0x000fc40000010000 */
[----:B------:R-:W-:Y:S02]  /*15320*/  FADD.FTZ R152, R152, R155 ;  /* 0x0000009b98987221 */ /* 0x000fe40000010000 */
[----:B------:R-:W-:Y:S01]  /*15330*/  HMMA.16816.F32 R96, R96, R6, RZ ;  /* 0x000000066060723c */ /* 0x000fe200000018ff */
[----:B------:R-:W-:Y:S01]  /*15340*/  F2FP.F16.F32.PACK_AB R6, R2, R137 ;  /* 0x000000890206723e */ /* 0x000fe200000000ff */
[----:B------:R-:W-:Y:S01]  /*15350*/  FADD.FTZ R136, R136, R153 ;  /* 0x0000009988887221 */ /* 0x000fe20000010000 */
[----:B-----5:R-:W-:Y:S01]  /*15360*/  F2FP.F16.F32.PACK_AB R7, R0, R135 ;  /* 0x000000870007723e */ /* 0x020fe200000000ff */
[----:B------:R-:W-:-:S04]  /*15370*/  FADD.FTZ R137, R137, R152 ;  /* 0x0000009889897221 */ /* 0x000fc80000010000 */
[----:B------:R-:W-:Y:S02]  /*15380*/  FADD.FTZ R2, R2, R137 ;  /* 0x0000008902027221 */ /* 0x000fe40000010000 */
[C---:B------:R-:W-:Y:S08]  /*15390*/  HMMA.16816.F32 R120, R4.reuse, R16, R120 ;  /* 0x000000100478723c */ /* 0x040ff00000001878 */
[C---:B------:R-:W-:Y:S01]  /*153a0*/  HMMA.16816.F32 R116, R4.reuse, R18, R116 ;  /* 0x000000120474723c */ /* 0x040fe20000001874 */
[----:B------:R-:W3:Y:S07]  /*153b0*/  LDSM.16.MT88.4 R16, [R164+0x4800] ;  /* 0x00480000a410783b */ /* 0x000eee0000004200 */
[C---:B-1----:R-:W-:Y:S08]  /*153c0*/  HMMA.16816.F32 R112, R4.reuse, R12, R112 ;  /* 0x0000000c0470723c */ /* 0x042ff00000001870 */
[C---:B------:R-:W-:Y:S01]  /*153d0*/  HMMA.16816.F32 R108, R4.reuse, R14, R108 ;  /* 0x0000000e046c723c */ /* 0x040fe2000000186c */
[----:B------:R-:W1:Y:S07]  /*153e0*/  LDSM.16.MT88.4 R12, [R162+0x4800] ;  /* 0x00480000a20c783b */ /* 0x000e6e0000004200 */
[C---:B------:R-:W-:Y:S08]  /*153f0*/  HMMA.16816.F32 R68, R4.reuse, R8, R68 ;  /* 0x000000080444723c */ /* 0x040ff00000001844 */
[C---:B------:R-:W-:Y:S01]  /*15400*/  HMMA.16816.F32 R72, R4.reuse, R10, R72 ;  /* 0x0000000a0448723c */ /* 0x040fe20000001848 */
[----:B------:R-:W5:Y:S07]  /*15410*/  LDSM.16.MT88.4 R8, [R168+0xd000] ;  /* 0x00d00000a808783b */ /* 0x000f6e0000004200 */
        /* <DEDUP_REMOVED lines=23> */
[----:B------:R-:W3:Y:S07]  /*15590*/  LDSM.16.MT88.4 R16, [R188+0x11000] ;  /* 0x01100000bc10783b */ /* 0x000eee0000004200 */
[C---:B-1----:R-:W-:Y:S08]  /*155a0*/  HMMA.16816.F32 R92, R4.reuse, R12, R92 ;  /* 0x0000000c045c723c */ /* 0x042ff0000000185c */
[----:B------:R-:W-:Y:S01]  /*155b0*/  HMMA.16816.F32 R96, R4, R14, R96 ;  /* 0x0000000e0460723c */ /* 0x000fe20000001860 */
[----:B------:R-:W1:Y:S01]  /*155c0*/  LDSM.16.MT88.4 R12, [R188+0xf000] ;  /* 0x00f00000bc0c783b */ /* 0x000e620000004200 */
[----:B------:R-:W-:Y:S01]  /*155d0*/  F2FP.F16.F32.PACK_AB R4, R178, R171 ;  /* 0x000000abb204723e */ /* 0x000fe200000000ff */
[----:B------:R-:W-:Y:S01]  /*155e0*/  FADD.FTZ R171, R171, R2 ;  /* 0x00000002abab7221 */ /* 0x000fe20000010000 */
[----:B--2---:R-:W-:-:S02]  /*155f0*/  F2FP.F16.F32.PACK_AB R5, R181, R182 ;  /* 0x000000b6b505723e */ /* 0x004fc400000000ff */
[----:B------:R-:W-:Y:S02]  /*15600*/  F2FP.F16.F32.PACK_AB R6, R173, R174 ;  /* 0x000000aead06723e */ /* 0x000fe400000000ff */
[----:B------:R-:W-:-:S07]  /*15610*/  F2FP.F16.F32.PACK_AB R7, R183, R180 ;  /* 0x000000b4b707723e */ /* 0x000fce00000000ff */
[C---:B-----5:R-:W-:Y:S08]  /*15620*/  HMMA.16816.F32 R120, R4.reuse, R8, R120 ;  /* 0x000000080478723c */ /* 0x060ff00000001878 */
[C---:B------:R-:W-:Y:S01]  /*15630*/  HMMA.16816.F32 R116, R4.reuse, R10, R116 ;  /* 0x0000000a0474723c */ /* 0x040fe20000001874 */
[----:B------:R-:W2:Y:S07]  /*15640*/  LDSM.16.MT88.4 R8, [R164+0x5000] ;  /* 0x00500000a408783b */ /* 0x000eae0000004200 */
[----:B---3--:R-:W-:Y:S01]  /*15650*/  HMMA.16816.F32 R68, R4, R16, R68 ;  /* 0x000000100444723c */ /* 0x008fe20000001844 */
        /* <DEDUP_REMOVED lines=9> */
[C---:B-1----:R-:W-:Y:S01]  /*156f0*/  HMMA.16816.F32 R36, R4.reuse, R12, R36 ;  /* 0x0000000c0424723c */ /* 0x042fe20000001824 */
[----:B------:R1:W-:Y:S04]  /*15700*/  MUFU.EX2 R172, R18 ;  /* 0x0000001200ac7308 */ /* 0x0003e80000000800 */
[----:B------:R-:W3:Y:S03]  /*15710*/  MUFU.EX2 R175, R175 ;  /* 0x000000af00af7308 */ /* 0x000ee60000000800 */
[C---:B------:R-:W-:Y:S01]  /*15720*/  HMMA.16816.F32 R40, R4.reuse, R14, R40 ;  /* 0x0000000e0428723c */ /* 0x040fe20000001828 */
[----:B------:R-:W5:Y:S01]  /*15730*/  LDSM.16.MT88.4 R12, [R162+0x5000] ;  /* 0x00500000a20c783b */ /* 0x000f620000004200 */
[----:B------:R-:W-:Y:S04]  /*15740*/  MUFU.EX2 R165, R176 ;  /* 0x000000b000a57308 */ /* 0x000fe80000000800 */
[----:B------:R-:W3:Y:S01]  /*15750*/  MUFU.EX2 R166, R166 ;  /* 0x000000a600a67308 */ /* 0x000ee20000000800 */
[----:B-1----:R-:W-:Y:S01]  /*15760*/  LDSM.16.MT88.4 R16, [R188+0xf800] ;  /* 0x00f80000bc10783b */ /* 0x002fe20000004200 */
[C---:B------:R-:W-:Y:S08]  /*15770*/  HMMA.16816.F32 R112, R4.reuse, R32, R112 ;  /* 0x000000200470723c */ /* 0x040ff00000001870 */
[C---:B--2---:R-:W-:Y:S08]  /*15780*/  HMMA.16816.F32 R84, R4.reuse, R8, R84 ;  /* 0x000000080454723c */ /* 0x044ff00000001854 */
[C---:B------:R-:W-:Y:S01]  /*15790*/  HMMA.16816.F32 R88, R4.reuse, R10, R88 ;  /* 0x0000000a0458723c */ /* 0x040fe20000001858 */
[----:B------:R-:W1:Y:S07]  /*157a0*/  LDSM.16.MT88.4 R8, [R164+0x1800] ;  /* 0x00180000a408783b */ /* 0x000e6e0000004200 */
[C---:B------:R-:W-:Y:S01]  /*157b0*/  HMMA.16816.F32 R108, R4.reuse, R34, R108 ;  /* 0x00000022046c723c */ /* 0x040fe2000000186c */
[----:B------:R-:W-:Y:S07]  /*157c0*/  LDSM.16.MT88.4 R32, [R164+0x3800] ;  /* 0x00380000a420783b */ /* 0x000fee0000004200 */
[C---:B------:R-:W-:Y:S08]  /*157d0*/  HMMA.16816.F32 R44, R4.reuse, R148, R44 ;  /* 0x00000094042c723c */ /* 0x040ff0000000182c */
[C---:B------:R-:W-:Y:S01]  /*157e0*/  HMMA.16816.F32 R48, R4.reuse, R150, R48 ;  /* 0x000000960430723c */ /* 0x040fe20000001830 */
[----:B------:R-:W2:Y:S07]  /*157f0*/  LDSM.16.MT88.4 R148, [R168+0xd800] ;  /* 0x00d80000a894783b */ /* 0x000eae0000004200 */
[C---:B------:R-:W-:Y:S08]  /*15800*/  HMMA.16816.F32 R76, R4.reuse, R144, R76 ;  /* 0x00000090044c723c */ /* 0x040ff0000000184c */
        /* <DEDUP_REMOVED lines=14> */
[C---:B-----5:R-:W-:Y:S08]  /*158f0*/  HMMA.16816.F32 R92, R4.reuse, R12, R92 ;  /* 0x0000000c045c723c */ /* 0x060ff0000000185c */
[----:B------:R-:W-:Y:S01]  /*15900*/  HMMA.16816.F32 R96, R4, R14, R96 ;  /* 0x0000000e0460723c */ /* 0x000fe20000001860 */
[----:B----4-:R-:W-:Y:S01]  /*15910*/  F2FP.F16.F32.PACK_AB R4, R186, R177 ;  /* 0x000000b1ba04723e */ /* 0x010fe200000000ff */
[----:B------:R-:W-:Y:S01]  /*15920*/  LDSM.16.MT88.4 R12, [R162+0x3800] ;  /* 0x00380000a20c783b */ /* 0x000fe20000004200 */
[----:B---3--:R-:W-:-:S02]  /*15930*/  F2FP.F16.F32.PACK_AB R5, R175, R170 ;  /* 0x000000aaaf05723e */ /* 0x008fc400000000ff */
[----:B------:R-:W-:Y:S02]  /*15940*/  F2FP.F16.F32.PACK_AB R6, R172, R169 ;  /* 0x000000a9ac06723e */ /* 0x000fe400000000ff */
[----:B------:R-:W-:-:S07]  /*15950*/  F2FP.F16.F32.PACK_AB R7, R166, R165 ;  /* 0x000000a5a607723e */ /* 0x000fce00000000ff */
[C---:B-1----:R-:W-:Y:S08]  /*15960*/  HMMA.16816.F32 R112, R4.reuse, R8, R112 ;  /* 0x000000080470723c */ /* 0x042ff00000001870 */
[C---:B------:R-:W-:Y:S01]  /*15970*/  HMMA.16816.F32 R108, R4.reuse, R10, R108 ;  /* 0x0000000a046c723c */ /* 0x040fe2000000186c */
[----:B------:R-:W1:Y:S07]  /*15980*/  LDSM.16.MT88.4 R8, [R188+0x11800] ;  /* 0x01180000bc08783b */ /* 0x000e6e0000004200 */
[C---:B------:R-:W-:Y:S08]  /*15990*/  HMMA.16816.F32 R36, R4.reuse, R16, R36 ;  /* 0x000000100424723c */ /* 0x040ff00000001824 */
[C---:B------:R-:W-:Y:S01]  /*159a0*/  HMMA.16816.F32 R40, R4.reuse, R18, R40 ;  /* 0x000000120428723c */ /* 0x040fe20000001828 */
[----:B------:R-:W3:Y:S07]  /*159b0*/  LDSM.16.MT88.4 R16, [R162+0x5800] ;  /* 0x00580000a210783b */ /* 0x000eee0000004200 */
[C---:B--2---:R-:W-:Y:S08]  /*159c0*/  HMMA.16816.F32 R120, R4.reuse, R148, R120 ;  /* 0x000000940478723c */ /* 0x044ff00000001878 */
        /* <DEDUP_REMOVED lines=55> */
[----:B------:R-:W4:Y:S01]  /*15d40*/  LDCU UR4, c[0x0][0x45c] ;  /* 0x00008b80ff0477ac */ /* 0x000f220008000800 */
[----:B------:R-:W2:Y:S01]  /*15d50*/  LDCU.64 UR8, c[0x0][0x3a0] ;  /* 0x00007400ff0877ac */ /* 0x000ea20008000a00 */
[----:B------:R-:W2:Y:S01]  /*15d60*/  LDCU.64 UR10, c[0x0][0x3a8] ;  /* 0x00007500ff0a77ac */ /* 0x000ea20008000a00 */
[----:B-1----:R-:W-:-:S12]  /*15d70*/  ULEA UR5, UR5, UR14, 0x18 ;  /* 0x0000000e05057291 */ /* 0x002fd8000f8ec0ff */
.L_x_1029:
        /* <DEDUP_REMOVED lines=99> */
.L_x_1026:
[-C--:B------:R-:W-:Y:S02]  /*163b0*/  @!P3 MOV R199, R197.reuse ;  /* 0x000000c500c7b202 */ /* 0x080fe40000000f00 */
[C---:B------:R-:W-:Y:S02]  /*163c0*/  LEA R8, P0, R6.reuse, R198, 0x5 ;  /* 0x000000c606087211 */ /* 0x040fe400078028ff */
[C-C-:B------:R-:W-:Y:S01]  /*163d0*/  SHF.L.U64.HI R3, R6.reuse, 0x5, R9.reuse ;  /* 0x0000000506037819 */ /* 0x140fe20000010209 */
[----:B------:R-:W-:Y:S01]  /*163e0*/  @!PT LDS RZ, [RZ] ;  /* 0x00000000fffff984 */ /* 0x000fe20000000800 */
[----:B------:R-:W-:Y:S01]  /*163f0*/  @!PT LDS RZ, [RZ] ;  /* 0x00000000fffff984 */ /* 0x000fe20000000800 */
[----:B------:R-:W-:Y:S01]  /*16400*/  @!PT LDS RZ, [RZ] ;  /* 0x00000000fffff984 */ /* 0x000fe20000000800 */
[----:B------:R1:W-:Y:S01]  /*16410*/  @!P3 LDGSTS.E.BYPASS.LTC128B.128 [R213+0xc000], desc[UR6][R198.64] ;  /* 0x0c000000c6d5bfae */ /* 0x0003e2000b981a06 */
[C---:B------:R-:W-:Y:S02]  /*16420*/  LEA.HI.X R9, R6.reuse, R197, R9, 0x5, P0 ;  /* 0x000000c506097211 */ /* 0x040fe400000f2c09 */
[----:B------:R-:W-:Y:S02]  /*16430*/  SHF.L.U32 R4, R6, 0x5, RZ ;  /* 0x0000000506047819 */ /* 0x000fe400000006ff */
[----:B------:R-:W-:Y:S01]  /*16440*/  @P3 STS.128 [R213+0xc000], RZ ;  /* 0x00c000ffd5003388 */ /* 0x000fe20000000c00 */
[----:B------:R-:W-:Y:S02]  /*16450*/  LEA R194, R2, UR5, 0x1 ;  /* 0x0000000502c27c11 */ /* 0x000fe4000f8e08ff */
[C---:B------:R-:W-:Y:S02]  /*16460*/  IADD3 R6, P5, PT, R4.reuse, R8, RZ ;  /* 0x0000000804067210 */ /* 0x040fe40007fbe0ff */
[----:B------:R-:W-:Y:S02]  /*16470*/  IADD3 R136, PT, PT, R193, UR5, RZ ;  /* 0x00000005c1887c10 */ /* 0x000fe4000fffe0ff */
[C---:B------:R-:W-:Y:S02]  /*16480*/  IADD3.X R7, PT, PT, R3.reuse, R9, RZ, P5, !PT ;  /* 0x0000000903077210 */ /* 0x040fe40002ffe4ff */
[----:B------:R-:W-:Y:S02]  /*16490*/  IADD3 R4, P0, PT, R4, R6, RZ ;  /* 0x0000000604047210 */ /* 0x000fe40007f1e0ff */
[----:B------:R-:W-:Y:S02]  /*164a0*/  MOV R2, 0x40 ;  /* 0x0000004000027802 */ /* 0x000fe40000000f00 */
[----:B------:R-:W-:Y:S02]  /*164b0*/  IADD3.X R5, PT, PT, R3, R7, RZ, P0, !PT ;  /* 0x0000000703057210 */ /* 0x000fe400007fe4ff */
[----:B------:R-:W-:Y:S02]  /*164c0*/  LOP3.LUT P0, RZ, R187, 0x2, RZ, 0xc0, !PT ;  /* 0x00000002bbff7812 */ /* 0x000fe4000780c0ff */
[----:B------:R-:W-:Y:S02]  /*164d0*/  ISETP.NE.AND P5, PT, R208, RZ, PT ;  /* 0x000000ffd000720c */ /* 0x000fe40003fa5270 */
[----:B------:R-:W-:Y:S02]  /*164e0*/  SEL R189, R139, 0xffffffe0, !P0 ;  /* 0xffffffe08bbd7807 */ /* 0x000fe40004000000 */
[----:B------:R-:W-:Y:S02]  /*164f0*/  LOP3.LUT P0, RZ, R187, 0x4, RZ, 0xc0, !PT ;  /* 0x00000004bbff7812 */ /* 0x000fe4000780c0ff */
[-C--:B-1----:R-:W-:Y:S02]  /*16500*/  @!P2 MOV R199, R197.reuse ;  /* 0x000000c500c7a202 */ /* 0x082fe40000000f00 */
[C---:B------:R-:W-:Y:S02]  /*16510*/  IADD3 R192, PT, PT, R189.reuse, R194, RZ ;  /* 0x000000c2bdc07210 */ /* 0x040fe40007ffe0ff */
[----:B------:R-:W-:Y:S01]  /*16520*/  IADD3 R191, PT, PT, R189, R136, RZ ;  /* 0x00000088bdbf7210 */ /* 0x000fe20007ffe0ff */
[----:B------:R-:W-:Y:S01]  /*16530*/  @!PT LDS RZ, [RZ] ;  /* 0x00000000fffff984 */ /* 0x000fe20000000800 */
[----:B------:R-:W-:Y:S01]  /*16540*/  @!PT LDS RZ, [RZ] ;  /* 0x00000000fffff984 */ /* 0x000fe20000000800 */
[----:B------:R-:W-:Y:S01]  /*16550*/  @!PT LDS RZ, [RZ] ;  /* 0x00000000fffff984 */ /* 0x000fe20000000800 */
[----:B------:R1:W-:Y:S01]  /*16560*/  @!P2 LDGSTS.E.BYPASS.LTC128B.128 [R213+0xe000], desc[UR6][R198.64+0x80] ;  /* 0x0e000080c6d5afae */ /* 0x0003e2000b981a06 */
[----:B------:R-:W-:Y:S04]  /*16570*/  SEL R3, R2, 0xffffffc0, !P0 ;  /* 0xffffffc002037807 */ /* 0x000fe80004000000 */
[----:B------:R-:W-:Y:S01]  /*16580*/  @P2 STS.128 [R213+0xe000], RZ ;  /* 0x00e000ffd5002388 */ /* 0x000fe20000000c00 */
[C---:B------:R-:W-:Y:S02]  /*16590*/  IADD3 R190, PT, PT, R3.reuse, R194, RZ ;  /* 0x000000c203be7210 */ /* 0x040fe40007ffe0ff */
[----:B------:R-:W-:Y:S02]  /*165a0*/  IADD3 R136, PT, PT, R3, R136, RZ ;  /* 0x0000008803887210 */ /* 0x000fe40007ffe0ff */
[C---:B------:R-:W-:Y:S02]  /*165b0*/  IADD3 R3, PT, PT, R189.reuse, R190, RZ ;  /* 0x000000bebd037210 */ /* 0x040fe40007ffe0ff */
[----:B------:R-:W-:Y:S02]  /*165c0*/  IADD3 R2, PT, PT, R189, R136, RZ ;  /* 0x00000088bd027210 */ /* 0x000fe40007ffe0ff */
        /* <DEDUP_REMOVED lines=52> */
[----:B-1----:R-:W2:Y:S05]  /*16910*/  LDSM.16.M88.4 R8, [R193+UR5+0x6000] ;  /* 0x00600005c108783b */ /* 0x002eaa0008000200 */
[----:B------:R-:W1:Y:S05]  /*16920*/  LDSM.16.M88.4 R16, [R193+UR5+0x6800] ;  /* 0x00680005c110783b */ /* 0x000e6a0008000200 */
[----:B------:R-:W3:Y:S05]  /*16930*/  LDSM.16.M88.4 R24, [R193+UR5+0x7000] ;  /* 0x00700005c118783b */ /* 0x000eea0008000200 */
[----:B------:R-:W0:Y:S05]  /*16940*/  LDGDEPBAR ;  /* 0x00000000000079af */ /* 0x000e2a0000000000 */
[----:B------:R-:W5:Y:S05]  /*16950*/  LDSM.16.M88.4 R32, [R193+UR5+0x7800] ;  /* 0x00780005c120783b */ /* 0x000f6a0008000200 */
[----:B------:R-:W-:Y:S05]  /*16960*/  LDSM.16.M88.4 R132, [R192] ;  /* 0x00000000c084783b */ /* 0x000fea0000000200 */
[----:B------:R-:W4:Y:S05]  /*16970*/  LDSM.16.M88.4 R144, [R191+0x6000] ;  /* 0x00600000bf90783b */ /* 0x000f2a0000000200 */
[----:B------:R-:W4:Y:S05]  /*16980*/  LDSM.16.M88.4 R148, [R191+0x6800] ;  /* 0x00680000bf94783b */ /* 0x000f2a0000000200 */
[----:B------:R-:W4:Y:S01]  /*16990*/  LDSM.16.M88.4 R152, [R191+0x7000] ;  /* 0x00700000bf98783b */ /* 0x000f220000000200 */
[C---:B--2---:R-:W-:Y:S04]  /*169a0*/  HMMA.16816.F32 R4, R140.reuse, R8, RZ ;  /* 0x000000088c04723c */ /* 0x044fe800000018ff */
[----:B------:R-:W2:Y:S04]  /*169b0*/  LDSM.16.M88.4 R156, [R191+0x7800] ;  /* 0x00780000bf9c783b */ /* 0x000ea80000000200 */
[C---:B------:R-:W-:Y:S01]  /*169c0*/  HMMA.16816.F32 R8, R140.reuse, R10, RZ ;  /* 0x0000000a8c08723c */ /* 0x040fe200000018ff */
[----:B------:R-:W-:Y:S05]  /*169d0*/  LDSM.16.M88.4 R160, [R190] ;  /* 0x00000000bea0783b */ /* 0x000fea0000000200 */
[----:B------:R-:W2:Y:S02]  /*169e0*/  LDSM.16.M88.4 R164, [R136+0x6000] ;  /* 0x0060000088a4783b */ /* 0x000ea40000000200 */
[C---:B-1----:R-:W-:Y:S03]  /*169f0*/  HMMA.16816.F32 R12, R140.reuse, R16, RZ ;  /* 0x000000108c0c723c */ /* 0x042fe600000018ff */
[----:B------:R-:W-:Y:S05]  /*16a00*/  LDSM.16.M88.4 R168, [R136+0x7800] ;  /* 0x0078000088a8783b */ /* 0x000fea0000000200 */
[C---:B------:R-:W-:Y:S01]  /*16a10*/  HMMA.16816.F32 R16, R140.reuse, R18, RZ ;  /* 0x000000128c10723c */ /* 0x040fe200000018ff */
[----:B------:R-:W-:Y:S05]  /*16a20*/  LDSM.16.M88.4 R172, [R3] ;  /* 0x0000000003ac783b */ /* 0x000fea0000000200 */
[----:B------:R-:W-:Y:S02]  /*16a30*/  LDSM.16.M88.4 R176, [R2+0x6000] ;  /* 0x0060000002b0783b */ /* 0x000fe40000000200 */
[C---:B---3--:R-:W-:Y:S03]  /*16a40*/  HMMA.16816.F32 R20, R140.reuse, R24, RZ ;  /* 0x000000188c14723c */ /* 0x048fe600000018ff */
[----:B------:R-:W-:Y:S05]  /*16a50*/  LDSM.16.M88.4 R180, [R191+0x8000] ;  /* 0x00800000bfb4783b */ /* 0x000fea0000000200 */
[C---:B------:R-:W-:Y:S08]  /*16a60*/  HMMA.16816.F32 R24, R140.reuse, R26, RZ ;  /* 0x0000001a8c18723c */ /* 0x040ff000000018ff */
[C---:B-----5:R-:W-:Y:S08]  /*16a70*/  HMMA.16816.F32 R28, R140.reuse, R32, RZ ;  /* 0x000000208c1c723c */ /* 0x060ff000000018ff */
[----:B------:R-:W-:Y:S01]  /*16a80*/  HMMA.16816.F32 R32, R140, R34, RZ ;  /* 0x000000228c20723c */ /* 0x000fe200000018ff */
[----:B------:R-:W1:Y:S07]  /*16a90*/  LDSM.16.M88.4 R140, [R136+0x6800] ;  /* 0x00680000888c783b */ /* 0x000e6e0000000200 */
[C---:B----4-:R-:W-:Y:S08]  /*16aa0*/  HMMA.16816.F32 R4, R132.reuse, R144, R4 ;  /* 0x000000908404723c */ /* 0x050ff00000001804 */
[C---:B------:R-:W-:Y:S01]  /*16ab0*/  HMMA.16816.F32 R8, R132.reuse, R146, R8 ;  /* 0x000000928408723c */ /* 0x040fe20000001808 */
[----:B------:R-:W3:Y:S07]  /*16ac0*/  LDSM.16.M88.4 R144, [R136+0x7000] ;  /* 0x007000008890783b */ /* 0x000eee0000000200 */
        /* <DEDUP_REMOVED lines=8> */
[----:B------:R-:W2:Y:S05]  /*16b50*/  LDSM.16.M88.4 R132, [R2+0x6800] ;  /* 0x006800000284783b */ /* 0x000eaa0000000200 */
[----:B------:R-:W-:Y:S02]  /*16b60*/  LDSM.16.M88.4 R156, [R194+0x2000] ;  /* 0x00200000c29c783b */ /* 0x000fe40000000200 */
[C---:B------:R-:W-:Y:S08]  /*16b70*/  HMMA.16816.F32 R4, R160.reuse, R164, R4 ;  /* 0x000000a4a004723c */ /* 0x040ff00000001804 */
[C---:B------:R-:W-:Y:S01]  /*16b80*/  HMMA.16816.F32 R8, R160.reuse, R166, R8 ;  /* 0x000000a6a008723c */ /* 0x040fe20000001808 */
[----:B------:R-:W4:Y:S07]  /*16b90*/  LDSM.16.M88.4 R164, [R193+UR5+0x8000] ;  /* 0x00800005c1a4783b */ /* 0x000f2e0008000200 */
[C---:B-1----:R-:W-:Y:S08]  /*16ba0*/  HMMA.16816.F32 R12, R160.reuse, R140, R12 ;  /* 0x0000008ca00c723c */ /* 0x042ff0000000180c */
[C---:B------:R-:W-:Y:S01]  /*16bb0*/  HMMA.16816.F32 R16, R160.reuse, R142, R16 ;  /* 0x0000008ea010723c */ /* 0x040fe20000001810 */
[----:B------:R-:W1:Y:S07]  /*16bc0*/  LDSM.16.M88.4 R140, [R193+UR5+0x8800] ;  /* 0x00880005c18c783b */ /* 0x000e6e0008000200 */
[C---:B---3--:R-:W-:Y:S08]  /*16bd0*/  HMMA.16816.F32 R20, R160.reuse, R144, R20 ;  /* 0x00000090a014723c */ /* 0x048ff00000001814 */
[C---:B------:R-:W-:Y:S01]  /*16be0*/  HMMA.16816.F32 R24, R160.reuse, R146, R24 ;  /* 0x00000092a018723c */ /* 0x040fe20000001818 */
[----:B------:R-:W3:Y:S07]  /*16bf0*/  LDSM.16.M88.4 R144, [R193+UR5+0x9000] ;  /* 0x00900005c190783b */ /* 0x000eee0008000200 */
[C---:B------:R-:W-:Y:S08]  /*16c00*/  HMMA.16816.F32 R28, R160.reuse, R168, R28 ;  /* 0x000000a8a01c723c */ /* 0x040ff0000000181c */
[----:B------:R-:W-:Y:S01]  /*16c10*/  HMMA.16816.F32 R32, R160, R170, R32 ;  /* 0x000000aaa020723c */ /* 0x000fe20000001820 */
[----:B------:R-:W5:Y:S05]  /*16c20*/  LDSM.16.M88.4 R160, [R193+UR5+0x9800] ;  /* 0x00980005c1a0783b */ /* 0x000f6a0008000200 */
[----:B------:R-:W5:Y:S02]  /*16c30*/  LDSM.16.M88.4 R168, [R192+0x2000] ;  /* 0x00200000c0a8783b */ /* 0x000f640000000200 */
[C---:B------:R-:W-:Y:S08]  /*16c40*/  HMMA.16816.F32 R4, R172.reuse, R176, R4 ;  /* 0x000000b0ac04723c */ /* 0x040ff00000001804 */
[C---:B------:R-:W-:Y:S01]  /*16c50*/  HMMA.16816.F32 R8, R172.reuse, R178, R8 ;  /* 0x000000b2ac08723c */ /* 0x040fe20000001808 */
[----:B------:R-:W-:Y:S07]  /*16c60*/  LDSM.16.M88.4 R176, [R136+0x8000] ;  /* 0x0080000088b0783b */ /* 0x000fee0000000200 */
[C---:B--2---:R-:W-:Y:S08]  /*16c70*/  HMMA.16816.F32 R12, R172.reuse, R132, R12 ;  /* 0x00000084ac0c723c */ /* 0x044ff0000000180c */
[C---:B------:R-:W-:Y:S01]  /*16c80*/  HMMA.16816.F32 R16, R172.reuse, R134, R16 ;  /* 0x00000086ac10723c */ /* 0x040fe20000001810 */
[----:B------:R-:W2:Y:S07]  /*16c90*/  LDSM.16.M88.4 R132, [R191+0x8800] ;  /* 0x00880000bf84783b */ /* 0x000eae0000000200 */
[C---:B------:R-:W-:Y:S08]  /*16ca0*/  HMMA.16816.F32 R20, R172.reuse, R148, R20 ;  /* 0x00000094ac14723c */ /* 0x040ff00000001814 */
[C---:B------:R-:W-:Y:S01]  /*16cb0*/  HMMA.16816.F32 R24, R172.reuse, R150, R24 ;  /* 0x00000096ac18723c */ /* 0x040fe20000001818 */
[----:B------:R-:W2:Y:S07]  /*16cc0*/  LDSM.16.M88.4 R148, [R191+0x9000] ;  /* 0x00900000bf94783b */ /* 0x000eae0000000200 */
[C---:B------:R-:W-:Y:S08]  /*16cd0*/  HMMA.16816.F32 R28, R172.reuse, R152, R28 ;  /* 0x00000098ac1c723c */ /* 0x040ff0000000181c */
[----:B------:R-:W-:Y:S01]  /*16ce0*/  HMMA.16816.F32 R32, R172, R154, R32 ;  /* 0x0000009aac20723c */ /* 0x000fe20000001820 */
[----:B------:R-:W2:Y:S05]  /*16cf0*/  LDSM.16.M88.4 R152, [R191+0x9800] ;  /* 0x00980000bf98783b */ /* 0x000eaa0000000200 */
[----:B------:R-:W2:Y:S02]  /*16d00*/  LDSM.16.M88.4 R172, [R190+0x2000] ;  /* 0x00200000beac783b */ /* 0x000ea40000000200 */
[C---:B----4-:R-:W-:Y:S08]  /*16d10*/  HMMA.16816.F32 R4, R156.reuse, R164, R4 ;  /* 0x000000a49c04723c */ /* 0x050ff00000001804 */
[C---:B------:R-:W-:Y:S01]  /*16d20*/  HMMA.16816.F32 R8, R156.reuse, R166, R8 ;  /* 0x000000a69c08723c */ /* 0x040fe20000001808 */
[----:B------:R-:W-:Y:S07]  /*16d30*/  LDSM.16.M88.4 R164, [R2+0x8000] ;  /* 0x0080000002a4783b */ /* 0x000fee0000000200 */
[C---:B-1----:R-:W-:Y:S08]  /*16d40*/  HMMA.16816.F32 R12, R156.reuse, R140, R12 ;  /* 0x0000008c9c0c723c */ /* 0x042ff0000000180c */
[C---:B------:R-:W-:Y:S01]  /*16d50*/  HMMA.16816.F32 R16, R156.reuse, R142, R16 ;  /* 0x0000008e9c10723c */ /* 0x040fe20000001810 */
[----:B------:R-:W1:Y:S07]  /*16d60*/  LDSM.16.M88.4 R140, [R136+0x8800] ;  /* 0x00880000888c783b */ /* 0x000e6e0000000200 */
[C---:B---3--:R-:W-:Y:S08]  /*16d70*/  HMMA.16816.F32 R20, R156.reuse, R144, R20 ;  /* 0x000000909c14723c */ /* 0x048ff00000001814 */
[C---:B------:R-:W-:Y:S01]  /*16d80*/  HMMA.16816.F32 R24, R156.reuse, R146, R24 ;  /* 0x000000929c18723c */ /* 0x040fe20000001818 */
[----:B------:R-:W3:Y:S07]  /*16d90*/  LDSM.16.M88.4 R144, [R136+0x9000] ;  /* 0x009000008890783b */ /* 0x000eee0000000200 */
[C---:B-----5:R-:W-:Y:S08]  /*16da0*/  HMMA.16816.F32 R28, R156.reuse, R160, R28 ;  /* 0x000000a09c1c723c */ /* 0x060ff0000000181c */
[----:B------:R-:W-:Y:S01]  /*16db0*/  HMMA.16816.F32 R32, R156, R162, R32 ;  /* 0x000000a29c20723c */ /* 0x000fe20000001820 */
[----:B------:R-:W4:Y:S05]  /*16dc0*/  LDSM.16.M88.4 R156, [R136+0x9800] ;  /* 0x00980000889c783b */ /* 0x000f2a0000000200 */
        /* <DEDUP_REMOVED lines=13> */
[----:B------:R-:W-:Y:S02]  /*16ea0*/  LDSM.16.M88.4 R168, [R194+0x4000] ;  /* 0x00400000c2a8783b */ /* 0x000fe40000000200 */
[C---:B------:R-:W-:Y:S08]  /*16eb0*/  HMMA.16816.F32 R4, R172.reuse, R176, R4 ;  /* 0x000000b0ac04723c */ /* 0x040ff00000001804 */
[C---:B------:R-:W-:Y:S01]  /*16ec0*/  HMMA.16816.F32 R8, R172.reuse, R178, R8 ;  /* 0x000000b2ac08723c */ /* 0x040fe20000001808 */
[----:B------:R-:W2:Y:S07]  /*16ed0*/  LDSM.16.M88.4 R176, [R193+UR5+0xa000] ;  /* 0x00a00005c1b0783b */ /* 0x000eae0008000200 */
[C---:B-1----:R-:W-:Y:S08]  /*16ee0*/  HMMA.16816.F32 R12, R172.reuse, R140, R12 ;  /* 0x0000008cac0c723c */ /* 0x042ff0000000180c */
[C---:B------:R-:W-:Y:S01]  /*16ef0*/  HMMA.16816.F32 R16, R172.reuse, R142, R16 ;  /* 0x0000008eac10723c */ /* 0x040fe20000001810 */
[----:B------:R-:W1:Y:S07]  /*16f00*/  LDSM.16.M88.4 R140, [R193+UR5+0xa800] ;  /* 0x00a80005c18c783b */ /* 0x000e6e0008000200 */
[C---:B---3--:R-:W-:Y:S08]  /*16f10*/  HMMA.16816.F32 R20, R172.reuse, R144, R20 ;  /* 0x00000090ac14723c */ /* 0x048ff00000001814 */
[C---:B------:R-:W-:Y:S01]  /*16f20*/  HMMA.16816.F32 R24, R172.reuse, R146, R24 ;  /* 0x00000092ac18723c */ /* 0x040fe20000001818 */
[----:B------:R-:W3:Y:S07]  /*16f30*/  LDSM.16.M88.4 R144, [R193+UR5+0xb000] ;  /* 0x00b00005c190783b */ /* 0x000eee0008000200 */
[C---:B----4-:R-:W-:Y:S08]  /*16f40*/  HMMA.16816.F32 R28, R172.reuse, R156, R28 ;  /* 0x0000009cac1c723c */ /* 0x050ff0000000181c */
[----:B------:R-:W-:Y:S01]  /*16f50*/  HMMA.16816.F32 R32, R172, R158, R32 ;  /* 0x0000009eac20723c */ /* 0x000fe20000001820 */
[----:B------:R-:W4:Y:S05]  /*16f60*/  LDSM.16.M88.4 R156, [R193+UR5+0xb800] ;  /* 0x00b80005c19c783b */ /* 0x000f2a0008000200 */
[----:B------:R-:W-:Y:S02]  /*16f70*/  LDSM.16.M88.4 R172, [R191+0xa000] ;  /* 0x00a00000bfac783b */ /* 0x000fe40000000200 */
[C---:B-----5:R-:W-:Y:S08]  /*16f80*/  HMMA.16816.F32 R4, R160.reuse, R164, R4 ;  /* 0x000000a4a004723c */ /* 0x060ff00000001804 */
[C---:B------:R-:W-:Y:S01]  /*16f90*/  HMMA.16816.F32 R8, R160.reuse, R166, R8 ;  /* 0x000000a6a008723c */ /* 0x040fe20000001808 */
[----:B------:R-:W5:Y:S07]  /*16fa0*/  LDSM.16.M88.4 R164, [R192+0x4000] ;  /* 0x00400000c0a4783b */ /* 0x000f6e0000000200 */
        /* <DEDUP_REMOVED lines=12> */
[----:B------:R-:W2:Y:S07]  /*17070*/  LDSM.16.M88.4 R176, [R136+0xa000] ;  /* 0x00a0000088b0783b */ /* 0x000eae0000000200 */
[C---:B-1----:R-:W-:Y:S08]  /*17080*/  HMMA.16816.F32 R12, R168.reuse, R140, R12 ;  /* 0x0000008ca80c723c */ /* 0x042ff0000000180c */
[C---:B------:R-:W-:Y:S01]  /*17090*/  HMMA.16816.F32 R16, R168.reuse, R142, R16 ;  /* 0x0000008ea810723c */ /* 0x040fe20000001810 */
[----:B------:R-:W1:Y:S07]  /*170a0*/  LDSM.16.M88.4 R140, [R136+0xa800] ;  /* 0x00a80000888c783b */ /* 0x000e6e0000000200 */
[C---:B---3--:R-:W-:Y:S08]  /*170b0*/  HMMA.16816.F32 R20, R168.reuse, R144, R20 ;  /* 0x00000090a814723c */ /* 0x048ff00000001814 */
[C---:B------:R-:W-:Y:S01]  /*170c0*/  HMMA.16816.F32 R24, R168.reuse, R146, R24 ;  /* 0x00000092a818723c */ /* 0x040fe20000001818 */
[----:B------:R-:W3:Y:S07]  /*170d0*/  LDSM.16.M88.4 R144, [R136+0xb000] ;  /* 0x00b000008890783b */ /* 0x000eee0000000200 */
[C---:B----4-:R-:W-:Y:S08]  /*170e0*/  HMMA.16816.F32 R28, R168.reuse, R156, R28 ;  /* 0x0000009ca81c723c */ /* 0x050ff0000000181c */
[----:B------:R-:W-:Y:S01]  /*170f0*/  HMMA.16816.F32 R32, R168, R158, R32 ;  /* 0x0000009ea820723c */ /* 0x000fe20000001820 */
[----:B------:R-:W4:Y:S05]  /*17100*/  LDSM.16.M88.4 R156, [R136+0xb800] ;  /* 0x00b80000889c783b */ /* 0x000f2a0000000200 */
[----:B------:R-:W4:Y:S02]  /*17110*/  LDSM.16.M88.4 R168, [R3+0x4000] ;  /* 0x0040000003a8783b */ /* 0x000f240000000200 */
[C---:B-----5:R-:W-:Y:S08]  /*17120*/  HMMA.16816.F32 R4, R164.reuse, R172, R4 ;  /* 0x000000aca404723c */ /* 0x060ff00000001804 */
[C---:B------:R-:W-:Y:S08]  /*17130*/  HMMA.16816.F32 R8, R164.reuse, R174, R8 ;  /* 0x000000aea408723c */ /* 0x040ff00000001808 */
[C---:B--2---:R-:W-:Y:S08]  /*17140*/  HMMA.16816.F32 R12, R164.reuse, R132, R12 ;  /* 0x00000084a40c723c */ /* 0x044ff0000000180c */
[C---:B------:R-:W-:Y:S01]  /*17150*/  HMMA.16816.F32 R16, R164.reuse, R134, R16 ;  /* 0x00000086a410723c */ /* 0x040fe20000001810 */
[----:B------:R-:W2:Y:S07]  /*17160*/  LDSM.16.M88.4 R132, [R2+0xa800] ;  /* 0x00a800000284783b */ /* 0x000eae0000000200 */
[C---:B------:R-:W-:Y:S08]  /*17170*/  HMMA.16816.F32 R20, R164.reuse, R148, R20 ;  /* 0x00000094a414723c */ /* 0x040ff00000001814 */
[C---:B------:R-:W-:Y:S08]  /*17180*/  HMMA.16816.F32 R24, R164.reuse, R150, R24 ;  /* 0x00000096a418723c */ /* 0x040ff00000001818 */
[C---:B------:R-:W-:Y:S08]  /*17190*/  HMMA.16816.F32 R28, R164.reuse, R152, R28 ;  /* 0x00000098a41c723c */ /* 0x040ff0000000181c */
[----:B------:R-:W-:Y:S08]  /*171a0*/  HMMA.16816.F32 R32, R164, R154, R32 ;  /* 0x0000009aa420723c */ /* 0x000ff00000001820 */
[C---:B------:R-:W-:Y:S08]  /*171b0*/  HMMA.16816.F32 R4, R160.reuse, R176, R4 ;  /* 0x000000b0a004723c */ /* 0x040ff00000001804 */
[C---:B------:R-:W-:Y:S08]  /*171c0*/  HMMA.16816.F32 R8, R160.reuse, R178, R8 ;  /* 0x000000b2a008723c */ /* 0x040ff00000001808 */
[C---:B-1----:R-:W-:Y:S08]  /*171d0*/  HMMA.16816.F32 R12, R160.reuse, R140, R12 ;  /* 0x0000008ca00c723c */ /* 0x042ff0000000180c */
[C---:B------:R-:W-:Y:S08]  /*171e0*/  HMMA.16816.F32 R16, R160.reuse, R142, R16 ;  /* 0x0000008ea010723c */ /* 0x040ff00000001810 */
[C---:B---3--:R-:W-:Y:S08]  /*171f0*/  HMMA.16816.F32 R20, R160.reuse, R144, R20 ;  /* 0x00000090a014723c */ /* 0x048ff00000001814 */
[C---:B------:R-:W-:Y:S08]  /*17200*/  HMMA.16816.F32 R24, R160.reuse, R146, R24 ;  /* 0x00000092a018723c */ /* 0x040ff00000001818 */
[C---:B----4-:R-:W-:Y:S08]  /*17210*/  HMMA.16816.F32 R28, R160.reuse, R156, R28 ;  /* 0x0000009ca01c723c */ /* 0x050ff0000000181c */
[----:B------:R-:W-:Y:S08]  /*17220*/  HMMA.16816.F32 R32, R160, R158, R32 ;  /* 0x0000009ea020723c */ /* 0x000ff00000001820 */
[C---:B------:R-:W-:Y:S08]  /*17230*/  HMMA.16816.F32 R4, R168.reuse, R180, R4 ;  /* 0x000000b4a804723c */ /* 0x040ff00000001804 */
[C---:B------:R-:W-:Y:S08]  /*17240*/  HMMA.16816.F32 R8, R168.reuse, R182, R8 ;  /* 0x000000b6a808723c */ /* 0x040ff00000001808 */
[C---:B--2---:R-:W-:Y:S03]  /*17250*/  HMMA.16816.F32 R12, R168.reuse, R132, R12 ;  /* 0x00000084a80c723c */ /* 0x044fe6000000180c */
[----:B------:R-:W-:Y:S01]  /*17260*/  FMUL.FTZ R214, R4, UR13 ;  /* 0x0000000d04d67c20 */ /* 0x000fe20008410000 */
[----:B------:R-:W-:Y:S01]  /*17270*/  FMUL.FTZ R212, R5, UR13 ;  /* 0x0000000d05d47c20 */ /* 0x000fe20008410000 */
[----:B------:R-:W-:Y:S01]  /*17280*/  FMUL.FTZ R174, R6, UR13 ;  /* 0x0000000d06ae7c20 */ /* 0x000fe20008410000 */
[----:B------:R-:W-:Y:S02]  /*17290*/  FMUL.FTZ R172, R7, UR13 ;  /* 0x0000000d07ac7c20 */ /* 0x000fe40008410000 */
[----:B------:R-:W1:Y:S01]  /*172a0*/  LDSM.16.M88.4 R4, [R2+0xb000] ;  /* 0x00b000000204783b */ /* 0x000e620000000200 */
[----:B------:R-:W2:Y:S01]  /*172b0*/  MUFU.TANH R214, R214 ;  /* 0x000000d600d67308 */ /* 0x000ea20000002400 */
[C---:B------:R-:W-:Y:S03]  /*172c0*/  HMMA.16816.F32 R16, R168.reuse, R134, R16 ;  /* 0x00000086a810723c */ /* 0x040fe60000001810 */
[----:B------:R-:W-:Y:S01]  /*172d0*/  FMUL.FTZ R9, R9, UR13 ;  /* 0x0000000d09097c20 */ /* 0x000fe20008410000 */
[----:B------:R-:W-:Y:S01]  /*172e0*/  FMUL.FTZ R10, R10, UR13 ;  /* 0x0000000d0a0a7c20 */ /* 0x000fe20008410000 */
[----:B------:R-:W-:Y:S01]  /*172f0*/  FMUL.FTZ R11, R11, UR13 ;  /* 0x0000000d0b0b7c20 */ /* 0x000fe20008410000 */
[----:B------:R-:W-:Y:S03]  /*17300*/  FMUL.FTZ R222, R8, UR13 ;  /* 0x0000000d08de7c20 */ /* 0x000fe60008410000 */
[----:B------:R-:W3:Y:S01]  /*17310*/  MUFU.TANH R220, R9 ;  /* 0x0000000900dc7308 */ /* 0x000ee20000002400 */
[----:B------:R-:W-:Y:S01]  /*17320*/  FMUL.FTZ R178, R12, UR13 ;  /* 0x0000000d0cb27c20 */ /* 0x000fe20008410000 */
[----:B------:R-:W-:Y:S01]  /*17330*/  FMUL.FTZ R13, R13, UR13 ;  /* 0x0000000d0d0d7c20 */ /* 0x000fe20008410000 */
[----:B------:R-:W-:Y:S01]  /*17340*/  FMUL.FTZ R14, R14, UR13 ;  /* 0x0000000d0e0e7c20 */ /* 0x000fe20008410000 */
[----:B------:R-:W-:Y:S06]  /*17350*/  FMUL.FTZ R15, R15, UR13 ;  /* 0x0000000d0f0f7c20 */ /* 0x000fec0008410000 */
[----:B------:R-:W4:Y:S01]  /*17360*/  MUFU.TANH R218, R10 ;  /* 0x0000000a00da7308 */ /* 0x000f220000002400 */
[----:B------:R-:W-:Y:S01]  /*17370*/  FMUL.FTZ R180, R16, UR13 ;  /* 0x0000000d10b47c20 */ /* 0x000fe20008410000 */
[----:B------:R-:W-:Y:S01]  /*17380*/  FMUL.FTZ R17, R17, UR13 ;  /* 0x0000000d11117c20 */ /* 0x000fe20008410000 */
[----:B------:R-:W-:Y:S01]  /*17390*/  FMUL.FTZ R18, R18, UR13 ;  /* 0x0000000d12127c20 */ /* 0x000fe20008410000 */
[----:B------:R-:W-:Y:S06]  /*173a0*/  FMUL.FTZ R19, R19, UR13 ;  /* 0x0000000d13137c20 */ /* 0x000fec0008410000 */
[----:B------:R5:W2:Y:S10]  /*173b0*/  MUFU.TANH R216, R11 ;  /* 0x0000000b00d87308 */ /* 0x000ab40000002400 */
[----:B------:R-:W2:Y:S01]  /*173c0*/  MUFU.TANH R212, R212 ;  /* 0x000000d400d47308 */ /* 0x000ea20000002400 */
[C---:B-1----:R-:W-:Y:S09]  /*173d0*/  HMMA.16816.F32 R20, R168.reuse, R4, R20 ;  /* 0x00000004a814723c */ /* 0x042ff20000001814 */
[----:B------:R-:W1:Y:S01]  /*173e0*/  MUFU.TANH R174, R174 ;  /* 0x000000ae00ae7308 */ /* 0x000e620000002400 */
[----:B-----5:R-:W5:Y:S01]  /*173f0*/  LDSM.16.M88.4 R8, [R2+0xb800] ;  /* 0x00b800000208783b */ /* 0x020f620000000200 */
[----:B------:R-:W-:Y:S08]  /*17400*/  DEPBAR.LE SB0, 0x0 ;  /* 0x000080000000791a */ /* 0x000ff00000000000 */
[----:B------:R-:W1:Y:S01]  /*17410*/  MUFU.TANH R172, R172 ;  /* 0x000000ac00ac7308 */ /* 0x000e620000002400 */
[----:B------:R-:W-:Y:S01]  /*17420*/  BAR.SYNC.DEFER_BLOCKING 0x0 ;  /* 0x0000000000007b1d */ /* 0x000fe20000010000 */
[C---:B------:R-:W-:Y:S08]  /*17430*/  HMMA.16816.F32 R24, R168.reuse, R6, R24 ;  /* 0x00000006a818723c */ /* 0x040ff00000001818 */
[----:B------:R-:W1:Y:S01]  /*17440*/  MUFU.TANH R222, R222 ;  /* 0x000000de00de7308 */ /* 0x000e620000002400 */
[----:B------:R-:W-:Y:S01]  /*17450*/  FMUL.FTZ R20, R20, UR13 ;  /* 0x0000000d14147c20 */ /* 0x000fe20008410000 */
[----:B------:R-:W-:Y:S01]  /*17460*/  FMUL.FTZ R21, R21, UR13 ;  /* 0x0000000d15157c20 */ /* 0x000fe20008410000 */
[----:B------:R-:W-:Y:S01]  /*17470*/  FMUL.FTZ R22, R22, UR13 ;  /* 0x0000000d16167c20 */ /* 0x000fe20008410000 */
[----:B------:R-:W-:Y:S06]  /*17480*/  FMUL.FTZ R23, R23, UR13 ;  /* 0x0000000d17177c20 */ /* 0x000fec0008410000 */
[----:B------:R-:W1:Y:S01]  /*17490*/  MUFU.TANH R178, R178 ;  /* 0x000000b200b27308 */ /* 0x000e620000002400 */
[----:B------:R-:W-:Y:S01]  /*174a0*/  FMUL.FTZ R190, R24, UR13 ;  /* 0x0000000d18be7c20 */ /* 0x000fe20008410000 */
[----:B------:R-:W-:Y:S01]  /*174b0*/  FMUL.FTZ R25, R25, UR13 ;  /* 0x0000000d19197c20 */ /* 0x000fe20008410000 */
[----:B------:R-:W-:Y:S07]  /*174c0*/  FMUL.FTZ R26, R26, UR13 ;  /* 0x0000000d1a1a7c20 */ /* 0x000fee0008410000 */
[----:B------:R1:W1:Y:S01]  /*174d0*/  MUFU.TANH R150, R13 ;  /* 0x0000000d00967308 */ /* 0x0002620000002400 */
[----:B------:R-:W-:Y:S09]  /*174e0*/  FMUL.FTZ R27, R27, UR13 ;  /* 0x0000000d1b1b7c20 */ /* 0x000ff20008410000 */
[----:B------:R1:W1:Y:S01]  /*174f0*/  MUFU.TANH R148, R14 ;  /* 0x0000000e00947308 */ /* 0x0002620000002400 */
[C---:B-----5:R-:W-:Y:S09]  /*17500*/  HMMA.16816.F32 R28, R168.reuse, R8, R28 ;  /* 0x00000008a81c723c */ /* 0x060ff2000000181c */
[----:B------:R1:W1:Y:S01]  /*17510*/  MUFU.TANH R176, R15 ;  /* 0x0000000f00b07308 */ /* 0x0002620000002400 */
[----:B------:R-:W-:Y:S09]  /*17520*/  HMMA.16816.F32 R32, R168, R10, R32 ;  /* 0x0000000aa820723c */ /* 0x000ff20000001820 */
[----:B------:R-:W1:Y:S01]  /*17530*/  MUFU.TANH R180, R180 ;  /* 0x000000b400b47308 */ /* 0x000e620000002400 */
[----:B------:R-:W-:Y:S01]  /*17540*/  FMUL.FTZ R158, R28, UR13 ;  /* 0x0000000d1c9e7c20 */ /* 0x000fe20008410000 */
[----:B------:R-:W-:Y:S01]  /*17550*/  FMUL.FTZ R29, R29, UR13 ;  /* 0x0000000d1d1d7c20 */ /* 0x000fe20008410000 */
[----:B------:R-:W-:Y:S07]  /*17560*/  FMUL.FTZ R30, R30, UR13 ;  /* 0x0000000d1e1e7c20 */ /* 0x000fee0008410000 */
[----:B------:R1:W1:Y:S01]  /*17570*/  MUFU.TANH R182, R17 ;  /* 0x0000001100b67308 */ /* 0x0002620000002400 */
[----:B------:R-:W-:Y:S01]  /*17580*/  FMUL.FTZ R31, R31, UR13 ;  /* 0x0000000d1f1f7c20 */ /* 0x000fe20008410000 */
[----:B------:R-:W-:Y:S01]  /*17590*/  FMUL.FTZ R156, R32, UR13 ;  /* 0x0000000d209c7c20 */ /* 0x000fe20008410000 */
[----:B------:R-:W-:Y:S01]  /*175a0*/  FMUL.FTZ R33, R33, UR13 ;  /* 0x0000000d21217c20 */ /* 0x000fe20008410000 */
[----:B------:R-:W-:Y:S06]  /*175b0*/  FMUL.FTZ R34, R34, UR13 ;  /* 0x0000000d22227c20 */ /* 0x000fec0008410000 */
[----:B------:R1:W1:Y:S01]  /*175c0*/  MUFU.TANH R146, R18 ;  /* 0x0000001200927308 */ /* 0x0002620000002400 */
[----:B------:R-:W-:Y:S09]  /*175d0*/  FMUL.FTZ R35, R35, UR13 ;  /* 0x0000000d23237c20 */ /* 0x000ff20008410000 */
[----:B------:R1:W1:Y:S10]  /*175e0*/  MUFU.TANH R144, R19 ;  /* 0x0000001300907308 */ /* 0x0002740000002400 */
[----:B------:R1:W1:Y:S10]  /*175f0*/  MUFU.TANH R164, R20 ;  /* 0x0000001400a47308 */ /* 0x0002740000002400 */
[----:B------:R1:W1:Y:S10]  /*17600*/  MUFU.TANH R166, R21 ;  /* 0x0000001500a67308 */ /* 0x0002740000002400 */
[----:B------:R1:W1:Y:S10]  /*17610*/  MUFU.TANH R192, R22 ;  /* 0x0000001600c07308 */ /* 0x0002740000002400 */
[----:B------:R1:W1:Y:S10]  /*17620*/  MUFU.TANH R154, R23 ;  /* 0x00000017009a7308 */ /* 0x0002740000002400 */
[----:B------:R-:W1:Y:S10]  /*17630*/  MUFU.TANH R190, R190 ;  /* 0x000000be00be7308 */ /* 0x000e740000002400 */
        /* <DEDUP_REMOVED lines=26> */
[C---:B------:R-:W-:Y:S01]  /*177e0*/  VIADD R11, R204.reuse, 0xffffff80 ;  /* 0xffffff80cc0b7836 */ /* 0x040fe20000000000 */
        /* <DEDUP_REMOVED lines=8> */
[----:B-1----:R-:W1:Y:S01]  /*17870*/  F2I.FTZ.U32.TRUNC.NTZ R13, R12 ;  /* 0x0000000c000d7305 */ /* 0x002e62000021f000 */
        /* <DEDUP_REMOVED lines=52> */
.L_x_1028:
        /* <DEDUP_REMOVED lines=72> */
.L_x_1027:
[----:B-1----:R-:W-:Y:S01]  /*18040*/  FMNMX3.FTZ R5, R0, R174, R172, !PT ;  /* 0x000000ae00057276 */ /* 0x002fe200078100ac */
[----:B------:R-:W-:Y:S01]  /*18050*/  LDSM.16.MT88.4 R12, [R188+0xc000] ;  /* 0x00c00000bc0c783b */ /* 0x000fe20000004200 */
[----:B---3--:R-:W-:Y:S02]  /*18060*/  FMNMX3.FTZ R3, R137, R214, R212, !PT ;  /* 0x000000d689037276 */ /* 0x008fe400078100d4 */
        /* <DEDUP_REMOVED lines=20> */
[----:B------:R-:W-:Y:S07]  /*181b0*/  IADD3 R189, PT, PT, R189, R168, RZ ;  /* 0x000000a8bdbd7210 */ /* 0x000fee0007ffe0ff */
[----:B------:R-:W-:Y:S08]  /*181c0*/  LDSM.16.MT88.4 R28, [R168] ;  /* 0x00000000a81c783b */ /* 0x000ff00000004200 */
        /* <DEDUP_REMOVED lines=15> */
[----:B------:R-:W-:Y:S02]  /*182c0*/  ISETP.GT.AND P1, PT, R208, RZ, PT ;  /* 0x000000ffd000720c */ /* 0x000fe40003f24270 */
[----:B------:R-:W-:Y:S01]  /*182d0*/  FSEL R161, R161, RZ, P2 ;  /* 0x000000ffa1a17208 */ /* 0x000fe20001000000 */
[--C-:B------:R-:W-:Y:S01]  /*182e0*/  FFMA.FTZ R173, R172, UR4, -R159.reuse ;  /* 0x00000004acad7c23 */ /* 0x100fe2000801089f */
[----:B------:R-:W-:Y:S01]  /*182f0*/  FMUL.FTZ R2, R5, UR4 ;  /* 0x0000000405027c20 */ /* 0x000fe20008410000 */
[--C-:B------:R-:W-:Y:S01]  /*18300*/  FFMA.FTZ R175, R174, UR4, -R159.reuse ;  /* 0x00000004aeaf7c23 */ /* 0x100fe2000801089f */
[----:B------:R-:W-:Y:S01]  /*18310*/  FFMA.FTZ R170, R218, UR4, -R159 ;  /* 0x00000004daaa7c23 */ /* 0x000fe2000801089f */
[--C-:B------:R-:W-:Y:S01]  /*18320*/  FFMA.FTZ R177, R214, UR4, -R161.reuse ;  /* 0x00000004d6b17c23 */ /* 0x100fe200080108a1 */
[--C-:B------:R-:W-:Y:S01]  /*18330*/  FFMA.FTZ R172, R222, UR4, -R161.reuse ;  /* 0x00000004deac7c23 */ /* 0x100fe200080108a1 */
[----:B------:R-:W-:Y:S01]  /*18340*/  FFMA.FTZ R171, R220, UR4, -R161 ;  /* 0x00000004dcab7c23 */ /* 0x000fe200080108a1 */
[----:B------:R-:W-:Y:S01]  /*18350*/  FFMA.FTZ R169, R216, UR4, -R159 ;  /* 0x00000004d8a97c23 */ /* 0x000fe2000801089f */
[--C-:B------:R-:W-:Y:S01]  /*18360*/  FFMA.FTZ R212, R212, UR4, -R161.reuse ;  /* 0x00000004d4d47c23 */ /* 0x100fe200080108a1 */
[----:B------:R-:W1:Y:S01]  /*18370*/  MUFU.EX2 R2, R2 ;  /* 0x0000000200027308 */ /* 0x000e620000000800 */
[----:B------:R-:W-:Y:S01]  /*18380*/  FFMA.FTZ R179, R150, UR4, -R161 ;  /* 0x0000000496b37c23 */ /* 0x000fe200080108a1 */
[--C-:B------:R-:W-:Y:S01]  /*18390*/  FFMA.FTZ R181, R148, UR4, -R159.reuse ;  /* 0x0000000494b57c23 */ /* 0x100fe2000801089f */
[----:B------:R-:W-:Y:S07]  /*183a0*/  FFMA.FTZ R191, R144, UR4, -R159 ;  /* 0x0000000490bf7c23 */ /* 0x000fee000801089f */
[----:B------:R-:W2:Y:S01]  /*183b0*/  MUFU.EX2 R0, R0 ;  /* 0x0000000000007308 */ /* 0x000ea20000000800 */
[----:B------:R-:W-:Y:S01]  /*183c0*/  LDSM.16.MT88.4 R148, [R168+0x4800] ;  /* 0x00480000a894783b */ /* 0x000fe20000004200 */
[----:B------:R-:W-:Y:S01]  /*183d0*/  FFMA.FTZ R193, R164, UR4, -R161 ;  /* 0x00000004a4c17c23 */ /* 0x000fe200080108a1 */
[--C-:B------:R-:W-:Y:S07]  /*183e0*/  FFMA.FTZ R199, R154, UR4, -R159.reuse ;  /* 0x000000049ac77c23 */ /* 0x100fee000801089f */
[----:B------:R-:W-:Y:S01]  /*183f0*/  MUFU.EX2 R177, R177 ;  /* 0x000000b100b17308 */ /* 0x000fe20000000800 */
[----:B------:R-:W-:Y:S01]  /*18400*/  FFMA.FTZ R217, R152, UR4, -R159 ;  /* 0x0000000498d97c23 */ /* 0x000fe2000801089f */
[--C-:B------:R-:W-:Y:S01]  /*18410*/  FFMA.FTZ R166, R166, UR4, -R161.reuse ;  /* 0x00000004a6a67c23 */ /* 0x100fe200080108a1 */
[--C-:B------:R-:W-:Y:S07]  /*18420*/  FFMA.FTZ R219, R160, UR4, -R161.reuse ;  /* 0x00000004a0db7c23 */ /* 0x100fee00080108a1 */
[----:B------:R-:W3:Y:S01]  /*18430*/  MUFU.EX2 R174, R212 ;  /* 0x000000d400ae7308 */ /* 0x000ee20000000800 */
[----:B------:R-:W-:Y:S01]  /*18440*/  LDSM.16.MT88.4 R152, [R168+0x5000] ;  /* 0x00500000a898783b */ /* 0x000fe20000004200 */
        /* <DEDUP_REMOVED lines=27> */
[C---:B------:R-:W-:Y:S01]  /*18600*/  FMUL.FTZ R34, R0.reuse, R102 ;  /* 0x0000006600227220 */ /* 0x040fe20000410000 */
[----:B--2---:R-:W-:Y:S01]  /*18610*/  F2FP.F16.F32.PACK_AB R130, R171, R172 ;  /* 0x000000acab82723e */ /* 0x004fe200000000ff */
[----:B------:R-:W-:Y:S01]  /*18620*/  FMUL.FTZ R35, R0, R103 ;  /* 0x0000006700237220 */ /* 0x000fe20000410000 */
[--C-:B------:R-:W-:Y:S01]  /*18630*/  FFMA.FTZ R212, R158, UR4, -R161.reuse ;  /* 0x000000049ed47c23 */ /* 0x100fe200080108a1 */
[--C-:B------:R-:W-:Y:S01]  /*18640*/  FFMA.FTZ R214, R156, UR4, -R161.reuse ;  /* 0x000000049cd67c23 */ /* 0x100fe200080108a1 */
        /* <DEDUP_REMOVED lines=10> */
[----:B------:R-:W-:Y:S01]  /*186f0*/  FMUL.FTZ R43, R0, R43 ;  /* 0x0000002b002b7220 */ /* 0x000fe20000410000 */
[C---:B------:R-:W-:Y:S01]  /*18700*/  HMMA.16816.F32 R4, R128.reuse, R12, R4 ;  /* 0x0000000c8004723c */ /* 0x040fe20000001804 */
[----:B------:R-:W-:Y:S04]  /*18710*/  MUFU.EX2 R179, R179 ;  /* 0x000000b300b37308 */ /* 0x000fe80000000800 */
[----:B------:R-:W-:Y:S01]  /*18720*/  LDSM.16.MT88.4 R124, [R186+0xe800] ;  /* 0x00e80000ba7c783b */ /* 0x000fe20000004200 */
[C---:B------:R-:W-:Y:S01]  /*18730*/  FMUL.FTZ R12, R2.reuse, R120 ;  /* 0x00000078020c7220 */ /* 0x040fe20000410000 */
[----:B------:R-:W-:Y:S01]  /*18740*/  FMUL.FTZ R13, R2, R121 ;  /* 0x00000079020d7220 */ /* 0x000fe20000410000 */
[C---:B------:R-:W-:Y:S03]  /*18750*/  HMMA.16816.F32 R8, R128.reuse, R14, R8 ;  /* 0x0000000e8008723c */ /* 0x040fe60000001808 */
[----:B------:R-:W-:Y:S01]  /*18760*/  MUFU.EX2 R181, R181 ;  /* 0x000000b500b57308 */ /* 0x000fe20000000800 */
[C---:B------:R-:W-:Y:S01]  /*18770*/  FMUL.FTZ R14, R0.reuse, R122 ;  /* 0x0000007a000e7220 */ /* 0x040fe20000410000 */
[----:B------:R-:W-:Y:S01]  /*18780*/  FMUL.FTZ R15, R0, R123 ;  /* 0x0000007b000f7220 */ /* 0x000fe20000410000 */
[C---:B------:R-:W-:Y:S01]  /*18790*/  FMUL.FTZ R44, R2.reuse, R44 ;  /* 0x0000002c022c7220 */ /* 0x040fe20000410000 */
[----:B------:R-:W1:Y:S01]  /*187a0*/  LDSM.16.MT88.4 R120, [R189] ;  /* 0x00000000bd78783b */ /* 0x000e620000004200 */
[----:B------:R-:W-:Y:S01]  /*187b0*/  FMUL.FTZ R45, R2, R45 ;  /* 0x0000002d022d7220 */ /* 0x000fe20000410000 */
[C---:B------:R-:W-:Y:S01]  /*187c0*/  FMUL.FTZ R46, R0.reuse, R46 ;  /* 0x0000002e002e7220 */ /* 0x040fe20000410000 */
[----:B------:R-:W-:Y:S01]  /*187d0*/  FMUL.FTZ R47, R0, R47 ;  /* 0x0000002f002f7220 */ /* 0x000fe20000410000 */
[C---:B------:R-:W-:Y:S01]  /*187e0*/  FMUL.FTZ R48, R2.reuse, R48 ;  /* 0x0000003002307220 */ /* 0x040fe20000410000 */
[C---:B------:R-:W-:Y:S01]  /*187f0*/  HMMA.16816.F32 R12, R128.reuse, R20, R12 ;  /* 0x00000014800c723c */ /* 0x040fe2000000180c */
[----:B------:R-:W-:Y:S02]  /*18800*/  MUFU.EX2 R191, R191 ;  /* 0x000000bf00bf7308 */ /* 0x000fe40000000800 */
[C---:B------:R-:W-:Y:S01]  /*18810*/  FMUL.FTZ R20, R2.reuse, R112 ;  /* 0x0000007002147220 */ /* 0x040fe20000410000 */
[C---:B------:R-:W-:Y:S01]  /*18820*/  FMUL.FTZ R21, R2.reuse, R113 ;  /* 0x0000007102157220 */ /* 0x040fe20000410000 */
[----:B------:R-:W-:Y:S01]  /*18830*/  FMUL.FTZ R49, R2, R49 ;  /* 0x0000003102317220 */ /* 0x000fe20000410000 */
[C---:B------:R-:W-:Y:S01]  /*18840*/  FMUL.FTZ R50, R0.reuse, R50 ;  /* 0x0000003200327220 */ /* 0x040fe20000410000 */
[C---:B------:R-:W-:Y:S01]  /*18850*/  FMUL.FTZ R51, R0.reuse, R51 ;  /* 0x0000003300337220 */ /* 0x040fe20000410000 */
[C---:B------:R-:W-:Y:S03]  /*18860*/  HMMA.16816.F32 R16, R128.reuse, R22, R16 ;  /* 0x000000168010723c */ /* 0x040fe60000001810 */
[----:B------:R-:W-:Y:S01]  /*18870*/  MUFU.EX2 R193, R193 ;  /* 0x000000c100c17308 */ /* 0x000fe20000000800 */
[C---:B------:R-:W-:Y:S01]  /*18880*/  FMUL.FTZ R22, R0.reuse, R114 ;  /* 0x0000007200167220 */ /* 0x040fe20000410000 */
[----:B------:R-:W-:Y:S01]  /*18890*/  FMUL.FTZ R23, R0, R115 ;  /* 0x0000007300177220 */ /* 0x000fe20000410000 */
[C---:B------:R-:W-:Y:S01]  /*188a0*/  FMUL.FTZ R52, R2.reuse, R52 ;  /* 0x0000003402347220 */ /* 0x040fe20000410000 */
[----:B------:R-:W2:Y:S01]  /*188b0*/  LDSM.16.MT88.4 R112, [R188+0xe000] ;  /* 0x00e00000bc70783b */ /* 0x000ea20000004200 */
        /* <DEDUP_REMOVED lines=16> */
[----:B------:R-:W3:Y:S01]  /*189c0*/  LDSM.16.MT88.4 R104, [R186+0xe000] ;  /* 0x00e00000ba68783b */ /* 0x000ee20000004200 */
[----:B------:R-:W-:Y:S01]  /*189d0*/  FMUL.FTZ R61, R2, R61 ;  /* 0x0000003d023d7220 */ /* 0x000fe20000410000 */
[C---:B------:R-:W-:Y:S01]  /*189e0*/  FMUL.FTZ R62, R0.reuse, R62 ;  /* 0x0000003e003e7220 */ /* 0x040fe20000410000 */
[----:B------:R-:W-:Y:S01]  /*189f0*/  FMUL.FTZ R63, R0, R63 ;  /* 0x0000003f003f7220 */ /* 0x000fe20000410000 */
[C---:B------:R-:W-:Y:S01]  /*18a00*/  FMUL.FTZ R64, R2.reuse, R64 ;  /* 0x0000004002407220 */ /* 0x040fe20000410000 */
[C---:B-1----:R-:W-:Y:S01]  /*18a10*/  HMMA.16816.F32 R28, R128.reuse, R120, R28 ;  /* 0x00000078801c723c */ /* 0x042fe2000000181c */
        /* <DEDUP_REMOVED lines=8> */
[----:B------:R-:W-:Y:S01]  /*18aa0*/  MUFU.EX2 R219, R219 ;  /* 0x000000db00db7308 */ /* 0x000fe20000000800 */
[C---:B------:R-:W-:Y:S01]  /*18ab0*/  FMUL.FTZ R70, R0.reuse, R70 ;  /* 0x0000004600467220 */ /* 0x040fe20000410000 */
[----:B------:R-:W-:Y:S01]  /*18ac0*/  FMUL.FTZ R71, R0, R71 ;  /* 0x0000004700477220 */ /* 0x000fe20000410000 */
[C---:B------:R-:W-:Y:S01]  /*18ad0*/  FMUL.FTZ R72, R2.reuse, R72 ;  /* 0x0000004802487220 */ /* 0x040fe20000410000 */
[----:B------:R-:W-:Y:S01]  /*18ae0*/  FMUL.FTZ R73, R2, R73 ;  /* 0x0000004902497220 */ /* 0x000fe20000410000 */
[C---:B------:R-:W-:Y:S01]  /*18af0*/  FMUL.FTZ R74, R0.reuse, R74 ;  /* 0x0000004a004a7220 */ /* 0x040fe20000410000 */
[C---:B--2---:R-:W-:Y:S04]  /*18b00*/  HMMA.16816.F32 R36, R128.reuse, R112, R36 ;  /* 0x000000708024723c */ /* 0x044fe80000001824 */
[----:B------:R-:W-:Y:S01]  /*18b10*/  MUFU.EX2 R214, R214 ;  /* 0x000000d600d67308 */ /* 0x000fe20000000800 */
[----:B------:R-:W-:Y:S01]  /*18b20*/  FMUL.FTZ R75, R0, R75 ;  /* 0x0000004b004b7220 */ /* 0x000fe20000410000 */
[C---:B------:R-:W-:Y:S01]  /*18b30*/  FMUL.FTZ R76, R2.reuse, R76 ;  /* 0x0000004c024c7220 */ /* 0x040fe20000410000 */
[----:B------:R-:W-:Y:S01]  /*18b40*/  FMUL.FTZ R77, R2, R77 ;  /* 0x0000004d024d7220 */ /* 0x000fe20000410000 */
[C---:B------:R-:W-:Y:S01]  /*18b50*/  FMUL.FTZ R78, R0.reuse, R78 ;  /* 0x0000004e004e7220 */ /* 0x040fe20000410000 */
[----:B------:R-:W-:Y:S01]  /*18b60*/  FMUL.FTZ R79, R0, R79 ;  /* 0x0000004f004f7220 */ /* 0x000fe20000410000 */
[C---:B------:R-:W-:Y:S01]  /*18b70*/  HMMA.16816.F32 R40, R128.reuse, R114, R40 ;  /* 0x000000728028723c */ /* 0x040fe20000001828 */
[----:B------:R-:W-:Y:S02]  /*18b80*/  LDSM.16.MT88.4 R112, [R186+0xc800] ;  /* 0x00c80000ba70783b */ /* 0x000fe40000004200 */
        /* <DEDUP_REMOVED lines=8> */
[C---:B---3--:R-:W-:Y:S03]  /*18c10*/  HMMA.16816.F32 R44, R128.reuse, R104, R44 ;  /* 0x00000068802c723c */ /* 0x048fe6000000182c */
[C---:B------:R-:W-:Y:S01]  /*18c20*/  FMUL.FTZ R88, R2.reuse, R88 ;  /* 0x0000005802587220 */ /* 0x040fe20000410000 */
[----:B------:R-:W-:Y:S01]  /*18c30*/  FMUL.FTZ R89, R2, R89 ;  /* 0x0000005902597220 */ /* 0x000fe20000410000 */
[C---:B------:R-:W-:Y:S01]  /*18c40*/  FMUL.FTZ R90, R0.reuse, R90 ;  /* 0x0000005a005a7220 */ /* 0x040fe20000410000 */
[----:B------:R-:W-:Y:S01]  /*18c50*/  FMUL.FTZ R91, R0, R91 ;  /* 0x0000005b005b7220 */ /* 0x000fe20000410000 */
[----:B------:R-:W-:Y:S01]  /*18c60*/  FFMA.FTZ R183, R182, UR4, -R161 ;  /* 0x00000004b6b77c23 */ /* 0x000fe200080108a1 */
[C---:B------:R-:W-:Y:S01]  /*18c70*/  HMMA.16816.F32 R48, R128.reuse, R106, R48 ;  /* 0x0000006a8030723c */ /* 0x040fe20000001830 */
[----:B------:R-:W1:Y:S02]  /*18c80*/  LDSM.16.MT88.4 R104, [R188+0x10000] ;  /* 0x01000000bc68783b */ /* 0x000e640000004200 */
[----:B------:R-:W-:Y:S01]  /*18c90*/  FFMA.FTZ R182, R146, UR4, -R159 ;  /* 0x0000000492b67c23 */ /* 0x000fe2000801089f */
[--C-:B------:R-:W-:Y:S01]  /*18ca0*/  FFMA.FTZ R178, R178, UR4, -R161.reuse ;  /* 0x00000004b2b27c23 */ /* 0x100fe200080108a1 */
[C---:B------:R-:W-:Y:S01]  /*18cb0*/  FMUL.FTZ R92, R2.reuse, R92 ;  /* 0x0000005c025c7220 */ /* 0x040fe20000410000 */
[----:B------:R-:W-:Y:S01]  /*18cc0*/  FMUL.FTZ R93, R2, R93 ;  /* 0x0000005d025d7220 */ /* 0x000fe20000410000 */
[C---:B------:R-:W-:Y:S01]  /*18cd0*/  FMUL.FTZ R94, R0.reuse, R94 ;  /* 0x0000005e005e7220 */ /* 0x040fe20000410000 */
[C---:B------:R-:W-:Y:S01]  /*18ce0*/  HMMA.16816.F32 R52, R128.reuse, R100, R52 ;  /* 0x000000648034723c */ /* 0x040fe20000001834 */
[----:B------:R-:W-:Y:S01]  /*18cf0*/  LDSM.16.MT88.4 R144, [R188+0x10800] ;  /* 0x01080000bc90783b */ /* 0x000fe20000004200 */
[----:B------:R-:W-:Y:S01]  /*18d00*/  MUFU.EX2 R178, R178 ;  /* 0x000000b200b27308 */ /* 0x000fe20000000800 */
[----:B------:R-:W-:Y:S01]  /*18d10*/  FMUL.FTZ R95, R0, R95 ;  /* 0x0000005f005f7220 */ /* 0x000fe20000410000 */
[C---:B------:R-:W-:Y:S01]  /*18d20*/  FMUL.FTZ R96, R2.reuse, R96 ;  /* 0x0000006002607220 */ /* 0x040fe20000410000 */
[----:B------:R-:W-:Y:S01]  /*18d30*/  FMUL.FTZ R97, R2, R97 ;  /* 0x0000006102617220 */ /* 0x000fe20000410000 */
[C---:B------:R-:W-:Y:S01]  /*18d40*/  FMUL.FTZ R98, R0.reuse, R98 ;  /* 0x0000006200627220 */ /* 0x040fe20000410000 */
[----:B------:R-:W-:Y:S01]  /*18d50*/  FMUL.FTZ R99, R0, R99 ;  /* 0x0000006300637220 */ /* 0x000fe20000410000 */
[C---:B------:R-:W-:Y:S01]  /*18d60*/  HMMA.16816.F32 R56, R128.reuse, R102, R56 ;  /* 0x000000668038723c */ /* 0x040fe20000001838 */
[----:B------:R-:W2:Y:S03]  /*18d70*/  LDSM.16.MT88.4 R100, [R186+0x10000] ;  /* 0x01000000ba64783b */ /* 0x000ea60000004200 */
[----:B------:R-:W-:Y:S01]  /*18d80*/  MUFU.EX2 R183, R183 ;  /* 0x000000b700b77308 */ /* 0x000fe20000000800 */
[----:B------:R-:W-:Y:S01]  /*18d90*/  FFMA.FTZ R215, R210, UR4, -R161 ;  /* 0x00000004d2d77c23 */ /* 0x000fe200080108a1 */
[--C-:B------:R-:W-:Y:S01]  /*18da0*/  FFMA.FTZ R210, R162, UR4, -R159.reuse ;  /* 0x00000004a2d27c23 */ /* 0x100fe2000801089f */
[----:B------:R-:W-:Y:S01]  /*18db0*/  FFMA.FTZ R194, R192, UR4, -R159 ;  /* 0x00000004c0c27c23 */ /* 0x000fe2000801089f */
[----:B------:R-:W-:Y:S06]  /*18dc0*/  FFMA.FTZ R190, R190, UR4, -R161 ;  /* 0x00000004bebe7c23 */ /* 0x000fec00080108a1 */
[----:B------:R3:W-:Y:S01]  /*18dd0*/  MUFU.EX2 R192, R166 ;  /* 0x000000a600c07308 */ /* 0x0007e20000000800 */
[C---:B------:R-:W-:Y:S09]  /*18de0*/  HMMA.16816.F32 R60, R128.reuse, R108, R60 ;  /* 0x0000006c803c723c */ /* 0x040ff2000000183c */
[----:B------:R-:W4:Y:S01]  /*18df0*/  MUFU.EX2 R182, R182 ;  /* 0x000000b600b67308 */ /* 0x000f220000000800 */
[----:B------:R-:W-:Y:S01]  /*18e00*/  FFMA.FTZ R177, R2, R211, R177 ;  /* 0x000000d302b17223 */ /* 0x000fe200000100b1 */
[----:B------:R-:W-:Y:S01]  /*18e10*/  IADD3 R208, PT, PT, R208, -0x1, RZ ;  /* 0xffffffffd0d07810 */ /* 0x000fe20007ffe0ff */
[----:B------:R-:W-:Y:S07]  /*18e20*/  FFMA.FTZ R175, R0, R209, R175 ;  /* 0x000000d100af7223 */ /* 0x000fee00000100af */
[----:B------:R-:W-:Y:S01]  /*18e30*/  MUFU.EX2 R194, R194 ;  /* 0x000000c200c27308 */ /* 0x000fe20000000800 */
[C---:B------:R-:W-:Y:S01]  /*18e40*/  HMMA.16816.F32 R64, R128.reuse, R110, R64 ;  /* 0x0000006e8040723c */ /* 0x040fe20000001840 */
[----:B------:R-:W5:Y:S08]  /*18e50*/  LDSM.16.MT88.4 R108, [R168+0x4000] ;  /* 0x00400000a86c783b */ /* 0x000f700000004200 */
[----:B------:R-:W-:Y:S01]  /*18e60*/  MUFU.EX2 R190, R190 ;  /* 0x000000be00be7308 */ /* 0x000fe20000000800 */
[----:B------:R-:W-:Y:S01]  /*18e70*/  FADD.FTZ R177, R174, R177 ;  /* 0x000000b1aeb17221 */ /* 0x000fe20000010000 */
[----:B------:R-:W-:Y:S01]  /*18e80*/  FADD.FTZ R175, R173, R175 ;  /* 0x000000afadaf7221 */ /* 0x000fe20000010000 */
[----:B------:R-:W-:Y:S07]  /*18e90*/  MOV R137, R132 ;  /* 0x0000008400897202 */ /* 0x000fee0000000f00 */
[----:B------:R-:W-:Y:S01]  /*18ea0*/  MUFU.EX2 R215, R215 ;  /* 0x000000d700d77308 */ /* 0x000fe20000000800 */
[----:B------:R-:W-:Y:S01]  /*18eb0*/  FADD.FTZ R172, R172, R177 ;  /* 0x000000b1acac7221 */ /* 0x000fe20000010000 */
[C---:B-1----:R-:W-:Y:S01]  /*18ec0*/  HMMA.16816.F32 R68, R128.reuse, R104, R68 ;  /* 0x000000688044723c */ /* 0x042fe20000001844 */
[----:B---3--:R-:W-:Y:S07]  /*18ed0*/  LDSM.16.MT88.4 R164, [R188+0x11800] ;  /* 0x01180000bca4783b */ /* 0x008fee0000004200 */
[----:B------:R-:W-:Y:S01]  /*18ee0*/  MUFU.EX2 R210, R210 ;  /* 0x000000d200d27308 */ /* 0x000fe20000000800 */
[----:B------:R-:W-:Y:S01]  /*18ef0*/  FADD.FTZ R0, R170, R175 ;  /* 0x000000afaa007221 */ /* 0x000fe20000010000 */
[----:B------:R-:W-:Y:S03]  /*18f00*/  FADD.FTZ R171, R171, R172 ;  /* 0x000000acabab7221 */ /* 0x000fe60000010000 */
[----:B------:R-:W-:Y:S01]  /*18f10*/  FADD.FTZ R0, R169, R0 ;  /* 0x00000000a9007221 */ /* 0x000fe20000010000 */
[C---:B------:R-:W-:Y:S01]  /*18f20*/  HMMA.16816.F32 R72, R128.reuse, R106, R72 ;  /* 0x0000006a8048723c */ /* 0x040fe20000001848 */
[----:B------:R-:W1:Y:S07]  /*18f30*/  LDSM.16.MT88.4 R104, [R189+0x4000] ;  /* 0x00400000bd68783b */ /* 0x000e6e0000004200 */
[C---:B--2---:R-:W-:Y:S03]  /*18f40*/  HMMA.16816.F32 R76, R128.reuse, R100, R76 ;  /* 0x00000064804c723c */ /* 0x044fe6000000184c */
[----:B------:R-:W-:Y:S01]  /*18f50*/  FFMA.FTZ R100, R176, UR4, -R159 ;  /* 0x00000004b0647c23 */ /* 0x000fe2000801089f */
[--C-:B------:R-:W-:Y:S01]  /*18f60*/  FFMA.FTZ R176, R180, UR4, -R161.reuse ;  /* 0x00000004b4b07c23 */ /* 0x100fe200080108a1 */
[----:B------:R-:W-:Y:S02]  /*18f70*/  FFMA.FTZ R161, R157, UR4, -R161 ;  /* 0x000000049da17c23 */ /* 0x000fe400080108a1 */
[----:B------:R2:W3:Y:S01]  /*18f80*/  MUFU.EX2 R180, R100 ;  /* 0x0000006400b47308 */ /* 0x0004e20000000800 */
[C---:B------:R-:W-:Y:S09]  /*18f90*/  HMMA.16816.F32 R80, R128.reuse, R102, R80 ;  /* 0x000000668050723c */ /* 0x040ff20000001850 */
[----:B------:R-:W-:Y:S01]  /*18fa0*/  MUFU.EX2 R221, R161 ;  /* 0x000000a100dd7308 */ /* 0x000fe20000000800 */
[----:B----4-:R-:W-:Y:S09]  /*18fb0*/  F2FP.F16.F32.PACK_AB R103, R191, R182 ;  /* 0x000000b6bf67723e */ /* 0x010ff200000000ff */
[----:B------:R-:W4:Y:S01]  /*18fc0*/  MUFU.EX2 R176, R176 ;  /* 0x000000b000b07308 */ /* 0x000f220000000800 */
[C---:B-----5:R-:W-:Y:S03]  /*18fd0*/  HMMA.16816.F32 R84, R128.reuse, R108, R84 ;  /* 0x0000006c8054723c */ /* 0x060fe60000001854 */
[C---:B--2---:R-:W-:Y:S01]  /*18fe0*/  F2FP.F16.F32.PACK_AB R100, R179.reuse, R178 ;  /* 0x000000b2b364723e */ /* 0x044fe200000000ff */
[----:B------:R-:W-:Y:S01]  /*18ff0*/  FADD.FTZ R178, R178, R171 ;  /* 0x000000abb2b27221 */ /* 0x000fe20000010000 */
[----:B---3--:R-:W-:Y:S03]  /*19000*/  F2FP.F16.F32.PACK_AB R101, R180, R181 ;  /* 0x000000b5b465723e */ /* 0x008fe600000000ff */
[C---:B------:R-:W-:Y:S01]  /*19010*/  HMMA.16816.F32 R88, R128.reuse, R110, R88 ;  /* 0x0000006e8058723c */ /* 0x040fe20000001858 */
[----:B------:R-:W2:Y:S02]  /*19020*/  LDSM.16.MT88.4 R108, [R188+0xc800] ;  /* 0x00c80000bc6c783b */ /* 0x000ea40000004200 */
[----:B------:R-:W-:Y:S01]  /*19030*/  FADD.FTZ R179, R179, R178 ;  /* 0x000000b2b3b37221 */ /* 0x000fe20000010000 */
[----:B----4-:R-:W-:Y:S04]  /*19040*/  F2FP.F16.F32.PACK_AB R102, R183, R176 ;  /* 0x000000b0b766723e */ /* 0x010fe800000000ff */
[C---:B-1----:R-:W-:Y:S01]  /*19050*/  HMMA.16816.F32 R92, R128.reuse, R104, R92 ;  /* 0x00000068805c723c */ /* 0x042fe2000000185c */
[----:B------:R-:W-:Y:S07]  /*19060*/  LDSM.16.MT88.4 R160, [R189+0x3800] ;  /* 0x00380000bda0783b */ /* 0x000fee0000004200 */
[----:B------:R-:W-:Y:S01]  /*19070*/  HMMA.16816.F32 R96, R128, R106, R96 ;  /* 0x0000006a8060723c */ /* 0x000fe20000001860 */
[----:B------:R-:W1:Y:S08]  /*19080*/  LDSM.16.MT88.4 R104, [R188+0xe800] ;  /* 0x00e80000bc68783b */ /* 0x000e700000004200 */
[----:B------:R-:W3:Y:S01]  /*19090*/  LDSM.16.MT88.4 R128, [R168+0x2800] ;  /* 0x00280000a880783b */ /* 0x000ee20000004200 */
        /* <DEDUP_REMOVED lines=18> */
[C---:B---3--:R-:W-:Y:S08]  /*191c0*/  HMMA.16816.F32 R52, R100.reuse, R128, R52 ;  /* 0x000000806434723c */ /* 0x048ff00000001834 */
        /* <DEDUP_REMOVED lines=18> */
[----:B------:R-:W-:Y:S02]  /*192f0*/  F2FP.F16.F32.PACK_AB R101, R199, R194 ;  /* 0x000000c2c765723e */ /* 0x000fe400000000ff */
[----:B------:R-:W-:Y:S02]  /*19300*/  F2FP.F16.F32.PACK_AB R102, R215, R190 ;  /* 0x000000bed766723e */ /* 0x000fe400000000ff */
[----:B------:R-:W-:Y:S07]  /*19310*/  F2FP.F16.F32.PACK_AB R103, R217, R210 ;  /* 0x000000d2d967723e */ /* 0x000fee00000000ff */
[C---:B--2---:R-:W-:Y:S08]  /*19320*/  HMMA.16816.F32 R4, R100.reuse, R108, R4 ;  /* 0x0000006c6404723c */ /* 0x044ff00000001804 */
[C---:B------:R-:W-:Y:S01]  /*19330*/  HMMA.16816.F32 R8, R100.reuse, R110, R8 ;  /* 0x0000006e6408723c */ /* 0x040fe20000001808 */
[----:B------:R-:W2:Y:S07]  /*19340*/  LDSM.16.MT88.4 R108, [R189+0x5000] ;  /* 0x00500000bd6c783b */ /* 0x000eae0000004200 */
[C---:B------:R-:W-:Y:S03]  /*19350*/  HMMA.16816.F32 R12, R100.reuse, R112, R12 ;  /* 0x00000070640c723c */ /* 0x040fe6000000180c */
[--C-:B------:R-:W-:Y:S01]  /*19360*/  FFMA.FTZ R113, R136, UR4, -R159.reuse ;  /* 0x0000000488717c23 */ /* 0x100fe2000801089f */
[--C-:B------:R-:W-:Y:S01]  /*19370*/  FFMA.FTZ R136, R135, UR4, -R159.reuse ;  /* 0x0000000487887c23 */ /* 0x100fe2000801089f */
[--C-:B------:R-:W-:Y:S01]  /*19380*/  FFMA.FTZ R112, R134, UR4, -R159.reuse ;  /* 0x0000000486707c23 */ /* 0x100fe2000801089f */
[----:B------:R-:W-:Y:S01]  /*19390*/  FFMA.FTZ R159, R133, UR4, -R159 ;  /* 0x00000004859f7c23 */ /* 0x000fe2000801089f */
[----:B------:R-:W-:Y:S01]  /*193a0*/  MUFU.EX2 R135, R113 ;  /* 0x0000007100877308 */ /* 0x000fe20000000800 */
[C---:B------:R-:W-:Y:S09]  /*193b0*/  HMMA.16816.F32 R16, R100.reuse, R114, R16 ;  /* 0x000000726410723c */ /* 0x040ff20000001810 */
[----:B------:R3:W-:Y:S10]  /*193c0*/  MUFU.EX2 R134, R159 ;  /* 0x0000009f00867308 */ /* 0x0007f40000000800 */
[----:B------:R-:W4:Y:S01]  /*193d0*/  MUFU.EX2 R136, R136 ;  /* 0x0000008800887308 */ /* 0x000f220000000800 */
[C---:B------:R-:W-:Y:S09]  /*193e0*/  HMMA.16816.F32 R20, R100.reuse, R116, R20 ;  /* 0x000000746414723c */ /* 0x040ff20000001814 */
[----:B------:R-:W5:Y:S01]  /*193f0*/  MUFU.EX2 R133, R112 ;  /* 0x0000007000857308 */ /* 0x000f620000000800 */
[C---:B------:R-:W-:Y:S01]  /*19400*/  HMMA.16816.F32 R24, R100.reuse, R118, R24 ;  /* 0x000000766418723c */ /* 0x040fe20000001818 */
[----:B------:R-:W-:Y:S07]  /*19410*/  LDSM.16.MT88.4 R116, [R186+0xd800] ;  /* 0x00d80000ba74783b */ /* 0x000fee0000004200 */
[C---:B------:R-:W-:Y:S01]  /*19420*/  HMMA.16816.F32 R28, R100.reuse, R120, R28 ;  /* 0x00000078641c723c */ /* 0x040fe2000000181c */
[----:B---3--:R-:W-:Y:S07]  /*19430*/  LDSM.16.MT88.4 R156, [R168+0x3800] ;  /* 0x00380000a89c783b */ /* 0x008fee0000004200 */
[C---:B------:R-:W-:Y:S08]  /*19440*/  HMMA.16816.F32 R32, R100.reuse, R122, R32 ;  /* 0x0000007a6420723c */ /* 0x040ff00000001820 */
[C---:B------:R-:W-:Y:S08]  /*19450*/  HMMA.16816.F32 R36, R100.reuse, R124, R36 ;  /* 0x0000007c6424723c */ /* 0x040ff00000001824 */
[C---:B------:R-:W-:Y:S01]  /*19460*/  HMMA.16816.F32 R40, R100.reuse, R126, R40 ;  /* 0x0000007e6428723c */ /* 0x040fe20000001828 */
[----:B------:R-:W3:Y:S07]  /*19470*/  LDSM.16.MT88.4 R124, [R188+0xd800] ;  /* 0x00d80000bc7c783b */ /* 0x000eee0000004200 */
[C---:B------:R-:W-:Y:S08]  /*19480*/  HMMA.16816.F32 R44, R100.reuse, R128, R44 ;  /* 0x00000080642c723c */ /* 0x040ff0000000182c */
[C---:B------:R-:W-:Y:S08]  /*19490*/  HMMA.16816.F32 R48, R100.reuse, R130, R48 ;  /* 0x000000826430723c */ /* 0x040ff00000001830 */
[C---:B------:R-:W-:Y:S03]  /*194a0*/  HMMA.16816.F32 R52, R100.reuse, R140, R52 ;  /* 0x0000008c6434723c */ /* 0x040fe60000001834 */
[----:B------:R-:W-:Y:S02]  /*194b0*/  F2FP.F16.F32.PACK_AB R140, R219, R212 ;  /* 0x000000d4db8c723e */ /* 0x000fe400000000ff */
[----:B----4-:R-:W-:Y:S03]  /*194c0*/  F2FP.F16.F32.PACK_AB R141, R136, R135 ;  /* 0x00000087888d723e */ /* 0x010fe600000000ff */
[C---:B------:R-:W-:Y:S03]  /*194d0*/  HMMA.16816.F32 R56, R100.reuse, R142, R56 ;  /* 0x0000008e6438723c */ /* 0x040fe60000001838 */
[----:B------:R-:W-:Y:S02]  /*194e0*/  F2FP.F16.F32.PACK_AB R142, R221, R214 ;  /* 0x000000d6dd8e723e */ /* 0x000fe400000000ff */
[----:B-----5:R-:W-:Y:S03]  /*194f0*/  F2FP.F16.F32.PACK_AB R143, R134, R133 ;  /* 0x00000085868f723e */ /* 0x020fe600000000ff */
[C---:B-1----:R-:W-:Y:S08]  /*19500*/  HMMA.16816.F32 R60, R100.reuse, R104, R60 ;  /* 0x00000068643c723c */ /* 0x042ff0000000183c */
[C---:B------:R-:W-:Y:S01]  /*19510*/  HMMA.16816.F32 R64, R100.reuse, R106, R64 ;  /* 0x0000006a6440723c */ /* 0x040fe20000001840 */
[----:B------:R-:W1:Y:S07]  /*19520*/  LDSM.16.MT88.4 R104, [R168+0x1800] ;  /* 0x00180000a868783b */ /* 0x000e6e0000004200 */
[C---:B------:R-:W-:Y:S08]  /*19530*/  HMMA.16816.F32 R68, R100.reuse, R144, R68 ;  /* 0x000000906444723c */ /* 0x040ff00000001844 */
[C---:B------:R-:W-:Y:S01]  /*19540*/  HMMA.16816.F32 R72, R100.reuse, R146, R72 ;  /* 0x000000926448723c */ /* 0x040fe20000001848 */
[----:B------:R-:W4:Y:S07]  /*19550*/  LDSM.16.MT88.4 R144, [R189+0x1800] ;  /* 0x00180000bd90783b */ /* 0x000f2e0000004200 */
[C---:B------:R-:W-:Y:S08]  /*19560*/  HMMA.16816.F32 R76, R100.reuse, R148, R76 ;  /* 0x00000094644c723c */ /* 0x040ff0000000184c */
[C---:B------:R-:W-:Y:S01]  /*19570*/  HMMA.16816.F32 R80, R100.reuse, R150, R80 ;  /* 0x000000966450723c */ /* 0x040fe20000001850 */
[----:B------:R-:W5:Y:S07]  /*19580*/  LDSM.16.MT88.4 R148, [R188+0xf800] ;  /* 0x00f80000bc94783b */ /* 0x000f6e0000004200 */
[C---:B------:R-:W-:Y:S08]  /*19590*/  HMMA.16816.F32 R84, R100.reuse, R152, R84 ;  /* 0x000000986454723c */ /* 0x040ff00000001854 */
[C---:B------:R-:W-:Y:S01]  /*195a0*/  HMMA.16816.F32 R88, R100.reuse, R154, R88 ;  /* 0x0000009a6458723c */ /* 0x040fe20000001858 */
[----:B------:R-:W5:Y:S07]  /*195b0*/  LDSM.16.MT88.4 R152, [R186+0xf800] ;  /* 0x00f80000ba98783b */ /* 0x000f6e0000004200 */
[C---:B--2---:R-:W-:Y:S08]  /*195c0*/  HMMA.16816.F32 R92, R100.reuse, R108, R92 ;  /* 0x0000006c645c723c */ /* 0x044ff0000000185c */
[----:B------:R-:W-:Y:S08]  /*195d0*/  HMMA.16816.F32 R96, R100, R110, R96 ;  /* 0x0000006e6460723c */ /* 0x000ff00000001860 */
[C---:B---3--:R-:W-:Y:S01]  /*195e0*/  HMMA.16816.F32 R128, R140.reuse, R124, R4 ;  /* 0x0000007c8c80723c */ /* 0x048fe20000001804 */
[----:B------:R-:W2:Y:S07]  /*195f0*/  LDSM.16.MT88.4 R4, [R186+0x11800] ;  /* 0x01180000ba04783b */ /* 0x000eae0000004200 */
[C---:B------:R-:W-:Y:S01]  /*19600*/  HMMA.16816.F32 R124, R140.reuse, R126, R8 ;  /* 0x0000007e8c7c723c */ /* 0x040fe20000001808 */
[----:B------:R-:W3:Y:S07]  /*19610*/  LDSM.16.MT88.4 R8, [R168+0x5800] ;  /* 0x00580000a808783b */ /* 0x000eee0000004200 */
[C---:B------:R-:W-:Y:S01]  /*19620*/  HMMA.16816.F32 R120, R140.reuse, R116, R12 ;  /* 0x000000748c78723c */ /* 0x040fe2000000180c */
[----:B------:R-:W3:Y:S07]  /*19630*/  LDSM.16.MT88.4 R12, [R189+0x5800] ;  /* 0x00580000bd0c783b */ /* 0x000eee0000004200 */
[C---:B------:R-:W-:Y:S08]  /*19640*/  HMMA.16816.F32 R116, R140.reuse, R118, R16 ;  /* 0x000000768c74723c */ /* 0x040ff00000001810 */
[C---:B-1----:R-:W-:Y:S08]  /*19650*/  HMMA.16816.F32 R112, R140.reuse, R104, R20 ;  /* 0x000000688c70723c */ /* 0x042ff00000001814 */
[C---:B------:R-:W-:Y:S08]  /*19660*/  HMMA.16816.F32 R108, R140.reuse, R106, R24 ;  /* 0x0000006a8c6c723c */ /* 0x040ff00000001818 */
[C---:B----4-:R-:W-:Y:S08]  /*19670*/  HMMA.16816.F32 R104, R140.reuse, R144, R28 ;  /* 0x000000908c68723c */ /* 0x050ff0000000181c */
[C---:B------:R-:W-:Y:S08]  /*19680*/  HMMA.16816.F32 R100, R140.reuse, R146, R32 ;  /* 0x000000928c64723c */ /* 0x040ff00000001820 */
[C---:B-----5:R-:W-:Y:S08]  /*19690*/  HMMA.16816.F32 R36, R140.reuse, R148, R36 ;  /* 0x000000948c24723c */ /* 0x060ff00000001824 */
        /* <DEDUP_REMOVED lines=10> */
[----:B------:R-:W-:Y:S01]  /*19740*/  FADD.FTZ R5, R181, R0 ;  /* 0x00000000b5057221 */ /* 0x000fe20000010000 */
[----:B------:R-:W-:Y:S03]  /*19750*/  FADD.FTZ R0, R176, R179 ;  /* 0x000000b3b0007221 */ /* 0x000fe60000010000 */
[----:B------:R-:W-:Y:S01]  /*19760*/  FADD.FTZ R5, R180, R5 ;  /* 0x00000005b4057221 */ /* 0x000fe20000010000 */
[C---:B------:R-:W-:Y:S03]  /*19770*/  HMMA.16816.F32 R80, R140.reuse, R6, R80 ;  /* 0x000000068c50723c */ /* 0x040fe60000001850 */
[----:B------:R-:W-:Y:S01]  /*19780*/  FADD.FTZ R182, R182, R5 ;  /* 0x00000005b6b67221 */ /* 0x000fe20000010000 */
[----:B------:R-:W-:Y:S03]  /*19790*/  FADD.FTZ R0, R183, R0 ;  /* 0x00000000b7007221 */ /* 0x000fe60000010000 */
[----:B------:R-:W-:Y:S01]  /*197a0*/  FADD.FTZ R191, R191, R182 ;  /* 0x000000b6bfbf7221 */ /* 0x000fe20000010000 */
[C---:B---3--:R-:W-:Y:S03]  /*197b0*/  HMMA.16816.F32 R84, R140.reuse, R8, R84 ;  /* 0x000000088c54723c */ /* 0x048fe60000001854 */
[----:B------:R-:W-:Y:S01]  /*197c0*/  FADD.FTZ R5, R193, R0 ;  /* 0x00000000c1057221 */ /* 0x000fe20000010000 */
[----:B------:R-:W-:Y:S03]  /*197d0*/  FADD.FTZ R194, R194, R191 ;  /* 0x000000bfc2c27221 */ /* 0x000fe60000010000 */
[----:B------:R-:W-:Y:S01]  /*197e0*/  FADD.FTZ R5, R192, R5 ;  /* 0x00000005c0057221 */ /* 0x000fe20000010000 */
[C---:B------:R-:W-:Y:S03]  /*197f0*/  HMMA.16816.F32 R88, R140.reuse, R10, R88 ;  /* 0x0000000a8c58723c */ /* 0x040fe60000001858 */
[----:B------:R-:W-:Y:S01]  /*19800*/  FADD.FTZ R199, R199, R194 ;  /* 0x000000c2c7c77221 */ /* 0x000fe20000010000 */
[----:B------:R-:W-:Y:S03]  /*19810*/  FADD.FTZ R190, R190, R5 ;  /* 0x00000005bebe7221 */ /* 0x000fe60000010000 */
[----:B------:R-:W-:Y:S01]  /*19820*/  FADD.FTZ R0, R210, R199 ;  /* 0x000000c7d2007221 */ /* 0x000fe20000010000 */
[C---:B------:R-:W-:Y:S03]  /*19830*/  HMMA.16816.F32 R92, R140.reuse, R12, R92 ;  /* 0x0000000c8c5c723c */ /* 0x040fe6000000185c */
[----:B------:R-:W-:Y:S01]  /*19840*/  FADD.FTZ R215, R215, R190 ;  /* 0x000000bed7d77221 */ /* 0x000fe20000010000 */
[----:B------:R-:W-:Y:S03]  /*19850*/  FADD.FTZ R0, R217, R0 ;  /* 0x00000000d9007221 */ /* 0x000fe60000010000 */
[----:B------:R-:W-:Y:S01]  /*19860*/  FADD.FTZ R212, R212, R215 ;  /* 0x000000d7d4d47221 */ /* 0x000fe20000010000 */
[----:B------:R-:W-:Y:S03]  /*19870*/  HMMA.16816.F32 R96, R140, R14, R96 ;  /* 0x0000000e8c60723c */ /* 0x000fe60000001860 */
[----:B------:R-:W-:Y:S01]  /*19880*/  FADD.FTZ R135, R135, R0 ;  /* 0x0000000087877221 */ /* 0x000fe20000010000 */
[----:B------:R-:W-:Y:S01]  /*19890*/  MOV R0, R3 ;  /* 0x0000000300007202 */ /* 0x000fe20000000f00 */
[----:B------:R-:W-:Y:S02]  /*198a0*/  FADD.FTZ R219, R219, R212 ;  /* 0x000000d4dbdb7221 */ /* 0x000fe40000010000 */
[----:B------:R-:W-:Y:S02]  /*198b0*/  FADD.FTZ R136, R136, R135 ;  /* 0x0000008788887221 */ /* 0x000fe40000010000 */
[----:B------:R-:W-:Y:S02]  /*198c0*/  FADD.FTZ R214, R214, R219 ;  /* 0x000000dbd6d67221 */ /* 0x000fe40000010000 */
[----:B------:R-:W-:Y:S02]  /*198d0*/  FADD.FTZ R133, R133, R136 ;  /* 0x0000008885857221 */ /* 0x000fe40000010000 */
[----:B------:R-:W-:Y:S02]  /*198e0*/  FADD.FTZ R211, R221, R214 ;  /* 0x000000d6ddd37221 */ /* 0x000fe40000010000 */
[----:B------:R-:W-:Y:S01]  /*198f0*/  FADD.FTZ R209, R134, R133 ;  /* 0x0000008586d17221 */ /* 0x000fe20000010000 */
[----:B------:R-:W-:Y:S06]  /*19900*/  @P1 BRA `(.L_x_1029) ;  /* 0xffffffc4001c1947 */ /* 0x000fec000383ffff */
.L_x_1025:
        /* <DEDUP_REMOVED lines=277> */
.L_x_1031:
[----:B------:R-:W-:Y:S05]  /*1aa60*/  BSYNC.RECONVERGENT B0 ;  /* 0x0000000000007941 */ /* 0x000fea0003800200 */
.L_x_1030:
        /* <DEDUP_REMOVED lines=38> */
.L_x_1033:
[----:B------:R-:W-:Y:S05]  /*1acd0*/  BSYNC.RECONVERGENT B0 ;  /* 0x0000000000007941 */ /* 0x000fea0003800200 */
.L_x_1032:
        /* <DEDUP_REMOVED lines=23> */
.L_x_1035:
[----:B------:R-:W-:Y:S05]  /*1ae50*/  BSYNC.RECONVERGENT B0 ;  /* 0x0000000000007941 */ /* 0x000fea0003800200 */
.L_x_1034:
        /* <DEDUP_REMOVED lines=23> */
.L_x_1037:
[----:B------:R-:W-:Y:S05]  /*1afd0*/  BSYNC.RECONVERGENT B0 ;  /* 0x0000000000007941 */ /* 0x000fea0003800200 */
.L_x_1036:
        /* <DEDUP_REMOVED lines=23> */
.L_x_1038:
        /* <DEDUP_REMOVED lines=11> */
.L_x_6892:


//--------------------- .text._ZN5flash24flash_fwd_splitkv_kernelI23Flash_fwd_kernel_traitsILi192ELi64ELi64ELi4ELb0ELb0EN7cutlass6half_tE19Flash_kernel_traitsILi192ELi64ELi64ELi4ES3_EELb0ELb0ELb0ELb0ELb0ELb0ELb1ELb0EEEvNS_16Flash_fwd_paramsE --------------------------
	.section	.text._ZN5flash24flash_fwd_splitkv_kernelI23Flash_fwd_kernel_traitsILi192ELi64ELi64ELi4ELb0ELb0EN7cutlass6half_tE19Flash_kernel_traitsILi192ELi64ELi64ELi4ES3_EELb0ELb0ELb0ELb0ELb0ELb0ELb1ELb0EEEvNS_16Flash_fwd_paramsE,"ax",@progbits
	.align	128
        .global         _ZN5flash24flash_fwd_splitkv_kernelI23Flash_fwd_kernel_traitsILi192ELi64ELi64ELi4ELb0ELb0EN7cutlass6half_tE19Flash_kernel_traitsILi192ELi64ELi64ELi4ES3_EELb0ELb0ELb0ELb0ELb0ELb0ELb1ELb0EEEvNS_16Flash_fwd_paramsE
        .type           _ZN5flash24flash_fwd_splitkv_kernelI23Flash_fwd_kernel_traitsILi192ELi64ELi64ELi4ELb0ELb0EN7cutlass6half_tE19Flash_kernel_traitsILi192ELi64ELi64ELi4ES3_EELb0ELb0ELb0ELb0ELb0ELb0ELb1ELb0EEEvNS_16Flash_fwd_paramsE,@function
        .size           _ZN5flash24flash_fwd_splitkv_kernelI23Flash_fwd_kernel_traitsILi192ELi64ELi64ELi4ELb0ELb0EN7cutlass6half_tE19Flash_kernel_traitsILi192ELi64ELi64ELi4ES3_EELb0ELb0ELb0ELb0ELb0ELb0ELb1ELb0EEEvNS_16Flash_fwd_paramsE,(.L_x_6893 - _ZN5flash24flash_fwd_splitkv_kernelI23Flash_fwd_kernel_traitsILi192ELi64ELi64ELi4ELb0ELb0EN7cutlass6half_tE19Flash_kernel_traitsILi192ELi64ELi64ELi4ES3_EELb0ELb0ELb0ELb0ELb0ELb0ELb1ELb0EEEvNS_16Flash_fwd_paramsE)
        .other          _ZN5flash24flash_fwd_splitkv_kernelI23Flash_fwd_kernel_traitsILi192ELi64ELi64ELi4ELb0ELb0EN7cutlass6half_tE19Flash_kernel_traitsILi192ELi64ELi64ELi4ES3_EELb0ELb0ELb0ELb0ELb0ELb0ELb1ELb0EEEvNS_16Flash_fwd_paramsE,@"STO_CUDA_ENTRY STV_DEFAULT"
_ZN5flash24flash_fwd_splitkv_kernelI23Flash_fwd_kernel_traitsILi192ELi64ELi64ELi4ELb0ELb0EN7cutlass6half_tE19Flash_kernel_traitsILi192ELi64ELi64ELi4ES3_EELb0ELb0ELb0ELb0ELb0ELb0ELb1ELb0EEEvNS_16Flash_fwd_paramsE:
.text._ZN5flash24flash_fwd_splitkv_kernelI23Flash_fwd_kernel_traitsILi192ELi64ELi64ELi4ELb0ELb0EN7cutlass6half_tE19Flash_kernel_traitsILi192ELi64ELi64ELi4ES3_EELb0ELb0ELb0ELb0ELb0ELb0ELb1ELb0EEEvNS_16Flash_fwd_paramsE:
[----:B------:R-:W-:Y:S08]  /*0000*/  LDC R1, c[0x0][0x37c] ;  /* 0x0000df00ff017b82 */ /* 0x000ff00000000800 */
[----:B------:R-:W1:Y:S01]  /*0010*/  LDC R9, c[0x0][0x3e0] ;  /* 0x0000f800ff097b82 */ /* 0x000e620000000800 */
[----:B------:R-:W2:Y:S01]  /*0020*/  LDCU.64 UR8, c[0x0][0x460] ;  /* 0x00008c00ff0877ac */ /* 0x000ea20008000a00 */
[----:B------:R-:W-:Y:S01]  /*0030*/  IMAD.MOV.U32 R11, RZ, RZ, -0x1 ;  /* 0xffffffffff0b7424 */ /* 0x000fe200078e00ff */
[----:B------:R-:W3:Y:S05]  /*0040*/  LDCU.64 UR14, c[0x0][0x358] ;  /* 0x00006b00ff0e77ac */ /* 0x000eea0008000a00 */
[----:B------:R-:W4:Y:S01]  /*0050*/  S2UR UR10, SR_CTAID.Z ;  /* 0x00000000000a79c3 */ /* 0x000f220000002700 */
[----:B------:R-:W3:Y:S01]  /*0060*/  LDCU.64 UR4, c[0x0][0x478] ;  /* 0x00008f00ff0477ac */ /* 0x000ee20008000a00 */
[----:B------:R-:W3:Y:S01]  /*0070*/  LDCU.64 UR6, c[0x0][0x470] ;  /* 0x00008e00ff0677ac */ /* 0x000ee20008000a00 */
[----:B--2---:R-:W-:-:S04]  /*0080*/  ISETP.NE.U32.AND P4, PT, RZ, UR8, PT ;  /* 0x00000008ff007c0c */ /* 0x004fc8000bf85070 */
[----:B------:R-:W-:Y:S01]  /*0090*/  ISETP.NE.AND.EX P4, PT, RZ, UR9, PT, P4 ;  /* 0x00000009ff007c0c */ /* 0x000fe2000bf85340 */
[----:B-1----:R-:W1:Y:S01]  /*00a0*/  I2F.U32.RP R4, R9 ;  /* 0x0000000900047306 */ /* 0x002e620000209000 */
[----:B------:R-:W-:Y:S02]  /*00b0*/  ISETP.NE.U32.AND P1, PT, R9, RZ, PT ;  /* 0x000000ff0900720c */ /* 0x000fe40003f25070 */
[----:B---3--:R-:W-:-:S04]  /*00c0*/  ISETP.NE.U32.AND P3, PT, RZ, UR6, PT ;  /* 0x00000006ff007c0c */ /* 0x008fc8000bf65070 */
[----:B------:R-:W-:Y:S01]  /*00d0*/  ISETP.NE.AND.EX P3, PT, RZ, UR7, PT, P3 ;  /* 0x00000007ff007c0c */ /* 0x000fe2000bf65330 */
[----:B-1----:R-:W1:Y:S02]  /*00e0*/  MUFU.RCP R2, R4 ;  /* 0x0000000400027308 */ /* 0x002e640000001000 */
[----:B-1----:R-:W-:-:S06]  /*00f0*/  VIADD R2, R2, 0xffffffe ;  /* 0x0ffffffe02027836 */ /* 0x002fcc0000000000 */
[----:B------:R-:W1:Y:S02]  /*0100*/  F2I.FTZ.U32.TRUNC.NTZ R3, R2 ;  /* 0x0000000200037305 */ /* 0x000e64000021f000 */
[----:B-1----:R-:W-:Y:S02]  /*0110*/  IMAD.MOV R0, RZ, RZ, -R3 ;  /* 0x000000ffff007224 */ /* 0x002fe400078e0a03 */
[----:B------:R-:W-:Y:S02]  /*0120*/  IMAD.MOV.U32 R2, RZ, RZ, RZ ;  /* 0x000000ffff027224 */ /* 0x000fe400078e00ff */
[----:B------:R-:W-:-:S04]  /*0130*/  IMAD R5, R0, R9, RZ ;  /* 0x0000000900057224 */ /* 0x000fc800078e02ff */
[----:B------:R-:W-:Y:S02]  /*0140*/  IMAD.HI.U32 R5, R3, R5, R2 ;  /* 0x0000000503057227 */ /* 0x000fe400078e0002 */
[----:B------:R-:W1:Y:S04]  /*0150*/  LDC.64 R2, c[0x0][0x460] ;  /* 0x00011800ff027b82 */ /* 0x000e680000000a00 */
[----:B----4-:R-:W-:-:S04]  /*0160*/  IMAD.HI.U32 R201, R5, UR10, RZ ;  /* 0x0000000a05c97c27 */ /* 0x010fc8000f8e00ff */
[----:B------:R-:W-:-:S04]  /*0170*/  IMAD.MOV R0, RZ, RZ, -R201 ;  /* 0x000000ffff007224 */ /* 0x000fc800078e0ac9 */
[----:B------:R-:W-:-:S05]  /*0180*/  IMAD R0, R9, R0, UR10 ;  /* 0x0000000a09007e24 */ /* 0x000fca000f8e0200 */
[----:B------:R-:W-:-:S13]  /*0190*/  ISETP.GE.U32.AND P0, PT, R0, R9, PT ;  /* 0x000000090000720c */ /* 0x000fda0003f06070 */
[----:B------:R-:W-:Y:S02]  /*01a0*/  @P0 IMAD.IADD R0, R0, 0x1, -R9 ;  /* 0x0000000100000824 */ /* 0x000fe400078e0a09 */
[----:B------:R-:W-:Y:S01]  /*01b0*/  @P0 VIADD R201, R201, 0x1 ;  /* 0x00000001c9c90836 */ /* 0x000fe20000000000 */
[----:B------:R-:W-:Y:S02]  /*01c0*/  ISETP.NE.U32.AND P0, PT, RZ, UR8, PT ;  /* 0x00000008ff007c0c */ /* 0x000fe4000bf05070 */
[----:B------:R-:W-:Y:S02]  /*01d0*/  ISETP.GE.U32.AND P2, PT, R0, R9, PT ;  /* 0x000000090000720c */ /* 0x000fe40003f46070 */
[----:B------:R-:W-:-:S11]  /*01e0*/  ISETP.NE.AND.EX P0, PT, RZ, UR9, PT, P0 ;  /* 0x00000009ff007c0c */ /* 0x000fd6000bf05300 */
[----:B------:R-:W-:Y:S01]  /*01f0*/  @P2 VIADD R201, R201, 0x1 ;  /* 0x00000001c9c92836 */ /* 0x000fe20000000000 */
[----:B------:R-:W-:Y:S02]  /*0200*/  @!P1 LOP3.LUT R201, RZ, R9, RZ, 0x33, !PT ;  /* 0x00000009ffc99212 */ /* 0x000fe400078e33ff */
[----:B------:R-:W-:-:S03]  /*0210*/  ISETP.NE.U32.AND P2, PT, RZ, UR4, PT ;  /* 0x00000004ff007c0c */ /* 0x000fc6000bf45070 */
[C---:B-1----:R-:W-:Y:S01]  /*0220*/  IMAD.WIDE.U32 R6, R201.reuse, 0x4, R2 ;  /* 0x00000004c9067825 */ /* 0x042fe200078e0002 */
[----:B------:R-:W-:Y:S01]  /*0230*/  ISETP.NE.AND.EX P2, PT, RZ, UR5, PT, P2 ;  /* 0x00000005ff007c0c */ /* 0x000fe2000bf45320 */
[----:B------:R-:W1:Y:S03]  /*0240*/  LDC.64 R2, c[0x0][0x468] ;  /* 0x00011a00ff027b82 */ /* 0x000e660000000a00 */
[----:B------:R-:W2:Y:S04]  /*0250*/  @P0 LDG.E R11, desc[UR14][R6.64] ;  /* 0x0000000e060b0981 */ /* 0x000ea8000c1e1900 */
[----:B------:R-:W2:Y:S01]  /*0260*/  @P4 LDG.E R0, desc[UR14][R6.64+0x4] ;  /* 0x0000040e06004981 */ /* 0x000ea2000c1e1900 */
[----:B------:R-:W-:Y:S01]  /*0270*/  IMAD.SHL.U32 R5, R201, 0x4, RZ ;  /* 0x00000004c9057824 */ /* 0x000fe200078e00ff */
[----:B------:R-:W-:Y:S01]  /*0280*/  SHF.R.U32.HI R4, RZ, 0x1e, R201 ;  /* 0x0000001eff047819 */ /* 0x000fe200000116c9 */
[----:B------:R-:W-:-:S03]  /*0290*/  IMAD.MOV.U32 R18, RZ, RZ, RZ ;  /* 0x000000ffff127224 */ /* 0x000fc600078e00ff */
[C---:B------:R-:W-:Y:S02]  /*02a0*/  @P2 IADD3 R12, P0, PT, R5.reuse, UR4, RZ ;  /* 0x00000004050c2c10 */ /* 0x040fe4000ff1e0ff */
[C---:B------:R-:W-:Y:S02]  /*02b0*/  @P3 IADD3 R14, P1, PT, R5.reuse, UR6, RZ ;  /* 0x00000006050e3c10 */ /* 0x040fe4000ff3e0ff */
[C---:B------:R-:W-:Y:S02]  /*02c0*/  @P2 IADD3.X R13, PT, PT, R4.reuse, UR5, RZ, P0, !PT ;  /* 0x00000005040d2c10 */ /* 0x040fe400087fe4ff */
[----:B------:R-:W-:Y:S01]  /*02d0*/  @P3 IADD3.X R15, PT, PT, R4, UR7, RZ, P1, !PT ;  /* 0x00000007040f3c10 */ /* 0x000fe20008ffe4ff */
[----:B------:R-:W3:Y:S02]  /*02e0*/  LDCU.U8 UR4, c[0x0][0x532] ;  /* 0x0000a640ff0477ac */ /* 0x000ee40008000000 */
[----:B------:R-:W5:Y:S01]  /*02f0*/  @P2 LDG.E R17, desc[UR14][R12.64] ;  /* 0x0000000e0c112981 */ /* 0x000f62000c1e1900 */
[----:B-1----:R-:W-:-:S03]  /*0300*/  IADD3 R20, P0, PT, R5, R2, RZ ;  /* 0x0000000205147210 */ /* 0x002fc60007f1e0ff */
[----:B------:R1:W5:Y:S02]  /*0310*/  @P3 LDG.E R18, desc[UR14][R14.64] ;  /* 0x0000000e0e123981 */ /* 0x000364000c1e1900 */
[----:B------:R-:W-:Y:S01]  /*0320*/  IMAD.X R21, R4, 0x1, R3, P0 ;  /* 0x0000000104157824 */ /* 0x000fe200000e0603 */
[----:B------:R-:W-:-:S04]  /*0330*/  ISETP.NE.U32.AND P0, PT, R2, RZ, PT ;  /* 0x000000ff0200720c */ /* 0x000fc80003f05070 */
[----:B------:R-:W-:Y:S01]  /*0340*/  ISETP.NE.AND.EX P0, PT, R3, RZ, PT, P0 ;  /* 0x000000ff0300720c */ /* 0x000fe20003f05300 */
[----:B-1----:R-:W1:Y:S01]  /*0350*/  S2R R15, SR_CTAID.X ;  /* 0x00000000000f7919 */ /* 0x002e620000002500 */
[----:B------:R-:W4:Y:S01]  /*0360*/  @!P4 LDC R13, c[0x0][0x434] ;  /* 0x00010d00ff0dcb82 */ /* 0x000f220000000800 */
[----:B---3--:R-:W-:Y:S02]  /*0370*/  ISETP.NE.AND P1, PT, RZ, UR4, PT ;  /* 0x00000004ff007c0c */ /* 0x008fe4000bf25270 */
[----:B------:R-:W-:-:S08]  /*0380*/  ISETP.EQ.U32.AND P3, PT, R2, RZ, PT ;  /* 0x000000ff0200720c */ /* 0x000fd00003f62070 */
[----:B------:R-:W3:Y:S01]  /*0390*/  @!P0 LDC R19, c[0x0][0x438] ;  /* 0x00010e00ff138b82 */ /* 0x000ee20000000800 */
[----:B------:R-:W-:Y:S01]  /*03a0*/  ISETP.EQ.OR.EX P3, PT, R3, RZ, !P1, P3 ;  /* 0x000000ff0300720c */ /* 0x000fe20004f62730 */
[----:B------:R-:W-:-:S12]  /*03b0*/  IMAD.MOV.U32 R7, RZ, RZ, -0x1 ;  /* 0xffffffffff077424 */ /* 0x000fd800078e00ff */
[----:B------:R2:W5:Y:S01]  /*03c0*/  @!P3 LDG.E R7, desc[UR14][R20.64] ;  /* 0x0000000e1407b981 */ /* 0x000562000c1e1900 */
[----:B-1----:R-:W-:Y:S02]  /*03d0*/  IMAD.SHL.U32 R194, R15, 0x40, RZ ;  /* 0x000000400fc27824 */ /* 0x002fe400078e00ff */
[----:B--2---:R-:W-:-:S05]  /*03e0*/  @P4 IMAD.IADD R13, R0, 0x1, -R11 ;  /* 0x00000001000d4824 */ /* 0x004fca00078e0a0b */
[----:B----4-:R-:W-:Y:S01]  /*03f0*/  ISETP.GT.AND P3, PT, R13, R194, PT ;  /* 0x000000c20d00720c */ /* 0x010fe20003f64270 */
[----:B---3--:R-:W-:-:S12]  /*0400*/  @!P0 BRA `(.L_x_1039) ;  /* 0x00000000000c8947 */ /* 0x008fd80003800000 */
[----:B------:R-:W2:Y:S02]  /*0410*/  @P1 LDG.E R0, desc[UR14][R20.64+0x4] ;  /* 0x0000040e14001981 */ /* 0x000ea4000c1e1900 */
[----:B--2--5:R-:W-:-:S06]  /*0420*/  @P1 IADD3 R19, PT, PT, R0, -R7, RZ ;  /* 0x8000000700131210 */ /* 0x024fcc0007ffe0ff */
[----:B------:R1:W5:Y:S02]  /*0430*/  @!P1 LDG.E R19, desc[UR14][R20.64] ;  /* 0x0000000e14139981 */ /* 0x000364000c1e1900 */
.L_x_1039:
[----:B------:R-:W-:Y:S05]  /*0440*/  @!P3 EXIT ;  /* 0x000000000000b94d */ /* 0x000fea0003800000 */
[----:B------:R-:W2:Y:S01]  /*0450*/  LDC R0, c[0x0][0x374] ;  /* 0x0000dd00ff007b82 */ /* 0x000ea20000000800 */
[----:B-----5:R-:W-:Y:S01]  /*0460*/  @P2 IMAD.IADD R96, R17, 0x1, -R18 ;  /* 0x0000000111602824 */ /* 0x020fe200078e0a12 */
[----:B------:R-:W3:Y:S01]  /*0470*/  S2R R188, SR_TID.X ;  /* 0x0000000000bc7919 */ /* 0x000ee20000002100 */
[----:B------:R-:W-:-:S04]  /*0480*/  IMAD.MOV R16, RZ, RZ, -R201 ;  /* 0x000000ffff107224 */ /* 0x000fc800078e0ac9 */
[----:B------:R-:W-:Y:S01]  /*0490*/  IMAD R16, R9, R16, UR10 ;  /* 0x0000000a09107e24 */ /* 0x000fe2000f8e0210 */
[----:B------:R-:W4:Y:S08]  /*04a0*/  LDC R2, c[0x0][0x438] ;  /* 0x00010e00ff027b82 */ /* 0x000f300000000800 */
[----:B------:R-:W3:Y:S01]  /*04b0*/  @!P2 LDC R12, c[0x0][0x43c] ;  /* 0x00010f00ff0cab82 */ /* 0x000ee20000000800 */
[----:B--2---:R-:W-:-:S04]  /*04c0*/  IABS R10, R0 ;  /* 0x00000000000a7213 */ /* 0x004fc80000000000 */
[----:B------:R-:W1:Y:S01]  /*04d0*/  I2F.RP R6, R10 ;  /* 0x0000000a00067306 */ /* 0x000e620000209400 */
[----:B----4-:R-:W-:-:S05]  /*04e0*/  VIADD R2, R2, 0x3f ;  /* 0x0000003f02027836 */ /* 0x010fca0000000000 */
[----:B------:R-:W-:-:S04]  /*04f0*/  SHF.R.S32.HI R23, RZ, 0x1f, R2 ;  /* 0x0000001fff177819 */ /* 0x000fc80000011402 */
[----:B------:R-:W-:Y:S01]  /*0500*/  LEA.HI R23, R23, R2, RZ, 0x6 ;  /* 0x0000000217177211 */ /* 0x000fe200078f30ff */
[----:B-1----:R-:W1:Y:S01]  /*0510*/  MUFU.RCP R20, R6 ;  /* 0x0000000600147308 */ /* 0x002e620000001000 */
[-C--:B------:R-:W-:Y:S02]  /*0520*/  IABS R2, R0.reuse ;  /* 0x0000000000027213 */ /* 0x080fe40000000000 */
[----:B------:R-:W-:-:S03]  /*0530*/  LEA.HI.SX32 R23, R23, R0, 0x1a ;  /* 0x0000000017177211 */ /* 0x000fc600078fd2ff */
[----:B------:R-:W-:Y:S02]  /*0540*/  IMAD.MOV R2, RZ, RZ, -R2 ;  /* 0x000000ffff027224 */ /* 0x000fe400078e0a02 */
[----:B------:R-:W-:Y:S02]  /*0550*/  VIADD R23, R23, 0xffffffff ;  /* 0xffffffff17177836 */ /* 0x000fe40000000000 */
[----:B-1----:R-:W-:-:S04]  /*0560*/  VIADD R20, R20, 0xffffffe ;  /* 0x0ffffffe14147836 */ /* 0x002fc80000000000 */
[----:B------:R-:W1:Y:S02]  /*0570*/  F2I.FTZ.U32.TRUNC.NTZ R21, R20 ;  /* 0x0000001400157305 */ /* 0x000e64000021f000 */
[--C-:B-1----:R-:W-:Y:S02]  /*0580*/  IMAD.MOV R3, RZ, RZ, -R21.reuse ;  /* 0x000000ffff037224 */ /* 0x102fe400078e0a15 */
[----:B------:R-:W-:Y:S02]  /*0590*/  IMAD.MOV.U32 R20, RZ, RZ, RZ ;  /* 0x000000ffff147224 */ /* 0x000fe400078e00ff */
[----:B------:R-:W-:Y:S01]  /*05a0*/  IMAD R6, R3, R10, RZ ;  /* 0x0000000a03067224 */ /* 0x000fe200078e02ff */
[----:B------:R-:W-:Y:S02]  /*05b0*/  IABS R3, R23 ;  /* 0x0000001700037213 */ /* 0x000fe40000000000 */
[----:B------:R-:W-:Y:S01]  /*05c0*/  LOP3.LUT R23, R23, R0, RZ, 0x3c, !PT ;  /* 0x0000000017177212 */ /* 0x000fe200078e3cff */
[----:B------:R-:W-:-:S03]  /*05d0*/  IMAD.HI.U32 R6, R21, R6, R20 ;  /* 0x0000000615067227 */ /* 0x000fc600078e0014 */
[----:B------:R-:W-:-:S03]  /*05e0*/  ISETP.GE.AND P0, PT, R23, RZ, PT ;  /* 0x000000ff1700720c */ /* 0x000fc60003f06270 */
[----:B------:R-:W-:Y:S02]  /*05f0*/  IMAD.HI.U32 R8, R6, R3, RZ ;  /* 0x0000000306087227 */ /* 0x000fe400078e00ff */
[----:B------:R-:W1:Y:S02]  /*0600*/  S2R R6, SR_CTAID.Y ;  /* 0x0000000000067919 */ /* 0x000e640000002600 */
[----:B------:R-:W-:Y:S02]  /*0610*/  IMAD R21, R8, R2, R3 ;  /* 0x0000000208157224 */ /* 0x000fe400078e0203 */
[----:B------:R-:W2:Y:S03]  /*0620*/  @!P2 LDC.64 R2, c[0x0][0x488] ;  /* 0x00012200ff02ab82 */ /* 0x000ea60000000a00 */
[----:B------:R-:W-:-:S13]  /*0630*/  ISETP.GT.U32.AND P1, PT, R10, R21, PT ;  /* 0x000000150a00720c */ /* 0x000fda0003f24070 */
[----:B------:R-:W-:Y:S02]  /*0640*/  @!P1 IMAD.IADD R21, R21, 0x1, -R10 ;  /* 0x0000000115159824 */ /* 0x000fe400078e0a0a */
[----:B------:R-:W-:Y:S01]  /*0650*/  @!P1 VIADD R8, R8, 0x1 ;  /* 0x0000000108089836 */ /* 0x000fe20000000000 */
[----:B------:R-:W-:Y:S02]  /*0660*/  ISETP.NE.AND P1, PT, R0, RZ, PT ;  /* 0x000000ff0000720c */ /* 0x000fe40003f25270 */
[----:B------:R-:W-:Y:S02]  /*0670*/  ISETP.GE.U32.AND P4, PT, R21, R10, PT ;  /* 0x0000000a1500720c */ /* 0x000fe40003f86070 */
[----:B--2---:R-:W-:-:S04]  /*0680*/  @!P2 ISETP.NE.U32.AND P3, PT, R2, RZ, PT ;  /* 0x000000ff0200a20c */ /* 0x004fc80003f65070 */
[----:B------:R-:W-:-:S04]  /*0690*/  @!P2 ISETP.NE.AND.EX P3, PT, R3, RZ, PT, P3 ;  /* 0x000000ff0300a20c */ /* 0x000fc80003f65330 */
[----:B---3--:R-:W-:-:S03]  /*06a0*/  @!P2 SEL R12, R12, RZ, P3 ;  /* 0x000000ff0c0ca207 */ /* 0x008fc60001800000 */
[----:B------:R-:W-:Y:S01]  /*06b0*/  @P4 VIADD R8, R8, 0x1 ;  /* 0x0000000108084836 */ /* 0x000fe20000000000 */
[----:B------:R-:W-:-:S03]  /*06c0*/  @!P2 IADD3 R96, PT, PT, R12, R19, -R18 ;  /* 0x000000130c60a210 */ /* 0x000fc60007ffe812 */
[----:B------:R-:W-:Y:S01]  /*06d0*/  @!P0 IMAD.MOV R8, RZ, RZ, -R8 ;  /* 0x000000ffff088224 */ /* 0x000fe200078e0a08 */
[----:B------:R-:W-:Y:S01]  /*06e0*/  @!P1 LOP3.LUT R8, RZ, R0, RZ, 0x33, !PT ;  /* 0x00000000ff089212 */ /* 0x000fe200078e33ff */
[----:B------:R-:W-:-:S04]  /*06f0*/  VIADD R3, R96, 0x3f ;  /* 0x0000003f60037836 */ /* 0x000fc80000000000 */
[----:B-1----:R-:W-:Y:S01]  /*0700*/  IMAD R195, R8, R6, RZ ;  /* 0x0000000608c37224 */ /* 0x002fe200078e02ff */
[----:B------:R-:W-:-:S04]  /*0710*/  SHF.R.S32.HI R2, RZ, 0x1f, R3 ;  /* 0x0000001fff027819 */ /* 0x000fc80000011403 */
[----:B------:R-:W-:-:S04]  /*0720*/  LEA.HI R0, R2, R3, RZ, 0x6 ;  /* 0x0000000302007211 */ /* 0x000fc800078f30ff */
[----:B------:R-:W-:-:S04]  /*0730*/  SHF.R.S32.HI R0, RZ, 0x6, R0 ;  /* 0x00000006ff007819 */ /* 0x000fc80000011400 */
[----:B------:R-:W-:-:S04]  /*0740*/  VIADDMNMX R0, R195, R8, R0, PT ;  /* 0x00000008c3007246 */ /* 0x000fc80003800100 */
[----:B------:R-:W-:-:S13]  /*0750*/  ISETP.GE.AND P0, PT, R195, R0, PT ;  /* 0x00000000c300720c */ /* 0x000fda0003f06270 */
[----:B------:R-:W-:Y:S05]  /*0760*/  @!P0 BRA `(.L_x_1040) ;  /* 0x0000000c00408947 */ /* 0x000fea0003800000 */
[----:B------:R-:W1:Y:S01]  /*0770*/  LDC.64 R2, c[0x0][0x430] ;  /* 0x00010c00ff027b82 */ /* 0x000e620000000a00 */
[----:B------:R-:W2:Y:S01]  /*0780*/  LDCU UR4, c[0x0][0x44c] ;  /* 0x00008980ff0477ac */ /* 0x000ea20008000800 */
[----:B------:R-:W-:Y:S01]  /*0790*/  IMAD.IADD R0, R13, 0x1, -R194 ;  /* 0x000000010d007824 */ /* 0x000fe200078e0ac2 */
[----:B------:R-:W-:Y:S01]  /*07a0*/  SHF.R.U32.HI R23, RZ, 0x4, R188 ;  /* 0x00000004ff177819 */ /* 0x000fe200000116bc */
[----:B------:R-:W-:Y:S01]  /*07b0*/  IMAD.SHL.U32 R14, R188, 0x4, RZ ;  /* 0x00000004bc0e7824 */ /* 0x000fe200078e00ff */
[----:B------:R-:W-:Y:S02]  /*07c0*/  BSSY.RECONVERGENT B0, `(.L_x_1041) ;  /* 0x000001e000007945 */ /* 0x000fe40003800200 */
[C---:B------:R-:W-:Y:S01]  /*07d0*/  ISETP.GE.AND P4, PT, R23.reuse, R0, PT ;  /* 0x000000001700720c */ /* 0x040fe20003f86270 */
[C---:B------:R-:W-:Y:S01]  /*07e0*/  VIADD R21, R23.reuse, 0x8 ;  /* 0x0000000817157836 */ /* 0x040fe20000000000 */
[----:B------:R-:W-:Y:S01]  /*07f0*/  LOP3.LUT R14, R14, 0x3c, RZ, 0xc0, !PT ;  /* 0x0000003c0e0e7812 */ /* 0x000fe200078ec0ff */
[C---:B------:R-:W-:Y:S01]  /*0800*/  VIADD R17, R23.reuse, 0x18 ;  /* 0x0000001817117836 */ /* 0x040fe20000000000 */
[----:B------:R-:W-:-:S02]  /*0810*/  IADD3 R19, PT, PT, R23, 0x10, RZ ;  /* 0x0000001017137810 */ /* 0x000fc40007ffe0ff */
[-C--:B------:R-:W-:Y:S02]  /*0820*/  ISETP.GE.AND P3, PT, R21, R0.reuse, PT ;  /* 0x000000001500720c */ /* 0x080fe40003f66270 */
[-C--:B------:R-:W-:Y:S02]  /*0830*/  ISETP.GE.AND P2, PT, R19, R0.reuse, PT ;  /* 0x000000001300720c */ /* 0x080fe40003f46270 */
[----:B------:R-:W-:Y:S02]  /*0840*/  ISETP.GE.AND P1, PT, R17, R0, PT ;  /* 0x000000001100720c */ /* 0x000fe40003f26270 */
[----:B------:R-:W-:Y:S02]  /*0850*/  IADD3 R15, PT, PT, R23, 0x20, RZ ;  /* 0x00000020170f7810 */ /* 0x000fe40007ffe0ff */
[C---:B------:R-:W-:Y:S02]  /*0860*/  LOP3.LUT R12, R14.reuse, 0x40, RZ, 0xfc, !PT ;  /* 0x000000400e0c7812 */ /* 0x040fe400078efcff */
[----:B------:R-:W-:Y:S01]  /*0870*/  LOP3.LUT R10, R14, 0x80, RZ, 0xfc, !PT ;  /* 0x000000800e0a7812 */ /* 0x000fe200078efcff */
[----:B-1----:R-:W-:-:S04]  /*0880*/  IMAD R2, R6, R2, R201 ;  /* 0x0000000206027224 */ /* 0x002fc800078e02c9 */
[----:B------:R-:W-:Y:S02]  /*0890*/  IMAD R16, R2, R9, R16 ;  /* 0x0000000902107224 */ /* 0x000fe400078e0210 */
[----:B------:R-:W-:Y:S02]  /*08a0*/  IMAD R9, R23, 0xc0, R14 ;  /* 0x000000c017097824 */ /* 0x000fe400078e020e */
[----:B------:R-:W-:-:S04]  /*08b0*/  IMAD R16, R16, R3, R194 ;  /* 0x0000000310107224 */ /* 0x000fc800078e02c2 */
[----:B--2---:R-:W-:-:S05]  /*08c0*/  IMAD R8, R16, UR4, RZ ;  /* 0x0000000410087c24 */ /* 0x004fca000f8e02ff */
[----:B------:R-:W-:-:S04]  /*08d0*/  IADD3 R9, P0, PT, R8, R9, RZ ;  /* 0x0000000908097210 */ /* 0x000fc80007f1e0ff */
[----:B------:R-:W-:Y:S01]  /*08e0*/  LEA.HI.X.SX32 R8, R8, RZ, 0x1, P0 ;  /* 0x000000ff08087211 */ /* 0x000fe200000f0eff */
[----:B------:R-:W-:Y:S08]  /*08f0*/  @P4 BRA `(.L_x_1042) ;  /* 0x0000000000284947 */ /* 0x000ff00003800000 */
[----:B------:R-:W1:Y:S01]  /*0900*/  LDCU UR6, c[0x0][0x440] ;  /* 0x00008800ff0677ac */ /* 0x000e620008000800 */
[----:B------:R-:W2:Y:S01]  /*0910*/  LDCU.64 UR4, c[0x0][0x3f8] ;  /* 0x00007f00ff0477ac */ /* 0x000ea20008000a00 */
        /* <DEDUP_REMOVED lines=8> */
.L_x_1042:
[----:B------:R-:W-:Y:S05]  /*09a0*/  BSYNC.RECONVERGENT B0 ;  /* 0x0000000000007941 */ /* 0x000fea0003800200 */
.L_x_1041:
[----:B------:R-:W-:Y:S01]  /*09b0*/  BSSY.RECONVERGENT B0, `(.L_x_1043) ;  /* 0x0000014000007945 */ /* 0x000fe20003800200 */
[----:B------:R-:W-:Y:S02]  /*09c0*/  ISETP.GE.AND P0, PT, R15, R0, PT ;  /* 0x000000000f00720c */ /* 0x000fe40003f06270 */
[----:B------:R-:W-:Y:S01]  /*09d0*/  IADD3 R13, PT, PT, R23, 0x28, RZ ;  /* 0x00000028170d7810 */ /* 0x000fe20007ffe0ff */
[----:B------:R-:W-:Y:S05]  /*09e0*/  @P3 BRA `(.L_x_1044) ;  /* 0x0000000000403947 */ /* 0x000fea0003800000 */
[----:B------:R-:W2:Y:S02]  /*09f0*/  LDCU UR4, c[0x0][0x440] ;  /* 0x00008800ff0477ac */ /* 0x000ea40008000800 */
[----:B--2---:R-:W-:Y:S02]  /*0a00*/  ISETP.GE.AND P6, PT, R14, UR4, PT ;  /* 0x000000040e007c0c */ /* 0x004fe4000bfc6270 */
[----:B------:R-:W-:Y:S02]  /*0a10*/  ISETP.GE.AND P5, PT, R12, UR4, PT ;  /* 0x000000040c007c0c */ /* 0x000fe4000bfa6270 */
[----:B------:R-:W-:-:S09]  /*0a20*/  ISETP.GE.AND P4, PT, R10, UR4, PT ;  /* 0x000000040a007c0c */ /* 0x000fd2000bf86270 */
[----:B------:R-:W2:Y:S08]  /*0a30*/  @!P6 LDC.64 R6, c[0x0][0x3f8] ;  /* 0x0000fe00ff06eb82 */ /* 0x000eb00000000a00 */
[----:B------:R-:W3:Y:S08]  /*0a40*/  @!P5 LDC.64 R4, c[0x0][0x3f8] ;  /* 0x0000fe00ff04db82 */ /* 0x000ef00000000a00 */
[----:B-1----:R-:W1:Y:S01]  /*0a50*/  @!P4 LDC.64 R2, c[0x0][0x3f8] ;  /* 0x0000fe00ff02cb82 */ /* 0x002e620000000a00 */
[----:B--2---:R-:W-:-:S04]  /*0a60*/  @!P6 LEA R6, P3, R9, R6, 0x2 ;  /* 0x000000060906e211 */ /* 0x004fc800078610ff */
[C---:B------:R-:W-:Y:S02]  /*0a70*/  @!P6 LEA.HI.X R7, R9.reuse, R7, R8, 0x2, P3 ;  /* 0x000000070907e211 */ /* 0x040fe400018f1408 */
[----:B---3--:R-:W-:-:S03]  /*0a80*/  @!P5 LEA R4, P3, R9, R4, 0x2 ;  /* 0x000000040904d211 */ /* 0x008fc600078610ff */
[----:B------:R2:W-:Y:S01]  /*0a90*/  @!P6 STG.E.128 desc[UR14][R6.64+0x1800], RZ ;  /* 0x001800ff0600e986 */ /* 0x0005e2000c101d0e */
[C---:B------:R-:W-:Y:S02]  /*0aa0*/  @!P5 LEA.HI.X R5, R9.reuse, R5, R8, 0x2, P3 ;  /* 0x000000050905d211 */ /* 0x040fe400018f1408 */
[----:B-1----:R-:W-:-:S03]  /*0ab0*/  @!P4 LEA R2, P3, R9, R2, 0x2 ;  /* 0x000000020902c211 */ /* 0x002fc600078610ff */
[----:B------:R2:W-:Y:S01]  /*0ac0*/  @!P5 STG.E.128 desc[UR14][R4.64+0x1900], RZ ;  /* 0x001900ff0400d986 */ /* 0x0005e2000c101d0e */
[----:B------:R-:W-:-:S05]  /*0ad0*/  @!P4 LEA.HI.X R3, R9, R3, R8, 0x2, P3 ;  /* 0x000000030903c211 */ /* 0x000fca00018f1408 */
[----:B------:R2:W-:Y:S04]  /*0ae0*/  @!P4 STG.E.128 desc[UR14][R2.64+0x1a00], RZ ;  /* 0x001a00ff0200c986 */ /* 0x0005e8000c101d0e */
.L_x_1044:
[----:B------:R-:W-:Y:S05]  /*0af0*/  BSYNC.RECONVERGENT B0 ;  /* 0x0000000000007941 */ /* 0x000fea0003800200 */
.L_x_1043:
[----:B------:R-:W-:Y:S01]  /*0b00*/  BSSY.RECONVERGENT B0, `(.L_x_1045) ;  /* 0x0000014000007945 */ /* 0x000fe20003800200 */
[----:B------:R-:W-:Y:S02]  /*0b10*/  ISETP.GE.AND P4, PT, R13, R0, PT ;  /* 0x000000000d00720c */ /* 0x000fe40003f86270 */
[----:B------:R-:W-:Y:S01]  /*0b20*/  IADD3 R11, PT, PT, R23, 0x30, RZ ;  /* 0x00000030170b7810 */ /* 0x000fe20007ffe0ff */
[----:B------:R-:W-:Y:S05]  /*0b30*/  @P2 BRA `(.L_x_1046) ;  /* 0x0000000000402947 */ /* 0x000fea0003800000 */
[----:B------:R-:W3:Y:S02]  /*0b40*/  LDCU UR4, c[0x0][0x440] ;  /* 0x00008800ff0477ac */ /* 0x000ee40008000800 */
[----:B---3--:R-:W-:Y:S02]  /*0b50*/  ISETP.GE.AND P6, PT, R14, UR4, PT ;  /* 0x000000040e007c0c */ /* 0x008fe4000bfc6270 */
[----:B------:R-:W-:Y:S02]  /*0b60*/  ISETP.GE.AND P5, PT, R12, UR4, PT ;  /* 0x000000040c007c0c */ /* 0x000fe4000bfa6270 */
[----:B------:R-:W-:-:S09]  /*0b70*/  ISETP.GE.AND P3, PT, R10, UR4, PT ;  /* 0x000000040a007c0c */ /* 0x000fd2000bf66270 */
[----:B--2---:R-:W2:Y:S08]  /*0b80*/  @!P6 LDC.64 R6, c[0x0][0x3f8] ;  /* 0x0000fe00ff06eb82 */ /* 0x004eb00000000a00 */
        /* <DEDUP_REMOVED lines=11> */
.L_x_1046:
[----:B------:R-:W-:Y:S05]  /*0c40*/  BSYNC.RECONVERGENT B0 ;  /* 0x0000000000007941 */ /* 0x000fea0003800200 */
.L_x_1045:
[----:B------:R-:W-:Y:S01]  /*0c50*/  BSSY.RECONVERGENT B0, `(.L_x_1047) ;  /* 0x0000014000007945 */ /* 0x000fe20003800200 */
[----:B------:R-:W-:Y:S02]  /*0c60*/  ISETP.GE.AND P5, PT, R11, R0, PT ;  /* 0x000000000b00720c */ /* 0x000fe40003fa6270 */
[----:B------:R-:W-:Y:S01]  /*0c70*/  IADD3 R25, PT, PT, R23, 0x38, RZ ;  /* 0x0000003817197810 */ /* 0x000fe20007ffe0ff */
[----:B------:R-:W-:Y:S05]  /*0c80*/  @P1 BRA `(.L_x_1048) ;  /* 0x0000000000401947 */ /* 0x000fea0003800000 */
[----:B------:R-:W4:Y:S02]  /*0c90*/  LDCU UR4, c[0x0][0x440] ;  /* 0x00008800ff0477ac */ /* 0x000f240008000800 */
[----:B----4-:R-:W-:Y:S02]  /*0ca0*/  ISETP.GE.AND P6, PT, R14, UR4, PT ;  /* 0x000000040e007c0c */ /* 0x010fe4000bfc6270 */
[----:B------:R-:W-:Y:S02]  /*0cb0*/  ISETP.GE.AND P3, PT, R12, UR4, PT ;  /* 0x000000040c007c0c */ /* 0x000fe4000bf66270 */
[----:B------:R-:W-:-:S09]  /*0cc0*/  ISETP.GE.AND P2, PT, R10, UR4, PT ;  /* 0x000000040a007c0c */ /* 0x000fd2000bf46270 */
[----:B--23--:R-:W2:Y:S08]  /*0cd0*/  @!P6 LDC.64 R6, c[0x0][0x3f8] ;  /* 0x0000fe00ff06eb82 */ /* 0x00ceb00000000a00 */
        /* <DEDUP_REMOVED lines=11> */
.L_x_1048:
[----:B------:R-:W-:Y:S05]  /*0d90*/  BSYNC.RECONVERGENT B0 ;  /* 0x0000000000007941 */ /* 0x000fea0003800200 */
.L_x_1047:
[----:B------:R-:W-:Y:S01]  /*0da0*/  BSSY.RECONVERGENT B0, `(.L_x_1049) ;  /* 0x0000013000007945 */ /* 0x000fe20003800200 */
[----:B------:R-:W-:-:S03]  /*0db0*/  ISETP.GE.AND P6, PT, R25, R0, PT ;  /* 0x000000001900720c */ /* 0x000fc60003fc6270 */
[----:B------:R-:W-:Y:S10]  /*0dc0*/  @P0 BRA `(.L_x_1050) ;  /* 0x0000000000400947 */ /* 0x000ff40003800000 */
[----:B------:R-:W5:Y:S02]  /*0dd0*/  LDCU UR4, c[0x0][0x440] ;  /* 0x00008800ff0477ac */ /* 0x000f640008000800 */
[----:B-----5:R-:W-:Y:S02]  /*0de0*/  ISETP.GE.AND P3, PT, R14, UR4, PT ;  /* 0x000000040e007c0c */ /* 0x020fe4000bf66270 */
[----:B------:R-:W-:Y:S02]  /*0df0*/  ISETP.GE.AND P2, PT, R12, UR4, PT ;  /* 0x000000040c007c0c */ /* 0x000fe4000bf46270 */
[----:B------:R-:W-:-:S09]  /*0e00*/  ISETP.GE.AND P1, PT, R10, UR4, PT ;  /* 0x000000040a007c0c */ /* 0x000fd2000bf26270 */
[----:B--234-:R-:W2:Y:S08]  /*0e10*/  @!P3 LDC.64 R6, c[0x0][0x3f8] ;  /* 0x0000fe00ff06bb82 */ /* 0x01ceb00000000a00 */
        /* <DEDUP_REMOVED lines=11> */
.L_x_1050:
[----:B------:R-:W-:Y:S05]  /*0ed0*/  BSYNC.RECONVERGENT B0 ;  /* 0x0000000000007941 */ /* 0x000fea0003800200 */
.L_x_1049:
[----:B------:R-:W-:Y:S04]  /*0ee0*/  BSSY.RECONVERGENT B0, `(.L_x_1051) ;  /* 0x0000012000007945 */ /* 0x000fe80003800200 */
[----:B------:R-:W-:Y:S05]  /*0ef0*/  @P4 BRA `(.L_x_1052) ;  /* 0x0000000000404947 */ /* 0x000fea0003800000 */
        /* <DEDUP_REMOVED lines=16> */
.L_x_1052:
[----:B------:R-:W-:Y:S05]  /*1000*/  BSYNC.RECONVERGENT B0 ;  /* 0x0000000000007941 */ /* 0x000fea0003800200 */
.L_x_1051:
        /* <DEDUP_REMOVED lines=18> */
.L_x_1054:
[----:B------:R-:W-:Y:S05]  /*1130*/  BSYNC.RECONVERGENT B0 ;  /* 0x0000000000007941 */ /* 0x000fea0003800200 */
.L_x_1053:
        /* <DEDUP_REMOVED lines=18> */
.L_x_1056:
[----:B------:R-:W-:Y:S05]  /*1260*/  BSYNC.RECONVERGENT B0 ;  /* 0x0000000000007941 */ /* 0x000fea0003800200 */
.L_x_1055:
[----:B------:R-:W1:Y:S01]  /*1270*/  LDCU.64 UR4, c[0x0][0x428] ;  /* 0x00008500ff0477ac */ /* 0x000e620008000a00 */
[----:B------:R-:W-:-:S04]  /*1280*/  ISETP.NE.AND P0, PT, R14, RZ, PT ;  /* 0x000000ff0e00720c */ /* 0x000fc80003f05270 */
[-C--:B------:R-:W-:Y:S02]  /*1290*/  ISETP.GE.OR P1, PT, R23, R0.reuse, P0 ;  /* 0x000000001700720c */ /* 0x080fe40000726670 */
[C---:B------:R-:W-:Y:S02]  /*12a0*/  IADD3 R23, P2, PT, R16.reuse, R23, RZ ;  /* 0x0000001710177210 */ /* 0x040fe40007f5e0ff */
[-C--:B------:R-:W-:Y:S02]  /*12b0*/  ISETP.GE.OR P6, PT, R21, R0.reuse, P0 ;  /* 0x000000001500720c */ /* 0x080fe400007c6670 */
[----:B------:R-:W-:Y:S02]  /*12c0*/  LEA.HI.X.SX32 R16, R16, RZ, 0x1, P2 ;  /* 0x000000ff10107211 */ /* 0x000fe400010f0eff */
[-C--:B------:R-:W-:Y:S02]  /*12d0*/  ISETP.GE.OR P5, PT, R19, R0.reuse, P0 ;  /* 0x000000001300720c */ /* 0x080fe400007a6670 */
[----:B------:R-:W-:-:S02]  /*12e0*/  ISETP.GE.OR P4, PT, R17, R0, P0 ;  /* 0x000000001100720c */ /* 0x000fc40000786670 */
[----:B------:R-:W-:Y:S01]  /*12f0*/  ISETP.GE.OR P3, PT, R15, R0, P0 ;  /* 0x000000000f00720c */ /* 0x000fe20000766670 */
[----:B--234-:R-:W-:Y:S01]  /*1300*/  @!P1 IMAD.MOV.U32 R5, RZ, RZ, -0x800000 ;  /* 0xff800000ff059424 */ /* 0x01cfe200078e00ff */
[----:B-1----:R-:W-:-:S03]  /*1310*/  LEA R2, P2, R23, UR4, 0x2 ;  /* 0x0000000417027c11 */ /* 0x002fc6000f8410ff */
[----:B------:R-:W-:Y:S01]  /*1320*/  @!P6 IMAD.MOV.U32 R17, RZ, RZ, -0x800000 ;  /* 0xff800000ff11e424 */ /* 0x000fe200078e00ff */
[----:B------:R-:W-:Y:S02]  /*1330*/  LEA.HI.X R3, R23, UR5, R16, 0x2, P2 ;  /* 0x0000000517037c11 */ /* 0x000fe400090f1410 */
[-C--:B------:R-:W-:Y:S01]  /*1340*/  ISETP.GE.OR P2, PT, R13, R0.reuse, P0 ;  /* 0x000000000d00720c */ /* 0x080fe20000746670 */
[----:B------:R-:W-:Y:S02]  /*1350*/  @!P5 IMAD.MOV.U32 R15, RZ, RZ, -0x800000 ;  /* 0xff800000ff0fd424 */ /* 0x000fe400078e00ff */
[----:B------:R1:W-:Y:S01]  /*1360*/  @!P1 STG.E desc[UR14][R2.64], R5 ;  /* 0x0000000502009986 */ /* 0x0003e2000c10190e */
[-C--:B------:R-:W-:Y:S01]  /*1370*/  ISETP.GE.OR P1, PT, R11, R0.reuse, P0 ;  /* 0x000000000b00720c */ /* 0x080fe20000726670 */
[----:B------:R-:W-:Y:S01]  /*1380*/  @!P4 IMAD.MOV.U32 R13, RZ, RZ, -0x800000 ;  /* 0xff800000ff0dc424 */ /* 0x000fe200078e00ff */
[----:B------:R-:W-:Y:S01]  /*1390*/  ISETP.GE.OR P0, PT, R25, R0, P0 ;  /* 0x000000001900720c */ /* 0x000fe20000706670 */
[----:B------:R-:W-:Y:S01]  /*13a0*/  @!P3 IMAD.MOV.U32 R11, RZ, RZ, -0x800000 ;  /* 0xff800000ff0bb424 */ /* 0x000fe200078e00ff */
[----:B------:R1:W-:Y:S04]  /*13b0*/  @!P6 STG.E desc[UR14][R2.64+0x20], R17 ;  /* 0x000020110200e986 */ /* 0x0003e8000c10190e */
[----:B------:R1:W-:Y:S01]  /*13c0*/  @!P5 STG.E desc[UR14][R2.64+0x40], R15 ;  /* 0x0000400f0200d986 */ /* 0x0003e2000c10190e */
[----:B------:R-:W-:-:S03]  /*13d0*/  @!P2 IMAD.MOV.U32 R9, RZ, RZ, -0x800000 ;  /* 0xff800000ff09a424 */ /* 0x000fc600078e00ff */
[----:B------:R1:W-:Y:S01]  /*13e0*/  @!P4 STG.E desc[UR14][R2.64+0x60], R13 ;  /* 0x0000600d0200c986 */ /* 0x0003e2000c10190e */
[----:B------:R-:W-:-:S03]  /*13f0*/  @!P1 IMAD.MOV.U32 R7, RZ, RZ, -0x800000 ;  /* 0xff800000ff079424 */ /* 0x000fc600078e00ff */
[----:B------:R1:W-:Y:S04]  /*1400*/  @!P3 STG.E desc[UR14][R2.64+0x80], R11 ;  /* 0x0000800b0200b986 */ /* 0x0003e8000c10190e */
[----:B------:R1:W-:Y:S04]  /*1410*/  @!P2 STG.E desc[UR14][R2.64+0xa0], R9 ;  /* 0x0000a0090200a986 */ /* 0x0003e8000c10190e */
[----:B------:R1:W-:Y:S01]  /*1420*/  @!P1 STG.E desc[UR14][R2.64+0xc0], R7 ;  /* 0x0000c00702009986 */ /* 0x0003e2000c10190e */
[----:B------:R-:W-:Y:S05]  /*1430*/  @P0 EXIT ;  /* 0x000000000000094d */ /* 0x000fea0003800000 */
[----:B-1----:R-:W-:-:S05]  /*1440*/  MOV R5, 0xff800000 ;  /* 0xff80000000057802 */ /* 0x002fca0000000f00 */
[----:B------:R-:W-:Y:S01]  /*1450*/  STG.E desc[UR14][R2.64+0xe0], R5 ;  /* 0x0000e00502007986 */ /* 0x000fe2000c10190e */
[----:B------:R-:W-:Y:S05]  /*1460*/  EXIT ;  /* 0x000000000000794d */ /* 0x000fea0003800000 */
.L_x_1040:
[----:B------:R-:W1:Y:S01]  /*1470*/  LDCU.64 UR4, c[0x0][0x4d8] ;  /* 0x00009b00ff0477ac */ /* 0x000e620008000a00 */
[----:B------:R-:W-:Y:S01]  /*1480*/  MOV R8, R201 ;  /* 0x000000c900087202 */ /* 0x000fe20000000f00 */
[----:B------:R-:W2:Y:S01]  /*1490*/  LDCU.64 UR8, c[0x0][0x4e0] ;  /* 0x00009c00ff0877ac */ /* 0x000ea20008000a00 */
[----:B-1----:R-:W-:-:S04]  /*14a0*/  UISETP.NE.U32.AND UP1, UPT, UR4, URZ, UPT ;  /* 0x000000ff0400728c */ /* 0x002fc8000bf25070 */
[----:B------:R-:W-:Y:S02]  /*14b0*/  UISETP.NE.AND.EX UP1, UPT, UR5, URZ, UPT, UP1 ;  /* 0x000000ff0500728c */ /* 0x000fe4000bf25310 */
[----:B--2---:R-:W-:-:S04]  /*14c0*/  UISETP.NE.U32.AND UP0, UPT, UR8, URZ, UPT ;  /* 0x000000ff0800728c */ /* 0x004fc8000bf05070 */
[----:B------:R-:W-:-:S03]  /*14d0*/  UISETP.NE.AND.EX UP0, UPT, UR9, URZ, UPT, UP0 ;  /* 0x000000ff0900728c */ /* 0x000fc6000bf05300 */
[----:B------:R-:W-:Y:S08]  /*14e0*/  BRA.U !UP1, `(.L_x_1057) ;  /* 0x00000001090c7547 */ /* 0x000ff0000b800000 */
[----:B------:R-:W-:-:S04]  /*14f0*/  IADD3 R8, P0, PT, R5, UR4, RZ ;  /* 0x0000000405087c10 */ /* 0x000fc8000ff1e0ff */
[----:B------:R-:W-:-:S05]  /*1500*/  IADD3.X R9, PT, PT, R4, UR5, RZ, P0, !PT ;  /* 0x0000000504097c10 */ /* 0x000fca00087fe4ff */
[----:B------:R1:W5:Y:S04]  /*1510*/  LDG.E R8, desc[UR14][R8.64] ;  /* 0x0000000e08087981 */ /* 0x000368000c1e1900 */
.L_x_1057:
[----:B------:R-:W-:Y:S05]  /*1520*/  BRA.U !UP0, `(.L_x_1058) ;  /* 0x00000005087c7547 */ /* 0x000fea000b800000 */
[----:B------:R-:W2:Y:S01]  /*1530*/  LDC R17, c[0x0][0x4f0] ;  /* 0x00013c00ff117b82 */ /* 0x000ea20000000800 */
[----:B------:R-:W-:Y:S01]  /*1540*/  LEA R6, R0, 0xffffffc0, 0x6 ;  /* 0xffffffc000067811 */ /* 0x000fe200078e30ff */
[----:B------:R-:W3:Y:S03]  /*1550*/  LDCU.64 UR4, c[0x0][0x4e8] ;  /* 0x00009d00ff0477ac */ /* 0x000ee60008000a00 */
[----:B------:R-:W-:Y:S01]  /*1560*/  IABS R2, R6 ;  /* 0x0000000600027213 */ /* 0x000fe20000000000 */
[----:B------:R-:W4:Y:S01]  /*1570*/  LDCU.64 UR6, c[0x0][0x3a0] ;  /* 0x00007400ff0677ac */ /* 0x000f220008000a00 */
[----:B------:R-:W4:Y:S01]  /*1580*/  LDCU.64 UR12, c[0x0][0x3b8] ;  /* 0x00007700ff0c77ac */ /* 0x000f220008000a00 */
[----:B------:R-:W4:Y:S01]  /*1590*/  LDCU.64 UR10, c[0x0][0x3c0] ;  /* 0x00007800ff0a77ac */ /* 0x000f220008000a00 */
[----:B--2---:R-:W-:-:S04]  /*15a0*/  IABS R4, R17 ;  /* 0x0000001100047213 */ /* 0x004fc80000000000 */
[----:B------:R-:W2:Y:S08]  /*15b0*/  I2F.RP R5, R4 ;  /* 0x0000000400057306 */ /* 0x000eb00000209400 */
[----:B--2--5:R-:W2:Y:S02]  /*15c0*/  MUFU.RCP R8, R5 ;  /* 0x0000000500087308 */ /* 0x024ea40000001000 */
[----:B--2---:R-:W-:-:S06]  /*15d0*/  IADD3 R8, PT, PT, R8, 0xffffffe, RZ ;  /* 0x0ffffffe08087810 */ /* 0x004fcc0007ffe0ff */
[----:B-1----:R-:W1:Y:S02]  /*15e0*/  F2I.FTZ.U32.TRUNC.NTZ R9, R8 ;  /* 0x0000000800097305 */ /* 0x002e64000021f000 */
[----:B-1----:R-:W-:Y:S01]  /*15f0*/  IADD3 R3, PT, PT, RZ, -R9, RZ ;  /* 0x80000009ff037210 */ /* 0x002fe20007ffe0ff */
[----:B------:R-:W-:-:S04]  /*1600*/  IMAD.MOV.U32 R8, RZ, RZ, RZ ;  /* 0x000000ffff087224 */ /* 0x000fc800078e00ff */
[----:B------:R-:W-:-:S04]  /*1610*/  IMAD R3, R3, R4, RZ ;  /* 0x0000000403037224 */ /* 0x000fc800078e02ff */
[----:B------:R-:W-:-:S06]  /*1620*/  IMAD.HI.U32 R3, R9, R3, R8 ;  /* 0x0000000309037227 */ /* 0x000fcc00078e0008 */
[----:B------:R-:W-:-:S05]  /*1630*/  IMAD.HI.U32 R7, R3, R2, RZ ;  /* 0x0000000203077227 */ /* 0x000fca00078e00ff */
[----:B------:R-:W-:-:S05]  /*1640*/  IADD3 R3, PT, PT, -R7, RZ, RZ ;  /* 0x000000ff07037210 */ /* 0x000fca0007ffe1ff */
[----:B------:R-:W-:Y:S01]  /*1650*/  IMAD R3, R4, R3, R2 ;  /* 0x0000000304037224 */ /* 0x000fe200078e0202 */
[----:B------:R-:W-:-:S04]  /*1660*/  LOP3.LUT R2, R6, R17, RZ, 0x3c, !PT ;  /* 0x0000001106027212 */ /* 0x000fc800078e3cff */
[----:B------:R-:W-:Y:S02]  /*1670*/  ISETP.GT.U32.AND P2, PT, R4, R3, PT ;  /* 0x000000030400720c */ /* 0x000fe40003f44070 */
[----:B------:R-:W-:-:S11]  /*1680*/  ISETP.GE.AND P1, PT, R2, RZ, PT ;  /* 0x000000ff0200720c */ /* 0x000fd60003f26270 */
[----:B------:R-:W-:Y:S01]  /*1690*/  @!P2 IMAD.IADD R3, R3, 0x1, -R4 ;  /* 0x000000010303a824 */ /* 0x000fe200078e0a04 */
[----:B------:R-:W-:Y:S02]  /*16a0*/  @!P2 IADD3 R7, PT, PT, R7, 0x1, RZ ;  /* 0x000000010707a810 */ /* 0x000fe40007ffe0ff */
[----:B------:R-:W-:Y:S02]  /*16b0*/  ISETP.NE.AND P2, PT, R17, RZ, PT ;  /* 0x000000ff1100720c */ /* 0x000fe40003f45270 */
[----:B------:R-:W-:Y:S01]  /*16c0*/  ISETP.GE.U32.AND P0, PT, R3, R4, PT ;  /* 0x000000040300720c */ /* 0x000fe20003f06070 */
[----:B---3--:R-:W-:-:S04]  /*16d0*/  IMAD.WIDE.U32 R2, R201, UR4, RZ ;  /* 0x00000004c9027c25 */ /* 0x008fc8000f8e00ff */
[----:B------:R-:W-:Y:S01]  /*16e0*/  IMAD R203, R201, UR5, R3 ;  /* 0x00000005c9cb7c24 */ /* 0x000fe2000f8e0203 */
[----:B------:R-:W1:Y:S01]  /*16f0*/  LDCU.64 UR4, c[0x0][0x3a8] ;  /* 0x00007500ff0477ac */ /* 0x000e620008000a00 */
[----:B------:R-:W2:Y:S06]  /*1700*/  LDC R3, c[0x0][0x3e8] ;  /* 0x0000fa00ff037b82 */ /* 0x000eac0000000800 */
[----:B------:R-:W-:Y:S01]  /*1710*/  @P0 VIADD R7, R7, 0x1 ;  /* 0x0000000107070836 */ /* 0x000fe20000000000 */
[----:B------:R-:W-:-:S04]  /*1720*/  LEA R202, P0, R2, UR8, 0x2 ;  /* 0x0000000802ca7c11 */ /* 0x000fc8000f8010ff */
[----:B------:R-:W-:Y:S02]  /*1730*/  @!P1 IADD3 R7, PT, PT, -R7, RZ, RZ ;  /* 0x000000ff07079210 */ /* 0x000fe40007ffe1ff */
[----:B------:R-:W-:Y:S02]  /*1740*/  LEA.HI.X R203, R2, UR9, R203, 0x2, P0 ;  /* 0x0000000902cb7c11 */ /* 0x000fe400080f14cb */
[----:B------:R-:W-:-:S05]  /*1750*/  @!P2 LOP3.LUT R7, RZ, R17, RZ, 0x33, !PT ;  /* 0x00000011ff07a212 */ /* 0x000fca00078e33ff */
[----:B------:R-:W-:-:S06]  /*1760*/  IMAD.WIDE R18, R7, 0x4, R202 ;  /* 0x0000000407127825 */ /* 0x000fcc00078e02ca */
[----:B------:R-:W3:Y:S01]  /*1770*/  LDG.E R18, desc[UR14][R18.64] ;  /* 0x0000000e12127981 */ /* 0x000ee2000c1e1900 */
[----:B--2---:R-:W-:Y:S01]  /*1780*/  IABS R2, R3 ;  /* 0x0000000300027213 */ /* 0x004fe20000000000 */
[----:B------:R-:W-:-:S03]  /*1790*/  IMAD.MOV R7, RZ, RZ, -R7 ;  /* 0x000000ffff077224 */ /* 0x000fc600078e0a07 */
[----:B------:R-:W2:Y:S01]  /*17a0*/  I2F.RP R10, R2 ;  /* 0x00000002000a7306 */ /* 0x000ea20000209400 */
[----:B------:R-:W-:-:S05]  /*17b0*/  IMAD R6, R17, R7, R6 ;  /* 0x0000000711067224 */ /* 0x000fca00078e0206 */
[----:B------:R-:W-:Y:S02]  /*17c0*/  SHF.R.S32.HI R7, RZ, 0x1f, R6 ;  /* 0x0000001fff077819 */ /* 0x000fe40000011406 */
[----:B--2---:R-:W2:Y:S02]  /*17d0*/  MUFU.RCP R8, R10 ;  /* 0x0000000a00087308 */ /* 0x004ea40000001000 */
[----:B--2---:R-:W-:-:S06]  /*17e0*/  IADD3 R8, PT, PT, R8, 0xffffffe, RZ ;  /* 0x0ffffffe08087810 */ /* 0x004fcc0007ffe0ff */
[----:B------:R-:W2:Y:S02]  /*17f0*/  F2I.FTZ.U32.TRUNC.NTZ R9, R8 ;  /* 0x0000000800097305 */ /* 0x000ea4000021f000 */
[----:B--2---:R-:W-:Y:S01]  /*1800*/  IMAD.MOV R4, RZ, RZ, -R9 ;  /* 0x000000ffff047224 */ /* 0x004fe200078e0a09 */
[----:B------:R-:W-:-:S03]  /*1810*/  MOV R8, RZ ;  /* 0x000000ff00087202 */ /* 0x000fc60000000f00 */
[----:B------:R-:W-:Y:S01]  /*1820*/  IMAD R5, R4, R2, RZ ;  /* 0x0000000204057224 */ /* 0x000fe200078e02ff */
[----:B------:R-:W-:-:S03]  /*1830*/  IABS R4, R16 ;  /* 0x0000001000047213 */ /* 0x000fc60000000000 */
[----:B------:R-:W-:-:S06]  /*1840*/  IMAD.HI.U32 R5, R9, R5, R8 ;  /* 0x0000000509057227 */ /* 0x000fcc00078e0008 */
[----:B------:R-:W-:-:S05]  /*1850*/  IMAD.HI.U32 R9, R5, R4, RZ ;  /* 0x0000000405097227 */ /* 0x000fca00078e00ff */
[----:B------:R-:W-:-:S05]  /*1860*/  IADD3 R5, PT, PT, -R9, RZ, RZ ;  /* 0x000000ff09057210 */ /* 0x000fca0007ffe1ff */
[----:B------:R-:W-:Y:S01]  /*1870*/  IMAD R5, R2, R5, R4 ;  /* 0x0000000502057224 */ /* 0x000fe200078e0204 */
[----:B----4-:R-:W-:-:S04]  /*1880*/  MOV R4, UR10 ;  /* 0x0000000a00047c02 */ /* 0x010fc80008000f00 */
[----:B------:R-:W-:-:S13]  /*1890*/  ISETP.GT.U32.AND P1, PT, R2, R5, PT ;  /* 0x000000050200720c */ /* 0x000fda0003f24070 */
[----:B------:R-:W-:Y:S01]  /*18a0*/  @!P1 IMAD.IADD R5, R5, 0x1, -R2 ;  /* 0x0000000105059824 */ /* 0x000fe200078e0a02 */
[----:B------:R-:W-:Y:S02]  /*18b0*/  @!P1 IADD3 R9, PT, PT, R9, 0x1, RZ ;  /* 0x0000000109099810 */ /* 0x000fe40007ffe0ff */
[----:B------:R-:W-:Y:S02]  /*18c0*/  ISETP.NE.AND P1, PT, R3, RZ, PT ;  /* 0x000000ff0300720c */ /* 0x000fe40003f25270 */
[----:B------:R-:W-:Y:S02]  /*18d0*/  ISETP.GE.U32.AND P2, PT, R5, R2, PT ;  /* 0x000000020500720c */ /* 0x000fe40003f46070 */
[----:B------:R-:W-:-:S04]  /*18e0*/  LOP3.LUT R2, R16, R3, RZ, 0x3c, !PT ;  /* 0x0000000310027212 */ /* 0x000fc800078e3cff */
[----:B------:R-:W-:Y:S01]  /*18f0*/  ISETP.GE.AND P0, PT, R2, RZ, PT ;  /* 0x000000ff0200720c */ /* 0x000fe20003f06270 */
[----:B------:R-:W-:-:S04]  /*1900*/  IMAD.U32 R2, RZ, RZ, UR12 ;  /* 0x0000000cff027e24 */ /* 0x000fc8000f8e00ff */
[----:B------:R-:W-:Y:S02]  /*1910*/  IMAD R8, R7, R2, RZ ;  /* 0x0000000207087224 */ /* 0x000fe400078e02ff */
[----:B------:R-:W-:Y:S01]  /*1920*/  @P2 IADD3 R9, PT, PT, R9, 0x1, RZ ;  /* 0x0000000109092810 */ /* 0x000fe20007ffe0ff */
[----:B------:R-:W-:-:S05]  /*1930*/  IMAD R7, R7, R4, RZ ;  /* 0x0000000407077224 */ /* 0x000fca00078e02ff */
[----:B------:R-:W-:Y:S02]  /*1940*/  @!P0 IADD3 R9, PT, PT, -R9, RZ, RZ ;  /* 0x000000ff09098210 */ /* 0x000fe40007ffe1ff */
[----:B------:R-:W-:Y:S02]  /*1950*/  @!P1 LOP3.LUT R9, RZ, R3, RZ, 0x33, !PT ;  /* 0x00000003ff099212 */ /* 0x000fe400078e33ff */
[----:B---3--:R-:W-:Y:S01]  /*1960*/  SHF.R.S32.HI R5, RZ, 0x1f, R18 ;  /* 0x0000001fff057819 */ /* 0x008fe20000011412 */
[----:B------:R-:W-:-:S04]  /*1970*/  IMAD.WIDE.U32 R20, R18, UR6, RZ ;  /* 0x0000000612147c25 */ /* 0x000fc8000f8e00ff */
[C---:B------:R-:W-:Y:S02]  /*1980*/  IMAD R19, R5.reuse, UR6, RZ ;  /* 0x0000000605137c24 */ /* 0x040fe4000f8e02ff */
[----:B-1----:R-:W-:Y:S02]  /*1990*/  IMAD R5, R5, UR4, RZ ;  /* 0x0000000405057c24 */ /* 0x002fe4000f8e02ff */
[C---:B------:R-:W-:Y:S02]  /*19a0*/  IMAD R19, R18.reuse, UR7, R19 ;  /* 0x0000000712137c24 */ /* 0x040fe4000f8e0213 */
[C---:B------:R-:W-:Y:S01]  /*19b0*/  IMAD R3, R18.reuse, UR5, R5 ;  /* 0x0000000512037c24 */ /* 0x040fe2000f8e0205 */
[----:B------:R-:W-:Y:S02]  /*19c0*/  MOV R5, UR11 ;  /* 0x0000000b00057c02 */ /* 0x000fe40008000f00 */
[----:B------:R-:W-:Y:S01]  /*19d0*/  IADD3 R21, PT, PT, R21, R19, RZ ;  /* 0x0000001315157210 */ /* 0x000fe20007ffe0ff */
[----:B------:R-:W-:Y:S01]  /*19e0*/  IMAD.WIDE.U32 R18, R18, UR4, RZ ;  /* 0x0000000412127c25 */ /* 0x000fe2000f8e00ff */
[----:B------:R-:W1:Y:S03]  /*19f0*/  LDCU.128 UR4, c[0x0][0x3d0] ;  /* 0x00007a00ff0477ac */ /* 0x000e660008000c00 */
[----:B------:R-:W-:Y:S01]  /*1a00*/  IMAD.WIDE.U32 R20, R6, R2, R20 ;  /* 0x0000000206147225 */ /* 0x000fe200078e0014 */
[----:B------:R-:W-:-:S03]  /*1a10*/  IADD3 R19, PT, PT, R19, R3, RZ ;  /* 0x0000000313137210 */ /* 0x000fc60007ffe0ff */
[----:B------:R-:W-:Y:S02]  /*1a20*/  IMAD.U32 R3, RZ, RZ, UR13 ;  /* 0x0000000dff037e24 */ /* 0x000fe4000f8e00ff */
[C---:B------:R-:W-:Y:S02]  /*1a30*/  IMAD R7, R6.reuse, R5, R7 ;  /* 0x0000000506077224 */ /* 0x040fe400078e0207 */
[C---:B------:R-:W-:Y:S02]  /*1a40*/  IMAD R8, R6.reuse, R3, R8 ;  /* 0x0000000306087224 */ /* 0x040fe400078e0208 */
[----:B------:R-:W-:Y:S01]  /*1a50*/  IMAD.WIDE.U32 R18, R6, R4, R18 ;  /* 0x0000000406127225 */ /* 0x000fe200078e0012 */
[----:B------:R-:W-:Y:S02]  /*1a60*/  SHF.R.S32.HI R6, RZ, 0x1f, R9 ;  /* 0x0000001fff067819 */ /* 0x000fe40000011409 */
[----:B------:R-:W-:Y:S01]  /*1a70*/  IADD3 R21, PT, PT, R21, R8, RZ ;  /* 0x0000000815157210 */ /* 0x000fe20007ffe0ff */
[----:B------:R-:W-:-:S02]  /*1a80*/  IMAD.IADD R19, R19, 0x1, R7 ;  /* 0x0000000113137824 */ /* 0x000fc400078e0207 */
[C---:B-1----:R-:W-:Y:S02]  /*1a90*/  IMAD R8, R6.reuse, UR4, RZ ;  /* 0x0000000406087c24 */ /* 0x042fe4000f8e02ff */
[----:B------:R-:W-:Y:S02]  /*1aa0*/  IMAD R6, R6, UR6, RZ ;  /* 0x0000000606067c24 */ /* 0x000fe4000f8e02ff */
[----:B------:R-:W-:-:S04]  /*1ab0*/  IMAD.WIDE.U32 R24, R9, UR4, R20 ;  /* 0x0000000409187c25 */ /* 0x000fc8000f8e0014 */
[C---:B------:R-:W-:Y:S02]  /*1ac0*/  IMAD R8, R9.reuse, UR5, R8 ;  /* 0x0000000509087c24 */ /* 0x040fe4000f8e0208 */
[C---:B------:R-:W-:Y:S02]  /*1ad0*/  IMAD R6, R9.reuse, UR7, R6 ;  /* 0x0000000709067c24 */ /* 0x040fe4000f8e0206 */
[----:B------:R-:W-:Y:S01]  /*1ae0*/  IMAD.WIDE.U32 R20, R9, UR6, R18 ;  /* 0x0000000609147c25 */ /* 0x000fe2000f8e0012 */
[----:B------:R-:W-:-:S04]  /*1af0*/  IADD3 R17, PT, PT, R25, R8, RZ ;  /* 0x0000000819117210 */ /* 0x000fc80007ffe0ff */
[----:B------:R-:W-:Y:S01]  /*1b00*/  IADD3 R18, PT, PT, R21, R6, RZ ;  /* 0x0000000615127210 */ /* 0x000fe20007ffe0ff */
[----:B------:R-:W-:Y:S06]  /*1b10*/  BRA `(.L_x_1059) ;  /* 0x0000000400607947 */ /* 0x000fec0003800000 */
.L_x_1058:
[----:B------:R-:W-:-:S13]  /*1b20*/  ISETP.NE.AND P0, PT, R7, -0x1, PT ;  /* 0xffffffff0700780c */ /* 0x000fda0003f05270 */
[----:B------:R-:W-:Y:S05]  /*1b30*/  @P0 BRA `(.L_x_1060) ;  /* 0x0000000000340947 */ /* 0x000fea0003800000 */
[----:B------:R-:W2:Y:S01]  /*1b40*/  LDC.64 R2, c[0x0][0x3b8] ;  /* 0x0000ee00ff027b82 */ /* 0x000ea20000000a00 */
[----:B------:R-:W3:Y:S01]  /*1b50*/  LDCU.64 UR4, c[0x0][0x3a0] ;  /* 0x00007400ff0477ac */ /* 0x000ee20008000a00 */
[----:B------:R-:W-:-:S05]  /*1b60*/  SHF.R.S32.HI R5, RZ, 0x1f, R18 ;  /* 0x0000001fff057819 */ /* 0x000fca0000011412 */
[-C--:B--2---:R-:W-:Y:S01]  /*1b70*/  IMAD R4, R5, R2.reuse, RZ ;  /* 0x0000000205047224 */ /* 0x084fe200078e02ff */
        /* <DEDUP_REMOVED lines=8> */
[----:B------:R-:W-:Y:S05]  /*1c00*/  BRA `(.L_x_1061) ;  /* 0x0000000000187947 */ /* 0x000fea0003800000 */
.L_x_1060:
[----:B------:R-:W2:Y:S01]  /*1c10*/  LDC.64 R2, c[0x0][0x3b8] ;  /* 0x0000ee00ff027b82 */ /* 0x000ea20000000a00 */
[----:B------:R-:W-:-:S05]  /*1c20*/  IADD3 R4, PT, PT, R18, R7, RZ ;  /* 0x0000000712047210 */ /* 0x000fca0007ffe0ff */
[C---:B--2---:R-:W-:Y:S02]  /*1c30*/  IMAD R21, R4.reuse, R3, RZ ;  /* 0x0000000304157224 */ /* 0x044fe400078e02ff */
[----:B------:R-:W-:-:S05]  /*1c40*/  IMAD.WIDE.U32 R4, R4, R2, RZ ;  /* 0x0000000204047225 */ /* 0x000fca00078e00ff */
[----:B------:R-:W-:Y:S02]  /*1c50*/  IADD3 R21, PT, PT, R5, R21, RZ ;  /* 0x0000001505157210 */ /* 0x000fe40007ffe0ff */
[----:B------:R-:W-:Y:S02]  /*1c60*/  MOV R20, R4 ;  /* 0x0000000400147202 */ /* 0x000fe40000000f00 */
.L_x_1061:
[----:B------:R-:W-:Y:S05]  /*1c70*/  @P0 BRA `(.L_x_1062) ;  /* 0x0000000000340947 */ /* 0x000fea0003800000 */
[----:B------:R-:W2:Y:S01]  /*1c80*/  LDC.64 R4, c[0x0][0x3c0] ;  /* 0x0000f000ff047b82 */ /* 0x000ea20000000a00 */
[----:B------:R-:W1:Y:S01]  /*1c90*/  LDCU.64 UR4, c[0x0][0x3a8] ;  /* 0x00007500ff0477ac */ /* 0x000e620008000a00 */
[----:B------:R-:W-:Y:S02]  /*1ca0*/  SHF.R.S32.HI R7, RZ, 0x1f, R18 ;  /* 0x0000001fff077819 */ /* 0x000fe40000011412 */
[----:B-----5:R-:W-:-:S05]  /*1cb0*/  SHF.R.S32.HI R6, RZ, 0x1f, R8 ;  /* 0x0000001fff067819 */ /* 0x020fca0000011408 */
[----:B-1----:R-:W-:-:S04]  /*1cc0*/  IMAD R9, R6, UR4, RZ ;  /* 0x0000000406097c24 */ /* 0x002fc8000f8e02ff */
[----:B------:R-:W-:Y:S02]  /*1cd0*/  IMAD R9, R8, UR5, R9 ;  /* 0x0000000508097c24 */ /* 0x000fe4000f8e0209 */
[----:B--2---:R-:W-:-:S04]  /*1ce0*/  IMAD R7, R7, R4, RZ ;  /* 0x0000000407077224 */ /* 0x004fc800078e02ff */
[C---:B------:R-:W-:Y:S02]  /*1cf0*/  IMAD R7, R18.reuse, R5, R7 ;  /* 0x0000000512077224 */ /* 0x040fe400078e0207 */
[----:B------:R-:W-:-:S05]  /*1d00*/  IMAD.WIDE.U32 R18, R18, R4, RZ ;  /* 0x0000000412127225 */ /* 0x000fca00078e00ff */
[----:B------:R-:W-:-:S03]  /*1d10*/  IADD3 R19, PT, PT, R19, R7, RZ ;  /* 0x0000000713137210 */ /* 0x000fc60007ffe0ff */
[----:B------:R-:W-:-:S05]  /*1d20*/  IMAD.WIDE.U32 R22, R8, UR4, R18 ;  /* 0x0000000408167c25 */ /* 0x000fca000f8e0012 */
[----:B------:R-:W-:Y:S01]  /*1d30*/  IADD3 R23, PT, PT, R23, R9, RZ ;  /* 0x0000000917177210 */ /* 0x000fe20007ffe0ff */
[----:B------:R-:W-:Y:S06]  /*1d40*/  BRA `(.L_x_1063) ;  /* 0x0000000000187947 */ /* 0x000fec0003800000 */
.L_x_1062:
[----:B------:R-:W2:Y:S01]  /*1d50*/  LDC.64 R4, c[0x0][0x3c0] ;  /* 0x0000f000ff047b82 */ /* 0x000ea20000000a00 */
[----:B------:R-:W-:-:S05]  /*1d60*/  IADD3 R7, PT, PT, R18, R7, RZ ;  /* 0x0000000712077210 */ /* 0x000fca0007ffe0ff */
[C---:B--2---:R-:W-:Y:S02]  /*1d70*/  IMAD R23, R7.reuse, R5, RZ ;  /* 0x0000000507177224 */ /* 0x044fe400078e02ff */
[----:B------:R-:W-:-:S05]  /*1d80*/  IMAD.WIDE.U32 R6, R7, R4, RZ ;  /* 0x0000000407067225 */ /* 0x000fca00078e00ff */
[----:B------:R-:W-:Y:S02]  /*1d90*/  IADD3 R23, PT, PT, R7, R23, RZ ;  /* 0x0000001707177210 */ /* 0x000fe40007ffe0ff */
[----:B------:R-:W-:-:S07]  /*1da0*/  MOV R22, R6 ;  /* 0x0000000600167202 */ /* 0x000fce0000000f00 */
.L_x_1063:
[----:B------:R-:W2:Y:S01]  /*1db0*/  LDC R17, c[0x0][0x3e8] ;  /* 0x0000fa00ff117b82 */ /* 0x000ea20000000800 */
[----:B------:R-:W-:Y:S02]  /*1dc0*/  LEA R10, R0, 0xffffffc0, 0x6 ;  /* 0xffffffc0000a7811 */ /* 0x000fe400078e30ff */
[----:B------:R-:W-:-:S03]  /*1dd0*/  CS2R R202, SRZ ;  /* 0x0000000000ca7805 */ /* 0x000fc6000001ff00 */
[----:B------:R-:W-:-:S04]  /*1de0*/  IMAD.WIDE.U32 R24, R10, R2, R20 ;  /* 0x000000020a187225 */ /* 0x000fc800078e0014 */
[----:B------:R-:W-:Y:S01]  /*1df0*/  IMAD.WIDE.U32 R22, R10, R4, R22 ;  /* 0x000000040a167225 */ /* 0x000fe200078e0016 */
[----:B--2---:R-:W-:-:S04]  /*1e00*/  IABS R6, R17 ;  /* 0x0000001100067213 */ /* 0x004fc80000000000 */
[----:B-1----:R-:W1:Y:S08]  /*1e10*/  I2F.RP R9, R6 ;  /* 0x0000000600097306 */ /* 0x002e700000209400 */
[----:B-1----:R-:W1:Y:S02]  /*1e20*/  MUFU.RCP R18, R9 ;  /* 0x0000000900127308 */ /* 0x002e640000001000 */
[----:B-1----:R-:W-:-:S06]  /*1e30*/  IADD3 R18, PT, PT, R18, 0xffffffe, RZ ;  /* 0x0ffffffe12127810 */ /* 0x002fcc0007ffe0ff */
[----:B------:R-:W1:Y:S02]  /*1e40*/  F2I.FTZ.U32.TRUNC.NTZ R19, R18 ;  /* 0x0000001200137305 */ /* 0x000e64000021f000 */
[----:B-1----:R-:W-:Y:S01]  /*1e50*/  IADD3 R7, PT, PT, RZ, -R19, RZ ;  /* 0x80000013ff077210 */ /* 0x002fe20007ffe0ff */
[----:B------:R-:W-:-:S04]  /*1e60*/  IMAD.MOV.U32 R18, RZ, RZ, RZ ;  /* 0x000000ffff127224 */ /* 0x000fc800078e00ff */
[----:B-----5:R-:W-:Y:S01]  /*1e70*/  IMAD R8, R7, R6, RZ ;  /* 0x0000000607087224 */ /* 0x020fe200078e02ff */
[----:B------:R-:W-:-:S03]  /*1e80*/  IABS R7, R16 ;  /* 0x0000001000077213 */ /* 0x000fc60000000000 */
[----:B------:R-:W-:Y:S01]  /*1e90*/  IMAD.HI.U32 R19, R19, R8, R18 ;  /* 0x0000000813137227 */ /* 0x000fe200078e0012 */
[----:B------:R-:W-:-:S05]  /*1ea0*/  MOV R8, R7 ;  /* 0x0000000700087202 */ /* 0x000fca0000000f00 */
[----:B------:R-:W-:Y:S01]  /*1eb0*/  IMAD.HI.U32 R14, R19, R8, RZ ;  /* 0x00000008130e7227 */ /* 0x000fe200078e00ff */
[----:B------:R-:W-:-:S03]  /*1ec0*/  SHF.R.S32.HI R19, RZ, 0x1f, R10 ;  /* 0x0000001fff137819 */ /* 0x000fc6000001140a */
[----:B------:R-:W-:Y:S02]  /*1ed0*/  IMAD.MOV R7, RZ, RZ, -R14 ;  /* 0x000000ffff077224 */ /* 0x000fe400078e0a0e */
[C---:B------:R-:W-:Y:S02]  /*1ee0*/  IMAD R12, R19.reuse, R4, RZ ;  /* 0x00000004130c7224 */ /* 0x040fe400078e02ff */
[C---:B------:R-:W-:Y:S02]  /*1ef0*/  IMAD R7, R6.reuse, R7, R8 ;  /* 0x0000000706077224 */ /* 0x040fe400078e0208 */
[----:B------:R-:W1:Y:S01]  /*1f00*/  LDC.64 R8, c[0x0][0x3d8] ;  /* 0x0000f600ff087b82 */ /* 0x000e620000000a00 */
[----:B------:R-:W-:Y:S02]  /*1f10*/  IMAD R19, R19, R2, RZ ;  /* 0x0000000213137224 */ /* 0x000fe400078e02ff */
[----:B------:R-:W-:Y:S01]  /*1f20*/  ISETP.GT.U32.AND P0, PT, R6, R7, PT ;  /* 0x000000070600720c */ /* 0x000fe20003f04070 */
[----:B------:R-:W-:-:S02]  /*1f30*/  IMAD R21, R10, R5, R12 ;  /* 0x000000050a157224 */ /* 0x000fc400078e020c */
[----:B------:R-:W-:-:S03]  /*1f40*/  IMAD R19, R10, R3, R19 ;  /* 0x000000030a137224 */ /* 0x000fc600078e0213 */
[----:B------:R-:W-:Y:S01]  /*1f50*/  IADD3 R23, PT, PT, R23, R21, RZ ;  /* 0x0000001517177210 */ /* 0x000fe20007ffe0ff */
[----:B------:R-:W-:-:S06]  /*1f60*/  IMAD.IADD R25, R25, 0x1, R19 ;  /* 0x0000000119197824 */ /* 0x000fcc00078e0213 */
[-C--:B------:R-:W-:Y:S02]  /*1f70*/  @!P0 IADD3 R7, PT, PT, R7, -R6.reuse, RZ ;  /* 0x8000000607078210 */ /* 0x080fe40007ffe0ff */
[----:B------:R-:W-:Y:S02]  /*1f80*/  @!P0 IADD3 R14, PT, PT, R14, 0x1, RZ ;  /* 0x000000010e0e8810 */ /* 0x000fe40007ffe0ff */
[----:B------:R-:W-:Y:S02]  /*1f90*/  ISETP.GE.U32.AND P2, PT, R7, R6, PT ;  /* 0x000000060700720c */ /* 0x000fe40003f46070 */
[----:B------:R-:W-:Y:S02]  /*1fa0*/  LOP3.LUT R6, R16, R17, RZ, 0x3c, !PT ;  /* 0x0000001110067212 */ /* 0x000fe400078e3cff */
[----:B------:R-:W-:Y:S02]  /*1fb0*/  ISETP.NE.AND P0, PT, R17, RZ, PT ;  /* 0x000000ff1100720c */ /* 0x000fe40003f05270 */
[----:B------:R-:W-:-:S02]  /*1fc0*/  ISETP.GE.AND P1, PT, R6, RZ, PT ;  /* 0x000000ff0600720c */ /* 0x000fc40003f26270 */
[----:B------:R-:W2:Y:S05]  /*1fd0*/  LDC.64 R6, c[0x0][0x3d0] ;  /* 0x0000f400ff067b82 */ /* 0x000eaa0000000a00 */
[----:B------:R-:W-:-:S06]  /*1fe0*/  @P2 VIADD R14, R14, 0x1 ;  /* 0x000000010e0e2836 */ /* 0x000fcc0000000000 */
[----:B------:R-:W-:Y:S02]  /*1ff0*/  @!P1 IADD3 R14, PT, PT, -R14, RZ, RZ ;  /* 0x000000ff0e0e9210 */ /* 0x000fe40007ffe1ff */
[----:B------:R-:W-:-:S04]  /*2000*/  @!P0 LOP3.LUT R14, RZ, R17, RZ, 0x33, !PT ;  /* 0x00000011ff0e8212 */ /* 0x000fc800078e33ff */
[----:B------:R-:W-:Y:S01]  /*2010*/  SHF.R.S32.HI R17, RZ, 0x1f, R14 ;  /* 0x0000001fff117819 */ /* 0x000fe2000001140e */
[----:B-1----:R-:W-:-:S04]  /*2020*/  IMAD.WIDE.U32 R20, R14, R8, R22 ;  /* 0x000000080e147225 */ /* 0x002fc800078e0016 */
[C---:B------:R-:W-:Y:S02]  /*2030*/  IMAD R10, R17.reuse, R8, RZ ;  /* 0x00000008110a7224 */ /* 0x040fe400078e02ff */
[-C--:B--2---:R-:W-:Y:S02]  /*2040*/  IMAD R17, R17, R6.reuse, RZ ;  /* 0x0000000611117224 */ /* 0x084fe400078e02ff */
[C---:B------:R-:W-:Y:S02]  /*2050*/  IMAD R9, R14.reuse, R9, R10 ;  /* 0x000000090e097224 */ /* 0x040fe400078e020a */
[----:B------:R-:W-:-:S03]  /*2060*/  IMAD.WIDE.U32 R24, R14, R6, R24 ;  /* 0x000000060e187225 */ /* 0x000fc600078e0018 */
[----:B------:R-:W-:Y:S01]  /*2070*/  IADD3 R18, PT, PT, R21, R9, RZ ;  /* 0x0000000915127210 */ /* 0x000fe20007ffe0ff */
[----:B------:R-:W-:-:S05]  /*2080*/  IMAD R17, R14, R7, R17 ;  /* 0x000000070e117224 */ /* 0x000fca00078e0211 */
[----:B------:R-:W-:-:S07]  /*2090*/  IADD3 R17, PT, PT, R25, R17, RZ ;  /* 0x0000001119117210 */ /* 0x000fce0007ffe0ff */
.L_x_1059:
[----:B------:R-:W-:Y:S01]  /*20a0*/  ISETP.NE.AND P2, PT, R11, -0x1, PT ;  /* 0xffffffff0b00780c */ /* 0x000fe20003f45270 */
[C---:B------:R-:W-:Y:S01]  /*20b0*/  IMAD.SHL.U32 R19, R188.reuse, 0x8, RZ ;  /* 0x00000008bc137824 */ /* 0x040fe200078e00ff */
[----:B------:R-:W1:Y:S01]  /*20c0*/  LDCU.64 UR4, c[0x0][0x390] ;  /* 0x00007200ff0477ac */ /* 0x000e620008000a00 */
[----:B------:R-:W-:Y:S01]  /*20d0*/  IMAD.SHL.U32 R88, R188, 0x40, RZ ;  /* 0x00000040bc587824 */ /* 0x000fe200078e00ff */
[----:B------:R-:W-:Y:S01]  /*20e0*/  SHF.R.U32.HI R12, RZ, 0x3, R188 ;  /* 0x00000003ff0c7819 */ /* 0x000fe200000116bc */
[----:B------:R-:W2:Y:S01]  /*20f0*/  S2UR UR12, SR_CgaCtaId ;  /* 0x00000000000c79c3 */ /* 0x000ea20000008800 */
[C---:B------:R-:W-:Y:S01]  /*2100*/  LOP3.LUT R93, R19.reuse, 0x38, RZ, 0xc0, !PT ;  /* 0x00000038135d7812 */ /* 0x040fe200078ec0ff */
[----:B------:R-:W3:Y:S01]  /*2110*/  LDCU.64 UR6, c[0x0][0x3c8] ;  /* 0x00007900ff0677ac */ /* 0x000ee20008000a00 */
[----:B------:R-:W-:Y:S01]  /*2120*/  LOP3.LUT R21, R19, 0x1f8, RZ, 0xc0, !PT ;  /* 0x000001f813157812 */ /* 0x000fe200078ec0ff */
[----:B------:R-:W-:Y:S01]  /*2130*/  IMAD.IADD R194, R13, 0x1, -R194 ;  /* 0x000000010dc27824 */ /* 0x000fe200078e0ac2 */
[----:B------:R-:W-:Y:S01]  /*2140*/  IADD3 R20, P0, PT, R93, R20, RZ ;  /* 0x000000145d147210 */ /* 0x000fe20007f1e0ff */
[----:B------:R-:W4:Y:S01]  /*2150*/  LDCU.64 UR10, c[0x0][0x388] ;  /* 0x00007100ff0a77ac */ /* 0x000f220008000a00 */
[----:B------:R-:W-:Y:S01]  /*2160*/  LOP3.LUT R92, R21, 0x38, R188, 0x78, !PT ;  /* 0x00000038155c7812 */ /* 0x000fe200078e78bc */
[----:B------:R-:W5:Y:S01]  /*2170*/  @!P2 LDC.64 R8, c[0x0][0x398] ;  /* 0x0000e600ff08ab82 */ /* 0x000f620000000a00 */
[----:B------:R-:W-:Y:S01]  /*2180*/  LOP3.LUT R10, R88, 0x1c0, RZ, 0xc0, !PT ;  /* 0x000001c0580a7812 */ /* 0x000fe200078ec0ff */
[----:B------:R-:W-:Y:S01]  /*2190*/  IMAD.X R21, RZ, RZ, R18, P0 ;  /* 0x000000ffff157224 */ /* 0x000fe200000e0612 */
[--C-:B------:R-:W-:Y:S01]  /*21a0*/  LOP3.LUT R92, R92, 0x1e00, R19.reuse, 0xf8, !PT ;  /* 0x00001e005c5c7812 */ /* 0x100fe200078ef813 */
[----:B------:R-:W-:Y:S01]  /*21b0*/  IMAD.MOV.U32 R13, RZ, RZ, RZ ;  /* 0x000000ffff0d7224 */ /* 0x000fe200078e00ff */
[----:B------:R-:W-:Y:S01]  /*21c0*/  LOP3.LUT R10, R10, 0x38, R19, 0xf8, !PT ;  /* 0x000000380a0a7812 */ /* 0x000fe200078ef813 */
[C---:B------:R-:W-:Y:S01]  /*21d0*/  IMAD.WIDE.U32 R20, R12.reuse, R4, R20 ;  /* 0x000000040c147225 */ /* 0x040fe200078e0014 */
[C---:B------:R-:W-:Y:S01]  /*21e0*/  IADD3 R24, P1, PT, R93.reuse, R24, RZ ;  /* 0x000000185d187210 */ /* 0x040fe20007f3e0ff */
[----:B------:R-:W3:Y:S01]  /*21f0*/  @P2 LDC.64 R6, c[0x0][0x3b0] ;  /* 0x0000ec00ff062b82 */ /* 0x000ee20000000a00 */
[----:B------:R-:W-:Y:S01]  /*2200*/  SHF.R.U32.HI R190, RZ, 0x1, R188 ;  /* 0x00000001ffbe7819 */ /* 0x000fe200000116bc */
[----:B------:R-:W-:Y:S01]  /*2210*/  IMAD R199, R12, R5, R21 ;  /* 0x000000050cc77224 */ /* 0x000fe200078e0215 */
[----:B-1----:R-:W-:Y:S01]  /*2220*/  LEA R198, P0, R20, UR4, 0x1 ;  /* 0x0000000414c67c11 */ /* 0x002fe2000f8008ff */
[----:B------:R-:W-:Y:S01]  /*2230*/  IMAD.X R25, RZ, RZ, R17, P1 ;  /* 0x000000ffff197224 */ /* 0x000fe200008e0611 */
[----:B------:R-:W-:Y:S01]  /*2240*/  LOP3.LUT R85, R190, 0x8, RZ, 0xc0, !PT ;  /* 0x00000008be557812 */ /* 0x000fe200078ec0ff */
[----:B------:R-:W-:Y:S01]  /*2250*/  BSSY.RECONVERGENT B0, `(.L_x_1064) ;  /* 0x000003a000007945 */ /* 0x000fe20003800200 */
[----:B------:R-:W-:Y:S01]  /*2260*/  LEA.HI.X R199, R20, UR5, R199, 0x1, P0 ;  /* 0x0000000514c77c11 */ /* 0x000fe200080f0cc7 */
[C---:B------:R-:W-:Y:S01]  /*2270*/  IMAD.WIDE.U32 R24, R12.reuse, R2, R24 ;  /* 0x000000020c187225 */ /* 0x040fe200078e0018 */
[----:B------:R-:W-:Y:S01]  /*2280*/  UMOV UR5, 0x400 ;  /* 0x0000040000057882 */ /* 0x000fe20000000000 */
[----:B------:R-:W-:Y:S01]  /*2290*/  LOP3.LUT R91, R93, 0x40, RZ, 0xfc, !PT ;  /* 0x000000405d5b7812 */ /* 0x000fe200078efcff */
[----:B--2---:R-:W-:Y:S01]  /*22a0*/  ULEA UR5, UR12, UR5, 0x18 ;  /* 0x000000050c057291 */ /* 0x004fe2000f8ec0ff */
[----:B------:R-:W-:Y:S01]  /*22b0*/  IMAD R197, R12, R3, R25 ;  /* 0x000000030cc57224 */ /* 0x000fe200078e0219 */
[----:B----4-:R-:W-:Y:S01]  /*22c0*/  LEA R196, P1, R24, UR10, 0x1 ;  /* 0x0000000a18c47c11 */ /* 0x010fe2000f8208ff */
[----:B------:R-:W-:Y:S01]  /*22d0*/  IMAD.WIDE.U32 R14, R15, 0x40, R12 ;  /* 0x000000400f0e7825 */ /* 0x000fe200078e000c */
[----:B------:R-:W-:-:S02]  /*22e0*/  LOP3.LUT R89, R93, 0x80, RZ, 0xfc, !PT ;  /* 0x000000805d597812 */ /* 0x000fc400078efcff */
[----:B------:R-:W-:Y:S01]  /*22f0*/  LEA.HI.X R197, R24, UR11, R197, 0x1, P1 ;  /* 0x0000000b18c57c11 */ /* 0x000fe200088f0cc5 */
[C---:B-----5:R-:W-:Y:S01]  /*2300*/  @!P2 IMAD.WIDE.U32 R22, R201.reuse, R8, RZ ;  /* 0x00000008c916a225 */ /* 0x060fe200078e00ff */
[----:B------:R-:W-:Y:S02]  /*2310*/  SHF.R.S32.HI R8, RZ, 0x1f, R16 ;  /* 0x0000001fff087819 */ /* 0x000fe40000011410 */
[----:B------:R-:W-:Y:S01]  /*2320*/  LOP3.LUT R85, R10, R85, RZ, 0x3c, !PT ;  /* 0x000000550a557212 */ /* 0x000fe200078e3cff */
[----:B------:R-:W-:Y:S01]  /*2330*/  @!P2 IMAD R9, R201, R9, R23 ;  /* 0x00000009c909a224 */ /* 0x000fe200078e0217 */
[----:B------:R-:W-:Y:S01]  /*2340*/  LEA R92, R92, UR5, 0x1 ;  /* 0x000000055c5c7c11 */ /* 0x000fe2000f8e08ff */
[----:B---3--:R-:W-:-:S04]  /*2350*/  @P2 IMAD.WIDE.U32 R18, R11, R6, RZ ;  /* 0x000000060b122225 */ /* 0x008fc800078e00ff */
[----:B------:R-:W-:Y:S02]  /*2360*/  @!P2 IMAD.MOV.U32 R6, RZ, RZ, R22 ;  /* 0x000000ffff06a224 */ /* 0x000fe400078e0016 */
[----:B------:R-:W-:Y:S02]  /*2370*/  @P2 IMAD.MOV.U32 R6, RZ, RZ, R18 ;  /* 0x000000ffff062224 */ /* 0x000fe400078e0012 */
[----:B------:R-:W-:Y:S02]  /*2380*/  @P2 IMAD R9, R11, R7, R19 ;  /* 0x000000070b092224 */ /* 0x000fe400078e0213 */
[----:B------:R-:W-:Y:S01]  /*2390*/  IMAD R19, R8, UR6, RZ ;  /* 0x0000000608137c24 */ /* 0x000fe2000f8e02ff */
[----:B------:R-:W-:-:S03]  /*23a0*/  IADD3 R6, P0, PT, R93, R6, RZ ;  /* 0x000000065d067210 */ /* 0x000fc60007f1e0ff */
[----:B------:R-:W-:Y:S02]  /*23b0*/  IMAD R19, R16, UR7, R19 ;  /* 0x0000000710137c24 */ /* 0x000fe4000f8e0213 */
[----:B------:R-:W-:Y:S01]  /*23c0*/  IMAD.X R7, RZ, RZ, R9, P0 ;  /* 0x000000ffff077224 */ /* 0x000fe200000e0609 */
[----:B------:R-:W-:Y:S01]  /*23d0*/  ISETP.GE.AND P0, PT, R12, R194, PT ;  /* 0x000000c20c00720c */ /* 0x000fe20003f06270 */
[----:B------:R-:W-:-:S04]  /*23e0*/  IMAD.WIDE.U32 R16, R16, UR6, R6 ;  /* 0x0000000610107c25 */ /* 0x000fc8000f8e0006 */
[----:B------:R-:W-:-:S08]  /*23f0*/  IMAD.IADD R19, R17, 0x1, R19 ;  /* 0x0000000111137824 */ /* 0x000fd000078e0213 */
[----:B------:R-:W-:Y:S05]  /*2400*/  @P0 BRA `(.L_x_1065) ;  /* 0x0000000000780947 */ /* 0x000fea0003800000 */
        /* <DEDUP_REMOVED lines=11> */
[----:B------:R-:W-:Y:S02]  /*24c0*/  LEA.HI.X R21, R8, UR11, R6, 0x1, P0 ;  /* 0x0000000b08157c11 */ /* 0x000fe400080f0c06 */
[----:B------:R-:W-:-:S03]  /*24d0*/  ISETP.GE.AND P0, PT, R89, UR4, PT ;  /* 0x0000000459007c0c */ /* 0x000fc6000bf06270 */
        /* <DEDUP_REMOVED lines=10> */
[----:B------:R-:W-:Y:S05]  /*2580*/  @P0 BRA `(.L_x_1066) ;  /* 0x0000000000140947 */ /* 0x000fea0003800000 */
[----:B------:R-:W-:Y:S01]  /*2590*/  @!PT LDS RZ, [RZ] ;  /* 0x00000000fffff984 */ /* 0x000fe20000000800 */
[----:B------:R-:W-:Y:S01]  /*25a0*/  @!PT LDS RZ, [RZ] ;  /* 0x00000000fffff984 */ /* 0x000fe20000000800 */
[----:B------:R-:W-:Y:S01]  /*25b0*/  @!PT LDS RZ, [RZ] ;  /* 0x00000000fffff984 */ /* 0x000fe20000000800 */
[----:B------:R2:W-:Y:S01]  /*25c0*/  LDGSTS.E.BYPASS.LTC128B.128 [R92+0x4000], desc[UR14][R20.64+0x100] ;  /* 0x04000100145c7fae */ /* 0x0005e2000b981a0e */
[----:B------:R-:W-:Y:S05]  /*25d0*/  BRA `(.L_x_1065) ;  /* 0x0000000000047947 */ /* 0x000fea0003800000 */
.L_x_1066:
[----:B------:R3:W-:Y:S02]  /*25e0*/  STS.128 [R92+0x4000], RZ ;  /* 0x004000ff5c007388 */ /* 0x0007e40000000c00 */
.L_x_1065:
[----:B------:R-:W-:Y:S05]  /*25f0*/  BSYNC.RECONVERGENT B0 ;  /* 0x0000000000007941 */ /* 0x000fea0003800200 */
.L_x_1064:
[----:B------:R-:W-:Y:S01]  /*2600*/  IADD3 R11, PT, PT, R12, 0x10, RZ ;  /* 0x000000100c0b7810 */ /* 0x000fe20007ffe0ff */
[----:B------:R-:W-:Y:S03]  /*2610*/  BSSY.RECONVERGENT B0, `(.L_x_1067) ;  /* 0x0000024000007945 */ /* 0x000fe60003800200 */
[----:B------:R-:W-:-:S13]  /*2620*/  ISETP.GE.AND P0, PT, R11, R194, PT ;  /* 0x000000c20b00720c */ /* 0x000fda0003f06270 */
[----:B------:R-:W-:Y:S05]  /*2630*/  @P0 BRA `(.L_x_1068) ;  /* 0x0000000000840947 */ /* 0x000fea0003800000 */
[----:B------:R-:W4:Y:S01]  /*2640*/  LDCU.64 UR10, c[0x0][0x3b0] ;  /* 0x00007600ff0a77ac */ /* 0x000f220008000a00 */
[----:B------:R-:W-:Y:S01]  /*2650*/  IADD3 R7, P0, PT, R14, 0x10, RZ ;  /* 0x000000100e077810 */ /* 0x000fe20007f1e0ff */
[----:B------:R-:W-:Y:S01]  /*2660*/  IMAD.MOV.U32 R8, RZ, RZ, R16 ;  /* 0x000000ffff087224 */ /* 0x000fe200078e0010 */
[----:B------:R-:W-:Y:S01]  /*2670*/  MOV R9, R19 ;  /* 0x0000001300097202 */ /* 0x000fe20000000f00 */
[----:B------:R-:W5:Y:S02]  /*2680*/  LDCU UR4, c[0x0][0x440] ;  /* 0x00008800ff0477ac */ /* 0x000f640008000800 */
[----:B------:R-:W-:Y:S01]  /*2690*/  IMAD.X R6, RZ, RZ, R15, P0 ;  /* 0x000000ffff067224 */ /* 0x000fe200000e060f */
[----:B------:R-:W1:Y:S03]  /*26a0*/  LDCU.64 UR6, c[0x0][0x380] ;  /* 0x00007000ff0677ac */ /* 0x000e660008000a00 */
[----:B----4-:R-:W-:-:S02]  /*26b0*/  IMAD R6, R6, UR10, RZ ;  /* 0x0000000a06067c24 */ /* 0x010fc4000f8e02ff */
[----:B------:R-:W-:Y:S01]  /*26c0*/  IMAD.WIDE.U32 R8, R7, UR10, R8 ;  /* 0x0000000a07087c25 */ /* 0x000fe2000f8e0008 */
[----:B-----5:R-:W-:-:S03]  /*26d0*/  ISETP.GE.AND P1, PT, R93, UR4, PT ;  /* 0x000000045d007c0c */ /* 0x020fc6000bf26270 */
[----:B------:R-:W-:Y:S01]  /*26e0*/  IMAD R6, R7, UR11, R6 ;  /* 0x0000000b07067c24 */ /* 0x000fe2000f8e0206 */
[----:B------:R-:W-:Y:S02]  /*26f0*/  ISETP.GE.AND P0, PT, R91, UR4, PT ;  /* 0x000000045b007c0c */ /* 0x000fe4000bf06270 */
[----:B-12---:R-:W-:Y:S01]  /*2700*/  LEA R20, P2, R8, UR6, 0x1 ;  /* 0x0000000608147c11 */ /* 0x006fe2000f8408ff */
        /* <DEDUP_REMOVED lines=19> */
.L_x_1069:
[----:B------:R2:W-:Y:S02]  /*2840*/  STS.128 [R92+0x4800], RZ ;  /* 0x004800ff5c007388 */ /* 0x0005e40000000c00 */
.L_x_1068:
[----:B------:R-:W-:Y:S05]  /*2850*/  BSYNC.RECONVERGENT B0 ;  /* 0x0000000000007941 */ /* 0x000fea0003800200 */
.L_x_1067:
[----:B------:R-:W-:Y:S01]  /*2860*/  IADD3 R9, PT, PT, R12, 0x20, RZ ;  /* 0x000000200c097810 */ /* 0x000fe20007ffe0ff */
[----:B------:R-:W-:Y:S03]  /*2870*/  BSSY.RECONVERGENT B0, `(.L_x_1070) ;  /* 0x0000024000007945 */ /* 0x000fe60003800200 */
[----:B------:R-:W-:-:S13]  /*2880*/  ISETP.GE.AND P0, PT, R9, R194, PT ;  /* 0x000000c20900720c */ /* 0x000fda0003f06270 */
[----:B------:R-:W-:Y:S05]  /*2890*/  @P0 BRA `(.L_x_1071) ;  /* 0x0000000000840947 */ /* 0x000fea0003800000 */
[----:B------:R-:W5:Y:S01]  /*28a0*/  LDCU.64 UR10, c[0x0][0x3b0] ;  /* 0x00007600ff0a77ac */ /* 0x000f620008000a00 */
[----:B------:R-:W-:Y:S01]  /*28b0*/  IADD3 R7, P0, PT, R14, 0x20, RZ ;  /* 0x000000200e077810 */ /* 0x000fe20007f1e0ff */
[----:B-12-4-:R-:W-:Y:S01]  /*28c0*/  IMAD.MOV.U32 R20, RZ, RZ, R16 ;  /* 0x000000ffff147224 */ /* 0x016fe200078e0010 */
[----:B------:R-:W-:Y:S01]  /*28d0*/  MOV R21, R19 ;  /* 0x0000001300157202 */ /* 0x000fe20000000f00 */
[----:B------:R-:W1:Y:S02]  /*28e0*/  LDCU UR4, c[0x0][0x440] ;  /* 0x00008800ff0477ac */ /* 0x000e640008000800 */
        /* <DEDUP_REMOVED lines=27> */
.L_x_1072:
[----:B------:R2:W-:Y:S02]  /*2aa0*/  STS.128 [R92+0x5000], RZ ;  /* 0x005000ff5c007388 */ /* 0x0005e40000000c00 */
.L_x_1071:
[----:B------:R-:W-:Y:S05]  /*2ab0*/  BSYNC.RECONVERGENT B0 ;  /* 0x0000000000007941 */ /* 0x000fea0003800200 */
.L_x_1070:
        /* <DEDUP_REMOVED lines=35> */
.L_x_1075:
[----:B------:R2:W-:Y:S02]  /*2cf0*/  STS.128 [R92+0x5800], RZ ;  /* 0x005800ff5c007388 */ /* 0x0005e40000000c00 */
.L_x_1074:
[----:B------:R-:W-:Y:S05]  /*2d00*/  BSYNC.RECONVERGENT B0 ;  /* 0x0000000000007941 */ /* 0x000fea0003800200 */
.L_x_1073:
[----:B------:R-:W-:Y:S01]  /*2d10*/  VIADD R200, R0, 0xffffffff ;  /* 0xffffffff00c87836 */ /* 0x000fe20000000000 */
[----:B------:R-:W-:Y:S04]  /*2d20*/  BSSY.RECONVERGENT B0, `(.L_x_1076) ;  /* 0x000001c000007945 */ /* 0x000fe80003800200 */
[----:B------:R-:W-:-:S05]  /*2d30*/  SHF.L.U32 R207, R200, 0x6, RZ ;  /* 0x00000006c8cf7819 */ /* 0x000fca00000006ff */
[----:B------:R-:W-:-:S05]  /*2d40*/  IMAD.IADD R6, R96, 0x1, -R207 ;  /* 0x0000000160067824 */ /* 0x000fca00078e0acf */
[----:B------:R-:W-:-:S13]  /*2d50*/  ISETP.GE.AND P3, PT, R12, R6, PT ;  /* 0x000000060c00720c */ /* 0x000fda0003f66270 */
[----:B------:R-:W-:Y:S05]  /*2d60*/  @P3 BRA `(.L_x_1077) ;  /* 0x00000000005c3947 */ /* 0x000fea0003800000 */
[----:B------:R-:W5:Y:S02]  /*2d70*/  LDCU UR4, c[0x0][0x440] ;  /* 0x00008800ff0477ac */ /* 0x000f640008000800 */
[----:B-----5:R-:W-:Y:S02]  /*2d80*/  ISETP.GE.AND P1, PT, R93, UR4, PT ;  /* 0x000000045d007c0c */ /* 0x020fe4000bf26270 */
[----:B------:R-:W-:-:S11]  /*2d90*/  ISETP.GE.AND P0, PT, R91, UR4, PT ;  /* 0x000000045b007c0c */ /* 0x000fd6000bf06270 */
[----:B------:R-:W-:Y:S02]  /*2da0*/  @!P1 IMAD.MOV.U32 R12, RZ, RZ, R196 ;  /* 0x000000ffff0c9224 */ /* 0x000fe400078e00c4 */
        /* <DEDUP_REMOVED lines=18> */
.L_x_1078:
[----:B------:R1:W-:Y:S02]  /*2ed0*/  STS.128 [R92+0xa000], RZ ;  /* 0x00a000ff5c007388 */ /* 0x0003e40000000c00 */
.L_x_1077:
[----:B------:R-:W-:Y:S05]  /*2ee0*/  BSYNC.RECONVERGENT B0 ;  /* 0x0000000000007941 */ /* 0x000fea0003800200 */
.L_x_1076:
        /* <DEDUP_REMOVED lines=27> */
.L_x_1081:
[----:B------:R1:W-:Y:S02]  /*30a0*/  STS.128 [R92+0xa800], RZ ;  /* 0x00a800ff5c007388 */ /* 0x0003e40000000c00 */
.L_x_1080:
[----:B------:R-:W-:Y:S05]  /*30b0*/  BSYNC.RECONVERGENT B0 ;  /* 0x0000000000007941 */ /* 0x000fea0003800200 */
.L_x_1079:
        /* <DEDUP_REMOVED lines=25> */
.L_x_1084:
[----:B------:R1:W-:Y:S02]  /*3250*/  STS.128 [R92+0xb000], RZ ;  /* 0x00b000ff5c007388 */ /* 0x0003e40000000c00 */
.L_x_1083:
[----:B------:R-:W-:Y:S05]  /*3260*/  BSYNC.RECONVERGENT B0 ;  /* 0x0000000000007941 */ /* 0x000fea0003800200 */
.L_x_1082:
[----:B------:R-:W-:Y:S01]  /*3270*/  ISETP.GE.AND P0, PT, R7, R6, PT ;  /* 0x000000060700720c */ /* 0x000fe20003f06270 */
[----:B------:R-:W-:-:S12]  /*3280*/  BSSY.RECONVERGENT B0, `(.L_x_1085) ;  /* 0x000001a000007945 */ /* 0x000fd80003800200 */
        /* <DEDUP_REMOVED lines=24> */
.L_x_1087:
[----:B------:R1:W-:Y:S02]  /*3410*/  STS.128 [R92+0xb800], RZ ;  /* 0x00b800ff5c007388 */ /* 0x0003e40000000c00 */
.L_x_1086:
[----:B------:R-:W-:Y:S05]  /*3420*/  BSYNC.RECONVERGENT B0 ;  /* 0x0000000000007941 */ /* 0x000fea0003800200 */
.L_x_1085:
        /* <DEDUP_REMOVED lines=27> */
.L_x_1090:
[----:B------:R1:W-:Y:S01]  /*35e0*/  STS.128 [R92+0x10000], RZ ;  /* 0x010000ff5c007388 */ /* 0x0003e20000000c00 */
[----:B------:R-:W-:Y:S05]  /*35f0*/  BRA `(.L_x_1091) ;  /* 0x00000000000c7947 */ /* 0x000fea0003800000 */
.L_x_1089:
[----:B------:R1:W-:Y:S04]  /*3600*/  STS.128 [R92+0xc000], RZ ;  /* 0x00c000ff5c007388 */ /* 0x0003e80000000c00 */
[----:B------:R1:W-:Y:S04]  /*3610*/  STS.128 [R92+0xe000], RZ ;  /* 0x00e000ff5c007388 */ /* 0x0003e80000000c00 */
[----:B------:R1:W-:Y:S02]  /*3620*/  STS.128 [R92+0x10000], RZ ;  /* 0x010000ff5c007388 */ /* 0x0003e40000000c00 */
.L_x_1091:
[----:B------:R-:W-:Y:S05]  /*3630*/  BSYNC.RECONVERGENT B0 ;  /* 0x0000000000007941 */ /* 0x000fea0003800200 */
.L_x_1088:
        /* <DEDUP_REMOVED lines=30> */
.L_x_1094:
[----:B------:R1:W-:Y:S02]  /*3820*/  STS.128 [R92+0x10800], RZ ;  /* 0x010800ff5c007388 */ /* 0x0003e40000000c00 */
.L_x_1093:
[----:B------:R-:W-:Y:S05]  /*3830*/  BSYNC.RECONVERGENT B0 ;  /* 0x0000000000007941 */ /* 0x000fea0003800200 */
.L_x_1092:
        /* <DEDUP_REMOVED lines=28> */
.L_x_1097:
[----:B------:R1:W-:Y:S02]  /*3a00*/  STS.128 [R92+0x11000], RZ ;  /* 0x011000ff5c007388 */ /* 0x0003e40000000c00 */
.L_x_1096:
[----:B------:R-:W-:Y:S05]  /*3a10*/  BSYNC.RECONVERGENT B0 ;  /* 0x0000000000007941 */ /* 0x000fea0003800200 */
.L_x_1095:
[----:B------:R-:W-:Y:S01]  /*3a20*/  ISETP.GE.AND P0, PT, R7, R6, PT ;  /* 0x000000060700720c */ /* 0x000fe20003f06270 */
[C---:B------:R-:W-:Y:S01]  /*3a30*/  IMAD.SHL.U32 R187, R188.reuse, 0x20, RZ ;  /* 0x00000020bcbb7824 */ /* 0x040fe200078e00ff */
[----:B------:R-:W-:Y:S01]  /*3a40*/  BSSY.RECONVERGENT B0, `(.L_x_1098) ;  /* 0x0000021000007945 */ /* 0x000fe20003800200 */
[----:B------:R-:W-:Y:S02]  /*3a50*/  LOP3.LUT R7, R188, 0x8, RZ, 0xc0, !PT ;  /* 0x00000008bc077812 */ /* 0x000fe400078ec0ff */
[----:B------:R-:W-:Y:S02]  /*3a60*/  SHF.R.U32.HI R6, RZ, 0x4, R188 ;  /* 0x00000004ff067819 */ /* 0x000fe400000116bc */
[----:B------:R-:W-:-:S04]  /*3a70*/  LOP3.LUT R187, R187, 0x7c00, RZ, 0xc0, !PT ;  /* 0x00007c00bbbb7812 */ /* 0x000fc800078ec0ff */
[----:B-1----:R-:W-:Y:S02]  /*3a80*/  LOP3.LUT R8, R187, 0x200, R88, 0xf8, !PT ;  /* 0x00000200bb087812 */ /* 0x002fe400078ef858 */
[----:B------:R1:W-:Y:S04]  /*3a90*/  @P0 STS.128 [R92+0xd800], RZ ;  /* 0x00d800ff5c000388 */ /* 0x0003e80000000c00 */
[----:B------:R1:W-:Y:S04]  /*3aa0*/  @P0 STS.128 [R92+0xf800], RZ ;  /* 0x00f800ff5c000388 */ /* 0x0003e80000000c00 */
[----:B------:R1:W-:Y:S01]  /*3ab0*/  @P0 STS.128 [R92+0x11800], RZ ;  /* 0x011800ff5c000388 */ /* 0x0003e20000000c00 */
[----:B------:R-:W-:Y:S05]  /*3ac0*/  @P0 BRA `(.L_x_1099) ;  /* 0x0000000000600947 */ /* 0x000fea0003800000 */
[----:B------:R-:W5:Y:S01]  /*3ad0*/  LDCU UR4, c[0x0][0x440] ;  /* 0x00008800ff0477ac */ /* 0x000f620008000800 */
        /* <DEDUP_REMOVED lines=22> */
.L_x_1100:
[----:B------:R1:W-:Y:S02]  /*3c40*/  STS.128 [R92+0x11800], RZ ;  /* 0x011800ff5c007388 */ /* 0x0003e40000000c00 */
.L_x_1099:
[----:B------:R-:W-:Y:S05]  /*3c50*/  BSYNC.RECONVERGENT B0 ;  /* 0x0000000000007941 */ /* 0x000fea0003800200 */
.L_x_1098:
[----:B------:R-:W-:Y:S01]  /*3c60*/  IMAD.SHL.U32 R6, R6, 0x400, RZ ;  /* 0x0000040006067824 */ /* 0x000fe200078e00ff */
[----:B------:R-:W-:Y:S01]  /*3c70*/  LOP3.LUT R7, R10, R7, RZ, 0x3c, !PT ;  /* 0x000000070a077212 */ /* 0x000fe200078e3cff */
[----:B------:R-:W-:Y:S01]  /*3c80*/  IMAD.IADD R8, R85, 0x1, R8 ;  /* 0x0000000155087824 */ /* 0x000fe200078e0208 */
[----:B------:R-:W-:Y:S01]  /*3c90*/  LOP3.LUT P1, RZ, R188, 0x2, RZ, 0xc0, !PT ;  /* 0x00000002bcff7812 */ /* 0x000fe2000782c0ff */
[----:B------:R-:W-:Y:S01]  /*3ca0*/  IMAD.MOV.U32 R186, RZ, RZ, 0x20 ;  /* 0x00000020ffba7424 */ /* 0x000fe200078e00ff */
[----:B------:R-:W-:Y:S01]  /*3cb0*/  LOP3.LUT R6, R6, 0x400, RZ, 0xc0, !PT ;  /* 0x0000040006067812 */ /* 0x000fe200078ec0ff */
[----:B------:R-:W-:Y:S01]  /*3cc0*/  IMAD.MOV.U32 R185, RZ, RZ, 0x40 ;  /* 0x00000040ffb97424 */ /* 0x000fe200078e00ff */
[----:B------:R-:W-:Y:S01]  /*3cd0*/  LEA R81, R8, UR5, 0x1 ;  /* 0x0000000508517c11 */ /* 0x000fe2000f8e08ff */
[----:B------:R-:W0:Y:S01]  /*3ce0*/  LDGDEPBAR ;  /* 0x00000000000079af */ /* 0x000e220000000000 */
[----:B------:R-:W-:Y:S01]  /*3cf0*/  SEL R84, R186, 0xffffffe0, !P1 ;  /* 0xffffffe0ba547807 */ /* 0x000fe20004800000 */
[----:B------:R-:W-:Y:S01]  /*3d00*/  IMAD R101, R7, 0x2, R6 ;  /* 0x0000000207657824 */ /* 0x000fe200078e0206 */
[----:B------:R-:W-:Y:S01]  /*3d10*/  LOP3.LUT P0, RZ, R188, 0x4, RZ, 0xc0, !PT ;  /* 0x00000004bcff7812 */ /* 0x000fe2000780c0ff */
[----:B------:R-:W-:Y:S02]  /*3d20*/  LDSM.16.M88.4 R36, [R81] ;  /* 0x000000005124783b */ /* 0x000fe40000000200 */
[----:B------:R-:W-:Y:S01]  /*3d30*/  VIADD R97, R101, UR5 ;  /* 0x0000000565617c36 */ /* 0x000fe20008000000 */
[----:B------:R-:W-:Y:S01]  /*3d40*/  SEL R86, R185, 0xffffffc0, !P0 ;  /* 0xffffffc0b9567807 */ /* 0x000fe20004000000 */
[----:B------:R-:W1:Y:S01]  /*3d50*/  LDSM.16.M88.4 R60, [R101+UR5+0x6000] ;  /* 0x00600005653c783b */ /* 0x000e620008000200 */
[----:B------:R-:W-:-:S02]  /*3d60*/  IMAD.IADD R100, R81, 0x1, R84 ;  /* 0x0000000151647824 */ /* 0x000fc400078e0254 */
[----:B------:R-:W-:Y:S01]  /*3d70*/  IMAD.IADD R98, R97, 0x1, R84 ;  /* 0x0000000161627824 */ /* 0x000fe200078e0254 */
[----:B------:R-:W5:Y:S01]  /*3d80*/  LDSM.16.M88.4 R52, [R101+UR5+0x6800] ;  /* 0x006800056534783b */ /* 0x000f620008000200 */
[--C-:B------:R-:W-:Y:S02]  /*3d90*/  IMAD.IADD R99, R81, 0x1, R86.reuse ;  /* 0x0000000151637824 */ /* 0x100fe400078e0256 */
[----:B------:R-:W-:Y:S01]  /*3da0*/  IMAD.IADD R97, R97, 0x1, R86 ;  /* 0x0000000161617824 */ /* 0x000fe200078e0256 */
[----:B------:R-:W3:Y:S01]  /*3db0*/  LDSM.16.M88.4 R44, [R101+UR5+0x7000] ;  /* 0x00700005652c783b */ /* 0x000ee20008000200 */
[C---:B------:R-:W-:Y:S02]  /*3dc0*/  IMAD.IADD R95, R84.reuse, 0x1, R99 ;  /* 0x00000001545f7824 */ /* 0x040fe400078e0263 */
[----:B------:R-:W-:Y:S01]  /*3dd0*/  IMAD.IADD R94, R84, 0x1, R97 ;  /* 0x00000001545e7824 */ /* 0x000fe200078e0261 */
[----:B------:R-:W3:Y:S04]  /*3de0*/  LDSM.16.M88.4 R64, [R101+UR5+0x7800] ;  /* 0x007800056540783b */ /* 0x000ee80008000200 */
[----:B--2-4-:R-:W-:Y:S04]  /*3df0*/  LDSM.16.M88.4 R20, [R100] ;  /* 0x000000006414783b */ /* 0x014fe80000000200 */
[----:B------:R-:W2:Y:S04]  /*3e00*/  LDSM.16.M88.4 R24, [R98+0x6000] ;  /* 0x006000006218783b */ /* 0x000ea80000000200 */
[----:B------:R-:W4:Y:S04]  /*3e10*/  LDSM.16.M88.4 R8, [R98+0x6800] ;  /* 0x006800006208783b */ /* 0x000f280000000200 */
[----:B------:R-:W4:Y:S04]  /*3e20*/  LDSM.16.M88.4 R32, [R98+0x7000] ;  /* 0x007000006220783b */ /* 0x000f280000000200 */
[----:B------:R-:W4:Y:S04]  /*3e30*/  LDSM.16.M88.4 R28, [R98+0x7800] ;  /* 0x00780000621c783b */ /* 0x000f280000000200 */
[----:B------:R-:W-:Y:S01]  /*3e40*/  LDSM.16.M88.4 R68, [R99] ;  /* 0x000000006344783b */ /* 0x000fe20000000200 */
[C---:B-1----:R-:W-:Y:S03]  /*3e50*/  HMMA.16816.F32 R12, R36.reuse, R60, RZ ;  /* 0x0000003c240c723c */ /* 0x042fe600000018ff */
[----:B------:R-:W1:Y:S04]  /*3e60*/  LDSM.16.M88.4 R4, [R97+0x6000] ;  /* 0x006000006104783b */ /* 0x000e680000000200 */
[----:B------:R-:W1:Y:S01]  /*3e70*/  LDSM.16.M88.4 R16, [R97+0x6800] ;  /* 0x006800006110783b */ /* 0x000e620000000200 */
[C---:B-----5:R-:W-:Y:S03]  /*3e80*/  HMMA.16816.F32 R56, R36.reuse, R52, RZ ;  /* 0x000000342438723c */ /* 0x060fe600000018ff */
[----:B------:R-:W-:Y:S04]  /*3e90*/  LDSM.16.M88.4 R76, [R97+0x7000] ;  /* 0x00700000614c783b */ /* 0x000fe80000000200 */
[----:B------:R-:W-:Y:S01]  /*3ea0*/  LDSM.16.M88.4 R72, [R97+0x7800] ;  /* 0x007800006148783b */ /* 0x000fe20000000200 */
[C---:B------:R-:W-:Y:S08]  /*3eb0*/  HMMA.16816.F32 R60, R36.reuse, R62, RZ ;  /* 0x0000003e243c723c */ /* 0x040ff000000018ff */
[C---:B------:R-:W-:Y:S08]  /*3ec0*/  HMMA.16816.F32 R52, R36.reuse, R54, RZ ;  /* 0x000000362434723c */ /* 0x040ff000000018ff */
[C---:B---3--:R-:W-:Y:S08]  /*3ed0*/  HMMA.16816.F32 R48, R36.reuse, R44, RZ ;  /* 0x0000002c2430723c */ /* 0x048ff000000018ff */
[C---:B------:R-:W-:Y:S08]  /*3ee0*/  HMMA.16816.F32 R44, R36.reuse, R46, RZ ;  /* 0x0000002e242c723c */ /* 0x040ff000000018ff */
[----:B------:R-:W-:Y:S08]  /*3ef0*/  HMMA.16816.F32 R40, R36, R64, RZ ;  /* 0x000000402428723c */ /* 0x000ff000000018ff */
[C---:B--2---:R-:W-:Y:S08]  /*3f00*/  HMMA.16816.F32 R12, R20.reuse, R24, R12 ;  /* 0x00000018140c723c */ /* 0x044ff0000000180c */
[C---:B------:R-:W-:Y:S01]  /*3f10*/  HMMA.16816.F32 R60, R20.reuse, R26, R60 ;  /* 0x0000001a143c723c */ /* 0x040fe2000000183c */
[----:B------:R-:W-:Y:S07]  /*3f20*/  LDSM.16.M88.4 R24, [R95] ;  /* 0x000000005f18783b */ /* 0x000fee0000000200 */
[C---:B----4-:R-:W-:Y:S08]  /*3f30*/  HMMA.16816.F32 R56, R20.reuse, R8, R56 ;  /* 0x000000081438723c */ /* 0x050ff00000001838 */
[----:B------:R-:W-:Y:S01]  /*3f40*/  HMMA.16816.F32 R52, R20, R10, R52 ;  /* 0x0000000a1434723c */ /* 0x000fe20000001834 */
[----:B------:R-:W2:Y:S07]  /*3f50*/  LDSM.16.M88.4 R8, [R94+0x6000] ;  /* 0x006000005e08783b */ /* 0x000eae0000000200 */
        /* <DEDUP_REMOVED lines=9> */
[C---:B-1----:R-:W-:Y:S08]  /*3ff0*/  HMMA.16816.F32 R12, R68.reuse, R4, R12 ;  /* 0x00000004440c723c */ /* 0x042ff0000000180c */
[C---:B------:R-:W-:Y:S01]  /*4000*/  HMMA.16816.F32 R60, R68.reuse, R6, R60 ;  /* 0x00000006443c723c */ /* 0x040fe2000000183c */
[----:B------:R-:W1:Y:S07]  /*4010*/  LDSM.16.M88.4 R4, [R81+0x2000] ;  /* 0x002000005104783b */ /* 0x000e6e0000000200 */
[C---:B------:R-:W-:Y:S08]  /*4020*/  HMMA.16816.F32 R56, R68.reuse, R16, R56 ;  /* 0x000000104438723c */ /* 0x040ff00000001838 */
[----:B------:R-:W-:Y:S01]  /*4030*/  HMMA.16816.F32 R52, R68, R18, R52 ;  /* 0x000000124434723c */ /* 0x000fe20000001834 */
[----:B------:R-:W1:Y:S07]  /*4040*/  LDSM.16.M88.4 R16, [R101+UR5+0x8800] ;  /* 0x008800056510783b */ /* 0x000e6e0008000200 */
[C---:B--2---:R-:W-:Y:S08]  /*4050*/  HMMA.16816.F32 R12, R24.reuse, R8, R12 ;  /* 0x00000008180c723c */ /* 0x044ff0000000180c */
[----:B------:R-:W-:Y:S01]  /*4060*/  HMMA.16816.F32 R60, R24, R10, R60 ;  /* 0x0000000a183c723c */ /* 0x000fe2000000183c */
[----:B------:R-:W2:Y:S07]  /*4070*/  LDSM.16.M88.4 R8, [R101+UR5+0x9000] ;  /* 0x009000056508783b */ /* 0x000eae0008000200 */
[C---:B------:R-:W-:Y:S08]  /*4080*/  HMMA.16816.F32 R48, R68.reuse, R76, R48 ;  /* 0x0000004c4430723c */ /* 0x040ff00000001830 */
[C---:B------:R-:W-:Y:S01]  /*4090*/  HMMA.16816.F32 R44, R68.reuse, R78, R44 ;  /* 0x0000004e442c723c */ /* 0x040fe2000000182c */
[----:B------:R-:W-:Y:S07]  /*40a0*/  LDSM.16.M88.4 R76, [R100+0x4000] ;  /* 0x00400000644c783b */ /* 0x000fee0000000200 */
[C---:B------:R-:W-:Y:S08]  /*40b0*/  HMMA.16816.F32 R40, R68.reuse, R72, R40 ;  /* 0x000000484428723c */ /* 0x040ff00000001828 */
[----:B------:R-:W-:Y:S01]  /*40c0*/  HMMA.16816.F32 R36, R68, R74, R36 ;  /* 0x0000004a4424723c */ /* 0x000fe20000001824 */
[----:B------:R-:W2:Y:S04]  /*40d0*/  LDSM.16.M88.4 R68, [R101+UR5+0x9800] ;  /* 0x009800056544783b */ /* 0x000ea80008000200 */
        /* <DEDUP_REMOVED lines=11> */
[C---:B-1----:R-:W-:Y:S08]  /*4190*/  HMMA.16816.F32 R12, R4.reuse, R20, R12 ;  /* 0x00000014040c723c */ /* 0x042ff0000000180c */
[C---:B------:R-:W-:Y:S01]  /*41a0*/  HMMA.16816.F32 R60, R4.reuse, R22, R60 ;  /* 0x00000016043c723c */ /* 0x040fe2000000183c */
[----:B------:R-:W1:Y:S07]  /*41b0*/  LDSM.16.M88.4 R20, [R100+0x2000] ;  /* 0x002000006414783b */ /* 0x000e6e0000000200 */
[C---:B------:R-:W-:Y:S08]  /*41c0*/  HMMA.16816.F32 R56, R4.reuse, R16, R56 ;  /* 0x000000100438723c */ /* 0x040ff00000001838 */
[C---:B------:R-:W-:Y:S01]  /*41d0*/  HMMA.16816.F32 R52, R4.reuse, R18, R52 ;  /* 0x000000120434723c */ /* 0x040fe20000001834 */
[----:B------:R-:W-:Y:S07]  /*41e0*/  LDSM.16.M88.4 R16, [R99+0x2000] ;  /* 0x002000006310783b */ /* 0x000fee0000000200 */
[C---:B--2---:R-:W-:Y:S08]  /*41f0*/  HMMA.16816.F32 R48, R4.reuse, R8, R48 ;  /* 0x000000080430723c */ /* 0x044ff00000001830 */
        /* <DEDUP_REMOVED lines=17> */
[----:B------:R-:W1:Y:S04]  /*4310*/  LDSM.16.M88.4 R20, [R97+0x9800] ;  /* 0x009800006114783b */ /* 0x000e680000000200 */
[----:B------:R-:W-:Y:S03]  /*4320*/  LDSM.16.M88.4 R24, [R101+UR5+0xa000] ;  /* 0x00a000056518783b */ /* 0x000fe60008000200 */
[C---:B--2---:R-:W-:Y:S08]  /*4330*/  HMMA.16816.F32 R12, R16.reuse, R8, R12 ;  /* 0x00000008100c723c */ /* 0x044ff0000000180c */
[C---:B------:R-:W-:Y:S01]  /*4340*/  HMMA.16816.F32 R60, R16.reuse, R10, R60 ;  /* 0x0000000a103c723c */ /* 0x040fe2000000183c */
[----:B------:R-:W2:Y:S07]  /*4350*/  LDSM.16.M88.4 R8, [R95+0x2000] ;  /* 0x002000005f08783b */ /* 0x000eae0000000200 */
[C---:B---3--:R-:W-:Y:S08]  /*4360*/  HMMA.16816.F32 R56, R16.reuse, R4, R56 ;  /* 0x000000041038723c */ /* 0x048ff00000001838 */
[C---:B------:R-:W-:Y:S01]  /*4370*/  HMMA.16816.F32 R52, R16.reuse, R6, R52 ;  /* 0x000000061034723c */ /* 0x040fe20000001834 */
[----:B------:R-:W3:Y:S04]  /*4380*/  LDSM.16.M88.4 R4, [R81+0x4000] ;  /* 0x004000005104783b */ /* 0x000ee80000000200 */
[----:B------:R-:W-:Y:S03]  /*4390*/  LDSM.16.M88.4 R80, [R98+0xa000] ;  /* 0x00a000006250783b */ /* 0x000fe60000000200 */
[C---:B------:R-:W-:Y:S08]  /*43a0*/  HMMA.16816.F32 R48, R16.reuse, R72, R48 ;  /* 0x000000481030723c */ /* 0x040ff00000001830 */
[C---:B------:R-:W-:Y:S01]  /*43b0*/  HMMA.16816.F32 R44, R16.reuse, R74, R44 ;  /* 0x0000004a102c723c */ /* 0x040fe2000000182c */
[----:B------:R-:W-:Y:S07]  /*43c0*/  LDSM.16.M88.4 R72, [R98+0xa800] ;  /* 0x00a800006248783b */ /* 0x000fee0000000200 */
[C---:B-1----:R-:W-:Y:S08]  /*43d0*/  HMMA.16816.F32 R40, R16.reuse, R20, R40 ;  /* 0x000000141028723c */ /* 0x042ff00000001828 */
[----:B------:R-:W-:Y:S01]  /*43e0*/  HMMA.16816.F32 R36, R16, R22, R36 ;  /* 0x000000161024723c */ /* 0x000fe20000001824 */
[----:B------:R-:W1:Y:S04]  /*43f0*/  LDSM.16.M88.4 R20, [R101+UR5+0xa800] ;  /* 0x00a800056514783b */ /* 0x000e680008000200 */
[----:B------:R-:W4:Y:S03]  /*4400*/  LDSM.16.M88.4 R16, [R101+UR5+0xb000] ;  /* 0x00b000056510783b */ /* 0x000f260008000200 */
        /* <DEDUP_REMOVED lines=11> */
[----:B------:R-:W2:Y:S04]  /*44c0*/  LDSM.16.M88.4 R8, [R101+UR5+0xb800] ;  /* 0x00b800056508783b */ /* 0x000ea80008000200 */
[----:B------:R-:W5:Y:S03]  /*44d0*/  LDSM.16.M88.4 R28, [R97+0xa000] ;  /* 0x00a00000611c783b */ /* 0x000f660000000200 */
[C---:B---3--:R-:W-:Y:S08]  /*44e0*/  HMMA.16816.F32 R12, R4.reuse, R24, R12 ;  /* 0x00000018040c723c */ /* 0x048ff0000000180c */
[C---:B-1----:R-:W-:Y:S08]  /*44f0*/  HMMA.16816.F32 R56, R4.reuse, R20, R56 ;  /* 0x000000140438723c */ /* 0x042ff00000001838 */
[C---:B------:R-:W-:Y:S01]  /*4500*/  HMMA.16816.F32 R52, R4.reuse, R22, R52 ;  /* 0x000000160434723c */ /* 0x040fe20000001834 */
[----:B------:R-:W1:Y:S07]  /*4510*/  LDSM.16.M88.4 R20, [R97+0xb000] ;  /* 0x00b000006114783b */ /* 0x000e6e0000000200 */
[C---:B------:R-:W-:Y:S01]  /*4520*/  HMMA.16816.F32 R60, R4.reuse, R26, R60 ;  /* 0x0000001a043c723c */ /* 0x040fe2000000183c */
[----:B------:R-:W-:Y:S07]  /*4530*/  LDSM.16.M88.4 R24, [R97+0xa800] ;  /* 0x00a800006118783b */ /* 0x000fee0000000200 */
[C---:B----4-:R-:W-:Y:S08]  /*4540*/  HMMA.16816.F32 R48, R4.reuse, R16, R48 ;  /* 0x000000100430723c */ /* 0x050ff00000001830 */
[C---:B------:R-:W-:Y:S01]  /*4550*/  HMMA.16816.F32 R44, R4.reuse, R18, R44 ;  /* 0x00000012042c723c */ /* 0x040fe2000000182c */
[----:B------:R-:W3:Y:S07]  /*4560*/  LDSM.16.M88.4 R16, [R97+0xb800] ;  /* 0x00b800006110783b */ /* 0x000eee0000000200 */
[C---:B--2---:R-:W-:Y:S08]  /*4570*/  HMMA.16816.F32 R40, R4.reuse, R8, R40 ;  /* 0x000000080428723c */ /* 0x044ff00000001828 */
[----:B------:R-:W-:Y:S01]  /*4580*/  HMMA.16816.F32 R36, R4, R10, R36 ;  /* 0x0000000a0424723c */ /* 0x000fe20000001824 */
[----:B------:R-:W-:Y:S04]  /*4590*/  LDSM.16.M88.4 R8, [R95+0x4000] ;  /* 0x004000005f08783b */ /* 0x000fe80000000200 */
[----:B------:R-:W2:Y:S03]  /*45a0*/  LDSM.16.M88.4 R4, [R94+0xa000] ;  /* 0x00a000005e04783b */ /* 0x000ea60000000200 */
        /* <DEDUP_REMOVED lines=10> */
[----:B-1----:R-:W-:Y:S01]  /*4650*/  HMMA.16816.F32 R48, R32, R20, R48 ;  /* 0x000000142030723c */ /* 0x002fe20000001830 */
[----:B------:R-:W-:-:S05]  /*4660*/  IMAD.SHL.U32 R20, R188, 0x2, RZ ;  /* 0x00000002bc147824 */ /* 0x000fca00078e00ff */
[----:B------:R-:W-:Y:S02]  /*4670*/  LOP3.LUT R20, R20, 0x6, RZ, 0xc0, !PT ;  /* 0x0000000614147812 */ /* 0x000fe400078ec0ff */
[C---:B---3--:R-:W-:Y:S08]  /*4680*/  HMMA.16816.F32 R40, R32.reuse, R16, R40 ;  /* 0x000000102028723c */ /* 0x048ff00000001828 */
[----:B------:R-:W-:Y:S01]  /*4690*/  HMMA.16816.F32 R64, R32, R18, R64 ;  /* 0x000000122040723c */ /* 0x000fe20000001840 */
[----:B------:R-:W1:Y:S07]  /*46a0*/  LDSM.16.M88.4 R16, [R94+0xb000] ;  /* 0x00b000005e10783b */ /* 0x000e6e0000000200 */
[----:B------:R-:W-:Y:S08]  /*46b0*/  HMMA.16816.F32 R44, R76, R70, R44 ;  /* 0x000000464c2c723c */ /* 0x000ff0000000182c */
[----:B------:R-:W-:Y:S01]  /*46c0*/  HMMA.16816.F32 R56, R32, R24, R56 ;  /* 0x000000182038723c */ /* 0x000fe20000001838 */
[----:B------:R-:W-:-:S04]  /*46d0*/  IMAD.IADD R25, R207, 0x1, R20 ;  /* 0x00000001cf197824 */ /* 0x000fc800078e0214 */
[C---:B------:R-:W-:Y:S01]  /*46e0*/  VIADD R21, R25.reuse, 0x8 ;  /* 0x0000000819157836 */ /* 0x040fe20000000000 */
[CC--:B------:R-:W-:Y:S02]  /*46f0*/  ISETP.GE.AND P3, PT, R25.reuse, R96.reuse, PT ;  /* 0x000000601900720c */ /* 0x0c0fe40003f66270 */
[----:B--2---:R-:W-:Y:S01]  /*4700*/  HMMA.16816.F32 R12, R8, R4, R12 ;  /* 0x00000004080c723c */ /* 0x004fe2000000180c */
[----:B------:R-:W-:Y:S01]  /*4710*/  VIADD R5, R25, 0x1 ;  /* 0x0000000119057836 */ /* 0x000fe20000000000 */
[----:B------:R-:W-:Y:S01]  /*4720*/  ISETP.GE.AND P6, PT, R21, R96, PT ;  /* 0x000000601500720c */ /* 0x000fe20003fc6270 */
[----:B------:R-:W-:-:S03]  /*4730*/  VIADD R21, R25, 0x9 ;  /* 0x0000000919157836 */ /* 0x000fc60000000000 */
[-C--:B------:R-:W-:Y:S02]  /*4740*/  ISETP.GE.AND P2, PT, R5, R96.reuse, PT ;  /* 0x000000600500720c */ /* 0x080fe40003f46270 */
[----:B------:R-:W-:Y:S01]  /*4750*/  HMMA.16816.F32 R52, R32, R26, R52 ;  /* 0x0000001a2034723c */ /* 0x000fe20000001834 */
[----:B------:R-:W-:Y:S01]  /*4760*/  ISETP.GE.AND P5, PT, R21, R96, PT ;  /* 0x000000601500720c */ /* 0x000fe20003fa6270 */
[----:B------:R-:W-:-:S06]  /*4770*/  VIADD R21, R25, 0x11 ;  /* 0x0000001119157836 */ /* 0x000fcc0000000000 */
[----:B------:R-:W-:Y:S01]  /*4780*/  HMMA.16816.F32 R60, R8, R6, R60 ;  /* 0x00000006083c723c */ /* 0x000fe2000000183c */
[----:B------:R-:W2:Y:S01]  /*4790*/  LDSM.16.M88.4 R4, [R94+0xb800] ;  /* 0x00b800005e04783b */ /* 0x000ea20000000200 */
[----:B------:R-:W-:-:S04]  /*47a0*/  DEPBAR.LE SB0, 0x0 ;  /* 0x000080000000791a */ /* 0x000fc80000000000 */
[----:B------:R-:W-:Y:S01]  /*47b0*/  FSEL R27, R13, -INF , !P2 ;  /* 0xff8000000d1b7808 */ /* 0x000fe20005000000 */
[C---:B------:R-:W-:Y:S01]  /*47c0*/  VIADD R13, R25.reuse, 0x19 ;  /* 0x00000019190d7836 */ /* 0x040fe20000000000 */
[----:B------:R-:W-:Y:S01]  /*47d0*/  HMMA.16816.F32 R44, R32, R22, R44 ;  /* 0x00000016202c723c */ /* 0x000fe2000000182c */
[----:B------:R-:W-:Y:S01]  /*47e0*/  VIADD R23, R25, 0x10 ;  /* 0x0000001019177836 */ /* 0x000fe20000000000 */
[----:B------:R-:W-:Y:S01]  /*47f0*/  FSEL R26, R15, -INF , !P2 ;  /* 0xff8000000f1a7808 */ /* 0x000fe20005000000 */
[----:B------:R-:W-:Y:S01]  /*4800*/  VIADD R15, R25, 0x21 ;  /* 0x00000021190f7836 */ /* 0x000fe20000000000 */
[----:B------:R-:W-:Y:S02]  /*4810*/  FSEL R24, R14, -INF , !P3 ;  /* 0xff8000000e187808 */ /* 0x000fe40005800000 */
[----:B------:R-:W-:Y:S02]  /*4820*/  ISETP.GE.AND P4, PT, R23, R96, PT ;  /* 0x000000601700720c */ /* 0x000fe40003f86270 */
[----:B----4-:R-:W-:Y:S01]  /*4830*/  HMMA.16816.F32 R56, R8, R36, R56 ;  /* 0x000000240838723c */ /* 0x010fe20000001838 */
[----:B------:R-:W-:-:S02]  /*4840*/  FSEL R23, R12, -INF , !P3 ;  /* 0xff8000000c177808 */ /* 0x000fc40005800000 */
[----:B------:R-:W-:Y:S02]  /*4850*/  FSEL R62, R62, -INF , !P6 ;  /* 0xff8000003e3e7808 */ /* 0x000fe40007000000 */
[----:B------:R-:W-:Y:S02]  /*4860*/  FSEL R29, R60, -INF , !P6 ;  /* 0xff8000003c1d7808 */ /* 0x000fe40007000000 */
[-C--:B------:R-:W-:Y:S01]  /*4870*/  ISETP.GE.AND P6, PT, R13, R96.reuse, PT ;  /* 0x000000600d00720c */ /* 0x080fe20003fc6270 */
[----:B------:R-:W-:Y:S01]  /*4880*/  HMMA.16816.F32 R52, R8, R38, R52 ;  /* 0x000000260834723c */ /* 0x000fe20000001834 */
[----:B------:R-:W-:Y:S01]  /*4890*/  VIADD R13, R25, 0x20 ;  /* 0x00000020190d7836 */ /* 0x000fe20000000000 */
[----:B------:R-:W-:Y:S01]  /*48a0*/  ISETP.GE.AND P3, PT, R21, R96, PT ;  /* 0x000000601500720c */ /* 0x000fe20003f66270 */
[----:B------:R-:W-:Y:S01]  /*48b0*/  VIADD R21, R25, 0x18 ;  /* 0x0000001819157836 */ /* 0x000fe20000000000 */
[----:B------:R-:W-:-:S04]  /*48c0*/  FSEL R61, R61, -INF , !P5 ;  /* 0xff8000003d3d7808 */ /* 0x000fc80006800000 */
[----:B-1----:R-:W-:Y:S01]  /*48d0*/  HMMA.16816.F32 R44, R8, R18, R44 ;  /* 0x00000012082c723c */ /* 0x002fe2000000182c */
[----:B------:R-:W-:Y:S01]  /*48e0*/  ISETP.GE.AND P2, PT, R21, R96, PT ;  /* 0x000000601500720c */ /* 0x000fe20003f46270 */
[----:B------:R-:W-:Y:S01]  /*48f0*/  VIADD R19, R25, 0x29 ;  /* 0x0000002919137836 */ /* 0x000fe20000000000 */
[----:B------:R-:W-:Y:S02]  /*4900*/  FSEL R12, R58, -INF , !P4 ;  /* 0xff8000003a0c7808 */ /* 0x000fe40006000000 */
[----:B------:R-:W-:-:S03]  /*4910*/  FSEL R14, R59, -INF , !P3 ;  /* 0xff8000003b0e7808 */ /* 0x000fc60005800000 */
[C---:B------:R-:W-:Y:S01]  /*4920*/  HMMA.16816.F32 R48, R8.reuse, R16, R48 ;  /* 0x000000100830723c */ /* 0x040fe20000001830 */
[----:B------:R-:W-:Y:S01]  /*4930*/  FSEL R16, R63, -INF , !P5 ;  /* 0xff8000003f107808 */ /* 0x000fe20006800000 */
[----:B------:R-:W-:Y:S01]  /*4940*/  BAR.SYNC.DEFER_BLOCKING 0x0 ;  /* 0x0000000000007b1d */ /* 0x000fe20000010000 */
[-C--:B------:R-:W-:Y:S02]  /*4950*/  ISETP.GE.AND P5, PT, R13, R96.reuse, PT ;  /* 0x000000600d00720c */ /* 0x080fe40003fa6270 */
[----:B------:R-:W-:Y:S02]  /*4960*/  FSEL R13, R56, -INF , !P4 ;  /* 0xff800000380d7808 */ /* 0x000fe40006000000 */
[-C--:B------:R-:W-:Y:S01]  /*4970*/  ISETP.GE.AND P4, PT, R15, R96.reuse, PT ;  /* 0x000000600f00720c */ /* 0x080fe20003f86270 */
[----:B------:R-:W-:Y:S01]  /*4980*/  VIADD R15, R25, 0x28 ;  /* 0x00000028190f7836 */ /* 0x000fe20000000000 */
[----:B------:R-:W-:Y:S01]  /*4990*/  FSEL R17, R57, -INF , !P3 ;  /* 0xff80000039117808 */ /* 0x000fe20005800000 */
[----:B--2---:R-:W-:Y:S01]  /*49a0*/  HMMA.16816.F32 R40, R8, R4, R40 ;  /* 0x000000040828723c */ /* 0x004fe20000001828 */
[----:B------:R-:W-:Y:S01]  /*49b0*/  FSEL R20, R54, -INF , !P2 ;  /* 0xff80000036147808 */ /* 0x000fe20005000000 */
[----:B------:R-:W-:Y:S01]  /*49c0*/  VIADD R5, R25, 0x31 ;  /* 0x0000003119057836 */ /* 0x000fe20000000000 */
[----:B------:R-:W-:-:S02]  /*49d0*/  ISETP.GE.AND P3, PT, R15, R96, PT ;  /* 0x000000600f00720c */ /* 0x000fc40003f66270 */
[----:B------:R-:W-:Y:S02]  /*49e0*/  FSEL R15, R52, -INF , !P2 ;  /* 0xff800000340f7808 */ /* 0x000fe40005000000 */
[----:B------:R-:W-:Y:S01]  /*49f0*/  ISETP.GE.AND P2, PT, R19, R96, PT ;  /* 0x000000601300720c */ /* 0x000fe20003f46270 */
[----:B------:R-:W-:Y:S01]  /*4a00*/  HMMA.16816.F32 R64, R8, R6, R64 ;  /* 0x000000060840723c */ /* 0x000fe20000001840 */
[----:B------:R-:W-:Y:S01]  /*4a10*/  FSEL R182, R50, -INF , !P5 ;  /* 0xff80000032b67808 */ /* 0x000fe20006800000 */
[----:B------:R-:W-:Y:S01]  /*4a20*/  VIADD R19, R25, 0x30 ;  /* 0x0000003019137836 */ /* 0x000fe20000000000 */
[----:B------:R-:W-:Y:S02]  /*4a30*/  FSEL R176, R47, -INF , !P2 ;  /* 0xff8000002fb07808 */ /* 0x000fe40005000000 */
[----:B------:R-:W-:Y:S02]  /*4a40*/  FSEL R167, R45, -INF , !P2 ;  /* 0xff8000002da77808 */ /* 0x000fe40005000000 */
[----:B------:R-:W-:-:S02]  /*4a50*/  ISETP.GT.AND P2, PT, R200, R195, PT ;  /* 0x000000c3c800720c */ /* 0x000fc40003f44270 */
[----:B------:R-:W-:Y:S02]  /*4a60*/  FSEL R179, R48, -INF , !P5 ;  /* 0xff80000030b37808 */ /* 0x000fe40006800000 */
[----:B------:R-:W-:Y:S01]  /*4a70*/  ISETP.GE.AND P5, PT, R5, R96, PT ;  /* 0x000000600500720c */ /* 0x000fe20003fa6270 */
[----:B------:R-:W-:Y:S01]  /*4a80*/  VIADD R5, R25, 0x38 ;  /* 0x0000003819057836 */ /* 0x000fe20000000000 */
[----:B------:R-:W-:Y:S01]  /*4a90*/  FSEL R22, R55, -INF , !P6 ;  /* 0xff80000037167808 */ /* 0x000fe20007000000 */
[----:B------:R-:W-:Y:S01]  /*4aa0*/  VIADD R25, R25, 0x39 ;  /* 0x0000003919197836 */ /* 0x000fe20000000000 */
[----:B------:R-:W-:Y:S02]  /*4ab0*/  FSEL R21, R53, -INF , !P6 ;  /* 0xff80000035157808 */ /* 0x000fe40007000000 */
[----:B------:R-:W-:Y:S02]  /*4ac0*/  FSEL R180, R51, -INF , !P4 ;  /* 0xff80000033b47808 */ /* 0x000fe40006000000 */
[----:B------:R-:W-:-:S02]  /*4ad0*/  FSEL R181, R49, -INF , !P4 ;  /* 0xff80000031b57808 */ /* 0x000fc40006000000 */
[----:B------:R-:W-:Y:S02]  /*4ae0*/  FSEL R178, R46, -INF , !P3 ;  /* 0xff8000002eb27808 */ /* 0x000fe40005800000 */
[----:B------:R-:W-:Y:S02]  /*4af0*/  FSEL R171, R44, -INF , !P3 ;  /* 0xff8000002cab7808 */ /* 0x000fe40005800000 */
[-C--:B------:R-:W-:Y:S02]  /*4b00*/  ISETP.GE.AND P6, PT, R19, R96.reuse, PT ;  /* 0x000000601300720c */ /* 0x080fe40003fc6270 */
[-C--:B------:R-:W-:Y:S02]  /*4b10*/  ISETP.GE.AND P4, PT, R5, R96.reuse, PT ;  /* 0x000000600500720c */ /* 0x080fe40003f86270 */
[----:B------:R-:W-:Y:S02]  /*4b20*/  ISETP.GE.AND P3, PT, R25, R96, PT ;  /* 0x000000601900720c */ /* 0x000fe40003f66270 */
[----:B------:R-:W-:-:S02]  /*4b30*/  FSEL R172, R42, -INF , !P6 ;  /* 0xff8000002aac7808 */ /* 0x000fc40007000000 */
[----:B------:R-:W-:Y:S02]  /*4b40*/  FSEL R177, R40, -INF , !P6 ;  /* 0xff80000028b17808 */ /* 0x000fe40007000000 */
[----:B------:R-:W-:Y:S02]  /*4b50*/  FSEL R170, R43, -INF , !P5 ;  /* 0xff8000002baa7808 */ /* 0x000fe40006800000 */
[----:B------:R-:W-:Y:S02]  /*4b60*/  FSEL R175, R41, -INF , !P5 ;  /* 0xff80000029af7808 */ /* 0x000fe40006800000 */
[----:B------:R-:W-:Y:S02]  /*4b70*/  FSEL R164, R66, -INF , !P4 ;  /* 0xff80000042a47808 */ /* 0x000fe40006000000 */
[----:B------:R-:W-:Y:S02]  /*4b80*/  FSEL R173, R64, -INF , !P4 ;  /* 0xff80000040ad7808 */ /* 0x000fe40006000000 */
[----:B------:R-:W-:-:S02]  /*4b90*/  FSEL R162, R67, -INF , !P3 ;  /* 0xff80000043a27808 */ /* 0x000fc40005800000 */
        /* <DEDUP_REMOVED lines=13> */
.L_x_1102:
[----:B------:R-:W1:Y:S01]  /*4c70*/  LDC R6, c[0x0][0x4f0] ;  /* 0x00013c00ff067b82 */ /* 0x000e620000000800 */
[----:B------:R-:W-:Y:S01]  /*4c80*/  IADD3 R11, PT, PT, R207, -0x40, RZ ;  /* 0xffffffc0cf0b7810 */ /* 0x000fe20007ffe0ff */
[----:B------:R-:W2:Y:S01]  /*4c90*/  LDCU.64 UR6, c[0x0][0x3a0] ;  /* 0x00007400ff0677ac */ /* 0x000ea20008000a00 */
[----:B------:R-:W-:Y:S02]  /*4ca0*/  IABS R8, R207 ;  /* 0x000000cf00087213 */ /* 0x000fe40000000000 */
[----:B------:R-:W-:Y:S02]  /*4cb0*/  IABS R7, R11 ;  /* 0x0000000b00077213 */ /* 0x000fe40000000000 */
[-C--:B-1----:R-:W-:Y:S02]  /*4cc0*/  IABS R4, R6.reuse ;  /* 0x0000000600047213 */ /* 0x082fe40000000000 */
[----:B------:R-:W-:Y:S02]  /*4cd0*/  LOP3.LUT R11, R11, R6, RZ, 0x3c, !PT ;  /* 0x000000060b0b7212 */ /* 0x000fe400078e3cff */
[----:B------:R-:W1:Y:S02]  /*4ce0*/  I2F.RP R9, R4 ;  /* 0x0000000400097306 */ /* 0x000e640000209400 */
[----:B------:R-:W-:-:S06]  /*4cf0*/  ISETP.GE.AND P2, PT, R11, RZ, PT ;  /* 0x000000ff0b00720c */ /* 0x000fcc0003f46270 */
        /* <DEDUP_REMOVED lines=22> */
[----:B------:R-:W-:-:S02]  /*4e60*/  ISETP.NE.AND P3, PT, R6, RZ, PT ;  /* 0x000000ff0600720c */ /* 0x000fc40003f65270 */
[----:B------:R-:W-:Y:S02]  /*4e70*/  ISETP.GE.AND P4, PT, R4, RZ, PT ;  /* 0x000000ff0400720c */ /* 0x000fe40003f86270 */
[----:B------:R-:W-:-:S03]  /*4e80*/  LOP3.LUT R5, RZ, R6, RZ, 0x33, !PT ;  /* 0x00000006ff057212 */ /* 0x000fc600078e33ff */
[----:B------:R-:W-:Y:S02]  /*4e90*/  @P5 VIADD R10, R10, 0x1 ;  /* 0x000000010a0a5836 */ /* 0x000fe40000000000 */
[----:B------:R-:W-:Y:S02]  /*4ea0*/  @P6 IADD3 R18, PT, PT, R18, 0x1, RZ ;  /* 0x0000000112126810 */ /* 0x000fe40007ffe0ff */
[----:B------:R-:W-:-:S04]  /*4eb0*/  @!P2 IMAD.MOV R10, RZ, RZ, -R10 ;  /* 0x000000ffff0aa224 */ /* 0x000fc800078e0a0a */
[----:B------:R-:W-:Y:S02]  /*4ec0*/  @!P4 IADD3 R18, PT, PT, -R18, RZ, RZ ;  /* 0x000000ff1212c210 */ /* 0x000fe40007ffe1ff */
        /* <DEDUP_REMOVED lines=21> */
.L_x_1103:
[----:B------:R-:W1:Y:S01]  /*5020*/  LDCU UR4, c[0x0][0x440] ;  /* 0x00008800ff0477ac */ /* 0x000e620008000800 */
[C---:B------:R-:W-:Y:S01]  /*5030*/  IMAD.SHL.U32 R4, R2.reuse, 0x20, RZ ;  /* 0x0000002002047824 */ /* 0x040fe200078e00ff */
[C---:B------:R-:W-:Y:S02]  /*5040*/  LEA R6, P2, R87.reuse, R196, 0x1 ;  /* 0x000000c457067211 */ /* 0x040fe400078408ff */
[----:B------:R-:W-:Y:S02]  /*5050*/  SHF.L.U64.HI R3, R2, 0x5, R3 ;  /* 0x0000000502037819 */ /* 0x000fe40000010203 */
[----:B------:R-:W-:Y:S02]  /*5060*/  LEA.HI.X R7, R87, R197, R90, 0x1, P2 ;  /* 0x000000c557077211 */ /* 0x000fe400010f0c5a */
[----:B------:R-:W-:-:S04]  /*5070*/  IADD3 R8, P6, PT, R4, R6, RZ ;  /* 0x0000000604087210 */ /* 0x000fc80007fde0ff */
[----:B------:R-:W-:Y:S01]  /*5080*/  IADD3 R4, P2, PT, R4, R8, RZ ;  /* 0x0000000804047210 */ /* 0x000fe20007f5e0ff */
[----:B------:R-:W-:-:S04]  /*5090*/  IMAD.X R9, R3, 0x1, R7, P6 ;  /* 0x0000000103097824 */ /* 0x000fc800030e0607 */
[----:B------:R-:W-:Y:S01]  /*50a0*/  IMAD.X R5, R3, 0x1, R9, P2 ;  /* 0x0000000103057824 */ /* 0x000fe200010e0609 */
[----:B-1----:R-:W-:Y:S02]  /*50b0*/  ISETP.GE.AND P5, PT, R93, UR4, PT ;  /* 0x000000045d007c0c */ /* 0x002fe4000bfa6270 */
[----:B------:R-:W-:Y:S02]  /*50c0*/  ISETP.GE.AND P4, PT, R91, UR4, PT ;  /* 0x000000045b007c0c */ /* 0x000fe4000bf86270 */
[----:B------:R-:W-:-:S09]  /*50d0*/  ISETP.GE.AND P3, PT, R89, UR4, PT ;  /* 0x0000000459007c0c */ /* 0x000fd2000bf66270 */
        /* <DEDUP_REMOVED lines=61> */
.L_x_1101:
[----:B-1----:R-:W-:Y:S01]  /*54b0*/  FMNMX3.FTZ R4, R23, R27, R29, !PT ;  /* 0x0000001b17047276 */ /* 0x002fe2000781001d */
        /* <DEDUP_REMOVED lines=17> */
[----:B------:R-:W2:Y:S01]  /*55d0*/  SHFL.BFLY PT, R5, R4, 0x2, 0x1f ;  /* 0x0c401f0004057f89 */ /* 0x000ea200000e0000 */
[----:B------:R-:W-:-:S02]  /*55e0*/  IADD3 R0, PT, PT, R0, -0x2, RZ ;  /* 0xfffffffe00007810 */ /* 0x000fc40007ffe0ff */
[----:B------:R-:W-:Y:S01]  /*55f0*/  LEA R189, R189, UR5, 0x1 ;  /* 0x00000005bdbd7c11 */ /* 0x000fe2000f8e08ff */
[----:B------:R-:W3:Y:S03]  /*5600*/  SHFL.BFLY PT, R2, R7, 0x2, 0x1f ;  /* 0x0c401f0007027f89 */ /* 0x000ee600000e0000 */
[-C--:B------:R-:W-:Y:S01]  /*5610*/  IADD3 R161, PT, PT, R86, R189.reuse, RZ ;  /* 0x000000bd56a17210 */ /* 0x080fe20007ffe0ff */
[----:B------:R-:W-:Y:S01]  /*5620*/  LDSM.16.MT88.4 R36, [R189+0xc000] ;  /* 0x00c00000bd24783b */ /* 0x000fe20000004200 */
[C---:B------:R-:W-:Y:S02]  /*5630*/  IADD3 R165, PT, PT, R84.reuse, R189, RZ ;  /* 0x000000bd54a57210 */ /* 0x040fe40007ffe0ff */
        /* <DEDUP_REMOVED lines=31> */
[----:B------:R-:W1:Y:S01]  /*5830*/  LDSM.16.MT88.4 R60, [R160+0xc000] ;  /* 0x00c00000a03c783b */ /* 0x000e620000004200 */
[--C-:B------:R-:W-:Y:S01]  /*5840*/  FFMA.FTZ R156, R26, UR4, -R163.reuse ;  /* 0x000000041a9c7c23 */ /* 0x100fe200080108a3 */
[--C-:B------:R-:W-:Y:S01]  /*5850*/  FFMA.FTZ R152, R16, UR4, -R163.reuse ;  /* 0x0000000410987c23 */ /* 0x100fe200080108a3 */
[----:B------:R-:W-:Y:S01]  /*5860*/  MUFU.EX2 R159, R159 ;  /* 0x0000009f009f7308 */ /* 0x000fe20000000800 */
[--C-:B------:R-:W-:Y:S01]  /*5870*/  FFMA.FTZ R150, R17, UR4, -R174.reuse ;  /* 0x0000000411967c23 */ /* 0x100fe200080108ae */
[--C-:B------:R-:W-:Y:S01]  /*5880*/  FFMA.FTZ R135, R15, UR4, -R174.reuse ;  /* 0x000000040f877c23 */ /* 0x100fe200080108ae */
[--C-:B------:R-:W-:Y:S01]  /*5890*/  FFMA.FTZ R149, R12, UR4, -R163.reuse ;  /* 0x000000040c957c23 */ /* 0x100fe200080108a3 */
[----:B------:R-:W2:Y:S01]  /*58a0*/  MUFU.EX2 R158, R158 ;  /* 0x0000009e009e7308 */ /* 0x000ea20000000800 */
[--C-:B------:R-:W-:Y:S01]  /*58b0*/  FFMA.FTZ R148, R14, UR4, -R163.reuse ;  /* 0x000000040e947c23 */ /* 0x100fe200080108a3 */
[----:B------:R-:W3:Y:S01]  /*58c0*/  LDSM.16.MT88.4 R16, [R189+0xc800] ;  /* 0x00c80000bd10783b */ /* 0x000ee20000004200 */
[--C-:B------:R-:W-:Y:S01]  /*58d0*/  FFMA.FTZ R134, R21, UR4, -R174.reuse ;  /* 0x0000000415867c23 */ /* 0x100fe200080108ae */
[----:B------:R-:W-:Y:S01]  /*58e0*/  MUFU.EX2 R155, R155 ;  /* 0x0000009b009b7308 */ /* 0x000fe20000000800 */
[--C-:B------:R-:W-:Y:S01]  /*58f0*/  FFMA.FTZ R133, R20, UR4, -R163.reuse ;  /* 0x0000000414857c23 */ /* 0x100fe200080108a3 */
[----:B------:R-:W4:Y:S01]  /*5900*/  LDSM.16.MT88.4 R12, [R189+0xe800] ;  /* 0x00e80000bd0c783b */ /* 0x000f220000004200 */
[--C-:B------:R-:W-:Y:S01]  /*5910*/  FFMA.FTZ R2, R22, UR4, -R163.reuse ;  /* 0x0000000416027c23 */ /* 0x100fe200080108a3 */
[----:B------:R-:W5:Y:S01]  /*5920*/  MUFU.EX2 R154, R154 ;  /* 0x0000009a009a7308 */ /* 0x000f620000000800 */
[--C-:B------:R-:W-:Y:S01]  /*5930*/  FFMA.FTZ R181, R181, UR4, -R174.reuse ;  /* 0x00000004b5b57c23 */ /* 0x100fe200080108ae */
[----:B------:R-:W4:Y:S01]  /*5940*/  LDSM.16.MT88.4 R20, [R189+0x10800] ;  /* 0x01080000bd14783b */ /* 0x000f220000004200 */
[--C-:B------:R-:W-:Y:S01]  /*5950*/  FFMA.FTZ R168, R171, UR4, -R174.reuse ;  /* 0x00000004aba87c23 */ /* 0x100fe200080108ae */
[----:B------:R-:W-:Y:S01]  /*5960*/  MUFU.EX2 R157, R157 ;  /* 0x0000009d009d7308 */ /* 0x000fe20000000800 */
[--C-:B------:R-:W-:Y:S01]  /*5970*/  FFMA.FTZ R166, R179, UR4, -R174.reuse ;  /* 0x00000004b3a67c23 */ /* 0x100fe200080108ae */
[----:B--2---:R-:W-:Y:S01]  /*5980*/  F2FP.F16.F32.PACK_AB R120, R158, R159 ;  /* 0x0000009f9e78723e */ /* 0x004fe200000000ff */
[----:B------:R-:W2:Y:S01]  /*5990*/  LDSM.16.MT88.4 R144, [R165+0xc800] ;  /* 0x00c80000a590783b */ /* 0x000ea20000004200 */
[----:B------:R-:W1:Y:S01]  /*59a0*/  MUFU.EX2 R156, R156 ;  /* 0x0000009c009c7308 */ /* 0x000e620000000800 */
[--C-:B------:R-:W-:Y:S01]  /*59b0*/  FFMA.FTZ R167, R167, UR4, -R174.reuse ;  /* 0x00000004a7a77c23 */ /* 0x100fe200080108ae */
[--C-:B------:R-:W-:Y:S01]  /*59c0*/  FFMA.FTZ R179, R182, UR4, -R163.reuse ;  /* 0x00000004b6b37c23 */ /* 0x100fe200080108a3 */
[----:B------:R-:W2:Y:S01]  /*59d0*/  LDSM.16.MT88.4 R140, [R161+0xc800] ;  /* 0x00c80000a18c783b */ /* 0x000ea20000004200 */
[----:B------:R-:W-:Y:S01]  /*59e0*/  MUFU.EX2 R153, R153 ;  /* 0x0000009900997308 */ /* 0x000fe20000000800 */
[--C-:B------:R-:W-:Y:S01]  /*59f0*/  FFMA.FTZ R180, R180, UR4, -R163.reuse ;  /* 0x00000004b4b47c23 */ /* 0x100fe200080108a3 */
[----:B-----5:R-:W-:Y:S01]  /*5a00*/  F2FP.F16.F32.PACK_AB R122, R154, R155 ;  /* 0x0000009b9a7a723e */ /* 0x020fe200000000ff */
[----:B------:R-:W5:Y:S01]  /*5a10*/  LDSM.16.MT88.4 R136, [R160+0xc800] ;  /* 0x00c80000a088783b */ /* 0x000f620000004200 */
[----:B------:R-:W3:Y:S01]  /*5a20*/  MUFU.EX2 R152, R152 ;  /* 0x0000009800987308 */ /* 0x000ee20000000800 */
[----:B------:R-:W-:Y:S01]  /*5a30*/  FFMA.FTZ R211, R169, UR4, -R174 ;  /* 0x00000004a9d37c23 */ /* 0x000fe200080108ae */
[--C-:B------:R-:W-:Y:S01]  /*5a40*/  FFMA.FTZ R209, R162, UR4, -R163.reuse ;  /* 0x00000004a2d17c23 */ /* 0x100fe200080108a3 */
[----:B------:R-:W5:Y:S01]  /*5a50*/  LDSM.16.MT88.4 R32, [R165+0xe800] ;  /* 0x00e80000a520783b */ /* 0x000f620000004200 */
[----:B------:R-:W-:Y:S01]  /*5a60*/  MUFU.EX2 R151, R151 ;  /* 0x0000009700977308 */ /* 0x000fe20000000800 */
[--C-:B------:R-:W-:Y:S01]  /*5a70*/  FFMA.FTZ R170, R170, UR4, -R163.reuse ;  /* 0x00000004aaaa7c23 */ /* 0x100fe200080108a3 */
[----:B-1----:R-:W-:Y:S01]  /*5a80*/  F2FP.F16.F32.PACK_AB R121, R156, R157 ;  /* 0x0000009d9c79723e */ /* 0x002fe200000000ff */
[----:B------:R-:W1:Y:S01]  /*5a90*/  LDSM.16.MT88.4 R28, [R161+0xe800] ;  /* 0x00e80000a11c783b */ /* 0x000e620000004200 */
[----:B------:R-:W4:Y:S01]  /*5aa0*/  MUFU.EX2 R150, R150 ;  /* 0x0000009600967308 */ /* 0x000f220000000800 */
[----:B------:R-:W-:Y:S01]  /*5ab0*/  FFMA.FTZ R169, R164, UR4, -R163 ;  /* 0x00000004a4a97c23 */ /* 0x000fe200080108a3 */
[----:B------:R-:W-:Y:S01]  /*5ac0*/  FADD.FTZ R158, R159, R158 ;  /* 0x0000009e9f9e7221 */ /* 0x000fe20000010000 */
[----:B------:R-:W1:Y:S01]  /*5ad0*/  LDSM.16.MT88.4 R24, [R160+0xe800] ;  /* 0x00e80000a018783b */ /* 0x000e620000004200 */
[----:B------:R-:W-:Y:S01]  /*5ae0*/  MUFU.EX2 R135, R135 ;  /* 0x0000008700877308 */ /* 0x000fe20000000800 */
[----:B------:R-:W-:Y:S01]  /*5af0*/  FADD.FTZ R156, R157, R156 ;  /* 0x0000009c9d9c7221 */ /* 0x000fe20000010000 */
[----:B---3--:R-:W-:Y:S01]  /*5b00*/  F2FP.F16.F32.PACK_AB R123, R152, R153 ;  /* 0x00000099987b723e */ /* 0x008fe200000000ff */
[----:B------:R-:W-:Y:S01]  /*5b10*/  FADD.FTZ R155, R155, R158 ;  /* 0x0000009e9b9b7221 */ /* 0x000fe20000010000 */
[----:B------:R-:W-:Y:S01]  /*5b20*/  MUFU.EX2 R134, R134 ;  /* 0x0000008600867308 */ /* 0x000fe20000000800 */
[----:B------:R-:W-:Y:S01]  /*5b30*/  FADD.FTZ R153, R153, R156 ;  /* 0x0000009c99997221 */ /* 0x000fe20000010000 */
[----:B------:R-:W-:Y:S01]  /*5b40*/  ISETP.GE.AND P2, PT, R0, R195, PT ;  /* 0x000000c30000720c */ /* 0x000fe20003f46270 */
[----:B------:R-:W-:Y:S01]  /*5b50*/  FADD.FTZ R154, R154, R155 ;  /* 0x0000009b9a9a7221 */ /* 0x000fe20000010000 */
[----:B------:R-:W-:Y:S01]  /*5b60*/  MUFU.EX2 R149, R149 ;  /* 0x0000009500957308 */ /* 0x000fe20000000800 */
[----:B------:R-:W-:Y:S01]  /*5b70*/  HMMA.16816.F32 R128, R120, R36, RZ ;  /* 0x000000247880723c */ /* 0x000fe200000018ff */
[----:B------:R-:W-:-:S02]  /*5b80*/  FADD.FTZ R152, R152, R153 ;  /* 0x0000009998987221 */ /* 0x000fc40000010000 */
[----:B------:R-:W3:Y:S04]  /*5b90*/  MUFU.EX2 R148, R148 ;  /* 0x0000009400947308 */ /* 0x000ee80000000800 */
[----:B------:R-:W-:Y:S01]  /*5ba0*/  MUFU.EX2 R133, R133 ;  /* 0x0000008500857308 */ /* 0x000fe20000000800 */
[C---:B------:R-:W-:Y:S03]  /*5bb0*/  HMMA.16816.F32 R64, R120.reuse, R68, RZ ;  /* 0x000000447840723c */ /* 0x040fe600000018ff */
[----:B------:R-:W2:Y:S04]  /*5bc0*/  MUFU.EX2 R2, R2 ;  /* 0x0000000200027308 */ /* 0x000ea80000000800 */
[----:B------:R4:W-:Y:S01]  /*5bd0*/  MUFU.EX2 R171, R181 ;  /* 0x000000b500ab7308 */ /* 0x0009e20000000800 */
[C---:B------:R-:W-:Y:S03]  /*5be0*/  HMMA.16816.F32 R36, R120.reuse, R38, RZ ;  /* 0x000000267824723c */ /* 0x040fe600000018ff */
[----:B------:R-:W1:Y:S04]  /*5bf0*/  MUFU.EX2 R166, R166 ;  /* 0x000000a600a67308 */ /* 0x000e680000000800 */
[----:B------:R-:W-:Y:S01]  /*5c00*/  MUFU.EX2 R168, R168 ;  /* 0x000000a800a87308 */ /* 0x000fe20000000800 */
[----:B------:R-:W-:Y:S03]  /*5c10*/  HMMA.16816.F32 R68, R120, R70, RZ ;  /* 0x000000467844723c */ /* 0x000fe600000018ff */
[----:B------:R-:W-:Y:S01]  /*5c20*/  MUFU.EX2 R167, R167 ;  /* 0x000000a700a77308 */ /* 0x000fe20000000800 */
[----:B----4-:R-:W-:-:S03]  /*5c30*/  FFMA.FTZ R181, R176, UR4, -R163 ;  /* 0x00000004b0b57c23 */ /* 0x010fc600080108a3 */
        /* <DEDUP_REMOVED lines=33> */
[----:B--2---:R-:W-:-:S03]  /*5e50*/  F2FP.F16.F32.PACK_AB R7, R2, R133 ;  /* 0x000000850207723e */ /* 0x004fc600000000ff */
[----:B------:R-:W-:-:S04]  /*5e60*/  FADD.FTZ R133, R133, R148 ;  /* 0x0000009485857221 */ /* 0x000fc80000010000 */
[----:B------:R-:W-:Y:S01]  /*5e70*/  HMMA.16816.F32 R128, R4, R16, R128 ;  /* 0x000000100480723c */ /* 0x000fe20000001880 */
[----:B------:R-:W-:-:S07]  /*5e80*/  FADD.FTZ R2, R2, R133 ;  /* 0x0000008502027221 */ /* 0x000fce0000010000 */
[C---:B------:R-:W-:Y:S01]  /*5e90*/  HMMA.16816.F32 R36, R4.reuse, R18, R36 ;  /* 0x000000120424723c */ /* 0x040fe20000001824 */
[----:B------:R-:W2:Y:S07]  /*5ea0*/  LDSM.16.MT88.4 R16, [R161+0x10800] ;  /* 0x01080000a110783b */ /* 0x000eae0000004200 */
[C---:B------:R-:W-:Y:S08]  /*5eb0*/  HMMA.16816.F32 R64, R4.reuse, R12, R64 ;  /* 0x0000000c0440723c */ /* 0x040ff00000001840 */
[C---:B------:R-:W-:Y:S01]  /*5ec0*/  HMMA.16816.F32 R68, R4.reuse, R14, R68 ;  /* 0x0000000e0444723c */ /* 0x040fe20000001844 */
[----:B------:R-:W3:Y:S07]  /*5ed0*/  LDSM.16.MT88.4 R12, [R160+0x10800] ;  /* 0x01080000a00c783b */ /* 0x000eee0000004200 */
[C---:B------:R-:W-:Y:S08]  /*5ee0*/  HMMA.16816.F32 R104, R4.reuse, R8, R104 ;  /* 0x000000080468723c */ /* 0x040ff00000001868 */
[C---:B------:R-:W-:Y:S01]  /*5ef0*/  HMMA.16816.F32 R108, R4.reuse, R10, R108 ;  /* 0x0000000a046c723c */ /* 0x040fe2000000186c */
[----:B------:R-:W4:Y:S07]  /*5f00*/  LDSM.16.MT88.4 R8, [R189+0xd000] ;  /* 0x00d00000bd08783b */ /* 0x000f2e0000004200 */
[----:B------:R-:W-:Y:S01]  /*5f10*/  HMMA.16816.F32 R96, R4, R20, R96 ;  /* 0x000000140460723c */ /* 0x000fe20000001860 */
[----:B------:R-:W-:-:S02]  /*5f20*/  FFMA.FTZ R20, R178, UR4, -R163 ;  /* 0x00000004b2147c23 */ /* 0x000fc400080108a3 */
[----:B------:R-:W3:Y:S04]  /*5f30*/  MUFU.EX2 R178, R180 ;  /* 0x000000b400b27308 */ /* 0x000ee80000000800 */
[----:B------:R2:W4:Y:S01]  /*5f40*/  MUFU.EX2 R176, R20 ;  /* 0x0000001400b07308 */ /* 0x0005220000000800 */
[C---:B------:R-:W-:Y:S08]  /*5f50*/  HMMA.16816.F32 R40, R4.reuse, R144, R40 ;  /* 0x000000900428723c */ /* 0x040ff00000001828 */
[C---:B------:R-:W-:Y:S01]  /*5f60*/  HMMA.16816.F32 R44, R4.reuse, R146, R44 ;  /* 0x00000092042c723c */ /* 0x040fe2000000182c */
[----:B------:R-:W-:Y:S07]  /*5f70*/  LDSM.16.MT88.4 R144, [R165+0xd000] ;  /* 0x00d00000a590783b */ /* 0x000fee0000004200 */
[C---:B------:R-:W-:Y:S08]  /*5f80*/  HMMA.16816.F32 R48, R4.reuse, R140, R48 ;  /* 0x0000008c0430723c */ /* 0x040ff00000001830 */
[C---:B------:R-:W-:Y:S01]  /*5f90*/  HMMA.16816.F32 R52, R4.reuse, R142, R52 ;  /* 0x0000008e0434723c */ /* 0x040fe20000001834 */
[----:B------:R-:W-:Y:S07]  /*5fa0*/  LDSM.16.MT88.4 R140, [R161+0xd000] ;  /* 0x00d00000a18c783b */ /* 0x000fee0000004200 */
[C---:B-----5:R-:W-:Y:S08]  /*5fb0*/  HMMA.16816.F32 R56, R4.reuse, R136, R56 ;  /* 0x000000880438723c */ /* 0x060ff00000001838 */
[C---:B------:R-:W-:Y:S01]  /*5fc0*/  HMMA.16816.F32 R60, R4.reuse, R138, R60 ;  /* 0x0000008a043c723c */ /* 0x040fe2000000183c */
[----:B------:R-:W-:Y:S07]  /*5fd0*/  LDSM.16.MT88.4 R136, [R160+0xd000] ;  /* 0x00d00000a088783b */ /* 0x000fee0000004200 */
[C---:B------:R-:W-:Y:S08]  /*5fe0*/  HMMA.16816.F32 R72, R4.reuse, R32, R72 ;  /* 0x000000200448723c */ /* 0x040ff00000001848 */
[C---:B------:R-:W-:Y:S01]  /*5ff0*/  HMMA.16816.F32 R76, R4.reuse, R34, R76 ;  /* 0x00000022044c723c */ /* 0x040fe2000000184c */
[----:B------:R-:W-:Y:S07]  /*6000*/  LDSM.16.MT88.4 R32, [R189+0xf000] ;  /* 0x00f00000bd20783b */ /* 0x000fee0000004200 */
[C---:B-1----:R-:W-:Y:S08]  /*6010*/  HMMA.16816.F32 R80, R4.reuse, R28, R80 ;  /* 0x0000001c0450723c */ /* 0x042ff00000001850 */
[C---:B------:R-:W-:Y:S01]  /*6020*/  HMMA.16816.F32 R84, R4.reuse, R30, R84 ;  /* 0x0000001e0454723c */ /* 0x040fe20000001854 */
[----:B------:R-:W-:Y:S07]  /*6030*/  LDSM.16.MT88.4 R28, [R165+0xf000] ;  /* 0x00f00000a51c783b */ /* 0x000fee0000004200 */
[C---:B------:R-:W-:Y:S08]  /*6040*/  HMMA.16816.F32 R88, R4.reuse, R24, R88 ;  /* 0x000000180458723c */ /* 0x040ff00000001858 */
[C---:B------:R-:W-:Y:S01]  /*6050*/  HMMA.16816.F32 R92, R4.reuse, R26, R92 ;  /* 0x0000001a045c723c */ /* 0x040fe2000000185c */
[----:B------:R-:W-:Y:S07]  /*6060*/  LDSM.16.MT88.4 R24, [R160+0xf000] ;  /* 0x00f00000a018783b */ /* 0x000fee0000004200 */
[C---:B------:R-:W-:Y:S01]  /*6070*/  HMMA.16816.F32 R100, R4.reuse, R22, R100 ;  /* 0x000000160464723c */ /* 0x040fe20000001864 */
[----:B--2---:R-:W-:Y:S07]  /*6080*/  LDSM.16.MT88.4 R20, [R189+0x11000] ;  /* 0x01100000bd14783b */ /* 0x004fee0000004200 */
[C---:B------:R-:W-:Y:S08]  /*6090*/  HMMA.16816.F32 R112, R4.reuse, R16, R112 ;  /* 0x000000100470723c */ /* 0x040ff00000001870 */
[C---:B------:R-:W-:Y:S01]  /*60a0*/  HMMA.16816.F32 R116, R4.reuse, R18, R116 ;  /* 0x000000120474723c */ /* 0x040fe20000001874 */
[----:B------:R-:W1:Y:S07]  /*60b0*/  LDSM.16.MT88.4 R16, [R161+0xf000] ;  /* 0x00f00000a110783b */ /* 0x000e6e0000004200 */
[C---:B---3--:R-:W-:Y:S08]  /*60c0*/  HMMA.16816.F32 R124, R4.reuse, R12, R124 ;  /* 0x0000000c047c723c */ /* 0x048ff0000000187c */
[----:B------:R-:W-:Y:S01]  /*60d0*/  HMMA.16816.F32 R120, R4, R14, R120 ;  /* 0x0000000e0478723c */ /* 0x000fe20000001878 */
[----:B------:R-:W-:Y:S01]  /*60e0*/  F2FP.F16.F32.PACK_AB R4, R171, R166 ;  /* 0x000000a6ab04723e */ /* 0x000fe200000000ff */
[----:B------:R-:W-:Y:S01]  /*60f0*/  LDSM.16.MT88.4 R12, [R165+0x11000] ;  /* 0x01100000a50c783b */ /* 0x000fe20000004200 */
[----:B------:R-:W-:-:S02]  /*6100*/  F2FP.F16.F32.PACK_AB R5, R178, R179 ;  /* 0x000000b3b205723e */ /* 0x000fc400000000ff */
[----:B------:R-:W-:Y:S02]  /*6110*/  F2FP.F16.F32.PACK_AB R6, R167, R168 ;  /* 0x000000a8a706723e */ /* 0x000fe400000000ff */
[----:B----4-:R-:W-:-:S07]  /*6120*/  F2FP.F16.F32.PACK_AB R7, R181, R176 ;  /* 0x000000b0b507723e */ /* 0x010fce00000000ff */
[C---:B------:R-:W-:Y:S08]  /*6130*/  HMMA.16816.F32 R128, R4.reuse, R8, R128 ;  /* 0x000000080480723c */ /* 0x040ff00000001880 */
[C---:B------:R-:W-:Y:S01]  /*6140*/  HMMA.16816.F32 R36, R4.reuse, R10, R36 ;  /* 0x0000000a0424723c */ /* 0x040fe20000001824 */
[----:B------:R-:W2:Y:S07]  /*6150*/  LDSM.16.MT88.4 R8, [R161+0x11000] ;  /* 0x01100000a108783b */ /* 0x000eae0000004200 */
[C---:B-1----:R-:W-:Y:S08]  /*6160*/  HMMA.16816.F32 R80, R4.reuse, R16, R80 ;  /* 0x000000100450723c */ /* 0x042ff00000001850 */
[C---:B------:R-:W-:Y:S01]  /*6170*/  HMMA.16816.F32 R84, R4.reuse, R18, R84 ;  /* 0x000000120454723c */ /* 0x040fe20000001854 */
[----:B------:R-:W1:Y:S07]  /*6180*/  LDSM.16.MT88.4 R16, [R160+0x11000] ;  /* 0x01100000a010783b */ /* 0x000e6e0000004200 */
        /* <DEDUP_REMOVED lines=11> */
[C---:B--2---:R-:W-:Y:S08]  /*6240*/  HMMA.16816.F32 R112, R4.reuse, R8, R112 ;  /* 0x000000080470723c */ /* 0x044ff00000001870 */
[C---:B------:R-:W-:Y:S01]  /*6250*/  HMMA.16816.F32 R116, R4.reuse, R10, R116 ;  /* 0x0000000a0474723c */ /* 0x040fe20000001874 */
[----:B------:R-:W2:Y:S07]  /*6260*/  LDSM.16.MT88.4 R8, [R161+0xf800] ;  /* 0x00f80000a108783b */ /* 0x000eae0000004200 */
        /* <DEDUP_REMOVED lines=20> */
[C---:B-1----:R-:W-:Y:S08]  /*63b0*/  HMMA.16816.F32 R124, R4.reuse, R16, R124 ;  /* 0x00000010047c723c */ /* 0x042ff0000000187c */
[----:B------:R-:W-:Y:S01]  /*63c0*/  HMMA.16816.F32 R120, R4, R18, R120 ;  /* 0x000000120478723c */ /* 0x000fe20000001878 */
[----:B---3--:R-:W-:Y:S01]  /*63d0*/  F2FP.F16.F32.PACK_AB R4, R145, R144 ;  /* 0x000000909104723e */ /* 0x008fe200000000ff */
[----:B------:R-:W1:Y:S01]  /*63e0*/  LDSM.16.MT88.4 R16, [R189+0xf800] ;  /* 0x00f80000bd10783b */ /* 0x000e620000004200 */
[----:B----4-:R-:W-:-:S02]  /*63f0*/  F2FP.F16.F32.PACK_AB R5, R164, R147 ;  /* 0x00000093a405723e */ /* 0x010fc400000000ff */
[----:B------:R-:W-:Y:S02]  /*6400*/  F2FP.F16.F32.PACK_AB R6, R211, R146 ;  /* 0x00000092d306723e */ /* 0x000fe400000000ff */
[----:B------:R-:W-:-:S07]  /*6410*/  F2FP.F16.F32.PACK_AB R7, R209, R162 ;  /* 0x000000a2d107723e */ /* 0x000fce00000000ff */
[C---:B--2---:R-:W-:Y:S08]  /*6420*/  HMMA.16816.F32 R80, R4.reuse, R8, R80 ;  /* 0x000000080450723c */ /* 0x044ff00000001850 */
[C---:B------:R-:W-:Y:S01]  /*6430*/  HMMA.16816.F32 R84, R4.reuse, R10, R84 ;  /* 0x0000000a0454723c */ /* 0x040fe20000001854 */
[----:B------:R-:W2:Y:S07]  /*6440*/  LDSM.16.MT88.4 R8, [R189+0x11800] ;  /* 0x01180000bd08783b */ /* 0x000eae0000004200 */
[C---:B-----5:R-:W-:Y:S08]  /*6450*/  HMMA.16816.F32 R40, R4.reuse, R12, R40 ;  /* 0x0000000c0428723c */ /* 0x060ff00000001828 */
[C---:B------:R-:W-:Y:S01]  /*6460*/  HMMA.16816.F32 R44, R4.reuse, R14, R44 ;  /* 0x0000000e042c723c */ /* 0x040fe2000000182c */
[----:B------:R-:W3:Y:S07]  /*6470*/  LDSM.16.MT88.4 R12, [R160+0xf800] ;  /* 0x00f80000a00c783b */ /* 0x000eee0000004200 */
[C---:B-1----:R-:W-:Y:S08]  /*6480*/  HMMA.16816.F32 R64, R4.reuse, R16, R64 ;  /* 0x000000100440723c */ /* 0x042ff00000001840 */
[C---:B------:R-:W-:Y:S01]  /*6490*/  HMMA.16816.F32 R68, R4.reuse, R18, R68 ;  /* 0x000000120444723c */ /* 0x040fe20000001844 */
[----:B------:R-:W1:Y:S07]  /*64a0*/  LDSM.16.MT88.4 R16, [R160+0x11800] ;  /* 0x01180000a010783b */ /* 0x000e6e0000004200 */
[C---:B------:R-:W-:Y:S08]  /*64b0*/  HMMA.16816.F32 R72, R4.reuse, R140, R72 ;  /* 0x0000008c0448723c */ /* 0x040ff00000001848 */
[----:B--2---:R-:W-:Y:S01]  /*64c0*/  HMMA.16816.F32 R96, R4, R8, R96 ;  /* 0x000000080460723c */ /* 0x004fe20000001860 */
        /* <DEDUP_REMOVED lines=32> */
[C---:B-1----:R-:W-:Y:S08]  /*66d0*/  HMMA.16816.F32 R124, R4.reuse, R16, R124 ;  /* 0x00000010047c723c */ /* 0x042ff0000000187c */
[----:B------:R-:W-:Y:S01]  /*66e0*/  HMMA.16816.F32 R120, R4, R18, R120 ;  /* 0x000000120478723c */ /* 0x000fe20000001878 */
[----:B------:R-:W-:-:S04]  /*66f0*/  NOP ;  /* 0x0000000000007918 */ /* 0x000fc80000000000 */
[----:B------:R-:W-:-:S15]  /*6700*/  @!P2 BRA `(.L_x_1104) ;  /* 0x000000380014a947 */ /* 0x000fde0003800000 */
[----:B------:R-:W1:Y:S01]  /*6710*/  S2UR UR5, SR_CgaCtaId ;  /* 0x00000000000579c3 */ /* 0x000e620000008800 */
[----:B------:R-:W-:Y:S01]  /*6720*/  UISETP.NE.U32.AND UP0, UPT, UR8, URZ, UPT ;  /* 0x000000ff0800728c */ /* 0x000fe2000bf05070 */
[----:B------:R-:W-:Y:S01]  /*6730*/  IMAD.MOV.U32 R184, RZ, RZ, 0x20 ;  /* 0x00000020ffb87424 */ /* 0x000fe200078e00ff */
[----:B------:R-:W-:Y:S01]  /*6740*/  MOV R133, R132 ;  /* 0x0000008400857202 */ /* 0x000fe20000000f00 */
[----:B------:R-:W-:Y:S01]  /*6750*/  IMAD.MOV.U32 R0, RZ, RZ, R3 ;  /* 0x000000ffff007224 */ /* 0x000fe200078e0003 */
[----:B------:R-:W-:Y:S01]  /*6760*/  UISETP.NE.AND.EX UP0, UPT, UR9, URZ, UPT, UP0 ;  /* 0x000000ff0900728c */ /* 0x000fe2000bf05300 */
[C---:B------:R-:W-:Y:S01]  /*6770*/  IADD3 R206, PT, PT, R189.reuse, 0xc000, RZ ;  /* 0x0000c000bdce7810 */ /* 0x040fe20007ffe0ff */
[----:B------:R-:W-:Y:S01]  /*6780*/  VIADD R204, R189, 0xc040 ;  /* 0x0000c040bdcc7836 */ /* 0x000fe20000000000 */
[----:B------:R-:W-:Y:S01]  /*6790*/  SEL R184, R184, 0xffffffe0, !P1 ;  /* 0xffffffe0b8b87807 */ /* 0x000fe20004800000 */
[----:B------:R-:W-:Y:S01]  /*67a0*/  UMOV UR11, 0x400 ;  /* 0x00000400000b7882 */ /* 0x000fe20000000000 */
[----:B------:R-:W-:Y:S01]  /*67b0*/  MOV R205, RZ ;  /* 0x000000ff00cd7202 */ /* 0x000fe20000000f00 */
[----:B------:R-:W2:Y:S01]  /*67c0*/  LDCU UR10, c[0x0][0x440] ;  /* 0x00008800ff0a77ac */ /* 0x000ea20008000800 */
[----:B------:R-:W-:Y:S01]  /*67d0*/  PLOP3.LUT P4, PT, PT, PT, UP0, 0x80, 0x8 ;  /* 0x000000000008781c */ /* 0x000fe20003f8f008 */
[----:B------:R-:W-:Y:S01]  /*67e0*/  IMAD.IADD R184, R184, 0x1, R189 ;  /* 0x00000001b8b87824 */ /* 0x000fe200078e02bd */
[----:B------:R-:W3:Y:S01]  /*67f0*/  LDCU UR4, c[0x0][0x45c] ;  /* 0x00008b80ff0477ac */ /* 0x000ee20008000800 */
[----:B------:R-:W4:Y:S01]  /*6800*/  LDCU.64 UR6, c[0x0][0x3a0] ;  /* 0x00007400ff0677ac */ /* 0x000f220008000a00 */
[----:B------:R-:W2:Y:S01]  /*6810*/  LDCU.64 UR8, c[0x0][0x3a8] ;  /* 0x00007500ff0877ac */ /* 0x000ea20008000a00 */
[----:B-1----:R-:W-:-:S12]  /*6820*/  ULEA UR5, UR5, UR11, 0x18 ;  /* 0x0000000b05057291 */ /* 0x002fd8000f8ec0ff */
.L_x_1108:
[----:B------:R-:W-:Y:S01]  /*6830*/  @!P4 IADD3 R8, P0, PT, RZ, -R205, RZ ;  /* 0x800000cdff08c210 */ /* 0x000fe20007f1e0ff */
[----:B------:R-:W1:Y:S01]  /*6840*/  S2R R188, SR_TID.X ;  /* 0x0000000000bc7919 */ /* 0x000e620000002100 */
[----:B------:R-:W5:Y:S01]  /*6850*/  @!P4 LDC R172, c[0x0][0x3c0] ;  /* 0x0000f000ffaccb82 */ /* 0x000f620000000800 */
[----:B------:R-:W-:Y:S07]  /*6860*/  DEPBAR.LE SB0, 0x0 ;  /* 0x000080000000791a */ /* 0x000fee0000000000 */
[----:B------:R-:W2:Y:S08]  /*6870*/  LDC R175, c[0x0][0x3c4] ;  /* 0x0000f100ffaf7b82 */ /* 0x000eb00000000800 */
[----:B------:R-:W-:Y:S01]  /*6880*/  BAR.SYNC.DEFER_BLOCKING 0x0 ;  /* 0x0000000000007b1d */ /* 0x000fe20000010000 */
[C---:B-1----:R-:W-:Y:S01]  /*6890*/  LOP3.LUT R213, R188.reuse, 0x38, RZ, 0xc0, !PT ;  /* 0x00000038bcd57812 */ /* 0x042fe200078ec0ff */
[----:B------:R-:W-:Y:S01]  /*68a0*/  IMAD.SHL.U32 R4, R188, 0x40, RZ ;  /* 0x00000040bc047824 */ /* 0x000fe200078e00ff */
[----:B------:R-:W-:Y:S01]  /*68b0*/  SHF.R.U32.HI R190, RZ, 0x1, R188 ;  /* 0x00000001ffbe7819 */ /* 0x000fe200000116bc */
[----:B-----5:R-:W-:Y:S02]  /*68c0*/  @!P4 IMAD.SHL.U32 R9, R172, 0x40, RZ ;  /* 0x00000040ac09c824 */ /* 0x020fe400078e00ff */
[----:B------:R-:W-:Y:S01]  /*68d0*/  IMAD.SHL.U32 R7, R188, 0x20, RZ ;  /* 0x00000020bc077824 */ /* 0x000fe200078e00ff */
[----:B------:R-:W-:Y:S01]  /*68e0*/  LOP3.LUT R5, R4, 0x1c0, RZ, 0xc0, !PT ;  /* 0x000001c004057812 */ /* 0x000fe200078ec0ff */
[----:B------:R-:W-:Y:S01]  /*68f0*/  IMAD.SHL.U32 R6, R188, 0x8, RZ ;  /* 0x00000008bc067824 */ /* 0x000fe200078e00ff */
[----:B------:R-:W-:Y:S01]  /*6900*/  LOP3.LUT R193, R4, 0x400, RZ, 0xc0, !PT ;  /* 0x0000040004c17812 */ /* 0x000fe200078ec0ff */
[----:B------:R-:W-:Y:S01]  /*6910*/  @!P4 IMAD.X R9, RZ, RZ, ~R9, P0 ;  /* 0x000000ffff09c224 */ /* 0x000fe200000e0e09 */
[----:B------:R-:W-:Y:S02]  /*6920*/  LOP3.LUT R187, R7, 0x7c00, RZ, 0xc0, !PT ;  /* 0x00007c0007bb7812 */ /* 0x000fe400078ec0ff */
[----:B------:R-:W-:Y:S02]  /*6930*/  LOP3.LUT R7, R6, 0x38, RZ, 0xc0, !PT ;  /* 0x0000003806077812 */ /* 0x000fe400078ec0ff */
[--C-:B------:R-:W-:Y:S02]  /*6940*/  LOP3.LUT R5, R5, 0x38, R6.reuse, 0xf8, !PT ;  /* 0x0000003805057812 */ /* 0x100fe400078ef806 */
[----:B------:R-:W-:Y:S02]  /*6950*/  LOP3.LUT R213, R213, 0x1f8, R6, 0x78, !PT ;  /* 0x000001f8d5d57812 */ /* 0x000fe400078e7806 */
[----:B------:R-:W-:Y:S02]  /*6960*/  @!P4 SHF.R.S64 R11, R8, 0x1f, R9 ;  /* 0x0000001f080bc819 */ /* 0x000fe40000001009 */
[----:B------:R-:W-:Y:S02]  /*6970*/  LOP3.LUT R10, R7, 0x40, RZ, 0xfc, !PT ;  /* 0x00000040070a7812 */ /* 0x000fe400078efcff */
[----:B------:R-:W-:Y:S02]  /*6980*/  LOP3.LUT R3, R187, 0x200, R4, 0xf8, !PT ;  /* 0x00000200bb037812 */ /* 0x000fe400078ef804 */
[C---:B--2---:R-:W-:Y:S02]  /*6990*/  ISETP.GE.AND P3, PT, R7.reuse, UR10, PT ;  /* 0x0000000a07007c0c */ /* 0x044fe4000bf66270 */
[----:B------:R-:W-:Y:S01]  /*69a0*/  LOP3.LUT R8, R7, 0x80, RZ, 0xfc, !PT ;  /* 0x0000008007087812 */ /* 0x000fe200078efcff */
[----:B------:R-:W-:Y:S01]  /*69b0*/  IMAD.MOV.U32 R7, RZ, RZ, R198 ;  /* 0x000000ffff077224 */ /* 0x000fe200078e00c6 */
[----:B------:R-:W-:Y:S02]  /*69c0*/  LOP3.LUT R4, R5, 0x8, R188, 0x78, !PT ;  /* 0x0000000805047812 */ /* 0x000fe400078e78bc */
[----:B------:R-:W-:Y:S02]  /*69d0*/  LOP3.LUT R2, R190, 0x8, RZ, 0xc0, !PT ;  /* 0x00000008be027812 */ /* 0x000fe400078ec0ff */
[----:B------:R-:W-:Y:S01]  /*69e0*/  LOP3.LUT R213, R213, 0x1e00, R6, 0xf8, !PT ;  /* 0x00001e00d5d57812 */ /* 0x000fe200078ef806 */
[----:B------:R-:W-:Y:S01]  /*69f0*/  IMAD R193, R4, 0x2, R193 ;  /* 0x0000000204c17824 */ /* 0x000fe200078e02c1 */
[----:B------:R-:W-:Y:S02]  /*6a00*/  @!P4 IADD3 R198, P0, PT, R198, R11, RZ ;  /* 0x0000000bc6c6c210 */ /* 0x000fe40007f1e0ff */
[----:B------:R-:W-:Y:S01]  /*6a10*/  ISETP.GE.AND P1, PT, R8, UR10, PT ;  /* 0x0000000a08007c0c */ /* 0x000fe2000bf26270 */
[----:B------:R-:W-:Y:S01]  /*6a20*/  IMAD.MOV.U32 R8, RZ, RZ, R199 ;  /* 0x000000ffff087224 */ /* 0x000fe200078e00c7 */
[----:B------:R-:W-:Y:S02]  /*6a30*/  ISETP.GE.AND P2, PT, R10, UR10, PT ;  /* 0x0000000a0a007c0c */ /* 0x000fe4000bf46270 */
[----:B------:R-:W-:Y:S02]  /*6a40*/  LOP3.LUT R2, R3, R5, R2, 0xf6, !PT ;  /* 0x0000000503027212 */ /* 0x000fe400078ef602 */
[----:B------:R-:W-:Y:S02]  /*6a50*/  @!P4 LEA.HI.X.SX32 R199, R9, R199, 0x1, P0 ;  /* 0x000000c709c7c211 */ /* 0x000fe400000f0eff */
[----:B------:R-:W-:Y:S01]  /*6a60*/  LEA R213, R213, UR5, 0x1 ;  /* 0x00000005d5d57c11 */ /* 0x000fe2000f8e08ff */
[----:B------:R-:W-:Y:S06]  /*6a70*/  @!P4 BRA `(.L_x_1105) ;  /* 0x0000000000f4c947 */ /* 0x000fec0003800000 */
        /* <DEDUP_REMOVED lines=61> */
.L_x_1105:
        /* <DEDUP_REMOVED lines=19> */
[C---:B------:R-:W-:Y:S02]  /*6f80*/  IMAD.X R181, R173.reuse, 0x1, R179, P5 ;  /* 0x00000001adb57824 */ /* 0x040fe400028e06b3 */
[----:B------:R-:W-:Y:S01]  /*6f90*/  ISETP.GT.AND P5, PT, R200, R195, PT ;  /* 0x000000c3c800720c */ /* 0x000fe20003fa4270 */
        /* <DEDUP_REMOVED lines=28> */
[----:B------:R-:W-:Y:S01]  /*7160*/  @!P1 LDGSTS.E.BYPASS.LTC128B.128 [R213+0x10800], desc[UR14][R178.64+0x100] ;  /* 0x10800100b2d59fae */ /* 0x000fe2000b981a0e */
        /* <DEDUP_REMOVED lines=269> */
.L_x_1107:
        /* <DEDUP_REMOVED lines=69> */
.L_x_1106:
        /* <DEDUP_REMOVED lines=39> */
[----:B------:R-:W-:Y:S01]  /*8900*/  ISETP.GT.AND P1, PT, R200, R195, PT ;  /* 0x000000c3c800720c */ /* 0x000fe20003f24270 */
        /* <DEDUP_REMOVED lines=357> */
.L_x_1104:
[----:B------:R-:W1:Y:S01]  /*9f60*/  SHFL.BFLY PT, R4, R211, 0x2, 0x1f ;  /* 0x0c401f00d3047f89 */ /* 0x000e6200000e0000 */
[----:B------:R-:W-:Y:S01]  /*9f70*/  LOP3.LUT R133, R190, 0x30, RZ, 0xc0, !PT ;  /* 0x00000030be857812 */ /* 0x000fe200078ec0ff */
[----:B------:R-:W-:Y:S01]  /*9f80*/  S2UR UR8, SR_CTAID.Y ;  /* 0x00000000000879c3 */ /* 0x000fe20000002600 */
[C---:B------:R-:W-:Y:S01]  /*9f90*/  SHF.L.U32 R2, R188.reuse, 0x1, RZ ;  /* 0x00000001bc027819 */ /* 0x040fe200000006ff */
[----:B------:R-:W2:Y:S01]  /*9fa0*/  SHFL.BFLY PT, R0, R209, 0x2, 0x1f ;  /* 0x0c401f00d1007f89 */ /* 0x000ea200000e0000 */
[----:B------:R-:W-:Y:S01]  /*9fb0*/  R2P PR, R188, 0x18 ;  /* 0x00000018bc007804 */ /* 0x000fe20000000000 */
[----:B------:R-:W3:Y:S01]  /*9fc0*/  LDCU UR4, c[0x0][0x44c] ;  /* 0x00008980ff0477ac */ /* 0x000ee20008000800 */
[----:B------:R-:W-:Y:S01]  /*9fd0*/  LOP3.LUT R8, R187, 0x6, R2, 0xf8, !PT ;  /* 0x00000006bb087812 */ /* 0x000fe200078ef802 */
[----:B------:R-:W-:Y:S01]  /*9fe0*/  BSSY.RECONVERGENT B0, `(.L_x_1109) ;  /* 0x00000fa000007945 */ /* 0x000fe20003800200 */
[----:B------:R-:W-:Y:S01]  /*9ff0*/  SHF.R.U32.HI R135, RZ, 0x4, R188 ;  /* 0x00000004ff877819 */ /* 0x000fe200000116bc */
[----:B------:R-:W-:Y:S01]  /*a000*/  S2UR UR7, SR_CTAID.Z ;  /* 0x00000000000779c3 */ /* 0x000fe20000002700 */
[----:B------:R-:W-:-:S02]  /*a010*/  SEL R186, R186, 0xffffffe0, !P0 ;  /* 0xffffffe0baba7807 */ /* 0x000fc40004000000 */
[----:B------:R-:W-:-:S05]  /*a020*/  IADD3 R15, PT, PT, R135, 0x8, RZ ;  /* 0x00000008870f7810 */ /* 0x000fca0007ffe0ff */
[----:B------:R-:W-:Y:S01]  /*a030*/  BAR.SYNC.DEFER_BLOCKING 0x0 ;  /* 0x0000000000007b1d */ /* 0x000fe20000010000 */
[----:B------:R-:W-:Y:S02]  /*a040*/  LOP3.LUT P6, RZ, R188, 0x3, RZ, 0xc0, !PT ;  /* 0x00000003bcff7812 */ /* 0x000fe400078cc0ff */
[----:B------:R-:W-:-:S05]  /*a050*/  ISETP.GE.AND P5, PT, R15, R194, PT ;  /* 0x000000c20f00720c */ /* 0x000fca0003fa6270 */
[----:B------:R-:W4:Y:S01]  /*a060*/  LDC R16, c[0x0][0x3e0] ;  /* 0x0000f800ff107b82 */ /* 0x000f220000000800 */
[----:B-1----:R-:W-:Y:S01]  /*a070*/  FADD.FTZ R4, R4, R211 ;  /* 0x000000d304047221 */ /* 0x002fe20000010000 */
[----:B--2---:R-:W-:-:S04]  /*a080*/  FADD.FTZ R13, R0, R209 ;  /* 0x000000d1000d7221 */ /* 0x004fc80000010000 */
[----:B------:R-:W1:Y:S01]  /*a090*/  SHFL.BFLY PT, R5, R4, 0x1, 0x1f ;  /* 0x0c201f0004057f89 */ /* 0x000e6200000e0000 */
[----:B------:R-:W-:Y:S01]  /*a0a0*/  SHF.R.U32.HI R0, RZ, 0x2, R188 ;  /* 0x00000002ff007819 */ /* 0x000fe200000116bc */
[----:B------:R-:W2:Y:S02]  /*a0b0*/  S2UR UR6, SR_CTAID.X ;  /* 0x00000000000679c3 */ /* 0x000ea40000002500 */
[----:B------:R-:W5:Y:S01]  /*a0c0*/  SHFL.BFLY PT, R6, R13, 0x1, 0x1f ;  /* 0x0c201f000d067f89 */ /* 0x000f6200000e0000 */
[----:B------:R-:W-:Y:S02]  /*a0d0*/  LOP3.LUT R133, R133, 0x7, R0, 0xf8, !PT ;  /* 0x0000000785857812 */ /* 0x000fe400078ef800 */
[----:B------:R-:W-:-:S04]  /*a0e0*/  SHF.L.U32 R0, R188, 0x4, RZ ;  /* 0x00000004bc007819 */ /* 0x000fc800000006ff */
[C---:B------:R-:W-:Y:S02]  /*a0f0*/  LOP3.LUT R7, R0.reuse, 0x1c0, RZ, 0xc0, !PT ;  /* 0x000001c000077812 */ /* 0x040fe400078ec0ff */
[----:B------:R-:W-:Y:S02]  /*a100*/  LOP3.LUT R15, R0, 0x10, RZ, 0xc0, !PT ;  /* 0x00000010000f7812 */ /* 0x000fe400078ec0ff */
[----:B------:R-:W-:-:S04]  /*a110*/  LOP3.LUT R7, R7, 0x38, R2, 0xf8, !PT ;  /* 0x0000003807077812 */ /* 0x000fc800078ef802 */
[----:B------:R-:W-:Y:S02]  /*a120*/  LOP3.LUT R7, R8, R7, RZ, 0xfc, !PT ;  /* 0x0000000708077212 */ /* 0x000fe400078efcff */
[----:B------:R-:W-:Y:S02]  /*a130*/  SEL R8, R185, 0xffffffc0, !P3 ;  /* 0xffffffc0b9087807 */ /* 0x000fe40005800000 */
[----:B------:R-:W-:Y:S01]  /*a140*/  LEA R7, R7, UR5, 0x2 ;  /* 0x0000000507077c11 */ /* 0x000fe2000f8e10ff */
[----:B-1----:R-:W-:Y:S01]  /*a150*/  FADD.FTZ R5, R4, R5 ;  /* 0x0000000504057221 */ /* 0x002fe20000010000 */
[----:B------:R-:W-:Y:S01]  /*a160*/  SHF.L.U32 R4, R188, 0x2, RZ ;  /* 0x00000002bc047819 */ /* 0x000fe200000006ff */
[----:B--2---:R-:W-:Y:S01]  /*a170*/  USHF.L.U32 UR6, UR6, 0x6, URZ ;  /* 0x0000000606067899 */ /* 0x004fe200080006ff */
[----:B-----5:R-:W-:Y:S01]  /*a180*/  FADD.FTZ R6, R13, R6 ;  /* 0x000000060d067221 */ /* 0x020fe20000010000 */
[----:B------:R-:W1:Y:S01]  /*a190*/  MUFU.RCP R11, R5 ;  /* 0x00000005000b7308 */ /* 0x000e620000001000 */
[----:B------:R-:W-:-:S02]  /*a1a0*/  LOP3.LUT R9, R4, 0x1f8, RZ, 0xc0, !PT ;  /* 0x000001f804097812 */ /* 0x000fc400078ec0ff */
[----:B------:R-:W-:Y:S02]  /*a1b0*/  FSETP.NE.FTZ.AND P3, PT, R5, RZ, PT ;  /* 0x000000ff0500720b */ /* 0x000fe40003f75000 */
[----:B------:R-:W-:Y:S02]  /*a1c0*/  FSETP.NE.FTZ.AND P0, PT, R6, RZ, PT ;  /* 0x000000ff0600720b */ /* 0x000fe40003f15000 */
[----:B------:R-:W-:Y:S01]  /*a1d0*/  LOP3.LUT R2, R9, 0x38, R190, 0x78, !PT ;  /* 0x0000003809027812 */ /* 0x000fe200078e78be */
[----:B------:R-:W2:Y:S01]  /*a1e0*/  MUFU.RCP R10, R6 ;  /* 0x00000006000a7308 */ /* 0x000ea20000001000 */
[----:B------:R-:W-:Y:S02]  /*a1f0*/  IADD3 R9, PT, PT, R135, 0x18, RZ ;  /* 0x0000001887097810 */ /* 0x000fe40007ffe0ff */
[----:B------:R-:W-:Y:S02]  /*a200*/  LEA R2, R2, R15, 0x2 ;  /* 0x0000000f02027211 */ /* 0x000fe400078e10ff */
[----:B------:R-:W-:-:S02]  /*a210*/  ISETP.GE.AND P1, PT, R9, R194, PT ;  /* 0x000000c20900720c */ /* 0x000fc40003f26270 */
[C---:B------:R-:W-:Y:S01]  /*a220*/  IADD3 R9, PT, PT, R7.reuse, 0x80, RZ ;  /* 0x0000008007097810 */ /* 0x040fe20007ffe0ff */
[----:B------:R-:W5:Y:S01]  /*a230*/  @P3 LDC R17, c[0x0][0x458] ;  /* 0x00011600ff113b82 */ /* 0x000f620000000800 */
[----:B------:R-:W-:Y:S01]  /*a240*/  @P4 IADD3 R9, PT, PT, R7, -0x80, RZ ;  /* 0xffffff8007094810 */ /* 0x000fe20007ffe0ff */
[----:B------:R-:W3:Y:S01]  /*a250*/  @P3 MUFU.LG2 R5, R5 ;  /* 0x0000000500053308 */ /* 0x000ee20000000c00 */
[----:B-1----:R-:W-:Y:S02]  /*a260*/  FSEL R11, R11, 1, P3 ;  /* 0x3f8000000b0b7808 */ /* 0x002fe40001800000 */
[----:B------:R-:W-:Y:S02]  /*a270*/  IADD3 R15, PT, PT, R8, R9, RZ ;  /* 0x00000009080f7210 */ /* 0x000fe40007ffe0ff */
        /* <DEDUP_REMOVED lines=50> */
[C---:B------:R-:W-:Y:S01]  /*a5a0*/  IADD3 R11, PT, PT, R7.reuse, R8, RZ ;  /* 0x00000008070b7210 */ /* 0x040fe20007ffe0ff */
        /* <DEDUP_REMOVED lines=48> */
[----:B------:R-:W-:Y:S01]  /*a8b0*/  IADD3 R10, PT, PT, R7, R186, RZ ;  /* 0x000000ba070a7210 */ /* 0x000fe20007ffe0ff */
[----:B------:R-:W-:Y:S01]  /*a8c0*/  STS.64 [R7], R128 ;  /* 0x0000008007007388 */ /* 0x000fe20000000a00 */
[C---:B------:R-:W-:Y:S01]  /*a8d0*/  IADD3 R14, PT, PT, R186.reuse, R11, RZ ;  /* 0x0000000bba0e7210 */ /* 0x040fe20007ffe0ff */
[----:B------:R-:W1:Y:S01]  /*a8e0*/  @P0 LDC R18, c[0x0][0x458] ;  /* 0x00011600ff120b82 */ /* 0x000e620000000800 */
[C---:B------:R-:W-:Y:S01]  /*a8f0*/  IADD3 R8, PT, PT, R186.reuse, R9, RZ ;  /* 0x00000009ba087210 */ /* 0x040fe20007ffe0ff */
[----:B------:R-:W-:Y:S01]  /*a900*/  STS.64 [R7+0x800], R130 ;  /* 0x0008008207007388 */ /* 0x000fe20000000a00 */
[----:B------:R-:W-:Y:S01]  /*a910*/  IADD3 R186, PT, PT, R186, R15, RZ ;  /* 0x0000000fbaba7210 */ /* 0x000fe20007ffe0ff */
[----:B------:R-:W2:Y:S01]  /*a920*/  @P0 MUFU.LG2 R6, R6 ;  /* 0x0000000600060308 */ /* 0x000ea20000000c00 */
[----:B------:R-:W-:Y:S01]  /*a930*/  ISETP.GE.AND P2, PT, R13, R194, PT ;  /* 0x000000c20d00720c */ /* 0x000fe20003f46270 */
[----:B------:R-:W-:Y:S01]  /*a940*/  STS.64 [R10], R36 ;  /* 0x000000240a007388 */ /* 0x000fe20000000a00 */
[----:B------:R-:W-:Y:S01]  /*a950*/  IADD3 R13, PT, PT, R135, 0x20, RZ ;  /* 0x00000020870d7810 */ /* 0x000fe20007ffe0ff */
[----:B---3--:R-:W-:-:S02]  /*a960*/  @P3 FMUL.FTZ R5, R5, 0.69314718246459960938 ;  /* 0x3f31721805053820 */ /* 0x008fc40000410000 */
[----:B------:R-:W-:Y:S01]  /*a970*/  STS.64 [R10+0x800], R38 ;  /* 0x000800260a007388 */ /* 0x000fe20000000a00 */
[----:B------:R-:W-:Y:S02]  /*a980*/  ISETP.GE.AND P4, PT, R13, R194, PT ;  /* 0x000000c20d00720c */ /* 0x000fe40003f86270 */
[----:B------:R-:W3:Y:S01]  /*a990*/  LDC.64 R12, c[0x0][0x430] ;  /* 0x00010c00ff0c7b82 */ /* 0x000ee20000000a00 */
[----:B------:R-:W-:Y:S01]  /*a9a0*/  STS.64 [R11], R40 ;  /* 0x000000280b007388 */ /* 0x000fe20000000a00 */
[----:B------:R-:W-:-:S03]  /*a9b0*/  P2R R0, PR, RZ, 0x10 ;  /* 0x00000010ff007803 */ /* 0x000fc60000000000 */
[----:B------:R-:W-:Y:S04]  /*a9c0*/  STS.64 [R11+0x800], R42 ;  /* 0x0008002a0b007388 */ /* 0x000fe80000000a00 */
[----:B------:R-:W-:Y:S01]  /*a9d0*/  STS.64 [R14], R44 ;  /* 0x0000002c0e007388 */ /* 0x000fe20000000a00 */
[----:B--2---:R-:W-:-:S03]  /*a9e0*/  @P0 FMUL.FTZ R6, R6, 0.69314718246459960938 ;  /* 0x3f31721806060820 */ /* 0x004fc60000410000 */
[----:B------:R-:W-:Y:S04]  /*a9f0*/  STS.64 [R14+0x800], R46 ;  /* 0x0008002e0e007388 */ /* 0x000fe80000000a00 */
[----:B------:R-:W-:Y:S04]  /*aa00*/  STS.64 [R9], R48 ;  /* 0x0000003009007388 */ /* 0x000fe80000000a00 */
[----:B------:R-:W-:Y:S04]  /*aa10*/  STS.64 [R9+0x800], R50 ;  /* 0x0008003209007388 */ /* 0x000fe80000000a00 */
[----:B------:R-:W-:Y:S04]  /*aa20*/  STS.64 [R8], R52 ;  /* 0x0000003408007388 */ /* 0x000fe80000000a00 */
[----:B------:R-:W-:Y:S04]  /*aa30*/  STS.64 [R8+0x800], R54 ;  /* 0x0008003608007388 */ /* 0x000fe80000000a00 */
[----:B------:R-:W-:Y:S04]  /*aa40*/  STS.64 [R15], R56 ;  /* 0x000000380f007388 */ /* 0x000fe80000000a00 */
[----:B------:R-:W-:Y:S04]  /*aa50*/  STS.64 [R15+0x800], R58 ;  /* 0x0008003a0f007388 */ /* 0x000fe80000000a00 */
[----:B------:R-:W-:Y:S04]  /*aa60*/  STS.64 [R186], R60 ;  /* 0x0000003cba007388 */ /* 0x000fe80000000a00 */
[----:B------:R-:W-:Y:S04]  /*aa70*/  STS.64 [R186+0x800], R62 ;  /* 0x0008003eba007388 */ /* 0x000fe80000000a00 */
        /* <DEDUP_REMOVED lines=17> */
[----:B------:R2:W-:Y:S04]  /*ab90*/  STS.64 [R7+0x8800], R98 ;  /* 0x0088006207007388 */ /* 0x0005e80000000a00 */
[----:B------:R4:W-:Y:S04]  /*aba0*/  STS.64 [R10+0x8000], R100 ;  /* 0x008000640a007388 */ /* 0x0009e80000000a00 */
[----:B------:R5:W-:Y:S04]  /*abb0*/  STS.64 [R10+0x8800], R102 ;  /* 0x008800660a007388 */ /* 0x000be80000000a00 */
[----:B------:R-:W-:Y:S04]  /*abc0*/  STS.64 [R11+0x8000], R104 ;  /* 0x008000680b007388 */ /* 0x000fe80000000a00 */
[----:B------:R5:W-:Y:S04]  /*abd0*/  STS.64 [R11+0x8800], R106 ;  /* 0x0088006a0b007388 */ /* 0x000be80000000a00 */
[----:B------:R5:W-:Y:S04]  /*abe0*/  STS.64 [R14+0x8000], R108 ;  /* 0x0080006c0e007388 */ /* 0x000be80000000a00 */
[----:B------:R5:W-:Y:S01]  /*abf0*/  STS.64 [R14+0x8800], R110 ;  /* 0x0088006e0e007388 */ /* 0x000be20000000a00 */
[----:B--2---:R-:W-:-:S03]  /*ac00*/  IADD3 R7, PT, PT, -R201, RZ, RZ ;  /* 0x000000ffc9077210 */ /* 0x004fc60007ffe1ff */
[----:B------:R2:W-:Y:S01]  /*ac10*/  STS.64 [R9+0x8000], R112 ;  /* 0x0080007009007388 */ /* 0x0005e20000000a00 */
[----:B---3--:R-:W-:Y:S01]  /*ac20*/  IMAD R201, R12, UR8, R201 ;  /* 0x000000080cc97c24 */ /* 0x008fe2000f8e02c9 */
[----:B----4-:R-:W-:Y:S02]  /*ac30*/  MOV R101, 0xff800000 ;  /* 0xff80000000657802 */ /* 0x010fe40000000f00 */
[----:B------:R2:W-:Y:S01]  /*ac40*/  STS.64 [R9+0x8800], R114 ;  /* 0x0088007209007388 */ /* 0x0005e20000000a00 */
[----:B------:R-:W-:Y:S02]  /*ac50*/  IMAD R7, R16, R7, UR7 ;  /* 0x0000000710077e24 */ /* 0x000fe4000f8e0207 */
[----:B-1----:R-:W-:Y:S01]  /*ac60*/  @P0 FFMA.FTZ R101, R3, R18, R6 ;  /* 0x0000001203650223 */ /* 0x002fe20000010006 */
[----:B-----5:R-:W-:Y:S01]  /*ac70*/  MOV R102, 0xff800000 ;  /* 0xff80000000667802 */ /* 0x020fe20000000f00 */
[----:B------:R2:W-:Y:S01]  /*ac80*/  STS.64 [R8+0x8000], R116 ;  /* 0x0080007408007388 */ /* 0x0005e20000000a00 */
[----:B------:R-:W-:Y:S01]  /*ac90*/  @P3 FFMA.FTZ R102, R132, R17, R5 ;  /* 0x0000001184663223 */ /* 0x000fe20000010005 */
[----:B------:R-:W-:-:S02]  /*aca0*/  LOP3.LUT R100, R4, 0x3c, RZ, 0xc0, !PT ;  /* 0x0000003c04647812 */ /* 0x000fc400078ec0ff */
[----:B------:R2:W-:Y:S01]  /*acb0*/  STS.64 [R8+0x8800], R118 ;  /* 0x0088007608007388 */ /* 0x0005e20000000a00 */
[----:B------:R-:W-:Y:S01]  /*acc0*/  IADD3 R3, PT, PT, R135, 0x28, RZ ;  /* 0x0000002887037810 */ /* 0x000fe20007ffe0ff */
[----:B------:R-:W-:Y:S02]  /*acd0*/  IMAD R106, R201, R16, R7 ;  /* 0x00000010c96a7224 */ /* 0x000fe400078e0207 */
[----:B------:R2:W-:Y:S02]  /*ace0*/  STS.64 [R15+0x8000], R124 ;  /* 0x0080007c0f007388 */ /* 0x0005e40000000a00 */
[----:B------:R-:W-:Y:S02]  /*acf0*/  IMAD R106, R106, R13, UR6 ;  /* 0x000000066a6a7e24 */ /* 0x000fe4000f8e020d */
[----:B------:R2:W-:Y:S02]  /*ad00*/  STS.64 [R15+0x8800], R126 ;  /* 0x0088007e0f007388 */ /* 0x0005e40000000a00 */
[----:B------:R-:W-:-:S02]  /*ad10*/  IMAD R104, R106, UR4, RZ ;  /* 0x000000046a687c24 */ /* 0x000fc4000f8e02ff */
[----:B------:R2:W-:Y:S04]  /*ad20*/  STS.64 [R186+0x8000], R120 ;  /* 0x00800078ba007388 */ /* 0x0005e80000000a00 */
[----:B------:R2:W-:Y:S01]  /*ad30*/  STS.64 [R186+0x8800], R122 ;  /* 0x0088007aba007388 */ /* 0x0005e20000000a00 */
[----:B------:R-:W-:Y:S06]  /*ad40*/  BAR.SYNC.DEFER_BLOCKING 0x0 ;  /* 0x0000000000007b1d */ /* 0x000fec0000010000 */
[----:B------:R2:W1:Y:S04]  /*ad50*/  LDS.128 R96, [R2+UR5] ;  /* 0x0000000502607984 */ /* 0x0004680008000c00 */
[----:B------:R2:W3:Y:S04]  /*ad60*/  LDS.128 R92, [R2+UR5+0x800] ;  /* 0x00080005025c7984 */ /* 0x0004e80008000c00 */
[----:B------:R2:W4:Y:S04]  /*ad70*/  LDS.128 R88, [R2+UR5+0x1000] ;  /* 0x0010000502587984 */ /* 0x0005280008000c00 */
[----:B------:R2:W1:Y:S04]  /*ad80*/  LDS.128 R84, [R2+UR5+0x1800] ;  /* 0x0018000502547984 */ /* 0x0004680008000c00 */
        /* <DEDUP_REMOVED lines=19> */
[----:B------:R2:W1:Y:S01]  /*aec0*/  LDS.128 R4, [R2+UR5+0xb800] ;  /* 0x00b8000502047984 */ /* 0x0004620008000c00 */
[----:B---34-:R-:W-:Y:S05]  /*aed0*/  @P6 BRA `(.L_x_1110) ;  /* 0x0000000000286947 */ /* 0x018fea0003800000 */
[----:B------:R-:W3:Y:S01]  /*aee0*/  LDCU.64 UR4, c[0x0][0x428] ;  /* 0x00008500ff0477ac */ /* 0x000ee20008000a00 */
[C---:B------:R-:W-:Y:S01]  /*aef0*/  VIADD R103, R133.reuse, 0x8 ;  /* 0x0000000885677836 */ /* 0x040fe20000000000 */
[C---:B--2---:R-:W-:Y:S02]  /*af00*/  IADD3 R2, P0, PT, R106.reuse, R133, RZ ;  /* 0x000000856a027210 */ /* 0x044fe40007f1e0ff */
[-C--:B------:R-:W-:Y:S02]  /*af10*/  ISETP.GE.AND P4, PT, R133, R194.reuse, PT ;  /* 0x000000c28500720c */ /* 0x080fe40003f86270 */
[----:B------:R-:W-:Y:S02]  /*af20*/  ISETP.GE.AND P3, PT, R103, R194, PT ;  /* 0x000000c26700720c */ /* 0x000fe40003f66270 */
[----:B------:R-:W-:Y:S02]  /*af30*/  LEA.HI.X.SX32 R103, R106, RZ, 0x1, P0 ;  /* 0x000000ff6a677211 */ /* 0x000fe400000f0eff */
[----:B---3--:R-:W-:-:S04]  /*af40*/  LEA R106, P0, R2, UR4, 0x2 ;  /* 0x00000004026a7c11 */ /* 0x008fc8000f8010ff */
[----:B------:R-:W-:-:S05]  /*af50*/  LEA.HI.X R107, R2, UR5, R103, 0x2, P0 ;  /* 0x00000005026b7c11 */ /* 0x000fca00080f1467 */
[----:B------:R3:W-:Y:S04]  /*af60*/  @!P4 STG.E desc[UR14][R106.64], R102 ;  /* 0x000000666a00c986 */ /* 0x0007e8000c10190e */
[----:B------:R3:W-:Y:S02]  /*af70*/  @!P3 STG.E desc[UR14][R106.64+0x20], R101 ;  /* 0x000020656a00b986 */ /* 0x0007e4000c10190e */
.L_x_1110:
[----:B------:R-:W-:Y:S05]  /*af80*/  BSYNC.RECONVERGENT B0 ;  /* 0x0000000000007941 */ /* 0x000fea0003800200 */
.L_x_1109:
[CC--:B------:R-:W-:Y:S01]  /*af90*/  ISETP.GE.AND P3, PT, R135.reuse, R194.reuse, PT ;  /* 0x000000c28700720c */ /* 0x0c0fe20003f66270 */
[----:B------:R-:W-:Y:S01]  /*afa0*/  IMAD R103, R135, 0xc0, R100 ;  /* 0x000000c087677824 */ /* 0x000fe200078e0264 */
[----:B------:R-:W-:Y:S01]  /*afb0*/  ISETP.GE.AND P4, PT, R3, R194, PT ;  /* 0x000000c20300720c */ /* 0x000fe20003f86270 */
[----:B------:R-:W-:Y:S01]  /*afc0*/  BSSY.RECONVERGENT B0, `(.L_x_1111) ;  /* 0x0000012000007945 */ /* 0x000fe20003800200 */
[----:B------:R-:W-:Y:S01]  /*afd0*/  VIADD R3, R135, 0x30 ;  /* 0x0000003087037836 */ /* 0x000fe20000000000 */
[----:B---3--:R-:W-:Y:S02]  /*afe0*/  LOP3.LUT R102, R100, 0x40, RZ, 0xfc, !PT ;  /* 0x0000004064667812 */ /* 0x008fe400078efcff */
[----:B------:R-:W-:Y:S02]  /*aff0*/  IADD3 R103, P0, PT, R104, R103, RZ ;  /* 0x0000006768677210 */ /* 0x000fe40007f1e0ff */
[----:B------:R-:W-:Y:S02]  /*b000*/  P2R R105, PR, RZ, 0x10 ;  /* 0x00000010ff697803 */ /* 0x000fe40000000000 */
[----:B------:R-:W-:-:S02]  /*b010*/  LOP3.LUT R101, R100, 0x80, RZ, 0xfc, !PT ;  /* 0x0000008064657812 */ /* 0x000fc400078efcff */
[----:B------:R-:W-:Y:S01]  /*b020*/  LEA.HI.X.SX32 R104, R104, RZ, 0x1, P0 ;  /* 0x000000ff68687211 */ /* 0x000fe200000f0eff */
[----:B------:R-:W-:Y:S06]  /*b030*/  @P3 BRA `(.L_x_1112) ;  /* 0x0000000000283947 */ /* 0x000fec0003800000 */
[----:B------:R-:W3:Y:S01]  /*b040*/  LDCU UR6, c[0x0][0x440] ;  /* 0x00008800ff0677ac */ /* 0x000ee20008000800 */
[----:B------:R-:W4:Y:S01]  /*b050*/  LDCU.64 UR4, c[0x0][0x3f8] ;  /* 0x00007f00ff0477ac */ /* 0x000f220008000a00 */
[----:B---3--:R-:W-:Y:S02]  /*b060*/  ISETP.GE.AND P0, PT, R100, UR6, PT ;  /* 0x0000000664007c0c */ /* 0x008fe4000bf06270 */
[----:B----4-:R-:W-:-:S04]  /*b070*/  LEA R106, P3, R103, UR4, 0x2 ;  /* 0x00000004676a7c11 */ /* 0x010fc8000f8610ff */
[----:B------:R-:W-:Y:S02]  /*b080*/  LEA.HI.X R107, R103, UR5, R104, 0x2, P3 ;  /* 0x00000005676b7c11 */ /* 0x000fe400098f1468 */
[----:B------:R-:W-:-:S05]  /*b090*/  ISETP.GE.AND P3, PT, R102, UR6, PT ;  /* 0x0000000666007c0c */ /* 0x000fca000bf66270 */
[----:B-1----:R3:W-:Y:S01]  /*b0a0*/  @!P0 STG.E.128 desc[UR14][R106.64], R96 ;  /* 0x000000606a008986 */ /* 0x0027e2000c101d0e */
[----:B------:R-:W-:-:S07]  /*b0b0*/  ISETP.GE.AND P0, PT, R101, UR6, PT ;  /* 0x0000000665007c0c */ /* 0x000fce000bf06270 */
[----:B------:R3:W-:Y:S06]  /*b0c0*/  @!P3 STG.E.128 desc[UR14][R106.64+0x100], R64 ;  /* 0x000100406a00b986 */ /* 0x0007ec000c101d0e */
[----:B------:R3:W-:Y:S02]  /*b0d0*/  @!P0 STG.E.128 desc[UR14][R106.64+0x200], R32 ;  /* 0x000200206a008986 */ /* 0x0007e4000c101d0e */
.L_x_1112:
[----:B------:R-:W-:Y:S05]  /*b0e0*/  BSYNC.RECONVERGENT B0 ;  /* 0x0000000000007941 */ /* 0x000fea0003800200 */
.L_x_1111:
[----:B------:R-:W-:Y:S01]  /*b0f0*/  BSSY.RECONVERGENT B0, `(.L_x_1113) ;  /* 0x0000014000007945 */ /* 0x000fe20003800200 */
[----:B------:R-:W-:Y:S02]  /*b100*/  ISETP.GE.AND P6, PT, R3, R194, PT ;  /* 0x000000c20300720c */ /* 0x000fe40003fc6270 */
[----:B------:R-:W-:Y:S01]  /*b110*/  IADD3 R135, PT, PT, R135, 0x38, RZ ;  /* 0x0000003887877810 */ /* 0x000fe20007ffe0ff */
[----:B------:R-:W-:Y:S10]  /*b120*/  @P5 BRA `(.L_x_1114) ;  /* 0x0000000000405947 */ /* 0x000ff40003800000 */
[----:B------:R-:W4:Y:S02]  /*b130*/  LDCU UR4, c[0x0][0x440] ;  /* 0x00008800ff0477ac */ /* 0x000f240008000800 */
[----:B----4-:R-:W-:Y:S02]  /*b140*/  ISETP.GE.AND P5, PT, R100, UR4, PT ;  /* 0x0000000464007c0c */ /* 0x010fe4000bfa6270 */
[----:B------:R-:W-:Y:S02]  /*b150*/  ISETP.GE.AND P4, PT, R102, UR4, PT ;  /* 0x0000000466007c0c */ /* 0x000fe4000bf86270 */
[----:B------:R-:W-:-:S09]  /*b160*/  ISETP.GE.AND P3, PT, R101, UR4, PT ;  /* 0x0000000465007c0c */ /* 0x000fd2000bf66270 */
[----:B--2---:R-:W1:Y:S02]  /*b170*/  @!P5 LDC.64 R2, c[0x0][0x3f8] ;  /* 0x0000fe00ff02db82 */ /* 0x004e640000000a00 */
[----:B-1-3--:R-:W-:-:S04]  /*b180*/  @!P5 LEA R32, P0, R103, R2, 0x2 ;  /* 0x000000026720d211 */ /* 0x00afc800078010ff */
[C---:B------:R-:W-:Y:S02]  /*b190*/  @!P5 LEA.HI.X R33, R103.reuse, R3, R104, 0x2, P0 ;  /* 0x000000036721d211 */ /* 0x040fe400000f1468 */
[----:B------:R-:W1:Y:S03]  /*b1a0*/  @!P4 LDC.64 R2, c[0x0][0x3f8] ;  /* 0x0000fe00ff02cb82 */ /* 0x000e660000000a00 */
[----:B------:R4:W-:Y:S01]  /*b1b0*/  @!P5 STG.E.128 desc[UR14][R32.64+0x1800], R92 ;  /* 0x0018005c2000d986 */ /* 0x0009e2000c101d0e */
[----:B-1----:R-:W-:-:S04]  /*b1c0*/  @!P4 LEA R34, P0, R103, R2, 0x2 ;  /* 0x000000026722c211 */ /* 0x002fc800078010ff */
[C---:B------:R-:W-:Y:S02]  /*b1d0*/  @!P4 LEA.HI.X R35, R103.reuse, R3, R104, 0x2, P0 ;  /* 0x000000036723c211 */ /* 0x040fe400000f1468 */
[----:B------:R-:W1:Y:S03]  /*b1e0*/  @!P3 LDC.64 R2, c[0x0][0x3f8] ;  /* 0x0000fe00ff02bb82 */ /* 0x000e660000000a00 */
[----:B------:R4:W-:Y:S01]  /*b1f0*/  @!P4 STG.E.128 desc[UR14][R34.64+0x1900], R60 ;  /* 0x0019003c2200c986 */ /* 0x0009e2000c101d0e */
[----:B-1----:R-:W-:-:S04]  /*b200*/  @!P3 LEA R2, P0, R103, R2, 0x2 ;  /* 0x000000026702b211 */ /* 0x002fc800078010ff */
[----:B------:R-:W-:-:S05]  /*b210*/  @!P3 LEA.HI.X R3, R103, R3, R104, 0x2, P0 ;  /* 0x000000036703b211 */ /* 0x000fca00000f1468 */
[----:B------:R4:W-:Y:S04]  /*b220*/  @!P3 STG.E.128 desc[UR14][R2.64+0x1a00], R28 ;  /* 0x001a001c0200b986 */ /* 0x0009e8000c101d0e */
.L_x_1114:
[----:B------:R-:W-:Y:S05]  /*b230*/  BSYNC.RECONVERGENT B0 ;  /* 0x0000000000007941 */ /* 0x000fea0003800200 */
.L_x_1113:
[----:B------:R-:W-:Y:S01]  /*b240*/  BSSY.RECONVERGENT B0, `(.L_x_1115) ;  /* 0x0000013000007945 */ /* 0x000fe20003800200 */
[----:B------:R-:W-:-:S03]  /*b250*/  ISETP.GE.AND P5, PT, R135, R194, PT ;  /* 0x000000c28700720c */ /* 0x000fc60003fa6270 */
[----:B------:R-:W-:Y:S10]  /*b260*/  @P2 BRA `(.L_x_1116) ;  /* 0x0000000000402947 */ /* 0x000ff40003800000 */
[----:B------:R-:W5:Y:S02]  /*b270*/  LDCU UR4, c[0x0][0x440] ;  /* 0x00008800ff0477ac */ /* 0x000f640008000800 */
[----:B-----5:R-:W-:Y:S02]  /*b280*/  ISETP.GE.AND P4, PT, R100, UR4, PT ;  /* 0x0000000464007c0c */ /* 0x020fe4000bf86270 */
[----:B------:R-:W-:Y:S02]  /*b290*/  ISETP.GE.AND P3, PT, R102, UR4, PT ;  /* 0x0000000466007c0c */ /* 0x000fe4000bf66270 */
[----:B------:R-:W-:-:S09]  /*b2a0*/  ISETP.GE.AND P2, PT, R101, UR4, PT ;  /* 0x0000000465007c0c */ /* 0x000fd2000bf46270 */
[----:B--2-4-:R-:W1:Y:S02]  /*b2b0*/  @!P4 LDC.64 R2, c[0x0][0x3f8] ;  /* 0x0000fe00ff02cb82 */ /* 0x014e640000000a00 */
[----:B-1----:R-:W-:-:S04]  /*b2c0*/  @!P4 LEA R28, P0, R103, R2, 0x2 ;  /* 0x00000002671cc211 */ /* 0x002fc800078010ff */
        /* <DEDUP_REMOVED lines=10> */
.L_x_1116:
[----:B------:R-:W-:Y:S05]  /*b370*/  BSYNC.RECONVERGENT B0 ;  /* 0x0000000000007941 */ /* 0x000fea0003800200 */
.L_x_1115:
[----:B------:R-:W-:Y:S04]  /*b380*/  BSSY.RECONVERGENT B0, `(.L_x_1117) ;  /* 0x0000012000007945 */ /* 0x000fe80003800200 */
[----:B------:R-:W-:Y:S05]  /*b390*/  @P1 BRA `(.L_x_1118) ;  /* 0x0000000000401947 */ /* 0x000fea0003800000 */
[----:B------:R-:W5:Y:S02]  /*b3a0*/  LDCU UR4, c[0x0][0x440] ;  /* 0x00008800ff0477ac */ /* 0x000f640008000800 */
[----:B-----5:R-:W-:Y:S02]  /*b3b0*/  ISETP.GE.AND P3, PT, R100, UR4, PT ;  /* 0x0000000464007c0c */ /* 0x020fe4000bf66270 */
[----:B------:R-:W-:Y:S02]  /*b3c0*/  ISETP.GE.AND P2, PT, R102, UR4, PT ;  /* 0x0000000466007c0c */ /* 0x000fe4000bf46270 */
[----:B------:R-:W-:-:S09]  /*b3d0*/  ISETP.GE.AND P1, PT, R101, UR4, PT ;  /* 0x0000000465007c0c */ /* 0x000fd2000bf26270 */
[----:B-12---:R-:W1:Y:S08]  /*b3e0*/  @!P3 LDC.64 R24, c[0x0][0x3f8] ;  /* 0x0000fe00ff18bb82 */ /* 0x006e700000000a00 */
[----:B----4-:R-:W2:Y:S01]  /*b3f0*/  @!P2 LDC.64 R2, c[0x0][0x3f8] ;  /* 0x0000fe00ff02ab82 */ /* 0x010ea20000000a00 */
[----:B-1----:R-:W-:-:S04]  /*b400*/  @!P3 LEA R24, P0, R103, R24, 0x2 ;  /* 0x000000186718b211 */ /* 0x002fc800078010ff */
[C---:B------:R-:W-:Y:S02]  /*b410*/  @!P3 LEA.HI.X R25, R103.reuse, R25, R104, 0x2, P0 ;  /* 0x000000196719b211 */ /* 0x040fe400000f1468 */
[----:B--2---:R-:W-:-:S03]  /*b420*/  @!P2 LEA R26, P0, R103, R2, 0x2 ;  /* 0x00000002671aa211 */ /* 0x004fc600078010ff */
[----:B------:R1:W-:Y:S01]  /*b430*/  @!P3 STG.E.128 desc[UR14][R24.64+0x4800], R84 ;  /* 0x004800541800b986 */ /* 0x0003e2000c101d0e */
[C---:B------:R-:W-:Y:S02]  /*b440*/  @!P2 LEA.HI.X R27, R103.reuse, R3, R104, 0x2, P0 ;  /* 0x00000003671ba211 */ /* 0x040fe400000f1468 */
[----:B------:R-:W2:Y:S03]  /*b450*/  @!P1 LDC.64 R2, c[0x0][0x3f8] ;  /* 0x0000fe00ff029b82 */ /* 0x000ea60000000a00 */
[----:B------:R1:W-:Y:S01]  /*b460*/  @!P2 STG.E.128 desc[UR14][R26.64+0x4900], R52 ;  /* 0x004900341a00a986 */ /* 0x0003e2000c101d0e */
[----:B--2---:R-:W-:-:S04]  /*b470*/  @!P1 LEA R2, P0, R103, R2, 0x2 ;  /* 0x0000000267029211 */ /* 0x004fc800078010ff */
[----:B------:R-:W-:-:S05]  /*b480*/  @!P1 LEA.HI.X R3, R103, R3, R104, 0x2, P0 ;  /* 0x0000000367039211 */ /* 0x000fca00000f1468 */
[----:B------:R1:W-:Y:S04]  /*b490*/  @!P1 STG.E.128 desc[UR14][R2.64+0x4a00], R20 ;  /* 0x004a001402009986 */ /* 0x0003e8000c101d0e */
.L_x_1118:
[----:B------:R-:W-:Y:S05]  /*b4a0*/  BSYNC.RECONVERGENT B0 ;  /* 0x0000000000007941 */ /* 0x000fea0003800200 */
.L_x_1117:
[----:B------:R-:W-:Y:S01]  /*b4b0*/  ISETP.NE.AND P0, PT, R0, RZ, PT ;  /* 0x000000ff0000720c */ /* 0x000fe20003f05270 */
[----:B------:R-:W-:-:S12]  /*b4c0*/  BSSY.RECONVERGENT B0, `(.L_x_1119) ;  /* 0x0000012000007945 */ /* 0x000fd80003800200 */
[----:B------:R-:W-:Y:S05]  /*b4d0*/  @P0 BRA `(.L_x_1120) ;  /* 0x0000000000400947 */ /* 0x000fea0003800000 */
[----:B------:R-:W5:Y:S02]  /*b4e0*/  LDCU UR4, c[0x0][0x440] ;  /* 0x00008800ff0477ac */ /* 0x000f640008000800 */
[----:B-----5:R-:W-:Y:S02]  /*b4f0*/  ISETP.GE.AND P3, PT, R100, UR4, PT ;  /* 0x0000000464007c0c */ /* 0x020fe4000bf66270 */
[----:B------:R-:W-:Y:S02]  /*b500*/  ISETP.GE.AND P2, PT, R102, UR4, PT ;  /* 0x0000000466007c0c */ /* 0x000fe4000bf46270 */
[----:B------:R-:W-:-:S09]  /*b510*/  ISETP.GE.AND P1, PT, R101, UR4, PT ;  /* 0x0000000465007c0c */ /* 0x000fd2000bf26270 */
[----:B-1----:R-:W1:Y:S08]  /*b520*/  @!P3 LDC.64 R22, c[0x0][0x3f8] ;  /* 0x0000fe00ff16bb82 */ /* 0x002e700000000a00 */
[----:B------:R-:W5:Y:S08]  /*b530*/  @!P2 LDC.64 R20, c[0x0][0x3f8] ;  /* 0x0000fe00ff14ab82 */ /* 0x000f700000000a00 */
[----:B--2-4-:R-:W2:Y:S01]  /*b540*/  @!P1 LDC.64 R2, c[0x0][0x3f8] ;  /* 0x0000fe00ff029b82 */ /* 0x014ea20000000a00 */
[----:B-1----:R-:W-:-:S04]  /*b550*/  @!P3 LEA R22, P0, R103, R22, 0x2 ;  /* 0x000000166716b211 */ /* 0x002fc800078010ff */
[C---:B------:R-:W-:Y:S02]  /*b560*/  @!P3 LEA.HI.X R23, R103.reuse, R23, R104, 0x2, P0 ;  /* 0x000000176717b211 */ /* 0x040fe400000f1468 */
[----:B-----5:R-:W-:-:S03]  /*b570*/  @!P2 LEA R20, P0, R103, R20, 0x2 ;  /* 0x000000146714a211 */ /* 0x020fc600078010ff */
[----:B------:R1:W-:Y:S01]  /*b580*/  @!P3 STG.E.128 desc[UR14][R22.64+0x6000], R80 ;  /* 0x006000501600b986 */ /* 0x0003e2000c101d0e */
[C---:B------:R-:W-:Y:S02]  /*b590*/  @!P2 LEA.HI.X R21, R103.reuse, R21, R104, 0x2, P0 ;  /* 0x000000156715a211 */ /* 0x040fe400000f1468 */
[----:B--2---:R-:W-:-:S03]  /*b5a0*/  @!P1 LEA R2, P0, R103, R2, 0x2 ;  /* 0x0000000267029211 */ /* 0x004fc600078010ff */
[----:B------:R1:W-:Y:S01]  /*b5b0*/  @!P2 STG.E.128 desc[UR14][R20.64+0x6100], R48 ;  /* 0x006100301400a986 */ /* 0x0003e2000c101d0e */
[----:B------:R-:W-:-:S05]  /*b5c0*/  @!P1 LEA.HI.X R3, R103, R3, R104, 0x2, P0 ;  /* 0x0000000367039211 */ /* 0x000fca00000f1468 */
[----:B------:R1:W-:Y:S04]  /*b5d0*/  @!P1 STG.E.128 desc[UR14][R2.64+0x6200], R16 ;  /* 0x0062001002009986 */ /* 0x0003e8000c101d0e */
.L_x_1120:
[----:B------:R-:W-:Y:S05]  /*b5e0*/  BSYNC.RECONVERGENT B0 ;  /* 0x0000000000007941 */ /* 0x000fea0003800200 */
.L_x_1119:
        /* <DEDUP_REMOVED lines=19> */
.L_x_1122:
[----:B------:R-:W-:Y:S05]  /*b720*/  BSYNC.RECONVERGENT B0 ;  /* 0x0000000000007941 */ /* 0x000fea0003800200 */
.L_x_1121:
[----:B------:R-:W-:Y:S04]  /*b730*/  BSSY.RECONVERGENT B0, `(.L_x_1123) ;  /* 0x0000012000007945 */ /* 0x000fe80003800200 */
[----:B------:R-:W-:Y:S05]  /*b740*/  @P6 BRA `(.L_x_1124) ;  /* 0x0000000000406947 */ /* 0x000fea0003800000 */
[----:B------:R-:W5:Y:S02]  /*b750*/  LDCU UR4, c[0x0][0x440] ;  /* 0x00008800ff0477ac */ /* 0x000f640008000800 */
[----:B-----5:R-:W-:Y:S02]  /*b760*/  ISETP.GE.AND P6, PT, R100, UR4, PT ;  /* 0x0000000464007c0c */ /* 0x020fe4000bfc6270 */
[----:B------:R-:W-:Y:S02]  /*b770*/  ISETP.GE.AND P3, PT, R102, UR4, PT ;  /* 0x0000000466007c0c */ /* 0x000fe4000bf66270 */
[----:B------:R-:W-:-:S09]  /*b780*/  ISETP.GE.AND P1, PT, R101, UR4, PT ;  /* 0x0000000465007c0c */ /* 0x000fd2000bf26270 */
[----:B-12---:R-:W1:Y:S08]  /*b790*/  @!P6 LDC.64 R14, c[0x0][0x3f8] ;  /* 0x0000fe00ff0eeb82 */ /* 0x006e700000000a00 */
[----:B------:R-:W2:Y:S08]  /*b7a0*/  @!P3 LDC.64 R12, c[0x0][0x3f8] ;  /* 0x0000fe00ff0cbb82 */ /* 0x000eb00000000a00 */
[----:B----4-:R-:W4:Y:S01]  /*b7b0*/  @!P1 LDC.64 R2, c[0x0][0x3f8] ;  /* 0x0000fe00ff029b82 */ /* 0x010f220000000a00 */
[----:B-1----:R-:W-:-:S04]  /*b7c0*/  @!P6 LEA R14, P4, R103, R14, 0x2 ;  /* 0x0000000e670ee211 */ /* 0x002fc800078810ff */
[C---:B------:R-:W-:Y:S02]  /*b7d0*/  @!P6 LEA.HI.X R15, R103.reuse, R15, R104, 0x2, P4 ;  /* 0x0000000f670fe211 */ /* 0x040fe400020f1468 */
[----:B--2---:R-:W-:-:S03]  /*b7e0*/  @!P3 LEA R12, P2, R103, R12, 0x2 ;  /* 0x0000000c670cb211 */ /* 0x004fc600078410ff */
[----:B------:R1:W-:Y:S01]  /*b7f0*/  @!P6 STG.E.128 desc[UR14][R14.64+0x9000], R72 ;  /* 0x009000480e00e986 */ /* 0x0003e2000c101d0e */
[C---:B------:R-:W-:Y:S02]  /*b800*/  @!P3 LEA.HI.X R13, R103.reuse, R13, R104, 0x2, P2 ;  /* 0x0000000d670db211 */ /* 0x040fe400010f1468 */
[----:B----4-:R-:W-:-:S03]  /*b810*/  @!P1 LEA R2, P0, R103, R2, 0x2 ;  /* 0x0000000267029211 */ /* 0x010fc600078010ff */
[----:B------:R1:W-:Y:S01]  /*b820*/  @!P3 STG.E.128 desc[UR14][R12.64+0x9100], R40 ;  /* 0x009100280c00b986 */ /* 0x0003e2000c101d0e */
[----:B------:R-:W-:-:S05]  /*b830*/  @!P1 LEA.HI.X R3, R103, R3, R104, 0x2, P0 ;  /* 0x0000000367039211 */ /* 0x000fca00000f1468 */
[----:B------:R1:W-:Y:S04]  /*b840*/  @!P1 STG.E.128 desc[UR14][R2.64+0x9200], R8 ;  /* 0x0092000802009986 */ /* 0x0003e8000c101d0e */
.L_x_1124:
[----:B------:R-:W-:Y:S05]  /*b850*/  BSYNC.RECONVERGENT B0 ;  /* 0x0000000000007941 */ /* 0x000fea0003800200 */
.L_x_1123:
[----:B------:R-:W-:Y:S05]  /*b860*/  @P5 EXIT ;  /* 0x000000000000594d */ /* 0x000fea0003800000 */
        /* <DEDUP_REMOVED lines=10> */
[----:B------:R-:W-:-:S05]  /*b910*/  @!P2 LEA.HI.X R3, R103, R3, R104, 0x2, P1 ;  /* 0x000000036703a211 */ /* 0x000fca00008f1468 */
[----:B------:R1:W-:Y:S01]  /*b920*/  @!P2 STG.E.128 desc[UR14][R2.64+0xa900], R36 ;  /* 0x00a900240200a986 */ /* 0x0003e2000c101d0e */
[----:B------:R-:W-:Y:S05]  /*b930*/  @P0 EXIT ;  /* 0x000000000000094d */ /* 0x000fea0003800000 */
[----:B------:R-:W1:Y:S02]  /*b940*/  LDCU.64 UR4, c[0x0][0x3f8] ;  /* 0x00007f00ff0477ac */ /* 0x000e640008000a00 */
[----:B-1----:R-:W-:-:S04]  /*b950*/  LEA R2, P0, R103, UR4, 0x2 ;  /* 0x0000000467027c11 */ /* 0x002fc8000f8010ff */
[----:B------:R-:W-:-:S05]  /*b960*/  LEA.HI.X R3, R103, UR5, R104, 0x2, P0 ;  /* 0x0000000567037c11 */ /* 0x000fca00080f1468 */
[----:B------:R-:W-:Y:S01]  /*b970*/  STG.E.128 desc[UR14][R2.64+0xaa00], R4 ;  /* 0x00aa000402007986 */ /* 0x000fe2000c101d0e */
[----:B------:R-:W-:Y:S05]  /*b980*/  EXIT ;  /* 0x000000000000794d */ /* 0x000fea0003800000 */
.L_x_1125:
        /* <DEDUP_REMOVED lines=15> */
.L_x_6893:


//--------------------- .text._ZN5flash24flash_fwd_splitkv_kernelI23Flash_fwd_kernel_traitsILi192ELi64ELi64ELi4ELb0ELb0EN7cutlass6half_tE19Flash_kernel_traitsILi192ELi64ELi64ELi4ES3_EELb0ELb0ELb0ELb0ELb0ELb1ELb1ELb0EEEvNS_16Flash_fwd_paramsE --------------------------
	.section	.text._ZN5flash24flash_fwd_splitkv_kernelI23Flash_fwd_kernel_traitsILi192ELi64ELi64ELi4ELb0ELb0EN7cutlass6half_tE19Flash_kernel_traitsILi192ELi64ELi64ELi4ES3_EELb0ELb0ELb0ELb0ELb0ELb1ELb1ELb0EEEvNS_16Flash_fwd_paramsE,"ax",@progbits
	.align	128
        .global         _ZN5flash24flash_fwd_splitkv_kernelI23Flash_fwd_kernel_traitsILi192ELi64ELi64ELi4ELb0ELb0EN7cutlass6half_tE19Flash_kernel_traitsILi192ELi64ELi64ELi4ES3_EELb0ELb0ELb0ELb0ELb0ELb1ELb1ELb0EEEvNS_16Flash_fwd_paramsE
        .type           _ZN5flash24flash_fwd_splitkv_kernelI23Flash_fwd_kernel_traitsILi192ELi64ELi64ELi4ELb0ELb0EN7cutlass6half_tE19Flash_kernel_traitsILi192ELi64ELi64ELi4ES3_EELb0ELb0ELb0ELb0ELb0ELb1ELb1ELb0EEEvNS_16Flash_fwd_paramsE,@function
        .size           _ZN5flash24flash_fwd_splitkv_kernelI23Flash_fwd_kernel_traitsILi192ELi64ELi64ELi4ELb0ELb0EN7cutlass6half_tE19Flash_kernel_traitsILi192ELi64ELi64ELi4ES3_EELb0ELb0ELb0ELb0ELb0ELb1ELb1ELb0EEEvNS_16Flash_fwd_paramsE,(.L_x_6894 - _ZN5flash24flash_fwd_splitkv_kernelI23Flash_fwd_kernel_traitsILi192ELi64ELi64ELi4ELb0ELb0EN7cutlass6half_tE19Flash_kernel_traitsILi192ELi64ELi64ELi4ES3_EELb0ELb0ELb0ELb0ELb0ELb1ELb1ELb0EEEvNS_16Flash_fwd_paramsE)
        .other          _ZN5flash24flash_fwd_splitkv_kernelI23Flash_fwd_kernel_traitsILi192ELi64ELi64ELi4ELb0ELb0EN7cutlass6half_tE19Flash_kernel_traitsILi192ELi64ELi64ELi4ES3_EELb0ELb0ELb0ELb0ELb0ELb1ELb1ELb0EEEvNS_16Flash_fwd_paramsE,@"STO_CUDA_ENTRY STV_DEFAULT"
_ZN5flash24flash_fwd_splitkv_kernelI23Flash_fwd_kernel_traitsILi192ELi64ELi64ELi4ELb0ELb0EN7cutlass6half_tE19Flash_kernel_traitsILi192ELi64ELi64ELi4ES3_EELb0ELb0ELb0ELb0ELb0ELb1ELb1ELb0EEEvNS_16Flash_fwd_paramsE:
.text._ZN5flash24flash_fwd_splitkv_kernelI23Flash_fwd_kernel_traitsILi192ELi64ELi64ELi4ELb0ELb0EN7cutlass6half_tE19Flash_kernel_traitsILi192ELi64ELi64ELi4ES3_EELb0ELb0ELb0ELb0ELb0ELb1ELb1ELb0EEEvNS_16Flash_fwd_paramsE:
        /* <DEDUP_REMOVED lines=46> */
[----:B------:R-:W3:Y:S01]  /*02e0*/  LDCU.U8 UR4, c[0x0][0x532] ;  /* 0x0000a640ff0477ac */ /* 0x000ee20008000000 */
[----:B------:R-:W4:Y:S01]  /*02f0*/  @!P4 LDC R195, c[0x0][0x434] ;  /* 0x00010d00ffc3cb82 */ /* 0x000f220000000800 */
[----:B------:R-:W5:Y:S01]  /*0300*/  @P2 LDG.E R13, desc[UR14][R14.64] ;  /* 0x0000000e0e0d2981 */ /* 0x000f62000c1e1900 */
[----:B-1----:R-:W-:-:S03]  /*0310*/  IADD3 R18, P0, PT, R5, R2, RZ ;  /* 0x0000000205127210 */ /* 0x002fc60007f1e0ff */
[----:B------:R1:W5:Y:S02]  /*0320*/  @P3 LDG.E R12, desc[UR14][R16.64] ;  /* 0x0000000e100c3981 */ /* 0x000364000c1e1900 */
[----:B------:R-:W-:Y:S01]  /*0330*/  IMAD.X R19, R4, 0x1, R3, P0 ;  /* 0x0000000104137824 */ /* 0x000fe200000e0603 */
[----:B------:R-:W-:-:S04]  /*0340*/  ISETP.NE.U32.AND P0, PT, R2, RZ, PT ;  /* 0x000000ff0200720c */ /* 0x000fc80003f05070 */
[----:B------:R-:W-:Y:S01]  /*0350*/  ISETP.NE.AND.EX P0, PT, R3, RZ, PT, P0 ;  /* 0x000000ff0300720c */ /* 0x000fe20003f05300 */
[----:B-1----:R-:W1:-:S12]  /*0360*/  S2R R17, SR_CTAID.X ;  /* 0x0000000000117919 */ /* 0x002e580000002500 */
[----:B------:R-:W2:Y:S01]  /*0370*/  @!P0 LDC R15, c[0x0][0x438] ;  /* 0x00010e00ff0f8b82 */ /* 0x000ea20000000800 */
[----:B---3--:R-:W-:Y:S02]  /*0380*/  ISETP.NE.AND P1, PT, RZ, UR4, PT ;  /* 0x00000004ff007c0c */ /* 0x008fe4000bf25270 */
[----:B------:R-:W-:-:S04]  /*0390*/  ISETP.EQ.U32.AND P3, PT, R2, RZ, PT ;  /* 0x000000ff0200720c */ /* 0x000fc80003f62070 */
        /* <DEDUP_REMOVED lines=10> */
.L_x_1126:
[----:B------:R-:W-:Y:S05]  /*0440*/  @!P3 EXIT ;  /* 0x000000000000b94d */ /* 0x000fea0003800000 */
[----:B------:R-:W2:Y:S01]  /*0450*/  LDC R0, c[0x0][0x374] ;  /* 0x0000dd00ff007b82 */ /* 0x000ea20000000800 */
[----:B-----5:R-:W-:Y:S01]  /*0460*/  @P2 IMAD.IADD R98, R13, 0x1, -R12 ;  /* 0x000000010d622824 */ /* 0x020fe200078e0a0c */
[----:B------:R-:W3:Y:S06]  /*0470*/  S2R R186, SR_TID.X ;  /* 0x0000000000ba7919 */ /* 0x000eec0000002100 */
        /* <DEDUP_REMOVED lines=20> */
[----:B------:R-:W-:Y:S01]  /*05c0*/  ISETP.GE.AND P0, PT, R21, RZ, PT ;  /* 0x000000ff1500720c */ /* 0x000fe20003f06270 */
[----:B------:R-:W-:Y:S02]  /*05d0*/  IMAD.MOV R18, RZ, RZ, -R203 ;  /* 0x000000ffff127224 */ /* 0x000fe400078e0acb */
[----:B------:R-:W-:Y:S02]  /*05e0*/  IMAD.HI.U32 R8, R6, R3, RZ ;  /* 0x0000000306087227 */ /* 0x000fe400078e00ff */
[----:B------:R-:W1:Y:S02]  /*05f0*/  S2R R6, SR_CTAID.Y ;  /* 0x0000000000067919 */ /* 0x000e640000002600 */
[----:B------:R-:W-:Y:S02]  /*0600*/  IMAD R19, R8, R2, R3 ;  /* 0x0000000208137224 */ /* 0x000fe400078e0203 */
[----:B------:R-:W2:Y:S01]  /*0610*/  @!P2 LDC.64 R2, c[0x0][0x488] ;  /* 0x00012200ff02ab82 */ /* 0x000ea20000000a00 */
[----:B------:R-:W-:-:S02]  /*0620*/  IMAD R18, R9, R18, UR10 ;  /* 0x0000000a09127e24 */ /* 0x000fc4000f8e0212 */
        /* <DEDUP_REMOVED lines=38> */
[----:B------:R-:W-:-:S04]  /*0890*/  IMAD R9, R2, R9, R18 ;  /* 0x0000000902097224 */ /* 0x000fc800078e0212 */
[----:B------:R-:W-:Y:S02]  /*08a0*/  IMAD R16, R9, R3, R16 ;  /* 0x0000000309107224 */ /* 0x000fe400078e0210 */
[----:B------:R-:W-:Y:S02]  /*08b0*/  IMAD R9, R23, 0xc0, R14 ;  /* 0x000000c017097824 */ /* 0x000fe400078e020e */
        /* <DEDUP_REMOVED lines=14> */
.L_x_1129:
[----:B------:R-:W-:Y:S05]  /*09a0*/  BSYNC.RECONVERGENT B0 ;  /* 0x0000000000007941 */ /* 0x000fea0003800200 */
.L_x_1128:
        /* <DEDUP_REMOVED lines=20> */
.L_x_1131:
[----:B------:R-:W-:Y:S05]  /*0af0*/  BSYNC.RECONVERGENT B0 ;  /* 0x0000000000007941 */ /* 0x000fea0003800200 */
.L_x_1130:
        /* <DEDUP_REMOVED lines=20> */
.L_x_1133:
[----:B------:R-:W-:Y:S05]  /*0c40*/  BSYNC.RECONVERGENT B0 ;  /* 0x0000000000007941 */ /* 0x000fea0003800200 */
.L_x_1132:
        /* <DEDUP_REMOVED lines=20> */
.L_x_1135:
[----:B------:R-:W-:Y:S05]  /*0d90*/  BSYNC.RECONVERGENT B0 ;  /* 0x0000000000007941 */ /* 0x000fea0003800200 */
.L_x_1134:
        /* <DEDUP_REMOVED lines=19> */
.L_x_1137:
[----:B------:R-:W-:Y:S05]  /*0ed0*/  BSYNC.RECONVERGENT B0 ;  /* 0x0000000000007941 */ /* 0x000fea0003800200 */
.L_x_1136:
        /* <DEDUP_REMOVED lines=18> */
.L_x_1139:
[----:B------:R-:W-:Y:S05]  /*1000*/  BSYNC.RECONVERGENT B0 ;  /* 0x0000000000007941 */ /* 0x000fea0003800200 */
.L_x_1138:
        /* <DEDUP_REMOVED lines=18> */
.L_x_1141:
[----:B------:R-:W-:Y:S05]  /*1130*/  BSYNC.RECONVERGENT B0 ;  /* 0x0000000000007941 */ /* 0x000fea0003800200 */
.L_x_1140:
        /* <DEDUP_REMOVED lines=18> */
.L_x_1143:
[----:B------:R-:W-:Y:S05]  /*1260*/  BSYNC.RECONVERGENT B0 ;  /* 0x0000000000007941 */ /* 0x000fea0003800200 */
.L_x_1142:
        /* <DEDUP_REMOVED lines=32> */
.L_x_1127:
        /* <DEDUP_REMOVED lines=11> */
.L_x_1144:
        /* <DEDUP_REMOVED lines=36> */
[----:B------:R-:W-:-:S05]  /*1760*/  IMAD.WIDE R14, R7, 0x4, R204 ;  /* 0x00000004070e7825 */ /* 0x000fca00078e02cc */
        /* <DEDUP_REMOVED lines=37> */
[----:B------:R-:W-:Y:S01]  /*19c0*/  MOV R5, UR11 ;  /* 0x0000000b00057c02 */ /* 0x000fe20008000f00 */
[----:B------:R-:W-:Y:S01]  /*19d0*/  IMAD.WIDE.U32 R12, R12, UR4, RZ ;  /* 0x000000040c0c7c25 */ /* 0x000fe2000f8e00ff */
[----:B------:R-:W1:Y:S01]  /*19e0*/  LDCU.128 UR4, c[0x0][0x3d0] ;  /* 0x00007a00ff0477ac */ /* 0x000e620008000c00 */
[----:B------:R-:W-:-:S02]  /*19f0*/  IADD3 R15, PT, PT, R15, R19, RZ ;  /* 0x000000130f0f7210 */ /* 0x000fc40007ffe0ff */
[C---:B------:R-:W-:Y:S01]  /*1a00*/  IMAD R7, R6.reuse, R5, R7 ;  /* 0x0000000506077224 */ /* 0x040fe200078e0207 */
[----:B------:R-:W-:Y:S01]  /*1a10*/  IADD3 R13, PT, PT, R13, R3, RZ ;  /* 0x000000030d0d7210 */ /* 0x000fe20007ffe0ff */
[----:B------:R-:W-:Y:S02]  /*1a20*/  IMAD.U32 R3, RZ, RZ, UR13 ;  /* 0x0000000dff037e24 */ /* 0x000fe4000f8e00ff */
[----:B------:R-:W-:-:S04]  /*1a30*/  IMAD.WIDE.U32 R14, R6, R2, R14 ;  /* 0x00000002060e7225 */ /* 0x000fc800078e000e */
[C---:B------:R-:W-:Y:S02]  /*1a40*/  IMAD R8, R6.reuse, R3, R8 ;  /* 0x0000000306087224 */ /* 0x040fe400078e0208 */
[----:B------:R-:W-:Y:S01]  /*1a50*/  IMAD.WIDE.U32 R12, R6, R4, R12 ;  /* 0x00000004060c7225 */ /* 0x000fe200078e000c */
[----:B------:R-:W-:Y:S02]  /*1a60*/  SHF.R.S32.HI R6, RZ, 0x1f, R9 ;  /* 0x0000001fff067819 */ /* 0x000fe40000011409 */
[----:B------:R-:W-:Y:S01]  /*1a70*/  IADD3 R15, PT, PT, R15, R8, RZ ;  /* 0x000000080f0f7210 */ /* 0x000fe20007ffe0ff */
[----:B------:R-:W-:Y:S02]  /*1a80*/  IMAD.IADD R13, R13, 0x1, R7 ;  /* 0x000000010d0d7824 */ /* 0x000fe400078e0207 */
[C---:B-1----:R-:W-:Y:S02]  /*1a90*/  IMAD R8, R6.reuse, UR4, RZ ;  /* 0x0000000406087c24 */ /* 0x042fe4000f8e02ff */
[----:B------:R-:W-:-:S02]  /*1aa0*/  IMAD R6, R6, UR6, RZ ;  /* 0x0000000606067c24 */ /* 0x000fc4000f8e02ff */
[C---:B------:R-:W-:Y:S02]  /*1ab0*/  IMAD R8, R9.reuse, UR5, R8 ;  /* 0x0000000509087c24 */ /* 0x040fe4000f8e0208 */
[----:B------:R-:W-:-:S04]  /*1ac0*/  IMAD.WIDE.U32 R24, R9, UR4, R14 ;  /* 0x0000000409187c25 */ /* 0x000fc8000f8e000e */
[----:B------:R-:W-:Y:S01]  /*1ad0*/  IMAD R6, R9, UR7, R6 ;  /* 0x0000000709067c24 */ /* 0x000fe2000f8e0206 */
[----:B------:R-:W-:Y:S01]  /*1ae0*/  IADD3 R14, PT, PT, R25, R8, RZ ;  /* 0x00000008190e7210 */ /* 0x000fe20007ffe0ff */
[----:B------:R-:W-:-:S05]  /*1af0*/  IMAD.WIDE.U32 R20, R9, UR6, R12 ;  /* 0x0000000609147c25 */ /* 0x000fca000f8e000c */
[----:B------:R-:W-:Y:S01]  /*1b00*/  IADD3 R15, PT, PT, R21, R6, RZ ;  /* 0x00000006150f7210 */ /* 0x000fe20007ffe0ff */
[----:B------:R-:W-:Y:S06]  /*1b10*/  BRA `(.L_x_1146) ;  /* 0x0000000400647947 */ /* 0x000fec0003800000 */
.L_x_1145:
        /* <DEDUP_REMOVED lines=15> */
.L_x_1147:
[----:B------:R-:W2:Y:S01]  /*1c10*/  LDC.64 R2, c[0x0][0x3b8] ;  /* 0x0000ee00ff027b82 */ /* 0x000ea20000000a00 */
[----:B------:R-:W-:-:S05]  /*1c20*/  IADD3 R4, PT, PT, R12, R7, RZ ;  /* 0x000000070c047210 */ /* 0x000fca0007ffe0ff */
[C---:B--2---:R-:W-:Y:S02]  /*1c30*/  IMAD R21, R4.reuse, R3, RZ ;  /* 0x0000000304157224 */ /* 0x044fe400078e02ff */
[----:B------:R-:W-:-:S05]  /*1c40*/  IMAD.WIDE.U32 R4, R4, R2, RZ ;  /* 0x0000000204047225 */ /* 0x000fca00078e00ff */
[----:B------:R-:W-:Y:S02]  /*1c50*/  IADD3 R21, PT, PT, R5, R21, RZ ;  /* 0x0000001505157210 */ /* 0x000fe40007ffe0ff */
[----:B------:R-:W-:Y:S02]  /*1c60*/  MOV R20, R4 ;  /* 0x0000000400147202 */ /* 0x000fe40000000f00 */
.L_x_1148:
        /* <DEDUP_REMOVED lines=14> */
.L_x_1149:
[----:B------:R-:W2:Y:S01]  /*1d50*/  LDC.64 R4, c[0x0][0x3c0] ;  /* 0x0000f000ff047b82 */ /* 0x000ea20000000a00 */
[----:B------:R-:W-:-:S05]  /*1d60*/  IADD3 R7, PT, PT, R12, R7, RZ ;  /* 0x000000070c077210 */ /* 0x000fca0007ffe0ff */
[C---:B--2---:R-:W-:Y:S02]  /*1d70*/  IMAD R23, R7.reuse, R5, RZ ;  /* 0x0000000507177224 */ /* 0x044fe400078e02ff */
[----:B------:R-:W-:-:S05]  /*1d80*/  IMAD.WIDE.U32 R6, R7, R4, RZ ;  /* 0x0000000407067225 */ /* 0x000fca00078e00ff */
[----:B------:R-:W-:Y:S02]  /*1d90*/  IADD3 R23, PT, PT, R7, R23, RZ ;  /* 0x0000001707177210 */ /* 0x000fe40007ffe0ff */
[----:B------:R-:W-:-:S07]  /*1da0*/  MOV R22, R6 ;  /* 0x0000000600167202 */ /* 0x000fce0000000f00 */
.L_x_1150:
[----:B------:R-:W2:Y:S01]  /*1db0*/  LDC R13, c[0x0][0x3e8] ;  /* 0x0000fa00ff0d7b82 */ /* 0x000ea20000000800 */
[----:B------:R-:W-:Y:S02]  /*1dc0*/  MOV R14, RZ ;  /* 0x000000ff000e7202 */ /* 0x000fe40000000f00 */
[----:B------:R-:W-:Y:S02]  /*1dd0*/  CS2R R204, SRZ ;  /* 0x0000000000cc7805 */ /* 0x000fe4000001ff00 */
[----:B--2---:R-:W-:-:S04]  /*1de0*/  IABS R6, R13 ;  /* 0x0000000d00067213 */ /* 0x004fc80000000000 */
[----:B------:R-:W1:Y:S08]  /*1df0*/  I2F.RP R10, R6 ;  /* 0x00000006000a7306 */ /* 0x000e700000209400 */
[----:B-1----:R-:W1:Y:S02]  /*1e00*/  MUFU.RCP R9, R10 ;  /* 0x0000000a00097308 */ /* 0x002e640000001000 */
[----:B-1----:R-:W-:-:S02]  /*1e10*/  IADD3 R9, PT, PT, R9, 0xffffffe, RZ ;  /* 0x0ffffffe09097810 */ /* 0x002fc40007ffe0ff */
[----:B------:R-:W-:-:S04]  /*1e20*/  LEA R10, R0, 0xffffffc0, 0x6 ;  /* 0xffffffc0000a7811 */ /* 0x000fc800078e30ff */
[----:B------:R-:W1:Y:S01]  /*1e30*/  F2I.FTZ.U32.TRUNC.NTZ R15, R9 ;  /* 0x00000009000f7305 */ /* 0x000e62000021f000 */
[----:B------:R-:W-:-:S04]  /*1e40*/  IMAD.WIDE.U32 R22, R10, R4, R22 ;  /* 0x000000040a167225 */ /* 0x000fc800078e0016 */
[----:B------:R-:W-:-:S04]  /*1e50*/  IMAD.WIDE.U32 R20, R10, R2, R20 ;  /* 0x000000020a147225 */ /* 0x000fc800078e0014 */
[----:B-1----:R-:W-:-:S04]  /*1e60*/  IMAD.MOV R7, RZ, RZ, -R15 ;  /* 0x000000ffff077224 */ /* 0x002fc800078e0a0f */
[----:B-----5:R-:W-:Y:S01]  /*1e70*/  IMAD R8, R7, R6, RZ ;  /* 0x0000000607087224 */ /* 0x020fe200078e02ff */
[----:B------:R-:W-:-:S03]  /*1e80*/  IABS R7, R18 ;  /* 0x0000001200077213 */ /* 0x000fc60000000000 */
[----:B------:R-:W-:-:S04]  /*1e90*/  IMAD.HI.U32 R15, R15, R8, R14 ;  /* 0x000000080f0f7227 */ /* 0x000fc800078e000e */
[----:B------:R-:W-:-:S04]  /*1ea0*/  IMAD.MOV.U32 R8, RZ, RZ, R7 ;  /* 0x000000ffff087224 */ /* 0x000fc800078e0007 */
[----:B------:R-:W-:Y:S01]  /*1eb0*/  IMAD.HI.U32 R14, R15, R8, RZ ;  /* 0x000000080f0e7227 */ /* 0x000fe200078e00ff */
[----:B------:R-:W-:-:S04]  /*1ec0*/  SHF.R.S32.HI R15, RZ, 0x1f, R10 ;  /* 0x0000001fff0f7819 */ /* 0x000fc8000001140a */
[----:B------:R-:W-:Y:S01]  /*1ed0*/  IADD3 R7, PT, PT, -R14, RZ, RZ ;  /* 0x000000ff0e077210 */ /* 0x000fe20007ffe1ff */
[C---:B------:R-:W-:Y:S02]  /*1ee0*/  IMAD R12, R15.reuse, R4, RZ ;  /* 0x000000040f0c7224 */ /* 0x040fe400078e02ff */
[----:B------:R-:W-:Y:S02]  /*1ef0*/  IMAD R15, R15, R2, RZ ;  /* 0x000000020f0f7224 */ /* 0x000fe400078e02ff */
[----:B------:R-:W-:Y:S02]  /*1f00*/  IMAD R7, R6, R7, R8 ;  /* 0x0000000706077224 */ /* 0x000fe400078e0208 */
[----:B------:R-:W1:Y:S01]  /*1f10*/  LDC.64 R8, c[0x0][0x3d8] ;  /* 0x0000f600ff087b82 */ /* 0x000e620000000a00 */
[----:B------:R-:W-:Y:S02]  /*1f20*/  IMAD R19, R10, R5, R12 ;  /* 0x000000050a137224 */ /* 0x000fe400078e020c */
[----:B------:R-:W-:Y:S01]  /*1f30*/  ISETP.GT.U32.AND P0, PT, R6, R7, PT ;  /* 0x000000070600720c */ /* 0x000fe20003f04070 */
[----:B------:R-:W-:-:S02]  /*1f40*/  IMAD R15, R10, R3, R15 ;  /* 0x000000030a0f7224 */ /* 0x000fc400078e020f */
[----:B------:R-:W-:-:S03]  /*1f50*/  IADD3 R23, PT, PT, R23, R19, RZ ;  /* 0x0000001317177210 */ /* 0x000fc60007ffe0ff */
[----:B------:R-:W-:-:S07]  /*1f60*/  IADD3 R21, PT, PT, R21, R15, RZ ;  /* 0x0000000f15157210 */ /* 0x000fce0007ffe0ff */
[----:B------:R-:W-:Y:S01]  /*1f70*/  @!P0 IMAD.IADD R7, R7, 0x1, -R6 ;  /* 0x0000000107078824 */ /* 0x000fe200078e0a06 */
[----:B------:R-:W-:Y:S02]  /*1f80*/  @!P0 IADD3 R14, PT, PT, R14, 0x1, RZ ;  /* 0x000000010e0e8810 */ /* 0x000fe40007ffe0ff */
[----:B------:R-:W-:Y:S02]  /*1f90*/  ISETP.NE.AND P0, PT, R13, RZ, PT ;  /* 0x000000ff0d00720c */ /* 0x000fe40003f05270 */
[----:B------:R-:W-:Y:S02]  /*1fa0*/  ISETP.GE.U32.AND P2, PT, R7, R6, PT ;  /* 0x000000060700720c */ /* 0x000fe40003f46070 */
[----:B------:R-:W-:-:S04]  /*1fb0*/  LOP3.LUT R6, R18, R13, RZ, 0x3c, !PT ;  /* 0x0000000d12067212 */ /* 0x000fc800078e3cff */
[----:B------:R-:W-:Y:S02]  /*1fc0*/  ISETP.GE.AND P1, PT, R6, RZ, PT ;  /* 0x000000ff0600720c */ /* 0x000fe40003f26270 */
[----:B------:R-:W2:Y:S05]  /*1fd0*/  LDC.64 R6, c[0x0][0x3d0] ;  /* 0x0000f400ff067b82 */ /* 0x000eaa0000000a00 */
[----:B------:R-:W-:-:S06]  /*1fe0*/  @P2 IADD3 R14, PT, PT, R14, 0x1, RZ ;  /* 0x000000010e0e2810 */ /* 0x000fcc0007ffe0ff */
[----:B------:R-:W-:Y:S01]  /*1ff0*/  @!P1 IMAD.MOV R14, RZ, RZ, -R14 ;  /* 0x000000ffff0e9224 */ /* 0x000fe200078e0a0e */
        /* <DEDUP_REMOVED lines=8> */
[----:B------:R-:W-:Y:S02]  /*2080*/  IMAD R7, R14, R7, R13 ;  /* 0x000000070e077224 */ /* 0x000fe400078e020d */
[----:B------:R-:W-:-:S03]  /*2090*/  IMAD.MOV.U32 R20, RZ, RZ, R22 ;  /* 0x000000ffff147224 */ /* 0x000fc600078e0016 */
[----:B------:R-:W-:-:S07]  /*20a0*/  IADD3 R14, PT, PT, R25, R7, RZ ;  /* 0x00000007190e7210 */ /* 0x000fce0007ffe0ff */
.L_x_1146:
[----:B------:R-:W-:Y:S01]  /*20b0*/  ISETP.NE.AND P2, PT, R11, -0x1, PT ;  /* 0xffffffff0b00780c */ /* 0x000fe20003f45270 */
[C---:B------:R-:W-:Y:S01]  /*20c0*/  IMAD.SHL.U32 R19, R186.reuse, 0x8, RZ ;  /* 0x00000008ba137824 */ /* 0x040fe200078e00ff */
[----:B------:R-:W1:Y:S01]  /*20d0*/  LDCU.64 UR4, c[0x0][0x390] ;  /* 0x00007200ff0477ac */ /* 0x000e620008000a00 */
[----:B------:R-:W-:Y:S01]  /*20e0*/  SHF.R.U32.HI R12, RZ, 0x3, R186 ;  /* 0x00000003ff0c7819 */ /* 0x000fe200000116ba */
[----:B------:R-:W2:Y:S01]  /*20f0*/  S2UR UR12, SR_CgaCtaId ;  /* 0x00000000000c79c3 */ /* 0x000ea20000008800 */
[----:B------:R-:W-:Y:S01]  /*2100*/  IMAD.IADD R195, R195, 0x1, -R16 ;  /* 0x00000001c3c37824 */ /* 0x000fe200078e0a10 */
[C---:B------:R-:W-:Y:S01]  /*2110*/  LOP3.LUT R93, R19.reuse, 0x38, RZ, 0xc0, !PT ;  /* 0x00000038135d7812 */ /* 0x040fe200078ec0ff */
[----:B------:R-:W3:Y:S01]  /*2120*/  LDCU.64 UR6, c[0x0][0x3c8] ;  /* 0x00007900ff0677ac */ /* 0x000ee20008000a00 */
[----:B------:R-:W-:Y:S01]  /*2130*/  LOP3.LUT R21, R19, 0x1f8, RZ, 0xc0, !PT ;  /* 0x000001f813157812 */ /* 0x000fe200078ec0ff */
[----:B------:R-:W-:Y:S01]  /*2140*/  IMAD.SHL.U32 R88, R186, 0x40, RZ ;  /* 0x00000040ba587824 */ /* 0x000fe200078e00ff */
[----:B------:R-:W-:Y:S01]  /*2150*/  IADD3 R20, P0, PT, R93, R20, RZ ;  /* 0x000000145d147210 */ /* 0x000fe20007f1e0ff */
[----:B------:R-:W4:Y:S01]  /*2160*/  LDCU.64 UR10, c[0x0][0x388] ;  /* 0x00007100ff0a77ac */ /* 0x000f220008000a00 */
[--C-:B------:R-:W-:Y:S01]  /*2170*/  LOP3.LUT R92, R21, 0x38, R186.reuse, 0x78, !PT ;  /* 0x00000038155c7812 */ /* 0x100fe200078e78ba */
[----:B------:R-:W5:Y:S01]  /*2180*/  @!P2 LDC.64 R8, c[0x0][0x398] ;  /* 0x0000e600ff08ab82 */ /* 0x000f620000000a00 */
[C---:B------:R-:W-:Y:S01]  /*2190*/  IADD3 R24, P1, PT, R93.reuse, R24, RZ ;  /* 0x000000185d187210 */ /* 0x040fe20007f3e0ff */
[----:B------:R-:W-:Y:S01]  /*21a0*/  IMAD.X R21, RZ, RZ, R15, P0 ;  /* 0x000000ffff157224 */ /* 0x000fe200000e060f */
[----:B------:R-:W-:Y:S01]  /*21b0*/  LOP3.LUT R10, R88, 0x1c0, RZ, 0xc0, !PT ;  /* 0x000001c0580a7812 */ /* 0x000fe200078ec0ff */
[----:B------:R-:W-:Y:S01]  /*21c0*/  IMAD.MOV.U32 R13, RZ, RZ, RZ ;  /* 0x000000ffff0d7224 */ /* 0x000fe200078e00ff */
[----:B------:R-:W-:Y:S01]  /*21d0*/  SHF.R.U32.HI R188, RZ, 0x1, R186 ;  /* 0x00000001ffbc7819 */ /* 0x000fe200000116ba */
[----:B------:R-:W-:Y:S01]  /*21e0*/  IMAD.X R25, RZ, RZ, R14, P1 ;  /* 0x000000ffff197224 */ /* 0x000fe200008e060e */
[----:B------:R-:W-:Y:S01]  /*21f0*/  LOP3.LUT R10, R10, 0x38, R19, 0xf8, !PT ;  /* 0x000000380a0a7812 */ /* 0x000fe200078ef813 */
[----:B------:R-:W3:Y:S01]  /*2200*/  @P2 LDC.64 R6, c[0x0][0x3b0] ;  /* 0x0000ec00ff062b82 */ /* 0x000ee20000000a00 */
[----:B------:R-:W-:Y:S01]  /*2210*/  IMAD.WIDE.U32 R20, R12, R4, R20 ;  /* 0x000000040c147225 */ /* 0x000fe200078e0014 */
[----:B------:R-:W-:Y:S01]  /*2220*/  LOP3.LUT R92, R92, 0x1e00, R19, 0xf8, !PT ;  /* 0x00001e005c5c7812 */ /* 0x000fe200078ef813 */
[----:B------:R-:W-:Y:S01]  /*2230*/  BSSY.RECONVERGENT B0, `(.L_x_1151) ;  /* 0x000003d000007945 */ /* 0x000fe20003800200 */
[----:B------:R-:W-:Y:S01]  /*2240*/  LOP3.LUT R85, R188, 0x8, RZ, 0xc0, !PT ;  /* 0x00000008bc557812 */ /* 0x000fe200078ec0ff */
[----:B------:R-:W-:Y:S01]  /*2250*/  IMAD R201, R12, R5, R21 ;  /* 0x000000050cc97224 */ /* 0x000fe200078e0215 */
[----:B-1----:R-:W-:Y:S01]  /*2260*/  LEA R200, P0, R20, UR4, 0x1 ;  /* 0x0000000414c87c11 */ /* 0x002fe2000f8008ff */
[----:B------:R-:W-:Y:S01]  /*2270*/  IMAD.WIDE.U32 R24, R12, R2, R24 ;  /* 0x000000020c187225 */ /* 0x000fe200078e0018 */
[----:B------:R-:W-:-:S02]  /*2280*/  LOP3.LUT R91, R93, 0x40, RZ, 0xfc, !PT ;  /* 0x000000405d5b7812 */ /* 0x000fc400078efcff */
[----:B------:R-:W-:Y:S01]  /*2290*/  LEA.HI.X R201, R20, UR5, R201, 0x1, P0 ;  /* 0x0000000514c97c11 */ /* 0x000fe200080f0cc9 */
[----:B------:R-:W-:Y:S01]  /*22a0*/  IMAD R199, R12, R3, R25 ;  /* 0x000000030cc77224 */ /* 0x000fe200078e0219 */
[----:B------:R-:W-:Y:S01]  /*22b0*/  UMOV UR5, 0x400 ;  /* 0x0000040000057882 */ /* 0x000fe20000000000 */
[C---:B----4-:R-:W-:Y:S01]  /*22c0*/  LEA R198, P1, R24.reuse, UR10, 0x1 ;  /* 0x0000000a18c67c11 */ /* 0x050fe2000f8208ff */
[----:B--2---:R-:W-:Y:S01]  /*22d0*/  ULEA UR5, UR12, UR5, 0x18 ;  /* 0x000000050c057291 */ /* 0x004fe2000f8ec0ff */
[----:B------:R-:W-:Y:S01]  /*22e0*/  IMAD.WIDE.U32 R16, R17, 0x40, R12 ;  /* 0x0000004011107825 */ /* 0x000fe200078e000c */
[----:B------:R-:W-:Y:S02]  /*22f0*/  LOP3.LUT R89, R93, 0x80, RZ, 0xfc, !PT ;  /* 0x000000805d597812 */ /* 0x000fe400078efcff */
[----:B------:R-:W-:Y:S01]  /*2300*/  LEA.HI.X R199, R24, UR11, R199, 0x1, P1 ;  /* 0x0000000b18c77c11 */ /* 0x000fe200088f0cc7 */
[----:B-----5:R-:W-:Y:S01]  /*2310*/  @!P2 IMAD.WIDE.U32 R22, R203, R8, RZ ;  /* 0x00000008cb16a225 */ /* 0x020fe200078e00ff */
[----:B------:R-:W-:-:S02]  /*2320*/  SHF.R.S32.HI R8, RZ, 0x1f, R18 ;  /* 0x0000001fff087819 */ /* 0x000fc40000011412 */
        /* <DEDUP_REMOVED lines=44> */
.L_x_1153:
[----:B------:R3:W-:Y:S02]  /*25f0*/  STS.128 [R92+0x4000], RZ ;  /* 0x004000ff5c007388 */ /* 0x0007e40000000c00 */
.L_x_1152:
[----:B------:R-:W-:Y:S05]  /*2600*/  BSYNC.RECONVERGENT B0 ;  /* 0x0000000000007941 */ /* 0x000fea0003800200 */
.L_x_1151:
[----:B-12---:R-:W-:Y:S01]  /*2610*/  IADD3 R14, PT, PT, R12, 0x10, RZ ;  /* 0x000000100c0e7810 */ /* 0x006fe20007ffe0ff */
[----:B------:R-:W-:Y:S03]  /*2620*/  BSSY.RECONVERGENT B0, `(.L_x_1154) ;  /* 0x0000024000007945 */ /* 0x000fe60003800200 */
[----:B------:R-:W-:-:S13]  /*2630*/  ISETP.GE.AND P0, PT, R14, R195, PT ;  /* 0x000000c30e00720c */ /* 0x000fda0003f06270 */
[----:B------:R-:W-:Y:S05]  /*2640*/  @P0 BRA `(.L_x_1155) ;  /* 0x0000000000840947 */ /* 0x000fea0003800000 */
[----:B------:R-:W1:Y:S01]  /*2650*/  LDCU.64 UR10, c[0x0][0x3b0] ;  /* 0x00007600ff0a77ac */ /* 0x000e620008000a00 */
[----:B------:R-:W-:Y:S01]  /*2660*/  IADD3 R7, P0, PT, R16, 0x10, RZ ;  /* 0x0000001010077810 */ /* 0x000fe20007f1e0ff */
[----:B------:R-:W-:Y:S01]  /*2670*/  IMAD.MOV.U32 R8, RZ, RZ, R18 ;  /* 0x000000ffff087224 */ /* 0x000fe200078e0012 */
[----:B------:R-:W-:Y:S01]  /*2680*/  MOV R9, R21 ;  /* 0x0000001500097202 */ /* 0x000fe20000000f00 */
[----:B------:R-:W2:Y:S02]  /*2690*/  LDCU UR4, c[0x0][0x440] ;  /* 0x00008800ff0477ac */ /* 0x000ea40008000800 */
[----:B------:R-:W-:Y:S01]  /*26a0*/  IMAD.X R6, RZ, RZ, R17, P0 ;  /* 0x000000ffff067224 */ /* 0x000fe200000e0611 */
[----:B------:R-:W4:Y:S03]  /*26b0*/  LDCU.64 UR6, c[0x0][0x380] ;  /* 0x00007000ff0677ac */ /* 0x000f260008000a00 */
[----:B-1----:R-:W-:-:S02]  /*26c0*/  IMAD R6, R6, UR10, RZ ;  /* 0x0000000a06067c24 */ /* 0x002fc4000f8e02ff */
[----:B------:R-:W-:Y:S01]  /*26d0*/  IMAD.WIDE.U32 R8, R7, UR10, R8 ;  /* 0x0000000a07087c25 */ /* 0x000fe2000f8e0008 */
[----:B--2---:R-:W-:-:S03]  /*26e0*/  ISETP.GE.AND P1, PT, R93, UR4, PT ;  /* 0x000000045d007c0c */ /* 0x004fc6000bf26270 */
        /* <DEDUP_REMOVED lines=22> */
.L_x_1156:
[----:B------:R4:W-:Y:S02]  /*2850*/  STS.128 [R92+0x4800], RZ ;  /* 0x004800ff5c007388 */ /* 0x0009e40000000c00 */
.L_x_1155:
[----:B------:R-:W-:Y:S05]  /*2860*/  BSYNC.RECONVERGENT B0 ;  /* 0x0000000000007941 */ /* 0x000fea0003800200 */
.L_x_1154:
[----:B------:R-:W-:Y:S01]  /*2870*/  IADD3 R8, PT, PT, R12, 0x20, RZ ;  /* 0x000000200c087810 */ /* 0x000fe20007ffe0ff */
[----:B------:R-:W-:Y:S03]  /*2880*/  BSSY.RECONVERGENT B0, `(.L_x_1157) ;  /* 0x0000024000007945 */ /* 0x000fe60003800200 */
[----:B------:R-:W-:-:S13]  /*2890*/  ISETP.GE.AND P0, PT, R8, R195, PT ;  /* 0x000000c30800720c */ /* 0x000fda0003f06270 */
[----:B------:R-:W-:Y:S05]  /*28a0*/  @P0 BRA `(.L_x_1158) ;  /* 0x0000000000840947 */ /* 0x000fea0003800000 */
[----:B------:R-:W5:Y:S01]  /*28b0*/  LDCU.64 UR10, c[0x0][0x3b0] ;  /* 0x00007600ff0a77ac */ /* 0x000f620008000a00 */
[----:B------:R-:W-:Y:S01]  /*28c0*/  IADD3 R7, P0, PT, R16, 0x20, RZ ;  /* 0x0000002010077810 */ /* 0x000fe20007f1e0ff */
[----:B-12---:R-:W-:Y:S01]  /*28d0*/  IMAD.MOV.U32 R22, RZ, RZ, R18 ;  /* 0x000000ffff167224 */ /* 0x006fe200078e0012 */
        /* <DEDUP_REMOVED lines=29> */
.L_x_1159:
[----:B------:R2:W-:Y:S02]  /*2ab0*/  STS.128 [R92+0x5000], RZ ;  /* 0x005000ff5c007388 */ /* 0x0005e40000000c00 */
.L_x_1158:
[----:B------:R-:W-:Y:S05]  /*2ac0*/  BSYNC.RECONVERGENT B0 ;  /* 0x0000000000007941 */ /* 0x000fea0003800200 */
.L_x_1157:
        /* <DEDUP_REMOVED lines=35> */
.L_x_1162:
[----:B------:R2:W-:Y:S02]  /*2d00*/  STS.128 [R92+0x5800], RZ ;  /* 0x005800ff5c007388 */ /* 0x0005e40000000c00 */
.L_x_1161:
[----:B------:R-:W-:Y:S05]  /*2d10*/  BSYNC.RECONVERGENT B0 ;  /* 0x0000000000007941 */ /* 0x000fea0003800200 */
.L_x_1160:
        /* <DEDUP_REMOVED lines=28> */
.L_x_1165:
[----:B------:R1:W-:Y:S02]  /*2ee0*/  STS.128 [R92+0xa000], RZ ;  /* 0x00a000ff5c007388 */ /* 0x0003e40000000c00 */
.L_x_1164:
[----:B------:R-:W-:Y:S05]  /*2ef0*/  BSYNC.RECONVERGENT B0 ;  /* 0x0000000000007941 */ /* 0x000fea0003800200 */
.L_x_1163:
        /* <DEDUP_REMOVED lines=27> */
.L_x_1168:
[----:B------:R1:W-:Y:S02]  /*30b0*/  STS.128 [R92+0xa800], RZ ;  /* 0x00a800ff5c007388 */ /* 0x0003e40000000c00 */
.L_x_1167:
[----:B------:R-:W-:Y:S05]  /*30c0*/  BSYNC.RECONVERGENT B0 ;  /* 0x0000000000007941 */ /* 0x000fea0003800200 */
.L_x_1166:
        /* <DEDUP_REMOVED lines=25> */
.L_x_1171:
[----:B------:R1:W-:Y:S02]  /*3260*/  STS.128 [R92+0xb000], RZ ;  /* 0x00b000ff5c007388 */ /* 0x0003e40000000c00 */
.L_x_1170:
[----:B------:R-:W-:Y:S05]  /*3270*/  BSYNC.RECONVERGENT B0 ;  /* 0x0000000000007941 */ /* 0x000fea0003800200 */
.L_x_1169:
        /* <DEDUP_REMOVED lines=26> */
.L_x_1174:
[----:B------:R1:W-:Y:S02]  /*3420*/  STS.128 [R92+0xb800], RZ ;  /* 0x00b800ff5c007388 */ /* 0x0003e40000000c00 */
.L_x_1173:
[----:B------:R-:W-:Y:S05]  /*3430*/  BSYNC.RECONVERGENT B0 ;  /* 0x0000000000007941 */ /* 0x000fea0003800200 */
.L_x_1172:
        /* <DEDUP_REMOVED lines=27> */
.L_x_1177:
[----:B------:R1:W-:Y:S01]  /*35f0*/  STS.128 [R92+0x10000], RZ ;  /* 0x010000ff5c007388 */ /* 0x0003e20000000c00 */
[----:B------:R-:W-:Y:S05]  /*3600*/  BRA `(.L_x_1178) ;  /* 0x00000000000c7947 */ /* 0x000fea0003800000 */
.L_x_1176:
[----:B------:R1:W-:Y:S04]  /*3610*/  STS.128 [R92+0xc000], RZ ;  /* 0x00c000ff5c007388 */ /* 0x0003e80000000c00 */
[----:B------:R1:W-:Y:S04]  /*3620*/  STS.128 [R92+0xe000], RZ ;  /* 0x00e000ff5c007388 */ /* 0x0003e80000000c00 */
[----:B------:R1:W-:Y:S02]  /*3630*/  STS.128 [R92+0x10000], RZ ;  /* 0x010000ff5c007388 */ /* 0x0003e40000000c00 */
.L_x_1178:
[----:B------:R-:W-:Y:S05]  /*3640*/  BSYNC.RECONVERGENT B0 ;  /* 0x0000000000007941 */ /* 0x000fea0003800200 */
.L_x_1175:
        /* <DEDUP_REMOVED lines=8> */
[----:B-1----:R-:W-:-:S04]  /*36d0*/  SHF.L.U64.HI R12, R4, 0x4, R5 ;  /* 0x00000004040c7819 */ /* 0x002fc80000010205 */
        /* <DEDUP_REMOVED lines=21> */
.L_x_1181:
[----:B------:R1:W-:Y:S02]  /*3830*/  STS.128 [R92+0x10800], RZ ;  /* 0x010800ff5c007388 */ /* 0x0003e40000000c00 */
.L_x_1180:
[----:B------:R-:W-:Y:S05]  /*3840*/  BSYNC.RECONVERGENT B0 ;  /* 0x0000000000007941 */ /* 0x000fea0003800200 */
.L_x_1179:
        /* <DEDUP_REMOVED lines=28> */
.L_x_1184:
[----:B------:R1:W-:Y:S02]  /*3a10*/  STS.128 [R92+0x11000], RZ ;  /* 0x011000ff5c007388 */ /* 0x0003e40000000c00 */
.L_x_1183:
[----:B------:R-:W-:Y:S05]  /*3a20*/  BSYNC.RECONVERGENT B0 ;  /* 0x0000000000007941 */ /* 0x000fea0003800200 */
.L_x_1182:
        /* <DEDUP_REMOVED lines=34> */
.L_x_1187:
[----:B------:R1:W-:Y:S02]  /*3c50*/  STS.128 [R92+0x11800], RZ ;  /* 0x011800ff5c007388 */ /* 0x0003e40000000c00 */
.L_x_1186:
[----:B------:R-:W-:Y:S05]  /*3c60*/  BSYNC.RECONVERGENT B0 ;  /* 0x0000000000007941 */ /* 0x000fea0003800200 */
.L_x_1185:
        /* <DEDUP_REMOVED lines=8> */
[----:B------:R-:W5:Y:S01]  /*3cf0*/  LDCU UR4, c[0x0][0x50c] ;  /* 0x0000a180ff0477ac */ /* 0x000f620008000800 */
[----:B------:R-:W-:Y:S01]  /*3d00*/  SEL R84, R184, 0xffffffe0, !P1 ;  /* 0xffffffe0b8547807 */ /* 0x000fe20004800000 */
[----:B------:R-:W-:Y:S01]  /*3d10*/  IMAD R97, R7, 0x2, R6 ;  /* 0x0000000207617824 */ /* 0x000fe200078e0206 */
[----:B------:R-:W-:Y:S01]  /*3d20*/  LOP3.LUT P0, RZ, R186, 0x4, RZ, 0xc0, !PT ;  /* 0x00000004baff7812 */ /* 0x000fe2000780c0ff */
[----:B------:R-:W-:Y:S02]  /*3d30*/  LDSM.16.M88.4 R72, [R103] ;  /* 0x000000006748783b */ /* 0x000fe40000000200 */
[----:B------:R-:W-:Y:S01]  /*3d40*/  VIADD R95, R97, UR5 ;  /* 0x00000005615f7c36 */ /* 0x000fe20008000000 */
[----:B------:R-:W-:Y:S01]  /*3d50*/  SEL R86, R139, 0xffffffc0, !P0 ;  /* 0xffffffc08b567807 */ /* 0x000fe20004000000 */
[----:B------:R-:W3:Y:S01]  /*3d60*/  LDSM.16.M88.4 R44, [R97+UR5+0x6000] ;  /* 0x00600005612c783b */ /* 0x000ee20008000200 */
[----:B------:R-:W-:-:S02]  /*3d70*/  IMAD.IADD R100, R103, 0x1, R84 ;  /* 0x0000000167647824 */ /* 0x000fc400078e0254 */
[----:B------:R-:W-:Y:S01]  /*3d80*/  IMAD.IADD R96, R95, 0x1, R84 ;  /* 0x000000015f607824 */ /* 0x000fe200078e0254 */
[----:B------:R-:W4:Y:S01]  /*3d90*/  LDSM.16.M88.4 R36, [R97+UR5+0x6800] ;  /* 0x006800056124783b */ /* 0x000f220008000200 */
[----:B------:R-:W-:Y:S01]  /*3da0*/  IMAD.IADD R101, R103, 0x1, R86 ;  /* 0x0000000167657824 */ /* 0x000fe200078e0256 */
[----:B------:R-:W-:Y:S02]  /*3db0*/  IADD3 R95, PT, PT, R95, R86, RZ ;  /* 0x000000565f5f7210 */ /* 0x000fe40007ffe0ff */
[----:B------:R-:W5:Y:S01]  /*3dc0*/  LDSM.16.M88.4 R28, [R97+UR5+0x7000] ;  /* 0x00700005611c783b */ /* 0x000f620008000200 */
[C---:B------:R-:W-:Y:S02]  /*3dd0*/  IMAD.IADD R99, R84.reuse, 0x1, R101 ;  /* 0x0000000154637824 */ /* 0x040fe400078e0265 */
[----:B------:R-:W-:Y:S01]  /*3de0*/  IMAD.IADD R94, R84, 0x1, R95 ;  /* 0x00000001545e7824 */ /* 0x000fe200078e025f */
[----:B------:R-:W5:Y:S04]  /*3df0*/  LDSM.16.M88.4 R64, [R97+UR5+0x7800] ;  /* 0x007800056140783b */ /* 0x000f680008000200 */
[----:B------:R-:W-:Y:S04]  /*3e00*/  LDSM.16.M88.4 R8, [R100] ;  /* 0x000000006408783b */ /* 0x000fe80000000200 */
[----:B------:R-:W5:Y:S04]  /*3e10*/  LDSM.16.M88.4 R60, [R96+0x6000] ;  /* 0x00600000603c783b */ /* 0x000f680000000200 */
[----:B------:R-:W5:Y:S04]  /*3e20*/  LDSM.16.M88.4 R52, [R96+0x6800] ;  /* 0x006800006034783b */ /* 0x000f680000000200 */
[----:B--2---:R-:W2:Y:S04]  /*3e30*/  LDSM.16.M88.4 R20, [R96+0x7000] ;  /* 0x007000006014783b */ /* 0x004ea80000000200 */
[----:B-1----:R-:W1:Y:S04]  /*3e40*/  LDSM.16.M88.4 R12, [R96+0x7800] ;  /* 0x00780000600c783b */ /* 0x002e680000000200 */
[----:B------:R-:W-:Y:S01]  /*3e50*/  LDSM.16.M88.4 R16, [R101] ;  /* 0x000000006510783b */ /* 0x000fe20000000200 */
[C---:B---3--:R-:W-:Y:S03]  /*3e60*/  HMMA.16816.F32 R48, R72.reuse, R44, RZ ;  /* 0x0000002c4830723c */ /* 0x048fe600000018ff */
[----:B------:R-:W3:Y:S04]  /*3e70*/  LDSM.16.M88.4 R4, [R95+0x6000] ;  /* 0x006000005f04783b */ /* 0x000ee80000000200 */
[----:B------:R-:W3:Y:S01]  /*3e80*/  LDSM.16.M88.4 R56, [R95+0x6800] ;  /* 0x006800005f38783b */ /* 0x000ee20000000200 */
[C---:B----4-:R-:W-:Y:S03]  /*3e90*/  HMMA.16816.F32 R40, R72.reuse, R36, RZ ;  /* 0x000000244828723c */ /* 0x050fe600000018ff */
[----:B------:R-:W-:Y:S04]  /*3ea0*/  LDSM.16.M88.4 R76, [R99] ;  /* 0x00000000634c783b */ /* 0x000fe80000000200 */
[----:B------:R-:W-:Y:S01]  /*3eb0*/  LDSM.16.M88.4 R80, [R94+0x7800] ;  /* 0x007800005e50783b */ /* 0x000fe20000000200 */
[C---:B------:R-:W-:Y:S03]  /*3ec0*/  HMMA.16816.F32 R44, R72.reuse, R46, RZ ;  /* 0x0000002e482c723c */ /* 0x040fe600000018ff */
[----:B------:R-:W-:Y:S04]  /*3ed0*/  LDSM.16.M88.4 R68, [R103+0x2000] ;  /* 0x002000006744783b */ /* 0x000fe80000000200 */
[----:B------:R-:W0:Y:S01]  /*3ee0*/  LDGDEPBAR ;  /* 0x00000000000079af */ /* 0x000e220000000000 */
        /* <DEDUP_REMOVED lines=21> */
[----:B------:R-:W3:Y:S07]  /*4040*/  LDSM.16.M88.4 R4, [R94+0x7000] ;  /* 0x007000005e04783b */ /* 0x000eee0000000200 */
[C---:B------:R-:W-:Y:S08]  /*4050*/  HMMA.16816.F32 R40, R16.reuse, R56, R40 ;  /* 0x000000381028723c */ /* 0x040ff00000001828 */
[C---:B------:R-:W-:Y:S01]  /*4060*/  HMMA.16816.F32 R36, R16.reuse, R58, R36 ;  /* 0x0000003a1024723c */ /* 0x040fe20000001824 */
[----:B------:R-:W3:Y:S07]  /*4070*/  LDSM.16.M88.4 R56, [R97+UR5+0x9000] ;  /* 0x009000056138783b */ /* 0x000eee0008000200 */
[C---:B----4-:R-:W-:Y:S08]  /*4080*/  HMMA.16816.F32 R32, R16.reuse, R52, R32 ;  /* 0x000000341020723c */ /* 0x050ff00000001820 */
[C---:B------:R-:W-:Y:S01]  /*4090*/  HMMA.16816.F32 R28, R16.reuse, R54, R28 ;  /* 0x00000036101c723c */ /* 0x040fe2000000181c */
[----:B------:R-:W4:Y:S07]  /*40a0*/  LDSM.16.M88.4 R52, [R97+UR5+0x9800] ;  /* 0x009800056134783b */ /* 0x000f2e0008000200 */
[C---:B--2---:R-:W-:Y:S08]  /*40b0*/  HMMA.16816.F32 R24, R16.reuse, R20, R24 ;  /* 0x000000141018723c */ /* 0x044ff00000001818 */
[----:B------:R-:W-:Y:S01]  /*40c0*/  HMMA.16816.F32 R72, R16, R22, R72 ;  /* 0x000000161048723c */ /* 0x000fe20000001848 */
[----:B------:R-:W-:Y:S04]  /*40d0*/  LDSM.16.M88.4 R20, [R100+0x2000] ;  /* 0x002000006414783b */ /* 0x000fe80000000200 */
[----:B------:R-:W-:Y:S03]  /*40e0*/  LDSM.16.M88.4 R16, [R96+0x8000] ;  /* 0x008000006010783b */ /* 0x000fe60000000200 */
[C---:B-1----:R-:W-:Y:S08]  /*40f0*/  HMMA.16816.F32 R48, R76.reuse, R12, R48 ;  /* 0x0000000c4c30723c */ /* 0x042ff00000001830 */
[C---:B------:R-:W-:Y:S01]  /*4100*/  HMMA.16816.F32 R44, R76.reuse, R14, R44 ;  /* 0x0000000e4c2c723c */ /* 0x040fe2000000182c */
[----:B------:R-:W1:Y:S07]  /*4110*/  LDSM.16.M88.4 R12, [R96+0x8800] ;  /* 0x00880000600c783b */ /* 0x000e6e0000000200 */
[C---:B-----5:R-:W-:Y:S08]  /*4120*/  HMMA.16816.F32 R40, R76.reuse, R8, R40 ;  /* 0x000000084c28723c */ /* 0x060ff00000001828 */
[C---:B------:R-:W-:Y:S01]  /*4130*/  HMMA.16816.F32 R36, R76.reuse, R10, R36 ;  /* 0x0000000a4c24723c */ /* 0x040fe20000001824 */
[----:B------:R-:W2:Y:S07]  /*4140*/  LDSM.16.M88.4 R8, [R96+0x9000] ;  /* 0x009000006008783b */ /* 0x000eae0000000200 */
[C---:B---3--:R-:W-:Y:S08]  /*4150*/  HMMA.16816.F32 R32, R76.reuse, R4, R32 ;  /* 0x000000044c20723c */ /* 0x048ff00000001820 */
[C---:B------:R-:W-:Y:S01]  /*4160*/  HMMA.16816.F32 R28, R76.reuse, R6, R28 ;  /* 0x000000064c1c723c */ /* 0x040fe2000000181c */
[----:B------:R-:W3:Y:S07]  /*4170*/  LDSM.16.M88.4 R4, [R96+0x9800] ;  /* 0x009800006004783b */ /* 0x000eee0000000200 */
[C---:B------:R-:W-:Y:S08]  /*4180*/  HMMA.16816.F32 R24, R76.reuse, R80, R24 ;  /* 0x000000504c18723c */ /* 0x040ff00000001818 */
[----:B------:R-:W-:Y:S08]  /*4190*/  HMMA.16816.F32 R72, R76, R82, R72 ;  /* 0x000000524c48723c */ /* 0x000ff00000001848 */
[C---:B------:R-:W-:Y:S08]  /*41a0*/  HMMA.16816.F32 R48, R68.reuse, R64, R48 ;  /* 0x000000404430723c */ /* 0x040ff00000001830 */
[C---:B------:R-:W-:Y:S08]  /*41b0*/  HMMA.16816.F32 R44, R68.reuse, R66, R44 ;  /* 0x00000042442c723c */ /* 0x040ff0000000182c */
[C---:B------:R-:W-:Y:S08]  /*41c0*/  HMMA.16816.F32 R40, R68.reuse, R60, R40 ;  /* 0x0000003c4428723c */ /* 0x040ff00000001828 */
[C---:B------:R-:W-:Y:S08]  /*41d0*/  HMMA.16816.F32 R36, R68.reuse, R62, R36 ;  /* 0x0000003e4424723c */ /* 0x040ff00000001824 */
[C---:B------:R-:W-:Y:S08]  /*41e0*/  HMMA.16816.F32 R32, R68.reuse, R56, R32 ;  /* 0x000000384420723c */ /* 0x040ff00000001820 */
[C---:B------:R-:W-:Y:S01]  /*41f0*/  HMMA.16816.F32 R60, R68.reuse, R58, R28 ;  /* 0x0000003a443c723c */ /* 0x040fe2000000181c */
[----:B------:R-:W-:Y:S04]  /*4200*/  LDSM.16.M88.4 R56, [R101+0x2000] ;  /* 0x002000006538783b */ /* 0x000fe80000000200 */
[----:B------:R-:W-:Y:S03]  /*4210*/  LDSM.16.M88.4 R28, [R95+0x8000] ;  /* 0x008000005f1c783b */ /* 0x000fe60000000200 */
[C---:B----4-:R-:W-:Y:S01]  /*4220*/  HMMA.16816.F32 R64, R68.reuse, R52, R24 ;  /* 0x000000344440723c */ /* 0x050fe20000001818 */
[----:B------:R-:W4:Y:S07]  /*4230*/  LDSM.16.M88.4 R24, [R95+0x8800] ;  /* 0x008800005f18783b */ /* 0x000f2e0000000200 */
[----:B------:R-:W-:Y:S01]  /*4240*/  HMMA.16816.F32 R72, R68, R54, R72 ;  /* 0x000000364448723c */ /* 0x000fe20000001848 */
[----:B------:R-:W-:Y:S04]  /*4250*/  LDSM.16.M88.4 R52, [R94+0x9000] ;  /* 0x009000005e34783b */ /* 0x000fe80000000200 */
[----:B------:R-:W-:Y:S03]  /*4260*/  LDSM.16.M88.4 R68, [R94+0x9800] ;  /* 0x009800005e44783b */ /* 0x000fe60000000200 */
[C---:B-1----:R-:W-:Y:S08]  /*4270*/  HMMA.16816.F32 R40, R20.reuse, R12, R40 ;  /* 0x0000000c1428723c */ /* 0x042ff00000001828 */
[C---:B------:R-:W-:Y:S01]  /*4280*/  HMMA.16816.F32 R36, R20.reuse, R14, R36 ;  /* 0x0000000e1424723c */ /* 0x040fe20000001824 */
[----:B------:R-:W-:Y:S07]  /*4290*/  LDSM.16.M88.4 R12, [R99+0x2000] ;  /* 0x00200000630c783b */ /* 0x000fee0000000200 */
[C---:B--2---:R-:W-:Y:S08]  /*42a0*/  HMMA.16816.F32 R32, R20.reuse, R8, R32 ;  /* 0x000000081420723c */ /* 0x044ff00000001820 */
[C---:B------:R-:W-:Y:S01]  /*42b0*/  HMMA.16816.F32 R60, R20.reuse, R10, R60 ;  /* 0x0000000a143c723c */ /* 0x040fe2000000183c */
[----:B------:R-:W1:Y:S07]  /*42c0*/  LDSM.16.M88.4 R8, [R95+0x9000] ;  /* 0x009000005f08783b */ /* 0x000e6e0000000200 */
[C---:B---3--:R-:W-:Y:S08]  /*42d0*/  HMMA.16816.F32 R64, R20.reuse, R4, R64 ;  /* 0x000000041440723c */ /* 0x048ff00000001840 */
[C---:B------:R-:W-:Y:S01]  /*42e0*/  HMMA.16816.F32 R72, R20.reuse, R6, R72 ;  /* 0x000000061448723c */ /* 0x040fe20000001848 */
[----:B------:R-:W2:Y:S07]  /*42f0*/  LDSM.16.M88.4 R4, [R94+0x8000] ;  /* 0x008000005e04783b */ /* 0x000eae0000000200 */
[C---:B------:R-:W-:Y:S08]  /*4300*/  HMMA.16816.F32 R48, R20.reuse, R16, R48 ;  /* 0x000000101430723c */ /* 0x040ff00000001830 */
[----:B------:R-:W-:Y:S01]  /*4310*/  HMMA.16816.F32 R44, R20, R18, R44 ;  /* 0x00000012142c723c */ /* 0x000fe2000000182c */
[----:B------:R-:W3:Y:S04]  /*4320*/  LDSM.16.M88.4 R20, [R95+0x9800] ;  /* 0x009800005f14783b */ /* 0x000ee80000000200 */
[----:B------:R-:W5:Y:S03]  /*4330*/  LDSM.16.M88.4 R16, [R94+0x8800] ;  /* 0x008800005e10783b */ /* 0x000f660000000200 */
[C---:B----4-:R-:W-:Y:S08]  /*4340*/  HMMA.16816.F32 R40, R56.reuse, R24, R40 ;  /* 0x000000183828723c */ /* 0x050ff00000001828 */
[C---:B------:R-:W-:Y:S08]  /*4350*/  HMMA.16816.F32 R48, R56.reuse, R28, R48 ;  /* 0x0000001c3830723c */ /* 0x040ff00000001830 */
[C---:B------:R-:W-:Y:S01]  /*4360*/  HMMA.16816.F32 R44, R56.reuse, R30, R44 ;  /* 0x0000001e382c723c */ /* 0x040fe2000000182c */
[----:B------:R-:W-:Y:S07]  /*4370*/  LDSM.16.M88.4 R28, [R103+0x4000] ;  /* 0x00400000671c783b */ /* 0x000fee0000000200 */
[C---:B------:R-:W-:Y:S01]  /*4380*/  HMMA.16816.F32 R36, R56.reuse, R26, R36 ;  /* 0x0000001a3824723c */ /* 0x040fe20000001824 */
[----:B------:R-:W4:Y:S07]  /*4390*/  LDSM.16.M88.4 R24, [R97+UR5+0xa000] ;  /* 0x00a000056118783b */ /* 0x000f2e0008000200 */
[C---:B-1----:R-:W-:Y:S08]  /*43a0*/  HMMA.16816.F32 R32, R56.reuse, R8, R32 ;  /* 0x000000083820723c */ /* 0x042ff00000001820 */
[----:B------:R-:W-:Y:S01]  /*43b0*/  HMMA.16816.F32 R60, R56, R10, R60 ;  /* 0x0000000a383c723c */ /* 0x000fe2000000183c */
[----:B------:R-:W-:Y:S07]  /*43c0*/  LDSM.16.M88.4 R8, [R96+0xa000] ;  /* 0x00a000006008783b */ /* 0x000fee0000000200 */
[C---:B--2---:R-:W-:Y:S01]  /*43d0*/  HMMA.16816.F32 R76, R12.reuse, R4, R48 ;  /* 0x000000040c4c723c */ /* 0x044fe20000001830 */
[----:B------:R-:W1:Y:S07]  /*43e0*/  LDSM.16.M88.4 R48, [R100+0x4000] ;  /* 0x004000006430783b */ /* 0x000e6e0000000200 */
[----:B------:R-:W-:Y:S01]  /*43f0*/  HMMA.16816.F32 R44, R12, R6, R44 ;  /* 0x000000060c2c723c */ /* 0x000fe2000000182c */
[----:B------:R-:W-:Y:S07]  /*4400*/  LDSM.16.M88.4 R4, [R95+0xa000] ;  /* 0x00a000005f04783b */ /* 0x000fee0000000200 */
[C---:B---3--:R-:W-:Y:S08]  /*4410*/  HMMA.16816.F32 R64, R56.reuse, R20, R64 ;  /* 0x000000143840723c */ /* 0x048ff00000001840 */
[----:B------:R-:W-:Y:S01]  /*4420*/  HMMA.16816.F32 R72, R56, R22, R72 ;  /* 0x000000163848723c */ /* 0x000fe20000001848 */
[----:B------:R-:W2:Y:S04]  /*4430*/  LDSM.16.M88.4 R20, [R97+UR5+0xa800] ;  /* 0x00a800056114783b */ /* 0x000ea80008000200 */
[----:B------:R-:W-:Y:S03]  /*4440*/  LDSM.16.M88.4 R56, [R94+0xb000] ;  /* 0x00b000005e38783b */ /* 0x000fe60000000200 */
[C---:B-----5:R-:W-:Y:S08]  /*4450*/  HMMA.16816.F32 R40, R12.reuse, R16, R40 ;  /* 0x000000100c28723c */ /* 0x060ff00000001828 */
[----:B------:R-:W-:Y:S01]  /*4460*/  HMMA.16816.F32 R36, R12, R18, R36 ;  /* 0x000000120c24723c */ /* 0x000fe20000001824 */
[----:B------:R-:W3:Y:S07]  /*4470*/  LDSM.16.M88.4 R16, [R101+0x4000] ;  /* 0x004000006510783b */ /* 0x000eee0000000200 */
[C---:B----4-:R-:W-:Y:S08]  /*4480*/  HMMA.16816.F32 R76, R28.reuse, R24, R76 ;  /* 0x000000181c4c723c */ /* 0x050ff0000000184c */
[----:B------:R-:W-:Y:S01]  /*4490*/  HMMA.16816.F32 R44, R28, R26, R44 ;  /* 0x0000001a1c2c723c */ /* 0x000fe2000000182c */
[----:B------:R-:W-:Y:S07]  /*44a0*/  LDSM.16.M88.4 R24, [R94+0xa000] ;  /* 0x00a000005e18783b */ /* 0x000fee0000000200 */
[C---:B------:R-:W-:Y:S08]  /*44b0*/  HMMA.16816.F32 R32, R12.reuse, R52, R32 ;  /* 0x000000340c20723c */ /* 0x040ff00000001820 */
[C---:B------:R-:W-:Y:S01]  /*44c0*/  HMMA.16816.F32 R60, R12.reuse, R54, R60 ;  /* 0x000000360c3c723c */ /* 0x040fe2000000183c */
[----:B------:R-:W-:Y:S07]  /*44d0*/  LDSM.16.M88.4 R52, [R99+0x4000] ;  /* 0x004000006334783b */ /* 0x000fee0000000200 */
[C---:B------:R-:W-:Y:S08]  /*44e0*/  HMMA.16816.F32 R64, R12.reuse, R68, R64 ;  /* 0x000000440c40723c */ /* 0x040ff00000001840 */
[----:B------:R-:W-:Y:S01]  /*44f0*/  HMMA.16816.F32 R72, R12, R70, R72 ;  /* 0x000000460c48723c */ /* 0x000fe20000001848 */
[----:B------:R-:W4:Y:S07]  /*4500*/  LDSM.16.M88.4 R12, [R96+0xa800] ;  /* 0x00a80000600c783b */ /* 0x000f2e0000000200 */
[C---:B-1----:R-:W-:Y:S08]  /*4510*/  HMMA.16816.F32 R76, R48.reuse, R8, R76 ;  /* 0x00000008304c723c */ /* 0x042ff0000000184c */
[----:B------:R-:W-:Y:S01]  /*4520*/  HMMA.16816.F32 R44, R48, R10, R44 ;  /* 0x0000000a302c723c */ /* 0x000fe2000000182c */
[----:B------:R-:W1:Y:S07]  /*4530*/  LDSM.16.M88.4 R8, [R95+0xa800] ;  /* 0x00a800005f08783b */ /* 0x000e6e0000000200 */
[----:B--2---:R-:W-:Y:S08]  /*4540*/  HMMA.16816.F32 R40, R28, R20, R40 ;  /* 0x000000141c28723c */ /* 0x004ff00000001828 */
[----:B---3--:R-:W-:Y:S08]  /*4550*/  HMMA.16816.F32 R76, R16, R4, R76 ;  /* 0x00000004104c723c */ /* 0x008ff0000000184c */
[----:B------:R-:W-:Y:S01]  /*4560*/  HMMA.16816.F32 R36, R28, R22, R36 ;  /* 0x000000161c24723c */ /* 0x000fe20000001824 */
[----:B------:R-:W-:Y:S07]  /*4570*/  LDSM.16.M88.4 R20, [R94+0xa800] ;  /* 0x00a800005e14783b */ /* 0x000fee0000000200 */
[----:B------:R-:W-:Y:S01]  /*4580*/  HMMA.16816.F32 R44, R16, R6, R44 ;  /* 0x00000006102c723c */ /* 0x000fe2000000182c */
[----:B------:R-:W2:Y:S07]  /*4590*/  LDSM.16.M88.4 R4, [R97+UR5+0xb000] ;  /* 0x00b000056104783b */ /* 0x000eae0008000200 */
[C---:B----4-:R-:W-:Y:S08]  /*45a0*/  HMMA.16816.F32 R40, R48.reuse, R12, R40 ;  /* 0x0000000c3028723c */ /* 0x050ff00000001828 */
[----:B------:R-:W-:Y:S01]  /*45b0*/  HMMA.16816.F32 R36, R48, R14, R36 ;  /* 0x0000000e3024723c */ /* 0x000fe20000001824 */
[----:B------:R-:W3:Y:S07]  /*45c0*/  LDSM.16.M88.4 R12, [R96+0xb000] ;  /* 0x00b00000600c783b */ /* 0x000eee0000000200 */
[----:B------:R-:W-:Y:S08]  /*45d0*/  HMMA.16816.F32 R76, R52, R24, R76 ;  /* 0x00000018344c723c */ /* 0x000ff0000000184c */
[----:B-1----:R-:W-:Y:S08]  /*45e0*/  HMMA.16816.F32 R40, R16, R8, R40 ;  /* 0x000000081028723c */ /* 0x002ff00000001828 */
[----:B------:R-:W-:Y:S01]  /*45f0*/  HMMA.16816.F32 R44, R52, R26, R44 ;  /* 0x0000001a342c723c */ /* 0x000fe2000000182c */
[----:B------:R-:W1:Y:S02]  /*4600*/  LDSM.16.M88.4 R24, [R97+UR5+0xb800] ;  /* 0x00b800056118783b */ /* 0x000e640008000200 */
[----:B------:R-:W-:Y:S01]  /*4610*/  FMUL.FTZ R68, R76, UR4 ;  /* 0x000000044c447c20 */ /* 0x000fe20008410000 */
[----:B------:R-:W-:Y:S01]  /*4620*/  FMUL.FTZ R70, R78, UR4 ;  /* 0x000000044e467c20 */ /* 0x000fe20008410000 */
[----:B------:R-:W-:Y:S01]  /*4630*/  FMUL.FTZ R69, R77, UR4 ;  /* 0x000000044d457c20 */ /* 0x000fe20008410000 */
[----:B------:R-:W-:-:S02]  /*4640*/  FMUL.FTZ R71, R79, UR4 ;  /* 0x000000044f477c20 */ /* 0x000fc40008410000 */
[----:B--2---:R-:W-:Y:S01]  /*4650*/  HMMA.16816.F32 R32, R28, R4, R32 ;  /* 0x000000041c20723c */ /* 0x004fe20000001820 */
[----:B------:R-:W2:Y:S07]  /*4660*/  MUFU.TANH R68, R68 ;  /* 0x0000004400447308 */ /* 0x000eae0000002400 */
[----:B------:R-:W-:Y:S01]  /*4670*/  HMMA.16816.F32 R40, R52, R20, R40 ;  /* 0x000000143428723c */ /* 0x000fe20000001828 */
[----:B------:R-:W4:Y:S02]  /*4680*/  MUFU.TANH R70, R70 ;  /* 0x0000004600467308 */ /* 0x000f240000002400 */
[----:B------:R-:W-:Y:S01]  /*4690*/  FMUL.FTZ R44, R44, UR4 ;  /* 0x000000042c2c7c20 */ /* 0x000fe20008410000 */
[----:B------:R-:W-:Y:S01]  /*46a0*/  FMUL.FTZ R21, R46, UR4 ;  /* 0x000000042e157c20 */ /* 0x000fe20008410000 */
[----:B------:R-:W-:Y:S01]  /*46b0*/  FMUL.FTZ R20, R45, UR4 ;  /* 0x000000042d147c20 */ /* 0x000fe20008410000 */
[----:B------:R-:W-:-:S02]  /*46c0*/  FMUL.FTZ R45, R47, UR4 ;  /* 0x000000042f2d7c20 */ /* 0x000fc40008410000 */
[----:B------:R-:W-:Y:S01]  /*46d0*/  HMMA.16816.F32 R36, R16, R10, R36 ;  /* 0x0000000a1024723c */ /* 0x000fe20000001824 */
[----:B------:R-:W5:Y:S01]  /*46e0*/  LDSM.16.M88.4 R8, [R95+0xb000] ;  /* 0x00b000005f08783b */ /* 0x000f620000000200 */
[----:B------:R-:W-:Y:S06]  /*46f0*/  MUFU.TANH R69, R69 ;  /* 0x0000004500457308 */ /* 0x000fec0000002400 */
[----:B------:R-:W-:Y:S01]  /*4700*/  HMMA.16816.F32 R60, R28, R6, R60 ;  /* 0x000000061c3c723c */ /* 0x000fe2000000183c */
[----:B------:R-:W2:Y:S01]  /*4710*/  LDSM.16.M88.4 R4, [R96+0xb800] ;  /* 0x00b800006004783b */ /* 0x000ea20000000200 */
[----:B------:R-:W4:Y:S06]  /*4720*/  MUFU.TANH R71, R71 ;  /* 0x0000004700477308 */ /* 0x000f2c0000002400 */
[----:B---3--:R-:W-:Y:S01]  /*4730*/  HMMA.16816.F32 R32, R48, R12, R32 ;  /* 0x0000000c3020723c */ /* 0x008fe20000001820 */
        /* <DEDUP_REMOVED lines=8> */
[----:B------:R-:W-:Y:S06]  /*47c0*/  MUFU.TANH R21, R21 ;  /* 0x0000001500157308 */ /* 0x000fec0000002400 */
[----:B-1----:R-:W-:Y:S02]  /*47d0*/  HMMA.16816.F32 R64, R28, R24, R64 ;  /* 0x000000181c40723c */ /* 0x002fe40000001840 */
[----:B------:R-:W-:Y:S01]  /*47e0*/  MUFU.TANH R20, R20 ;  /* 0x0000001400147308 */ /* 0x000fe20000002400 */
[----:B------:R-:W-:Y:S01]  /*47f0*/  FMUL.FTZ R24, R36, UR4 ;  /* 0x0000000424187c20 */ /* 0x000fe20008410000 */
[----:B---3--:R-:W1:Y:S01]  /*4800*/  LDSM.16.M88.4 R12, [R95+0xb800] ;  /* 0x00b800005f0c783b */ /* 0x008e620000000200 */
[----:B------:R-:W-:Y:S01]  /*4810*/  FMUL.FTZ R36, R38, UR4 ;  /* 0x0000000426247c20 */ /* 0x000fe20008410000 */
[----:B------:R-:W-:-:S02]  /*4820*/  FMUL.FTZ R25, R37, UR4 ;  /* 0x0000000425197c20 */ /* 0x000fc40008410000 */
[C---:B-----5:R-:W-:Y:S02]  /*4830*/  HMMA.16816.F32 R32, R16.reuse, R8, R32 ;  /* 0x000000081020723c */ /* 0x060fe40000001820 */
[----:B------:R-:W3:Y:S06]  /*4840*/  MUFU.TANH R45, R45 ;  /* 0x0000002d002d7308 */ /* 0x000eec0000002400 */
[----:B------:R-:W-:Y:S01]  /*4850*/  HMMA.16816.F32 R60, R16, R10, R60 ;  /* 0x0000000a103c723c */ /* 0x000fe2000000183c */
[----:B------:R-:W5:Y:S01]  /*4860*/  LDSM.16.M88.4 R8, [R94+0xb800] ;  /* 0x00b800005e08783b */ /* 0x000f620000000200 */
[----:B------:R-:W3:Y:S01]  /*4870*/  MUFU.TANH R40, R40 ;  /* 0x0000002800287308 */ /* 0x000ee20000002400 */
[----:B------:R-:W-:-:S05]  /*4880*/  DEPBAR.LE SB0, 0x0 ;  /* 0x000080000000791a */ /* 0x000fca0000000000 */
[----:B--2---:R-:W-:Y:S01]  /*4890*/  HMMA.16816.F32 R64, R48, R4, R64 ;  /* 0x000000043040723c */ /* 0x004fe20000001840 */
[----:B------:R-:W-:Y:S01]  /*48a0*/  FMUL.FTZ R4, R39, UR4 ;  /* 0x0000000427047c20 */ /* 0x000fe20008410000 */
[----:B------:R-:W-:Y:S06]  /*48b0*/  MUFU.TANH R22, R22 ;  /* 0x0000001600167308 */ /* 0x000fec0000002400 */
[----:B------:R-:W-:Y:S02]  /*48c0*/  HMMA.16816.F32 R72, R28, R26, R72 ;  /* 0x0000001a1c48723c */ /* 0x000fe40000001848 */
[----:B------:R-:W2:Y:S06]  /*48d0*/  MUFU.TANH R41, R41 ;  /* 0x0000002900297308 */ /* 0x000eac0000002400 */
[----:B------:R-:W-:Y:S02]  /*48e0*/  HMMA.16816.F32 R60, R52, R58, R60 ;  /* 0x0000003a343c723c */ /* 0x000fe4000000183c */
[----:B------:R-:W-:Y:S06]  /*48f0*/  MUFU.TANH R24, R24 ;  /* 0x0000001800187308 */ /* 0x000fec0000002400 */
[----:B-1----:R-:W-:Y:S02]  /*4900*/  HMMA.16816.F32 R64, R16, R12, R64 ;  /* 0x0000000c1040723c */ /* 0x002fe40000001840 */
[----:B------:R-:W1:Y:S06]  /*4910*/  MUFU.TANH R36, R36 ;  /* 0x0000002400247308 */ /* 0x000e6c0000002400 */
[----:B------:R-:W-:Y:S01]  /*4920*/  HMMA.16816.F32 R72, R48, R6, R72 ;  /* 0x000000063048723c */ /* 0x000fe20000001848 */
[----:B------:R-:W-:Y:S01]  /*4930*/  IMAD.SHL.U32 R6, R186, 0x2, RZ ;  /* 0x00000002ba067824 */ /* 0x000fe200078e00ff */
[----:B------:R-:W-:Y:S01]  /*4940*/  MUFU.TANH R25, R25 ;  /* 0x0000001900197308 */ /* 0x000fe20000002400 */
[----:B------:R-:W-:Y:S01]  /*4950*/  FMUL.FTZ R61, R61, UR4 ;  /* 0x000000043d3d7c20 */ /* 0x000fe20008410000 */
[----:B------:R-:W-:Y:S01]  /*4960*/  FMUL.FTZ R63, R63, UR4 ;  /* 0x000000043f3f7c20 */ /* 0x000fe20008410000 */
[----:B------:R-:W-:Y:S01]  /*4970*/  FMUL.FTZ R60, R60, UR4 ;  /* 0x000000043c3c7c20 */ /* 0x000fe20008410000 */
[----:B------:R-:W-:Y:S01]  /*4980*/  LOP3.LUT R6, R6, 0x6, RZ, 0xc0, !PT ;  /* 0x0000000606067812 */ /* 0x000fe200078ec0ff */
[----:B------:R-:W-:Y:S01]  /*4990*/  FMUL.FTZ R62, R62, UR4 ;  /* 0x000000043e3e7c20 */ /* 0x000fe20008410000 */
[----:B------:R-:W-:Y:S02]  /*49a0*/  HMMA.16816.F32 R32, R52, R56, R32 ;  /* 0x000000383420723c */ /* 0x000fe40000001820 */
[----:B------:R-:W1:Y:S01]  /*49b0*/  MUFU.TANH R4, R4 ;  /* 0x0000000400047308 */ /* 0x000e620000002400 */
[----:B------:R-:W-:-:S04]  /*49c0*/  IMAD.IADD R7, R209, 0x1, R6 ;  /* 0x00000001d1077824 */ /* 0x000fc800078e0206 */
[C---:B------:R-:W-:Y:S01]  /*49d0*/  VIADD R5, R7.reuse, 0x1 ;  /* 0x0000000107057836 */ /* 0x040fe20000000000 */
[----:B-----5:R-:W-:Y:S01]  /*49e0*/  HMMA.16816.F32 R64, R52, R8, R64 ;  /* 0x000000083440723c */ /* 0x020fe20000001840 */
[C---:B------:R-:W-:Y:S01]  /*49f0*/  IADD3 R9, PT, PT, R7.reuse, 0x9, RZ ;  /* 0x0000000907097810 */ /* 0x040fe20007ffe0ff */
[C---:B------:R-:W-:Y:S01]  /*4a00*/  VIADD R13, R7.reuse, 0x8 ;  /* 0x00000008070d7836 */ /* 0x040fe20000000000 */
[-C--:B------:R-:W-:Y:S01]  /*4a10*/  ISETP.GE.AND P3, PT, R7, R98.reuse, PT ;  /* 0x000000620700720c */ /* 0x080fe20003f66270 */
[----:B------:R-:W-:Y:S01]  /*4a20*/  MUFU.TANH R168, R61 ;  /* 0x0000003d00a87308 */ /* 0x000fe20000002400 */
[-C--:B------:R-:W-:Y:S01]  /*4a30*/  ISETP.GE.AND P2, PT, R5, R98.reuse, PT ;  /* 0x000000620500720c */ /* 0x080fe20003f46270 */
[----:B------:R-:W-:Y:S01]  /*4a40*/  VIADD R5, R7, 0x10 ;  /* 0x0000001007057836 */ /* 0x000fe20000000000 */
[-C--:B------:R-:W-:Y:S01]  /*4a50*/  ISETP.GE.AND P5, PT, R9, R98.reuse, PT ;  /* 0x000000620900720c */ /* 0x080fe20003fa6270 */
[----:B------:R-:W-:Y:S01]  /*4a60*/  HMMA.16816.F32 R72, R16, R14, R72 ;  /* 0x0000000e1048723c */ /* 0x000fe20000001848 */
[----:B------:R-:W-:Y:S01]  /*4a70*/  VIADD R9, R7, 0x11 ;  /* 0x0000001107097836 */ /* 0x000fe20000000000 */
[----:B------:R-:W-:Y:S01]  /*4a80*/  FSEL R68, R68, -INF , !P3 ;  /* 0xff80000044447808 */ /* 0x000fe20005800000 */
[----:B------:R-:W-:Y:S01]  /*4a90*/  FMUL.FTZ R32, R32, UR4 ;  /* 0x0000000420207c20 */ /* 0x000fe20008410000 */
[-C--:B------:R-:W-:Y:S01]  /*4aa0*/  ISETP.GE.AND P4, PT, R5, R98.reuse, PT ;  /* 0x000000620500720c */ /* 0x080fe20003f86270 */
[----:B------:R-:W-:Y:S01]  /*4ab0*/  FMUL.FTZ R34, R34, UR4 ;  /* 0x0000000422227c20 */ /* 0x000fe20008410000 */
[----:B----4-:R-:W-:Y:S01]  /*4ac0*/  FSEL R5, R70, -INF , !P3 ;  /* 0xff80000046057808 */ /* 0x010fe20005800000 */
[----:B------:R-:W4:Y:S01]  /*4ad0*/  MUFU.TANH R177, R63 ;  /* 0x0000003f00b17308 */ /* 0x000f220000002400 */
[-C--:B------:R-:W-:Y:S01]  /*4ae0*/  ISETP.GE.AND P3, PT, R9, R98.reuse, PT ;  /* 0x000000620900720c */ /* 0x080fe20003f66270 */
[----:B------:R-:W-:Y:S01]  /*4af0*/  VIADD R9, R7, 0x18 ;  /* 0x0000001807097836 */ /* 0x000fe20000000000 */
[----:B------:R-:W-:Y:S01]  /*4b00*/  FSEL R71, R71, -INF , !P2 ;  /* 0xff80000047477808 */ /* 0x000fe20005000000 */
[----:B------:R-:W-:Y:S01]  /*4b10*/  FMUL.FTZ R33, R33, UR4 ;  /* 0x0000000421217c20 */ /* 0x000fe20008410000 */
[----:B------:R-:W-:Y:S01]  /*4b20*/  FSEL R6, R69, -INF , !P2 ;  /* 0xff80000045067808 */ /* 0x000fe20005000000 */
[----:B------:R-:W-:Y:S01]  /*4b30*/  FMUL.FTZ R35, R35, UR4 ;  /* 0x0000000423237c20 */ /* 0x000fe20008410000 */
[-C--:B------:R-:W-:Y:S01]  /*4b40*/  ISETP.GE.AND P2, PT, R9, R98.reuse, PT ;  /* 0x000000620900720c */ /* 0x080fe20003f46270 */
[----:B------:R-:W-:Y:S01]  /*4b50*/  VIADD R9, R7, 0x19 ;  /* 0x0000001907097836 */ /* 0x000fe20000000000 */
[-C--:B------:R-:W-:Y:S01]  /*4b60*/  ISETP.GE.AND P6, PT, R13, R98.reuse, PT ;  /* 0x000000620d00720c */ /* 0x080fe20003fc6270 */
[----:B------:R-:W-:Y:S01]  /*4b70*/  MUFU.TANH R182, R32 ;  /* 0x0000002000b67308 */ /* 0x000fe20000002400 */
[----:B---3--:R-:W-:Y:S01]  /*4b80*/  FSEL R45, R45, -INF , !P5 ;  /* 0xff8000002d2d7808 */ /* 0x008fe20006800000 */
[----:B------:R-:W-:Y:S01]  /*4b90*/  FMUL.FTZ R64, R64, UR4 ;  /* 0x0000000440407c20 */ /* 0x000fe20008410000 */
[----:B------:R-:W-:Y:S01]  /*4ba0*/  FSEL R21, R21, -INF , !P6 ;  /* 0xff80000015157808 */ /* 0x000fe20007000000 */
[----:B------:R-:W-:Y:S01]  /*4bb0*/  HMMA.16816.F32 R72, R52, R10, R72 ;  /* 0x0000000a3448723c */ /* 0x000fe20000001848 */
[----:B------:R-:W-:Y:S01]  /*4bc0*/  FSEL R44, R44, -INF , !P6 ;  /* 0xff8000002c2c7808 */ /* 0x000fe20007000000 */
[----:B------:R-:W-:Y:S01]  /*4bd0*/  FMUL.FTZ R65, R65, UR4 ;  /* 0x0000000441417c20 */ /* 0x000fe20008410000 */
[-C--:B------:R-:W-:Y:S01]  /*4be0*/  ISETP.GE.AND P6, PT, R9, R98.reuse, PT ;  /* 0x000000620900720c */ /* 0x080fe20003fc6270 */
[----:B------:R-:W-:Y:S01]  /*4bf0*/  VIADD R9, R7, 0x20 ;  /* 0x0000002007097836 */ /* 0x000fe20000000000 */
[----:B------:R-:W-:Y:S01]  /*4c00*/  FSEL R20, R20, -INF , !P5 ;  /* 0xff80000014147808 */ /* 0x000fe20006800000 */
[----:B------:R-:W3:Y:S01]  /*4c10*/  MUFU.TANH R183, R34 ;  /* 0x0000002200b77308 */ /* 0x000ee20000002400 */
[----:B------:R-:W-:Y:S01]  /*4c20*/  FSEL R15, R40, -INF , !P4 ;  /* 0xff800000280f7808 */ /* 0x000fe20006000000 */
[----:B------:R-:W-:Y:S01]  /*4c30*/  FMUL.FTZ R66, R66, UR4 ;  /* 0x0000000442427c20 */ /* 0x000fe20008410000 */
[-C--:B------:R-:W-:Y:S01]  /*4c40*/  ISETP.GE.AND P5, PT, R9, R98.reuse, PT ;  /* 0x000000620900720c */ /* 0x080fe20003fa6270 */
[----:B------:R-:W-:Y:S01]  /*4c50*/  VIADD R9, R7, 0x21 ;  /* 0x0000002107097836 */ /* 0x000fe20000000000 */
[----:B------:R-:W-:Y:S01]  /*4c60*/  FSEL R14, R23, -INF , !P4 ;  /* 0xff800000170e7808 */ /* 0x000fe20006000000 */
[----:B------:R-:W-:Y:S01]  /*4c70*/  FMUL.FTZ R67, R67, UR4 ;  /* 0x0000000443437c20 */ /* 0x000fe20008410000 */
[----:B--2---:R-:W-:Y:S01]  /*4c80*/  FSEL R13, R41, -INF , !P3 ;  /* 0xff800000290d7808 */ /* 0x004fe20005800000 */
[----:B------:R-:W-:Y:S01]  /*4c90*/  MUFU.TANH R180, R33 ;  /* 0x0000002100b47308 */ /* 0x000fe20000002400 */
[----:B------:R-:W-:Y:S01]  /*4ca0*/  ISETP.GE.AND P4, PT, R9, R98, PT ;  /* 0x000000620900720c */ /* 0x000fe20003f86270 */
[C---:B------:R-:W-:Y:S01]  /*4cb0*/  VIADD R17, R7.reuse, 0x30 ;  /* 0x0000003007117836 */ /* 0x040fe20000000000 */
[----:B------:R-:W-:-:S02]  /*4cc0*/  IADD3 R9, PT, PT, R7, 0x28, RZ ;  /* 0x0000002807097810 */ /* 0x000fc40007ffe0ff */
[----:B------:R-:W-:Y:S01]  /*4cd0*/  FSEL R12, R22, -INF , !P3 ;  /* 0xff800000160c7808 */ /* 0x000fe20005800000 */
[----:B------:R-:W-:Y:S01]  /*4ce0*/  FMUL.FTZ R72, R72, UR4 ;  /* 0x0000000448487c20 */ /* 0x000fe20008410000 */
[----:B------:R-:W-:Y:S01]  /*4cf0*/  ISETP.GE.AND P3, PT, R9, R98, PT ;  /* 0x000000620900720c */ /* 0x000fe20003f66270 */
[----:B------:R-:W-:Y:S01]  /*4d00*/  VIADD R9, R7, 0x29 ;  /* 0x0000002907097836 */ /* 0x000fe20000000000 */
[----:B------:R-:W2:Y:S01]  /*4d10*/  MUFU.TANH R181, R35 ;  /* 0x0000002300b57308 */ /* 0x000ea20000002400 */
[----:B------:R-:W-:Y:S01]  /*4d20*/  FMUL.FTZ R74, R74, UR4 ;  /* 0x000000044a4a7c20 */ /* 0x000fe20008410000 */
[----:B------:R-:W-:Y:S01]  /*4d30*/  FMUL.FTZ R75, R75, UR4 ;  /* 0x000000044b4b7c20 */ /* 0x000fe20008410000 */
[----:B------:R-:W-:Y:S01]  /*4d40*/  FMUL.FTZ R73, R73, UR4 ;  /* 0x0000000449497c20 */ /* 0x000fe20008410000 */
[----:B-1----:R-:W-:Y:S02]  /*4d50*/  FSEL R11, R36, -INF , !P2 ;  /* 0xff800000240b7808 */ /* 0x002fe40005000000 */
[----:B------:R-:W-:-:S02]  /*4d60*/  FSEL R10, R24, -INF , !P2 ;  /* 0xff800000180a7808 */ /* 0x000fc40005000000 */
[----:B------:R-:W-:Y:S01]  /*4d70*/  MUFU.TANH R172, R60 ;  /* 0x0000003c00ac7308 */ /* 0x000fe20000002400 */
[-C--:B------:R-:W-:Y:S02]  /*4d80*/  ISETP.GE.AND P2, PT, R9, R98.reuse, PT ;  /* 0x000000620900720c */ /* 0x080fe40003f46270 */
[----:B------:R-:W-:Y:S02]  /*4d90*/  FSEL R9, R4, -INF , !P6 ;  /* 0xff80000004097808 */ /* 0x000fe40007000000 */
[----:B------:R-:W-:Y:S02]  /*4da0*/  FSEL R8, R25, -INF , !P6 ;  /* 0xff80000019087808 */ /* 0x000fe40007000000 */
[----:B------:R-:W-:Y:S01]  /*4db0*/  ISETP.GE.AND P6, PT, R17, R98, PT ;  /* 0x000000621100720c */ /* 0x000fe20003fc6270 */
[----:B------:R-:W1:Y:S01]  /*4dc0*/  MUFU.TANH R179, R62 ;  /* 0x0000003e00b37308 */ /* 0x000e620000002400 */
[----:B------:R-:W-:Y:S01]  /*4dd0*/  VIADD R17, R7, 0x31 ;  /* 0x0000003107117836 */ /* 0x000fe20000000000 */
[----:B----4-:R-:W-:-:S02]  /*4de0*/  FSEL R177, R177, -INF , !P2 ;  /* 0xff800000b1b17808 */ /* 0x010fc40005000000 */
[----:B------:R-:W-:Y:S02]  /*4df0*/  FSEL R168, R168, -INF , !P2 ;  /* 0xff800000a8a87808 */ /* 0x000fe40005000000 */
[----:B------:R-:W-:Y:S02]  /*4e00*/  ISETP.GT.AND P2, PT, R202, R197, PT ;  /* 0x000000c5ca00720c */ /* 0x000fe40003f44270 */
[----:B------:R-:W4:Y:S01]  /*4e10*/  MUFU.TANH R178, R64 ;  /* 0x0000004000b27308 */ /* 0x000f220000002400 */
[----:B---3--:R-:W-:Y:S02]  /*4e20*/  FSEL R183, R183, -INF , !P5 ;  /* 0xff800000b7b77808 */ /* 0x008fe40006800000 */
[----:B------:R-:W-:Y:S02]  /*4e30*/  FSEL R182, R182, -INF , !P5 ;  /* 0xff800000b6b67808 */ /* 0x000fe40006800000 */
[----:B------:R-:W-:Y:S01]  /*4e40*/  ISETP.GE.AND P5, PT, R17, R98, PT ;  /* 0x000000621100720c */ /* 0x000fe20003fa6270 */
[----:B------:R-:W-:Y:S01]  /*4e50*/  VIADD R17, R7, 0x38 ;  /* 0x0000003807117836 */ /* 0x000fe20000000000 */
[----:B--2---:R-:W-:Y:S01]  /*4e60*/  FSEL R181, R181, -INF , !P4 ;  /* 0xff800000b5b57808 */ /* 0x004fe20006000000 */
[----:B------:R-:W2:Y:S01]  /*4e70*/  MUFU.TANH R176, R65 ;  /* 0x0000004100b07308 */ /* 0x000ea20000002400 */
[----:B------:R-:W-:Y:S01]  /*4e80*/  VIADD R7, R7, 0x39 ;  /* 0x0000003907077836 */ /* 0x000fe20000000000 */
[----:B------:R-:W-:-:S02]  /*4e90*/  FSEL R180, R180, -INF , !P4 ;  /* 0xff800000b4b47808 */ /* 0x000fc40006000000 */
[----:B-1----:R-:W-:Y:S02]  /*4ea0*/  FSEL R179, R179, -INF , !P3 ;  /* 0xff800000b3b37808 */ /* 0x002fe40005800000 */
[----:B------:R-:W-:Y:S02]  /*4eb0*/  FSEL R172, R172, -INF , !P3 ;  /* 0xff800000acac7808 */ /* 0x000fe40005800000 */
[----:B------:R-:W1:Y:S01]  /*4ec0*/  MUFU.TANH R173, R66 ;  /* 0x0000004200ad7308 */ /* 0x000e620000002400 */
[-C--:B------:R-:W-:Y:S02]  /*4ed0*/  ISETP.GE.AND P4, PT, R17, R98.reuse, PT ;  /* 0x000000621100720c */ /* 0x080fe40003f86270 */
[----:B------:R-:W-:Y:S02]  /*4ee0*/  ISETP.GE.AND P3, PT, R7, R98, PT ;  /* 0x000000620700720c */ /* 0x000fe40003f66270 */
[----:B----4-:R-:W-:-:S03]  /*4ef0*/  FSEL R178, R178, -INF , !P6 ;  /* 0xff800000b2b27808 */ /* 0x010fc60007000000 */
[----:B------:R-:W3:Y:S01]  /*4f00*/  MUFU.TANH R171, R67 ;  /* 0x0000004300ab7308 */ /* 0x000ee20000002400 */
[----:B--2---:R-:W-:-:S07]  /*4f10*/  FSEL R176, R176, -INF , !P5 ;  /* 0xff800000b0b07808 */ /* 0x004fce0006800000 */
[----:B------:R-:W2:Y:S01]  /*4f20*/  MUFU.TANH R174, R72 ;  /* 0x0000004800ae7308 */ /* 0x000ea20000002400 */
[----:B-1----:R-:W-:-:S07]  /*4f30*/  FSEL R173, R173, -INF , !P6 ;  /* 0xff800000adad7808 */ /* 0x002fce0007000000 */
[----:B------:R-:W1:Y:S01]  /*4f40*/  MUFU.TANH R165, R74 ;  /* 0x0000004a00a57308 */ /* 0x000e620000002400 */
[----:B---3--:R-:W-:-:S07]  /*4f50*/  FSEL R171, R171, -INF , !P5 ;  /* 0xff800000abab7808 */ /* 0x008fce0006800000 */
[----:B------:R-:W3:Y:S01]  /*4f60*/  MUFU.TANH R163, R75 ;  /* 0x0000004b00a37308 */ /* 0x000ee20000002400 */
[----:B--2---:R-:W-:-:S07]  /*4f70*/  FSEL R174, R174, -INF , !P4 ;  /* 0xff800000aeae7808 */ /* 0x004fce0006000000 */
[----:B------:R-:W2:Y:S01]  /*4f80*/  MUFU.TANH R170, R73 ;  /* 0x0000004900aa7308 */ /* 0x000ea20000002400 */
[----:B-1----:R-:W-:Y:S02]  /*4f90*/  FSEL R165, R165, -INF , !P4 ;  /* 0xff800000a5a57808 */ /* 0x002fe40006000000 */
[----:B---3--:R-:W-:Y:S02]  /*4fa0*/  FSEL R163, R163, -INF , !P3 ;  /* 0xff800000a3a37808 */ /* 0x008fe40005800000 */
[----:B--2---:R-:W-:Y:S01]  /*4fb0*/  FSEL R170, R170, -INF , !P3 ;  /* 0xff800000aaaa7808 */ /* 0x004fe20005800000 */
        /* <DEDUP_REMOVED lines=13> */
.L_x_1189:
        /* <DEDUP_REMOVED lines=59> */
.L_x_1190:
        /* <DEDUP_REMOVED lines=73> */
.L_x_1188:
        /* <DEDUP_REMOVED lines=36> */
[----:B------:R-:W5:Y:S04]  /*5b10*/  LDSM.16.MT88.4 R56, [R162+0xe000] ;  /* 0x00e00000a238783b */ /* 0x000f680000004200 */
[----:B------:R-:W-:Y:S01]  /*5b20*/  LDSM.16.MT88.4 R72, [R187+0x10000] ;  /* 0x01000000bb48783b */ /* 0x000fe20000004200 */
[----:B--2---:R-:W-:-:S03]  /*5b30*/  FMNMX.FTZ R132, R7, R132, !PT ;  /* 0x0000008407847209 */ /* 0x004fc60007810000 */
[----:B------:R-:W2:Y:S01]  /*5b40*/  LDSM.16.MT88.4 R64, [R160+0xe000] ;  /* 0x00e00000a040783b */ /* 0x000ea20000004200 */
[----:B---3--:R-:W-:Y:S01]  /*5b50*/  FMNMX.FTZ R3, R2, R3, !PT ;  /* 0x0000000302037209 */ /* 0x008fe20007810000 */
[C---:B-1----:R-:W-:Y:S01]  /*5b60*/  FMUL.FTZ R175, R132.reuse, UR4 ;  /* 0x0000000484af7c20 */ /* 0x042fe20008410000 */
[----:B------:R-:W-:Y:S01]  /*5b70*/  FSETP.NEU.FTZ.AND P2, PT, R132, -INF , PT ;  /* 0xff8000008400780b */ /* 0x000fe20003f5d000 */
[----:B------:R-:W1:Y:S02]  /*5b80*/  LDSM.16.MT88.4 R88, [R162+0x10000] ;  /* 0x01000000a258783b */ /* 0x000e640000004200 */
        /* <DEDUP_REMOVED lines=12> */
[----:B------:R-:W3:Y:S01]  /*5c50*/  LDSM.16.MT88.4 R4, [R160+0x10000] ;  /* 0x01000000a004783b */ /* 0x000ee20000004200 */
[--C-:B------:R-:W-:Y:S01]  /*5c60*/  FFMA.FTZ R155, R21, UR4, -R164.reuse ;  /* 0x00000004159b7c23 */ /* 0x100fe200080108a4 */
[--C-:B------:R-:W-:Y:S01]  /*5c70*/  FFMA.FTZ R152, R45, UR4, -R164.reuse ;  /* 0x000000042d987c23 */ /* 0x100fe200080108a4 */
[----:B------:R-:W-:Y:S01]  /*5c80*/  MUFU.EX2 R161, R161 ;  /* 0x000000a100a17308 */ /* 0x000fe20000000800 */
[--C-:B------:R-:W-:Y:S01]  /*5c90*/  FFMA.FTZ R138, R12, UR4, -R175.reuse ;  /* 0x000000040c8a7c23 */ /* 0x100fe200080108af */
[--C-:B------:R-:W-:Y:S01]  /*5ca0*/  FFMA.FTZ R137, R15, UR4, -R164.reuse ;  /* 0x000000040f897c23 */ /* 0x100fe200080108a4 */
[--C-:B------:R-:W-:Y:S01]  /*5cb0*/  FFMA.FTZ R136, R13, UR4, -R164.reuse ;  /* 0x000000040d887c23 */ /* 0x100fe200080108a4 */
[----:B------:R-:W4:Y:S01]  /*5cc0*/  MUFU.EX2 R158, R158 ;  /* 0x0000009e009e7308 */ /* 0x000f220000000800 */
[----:B------:R-:W3:Y:S01]  /*5cd0*/  LDSM.16.MT88.4 R12, [R187+0xe800] ;  /* 0x00e80000bb0c783b */ /* 0x000ee20000004200 */
[--C-:B------:R-:W-:Y:S01]  /*5ce0*/  FFMA.FTZ R135, R10, UR4, -R175.reuse ;  /* 0x000000040a877c23 */ /* 0x100fe200080108af */
[--C-:B------:R-:W-:Y:S01]  /*5cf0*/  FFMA.FTZ R134, R8, UR4, -R175.reuse ;  /* 0x0000000408867c23 */ /* 0x100fe200080108af */
[----:B------:R-:W-:Y:S01]  /*5d00*/  MUFU.EX2 R157, R157 ;  /* 0x0000009d009d7308 */ /* 0x000fe20000000800 */
[--C-:B------:R-:W-:Y:S01]  /*5d10*/  FFMA.FTZ R133, R11, UR4, -R164.reuse ;  /* 0x000000040b857c23 */ /* 0x100fe200080108a4 */
[--C-:B------:R-:W-:Y:S01]  /*5d20*/  FFMA.FTZ R2, R9, UR4, -R164.reuse ;  /* 0x0000000409027c23 */ /* 0x100fe200080108a4 */
[----:B------:R-:W-:Y:S01]  /*5d30*/  LDSM.16.MT88.4 R20, [R187+0x10800] ;  /* 0x01080000bb14783b */ /* 0x000fe20000004200 */
[----:B------:R-:W5:Y:S01]  /*5d40*/  MUFU.EX2 R154, R154 ;  /* 0x0000009a009a7308 */ /* 0x000f620000000800 */
[--C-:B------:R-:W-:Y:S01]  /*5d50*/  FFMA.FTZ R167, R182, UR4, -R175.reuse ;  /* 0x00000004b6a77c23 */ /* 0x100fe200080108af */
[--C-:B------:R-:W-:Y:S01]  /*5d60*/  FFMA.FTZ R169, R172, UR4, -R175.reuse ;  /* 0x00000004aca97c23 */ /* 0x100fe200080108af */
[----:B------:R-:W3:Y:S01]  /*5d70*/  LDSM.16.MT88.4 R8, [R166+0x10800] ;  /* 0x01080000a608783b */ /* 0x000ee20000004200 */
[----:B------:R-:W-:Y:S01]  /*5d80*/  MUFU.EX2 R159, R159 ;  /* 0x0000009f009f7308 */ /* 0x000fe20000000800 */
[--C-:B------:R-:W-:Y:S01]  /*5d90*/  FFMA.FTZ R168, R168, UR4, -R175.reuse ;  /* 0x00000004a8a87c23 */ /* 0x100fe200080108af */
[----:B----4-:R-:W-:Y:S01]  /*5da0*/  F2FP.F16.F32.PACK_AB R96, R158, R161 ;  /* 0x000000a19e60723e */ /* 0x010fe200000000ff */
[----:B------:R-:W4:Y:S01]  /*5db0*/  LDSM.16.MT88.4 R148, [R166+0xc800] ;  /* 0x00c80000a694783b */ /* 0x000f220000004200 */
[----:B------:R-:W2:Y:S01]  /*5dc0*/  MUFU.EX2 R156, R156 ;  /* 0x0000009c009c7308 */ /* 0x000ea20000000800 */
[--C-:B------:R-:W-:Y:S01]  /*5dd0*/  FFMA.FTZ R182, R177, UR4, -R164.reuse ;  /* 0x00000004b1b67c23 */ /* 0x100fe200080108a4 */
[--C-:B------:R-:W-:Y:S01]  /*5de0*/  FFMA.FTZ R181, R181, UR4, -R164.reuse ;  /* 0x00000004b5b57c23 */ /* 0x100fe200080108a4 */
[----:B------:R-:W4:Y:S01]  /*5df0*/  LDSM.16.MT88.4 R144, [R162+0xc800] ;  /* 0x00c80000a290783b */ /* 0x000f220000004200 */
[----:B------:R-:W-:Y:S01]  /*5e00*/  MUFU.EX2 R155, R155 ;  /* 0x0000009b009b7308 */ /* 0x000fe20000000800 */
[----:B------:R-:W-:Y:S01]  /*5e10*/  FFMA.FTZ R213, R170, UR4, -R175 ;  /* 0x00000004aad57c23 */ /* 0x000fe200080108af */
[----:B-----5:R-:W-:Y:S01]  /*5e20*/  F2FP.F16.F32.PACK_AB R98, R154, R157 ;  /* 0x0000009d9a62723e */ /* 0x020fe200000000ff */
[----:B------:R-:W5:Y:S01]  /*5e30*/  LDSM.16.MT88.4 R140, [R160+0xc800] ;  /* 0x00c80000a08c783b */ /* 0x000f620000004200 */
[----:B------:R-:W1:Y:S01]  /*5e40*/  MUFU.EX2 R152, R152 ;  /* 0x0000009800987308 */ /* 0x000e620000000800 */
[--C-:B------:R-:W-:Y:S01]  /*5e50*/  FFMA.FTZ R170, R171, UR4, -R164.reuse ;  /* 0x00000004abaa7c23 */ /* 0x100fe200080108a4 */
[----:B------:R-:W-:Y:S01]  /*5e60*/  FFMA.FTZ R165, R165, UR4, -R164 ;  /* 0x00000004a5a57c23 */ /* 0x000fe200080108a4 */
[----:B------:R-:W5:Y:S01]  /*5e70*/  LDSM.16.MT88.4 R32, [R166+0xe800] ;  /* 0x00e80000a620783b */ /* 0x000f620000004200 */
[----:B------:R-:W-:Y:S01]  /*5e80*/  MUFU.EX2 R153, R153 ;  /* 0x0000009900997308 */ /* 0x000fe20000000800 */
[----:B------:R-:W-:Y:S01]  /*5e90*/  FADD.FTZ R158, R161, R158 ;  /* 0x0000009ea19e7221 */ /* 0x000fe20000010000 */
[----:B--2---:R-:W-:Y:S01]  /*5ea0*/  F2FP.F16.F32.PACK_AB R97, R156, R159 ;  /* 0x0000009f9c61723e */ /* 0x004fe200000000ff */
[----:B------:R-:W2:Y:S01]  /*5eb0*/  LDSM.16.MT88.4 R28, [R162+0xe800] ;  /* 0x00e80000a21c783b */ /* 0x000ea20000004200 */
[----:B------:R-:W3:Y:S01]  /*5ec0*/  MUFU.EX2 R138, R138 ;  /* 0x0000008a008a7308 */ /* 0x000ee20000000800 */
[----:B------:R-:W-:Y:S01]  /*5ed0*/  FADD.FTZ R156, R159, R156 ;  /* 0x0000009c9f9c7221 */ /* 0x000fe20000010000 */
[----:B------:R-:W-:Y:S01]  /*5ee0*/  FADD.FTZ R157, R157, R158 ;  /* 0x0000009e9d9d7221 */ /* 0x000fe20000010000 */
[----:B------:R-:W2:Y:S01]  /*5ef0*/  LDSM.16.MT88.4 R24, [R160+0xe800] ;  /* 0x00e80000a018783b */ /* 0x000ea20000004200 */
[----:B------:R-:W-:Y:S01]  /*5f00*/  MUFU.EX2 R135, R135 ;  /* 0x0000008700877308 */ /* 0x000fe20000000800 */
[----:B------:R-:W-:Y:S01]  /*5f10*/  ISETP.GE.AND P2, PT, R0, R197, PT ;  /* 0x000000c50000720c */ /* 0x000fe20003f46270 */
[----:B------:R-:W-:Y:S01]  /*5f20*/  FADD.FTZ R154, R154, R157 ;  /* 0x0000009d9a9a7221 */ /* 0x000fe20000010000 */
[----:B-1----:R-:W-:Y:S01]  /*5f30*/  F2FP.F16.F32.PACK_AB R99, R152, R155 ;  /* 0x0000009b9863723e */ /* 0x002fe200000000ff */
[----:B------:R-:W-:Y:S01]  /*5f40*/  MUFU.EX2 R134, R134 ;  /* 0x0000008600867308 */ /* 0x000fe20000000800 */
[----:B------:R-:W-:-:S03]  /*5f50*/  FADD.FTZ R155, R155, R156 ;  /* 0x0000009c9b9b7221 */ /* 0x000fc60000010000 */
[----:B------:R-:W-:Y:S01]  /*5f60*/  MUFU.EX2 R137, R137 ;  /* 0x0000008900897308 */ /* 0x000fe20000000800 */
[----:B------:R-:W-:Y:S01]  /*5f70*/  FADD.FTZ R152, R152, R155 ;  /* 0x0000009b98987221 */ /* 0x000fe20000010000 */
[C---:B------:R-:W-:Y:S02]  /*5f80*/  HMMA.16816.F32 R128, R96.reuse, R124, RZ ;  /* 0x0000007c6080723c */ /* 0x040fe400000018ff */
[----:B------:R-:W1:Y:S04]  /*5f90*/  MUFU.EX2 R136, R136 ;  /* 0x0000008800887308 */ /* 0x000e680000000800 */
[----:B------:R-:W-:Y:S02]  /*5fa0*/  MUFU.EX2 R133, R133 ;  /* 0x0000008500857308 */ /* 0x000fe40000000800 */
[C---:B------:R-:W-:Y:S02]  /*5fb0*/  HMMA.16816.F32 R36, R96.reuse, R40, RZ ;  /* 0x000000286024723c */ /* 0x040fe400000018ff */
[----:B------:R-:W4:Y:S04]  /*5fc0*/  MUFU.EX2 R2, R2 ;  /* 0x0000000200027308 */ /* 0x000f280000000800 */
[----:B------:R-:W-:Y:S02]  /*5fd0*/  MUFU.EX2 R167, R167 ;  /* 0x000000a700a77308 */ /* 0x000fe40000000800 */
[C---:B------:R-:W-:Y:S02]  /*5fe0*/  HMMA.16816.F32 R124, R96.reuse, R126, RZ ;  /* 0x0000007e607c723c */ /* 0x040fe400000018ff */
[----:B------:R-:W-:Y:S04]  /*5ff0*/  MUFU.EX2 R169, R169 ;  /* 0x000000a900a97308 */ /* 0x000fe80000000800 */
[----:B------:R-:W-:Y:S02]  /*6000*/  MUFU.EX2 R168, R168 ;  /* 0x000000a800a87308 */ /* 0x000fe40000000800 */
[C---:B------:R-:W-:Y:S02]  /*6010*/  HMMA.16816.F32 R40, R96.reuse, R42, RZ ;  /* 0x0000002a6028723c */ /* 0x040fe400000018ff */
[----:B------:R-:W-:Y:S04]  /*6020*/  MUFU.EX2 R182, R182 ;  /* 0x000000b600b67308 */ /* 0x000fe80000000800 */
[----:B------:R-:W-:Y:S02]  /*6030*/  MUFU.EX2 R213, R213 ;  /* 0x000000d500d57308 */ /* 0x000fe40000000800 */
[C---:B------:R-:W-:Y:S02]  /*6040*/  HMMA.16816.F32 R76, R96.reuse, R80, RZ ;  /* 0x00000050604c723c */ /* 0x040fe400000018ff */
[----:B------:R-:W-:Y:S06]  /*6050*/  MUFU.EX2 R170, R170 ;  /* 0x000000aa00aa7308 */ /* 0x000fec0000000800 */
        /* <DEDUP_REMOVED lines=18> */
[----:B------:R-:W-:Y:S01]  /*6180*/  F2FP.F16.F32.PACK_AB R4, R138, R153 ;  /* 0x000000998a04723e */ /* 0x000fe200000000ff */
[----:B------:R-:W-:Y:S01]  /*6190*/  FADD.FTZ R153, R153, R154 ;  /* 0x0000009a99997221 */ /* 0x000fe20000010000 */
[----:B-1----:R-:W-:Y:S01]  /*61a0*/  F2FP.F16.F32.PACK_AB R5, R136, R137 ;  /* 0x000000898805723e */ /* 0x002fe200000000ff */
[----:B------:R-:W-:-:S02]  /*61b0*/  FADD.FTZ R137, R137, R152 ;  /* 0x0000009889897221 */ /* 0x000fc40000010000 */
[----:B------:R-:W-:Y:S02]  /*61c0*/  FADD.FTZ R138, R138, R153 ;  /* 0x000000998a8a7221 */ /* 0x000fe40000010000 */
[----:B------:R-:W-:Y:S01]  /*61d0*/  HMMA.16816.F32 R96, R96, R6, RZ ;  /* 0x000000066060723c */ /* 0x000fe200000018ff */
[----:B------:R-:W-:Y:S01]  /*61e0*/  F2FP.F16.F32.PACK_AB R6, R134, R135 ;  /* 0x000000878606723e */ /* 0x000fe200000000ff */
[----:B------:R-:W-:Y:S01]  /*61f0*/  FADD.FTZ R136, R136, R137 ;  /* 0x0000008988887221 */ /* 0x000fe20000010000 */
[----:B----4-:R-:W-:Y:S01]  /*6200*/  F2FP.F16.F32.PACK_AB R7, R2, R133 ;  /* 0x000000850207723e */ /* 0x010fe200000000ff */
[----:B------:R-:W-:-:S04]  /*6210*/  FADD.FTZ R135, R135, R138 ;  /* 0x0000008a87877221 */ /* 0x000fc80000010000 */
[----:B------:R-:W-:Y:S02]  /*6220*/  FADD.FTZ R134, R134, R135 ;  /* 0x0000008786867221 */ /* 0x000fe40000010000 */
[C---:B------:R-:W-:Y:S08]  /*6230*/  HMMA.16816.F32 R128, R4.reuse, R16, R128 ;  /* 0x000000100480723c */ /* 0x040ff00000001880 */
        /* <DEDUP_REMOVED lines=8> */
[----:B------:R-:W-:Y:S01]  /*62c0*/  HMMA.16816.F32 R68, R4, R20, R68 ;  /* 0x000000140444723c */ /* 0x000fe20000001844 */
[----:B------:R-:W-:Y:S01]  /*62d0*/  FFMA.FTZ R20, R180, UR4, -R175 ;  /* 0x00000004b4147c23 */ /* 0x000fe200080108af */
[--C-:B------:R-:W-:Y:S01]  /*62e0*/  FFMA.FTZ R180, R183, UR4, -R164.reuse ;  /* 0x00000004b7b47c23 */ /* 0x100fe200080108a4 */
[----:B------:R-:W-:-:S02]  /*62f0*/  FFMA.FTZ R21, R179, UR4, -R164 ;  /* 0x00000004b3157c23 */ /* 0x000fc400080108a4 */
[----:B------:R-:W3:Y:S03]  /*6300*/  MUFU.EX2 R172, R20 ;  /* 0x0000001400ac7308 */ /* 0x000ee60000000800 */
[C---:B------:R-:W-:Y:S01]  /*6310*/  HMMA.16816.F32 R120, R4.reuse, R148, R120 ;  /* 0x000000940478723c */ /* 0x040fe20000001878 */
[----:B------:R-:W-:Y:S04]  /*6320*/  MUFU.EX2 R180, R180 ;  /* 0x000000b400b47308 */ /* 0x000fe80000000800 */
[----:B------:R-:W4:Y:S03]  /*6330*/  MUFU.EX2 R179, R181 ;  /* 0x000000b500b37308 */ /* 0x000f260000000800 */
[C---:B------:R-:W-:Y:S01]  /*6340*/  HMMA.16816.F32 R116, R4.reuse, R150, R116 ;  /* 0x000000960474723c */ /* 0x040fe20000001874 */
[----:B------:R1:W4:Y:S01]  /*6350*/  MUFU.EX2 R177, R21 ;  /* 0x0000001500b17308 */ /* 0x0003220000000800 */
[----:B------:R-:W-:Y:S06]  /*6360*/  LDSM.16.MT88.4 R148, [R166+0xd000] ;  /* 0x00d00000a694783b */ /* 0x000fec0000004200 */
        /* <DEDUP_REMOVED lines=9> */
[C---:B--2---:R-:W-:Y:S08]  /*6400*/  HMMA.16816.F32 R52, R4.reuse, R28, R52 ;  /* 0x0000001c0434723c */ /* 0x044ff00000001834 */
[C---:B------:R-:W-:Y:S01]  /*6410*/  HMMA.16816.F32 R56, R4.reuse, R30, R56 ;  /* 0x0000001e0438723c */ /* 0x040fe20000001838 */
[----:B------:R-:W-:Y:S07]  /*6420*/  LDSM.16.MT88.4 R28, [R166+0xf000] ;  /* 0x00f00000a61c783b */ /* 0x000fee0000004200 */
[C---:B------:R-:W-:Y:S08]  /*6430*/  HMMA.16816.F32 R60, R4.reuse, R24, R60 ;  /* 0x00000018043c723c */ /* 0x040ff0000000183c */
[C---:B------:R-:W-:Y:S01]  /*6440*/  HMMA.16816.F32 R64, R4.reuse, R26, R64 ;  /* 0x0000001a0440723c */ /* 0x040fe20000001840 */
[----:B------:R-:W-:Y:S07]  /*6450*/  LDSM.16.MT88.4 R24, [R160+0xf000] ;  /* 0x00f00000a018783b */ /* 0x000fee0000004200 */
[C---:B------:R-:W-:Y:S01]  /*6460*/  HMMA.16816.F32 R72, R4.reuse, R22, R72 ;  /* 0x000000160448723c */ /* 0x040fe20000001848 */
[----:B-1----:R-:W-:Y:S07]  /*6470*/  LDSM.16.MT88.4 R20, [R187+0x11000] ;  /* 0x01100000bb14783b */ /* 0x002fee0000004200 */
[C---:B------:R-:W-:Y:S08]  /*6480*/  HMMA.16816.F32 R84, R4.reuse, R16, R84 ;  /* 0x000000100454723c */ /* 0x040ff00000001854 */
[C---:B------:R-:W-:Y:S01]  /*6490*/  HMMA.16816.F32 R88, R4.reuse, R18, R88 ;  /* 0x000000120458723c */ /* 0x040fe20000001858 */
[----:B------:R-:W1:Y:S07]  /*64a0*/  LDSM.16.MT88.4 R16, [R162+0xf000] ;  /* 0x00f00000a210783b */ /* 0x000e6e0000004200 */
[C---:B---3--:R-:W-:Y:S08]  /*64b0*/  HMMA.16816.F32 R92, R4.reuse, R12, R92 ;  /* 0x0000000c045c723c */ /* 0x048ff0000000185c */
[----:B------:R-:W-:Y:S01]  /*64c0*/  HMMA.16816.F32 R96, R4, R14, R96 ;  /* 0x0000000e0460723c */ /* 0x000fe20000001860 */
[----:B------:R-:W-:Y:S01]  /*64d0*/  F2FP.F16.F32.PACK_AB R4, R172, R167 ;  /* 0x000000a7ac04723e */ /* 0x000fe200000000ff */
[----:B------:R-:W-:Y:S01]  /*64e0*/  LDSM.16.MT88.4 R12, [R166+0x11000] ;  /* 0x01100000a60c783b */ /* 0x000fe20000004200 */
[----:B----4-:R-:W-:Y:S01]  /*64f0*/  F2FP.F16.F32.PACK_AB R5, R179, R180 ;  /* 0x000000b4b305723e */ /* 0x010fe200000000ff */
[----:B------:R-:W-:Y:S01]  /*6500*/  FADD.FTZ R167, R167, R134 ;  /* 0x00000086a7a77221 */ /* 0x000fe20000010000 */
[----:B------:R-:W-:-:S02]  /*6510*/  F2FP.F16.F32.PACK_AB R6, R168, R169 ;  /* 0x000000a9a806723e */ /* 0x000fc400000000ff */
[----:B------:R-:W-:Y:S01]  /*6520*/  F2FP.F16.F32.PACK_AB R7, R182, R177 ;  /* 0x000000b1b607723e */ /* 0x000fe200000000ff */
[----:B------:R-:W-:-:S06]  /*6530*/  FADD.FTZ R172, R172, R167 ;  /* 0x000000a7acac7221 */ /* 0x000fcc0000010000 */
        /* <DEDUP_REMOVED lines=8> */
[----:B------:R-:W-:Y:S01]  /*65c0*/  FFMA.FTZ R150, R174, UR4, -R175 ;  /* 0x00000004ae967c23 */ /* 0x000fe200080108af */
[----:B------:R-:W-:-:S02]  /*65d0*/  FFMA.FTZ R164, R163, UR4, -R164 ;  /* 0x00000004a3a47c23 */ /* 0x000fc400080108a4 */
[----:B------:R-:W-:Y:S03]  /*65e0*/  MUFU.EX2 R163, R165 ;  /* 0x000000a500a37308 */ /* 0x000fe60000000800 */
[C---:B------:R-:W-:Y:S01]  /*65f0*/  HMMA.16816.F32 R120, R4.reuse, R148, R120 ;  /* 0x000000940478723c */ /* 0x040fe20000001878 */
[--C-:B------:R-:W-:Y:S01]  /*6600*/  FFMA.FTZ R148, R178, UR4, -R175.reuse ;  /* 0x00000004b2947c23 */ /* 0x100fe200080108af */
[----:B------:R-:W-:Y:S01]  /*6610*/  FFMA.FTZ R149, R176, UR4, -R175 ;  /* 0x00000004b0957c23 */ /* 0x000fe200080108af */
[----:B------:R-:W-:Y:S04]  /*6620*/  MUFU.EX2 R150, R150 ;  /* 0x0000009600967308 */ /* 0x000fe80000000800 */
[----:B------:R-:W-:Y:S01]  /*6630*/  MUFU.EX2 R148, R148 ;  /* 0x0000009400947308 */ /* 0x000fe20000000800 */
[C---:B------:R-:W-:Y:S03]  /*6640*/  HMMA.16816.F32 R112, R4.reuse, R144, R112 ;  /* 0x000000900470723c */ /* 0x040fe60000001870 */
[----:B------:R-:W3:Y:S04]  /*6650*/  MUFU.EX2 R149, R149 ;  /* 0x0000009500957308 */ /* 0x000ee80000000800 */
[----:B------:R-:W4:Y:S01]  /*6660*/  MUFU.EX2 R151, R151 ;  /* 0x0000009700977308 */ /* 0x000f220000000800 */
[C---:B--2---:R-:W-:Y:S03]  /*6670*/  HMMA.16816.F32 R84, R4.reuse, R8, R84 ;  /* 0x000000080454723c */ /* 0x044fe60000001854 */
[----:B------:R-:W2:Y:S05]  /*6680*/  MUFU.EX2 R164, R164 ;  /* 0x000000a400a47308 */ /* 0x000eaa0000000800 */
[C---:B------:R-:W-:Y:S01]  /*6690*/  HMMA.16816.F32 R88, R4.reuse, R10, R88 ;  /* 0x0000000a0458723c */ /* 0x040fe20000001858 */
[----:B------:R-:W5:Y:S07]  /*66a0*/  LDSM.16.MT88.4 R8, [R162+0xf800] ;  /* 0x00f80000a208783b */ /* 0x000f6e0000004200 */
        /* <DEDUP_REMOVED lines=26> */
[----:B--2---:R-:W-:-:S07]  /*6850*/  F2FP.F16.F32.PACK_AB R7, R164, R163 ;  /* 0x000000a3a407723e */ /* 0x004fce00000000ff */
[C---:B-----5:R-:W-:Y:S08]  /*6860*/  HMMA.16816.F32 R52, R4.reuse, R8, R52 ;  /* 0x000000080434723c */ /* 0x060ff00000001834 */
[C---:B------:R-:W-:Y:S01]  /*6870*/  HMMA.16816.F32 R56, R4.reuse, R10, R56 ;  /* 0x0000000a0438723c */ /* 0x040fe20000001838 */
[----:B------:R-:W2:Y:S07]  /*6880*/  LDSM.16.MT88.4 R8, [R187+0x11800] ;  /* 0x01180000bb08783b */ /* 0x000eae0000004200 */
[C---:B------:R-:W-:Y:S08]  /*6890*/  HMMA.16816.F32 R120, R4.reuse, R12, R120 ;  /* 0x0000000c0478723c */ /* 0x040ff00000001878 */
        /* <DEDUP_REMOVED lines=25> */
[----:B------:R-:W-:-:S04]  /*6a30*/  FADD.FTZ R163, R163, R170 ;  /* 0x000000aaa3a37221 */ /* 0x000fc80000010000 */
        /* <DEDUP_REMOVED lines=30> */
[----:B------:R-:W4:Y:S01]  /*6c20*/  LDCU UR4, c[0x0][0x45c] ;  /* 0x00008b80ff0477ac */ /* 0x000f220008000800 */
[----:B------:R-:W2:Y:S01]  /*6c30*/  LDCU.64 UR6, c[0x0][0x3a0] ;  /* 0x00007400ff0677ac */ /* 0x000ea20008000a00 */
[----:B------:R-:W2:Y:S01]  /*6c40*/  LDCU.64 UR8, c[0x0][0x3a8] ;  /* 0x00007500ff0877ac */ /* 0x000ea20008000a00 */
[----:B-1----:R-:W-:-:S12]  /*6c50*/  ULEA UR5, UR5, UR12, 0x18 ;  /* 0x0000000c05057291 */ /* 0x002fd8000f8ec0ff */
.L_x_1195:
[----:B------:R-:W-:Y:S01]  /*6c60*/  @!P4 IADD3 R8, P0, PT, RZ, -R207, RZ ;  /* 0x800000cfff08c210 */ /* 0x000fe20007f1e0ff */
[----:B------:R-:W1:Y:S01]  /*6c70*/  S2R R186, SR_TID.X ;  /* 0x0000000000ba7919 */ /* 0x000e620000002100 */
[----:B------:R-:W5:Y:S01]  /*6c80*/  @!P4 LDC R132, c[0x0][0x3c0] ;  /* 0x0000f000ff84cb82 */ /* 0x000f620000000800 */
[----:B------:R-:W-:Y:S07]  /*6c90*/  DEPBAR.LE SB0, 0x0 ;  /* 0x000080000000791a */ /* 0x000fee0000000000 */
[----:B------:R-:W2:Y:S08]  /*6ca0*/  LDC R135, c[0x0][0x3c4] ;  /* 0x0000f100ff877b82 */ /* 0x000eb00000000800 */
[----:B------:R-:W-:Y:S01]  /*6cb0*/  BAR.SYNC.DEFER_BLOCKING 0x0 ;  /* 0x0000000000007b1d */ /* 0x000fe20000010000 */
[----:B-1----:R-:W-:Y:S01]  /*6cc0*/  SHF.R.U32.HI R188, RZ, 0x1, R186 ;  /* 0x00000001ffbc7819 */ /* 0x002fe200000116ba */
[C---:B------:R-:W-:Y:S01]  /*6cd0*/  IMAD.SHL.U32 R7, R186.reuse, 0x20, RZ ;  /* 0x00000020ba077824 */ /* 0x040fe200078e00ff */
[C---:B------:R-:W-:Y:S01]  /*6ce0*/  LOP3.LUT R215, R186.reuse, 0x38, RZ, 0xc0, !PT ;  /* 0x00000038bad77812 */ /* 0x040fe200078ec0ff */
[----:B------:R-:W-:Y:S01]  /*6cf0*/  IMAD.SHL.U32 R4, R186, 0x40, RZ ;  /* 0x00000040ba047824 */ /* 0x000fe200078e00ff */
[----:B------:R-:W-:Y:S01]  /*6d00*/  LOP3.LUT R2, R188, 0x8, RZ, 0xc0, !PT ;  /* 0x00000008bc027812 */ /* 0x000fe200078ec0ff */
[----:B-----5:R-:W-:Y:S01]  /*6d10*/  @!P4 IMAD.SHL.U32 R9, R132, 0x40, RZ ;  /* 0x000000408409c824 */ /* 0x020fe200078e00ff */
[----:B------:R-:W-:Y:S01]  /*6d20*/  LOP3.LUT R185, R7, 0x7c00, RZ, 0xc0, !PT ;  /* 0x00007c0007b97812 */ /* 0x000fe200078ec0ff */
[----:B------:R-:W-:Y:S01]  /*6d30*/  IMAD.SHL.U32 R6, R186, 0x8, RZ ;  /* 0x00000008ba067824 */ /* 0x000fe200078e00ff */
[----:B------:R-:W-:Y:S01]  /*6d40*/  LOP3.LUT R5, R4, 0x1c0, RZ, 0xc0, !PT ;  /* 0x000001c004057812 */ /* 0x000fe200078ec0ff */
[----:B------:R-:W-:Y:S01]  /*6d50*/  @!P4 IMAD.X R9, RZ, RZ, ~R9, P0 ;  /* 0x000000ffff09c224 */ /* 0x000fe200000e0e09 */
[----:B------:R-:W-:Y:S02]  /*6d60*/  LOP3.LUT R3, R185, 0x200, R4, 0xf8, !PT ;  /* 0x00000200b9037812 */ /* 0x000fe400078ef804 */
[----:B------:R-:W-:Y:S02]  /*6d70*/  LOP3.LUT R7, R6, 0x38, RZ, 0xc0, !PT ;  /* 0x0000003806077812 */ /* 0x000fe400078ec0ff */
[--C-:B------:R-:W-:Y:S02]  /*6d80*/  LOP3.LUT R5, R5, 0x38, R6.reuse, 0xf8, !PT ;  /* 0x0000003805057812 */ /* 0x100fe400078ef806 */
[----:B------:R-:W-:Y:S02]  /*6d90*/  LOP3.LUT R215, R215, 0x1f8, R6, 0x78, !PT ;  /* 0x000001f8d7d77812 */ /* 0x000fe400078e7806 */
[----:B------:R-:W-:Y:S02]  /*6da0*/  @!P4 SHF.R.S64 R11, R8, 0x1f, R9 ;  /* 0x0000001f080bc819 */ /* 0x000fe40000001009 */
[----:B------:R-:W-:Y:S02]  /*6db0*/  LOP3.LUT R10, R7, 0x40, RZ, 0xfc, !PT ;  /* 0x00000040070a7812 */ /* 0x000fe400078efcff */
[----:B------:R-:W-:Y:S02]  /*6dc0*/  LOP3.LUT R2, R3, R5, R2, 0xf6, !PT ;  /* 0x0000000503027212 */ /* 0x000fe400078ef602 */
[C---:B--2---:R-:W-:Y:S02]  /*6dd0*/  ISETP.GE.AND P3, PT, R7.reuse, UR10, PT ;  /* 0x0000000a07007c0c */ /* 0x044fe4000bf66270 */
[----:B------:R-:W-:Y:S01]  /*6de0*/  LOP3.LUT R8, R7, 0x80, RZ, 0xfc, !PT ;  /* 0x0000008007087812 */ /* 0x000fe200078efcff */
[----:B------:R-:W-:Y:S01]  /*6df0*/  IMAD.MOV.U32 R7, RZ, RZ, R200 ;  /* 0x000000ffff077224 */ /* 0x000fe200078e00c8 */
[----:B------:R-:W-:Y:S02]  /*6e00*/  LOP3.LUT R194, R4, 0x400, RZ, 0xc0, !PT ;  /* 0x0000040004c27812 */ /* 0x000fe400078ec0ff */
[----:B------:R-:W-:Y:S02]  /*6e10*/  LOP3.LUT R5, R5, 0x8, R186, 0x78, !PT ;  /* 0x0000000805057812 */ /* 0x000fe400078e78ba */
[----:B------:R-:W-:Y:S02]  /*6e20*/  LOP3.LUT R215, R215, 0x1e00, R6, 0xf8, !PT ;  /* 0x00001e00d7d77812 */ /* 0x000fe400078ef806 */
[----:B------:R-:W-:Y:S01]  /*6e30*/  @!P4 IADD3 R200, P0, PT, R200, R11, RZ ;  /* 0x0000000bc8c8c210 */ /* 0x000fe20007f1e0ff */
[----:B------:R-:W-:Y:S01]  /*6e40*/  IMAD R194, R5, 0x2, R194 ;  /* 0x0000000205c27824 */ /* 0x000fe200078e02c2 */
[----:B------:R-:W-:Y:S01]  /*6e50*/  ISETP.GE.AND P1, PT, R8, UR10, PT ;  /* 0x0000000a08007c0c */ /* 0x000fe2000bf26270 */
[----:B------:R-:W-:Y:S01]  /*6e60*/  IMAD.MOV.U32 R8, RZ, RZ, R201 ;  /* 0x000000ffff087224 */ /* 0x000fe200078e00c9 */
[----:B------:R-:W-:Y:S02]  /*6e70*/  ISETP.GE.AND P2, PT, R10, UR10, PT ;  /* 0x0000000a0a007c0c */ /* 0x000fe4000bf46270 */
[----:B------:R-:W-:Y:S02]  /*6e80*/  @!P4 LEA.HI.X.SX32 R201, R9, R201, 0x1, P0 ;  /* 0x000000c909c9c211 */ /* 0x000fe400000f0eff */
[----:B------:R-:W-:Y:S01]  /*6e90*/  LEA R215, R215, UR5, 0x1 ;  /* 0x00000005d7d77c11 */ /* 0x000fe2000f8e08ff */
[----:B------:R-:W-:Y:S08]  /*6ea0*/  @!P4 BRA `(.L_x_1192) ;  /* 0x0000000000f4c947 */ /* 0x000ff00003800000 */
        /* <DEDUP_REMOVED lines=61> */
.L_x_1192:
[----:B------:R-:W-:Y:S01]  /*7280*/  @!PT LDS RZ, [RZ] ;  /* 0x00000000fffff984 */ /* 0x000fe20000000800 */
[----:B------:R-:W-:Y:S01]  /*7290*/  @!PT LDS RZ, [RZ] ;  /* 0x00000000fffff984 */ /* 0x000fe20000000800 */
[----:B------:R-:W-:Y:S01]  /*72a0*/  @!PT LDS RZ, [RZ] ;  /* 0x00000000fffff984 */ /* 0x000fe20000000800 */
[----:B------:R-:W-:Y:S01]  /*72b0*/  @!P3 LDGSTS.E.BYPASS.LTC128B.128 [R215+0xc000], desc[UR14][R200.64] ;  /* 0x0c000000c8d7bfae */ /* 0x000fe2000b981a0e */
[C---:B------:R-:W-:Y:S02]  /*72c0*/  LEA R216, P0, R132.reuse, R200, 0x5 ;  /* 0x000000c884d87211 */ /* 0x040fe400078028ff */
[C---:B------:R-:W-:Y:S02]  /*72d0*/  SHF.L.U32 R134, R132.reuse, 0x5, RZ ;  /* 0x0000000584867819 */ /* 0x040fe400000006ff */
[----:B------:R-:W-:Y:S01]  /*72e0*/  @P3 STS.128 [R215+0xc000], RZ ;  /* 0x00c000ffd7003388 */ /* 0x000fe20000000c00 */
[C-C-:B------:R-:W-:Y:S02]  /*72f0*/  LEA.HI.X R217, R132.reuse, R201, R135.reuse, 0x5, P0 ;  /* 0x000000c984d97211 */ /* 0x140fe400000f2c87 */
[----:B------:R-:W-:Y:S02]  /*7300*/  SHF.L.U64.HI R133, R132, 0x5, R135 ;  /* 0x0000000584857819 */ /* 0x000fe40000010287 */
[----:B------:R-:W-:Y:S01]  /*7310*/  @!PT LDS RZ, [RZ] ;  /* 0x00000000fffff984 */ /* 0x000fe20000000800 */
[----:B------:R-:W-:Y:S01]  /*7320*/  @!PT LDS RZ, [RZ] ;  /* 0x00000000fffff984 */ /* 0x000fe20000000800 */
[----:B------:R-:W-:Y:S01]  /*7330*/  @!PT LDS RZ, [RZ] ;  /* 0x00000000fffff984 */ /* 0x000fe20000000800 */
[----:B------:R-:W-:Y:S01]  /*7340*/  @!P2 LDGSTS.E.BYPASS.LTC128B.128 [R215+0xe000], desc[UR14][R200.64+0x80] ;  /* 0x0e000080c8d7afae */ /* 0x000fe2000b981a0e */
[----:B------:R-:W-:Y:S02]  /*7350*/  IADD3 R218, P5, PT, R134, R216, RZ ;  /* 0x000000d886da7210 */ /* 0x000fe40007fbe0ff */
[----:B------:R-:W-:Y:S02]  /*7360*/  LEA R196, R2, UR5, 0x1 ;  /* 0x0000000502c47c11 */ /* 0x000fe4000f8e08ff */
[----:B------:R-:W-:Y:S01]  /*7370*/  @P2 STS.128 [R215+0xe000], RZ ;  /* 0x00e000ffd7002388 */ /* 0x000fe20000000c00 */
[C---:B------:R-:W-:Y:S02]  /*7380*/  IADD3.X R219, PT, PT, R133.reuse, R217, RZ, P5, !PT ;  /* 0x000000d985db7210 */ /* 0x040fe40002ffe4ff */
[----:B------:R-:W-:Y:S02]  /*7390*/  IADD3 R134, P0, PT, R134, R218, RZ ;  /* 0x000000da86867210 */ /* 0x000fe40007f1e0ff */
[----:B------:R-:W-:Y:S01]  /*73a0*/  @!PT LDS RZ, [RZ] ;  /* 0x00000000fffff984 */ /* 0x000fe20000000800 */
[----:B------:R-:W-:Y:S01]  /*73b0*/  @!PT LDS RZ, [RZ] ;  /* 0x00000000fffff984 */ /* 0x000fe20000000800 */
[----:B------:R-:W-:Y:S01]  /*73c0*/  @!PT LDS RZ, [RZ] ;  /* 0x00000000fffff984 */ /* 0x000fe20000000800 */
[----:B------:R-:W-:Y:S01]  /*73d0*/  @!P1 LDGSTS.E.BYPASS.LTC128B.128 [R215+0x10000], desc[UR14][R200.64+0x100] ;  /* 0x10000100c8d79fae */ /* 0x000fe2000b981a0e */
[----:B------:R-:W-:Y:S02]  /*73e0*/  IADD3 R190, PT, PT, R194, UR5, RZ ;  /* 0x00000005c2be7c10 */ /* 0x000fe4000fffe0ff */
[----:B------:R-:W-:Y:S02]  /*73f0*/  IADD3.X R135, PT, PT, R133, R219, RZ, P0, !PT ;  /* 0x000000db85877210 */ /* 0x000fe400007fe4ff */
[----:B------:R-:W-:Y:S01]  /*7400*/  @P1 STS.128 [R215+0x10000], RZ ;  /* 0x010000ffd7001388 */ /* 0x000fe20000000c00 */
[----:B------:R-:W-:Y:S02]  /*7410*/  LOP3.LUT P0, RZ, R186, 0x2, RZ, 0xc0, !PT ;  /* 0x00000002baff7812 */ /* 0x000fe4000780c0ff */
[----:B------:R-:W-:Y:S02]  /*7420*/  IADD3 R202, PT, PT, R202, -0x1, RZ ;  /* 0xffffffffcaca7810 */ /* 0x000fe40007ffe0ff */
[----:B------:R-:W-:Y:S01]  /*7430*/  @!PT LDS RZ, [RZ] ;  /* 0x00000000fffff984 */ /* 0x000fe20000000800 */
[----:B------:R-:W-:Y:S01]  /*7440*/  @!PT LDS RZ, [RZ] ;  /* 0x00000000fffff984 */ /* 0x000fe20000000800 */
[----:B------:R-:W-:Y:S01]  /*7450*/  @!PT LDS RZ, [RZ] ;  /* 0x00000000fffff984 */ /* 0x000fe20000000800 */
[----:B------:R-:W-:Y:S01]  /*7460*/  @!P3 LDGSTS.E.BYPASS.LTC128B.128 [R215+0xc800], desc[UR14][R216.64] ;  /* 0x0c800000d8d7bfae */ /* 0x000fe2000b981a0e */
[----:B------:R-:W-:Y:S02]  /*7470*/  SEL R189, R184, 0xffffffe0, !P0 ;  /* 0xffffffe0b8bd7807 */ /* 0x000fe40004000000 */
[----:B------:R-:W-:Y:S02]  /*7480*/  LOP3.LUT P0, RZ, R186, 0x4, RZ, 0xc0, !PT ;  /* 0x00000004baff7812 */ /* 0x000fe4000780c0ff */
[----:B------:R-:W-:Y:S01]  /*7490*/  @P3 STS.128 [R215+0xc800], RZ ;  /* 0x00c800ffd7003388 */ /* 0x000fe20000000c00 */
[C---:B------:R-:W-:Y:S02]  /*74a0*/  IADD3 R193, PT, PT, R189.reuse, R196, RZ ;  /* 0x000000c4bdc17210 */ /* 0x040fe40007ffe0ff */
[----:B------:R-:W-:Y:S02]  /*74b0*/  IADD3 R191, PT, PT, R189, R190, RZ ;  /* 0x000000bebdbf7210 */ /* 0x000fe40007ffe0ff */
[----:B------:R-:W-:Y:S01]  /*74c0*/  @!PT LDS RZ, [RZ] ;  /* 0x00000000fffff984 */ /* 0x000fe20000000800 */
[----:B------:R-:W-:Y:S01]  /*74d0*/  @!PT LDS RZ, [RZ] ;  /* 0x00000000fffff984 */ /* 0x000fe20000000800 */
[----:B------:R-:W-:Y:S01]  /*74e0*/  @!PT LDS RZ, [RZ] ;  /* 0x00000000fffff984 */ /* 0x000fe20000000800 */
[----:B------:R-:W-:Y:S01]  /*74f0*/  @!P2 LDGSTS.E.BYPASS.LTC128B.128 [R215+0xe800], desc[UR14][R216.64+0x80] ;  /* 0x0e800080d8d7afae */ /* 0x000fe2000b981a0e */
[----:B------:R-:W-:Y:S02]  /*7500*/  SEL R3, R139, 0xffffffc0, !P0 ;  /* 0xffffffc08b037807 */ /* 0x000fe40004000000 */
[----:B------:R-:W-:Y:S02]  /*7510*/  ISETP.GT.AND P5, PT, R202, R197, PT ;  /* 0x000000c5ca00720c */ /* 0x000fe40003fa4270 */
[----:B------:R-:W-:Y:S01]  /*7520*/  @P2 STS.128 [R215+0xe800], RZ ;  /* 0x00e800ffd7002388 */ /* 0x000fe20000000c00 */
[C---:B------:R-:W-:Y:S02]  /*7530*/  IADD3 R192, PT, PT, R3.reuse, R196, RZ ;  /* 0x000000c403c07210 */ /* 0x040fe40007ffe0ff */
[----:B------:R-:W-:Y:S02]  /*7540*/  IADD3 R190, PT, PT, R3, R190, RZ ;  /* 0x000000be03be7210 */ /* 0x000fe40007ffe0ff */
[----:B------:R-:W-:Y:S01]  /*7550*/  @!PT LDS RZ, [RZ] ;  /* 0x00000000fffff984 */ /* 0x000fe20000000800 */
[----:B------:R-:W-:Y:S01]  /*7560*/  @!PT LDS RZ, [RZ] ;  /* 0x00000000fffff984 */ /* 0x000fe20000000800 */
[----:B------:R-:W-:Y:S01]  /*7570*/  @!PT LDS RZ, [RZ] ;  /* 0x00000000fffff984 */ /* 0x000fe20000000800 */
[----:B------:R-:W-:Y:S01]  /*7580*/  @!P1 LDGSTS.E.BYPASS.LTC128B.128 [R215+0x10800], desc[UR14][R216.64+0x100] ;  /* 0x10800100d8d79fae */ /* 0x000fe2000b981a0e */
[C---:B------:R-:W-:Y:S02]  /*7590*/  IADD3 R3, PT, PT, R189.reuse, R192, RZ ;  /* 0x000000c0bd037210 */ /* 0x040fe40007ffe0ff */
[----:B------:R-:W-:Y:S02]  /*75a0*/  IADD3 R2, PT, PT, R189, R190, RZ ;  /* 0x000000bebd027210 */ /* 0x000fe40007ffe0ff */
        /* <DEDUP_REMOVED lines=185> */
[----:B------:R-:W-:Y:S02]  /*8140*/  FMUL.FTZ R235, R7, UR11 ;  /* 0x0000000b07eb7c20 */ /* 0x000fe40008410000 */
[C---:B------:R-:W-:Y:S01]  /*8150*/  HMMA.16816.F32 R16, R164.reuse, R134, R16 ;  /* 0x00000086a410723c */ /* 0x040fe20000001810 */
[----:B------:R-:W2:Y:S01]  /*8160*/  MUFU.TANH R234, R234 ;  /* 0x000000ea00ea7308 */ /* 0x000ea20000002400 */
[----:B------:R-:W3:Y:S01]  /*8170*/  LDSM.16.M88.4 R132, [R2+0xb800] ;  /* 0x00b800000284783b */ /* 0x000ee20000000200 */
[----:B------:R-:W-:Y:S04]  /*8180*/  DEPBAR.LE SB0, 0x0 ;  /* 0x000080000000791a */ /* 0x000fe80000000000 */
[----:B------:R-:W-:Y:S01]  /*8190*/  FMUL.FTZ R238, R8, UR11 ;  /* 0x0000000b08ee7c20 */ /* 0x000fe20008410000 */
[C---:B-1----:R-:W-:Y:S03]  /*81a0*/  HMMA.16816.F32 R20, R164.reuse, R140, R20 ;  /* 0x0000008ca414723c */ /* 0x042fe60000001814 */
[----:B------:R-:W1:Y:S01]  /*81b0*/  MUFU.TANH R232, R232 ;  /* 0x000000e800e87308 */ /* 0x000e620000002400 */
[----:B------:R-:W-:Y:S01]  /*81c0*/  BAR.SYNC.DEFER_BLOCKING 0x0 ;  /* 0x0000000000007b1d */ /* 0x000fe20000010000 */
[----:B------:R-:W-:Y:S01]  /*81d0*/  FMUL.FTZ R236, R9, UR11 ;  /* 0x0000000b09ec7c20 */ /* 0x000fe20008410000 */
[----:B------:R-:W-:Y:S01]  /*81e0*/  FMUL.FTZ R241, R10, UR11 ;  /* 0x0000000b0af17c20 */ /* 0x000fe20008410000 */
[----:B------:R-:W-:Y:S01]  /*81f0*/  FMUL.FTZ R239, R11, UR11 ;  /* 0x0000000b0bef7c20 */ /* 0x000fe20008410000 */
[C---:B------:R-:W-:Y:S05]  /*8200*/  HMMA.16816.F32 R24, R164.reuse, R142, R24 ;  /* 0x0000008ea418723c */ /* 0x040fea0000001818 */
[----:B------:R-:W4:Y:S01]  /*8210*/  MUFU.TANH R237, R237 ;  /* 0x000000ed00ed7308 */ /* 0x000f220000002400 */
[----:B------:R-:W-:Y:S01]  /*8220*/  FMUL.FTZ R226, R12, UR11 ;  /* 0x0000000b0ce27c20 */ /* 0x000fe20008410000 */
[----:B------:R-:W-:Y:S01]  /*8230*/  FMUL.FTZ R224, R13, UR11 ;  /* 0x0000000b0de07c20 */ /* 0x000fe20008410000 */
[----:B------:R-:W-:Y:S01]  /*8240*/  FMUL.FTZ R231, R14, UR11 ;  /* 0x0000000b0ee77c20 */ /* 0x000fe20008410000 */
[----:B------:R-:W-:Y:S01]  /*8250*/  FMUL.FTZ R233, R15, UR11 ;  /* 0x0000000b0fe97c20 */ /* 0x000fe20008410000 */
[----:B------:R-:W-:Y:S01]  /*8260*/  FMUL.FTZ R230, R16, UR11 ;  /* 0x0000000b10e67c20 */ /* 0x000fe20008410000 */
[----:B------:R-:W-:Y:S04]  /*8270*/  FMUL.FTZ R228, R17, UR11 ;  /* 0x0000000b11e47c20 */ /* 0x000fe80008410000 */
[----:B------:R-:W1:Y:S01]  /*8280*/  MUFU.TANH R235, R235 ;  /* 0x000000eb00eb7308 */ /* 0x000e620000002400 */
        /* <DEDUP_REMOVED lines=10> */
[----:B------:R-:W-:Y:S06]  /*8330*/  FMUL.FTZ R219, R27, UR11 ;  /* 0x0000000b1bdb7c20 */ /* 0x000fec0008410000 */
[----:B------:R-:W1:Y:S01]  /*8340*/  MUFU.TANH R236, R236 ;  /* 0x000000ec00ec7308 */ /* 0x000e620000002400 */
[C---:B---3--:R-:W-:Y:S09]  /*8350*/  HMMA.16816.F32 R28, R164.reuse, R132, R28 ;  /* 0x00000084a41c723c */ /* 0x048ff2000000181c */
[----:B------:R-:W3:Y:S01]  /*8360*/  MUFU.TANH R241, R241 ;  /* 0x000000f100f17308 */ /* 0x000ee20000002400 */
[----:B------:R-:W-:Y:S09]  /*8370*/  HMMA.16816.F32 R32, R164, R134, R32 ;  /* 0x00000086a420723c */ /* 0x000ff20000001820 */
        /* <DEDUP_REMOVED lines=8> */
[----:B------:R-:W-:Y:S01]  /*8400*/  FMUL.FTZ R34, R34, UR11 ;  /* 0x0000000b22227c20 */ /* 0x000fe20008410000 */
[----:B------:R-:W-:Y:S06]  /*8410*/  FMUL.FTZ R35, R35, UR11 ;  /* 0x0000000b23237c20 */ /* 0x000fec0008410000 */
        /* <DEDUP_REMOVED lines=100> */
.L_x_1194:
        /* <DEDUP_REMOVED lines=69> */
.L_x_1193:
[----:B-12---:R-:W-:Y:S01]  /*8eb0*/  FMNMX3.FTZ R2, R0, R237, R235, !PT ;  /* 0x000000ed00027276 */ /* 0x006fe200078100eb */
        /* <DEDUP_REMOVED lines=20> */
[----:B------:R-:W-:Y:S01]  /*9000*/  SHFL.BFLY PT, R2, R7, 0x2, 0x1f ;  /* 0x0c401f0007027f89 */ /* 0x000fe200000e0000 */
[----:B------:R-:W-:Y:S02]  /*9010*/  @P0 IADD3 R168, PT, PT, R208, -0x40, RZ ;  /* 0xffffffc0d0a80810 */ /* 0x000fe40007ffe0ff */
[----:B------:R-:W-:Y:S05]  /*9020*/  IADD3 R209, PT, PT, R209, -0x40, RZ ;  /* 0xffffffc0d1d17810 */ /* 0x000fea0007ffe0ff */
[----:B------:R-:W1:Y:S01]  /*9030*/  SHFL.BFLY PT, R3, R4, 0x2, 0x1f ;  /* 0x0c401f0004037f89 */ /* 0x000e6200000e0000 */
[----:B------:R-:W-:Y:S07]  /*9040*/  IADD3 R189, PT, PT, R189, R168, RZ ;  /* 0x000000a8bdbd7210 */ /* 0x000fee0007ffe0ff */
[----:B------:R-:W-:Y:S08]  /*9050*/  LDSM.16.MT88.4 R28, [R168] ;  /* 0x00000000a81c783b */ /* 0x000ff00000004200 */
[----:B------:R-:W-:Y:S08]  /*9060*/  LDSM.16.MT88.4 R140, [R189+0x2800] ;  /* 0x00280000bd8c783b */ /* 0x000ff00000004200 */
[----:B------:R-:W-:Y:S08]  /*9070*/  LDSM.16.MT88.4 R148, [R168+0x4800] ;  /* 0x00480000a894783b */ /* 0x000ff00000004200 */
[----:B------:R-:W-:Y:S08]  /*9080*/  LDSM.16.MT88.4 R152, [R168+0x5000] ;  /* 0x00500000a898783b */ /* 0x000ff00000004200 */
[----:B------:R-:W-:Y:S01]  /*9090*/  LDSM.16.MT88.4 R160, [R189+0x3800] ;  /* 0x00380000bda0783b */ /* 0x000fe20000004200 */
[----:B-1----:R-:W-:Y:S02]  /*90a0*/  FMNMX.FTZ R8, R4, R3, !PT ;  /* 0x0000000304087209 */ /* 0x002fe40007810000 */
[----:B------:R-:W-:Y:S05]  /*90b0*/  FMNMX.FTZ R6, R7, R2, !PT ;  /* 0x0000000207067209 */ /* 0x000fea0007810000 */
        /* <DEDUP_REMOVED lines=8> */
[----:B------:R-:W-:Y:S01]  /*9140*/  FMUL.FTZ R156, R3, UR4 ;  /* 0x00000004039c7c20 */ /* 0x000fe20008410000 */
[----:B------:R-:W-:Y:S01]  /*9150*/  FSEL R157, R157, RZ, P2 ;  /* 0x000000ff9d9d7208 */ /* 0x000fe20001000000 */
[----:B------:R-:W-:Y:S01]  /*9160*/  FADD.FTZ R4, -R3, R0 ;  /* 0x0000000003047221 */ /* 0x000fe20000010100 */
[----:B------:R-:W-:Y:S01]  /*9170*/  FMUL.FTZ R2, R5, UR4 ;  /* 0x0000000405027c20 */ /* 0x000fe20008410000 */
[----:B------:R-:W-:Y:S02]  /*9180*/  MOV R137, R132 ;  /* 0x0000008400897202 */ /* 0x000fe40000000f00 */
[----:B------:R-:W-:Y:S01]  /*9190*/  FSEL R156, R156, RZ, P1 ;  /* 0x000000ff9c9c7208 */ /* 0x000fe20000800000 */
[----:B------:R-:W-:Y:S01]  /*91a0*/  FMUL.FTZ R0, R4, UR4 ;  /* 0x0000000404007c20 */ /* 0x000fe20008410000 */
        /* <DEDUP_REMOVED lines=8> */
[----:B------:R-:W1:Y:S01]  /*9230*/  MUFU.EX2 R2, R2 ;  /* 0x0000000200027308 */ /* 0x000e620000000800 */
[--C-:B------:R-:W-:Y:S01]  /*9240*/  FFMA.FTZ R179, R226, UR4, -R157.reuse ;  /* 0x00000004e2b37c23 */ /* 0x100fe2000801089d */
[--C-:B------:R-:W-:Y:S01]  /*9250*/  FFMA.FTZ R180, R224, UR4, -R157.reuse ;  /* 0x00000004e0b47c23 */ /* 0x100fe2000801089d */
[--C-:B------:R-:W-:Y:S07]  /*9260*/  FFMA.FTZ R181, R231, UR4, -R156.reuse ;  /* 0x00000004e7b57c23 */ /* 0x100fee000801089c */
[----:B------:R-:W2:Y:S01]  /*9270*/  MUFU.EX2 R0, R0 ;  /* 0x0000000000007308 */ /* 0x000ea20000000800 */
[--C-:B------:R-:W-:Y:S01]  /*9280*/  FFMA.FTZ R176, R233, UR4, -R156.reuse ;  /* 0x00000004e9b07c23 */ /* 0x100fe2000801089c */
[--C-:B------:R-:W-:Y:S01]  /*9290*/  FFMA.FTZ R178, R230, UR4, -R157.reuse ;  /* 0x00000004e6b27c23 */ /* 0x100fe2000801089d */
[--C-:B------:R-:W-:Y:S07]  /*92a0*/  FFMA.FTZ R183, R228, UR4, -R157.reuse ;  /* 0x00000004e4b77c23 */ /* 0x100fee000801089d */
[----:B------:R-:W-:Y:S01]  /*92b0*/  MUFU.EX2 R177, R177 ;  /* 0x000000b100b17308 */ /* 0x000fe20000000800 */
[--C-:B------:R-:W-:Y:S01]  /*92c0*/  FFMA.FTZ R191, R229, UR4, -R156.reuse ;  /* 0x00000004e5bf7c23 */ /* 0x100fe2000801089c */
[--C-:B------:R-:W-:Y:S01]  /*92d0*/  FFMA.FTZ R182, R227, UR4, -R156.reuse ;  /* 0x00000004e3b67c23 */ /* 0x100fe2000801089c */
[--C-:B------:R-:W-:Y:S07]  /*92e0*/  FFMA.FTZ R192, R221, UR4, -R156.reuse ;  /* 0x00000004ddc07c23 */ /* 0x100fee000801089c */
[----:B------:R-:W3:Y:S01]  /*92f0*/  MUFU.EX2 R174, R174 ;  /* 0x000000ae00ae7308 */ /* 0x000ee20000000800 */
[--C-:B------:R-:W-:Y:S01]  /*9300*/  FFMA.FTZ R190, R216, UR4, -R157.reuse ;  /* 0x00000004d8be7c23 */ /* 0x100fe2000801089d */
        /* <DEDUP_REMOVED lines=116> */
[----:B------:R-:W-:Y:S01]  /*9a50*/  MUFU.EX2 R192, R192 ;  /* 0x000000c000c07308 */ /* 0x000fe20000000800 */
        /* <DEDUP_REMOVED lines=22> */
[--C-:B------:R-:W-:Y:S01]  /*9bc0*/  FFMA.FTZ R193, R218, UR4, -R157.reuse ;  /* 0x00000004dac17c23 */ /* 0x100fe2000801089d */
[--C-:B------:R-:W-:Y:S01]  /*9bd0*/  FFMA.FTZ R215, R225, UR4, -R156.reuse ;  /* 0x00000004e1d77c23 */ /* 0x100fe2000801089c */
[--C-:B------:R-:W-:Y:S01]  /*9be0*/  FFMA.FTZ R194, R220, UR4, -R157.reuse ;  /* 0x00000004dcc27c23 */ /* 0x100fe2000801089d */
[--C-:B------:R-:W-:Y:S01]  /*9bf0*/  FFMA.FTZ R221, R222, UR4, -R157.reuse ;  /* 0x00000004dedd7c23 */ /* 0x100fe2000801089d */
[--C-:B------:R-:W-:Y:S01]  /*9c00*/  FFMA.FTZ R196, R223, UR4, -R156.reuse ;  /* 0x00000004dfc47c23 */ /* 0x100fe2000801089c */
[C---:B------:R-:W-:Y:S01]  /*9c10*/  HMMA.16816.F32 R56, R128.reuse, R102, R56 ;  /* 0x000000668038723c */ /* 0x040fe20000001838 */
[----:B------:R-:W4:Y:S01]  /*9c20*/  LDSM.16.MT88.4 R100, [R138+0x10000] ;  /* 0x010000008a64783b */ /* 0x000f220000004200 */
[----:B------:R-:W2:Y:S01]  /*9c30*/  MUFU.EX2 R193, R193 ;  /* 0x000000c100c17308 */ /* 0x000ea20000000800 */
[--C-:B------:R-:W-:Y:S01]  /*9c40*/  FFMA.FTZ R219, R219, UR4, -R156.reuse ;  /* 0x00000004dbdb7c23 */ /* 0x100fe2000801089c */
[--C-:B------:R-:W-:Y:S01]  /*9c50*/  FFMA.FTZ R212, R212, UR4, -R157.reuse ;  /* 0x00000004d4d47c23 */ /* 0x100fe2000801089d */
[--C-:B------:R-:W-:Y:S01]  /*9c60*/  FFMA.FTZ R223, R214, UR4, -R157.reuse ;  /* 0x00000004d6df7c23 */ /* 0x100fe2000801089d */
[--C-:B------:R-:W-:Y:S01]  /*9c70*/  FFMA.FTZ R136, R136, UR4, -R156.reuse ;  /* 0x0000000488887c23 */ /* 0x100fe2000801089c */
[----:B------:R-:W-:Y:S01]  /*9c80*/  FFMA.FTZ R135, R135, UR4, -R156 ;  /* 0x0000000487877c23 */ /* 0x000fe2000801089c */
[C---:B------:R-:W-:Y:S04]  /*9c90*/  HMMA.16816.F32 R60, R128.reuse, R108, R60 ;  /* 0x0000006c803c723c */ /* 0x040fe8000000183c */
[----:B------:R-:W2:Y:S01]  /*9ca0*/  MUFU.EX2 R215, R215 ;  /* 0x000000d700d77308 */ /* 0x000ea20000000800 */
[--C-:B------:R-:W-:Y:S01]  /*9cb0*/  FFMA.FTZ R210, R210, UR4, -R157.reuse ;  /* 0x00000004d2d27c23 */ /* 0x100fe2000801089d */
[----:B------:R-:W-:Y:S08]  /*9cc0*/  FFMA.FTZ R157, R217, UR4, -R157 ;  /* 0x00000004d99d7c23 */ /* 0x000ff0000801089d */
[----:B------:R-:W-:Y:S01]  /*9cd0*/  MUFU.EX2 R194, R194 ;  /* 0x000000c200c27308 */ /* 0x000fe20000000800 */
[----:B------:R-:W-:Y:S01]  /*9ce0*/  FFMA.FTZ R177, R2, R213, R177 ;  /* 0x000000d502b17223 */ /* 0x000fe200000100b1 */
[----:B------:R-:W-:Y:S01]  /*9cf0*/  ISETP.GT.AND P1, PT, R202, R197, PT ;  /* 0x000000c5ca00720c */ /* 0x000fe20003f24270 */
[C---:B------:R-:W-:Y:S01]  /*9d00*/  HMMA.16816.F32 R64, R128.reuse, R110, R64 ;  /* 0x0000006e8040723c */ /* 0x040fe20000001840 */
[----:B------:R-:W2:Y:S06]  /*9d10*/  LDSM.16.MT88.4 R108, [R168+0x4000] ;  /* 0x00400000a86c783b */ /* 0x000eac0000004200 */
[----:B------:R-:W-:Y:S01]  /*9d20*/  MUFU.EX2 R217, R157 ;  /* 0x0000009d00d97308 */ /* 0x000fe20000000800 */
[----:B------:R-:W-:Y:S01]  /*9d30*/  FFMA.FTZ R175, R0, R211, R175 ;  /* 0x000000d300af7223 */ /* 0x000fe200000100af */
[----:B------:R-:W-:Y:S01]  /*9d40*/  FADD.FTZ R174, R174, R177 ;  /* 0x000000b1aeae7221 */ /* 0x000fe20000010000 */
[----:B------:R-:W-:Y:S07]  /*9d50*/  MOV R0, R3 ;  /* 0x0000000300007202 */ /* 0x000fee0000000f00 */
[----:B------:R-:W2:Y:S01]  /*9d60*/  MUFU.EX2 R221, R221 ;  /* 0x000000dd00dd7308 */ /* 0x000ea20000000800 */
[----:B------:R-:W-:Y:S01]  /*9d70*/  FADD.FTZ R175, R171, R175 ;  /* 0x000000afabaf7221 */ /* 0x000fe20000010000 */
[----:B------:R-:W-:Y:S01]  /*9d80*/  FADD.FTZ R173, R173, R174 ;  /* 0x000000aeadad7221 */ /* 0x000fe20000010000 */
[C---:B-1----:R-:W-:Y:S07]  /*9d90*/  HMMA.16816.F32 R68, R128.reuse, R104, R68 ;  /* 0x000000688044723c */ /* 0x042fee0000001844 */
[----:B------:R-:W-:Y:S01]  /*9da0*/  MUFU.EX2 R196, R196 ;  /* 0x000000c400c47308 */ /* 0x000fe20000000800 */
[----:B------:R-:W-:Y:S01]  /*9db0*/  FADD.FTZ R170, R170, R175 ;  /* 0x000000afaaaa7221 */ /* 0x000fe20000010000 */
[----:B------:R-:W-:Y:S08]  /*9dc0*/  FADD.FTZ R172, R172, R173 ;  /* 0x000000adacac7221 */ /* 0x000ff00000010000 */
[----:B------:R-:W1:Y:S01]  /*9dd0*/  MUFU.EX2 R219, R219 ;  /* 0x000000db00db7308 */ /* 0x000e620000000800 */
[----:B------:R-:W-:Y:S01]  /*9de0*/  FADD.FTZ R170, R169, R170 ;  /* 0x000000aaa9aa7221 */ /* 0x000fe20000010000 */
[C---:B------:R-:W-:Y:S01]  /*9df0*/  HMMA.16816.F32 R72, R128.reuse, R106, R72 ;  /* 0x0000006a8048723c */ /* 0x040fe20000001848 */
[----:B------:R-:W1:Y:S07]  /*9e00*/  LDSM.16.MT88.4 R104, [R189+0x4000] ;  /* 0x00400000bd68783b */ /* 0x000e6e0000004200 */
[----:B------:R-:W-:Y:S10]  /*9e10*/  MUFU.EX2 R212, R212 ;  /* 0x000000d400d47308 */ /* 0x000ff40000000800 */
[----:B------:R-:W1:Y:S01]  /*9e20*/  MUFU.EX2 R223, R223 ;  /* 0x000000df00df7308 */ /* 0x000e620000000800 */
[C---:B----4-:R-:W-:Y:S09]  /*9e30*/  HMMA.16816.F32 R76, R128.reuse, R100, R76 ;  /* 0x00000064804c723c */ /* 0x050ff2000000184c */
[----:B------:R-:W-:Y:S01]  /*9e40*/  MUFU.EX2 R136, R136 ;  /* 0x0000008800887308 */ /* 0x000fe20000000800 */
[----:B------:R-:W-:Y:S02]  /*9e50*/  F2FP.F16.F32.PACK_AB R100, R180, R179 ;  /* 0x000000b3b464723e */ /* 0x000fe400000000ff */
[C---:B---3--:R-:W-:Y:S07]  /*9e60*/  F2FP.F16.F32.PACK_AB R101, R176.reuse, R181 ;  /* 0x000000b5b065723e */ /* 0x048fee00000000ff */
[----:B------:R-:W3:Y:S01]  /*9e70*/  MUFU.EX2 R135, R135 ;  /* 0x0000008700877308 */ /* 0x000ee20000000800 */
[----:B------:R-:W-:Y:S01]  /*9e80*/  FADD.FTZ R181, R181, R170 ;  /* 0x000000aab5b57221 */ /* 0x000fe20000010000 */
[C---:B------:R-:W-:Y:S08]  /*9e90*/  HMMA.16816.F32 R80, R128.reuse, R102, R80 ;  /* 0x000000668050723c */ /* 0x040ff00000001850 */
[----:B------:R-:W4:Y:S01]  /*9ea0*/  MUFU.EX2 R210, R210 ;  /* 0x000000d200d27308 */ /* 0x000f220000000800 */
[----:B-----5:R-:W-:Y:S01]  /*9eb0*/  F2FP.F16.F32.PACK_AB R102, R183, R178 ;  /* 0x000000b2b766723e */ /* 0x020fe200000000ff */
[----:B------:R-:W-:Y:S01]  /*9ec0*/  FADD.FTZ R176, R176, R181 ;  /* 0x000000b5b0b07221 */ /* 0x000fe20000010000 */
[C---:B--2---:R-:W-:Y:S01]  /*9ed0*/  F2FP.F16.F32.PACK_AB R103, R182.reuse, R191 ;  /* 0x000000bfb667723e */ /* 0x044fe200000000ff */
[C---:B------:R-:W-:Y:S03]  /*9ee0*/  HMMA.16816.F32 R84, R128.reuse, R108, R84 ;  /* 0x0000006c8054723c */ /* 0x040fe60000001854 */
[----:B------:R-:W-:Y:S04]  /*9ef0*/  FADD.FTZ R191, R191, R176 ;  /* 0x000000b0bfbf7221 */ /* 0x000fe80000010000 */
[----:B------:R-:W-:Y:S01]  /*9f00*/  FADD.FTZ R182, R182, R191 ;  /* 0x000000bfb6b67221 */ /* 0x000fe20000010000 */
[C---:B------:R-:W-:Y:S01]  /*9f10*/  HMMA.16816.F32 R88, R128.reuse, R110, R88 ;  /* 0x0000006e8058723c */ /* 0x040fe20000001858 */
[----:B------:R-:W2:Y:S07]  /*9f20*/  LDSM.16.MT88.4 R108, [R187+0xc800] ;  /* 0x00c80000bb6c783b */ /* 0x000eae0000004200 */
[C---:B-1----:R-:W-:Y:S08]  /*9f30*/  HMMA.16816.F32 R92, R128.reuse, R104, R92 ;  /* 0x00000068805c723c */ /* 0x042ff0000000185c */
[----:B------:R-:W-:Y:S01]  /*9f40*/  HMMA.16816.F32 R96, R128, R106, R96 ;  /* 0x0000006a8060723c */ /* 0x000fe20000001860 */
[----:B------:R-:W1:Y:S08]  /*9f50*/  LDSM.16.MT88.4 R104, [R187+0xe800] ;  /* 0x00e80000bb68783b */ /* 0x000e700000004200 */
[----:B------:R-:W5:Y:S01]  /*9f60*/  LDSM.16.MT88.4 R128, [R168+0x2800] ;  /* 0x00280000a880783b */ /* 0x000f620000004200 */
        /* <DEDUP_REMOVED lines=49> */
[----:B------:R-:W-:Y:S03]  /*a280*/  FFMA.FTZ R156, R133, UR4, -R156 ;  /* 0x00000004859c7c23 */ /* 0x000fe6000801089c */
[----:B------:R-:W-:Y:S01]  /*a290*/  MUFU.EX2 R133, R112 ;  /* 0x0000007000857308 */ /* 0x000fe20000000800 */
[C---:B------:R-:W-:Y:S09]  /*a2a0*/  HMMA.16816.F32 R16, R100.reuse, R114, R16 ;  /* 0x000000726410723c */ /* 0x040ff20000001810 */
[----:B------:R5:W1:Y:S01]  /*a2b0*/  MUFU.EX2 R134, R156 ;  /* 0x0000009c00867308 */ /* 0x000a620000000800 */
[C---:B------:R-:W-:Y:S08]  /*a2c0*/  HMMA.16816.F32 R20, R100.reuse, R116, R20 ;  /* 0x000000746414723c */ /* 0x040ff00000001814 */
[C---:B------:R-:W-:Y:S01]  /*a2d0*/  HMMA.16816.F32 R24, R100.reuse, R118, R24 ;  /* 0x000000766418723c */ /* 0x040fe20000001818 */
[----:B------:R-:W-:Y:S07]  /*a2e0*/  LDSM.16.MT88.4 R116, [R138+0xd800] ;  /* 0x00d800008a74783b */ /* 0x000fee0000004200 */
[C---:B------:R-:W-:Y:S01]  /*a2f0*/  HMMA.16816.F32 R28, R100.reuse, R120, R28 ;  /* 0x00000078641c723c */ /* 0x040fe2000000181c */
[----:B-----5:R-:W-:Y:S07]  /*a300*/  LDSM.16.MT88.4 R156, [R168+0x3800] ;  /* 0x00380000a89c783b */ /* 0x020fee0000004200 */
        /* <DEDUP_REMOVED lines=8> */
[----:B---3--:R-:W-:Y:S01]  /*a390*/  F2FP.F16.F32.PACK_AB R141, R135, R136 ;  /* 0x00000088878d723e */ /* 0x008fe200000000ff */
        /* <DEDUP_REMOVED lines=55> */
[----:B------:R-:W-:Y:S04]  /*a710*/  FADD.FTZ R212, R212, R221 ;  /* 0x000000ddd4d47221 */ /* 0x000fe80000010000 */
[----:B------:R-:W-:Y:S01]  /*a720*/  FADD.FTZ R223, R223, R212 ;  /* 0x000000d4dfdf7221 */ /* 0x000fe20000010000 */
[----:B------:R-:W-:Y:S03]  /*a730*/  HMMA.16816.F32 R96, R140, R14, R96 ;  /* 0x0000000e8c60723c */ /* 0x000fe60000001860 */
[----:B------:R-:W-:Y:S04]  /*a740*/  FADD.FTZ R210, R210, R223 ;  /* 0x000000dfd2d27221 */ /* 0x000fe80000010000 */
[----:B------:R-:W-:Y:S01]  /*a750*/  FADD.FTZ R213, R217, R210 ;  /* 0x000000d2d9d57221 */ /* 0x000fe20000010000 */
[----:B------:R-:W-:Y:S01]  /*a760*/  @!UPT UIADD3 URZ, UPT, UPT, URZ, URZ, URZ ;  /* 0x000000fffffff290 */ /* 0x000fe2000fffe0ff */
[----:B------:R-:W-:Y:S11]  /*a770*/  @P1 BRA `(.L_x_1195) ;  /* 0xffffffc400381947 */ /* 0x000ff6000383ffff */
.L_x_1191:
[----:B------:R-:W1:Y:S01]  /*a780*/  SHFL.BFLY PT, R4, R213, 0x2, 0x1f ;  /* 0x0c401f00d5047f89 */ /* 0x000e6200000e0000 */
[----:B------:R-:W-:Y:S01]  /*a790*/  SHF.R.U32.HI R9, RZ, 0x2, R186 ;  /* 0x00000002ff097819 */ /* 0x000fe200000116ba */
[----:B------:R-:W-:Y:S01]  /*a7a0*/  S2UR UR8, SR_CTAID.Y ;  /* 0x00000000000879c3 */ /* 0x000fe20000002600 */
[C---:B------:R-:W-:Y:S01]  /*a7b0*/  SHF.L.U32 R2, R186.reuse, 0x4, RZ ;  /* 0x00000004ba027819 */ /* 0x040fe200000006ff */
[----:B------:R-:W2:Y:S01]  /*a7c0*/  SHFL.BFLY PT, R0, R211, 0x2, 0x1f ;  /* 0x0c401f00d3007f89 */ /* 0x000ea200000e0000 */
[C---:B------:R-:W-:Y:S01]  /*a7d0*/  SHF.L.U32 R12, R186.reuse, 0x1, RZ ;  /* 0x00000001ba0c7819 */ /* 0x040fe200000006ff */
[----:B------:R-:W3:Y:S01]  /*a7e0*/  LDCU UR4, c[0x0][0x44c] ;  /* 0x00008980ff0477ac */ /* 0x000ee20008000800 */
[C---:B------:R-:W-:Y:S01]  /*a7f0*/  R2P PR, R186.reuse, 0x18 ;  /* 0x00000018ba007804 */ /* 0x040fe20000000000 */
[----:B------:R-:W-:Y:S01]  /*a800*/  BSSY.RECONVERGENT B0, `(.L_x_1196) ;  /* 0x00000fa000007945 */ /* 0x000fe20003800200 */
[----:B------:R-:W-:Y:S01]  /*a810*/  LOP3.LUT R10, R185, 0x6, R12, 0xf8, !PT ;  /* 0x00000006b90a7812 */ /* 0x000fe200078ef80c */
[----:B------:R-:W-:Y:S08]  /*a820*/  S2UR UR7, SR_CTAID.Z ;  /* 0x00000000000779c3 */ /* 0x000ff00000002700 */
[----:B------:R-:W-:Y:S01]  /*a830*/  BAR.SYNC.DEFER_BLOCKING 0x0 ;  /* 0x0000000000007b1d */ /* 0x000fe20000010000 */
[----:B------:R-:W-:-:S02]  /*a840*/  LOP3.LUT P6, RZ, R186, 0x3, RZ, 0xc0, !PT ;  /* 0x00000003baff7812 */ /* 0x000fc400078cc0ff */
[----:B------:R-:W-:Y:S02]  /*a850*/  SHF.L.U32 R6, R186, 0x2, RZ ;  /* 0x00000002ba067819 */ /* 0x000fe400000006ff */
[----:B------:R-:W-:Y:S02]  /*a860*/  SHF.R.U32.HI R186, RZ, 0x4, R186 ;  /* 0x00000004ffba7819 */ /* 0x000fe400000116ba */
[----:B------:R-:W-:Y:S01]  /*a870*/  SEL R184, R184, 0xffffffe0, !P0 ;  /* 0xffffffe0b8b87807 */ /* 0x000fe20004000000 */
[----:B------:R-:W4:Y:S01]  /*a880*/  LDC R18, c[0x0][0x3e0] ;  /* 0x0000f800ff127b82 */ /* 0x000f220000000800 */
[----:B------:R-:W-:Y:S02]  /*a890*/  LOP3.LUT R133, R6, 0x1f8, RZ, 0xc0, !PT ;  /* 0x000001f806857812 */ /* 0x000fe400078ec0ff */
[----:B------:R-:W-:Y:S01]  /*a8a0*/  IADD3 R16, PT, PT, R186, 0x8, RZ ;  /* 0x00000008ba107810 */ /* 0x000fe20007ffe0ff */
[----:B-1----:R-:W-:Y:S01]  /*a8b0*/  FADD.FTZ R4, R4, R213 ;  /* 0x000000d504047221 */ /* 0x002fe20000010000 */
[----:B------:R-:W-:-:S02]  /*a8c0*/  LOP3.LUT R133, R133, 0x38, R188, 0x78, !PT ;  /* 0x0000003885857812 */ /* 0x000fc400078e78bc */
[-C--:B------:R-:W-:Y:S01]  /*a8d0*/  ISETP.GE.AND P5, PT, R16, R195.reuse, PT ;  /* 0x000000c31000720c */ /* 0x080fe20003fa6270 */
[----:B--2---:R-:W-:Y:S01]  /*a8e0*/  FADD.FTZ R5, R0, R211 ;  /* 0x000000d300057221 */ /* 0x004fe20000010000 */
[----:B------:R-:W1:Y:S01]  /*a8f0*/  SHFL.BFLY PT, R7, R4, 0x1, 0x1f ;  /* 0x0c201f0004077f89 */ /* 0x000e6200000e0000 */
[----:B------:R-:W-:Y:S01]  /*a900*/  LOP3.LUT R0, R188, 0x30, RZ, 0xc0, !PT ;  /* 0x00000030bc007812 */ /* 0x000fe200078ec0ff */
[----:B------:R-:W2:Y:S01]  /*a910*/  S2UR UR6, SR_CTAID.X ;  /* 0x00000000000679c3 */ /* 0x000ea20000002500 */
[----:B------:R-:W-:Y:S01]  /*a920*/  IADD3 R14, PT, PT, R186, 0x10, RZ ;  /* 0x00000010ba0e7810 */ /* 0x000fe20007ffe0ff */
[----:B------:R-:W5:Y:S01]  /*a930*/  SHFL.BFLY PT, R8, R5, 0x1, 0x1f ;  /* 0x0c201f0005087f89 */ /* 0x000f6200000e0000 */
[----:B------:R-:W-:Y:S02]  /*a940*/  LOP3.LUT R0, R0, 0x7, R9, 0xf8, !PT ;  /* 0x0000000700007812 */ /* 0x000fe400078ef809 */
[----:B------:R-:W-:Y:S02]  /*a950*/  LOP3.LUT R9, R2, 0x1c0, RZ, 0xc0, !PT ;  /* 0x000001c002097812 */ /* 0x000fe400078ec0ff */
[----:B------:R-:W-:-:S02]  /*a960*/  ISETP.GE.AND P2, PT, R14, R195, PT ;  /* 0x000000c30e00720c */ /* 0x000fc40003f46270 */
[----:B------:R-:W-:Y:S01]  /*a970*/  LOP3.LUT R9, R9, 0x38, R12, 0xf8, !PT ;  /* 0x0000003809097812 */ /* 0x000fe200078ef80c */
[----:B------:R-:W3:Y:S01]  /*a980*/  LDC.64 R14, c[0x0][0x430] ;  /* 0x00010c00ff0e7b82 */ /* 0x000ee20000000a00 */
[----:B------:R-:W-:Y:S02]  /*a990*/  IADD3 R12, PT, PT, R186, 0x18, RZ ;  /* 0x00000018ba0c7810 */ /* 0x000fe40007ffe0ff */
[----:B------:R-:W-:Y:S02]  /*a9a0*/  LOP3.LUT R9, R10, R9, RZ, 0xfc, !PT ;  /* 0x000000090a097212 */ /* 0x000fe400078efcff */
[----:B------:R-:W-:Y:S02]  /*a9b0*/  SEL R10, R139, 0xffffffc0, !P3 ;  /* 0xffffffc08b0a7807 */ /* 0x000fe40005800000 */
[----:B------:R-:W-:Y:S02]  /*a9c0*/  LEA R9, R9, UR5, 0x2 ;  /* 0x0000000509097c11 */ /* 0x000fe4000f8e10ff */
[----:B------:R-:W-:-:S02]  /*a9d0*/  ISETP.GE.AND P1, PT, R12, R195, PT ;  /* 0x000000c30c00720c */ /* 0x000fc40003f26270 */
[----:B------:R-:W-:Y:S01]  /*a9e0*/  LOP3.LUT R12, R2, 0x10, RZ, 0xc0, !PT ;  /* 0x00000010020c7812 */ /* 0x000fe200078ec0ff */
[----:B-1----:R-:W-:Y:S01]  /*a9f0*/  FADD.FTZ R7, R4, R7 ;  /* 0x0000000704077221 */ /* 0x002fe20000010000 */
[C---:B------:R-:W-:Y:S01]  /*aa00*/  IADD3 R11, PT, PT, R9.reuse, 0x80, RZ ;  /* 0x00000080090b7810 */ /* 0x040fe20007ffe0ff */
[----:B--2---:R-:W-:Y:S01]  /*aa10*/  USHF.L.U32 UR6, UR6, 0x6, URZ ;  /* 0x0000000606067899 */ /* 0x004fe200080006ff */
[----:B------:R-:W-:Y:S01]  /*aa20*/  @P4 IADD3 R11, PT, PT, R9, -0x80, RZ ;  /* 0xffffff80090b4810 */ /* 0x000fe20007ffe0ff */
[----:B-----5:R-:W-:Y:S01]  /*aa30*/  FADD.FTZ R8, R5, R8 ;  /* 0x0000000805087221 */ /* 0x020fe20000010000 */
[----:B------:R-:W1:Y:S01]  /*aa40*/  MUFU.RCP R4, R7 ;  /* 0x0000000700047308 */ /* 0x000e620000001000 */
[----:B------:R-:W-:Y:S02]  /*aa50*/  FSETP.NE.FTZ.AND P3, PT, R7, RZ, PT ;  /* 0x000000ff0700720b */ /* 0x000fe40003f75000 */
[----:B------:R-:W-:Y:S02]  /*aa60*/  IADD3 R13, PT, PT, R9, R10, RZ ;  /* 0x0000000a090d7210 */ /* 0x000fe40007ffe0ff */
[----:B------:R-:W-:-:S02]  /*aa70*/  FSETP.NE.FTZ.AND P0, PT, R8, RZ, PT ;  /* 0x000000ff0800720b */ /* 0x000fc40003f15000 */
[----:B------:R-:W-:Y:S01]  /*aa80*/  LEA R133, R133, R12, 0x2 ;  /* 0x0000000c85857211 */ /* 0x000fe200078e10ff */
[----:B------:R-:W2:Y:S01]  /*aa90*/  MUFU.RCP R5, R8 ;  /* 0x0000000800057308 */ /* 0x000ea20000001000 */
[----:B------:R-:W-:Y:S02]  /*aaa0*/  IADD3 R12, PT, PT, R9, R184, RZ ;  /* 0x000000b8090c7210 */ /* 0x000fe40007ffe0ff */
[----:B------:R-:W-:Y:S02]  /*aab0*/  IADD3 R16, PT, PT, R184, R13, RZ ;  /* 0x0000000db8107210 */ /* 0x000fe40007ffe0ff */
[-C--:B------:R-:W-:Y:S01]  /*aac0*/  IADD3 R17, PT, PT, R10, R11.reuse, RZ ;  /* 0x0000000b0a117210 */ /* 0x080fe20007ffe0ff */
[----:B------:R-:W5:Y:S01]  /*aad0*/  @P3 LDC R19, c[0x0][0x458] ;  /* 0x00011600ff133b82 */ /* 0x000f620000000800 */
[C---:B------:R-:W-:Y:S01]  /*aae0*/  IADD3 R10, PT, PT, R184.reuse, R11, RZ ;  /* 0x0000000bb80a7210 */ /* 0x040fe20007ffe0ff */
[----:B------:R-:W4:Y:S01]  /*aaf0*/  @P3 MUFU.LG2 R7, R7 ;  /* 0x0000000700073308 */ /* 0x000f220000000c00 */
[----:B------:R-:W-:-:S02]  /*ab00*/  IADD3 R184, PT, PT, R184, R17, RZ ;  /* 0x00000011b8b87210 */ /* 0x000fc40007ffe0ff */
[----:B-1----:R-:W-:Y:S02]  /*ab10*/  FSEL R4, R4, 1, P3 ;  /* 0x3f80000004047808 */ /* 0x002fe40001800000 */
[----:B------:R-:W-:Y:S01]  /*ab20*/  IADD3 R2, PT, PT, R186, 0x20, RZ ;  /* 0x00000020ba027810 */ /* 0x000fe20007ffe0ff */
[----:B------:R-:W1:Y:S02]  /*ab30*/  @P0 LDC R20, c[0x0][0x458] ;  /* 0x00011600ff140b82 */ /* 0x000e640000000800 */
        /* <DEDUP_REMOVED lines=25> */
[----:B------:R-:W-:Y:S01]  /*acd0*/  STS.64 [R9], R128 ;  /* 0x0000008009007388 */ /* 0x000fe20000000a00 */
[C---:B------:R-:W-:Y:S01]  /*ace0*/  FMUL.FTZ R104, R4.reuse, R104 ;  /* 0x0000006804687220 */ /* 0x040fe20000410000 */
[C---:B------:R-:W-:Y:S01]  /*acf0*/  FMUL.FTZ R105, R4.reuse, R105 ;  /* 0x0000006904697220 */ /* 0x040fe20000410000 */
[C---:B------:R-:W-:Y:S01]  /*ad00*/  FMUL.FTZ R106, R5.reuse, R106 ;  /* 0x0000006a056a7220 */ /* 0x040fe20000410000 */
[----:B------:R-:W-:Y:S01]  /*ad10*/  STS.64 [R9+0x800], R130 ;  /* 0x0008008209007388 */ /* 0x000fe20000000a00 */
        /* <DEDUP_REMOVED lines=51> */
[----:B------:R2:W-:Y:S01]  /*b050*/  STS.64 [R184], R100 ;  /* 0x00000064b8007388 */ /* 0x0005e20000000a00 */
[C---:B------:R-:W-:Y:S01]  /*b060*/  FMUL.FTZ R70, R5.reuse, R70 ;  /* 0x0000004605467220 */ /* 0x040fe20000410000 */
[C---:B------:R-:W-:Y:S01]  /*b070*/  FMUL.FTZ R71, R5.reuse, R71 ;  /* 0x0000004705477220 */ /* 0x040fe20000410000 */
[C---:B------:R-:W-:Y:S01]  /*b080*/  FMUL.FTZ R72, R4.reuse, R72 ;  /* 0x0000004804487220 */ /* 0x040fe20000410000 */
[----:B------:R-:W-:Y:S01]  /*b090*/  STS.64 [R184+0x800], R102 ;  /* 0x00080066b8007388 */ /* 0x000fe20000000a00 */
        /* <DEDUP_REMOVED lines=26> */
[----:B------:R-:W-:Y:S01]  /*b240*/  FMUL.FTZ R97, R4, R97 ;  /* 0x0000006104617220 */ /* 0x000fe20000410000 */
        /* <DEDUP_REMOVED lines=9> */
[----:B------:R-:W3:Y:S01]  /*b2e0*/  @P0 MUFU.LG2 R8, R8 ;  /* 0x0000000800080308 */ /* 0x000ee20000000c00 */
[----:B----4-:R-:W-:Y:S01]  /*b2f0*/  @P3 FMUL.FTZ R7, R7, 0.69314718246459960938 ;  /* 0x3f31721807073820 */ /* 0x010fe20000410000 */
[----:B--2---:R-:W-:Y:S01]  /*b300*/  MOV R100, 0xff800000 ;  /* 0xff80000000647802 */ /* 0x004fe20000000f00 */
[----:B------:R-:W-:Y:S01]  /*b310*/  STS.64 [R11+0x4800], R54 ;  /* 0x004800360b007388 */ /* 0x000fe20000000a00 */
[----:B------:R-:W-:Y:S01]  /*b320*/  MOV R101, 0xff800000 ;  /* 0xff80000000657802 */ /* 0x000fe20000000f00 */
[----:B-----5:R-:W-:Y:S01]  /*b330*/  @P3 FFMA.FTZ R101, R132, R19, R7 ;  /* 0x0000001384653223 */ /* 0x020fe20000010007 */
[----:B------:R-:W-:Y:S01]  /*b340*/  ISETP.GE.AND P4, PT, R2, R195, PT ;  /* 0x000000c30200720c */ /* 0x000fe20003f86270 */
[----:B------:R-:W-:Y:S01]  /*b350*/  STS.64 [R10+0x4000], R56 ;  /* 0x004000380a007388 */ /* 0x000fe20000000a00 */
[----:B------:R-:W-:-:S02]  /*b360*/  IADD3 R104, PT, PT, R186, 0x28, RZ ;  /* 0x00000028ba687810 */ /* 0x000fc40007ffe0ff */
[----:B------:R-:W-:Y:S01]  /*b370*/  P2R R2, PR, RZ, 0x10 ;  /* 0x00000010ff027803 */ /* 0x000fe20000000000 */
[----:B------:R-:W-:Y:S04]  /*b380*/  STS.64 [R10+0x4800], R58 ;  /* 0x0048003a0a007388 */ /* 0x000fe80000000a00 */
[----:B------:R-:W-:Y:S01]  /*b390*/  STS.64 [R17+0x4000], R60 ;  /* 0x0040003c11007388 */ /* 0x000fe20000000a00 */
[----:B---3--:R-:W-:-:S03]  /*b3a0*/  @P0 FMUL.FTZ R8, R8, 0.69314718246459960938 ;  /* 0x3f31721808080820 */ /* 0x008fc60000410000 */
[----:B------:R-:W-:Y:S01]  /*b3b0*/  STS.64 [R17+0x4800], R62 ;  /* 0x0048003e11007388 */ /* 0x000fe20000000a00 */
[----:B-1----:R-:W-:-:S03]  /*b3c0*/  @P0 FFMA.FTZ R100, R3, R20, R8 ;  /* 0x0000001403640223 */ /* 0x002fc60000010008 */
[----:B------:R-:W-:Y:S01]  /*b3d0*/  STS.64 [R184+0x4000], R64 ;  /* 0x00400040b8007388 */ /* 0x000fe20000000a00 */
[----:B------:R-:W-:-:S03]  /*b3e0*/  LOP3.LUT R3, R6, 0x3c, RZ, 0xc0, !PT ;  /* 0x0000003c06037812 */ /* 0x000fc600078ec0ff */
[----:B------:R-:W-:Y:S04]  /*b3f0*/  STS.64 [R184+0x4800], R66 ;  /* 0x00480042b8007388 */ /* 0x000fe80000000a00 */
[----:B------:R-:W-:Y:S04]  /*b400*/  STS.64 [R9+0x8000], R68 ;  /* 0x0080004409007388 */ /* 0x000fe80000000a00 */
[----:B------:R1:W-:Y:S04]  /*b410*/  STS.64 [R9+0x8800], R70 ;  /* 0x0088004609007388 */ /* 0x0003e80000000a00 */
[----:B------:R2:W-:Y:S04]  /*b420*/  STS.64 [R12+0x8000], R72 ;  /* 0x008000480c007388 */ /* 0x0005e80000000a00 */
[----:B------:R2:W-:Y:S04]  /*b430*/  STS.64 [R12+0x8800], R74 ;  /* 0x0088004a0c007388 */ /* 0x0005e80000000a00 */
[----:B------:R2:W-:Y:S04]  /*b440*/  STS.64 [R13+0x8000], R76 ;  /* 0x0080004c0d007388 */ /* 0x0005e80000000a00 */
[----:B------:R2:W-:Y:S04]  /*b450*/  STS.64 [R13+0x8800], R78 ;  /* 0x0088004e0d007388 */ /* 0x0005e80000000a00 */
[----:B------:R2:W-:Y:S04]  /*b460*/  STS.64 [R16+0x8000], R80 ;  /* 0x0080005010007388 */ /* 0x0005e80000000a00 */
[----:B------:R2:W-:Y:S01]  /*b470*/  STS.64 [R16+0x8800], R82 ;  /* 0x0088005210007388 */ /* 0x0005e20000000a00 */
[----:B-1----:R-:W-:-:S03]  /*b480*/  IADD3 R9, PT, PT, -R203, RZ, RZ ;  /* 0x000000ffcb097210 */ /* 0x002fc60007ffe1ff */
[----:B------:R2:W-:Y:S01]  /*b490*/  STS.64 [R11+0x8000], R84 ;  /* 0x008000540b007388 */ /* 0x0005e20000000a00 */
[----:B------:R-:W-:-:S03]  /*b4a0*/  IMAD R203, R14, UR8, R203 ;  /* 0x000000080ecb7c24 */ /* 0x000fc6000f8e02cb */
[----:B------:R2:W-:Y:S01]  /*b4b0*/  STS.64 [R11+0x8800], R86 ;  /* 0x008800560b007388 */ /* 0x0005e20000000a00 */
[----:B------:R-:W-:-:S03]  /*b4c0*/  IMAD R9, R18, R9, UR7 ;  /* 0x0000000712097e24 */ /* 0x000fc6000f8e0209 */
[----:B------:R2:W-:Y:S01]  /*b4d0*/  STS.64 [R10+0x8000], R88 ;  /* 0x008000580a007388 */ /* 0x0005e20000000a00 */
[----:B------:R-:W-:-:S03]  /*b4e0*/  IMAD R18, R203, R18, R9 ;  /* 0x00000012cb127224 */ /* 0x000fc600078e0209 */
[----:B------:R2:W-:Y:S01]  /*b4f0*/  STS.64 [R10+0x8800], R90 ;  /* 0x0088005a0a007388 */ /* 0x0005e20000000a00 */
[----:B------:R-:W-:-:S03]  /*b500*/  IMAD R103, R18, R15, UR6 ;  /* 0x0000000612677e24 */ /* 0x000fc6000f8e020f */
[----:B------:R2:W-:Y:S01]  /*b510*/  STS.64 [R17+0x8000], R92 ;  /* 0x0080005c11007388 */ /* 0x0005e20000000a00 */
[----:B------:R-:W-:-:S03]  /*b520*/  IMAD R102, R103, UR4, RZ ;  /* 0x0000000467667c24 */ /* 0x000fc6000f8e02ff */
[----:B------:R2:W-:Y:S04]  /*b530*/  STS.64 [R17+0x8800], R94 ;  /* 0x0088005e11007388 */ /* 0x0005e80000000a00 */
        /* <DEDUP_REMOVED lines=30> */
[C---:B------:R-:W-:Y:S02]  /*b720*/  IADD3 R105, P0, PT, R103.reuse, R0, RZ ;  /* 0x0000000067697210 */ /* 0x040fe40007f1e0ff */
[-C--:B------:R-:W-:Y:S02]  /*b730*/  ISETP.GE.AND P4, PT, R0, R195.reuse, PT ;  /* 0x000000c30000720c */ /* 0x080fe40003f86270 */
[----:B------:R-:W-:Y:S02]  /*b740*/  ISETP.GE.AND P3, PT, R106, R195, PT ;  /* 0x000000c36a00720c */ /* 0x000fe40003f66270 */
[----:B------:R-:W-:Y:S02]  /*b750*/  LEA.HI.X.SX32 R0, R103, RZ, 0x1, P0 ;  /* 0x000000ff67007211 */ /* 0x000fe400000f0eff */
[----:B---3--:R-:W-:-:S04]  /*b760*/  LEA R106, P0, R105, UR4, 0x2 ;  /* 0x00000004696a7c11 */ /* 0x008fc8000f8010ff */
[----:B------:R-:W-:-:S05]  /*b770*/  LEA.HI.X R107, R105, UR5, R0, 0x2, P0 ;  /* 0x00000005696b7c11 */ /* 0x000fca00080f1400 */
[----:B------:R3:W-:Y:S04]  /*b780*/  @!P4 STG.E desc[UR14][R106.64], R101 ;  /* 0x000000656a00c986 */ /* 0x0007e8000c10190e */
[----:B------:R3:W-:Y:S02]  /*b790*/  @!P3 STG.E desc[UR14][R106.64+0x20], R100 ;  /* 0x000020646a00b986 */ /* 0x0007e4000c10190e */
.L_x_1197:
[----:B------:R-:W-:Y:S05]  /*b7a0*/  BSYNC.RECONVERGENT B0 ;  /* 0x0000000000007941 */ /* 0x000fea0003800200 */
.L_x_1196:
[CC--:B------:R-:W-:Y:S01]  /*b7b0*/  ISETP.GE.AND P3, PT, R186.reuse, R195.reuse, PT ;  /* 0x000000c3ba00720c */ /* 0x0c0fe20003f66270 */
[----:B---3--:R-:W-:Y:S01]  /*b7c0*/  IMAD R101, R186, 0xc0, R3 ;  /* 0x000000c0ba657824 */ /* 0x008fe200078e0203 */
[----:B------:R-:W-:Y:S01]  /*b7d0*/  ISETP.GE.AND P4, PT, R104, R195, PT ;  /* 0x000000c36800720c */ /* 0x000fe20003f86270 */
[----:B------:R-:W-:Y:S01]  /*b7e0*/  BSSY.RECONVERGENT B0, `(.L_x_1198) ;  /* 0x0000012000007945 */ /* 0x000fe20003800200 */
[----:B------:R-:W-:Y:S01]  /*b7f0*/  VIADD R104, R186, 0x30 ;  /* 0x00000030ba687836 */ /* 0x000fe20000000000 */
[C---:B------:R-:W-:Y:S02]  /*b800*/  LOP3.LUT R100, R3.reuse, 0x40, RZ, 0xfc, !PT ;  /* 0x0000004003647812 */ /* 0x040fe400078efcff */
        /* <DEDUP_REMOVED lines=15> */
.L_x_1199:
[----:B------:R-:W-:Y:S05]  /*b900*/  BSYNC.RECONVERGENT B0 ;  /* 0x0000000000007941 */ /* 0x000fea0003800200 */
.L_x_1198:
        /* <DEDUP_REMOVED lines=8> */
[----:B-1-3--:R-:W1:Y:S02]  /*b990*/  @!P5 LDC.64 R32, c[0x0][0x3f8] ;  /* 0x0000fe00ff20db82 */ /* 0x00ae640000000a00 */
        /* <DEDUP_REMOVED lines=11> */
.L_x_1201:
[----:B------:R-:W-:Y:S05]  /*ba50*/  BSYNC.RECONVERGENT B0 ;  /* 0x0000000000007941 */ /* 0x000fea0003800200 */
.L_x_1200:
[----:B------:R-:W-:Y:S01]  /*ba60*/  BSSY.RECONVERGENT B0, `(.L_x_1202) ;  /* 0x0000013000007945 */ /* 0x000fe20003800200 */
[----:B------:R-:W-:-:S03]  /*ba70*/  ISETP.GE.AND P5, PT, R186, R195, PT ;  /* 0x000000c3ba00720c */ /* 0x000fc60003fa6270 */
[----:B------:R-:W-:Y:S10]  /*ba80*/  @P2 BRA `(.L_x_1203) ;  /* 0x0000000000402947 */ /* 0x000ff40003800000 */
[----:B------:R-:W5:Y:S02]  /*ba90*/  LDCU UR4, c[0x0][0x440] ;  /* 0x00008800ff0477ac */ /* 0x000f640008000800 */
[----:B-----5:R-:W-:Y:S02]  /*baa0*/  ISETP.GE.AND P4, PT, R3, UR4, PT ;  /* 0x0000000403007c0c */ /* 0x020fe4000bf86270 */
[----:B------:R-:W-:Y:S02]  /*bab0*/  ISETP.GE.AND P3, PT, R100, UR4, PT ;  /* 0x0000000464007c0c */ /* 0x000fe4000bf66270 */
[----:B------:R-:W-:-:S09]  /*bac0*/  ISETP.GE.AND P2, PT, R0, UR4, PT ;  /* 0x0000000400007c0c */ /* 0x000fd2000bf46270 */
[----:B-1--4-:R-:W1:Y:S02]  /*bad0*/  @!P4 LDC.64 R28, c[0x0][0x3f8] ;  /* 0x0000fe00ff1ccb82 */ /* 0x012e640000000a00 */
[----:B-1----:R-:W-:-:S04]  /*bae0*/  @!P4 LEA R30, P0, R101, R28, 0x2 ;  /* 0x0000001c651ec211 */ /* 0x002fc800078010ff */
[C---:B------:R-:W-:Y:S02]  /*baf0*/  @!P4 LEA.HI.X R31, R101.reuse, R29, R102, 0x2, P0 ;  /* 0x0000001d651fc211 */ /* 0x040fe400000f1466 */
[----:B------:R-:W3:Y:S03]  /*bb00*/  @!P3 LDC.64 R28, c[0x0][0x3f8] ;  /* 0x0000fe00ff1cbb82 */ /* 0x000ee60000000a00 */
[----:B------:R1:W-:Y:S01]  /*bb10*/  @!P4 STG.E.128 desc[UR14][R30.64+0x3000], R88 ;  /* 0x003000581e00c986 */ /* 0x0003e2000c101d0e */
[----:B---3--:R-:W-:-:S04]  /*bb20*/  @!P3 LEA R32, P0, R101, R28, 0x2 ;  /* 0x0000001c6520b211 */ /* 0x008fc800078010ff */
[C---:B------:R-:W-:Y:S02]  /*bb30*/  @!P3 LEA.HI.X R33, R101.reuse, R29, R102, 0x2, P0 ;  /* 0x0000001d6521b211 */ /* 0x040fe400000f1466 */
[----:B------:R-:W3:Y:S03]  /*bb40*/  @!P2 LDC.64 R28, c[0x0][0x3f8] ;  /* 0x0000fe00ff1cab82 */ /* 0x000ee60000000a00 */
[----:B------:R1:W-:Y:S01]  /*bb50*/  @!P3 STG.E.128 desc[UR14][R32.64+0x3100], R56 ;  /* 0x003100382000b986 */ /* 0x0003e2000c101d0e */
[----:B---3--:R-:W-:-:S04]  /*bb60*/  @!P2 LEA R28, P0, R101, R28, 0x2 ;  /* 0x0000001c651ca211 */ /* 0x008fc800078010ff */
[----:B------:R-:W-:-:S05]  /*bb70*/  @!P2 LEA.HI.X R29, R101, R29, R102, 0x2, P0 ;  /* 0x0000001d651da211 */ /* 0x000fca00000f1466 */
[----:B------:R1:W-:Y:S04]  /*bb80*/  @!P2 STG.E.128 desc[UR14][R28.64+0x3200], R24 ;  /* 0x003200181c00a986 */ /* 0x0003e8000c101d0e */
.L_x_1203:
[----:B------:R-:W-:Y:S05]  /*bb90*/  BSYNC.RECONVERGENT B0 ;  /* 0x0000000000007941 */ /* 0x000fea0003800200 */
.L_x_1202:
[----:B------:R-:W-:Y:S04]  /*bba0*/  BSSY.RECONVERGENT B0, `(.L_x_1204) ;  /* 0x0000012000007945 */ /* 0x000fe80003800200 */
[----:B------:R-:W-:Y:S05]  /*bbb0*/  @P1 BRA `(.L_x_1205) ;  /* 0x0000000000401947 */ /* 0x000fea0003800000 */
[----:B------:R-:W5:Y:S02]  /*bbc0*/  LDCU UR4, c[0x0][0x440] ;  /* 0x00008800ff0477ac */ /* 0x000f640008000800 */
[----:B-----5:R-:W-:Y:S02]  /*bbd0*/  ISETP.GE.AND P3, PT, R3, UR4, PT ;  /* 0x0000000403007c0c */ /* 0x020fe4000bf66270 */
[----:B------:R-:W-:Y:S02]  /*bbe0*/  ISETP.GE.AND P2, PT, R100, UR4, PT ;  /* 0x0000000464007c0c */ /* 0x000fe4000bf46270 */
[----:B------:R-:W-:-:S09]  /*bbf0*/  ISETP.GE.AND P1, PT, R0, UR4, PT ;  /* 0x0000000400007c0c */ /* 0x000fd2000bf26270 */
[----:B-1----:R-:W1:Y:S08]  /*bc00*/  @!P3 LDC.64 R26, c[0x0][0x3f8] ;  /* 0x0000fe00ff1abb82 */ /* 0x002e700000000a00 */
[----:B------:R-:W4:Y:S01]  /*bc10*/  @!P2 LDC.64 R24, c[0x0][0x3f8] ;  /* 0x0000fe00ff18ab82 */ /* 0x000f220000000a00 */
[----:B-1----:R-:W-:-:S04]  /*bc20*/  @!P3 LEA R26, P0, R101, R26, 0x2 ;  /* 0x0000001a651ab211 */ /* 0x002fc800078010ff */
[C---:B------:R-:W-:Y:S02]  /*bc30*/  @!P3 LEA.HI.X R27, R101.reuse, R27, R102, 0x2, P0 ;  /* 0x0000001b651bb211 */ /* 0x040fe400000f1466 */
[----:B----4-:R-:W-:-:S03]  /*bc40*/  @!P2 LEA R28, P0, R101, R24, 0x2 ;  /* 0x00000018651ca211 */ /* 0x010fc600078010ff */
[----:B------:R1:W-:Y:S01]  /*bc50*/  @!P3 STG.E.128 desc[UR14][R26.64+0x4800], R84 ;  /* 0x004800541a00b986 */ /* 0x0003e2000c101d0e */
[C---:B------:R-:W-:Y:S02]  /*bc60*/  @!P2 LEA.HI.X R29, R101.reuse, R25, R102, 0x2, P0 ;  /* 0x00000019651da211 */ /* 0x040fe400000f1466 */
[----:B------:R-:W4:Y:S03]  /*bc70*/  @!P1 LDC.64 R24, c[0x0][0x3f8] ;  /* 0x0000fe00ff189b82 */ /* 0x000f260000000a00 */
[----:B------:R1:W-:Y:S01]  /*bc80*/  @!P2 STG.E.128 desc[UR14][R28.64+0x4900], R52 ;  /* 0x004900341c00a986 */ /* 0x0003e2000c101d0e */
[----:B----4-:R-:W-:-:S04]  /*bc90*/  @!P1 LEA R24, P0, R101, R24, 0x2 ;  /* 0x0000001865189211 */ /* 0x010fc800078010ff */
[----:B------:R-:W-:-:S05]  /*bca0*/  @!P1 LEA.HI.X R25, R101, R25, R102, 0x2, P0 ;  /* 0x0000001965199211 */ /* 0x000fca00000f1466 */
[----:B------:R1:W-:Y:S04]  /*bcb0*/  @!P1 STG.E.128 desc[UR14][R24.64+0x4a00], R20 ;  /* 0x004a001418009986 */ /* 0x0003e8000c101d0e */
.L_x_1205:
[----:B------:R-:W-:Y:S05]  /*bcc0*/  BSYNC.RECONVERGENT B0 ;  /* 0x0000000000007941 */ /* 0x000fea0003800200 */
.L_x_1204:
        /* <DEDUP_REMOVED lines=9> */
[----:B------:R-:W2:Y:S01]  /*bd60*/  @!P1 LDC.64 R20, c[0x0][0x3f8] ;  /* 0x0000fe00ff149b82 */ /* 0x000ea20000000a00 */
        /* <DEDUP_REMOVED lines=9> */
.L_x_1207:
[----:B------:R-:W-:Y:S05]  /*be00*/  BSYNC.RECONVERGENT B0 ;  /* 0x0000000000007941 */ /* 0x000fea0003800200 */
.L_x_1206:
        /* <DEDUP_REMOVED lines=9> */
[----:B--2---:R-:W2:Y:S01]  /*bea0*/  @!P1 LDC.64 R16, c[0x0][0x3f8] ;  /* 0x0000fe00ff109b82 */ /* 0x004ea20000000a00 */
        /* <DEDUP_REMOVED lines=9> */
.L_x_1209:
[----:B------:R-:W-:Y:S05]  /*bf40*/  BSYNC.RECONVERGENT B0 ;  /* 0x0000000000007941 */ /* 0x000fea0003800200 */
.L_x_1208:
        /* <DEDUP_REMOVED lines=8> */
[----:B------:R-:W5:Y:S01]  /*bfd0*/  @!P1 LDC.64 R12, c[0x0][0x3f8] ;  /* 0x0000fe00ff0c9b82 */ /* 0x000f620000000a00 */
[----:B-1----:R-:W-:-:S04]  /*bfe0*/  @!P6 LEA R16, P4, R101, R16, 0x2 ;  /* 0x000000106510e211 */ /* 0x002fc800078810ff */
[C---:B------:R-:W-:Y:S02]  /*bff0*/  @!P6 LEA.HI.X R17, R101.reuse, R17, R102, 0x2, P4 ;  /* 0x000000116511e211 */ /* 0x040fe400020f1466 */
[----:B--2---:R-:W-:-:S03]  /*c000*/  @!P3 LEA R14, P2, R101, R14, 0x2 ;  /* 0x0000000e650eb211 */ /* 0x004fc600078410ff */
[----:B------:R1:W-:Y:S01]  /*c010*/  @!P6 STG.E.128 desc[UR14][R16.64+0x9000], R72 ;  /* 0x009000481000e986 */ /* 0x0003e2000c101d0e */
[C---:B------:R-:W-:Y:S02]  /*c020*/  @!P3 LEA.HI.X R15, R101.reuse, R15, R102, 0x2, P2 ;  /* 0x0000000f650fb211 */ /* 0x040fe400010f1466 */
[----:B-----5:R-:W-:-:S03]  /*c030*/  @!P1 LEA R12, P0, R101, R12, 0x2 ;  /* 0x0000000c650c9211 */ /* 0x020fc600078010ff */
[----:B------:R1:W-:Y:S01]  /*c040*/  @!P3 STG.E.128 desc[UR14][R14.64+0x9100], R40 ;  /* 0x009100280e00b986 */ /* 0x0003e2000c101d0e */
[----:B------:R-:W-:-:S05]  /*c050*/  @!P1 LEA.HI.X R13, R101, R13, R102, 0x2, P0 ;  /* 0x0000000d650d9211 */ /* 0x000fca00000f1466 */
[----:B------:R1:W-:Y:S04]  /*c060*/  @!P1 STG.E.128 desc[UR14][R12.64+0x9200], R8 ;  /* 0x009200080c009986 */ /* 0x0003e8000c101d0e */
.L_x_1211:
[----:B------:R-:W-:Y:S05]  /*c070*/  BSYNC.RECONVERGENT B0 ;  /* 0x0000000000007941 */ /* 0x000fea0003800200 */
.L_x_1210:
[----:B------:R-:W-:Y:S05]  /*c080*/  @P5 EXIT ;  /* 0x000000000000594d */ /* 0x000fea0003800000 */
[----:B------:R-:W5:Y:S02]  /*c090*/  LDCU UR4, c[0x0][0x440] ;  /* 0x00008800ff0477ac */ /* 0x000f640008000800 */
[----:B-----5:R-:W-:Y:S02]  /*c0a0*/  ISETP.GE.AND P4, PT, R3, UR4, PT ;  /* 0x0000000403007c0c */ /* 0x020fe4000bf86270 */
[----:B------:R-:W-:Y:S02]  /*c0b0*/  ISETP.GE.AND P2, PT, R100, UR4, PT ;  /* 0x0000000464007c0c */ /* 0x000fe4000bf46270 */
[----:B------:R-:W-:-:S09]  /*c0c0*/  ISETP.GE.AND P0, PT, R0, UR4, PT ;  /* 0x0000000400007c0c */ /* 0x000fd2000bf06270 */
[----:B-1----:R-:W1:Y:S08]  /*c0d0*/  @!P4 LDC.64 R8, c[0x0][0x3f8] ;  /* 0x0000fe00ff08cb82 */ /* 0x002e700000000a00 */
[----:B------:R-:W5:Y:S01]  /*c0e0*/  @!P2 LDC.64 R2, c[0x0][0x3f8] ;  /* 0x0000fe00ff02ab82 */ /* 0x000f620000000a00 */
[----:B-1----:R-:W-:-:S04]  /*c0f0*/  @!P4 LEA R8, P3, R101, R8, 0x2 ;  /* 0x000000086508c211 */ /* 0x002fc800078610ff */
[C---:B------:R-:W-:Y:S02]  /*c100*/  @!P4 LEA.HI.X R9, R101.reuse, R9, R102, 0x2, P3 ;  /* 0x000000096509c211 */ /* 0x040fe400018f1466 */
[----:B-----5:R-:W-:-:S03]  /*c110*/  @!P2 LEA R2, P1, R101, R2, 0x2 ;  /* 0x000000026502a211 */ /* 0x020fc600078210ff */
        /* <DEDUP_REMOVED lines=9> */
.L_x_1212:
        /* <DEDUP_REMOVED lines=13> */
.L_x_6894:


//--------------------- .text._ZN5flash24flash_fwd_splitkv_kernelI23Flash_fwd_kernel_traitsILi192ELi64ELi64ELi4ELb0ELb0EN7cutlass6half_tE19Flash_kernel_traitsILi192ELi64ELi64ELi4ES3_EELb0ELb0ELb0ELb0ELb0ELb0ELb1ELb1EEEvNS_16Flash_fwd_paramsE --------------------------
	.section	.text._ZN5flash24flash_fwd_splitkv_kernelI23Flash_fwd_kernel_traitsILi192ELi64ELi64ELi4ELb0ELb0EN7cutlass6half_tE19Flash_kernel_traitsILi192ELi64ELi64ELi4ES3_EELb0ELb0ELb0ELb0ELb0ELb0ELb1ELb1EEEvNS_16Flash_fwd_paramsE,"ax",@progbits
	.align	128
        .global         _ZN5flash24flash_fwd_splitkv_kernelI23Flash_fwd_kernel_traitsILi192ELi64ELi64ELi4ELb0ELb0EN7cutlass6half_tE19Flash_kernel_traitsILi192ELi64ELi64ELi4ES3_EELb0ELb0ELb0ELb0ELb0ELb0ELb1ELb1EEEvNS_16Flash_fwd_paramsE
        .type           _ZN5flash24flash_fwd_splitkv_kernelI23Flash_fwd_kernel_traitsILi192ELi64ELi64ELi4ELb0ELb0EN7cutlass6half_tE19Flash_kernel_traitsILi192ELi64ELi64ELi4ES3_EELb0ELb0ELb0ELb0ELb0ELb0ELb1ELb1EEEvNS_16Flash_fwd_paramsE,@function
        .size           _ZN5flash24flash_fwd_splitkv_kernelI23Flash_fwd_kernel_traitsILi192ELi64ELi64ELi4ELb0ELb0EN7cutlass6half_tE19Flash_kernel_traitsILi192ELi64ELi64ELi4ES3_EELb0ELb0ELb0ELb0ELb0ELb0ELb1ELb1EEEvNS_16Flash_fwd_paramsE,(.L_x_6895 - _ZN5flash24flash_fwd_splitkv_kernelI23Flash_fwd_kernel_traitsILi192ELi64ELi64ELi4ELb0ELb0EN7cutlass6half_tE19Flash_kernel_traitsILi192ELi64ELi64ELi4ES3_EELb0ELb0ELb0ELb0ELb0ELb0ELb1ELb1EEEvNS_16Flash_fwd_paramsE)
        .other          _ZN5flash24flash_fwd_splitkv_kernelI23Flash_fwd_kernel_traitsILi192ELi64ELi64ELi4ELb0ELb0EN7cutlass6half_tE19Flash_kernel_traitsILi192ELi64ELi64ELi4ES3_EELb0ELb0ELb0ELb0ELb0ELb0ELb1ELb1EEEvNS_16Flash_fwd_paramsE,@"STO_CUDA_ENTRY STV_DEFAULT"
_ZN5flash24flash_fwd_splitkv_kernelI23Flash_fwd_kernel_traitsILi192ELi64ELi64ELi4ELb0ELb0EN7cutlass6half_tE19Flash_kernel_traitsILi192ELi64ELi64ELi4ES3_EELb0ELb0ELb0ELb0ELb0ELb0ELb1ELb1EEEvNS_16Flash_fwd_paramsE:
.text._ZN5flash24flash_fwd_splitkv_kernelI23Flash_fwd_kernel_traitsILi192ELi64ELi64ELi4ELb0ELb0EN7cutlass6half_tE19Flash_kernel_traitsILi192ELi64ELi64ELi4ES3_EELb0ELb0ELb0ELb0ELb0ELb0ELb1ELb1EEEvNS_16Flash_fwd_paramsE:
[----:B------:R-:W-:Y:S08]  /*0000*/  LDC R1, c[0x0][0x37c] ;  /* 0x0000df00ff017b82 */ /* 0x000ff00000000800 */
[----:B------:R-:W1:Y:S01]  /*0010*/  LDC R4, c[0x0][0x3e0] ;  /* 0x0000f800ff047b82 */ /* 0x000e620000000800 */
[----:B------:R-:W2:Y:S01]  /*0020*/  LDCU.64 UR8, c[0x0][0x460] ;  /* 0x00008c00ff0877ac */ /* 0x000ea20008000a00 */
[----:B------:R-:W-:Y:S01]  /*0030*/  IMAD.MOV.U32 R12, RZ, RZ, -0x1 ;  /* 0xffffffffff0c7424 */ /* 0x000fe200078e00ff */
[----:B------:R-:W3:Y:S05]  /*0040*/  LDCU.64 UR6, c[0x0][0x358] ;  /* 0x00006b00ff0677ac */ /* 0x000eea0008000a00 */
[----:B------:R-:W4:Y:S01]  /*0050*/  S2UR UR10, SR_CTAID.Z ;  /* 0x00000000000a79c3 */ /* 0x000f220000002700 */
[----:B------:R-:W3:Y:S01]  /*0060*/  LDCU.64 UR4, c[0x0][0x470] ;  /* 0x00008e00ff0477ac */ /* 0x000ee20008000a00 */
[----:B--2---:R-:W-:-:S04]  /*0070*/  ISETP.NE.U32.AND P1, PT, RZ, UR8, PT ;  /* 0x00000008ff007c0c */ /* 0x004fc8000bf25070 */
[----:B------:R-:W-:Y:S01]  /*0080*/  ISETP.NE.AND.EX P1, PT, RZ, UR9, PT, P1 ;  /* 0x00000009ff007c0c */ /* 0x000fe2000bf25310 */
[----:B-1----:R-:W1:Y:S01]  /*0090*/  I2F.U32.RP R6, R4 ;  /* 0x0000000400067306 */ /* 0x002e620000209000 */
[----:B------:R-:W-:-:S07]  /*00a0*/  ISETP.NE.U32.AND P2, PT, R4, RZ, PT ;  /* 0x000000ff0400720c */ /* 0x000fce0003f45070 */
[----:B-1----:R-:W1:Y:S02]  /*00b0*/  MUFU.RCP R2, R6 ;  /* 0x0000000600027308 */ /* 0x002e640000001000 */
[----:B-1----:R-:W-:Y:S01]  /*00c0*/  VIADD R2, R2, 0xffffffe ;  /* 0x0ffffffe02027836 */ /* 0x002fe20000000000 */
[----:B------:R-:W1:Y:S05]  /*00d0*/  LDC.64 R6, c[0x0][0x460] ;  /* 0x00011800ff067b82 */ /* 0x000e6a0000000a00 */
[----:B------:R-:W2:Y:S02]  /*00e0*/  F2I.FTZ.U32.TRUNC.NTZ R3, R2 ;  /* 0x0000000200037305 */ /* 0x000ea4000021f000 */
[----:B--2---:R-:W-:-:S02]  /*00f0*/  IMAD.MOV R0, RZ, RZ, -R3 ;  /* 0x000000ffff007224 */ /* 0x004fc400078e0a03 */
[----:B------:R-:W-:Y:S02]  /*0100*/  IMAD.MOV.U32 R2, RZ, RZ, RZ ;  /* 0x000000ffff027224 */ /* 0x000fe400078e00ff */
[----:B------:R-:W-:-:S04]  /*0110*/  IMAD R5, R0, R4, RZ ;  /* 0x0000000400057224 */ /* 0x000fc800078e02ff */
[----:B------:R-:W-:Y:S02]  /*0120*/  IMAD.HI.U32 R5, R3, R5, R2 ;  /* 0x0000000503057227 */ /* 0x000fe400078e0002 */
[----:B------:R-:W2:Y:S04]  /*0130*/  LDC.64 R2, c[0x0][0x478] ;  /* 0x00011e00ff027b82 */ /* 0x000ea80000000a00 */
        /* <DEDUP_REMOVED lines=10> */
[----:B--2---:R-:W-:Y:S02]  /*01e0*/  ISETP.NE.U32.AND P3, PT, R2, RZ, PT ;  /* 0x000000ff0200720c */ /* 0x004fe40003f65070 */
[----:B------:R-:W-:Y:S02]  /*01f0*/  @!P2 LOP3.LUT R203, RZ, R4, RZ, 0x33, !PT ;  /* 0x00000004ffcba212 */ /* 0x000fe400078e33ff */
[----:B------:R-:W-:-:S03]  /*0200*/  ISETP.NE.AND.EX P3, PT, R3, RZ, PT, P3 ;  /* 0x000000ff0300720c */ /* 0x000fc60003f65330 */
[----:B-1----:R-:W-:-:S04]  /*0210*/  IMAD.WIDE.U32 R14, R203, 0x4, R6 ;  /* 0x00000004cb0e7825 */ /* 0x002fc800078e0006 */
[----:B------:R-:W-:Y:S01]  /*0220*/  IMAD.SHL.U32 R7, R203, 0x4, RZ ;  /* 0x00000004cb077824 */ /* 0x000fe200078e00ff */
[----:B---3--:R-:W2:Y:S01]  /*0230*/  @P0 LDG.E R12, desc[UR6][R14.64] ;  /* 0x000000060e0c0981 */ /* 0x008ea2000c1e1900 */
[----:B------:R-:W-:Y:S02]  /*0240*/  SHF.R.U32.HI R0, RZ, 0x1e, R203 ;  /* 0x0000001eff007819 */ /* 0x000fe400000116cb */
[----:B------:R-:W-:Y:S01]  /*0250*/  ISETP.NE.U32.AND P4, PT, RZ, UR4, PT ;  /* 0x00000004ff007c0c */ /* 0x000fe2000bf85070 */
[----:B------:R1:W2:Y:S01]  /*0260*/  @P1 LDG.E R5, desc[UR6][R14.64+0x4] ;  /* 0x000004060e051981 */ /* 0x0002a2000c1e1900 */
[C---:B------:R-:W-:Y:S01]  /*0270*/  @P3 IADD3 R10, P0, PT, R7.reuse, R2, RZ ;  /* 0x00000002070a3210 */ /* 0x040fe20007f1e0ff */
[----:B------:R-:W-:Y:S01]  /*0280*/  IMAD.MOV.U32 R8, RZ, RZ, RZ ;  /* 0x000000ffff087224 */ /* 0x000fe200078e00ff */
[----:B------:R-:W-:Y:S02]  /*0290*/  IADD3 R112, P2, PT, R7, UR4, RZ ;  /* 0x0000000407707c10 */ /* 0x000fe4000ff5e0ff */
[----:B------:R-:W-:Y:S01]  /*02a0*/  ISETP.NE.AND.EX P4, PT, RZ, UR5, PT, P4 ;  /* 0x00000005ff007c0c */ /* 0x000fe2000bf85340 */
[C---:B------:R-:W-:Y:S01]  /*02b0*/  @P3 IMAD.X R11, R0.reuse, 0x1, R3, P0 ;  /* 0x00000001000b3824 */ /* 0x040fe200000e0603 */
[----:B------:R-:W3:Y:S01]  /*02c0*/  LDCU.U8 UR4, c[0x0][0x532] ;  /* 0x0000a640ff0477ac */ /* 0x000ee20008000000 */
[----:B------:R-:W4:Y:S01]  /*02d0*/  LDC.64 R2, c[0x0][0x468] ;  /* 0x00011a00ff027b82 */ /* 0x000f220000000a00 */
[----:B------:R-:W-:Y:S01]  /*02e0*/  IADD3.X R113, PT, PT, R0, UR5, RZ, P2, !PT ;  /* 0x0000000500717c10 */ /* 0x000fe200097fe4ff */
[----:B------:R-:W-:-:S02]  /*02f0*/  IMAD.MOV.U32 R9, RZ, RZ, -0x1 ;  /* 0xffffffffff097424 */ /* 0x000fc400078e00ff */
[----:B------:R1:W5:Y:S06]  /*0300*/  @P3 LDG.E R11, desc[UR6][R10.64] ;  /* 0x000000060a0b3981 */ /* 0x00036c000c1e1900 */
[----:B------:R1:W5:Y:S01]  /*0310*/  @P4 LDG.E R8, desc[UR6][R112.64] ;  /* 0x0000000670084981 */ /* 0x000362000c1e1900 */
[----:B---3--:R-:W-:Y:S02]  /*0320*/  ISETP.NE.AND P2, PT, RZ, UR4, PT ;  /* 0x00000004ff007c0c */ /* 0x008fe4000bf45270 */
[----:B----4-:R-:W-:Y:S02]  /*0330*/  ISETP.EQ.U32.AND P5, PT, R2, RZ, PT ;  /* 0x000000ff0200720c */ /* 0x010fe40003fa2070 */
[----:B------:R-:W-:-:S02]  /*0340*/  IADD3 R16, P0, PT, R7, R2, RZ ;  /* 0x0000000207107210 */ /* 0x000fc40007f1e0ff */
[----:B------:R-:W-:-:S03]  /*0350*/  ISETP.EQ.OR.EX P5, PT, R3, RZ, !P2, P5 ;  /* 0x000000ff0300720c */ /* 0x000fc600057a2750 */
[----:B------:R-:W-:-:S10]  /*0360*/  IMAD.X R17, R0, 0x1, R3, P0 ;  /* 0x0000000100117824 */ /* 0x000fd400000e0603 */
[----:B------:R3:W5:Y:S01]  /*0370*/  @!P5 LDG.E R9, desc[UR6][R16.64] ;  /* 0x000000061009d981 */ /* 0x000762000c1e1900 */
[----:B------:R-:W-:Y:S01]  /*0380*/  ISETP.NE.U32.AND P0, PT, R2, RZ, PT ;  /* 0x000000ff0200720c */ /* 0x000fe20003f05070 */
[----:B------:R-:W4:Y:S01]  /*0390*/  @!P1 LDC R202, c[0x0][0x434] ;  /* 0x00010d00ffca9b82 */ /* 0x000f220000000800 */
[----:B------:R-:W3:Y:S02]  /*03a0*/  S2R R13, SR_CTAID.X ;  /* 0x00000000000d7919 */ /* 0x000ee40000002500 */
[----:B------:R-:W-:-:S13]  /*03b0*/  ISETP.NE.AND.EX P0, PT, R3, RZ, PT, P0 ;  /* 0x000000ff0300720c */ /* 0x000fda0003f05300 */
[----:B-1----:R-:W1:Y:S01]  /*03c0*/  @!P0 LDC R15, c[0x0][0x438] ;  /* 0x00010e00ff0f8b82 */ /* 0x002e620000000800 */
[----:B---3--:R-:W-:Y:S02]  /*03d0*/  IMAD.SHL.U32 R107, R13, 0x40, RZ ;  /* 0x000000400d6b7824 */ /* 0x008fe400078e00ff */
[----:B--2---:R-:W-:-:S05]  /*03e0*/  @P1 IMAD.IADD R202, R5, 0x1, -R12 ;  /* 0x0000000105ca1824 */ /* 0x004fca00078e0a0c */
[----:B----4-:R-:W-:Y:S01]  /*03f0*/  ISETP.GT.AND P1, PT, R202, R107, PT ;  /* 0x0000006bca00720c */ /* 0x010fe20003f24270 */
[----:B-1----:R-:W-:-:S12]  /*0400*/  @!P0 BRA `(.L_x_1213) ;  /* 0x00000000000c8947 */ /* 0x002fd80003800000 */
[----:B------:R-:W2:Y:S02]  /*0410*/  @P2 LDG.E R2, desc[UR6][R16.64+0x4] ;  /* 0x0000040610022981 */ /* 0x000ea4000c1e1900 */
[----:B--2--5:R-:W-:-:S06]  /*0420*/  @P2 IADD3 R15, PT, PT, R2, -R9, RZ ;  /* 0x80000009020f2210 */ /* 0x024fcc0007ffe0ff */
[----:B------:R1:W5:Y:S02]  /*0430*/  @!P2 LDG.E R15, desc[UR6][R16.64] ;  /* 0x00000006100fa981 */ /* 0x000364000c1e1900 */
.L_x_1213:
[----:B------:R-:W-:Y:S05]  /*0440*/  @!P1 EXIT ;  /* 0x000000000000994d */ /* 0x000fea0003800000 */
[----:B------:R-:W2:Y:S01]  /*0450*/  LDC R6, c[0x0][0x374] ;  /* 0x0000dd00ff067b82 */ /* 0x000ea20000000800 */
[--C-:B-----5:R-:W-:Y:S01]  /*0460*/  IMAD.IADD R68, R15, 0x1, -R8.reuse ;  /* 0x000000010f447824 */ /* 0x120fe200078e0a08 */
[----:B------:R-:W3:Y:S01]  /*0470*/  S2R R62, SR_TID.X ;  /* 0x00000000003e7919 */ /* 0x000ee20000002100 */
[----:B------:R-:W-:Y:S02]  /*0480*/  @P3 IMAD.IADD R64, R11, 0x1, -R8 ;  /* 0x000000010b403824 */ /* 0x000fe400078e0a08 */
[----:B------:R-:W-:-:S03]  /*0490*/  IMAD.MOV R15, RZ, RZ, -R203 ;  /* 0x000000ffff0f7224 */ /* 0x000fc600078e0acb */
[----:B------:R-:W4:Y:S01]  /*04a0*/  LDC R2, c[0x0][0x438] ;  /* 0x00010e00ff027b82 */ /* 0x000f220000000800 */
[----:B------:R-:W-:-:S07]  /*04b0*/  IMAD R15, R4, R15, UR10 ;  /* 0x0000000a040f7e24 */ /* 0x000fce000f8e020f */
[----:B-1----:R-:W1:Y:S01]  /*04c0*/  @!P3 LDC R16, c[0x0][0x43c] ;  /* 0x00010f00ff10bb82 */ /* 0x002e620000000800 */
[-C--:B--2---:R-:W-:Y:S02]  /*04d0*/  IABS R14, R6.reuse ;  /* 0x00000006000e7213 */ /* 0x084fe40000000000 */
[----:B------:R-:W-:Y:S02]  /*04e0*/  IABS R17, R6 ;  /* 0x0000000600117213 */ /* 0x000fe40000000000 */
[----:B------:R-:W2:Y:S03]  /*04f0*/  I2F.RP R10, R14 ;  /* 0x0000000e000a7306 */ /* 0x000ea60000209400 */
[----:B------:R-:W-:Y:S02]  /*0500*/  IMAD.MOV R17, RZ, RZ, -R17 ;  /* 0x000000ffff117224 */ /* 0x000fe400078e0a11 */
[----:B----4-:R-:W-:-:S05]  /*0510*/  VIADD R2, R2, 0x3f ;  /* 0x0000003f02027836 */ /* 0x010fca0000000000 */
[----:B------:R-:W-:-:S04]  /*0520*/  SHF.R.S32.HI R19, RZ, 0x1f, R2 ;  /* 0x0000001fff137819 */ /* 0x000fc80000011402 */
[----:B------:R-:W-:Y:S01]  /*0530*/  LEA.HI R19, R19, R2, RZ, 0x6 ;  /* 0x0000000213137211 */ /* 0x000fe200078f30ff */
[----:B--2---:R-:W2:Y:S01]  /*0540*/  MUFU.RCP R3, R10 ;  /* 0x0000000a00037308 */ /* 0x004ea20000001000 */
[----:B------:R-:W-:Y:S02]  /*0550*/  IMAD.MOV.U32 R2, RZ, RZ, RZ ;  /* 0x000000ffff027224 */ /* 0x000fe400078e00ff */
[----:B------:R-:W-:-:S05]  /*0560*/  LEA.HI.SX32 R19, R19, R6, 0x1a ;  /* 0x0000000613137211 */ /* 0x000fca00078fd2ff */
[----:B------:R-:W-:Y:S02]  /*0570*/  VIADD R19, R19, 0xffffffff ;  /* 0xffffffff13137836 */ /* 0x000fe40000000000 */
[----:B--2---:R-:W-:-:S06]  /*0580*/  VIADD R3, R3, 0xffffffe ;  /* 0x0ffffffe03037836 */ /* 0x004fcc0000000000 */
[----:B------:R-:W2:Y:S02]  /*0590*/  F2I.FTZ.U32.TRUNC.NTZ R3, R3 ;  /* 0x0000000300037305 */ /* 0x000ea4000021f000 */
[----:B--2---:R-:W-:-:S04]  /*05a0*/  IMAD.MOV R5, RZ, RZ, -R3 ;  /* 0x000000ffff057224 */ /* 0x004fc800078e0a03 */
[----:B------:R-:W-:Y:S01]  /*05b0*/  IMAD R10, R5, R14, RZ ;  /* 0x0000000e050a7224 */ /* 0x000fe200078e02ff */
[----:B------:R-:W-:Y:S02]  /*05c0*/  IABS R5, R19 ;  /* 0x0000001300057213 */ /* 0x000fe40000000000 */
[----:B------:R-:W-:Y:S01]  /*05d0*/  LOP3.LUT R19, R19, R6, RZ, 0x3c, !PT ;  /* 0x0000000613137212 */ /* 0x000fe200078e3cff */
[----:B------:R-:W-:Y:S02]  /*05e0*/  IMAD.HI.U32 R10, R3, R10, R2 ;  /* 0x0000000a030a7227 */ /* 0x000fe400078e0002 */
[----:B------:R-:W2:Y:S01]  /*05f0*/  @!P3 LDC.64 R2, c[0x0][0x488] ;  /* 0x00012200ff02bb82 */ /* 0x000ea20000000a00 */
[----:B------:R-:W-:-:S03]  /*0600*/  ISETP.GE.AND P0, PT, R19, RZ, PT ;  /* 0x000000ff1300720c */ /* 0x000fc60003f06270 */
[----:B------:R-:W-:-:S04]  /*0610*/  IMAD.HI.U32 R10, R10, R5, RZ ;  /* 0x000000050a0a7227 */ /* 0x000fc800078e00ff */
[----:B------:R-:W-:Y:S02]  /*0620*/  IMAD R17, R10, R17, R5 ;  /* 0x000000110a117224 */ /* 0x000fe400078e0205 */
[----:B------:R-:W4:Y:S03]  /*0630*/  S2R R5, SR_CTAID.Y ;  /* 0x0000000000057919 */ /* 0x000f260000002600 */
[----:B------:R-:W-:Y:S02]  /*0640*/  ISETP.GT.U32.AND P1, PT, R14, R17, PT ;  /* 0x000000110e00720c */ /* 0x000fe40003f24070 */
[----:B--2---:R-:W-:-:S11]  /*0650*/  @!P3 ISETP.NE.U32.AND P2, PT, R2, RZ, PT ;  /* 0x000000ff0200b20c */ /* 0x004fd60003f45070 */
[----:B------:R-:W-:Y:S01]  /*0660*/  @!P1 IMAD.IADD R17, R17, 0x1, -R14 ;  /* 0x0000000111119824 */ /* 0x000fe200078e0a0e */
[----:B------:R-:W-:Y:S02]  /*0670*/  @!P1 IADD3 R10, PT, PT, R10, 0x1, RZ ;  /* 0x000000010a0a9810 */ /* 0x000fe40007ffe0ff */
[----:B------:R-:W-:Y:S02]  /*0680*/  @!P3 ISETP.NE.AND.EX P2, PT, R3, RZ, PT, P2 ;  /* 0x000000ff0300b20c */ /* 0x000fe40003f45320 */
[----:B------:R-:W-:Y:S02]  /*0690*/  ISETP.GE.U32.AND P5, PT, R17, R14, PT ;  /* 0x0000000e1100720c */ /* 0x000fe40003fa6070 */
[----:B-1----:R-:W-:Y:S02]  /*06a0*/  @!P3 SEL R3, R16, RZ, P2 ;  /* 0x000000ff1003b207 */ /* 0x002fe40001000000 */
[----:B------:R-:W-:-:S03]  /*06b0*/  ISETP.NE.AND P1, PT, R6, RZ, PT ;  /* 0x000000ff0600720c */ /* 0x000fc60003f25270 */
[----:B------:R-:W-:-:S05]  /*06c0*/  @!P3 IMAD.IADD R64, R68, 0x1, R3 ;  /* 0x000000014440b824 */ /* 0x000fca00078e0203 */
[----:B------:R-:W-:Y:S01]  /*06d0*/  IADD3 R3, PT, PT, R64, 0x3f, RZ ;  /* 0x0000003f40037810 */ /* 0x000fe20007ffe0ff */
[----:B------:R-:W-:-:S03]  /*06e0*/  @P5 VIADD R10, R10, 0x1 ;  /* 0x000000010a0a5836 */ /* 0x000fc60000000000 */
[----:B------:R-:W-:Y:S01]  /*06f0*/  SHF.R.S32.HI R2, RZ, 0x1f, R3 ;  /* 0x0000001fff027819 */ /* 0x000fe20000011403 */
[----:B------:R-:W-:Y:S01]  /*0700*/  @!P0 IMAD.MOV R10, RZ, RZ, -R10 ;  /* 0x000000ffff0a8224 */ /* 0x000fe200078e0a0a */
[----:B------:R-:W-:Y:S02]  /*0710*/  @!P1 LOP3.LUT R10, RZ, R6, RZ, 0x33, !PT ;  /* 0x00000006ff0a9212 */ /* 0x000fe400078e33ff */
[----:B------:R-:W-:-:S03]  /*0720*/  LEA.HI R2, R2, R3, RZ, 0x6 ;  /* 0x0000000302027211 */ /* 0x000fc600078f30ff */
[----:B----4-:R-:W-:Y:S01]  /*0730*/  IMAD R194, R10, R5, RZ ;  /* 0x000000050ac27224 */ /* 0x010fe200078e02ff */
[----:B------:R-:W-:-:S04]  /*0740*/  SHF.R.S32.HI R133, RZ, 0x6, R2 ;  /* 0x00000006ff857819 */ /* 0x000fc80000011402 */
[----:B------:R-:W-:-:S04]  /*0750*/  VIADDMNMX R133, R194, R10, R133, PT ;  /* 0x0000000ac2857246 */ /* 0x000fc80003800185 */
[----:B------:R-:W-:-:S13]  /*0760*/  ISETP.GE.AND P0, PT, R194, R133, PT ;  /* 0x00000085c200720c */ /* 0x000fda0003f06270 */
[----:B---3--:R-:W-:Y:S05]  /*0770*/  @!P0 BRA `(.L_x_1214) ;  /* 0x0000000c00408947 */ /* 0x008fea0003800000 */
[----:B------:R-:W1:Y:S01]  /*0780*/  LDC.64 R2, c[0x0][0x430] ;  /* 0x00010c00ff027b82 */ /* 0x000e620000000a00 */
[----:B------:R-:W2:Y:S01]  /*0790*/  LDCU UR4, c[0x0][0x44c] ;  /* 0x00008980ff0477ac */ /* 0x000ea20008000800 */
[----:B------:R-:W-:Y:S01]  /*07a0*/  IMAD.SHL.U32 R17, R62, 0x4, RZ ;  /* 0x000000043e117824 */ /* 0x000fe200078e00ff */
[----:B------:R-:W-:Y:S01]  /*07b0*/  SHF.R.U32.HI R62, RZ, 0x4, R62 ;  /* 0x00000004ff3e7819 */ /* 0x000fe2000001163e */
[----:B------:R-:W-:Y:S01]  /*07c0*/  IMAD.IADD R9, R202, 0x1, -R107 ;  /* 0x00000001ca097824 */ /* 0x000fe200078e0a6b */
[----:B------:R-:W-:Y:S02]  /*07d0*/  BSSY.RECONVERGENT B0, `(.L_x_1215) ;  /* 0x000001e000007945 */ /* 0x000fe40003800200 */
[----:B------:R-:W-:Y:S01]  /*07e0*/  LOP3.LUT R17, R17, 0x3c, RZ, 0xc0, !PT ;  /* 0x0000003c11117812 */ /* 0x000fe200078ec0ff */
[C---:B------:R-:W-:Y:S01]  /*07f0*/  VIADD R18, R62.reuse, 0x8 ;  /* 0x000000083e127836 */ /* 0x040fe20000000000 */
[CC--:B------:R-:W-:Y:S01]  /*0800*/  ISETP.GE.AND P4, PT, R62.reuse, R9.reuse, PT ;  /* 0x000000093e00720c */ /* 0x0c0fe20003f86270 */
[C---:B------:R-:W-:Y:S01]  /*0810*/  VIADD R14, R62.reuse, 0x18 ;  /* 0x000000183e0e7836 */ /* 0x040fe20000000000 */
[C---:B------:R-:W-:Y:S01]  /*0820*/  IADD3 R16, PT, PT, R62.reuse, 0x10, RZ ;  /* 0x000000103e107810 */ /* 0x040fe20007ffe0ff */
[----:B------:R-:W-:Y:S01]  /*0830*/  IMAD R11, R62, 0xc0, R17 ;  /* 0x000000c03e0b7824 */ /* 0x000fe200078e0211 */
[----:B------:R-:W-:-:S02]  /*0840*/  ISETP.GE.AND P3, PT, R18, R9, PT ;  /* 0x000000091200720c */ /* 0x000fc40003f66270 */
[-C--:B------:R-:W-:Y:S02]  /*0850*/  ISETP.GE.AND P2, PT, R16, R9.reuse, PT ;  /* 0x000000091000720c */ /* 0x080fe40003f46270 */
[----:B------:R-:W-:Y:S02]  /*0860*/  ISETP.GE.AND P1, PT, R14, R9, PT ;  /* 0x000000090e00720c */ /* 0x000fe40003f26270 */
[----:B------:R-:W-:Y:S02]  /*0870*/  IADD3 R12, PT, PT, R62, 0x20, RZ ;  /* 0x000000203e0c7810 */ /* 0x000fe40007ffe0ff */
[----:B------:R-:W-:Y:S01]  /*0880*/  LOP3.LUT R13, R17, 0x80, RZ, 0xfc, !PT ;  /* 0x00000080110d7812 */ /* 0x000fe200078efcff */
[----:B-1----:R-:W-:-:S04]  /*0890*/  IMAD R2, R5, R2, R203 ;  /* 0x0000000205027224 */ /* 0x002fc800078e02cb */
[----:B------:R-:W-:Y:S01]  /*08a0*/  IMAD R4, R2, R4, R15 ;  /* 0x0000000402047224 */ /* 0x000fe200078e020f */
[----:B------:R-:W-:-:S03]  /*08b0*/  LOP3.LUT R15, R17, 0x40, RZ, 0xfc, !PT ;  /* 0x00000040110f7812 */ /* 0x000fc600078efcff */
        /* <DEDUP_REMOVED lines=15> */
.L_x_1216:
[----:B------:R-:W-:Y:S05]  /*09b0*/  BSYNC.RECONVERGENT B0 ;  /* 0x0000000000007941 */ /* 0x000fea0003800200 */
.L_x_1215:
        /* <DEDUP_REMOVED lines=20> */
.L_x_1218:
[----:B------:R-:W-:Y:S05]  /*0b00*/  BSYNC.RECONVERGENT B0 ;  /* 0x0000000000007941 */ /* 0x000fea0003800200 */
.L_x_1217:
        /* <DEDUP_REMOVED lines=20> */
.L_x_1220:
[----:B------:R-:W-:Y:S05]  /*0c50*/  BSYNC.RECONVERGENT B0 ;  /* 0x0000000000007941 */ /* 0x000fea0003800200 */
.L_x_1219:
        /* <DEDUP_REMOVED lines=20> */
.L_x_1222:
[----:B------:R-:W-:Y:S05]  /*0da0*/  BSYNC.RECONVERGENT B0 ;  /* 0x0000000000007941 */ /* 0x000fea0003800200 */
.L_x_1221:
        /* <DEDUP_REMOVED lines=19> */
.L_x_1224:
[----:B------:R-:W-:Y:S05]  /*0ee0*/  BSYNC.RECONVERGENT B0 ;  /* 0x0000000000007941 */ /* 0x000fea0003800200 */
.L_x_1223:
        /* <DEDUP_REMOVED lines=18> */
.L_x_1226:
[----:B------:R-:W-:Y:S05]  /*1010*/  BSYNC.RECONVERGENT B0 ;  /* 0x0000000000007941 */ /* 0x000fea0003800200 */
.L_x_1225:
        /* <DEDUP_REMOVED lines=18> */
.L_x_1228:
[----:B------:R-:W-:Y:S05]  /*1140*/  BSYNC.RECONVERGENT B0 ;  /* 0x0000000000007941 */ /* 0x000fea0003800200 */
.L_x_1227:
        /* <DEDUP_REMOVED lines=18> */
.L_x_1230:
[----:B------:R-:W-:Y:S05]  /*1270*/  BSYNC.RECONVERGENT B0 ;  /* 0x0000000000007941 */ /* 0x000fea0003800200 */
.L_x_1229:
        /* <DEDUP_REMOVED lines=32> */
.L_x_1214:
        /* <DEDUP_REMOVED lines=11> */
.L_x_1231:
[----:B------:R-:W-:Y:S05]  /*1530*/  BRA.U !UP0, `(.L_x_1232) ;  /* 0x0000000508987547 */ /* 0x000fea000b800000 */
[----:B-----5:R-:W1:Y:S01]  /*1540*/  LDC R5, c[0x0][0x4f0] ;  /* 0x00013c00ff057b82 */ /* 0x020e620000000800 */
[----:B------:R-:W-:Y:S01]  /*1550*/  LEA R8, R133, 0xffffffc0, 0x6 ;  /* 0xffffffc085087811 */ /* 0x000fe200078e30ff */
[----:B------:R-:W2:Y:S03]  /*1560*/  LDCU.64 UR4, c[0x0][0x4e8] ;  /* 0x00009d00ff0477ac */ /* 0x000ea60008000a00 */
[----:B------:R-:W-:Y:S01]  /*1570*/  IABS R0, R8 ;  /* 0x0000000800007213 */ /* 0x000fe20000000000 */
[----:B------:R-:W3:Y:S01]  /*1580*/  LDCU.64 UR8, c[0x0][0x3a0] ;  /* 0x00007400ff0877ac */ /* 0x000ee20008000a00 */
[----:B------:R-:W-:Y:S01]  /*1590*/  MOV R10, RZ ;  /* 0x000000ff000a7202 */ /* 0x000fe20000000f00 */
[----:B------:R-:W4:Y:S01]  /*15a0*/  LDCU.64 UR14, c[0x0][0x3b8] ;  /* 0x00007700ff0e77ac */ /* 0x000f220008000a00 */
[----:B-1----:R-:W-:-:S04]  /*15b0*/  IABS R3, R5 ;  /* 0x0000000500037213 */ /* 0x002fc80000000000 */
[----:B------:R-:W1:Y:S08]  /*15c0*/  I2F.RP R4, R3 ;  /* 0x0000000300047306 */ /* 0x000e700000209400 */
[----:B-1----:R-:W1:Y:S02]  /*15d0*/  MUFU.RCP R6, R4 ;  /* 0x0000000400067308 */ /* 0x002e640000001000 */
[----:B-1----:R-:W-:-:S06]  /*15e0*/  IADD3 R6, PT, PT, R6, 0xffffffe, RZ ;  /* 0x0ffffffe06067810 */ /* 0x002fcc0007ffe0ff */
[----:B------:R-:W1:Y:S02]  /*15f0*/  F2I.FTZ.U32.TRUNC.NTZ R7, R6 ;  /* 0x0000000600077305 */ /* 0x000e64000021f000 */
[----:B-1----:R-:W-:Y:S01]  /*1600*/  IMAD.MOV R2, RZ, RZ, -R7 ;  /* 0x000000ffff027224 */ /* 0x002fe200078e0a07 */
[----:B------:R-:W-:-:S03]  /*1610*/  MOV R6, RZ ;  /* 0x000000ff00067202 */ /* 0x000fc60000000f00 */
[----:B------:R-:W-:-:S04]  /*1620*/  IMAD R2, R2, R3, RZ ;  /* 0x0000000302027224 */ /* 0x000fc800078e02ff */
[----:B------:R-:W-:-:S04]  /*1630*/  IMAD.HI.U32 R7, R7, R2, R6 ;  /* 0x0000000207077227 */ /* 0x000fc800078e0006 */
[----:B------:R-:W-:-:S04]  /*1640*/  IMAD.MOV.U32 R2, RZ, RZ, R0 ;  /* 0x000000ffff027224 */ /* 0x000fc800078e0000 */
[----:B------:R-:W-:-:S04]  /*1650*/  IMAD.HI.U32 R4, R7, R2, RZ ;  /* 0x0000000207047227 */ /* 0x000fc800078e00ff */
[----:B--2---:R-:W-:Y:S01]  /*1660*/  IMAD.WIDE.U32 R6, R203, UR4, RZ ;  /* 0x00000004cb067c25 */ /* 0x004fe2000f8e00ff */
[----:B------:R-:W-:-:S03]  /*1670*/  IADD3 R0, PT, PT, -R4, RZ, RZ ;  /* 0x000000ff04007210 */ /* 0x000fc60007ffe1ff */
[----:B------:R-:W-:Y:S01]  /*1680*/  IMAD R205, R203, UR5, R7 ;  /* 0x00000005cbcd7c24 */ /* 0x000fe2000f8e0207 */
[----:B------:R-:W1:Y:S01]  /*1690*/  LDCU.64 UR4, c[0x0][0x3a8] ;  /* 0x00007500ff0477ac */ /* 0x000e620008000a00 */
[----:B------:R-:W-:-:S05]  /*16a0*/  IMAD R0, R3, R0, R2 ;  /* 0x0000000003007224 */ /* 0x000fca00078e0202 */
[----:B------:R-:W-:-:S13]  /*16b0*/  ISETP.GT.U32.AND P2, PT, R3, R0, PT ;  /* 0x000000000300720c */ /* 0x000fda0003f44070 */
[----:B------:R-:W-:Y:S01]  /*16c0*/  @!P2 IMAD.IADD R0, R0, 0x1, -R3 ;  /* 0x000000010000a824 */ /* 0x000fe200078e0a03 */
[----:B------:R-:W-:Y:S02]  /*16d0*/  @!P2 IADD3 R4, PT, PT, R4, 0x1, RZ ;  /* 0x000000010404a810 */ /* 0x000fe40007ffe0ff */
[----:B------:R-:W-:Y:S02]  /*16e0*/  ISETP.NE.AND P2, PT, R5, RZ, PT ;  /* 0x000000ff0500720c */ /* 0x000fe40003f45270 */
[----:B------:R-:W-:Y:S02]  /*16f0*/  ISETP.GE.U32.AND P0, PT, R0, R3, PT ;  /* 0x000000030000720c */ /* 0x000fe40003f06070 */
[----:B------:R-:W-:-:S04]  /*1700*/  LOP3.LUT R0, R8, R5, RZ, 0x3c, !PT ;  /* 0x0000000508007212 */ /* 0x000fc800078e3cff */
[----:B------:R-:W-:Y:S02]  /*1710*/  ISETP.GE.AND P1, PT, R0, RZ, PT ;  /* 0x000000ff0000720c */ /* 0x000fe40003f26270 */
[----:B------:R-:W2:Y:S05]  /*1720*/  LDC R0, c[0x0][0x3e8] ;  /* 0x0000fa00ff007b82 */ /* 0x000eaa0000000800 */
[----:B------:R-:W-:Y:S01]  /*1730*/  @P0 VIADD R4, R4, 0x1 ;  /* 0x0000000104040836 */ /* 0x000fe20000000000 */
[----:B------:R-:W-:-:S04]  /*1740*/  LEA R204, P0, R6, UR12, 0x2 ;  /* 0x0000000c06cc7c11 */ /* 0x000fc8000f8010ff */
[----:B------:R-:W-:Y:S02]  /*1750*/  MOV R3, R4 ;  /* 0x0000000400037202 */ /* 0x000fe40000000f00 */
[----:B------:R-:W-:-:S03]  /*1760*/  LEA.HI.X R205, R6, UR13, R205, 0x2, P0 ;  /* 0x0000000d06cd7c11 */ /* 0x000fc600080f14cd */
[----:B------:R-:W-:Y:S01]  /*1770*/  @!P1 IMAD.MOV R3, RZ, RZ, -R3 ;  /* 0x000000ffff039224 */ /* 0x000fe200078e0a03 */
[----:B------:R-:W-:-:S05]  /*1780*/  @!P2 LOP3.LUT R3, RZ, R5, RZ, 0x33, !PT ;  /* 0x00000005ff03a212 */ /* 0x000fca00078e33ff */
[----:B------:R-:W-:-:S05]  /*1790*/  IMAD.WIDE R16, R3, 0x4, R204 ;  /* 0x0000000403107825 */ /* 0x000fca00078e02cc */
[----:B------:R-:W3:Y:S01]  /*17a0*/  LDG.E R6, desc[UR6][R16.64] ;  /* 0x0000000610067981 */ /* 0x000ee2000c1e1900 */
[----:B--2---:R-:W-:Y:S02]  /*17b0*/  IABS R2, R0 ;  /* 0x0000000000027213 */ /* 0x004fe40000000000 */
[----:B------:R-:W-:Y:S02]  /*17c0*/  IADD3 R3, PT, PT, -R3, RZ, RZ ;  /* 0x000000ff03037210 */ /* 0x000fe40007ffe1ff */
[----:B------:R-:W2:Y:S03]  /*17d0*/  I2F.RP R14, R2 ;  /* 0x00000002000e7306 */ /* 0x000ea60000209400 */
[----:B------:R-:W-:-:S05]  /*17e0*/  IMAD R8, R5, R3, R8 ;  /* 0x0000000305087224 */ /* 0x000fca00078e0208 */
[----:B------:R-:W-:Y:S01]  /*17f0*/  SHF.R.S32.HI R5, RZ, 0x1f, R8 ;  /* 0x0000001fff057819 */ /* 0x000fe20000011408 */
[----:B--2---:R-:W2:Y:S02]  /*1800*/  MUFU.RCP R11, R14 ;  /* 0x0000000e000b7308 */ /* 0x004ea40000001000 */
[----:B--2---:R-:W-:-:S06]  /*1810*/  IADD3 R11, PT, PT, R11, 0xffffffe, RZ ;  /* 0x0ffffffe0b0b7810 */ /* 0x004fcc0007ffe0ff */
[----:B------:R-:W2:Y:S02]  /*1820*/  F2I.FTZ.U32.TRUNC.NTZ R11, R11 ;  /* 0x0000000b000b7305 */ /* 0x000ea4000021f000 */
[----:B--2---:R-:W-:-:S04]  /*1830*/  IMAD.MOV R4, RZ, RZ, -R11 ;  /* 0x000000ffff047224 */ /* 0x004fc800078e0a0b */
[----:B------:R-:W-:Y:S01]  /*1840*/  IMAD R7, R4, R2, RZ ;  /* 0x0000000204077224 */ /* 0x000fe200078e02ff */
[----:B------:R-:W-:-:S03]  /*1850*/  IABS R4, R15 ;  /* 0x0000000f00047213 */ /* 0x000fc60000000000 */
[----:B------:R-:W-:-:S04]  /*1860*/  IMAD.HI.U32 R10, R11, R7, R10 ;  /* 0x000000070b0a7227 */ /* 0x000fc800078e000a */
[----:B------:R-:W-:-:S04]  /*1870*/  IMAD.MOV.U32 R9, RZ, RZ, R4 ;  /* 0x000000ffff097224 */ /* 0x000fc800078e0004 */
[----:B------:R-:W-:-:S05]  /*1880*/  IMAD.HI.U32 R4, R10, R9, RZ ;  /* 0x000000090a047227 */ /* 0x000fca00078e00ff */
[----:B------:R-:W-:-:S05]  /*1890*/  IADD3 R7, PT, PT, -R4, RZ, RZ ;  /* 0x000000ff04077210 */ /* 0x000fca0007ffe1ff */
[----:B------:R-:W-:-:S05]  /*18a0*/  IMAD R9, R2, R7, R9 ;  /* 0x0000000702097224 */ /* 0x000fca00078e0209 */
[----:B------:R-:W-:-:S13]  /*18b0*/  ISETP.GT.U32.AND P0, PT, R2, R9, PT ;  /* 0x000000090200720c */ /* 0x000fda0003f04070 */
[----:B------:R-:W-:Y:S01]  /*18c0*/  @!P0 IMAD.IADD R9, R9, 0x1, -R2 ;  /* 0x0000000109098824 */ /* 0x000fe200078e0a02 */
[----:B------:R-:W-:-:S04]  /*18d0*/  @!P0 IADD3 R4, PT, PT, R4, 0x1, RZ ;  /* 0x0000000104048810 */ /* 0x000fc80007ffe0ff */
[----:B------:R-:W-:Y:S02]  /*18e0*/  ISETP.GE.U32.AND P1, PT, R9, R2, PT ;  /* 0x000000020900720c */ /* 0x000fe40003f26070 */
[----:B------:R-:W-:-:S04]  /*18f0*/  LOP3.LUT R2, R15, R0, RZ, 0x3c, !PT ;  /* 0x000000000f027212 */ /* 0x000fc800078e3cff */
[----:B------:R-:W-:-:S07]  /*1900*/  ISETP.GE.AND P0, PT, R2, RZ, PT ;  /* 0x000000ff0200720c */ /* 0x000fce0003f06270 */
[----:B------:R-:W-:Y:S02]  /*1910*/  @P1 IADD3 R4, PT, PT, R4, 0x1, RZ ;  /* 0x0000000104041810 */ /* 0x000fe40007ffe0ff */
[----:B------:R-:W-:Y:S02]  /*1920*/  ISETP.NE.AND P1, PT, R0, RZ, PT ;  /* 0x000000ff0000720c */ /* 0x000fe40003f25270 */
[----:B------:R-:W-:Y:S02]  /*1930*/  LOP3.LUT R0, RZ, R0, RZ, 0x33, !PT ;  /* 0x00000000ff007212 */ /* 0x000fe400078e33ff */
[----:B---3--:R-:W-:Y:S01]  /*1940*/  SHF.R.S32.HI R7, RZ, 0x1f, R6 ;  /* 0x0000001fff077819 */ /* 0x008fe20000011406 */
[----:B------:R-:W-:-:S04]  /*1950*/  IMAD.WIDE.U32 R10, R6, UR8, RZ ;  /* 0x00000008060a7c25 */ /* 0x000fc8000f8e00ff */
[C---:B------:R-:W-:Y:S02]  /*1960*/  IMAD R9, R7.reuse, UR8, RZ ;  /* 0x0000000807097c24 */ /* 0x040fe4000f8e02ff */
[----:B-1----:R-:W-:Y:S02]  /*1970*/  IMAD R7, R7, UR4, RZ ;  /* 0x0000000407077c24 */ /* 0x002fe4000f8e02ff */
[C---:B------:R-:W-:Y:S01]  /*1980*/  IMAD R18, R6.reuse, UR9, R9 ;  /* 0x0000000906127c24 */ /* 0x040fe2000f8e0209 */
[----:B------:R-:W1:Y:S01]  /*1990*/  LDCU.128 UR8, c[0x0][0x3d0] ;  /* 0x00007a00ff0877ac */ /* 0x000e620008000c00 */
[C---:B------:R-:W-:Y:S02]  /*19a0*/  IMAD R16, R6.reuse, UR5, R7 ;  /* 0x0000000506107c24 */ /* 0x040fe4000f8e0207 */
[----:B------:R-:W-:Y:S01]  /*19b0*/  IMAD.WIDE.U32 R6, R6, UR4, RZ ;  /* 0x0000000406067c25 */ /* 0x000fe2000f8e00ff */
[----:B------:R-:W2:Y:S03]  /*19c0*/  LDCU.64 UR4, c[0x0][0x3c0] ;  /* 0x00007800ff0477ac */ /* 0x000ea60008000a00 */
[----:B------:R-:W-:Y:S01]  /*19d0*/  IMAD.IADD R19, R11, 0x1, R18 ;  /* 0x000000010b137824 */ /* 0x000fe200078e0212 */
[----:B------:R-:W-:Y:S01]  /*19e0*/  MOV R11, R4 ;  /* 0x00000004000b7202 */ /* 0x000fe20000000f00 */
[----:B------:R-:W-:Y:S01]  /*19f0*/  IMAD.MOV.U32 R18, RZ, RZ, R10 ;  /* 0x000000ffff127224 */ /* 0x000fe200078e000a */
[----:B------:R-:W-:Y:S01]  /*1a00*/  IADD3 R17, PT, PT, R7, R16, RZ ;  /* 0x0000001007117210 */ /* 0x000fe20007ffe0ff */
[----:B----4-:R-:W-:Y:S01]  /*1a10*/  IMAD.U32 R7, RZ, RZ, UR15 ;  /* 0x0000000fff077e24 */ /* 0x010fe2000f8e00ff */
[----:B------:R-:W-:Y:S01]  /*1a20*/  MOV R16, R6 ;  /* 0x0000000600107202 */ /* 0x000fe20000000f00 */
[----:B------:R-:W-:Y:S01]  /*1a30*/  @!P0 IMAD.MOV R11, RZ, RZ, -R11 ;  /* 0x000000ffff0b8224 */ /* 0x000fe200078e0a0b */
[----:B------:R-:W-:-:S04]  /*1a40*/  MOV R6, UR14 ;  /* 0x0000000e00067c02 */ /* 0x000fc80008000f00 */
[----:B------:R-:W-:Y:S01]  /*1a50*/  SEL R10, R0, R11, !P1 ;  /* 0x0000000b000a7207 */ /* 0x000fe20004800000 */
[CC--:B------:R-:W-:Y:S02]  /*1a60*/  IMAD R9, R5.reuse, R6.reuse, RZ ;  /* 0x0000000605097224 */ /* 0x0c0fe400078e02ff */
[C---:B------:R-:W-:Y:S01]  /*1a70*/  IMAD.WIDE.U32 R18, R8.reuse, R6, R18 ;  /* 0x0000000608127225 */ /* 0x040fe200078e0012 */
[----:B--2---:R-:W-:Y:S02]  /*1a80*/  MOV R2, UR4 ;  /* 0x0000000400027c02 */ /* 0x004fe40008000f00 */
[----:B------:R-:W-:Y:S01]  /*1a90*/  MOV R3, UR5 ;  /* 0x0000000500037c02 */ /* 0x000fe20008000f00 */
[C---:B------:R-:W-:Y:S02]  /*1aa0*/  IMAD R9, R8.reuse, R7, R9 ;  /* 0x0000000708097224 */ /* 0x040fe400078e0209 */
[-C--:B------:R-:W-:Y:S02]  /*1ab0*/  IMAD R5, R5, R2.reuse, RZ ;  /* 0x0000000205057224 */ /* 0x080fe400078e02ff */
[----:B------:R-:W-:Y:S01]  /*1ac0*/  IMAD.WIDE.U32 R16, R8, R2, R16 ;  /* 0x0000000208107225 */ /* 0x000fe200078e0010 */
[----:B------:R-:W-:-:S03]  /*1ad0*/  IADD3 R19, PT, PT, R19, R9, RZ ;  /* 0x0000000913137210 */ /* 0x000fc60007ffe0ff */
[----:B------:R-:W-:Y:S01]  /*1ae0*/  IMAD R5, R8, R3, R5 ;  /* 0x0000000308057224 */ /* 0x000fe200078e0205 */
[----:B------:R-:W-:Y:S01]  /*1af0*/  SHF.R.S32.HI R8, RZ, 0x1f, R10 ;  /* 0x0000001fff087819 */ /* 0x000fe2000001140a */
[----:B-1----:R-:W-:-:S04]  /*1b00*/  IMAD.WIDE.U32 R18, R10, UR8, R18 ;  /* 0x000000080a127c25 */ /* 0x002fc8000f8e0012 */
[----:B------:R-:W-:Y:S02]  /*1b10*/  IMAD.IADD R17, R17, 0x1, R5 ;  /* 0x0000000111117824 */ /* 0x000fe400078e0205 */
[C---:B------:R-:W-:Y:S02]  /*1b20*/  IMAD R5, R8.reuse, UR8, RZ ;  /* 0x0000000808057c24 */ /* 0x040fe4000f8e02ff */
[----:B------:R-:W-:Y:S02]  /*1b30*/  IMAD R9, R8, UR10, RZ ;  /* 0x0000000a08097c24 */ /* 0x000fe4000f8e02ff */
[C---:B------:R-:W-:Y:S02]  /*1b40*/  IMAD R5, R10.reuse, UR9, R5 ;  /* 0x000000090a057c24 */ /* 0x040fe4000f8e0205 */
[C---:B------:R-:W-:Y:S02]  /*1b50*/  IMAD R9, R10.reuse, UR11, R9 ;  /* 0x0000000b0a097c24 */ /* 0x040fe4000f8e0209 */
[----:B------:R-:W-:Y:S01]  /*1b60*/  IMAD.WIDE.U32 R16, R10, UR10, R16 ;  /* 0x0000000a0a107c25 */ /* 0x000fe2000f8e0010 */
[----:B------:R-:W-:-:S04]  /*1b70*/  IADD3 R10, PT, PT, R19, R5, RZ ;  /* 0x00000005130a7210 */ /* 0x000fc80007ffe0ff */
[----:B------:R-:W-:Y:S01]  /*1b80*/  IADD3 R11, PT, PT, R17, R9, RZ ;  /* 0x00000009110b7210 */ /* 0x000fe20007ffe0ff */
[----:B------:R-:W-:Y:S06]  /*1b90*/  BRA `(.L_x_1233) ;  /* 0x00000004006c7947 */ /* 0x000fec0003800000 */
.L_x_1232:
[----:B------:R-:W-:-:S13]  /*1ba0*/  ISETP.NE.AND P0, PT, R9, -0x1, PT ;  /* 0xffffffff0900780c */ /* 0x000fda0003f05270 */
[----:B------:R-:W-:Y:S05]  /*1bb0*/  @P0 BRA `(.L_x_1234) ;  /* 0x0000000000340947 */ /* 0x000fea0003800000 */
[----:B------:R-:W2:Y:S01]  /*1bc0*/  LDC.64 R6, c[0x0][0x3b8] ;  /* 0x0000ee00ff067b82 */ /* 0x000ea20000000a00 */
[----:B------:R-:W3:Y:S01]  /*1bd0*/  LDCU.64 UR4, c[0x0][0x3a0] ;  /* 0x00007400ff0477ac */ /* 0x000ee20008000a00 */
[----:B-1----:R-:W-:Y:S02]  /*1be0*/  SHF.R.S32.HI R3, RZ, 0x1f, R8 ;  /* 0x0000001fff037819 */ /* 0x002fe40000011408 */
[----:B-----5:R-:W-:-:S05]  /*1bf0*/  SHF.R.S32.HI R0, RZ, 0x1f, R5 ;  /* 0x0000001fff007819 */ /* 0x020fca0000011405 */
[----:B---3--:R-:W-:-:S04]  /*1c00*/  IMAD R0, R0, UR4, RZ ;  /* 0x0000000400007c24 */ /* 0x008fc8000f8e02ff */
[----:B------:R-:W-:Y:S02]  /*1c10*/  IMAD R0, R5, UR5, R0 ;  /* 0x0000000505007c24 */ /* 0x000fe4000f8e0200 */
[-C--:B--2---:R-:W-:Y:S02]  /*1c20*/  IMAD R2, R3, R6.reuse, RZ ;  /* 0x0000000603027224 */ /* 0x084fe400078e02ff */
[----:B------:R-:W-:-:S04]  /*1c30*/  IMAD.WIDE.U32 R10, R8, R6, RZ ;  /* 0x00000006080a7225 */ /* 0x000fc800078e00ff */
[----:B------:R-:W-:-:S05]  /*1c40*/  IMAD R2, R8, R7, R2 ;  /* 0x0000000708027224 */ /* 0x000fca00078e0202 */
[----:B------:R-:W-:-:S03]  /*1c50*/  IADD3 R11, PT, PT, R11, R2, RZ ;  /* 0x000000020b0b7210 */ /* 0x000fc60007ffe0ff */
[----:B------:R-:W-:-:S05]  /*1c60*/  IMAD.WIDE.U32 R20, R5, UR4, R10 ;  /* 0x0000000405147c25 */ /* 0x000fca000f8e000a */
[----:B------:R-:W-:Y:S01]  /*1c70*/  IADD3 R21, PT, PT, R21, R0, RZ ;  /* 0x0000000015157210 */ /* 0x000fe20007ffe0ff */
[----:B------:R-:W-:Y:S05]  /*1c80*/  BRA `(.L_x_1235) ;  /* 0x0000000000187947 */ /* 0x000fea0003800000 */
.L_x_1234:
[----:B------:R-:W2:Y:S01]  /*1c90*/  LDC.64 R6, c[0x0][0x3b8] ;  /* 0x0000ee00ff067b82 */ /* 0x000ea20000000a00 */
[----:B-1----:R-:W-:-:S05]  /*1ca0*/  IADD3 R2, PT, PT, R8, R9, RZ ;  /* 0x0000000908027210 */ /* 0x002fca0007ffe0ff */
[C---:B--2---:R-:W-:Y:S02]  /*1cb0*/  IMAD R21, R2.reuse, R7, RZ ;  /* 0x0000000702157224 */ /* 0x044fe400078e02ff */
[----:B------:R-:W-:-:S05]  /*1cc0*/  IMAD.WIDE.U32 R2, R2, R6, RZ ;  /* 0x0000000602027225 */ /* 0x000fca00078e00ff */
[----:B------:R-:W-:Y:S02]  /*1cd0*/  IADD3 R21, PT, PT, R3, R21, RZ ;  /* 0x0000001503157210 */ /* 0x000fe40007ffe0ff */
[----:B------:R-:W-:Y:S02]  /*1ce0*/  MOV R20, R2 ;  /* 0x0000000200147202 */ /* 0x000fe40000000f00 */
.L_x_1235:
[----:B------:R-:W-:Y:S05]  /*1cf0*/  @P0 BRA `(.L_x_1236) ;  /* 0x0000000000340947 */ /* 0x000fea0003800000 */
[----:B------:R-:W1:Y:S01]  /*1d00*/  LDC.64 R2, c[0x0][0x3c0] ;  /* 0x0000f000ff027b82 */ /* 0x000e620000000a00 */
[----:B------:R-:W2:Y:S01]  /*1d10*/  LDCU.64 UR4, c[0x0][0x3a8] ;  /* 0x00007500ff0477ac */ /* 0x000ea20008000a00 */
[----:B------:R-:W-:Y:S02]  /*1d20*/  SHF.R.S32.HI R9, RZ, 0x1f, R8 ;  /* 0x0000001fff097819 */ /* 0x000fe40000011408 */
[----:B-----5:R-:W-:-:S05]  /*1d30*/  SHF.R.S32.HI R0, RZ, 0x1f, R5 ;  /* 0x0000001fff007819 */ /* 0x020fca0000011405 */
[----:B--2---:R-:W-:-:S04]  /*1d40*/  IMAD R0, R0, UR4, RZ ;  /* 0x0000000400007c24 */ /* 0x004fc8000f8e02ff */
[----:B------:R-:W-:Y:S02]  /*1d50*/  IMAD R0, R5, UR5, R0 ;  /* 0x0000000505007c24 */ /* 0x000fe4000f8e0200 */
[----:B-1----:R-:W-:-:S04]  /*1d60*/  IMAD R4, R9, R2, RZ ;  /* 0x0000000209047224 */ /* 0x002fc800078e02ff */
[C---:B------:R-:W-:Y:S02]  /*1d70*/  IMAD R4, R8.reuse, R3, R4 ;  /* 0x0000000308047224 */ /* 0x040fe400078e0204 */
[----:B------:R-:W-:-:S05]  /*1d80*/  IMAD.WIDE.U32 R8, R8, R2, RZ ;  /* 0x0000000208087225 */ /* 0x000fca00078e00ff */
[----:B------:R-:W-:-:S03]  /*1d90*/  IADD3 R9, PT, PT, R9, R4, RZ ;  /* 0x0000000409097210 */ /* 0x000fc60007ffe0ff */
[----:B------:R-:W-:-:S05]  /*1da0*/  IMAD.WIDE.U32 R22, R5, UR4, R8 ;  /* 0x0000000405167c25 */ /* 0x000fca000f8e0008 */
[----:B------:R-:W-:Y:S01]  /*1db0*/  IADD3 R23, PT, PT, R23, R0, RZ ;  /* 0x0000000017177210 */ /* 0x000fe20007ffe0ff */
[----:B------:R-:W-:Y:S06]  /*1dc0*/  BRA `(.L_x_1237) ;  /* 0x0000000000187947 */ /* 0x000fec0003800000 */
.L_x_1236:
[----:B------:R-:W1:Y:S01]  /*1dd0*/  LDC.64 R2, c[0x0][0x3c0] ;  /* 0x0000f000ff027b82 */ /* 0x000e620000000a00 */
[----:B------:R-:W-:-:S05]  /*1de0*/  IADD3 R8, PT, PT, R8, R9, RZ ;  /* 0x0000000908087210 */ /* 0x000fca0007ffe0ff */
[C---:B-1----:R-:W-:Y:S02]  /*1df0*/  IMAD R23, R8.reuse, R3, RZ ;  /* 0x0000000308177224 */ /* 0x042fe400078e02ff */
[----:B------:R-:W-:-:S05]  /*1e00*/  IMAD.WIDE.U32 R8, R8, R2, RZ ;  /* 0x0000000208087225 */ /* 0x000fca00078e00ff */
[----:B------:R-:W-:Y:S02]  /*1e10*/  IADD3 R23, PT, PT, R9, R23, RZ ;  /* 0x0000001709177210 */ /* 0x000fe40007ffe0ff */
[----:B------:R-:W-:-:S07]  /*1e20*/  MOV R22, R8 ;  /* 0x0000000800167202 */ /* 0x000fce0000000f00 */
.L_x_1237:
[----:B------:R-:W1:Y:S01]  /*1e30*/  LDC R0, c[0x0][0x3e8] ;  /* 0x0000fa00ff007b82 */ /* 0x000e620000000800 */
[----:B------:R-:W-:Y:S02]  /*1e40*/  CS2R R204, SRZ ;  /* 0x0000000000cc7805 */ /* 0x000fe4000001ff00 */
[----:B-1---5:R-:W-:-:S04]  /*1e50*/  IABS R5, R0 ;  /* 0x0000000000057213 */ /* 0x022fc80000000000 */
        /* <DEDUP_REMOVED lines=8> */
[----:B------:R-:W-:Y:S02]  /*1ee0*/  IMAD.HI.U32 R8, R11, R8, R10 ;  /* 0x000000080b087227 */ /* 0x000fe400078e000a */
[----:B------:R-:W1:Y:S02]  /*1ef0*/  LDC.64 R10, c[0x0][0x3d8] ;  /* 0x0000f600ff0a7b82 */ /* 0x000e640000000a00 */
        /* <DEDUP_REMOVED lines=8> */
[----:B------:R-:W-:Y:S01]  /*1f80*/  LOP3.LUT R5, R15, R0, RZ, 0x3c, !PT ;  /* 0x000000000f057212 */ /* 0x000fe200078e3cff */
[----:B------:R-:W2:Y:S03]  /*1f90*/  LDC.64 R8, c[0x0][0x3d0] ;  /* 0x0000f400ff087b82 */ /* 0x000ea60000000a00 */
[----:B------:R-:W-:Y:S02]  /*1fa0*/  ISETP.GE.AND P0, PT, R5, RZ, PT ;  /* 0x000000ff0500720c */ /* 0x000fe40003f06270 */
[----:B------:R-:W-:-:S04]  /*1fb0*/  LEA R5, R133, 0xffffffc0, 0x6 ;  /* 0xffffffc085057811 */ /* 0x000fc800078e30ff */
[----:B------:R-:W-:Y:S01]  /*1fc0*/  SHF.R.S32.HI R17, RZ, 0x1f, R5 ;  /* 0x0000001fff117819 */ /* 0x000fe20000011405 */
[----:B------:R-:W-:Y:S01]  /*1fd0*/  @P1 VIADD R4, R4, 0x1 ;  /* 0x0000000104041836 */ /* 0x000fe20000000000 */
[----:B------:R-:W-:Y:S01]  /*1fe0*/  ISETP.NE.AND P1, PT, R0, RZ, PT ;  /* 0x000000ff0000720c */ /* 0x000fe20003f25270 */
[----:B------:R-:W-:Y:S01]  /*1ff0*/  IMAD.WIDE.U32 R22, R5, R2, R22 ;  /* 0x0000000205167225 */ /* 0x000fe200078e0016 */
[----:B------:R-:W-:Y:S02]  /*2000*/  LOP3.LUT R0, RZ, R0, RZ, 0x33, !PT ;  /* 0x00000000ff007212 */ /* 0x000fe400078e33ff */
[----:B------:R-:W-:Y:S01]  /*2010*/  MOV R19, R4 ;  /* 0x0000000400137202 */ /* 0x000fe20000000f00 */
[C---:B------:R-:W-:Y:S02]  /*2020*/  IMAD R14, R17.reuse, R2, RZ ;  /* 0x00000002110e7224 */ /* 0x040fe400078e02ff */
[----:B------:R-:W-:Y:S02]  /*2030*/  IMAD R16, R17, R6, RZ ;  /* 0x0000000611107224 */ /* 0x000fe400078e02ff */
[----:B------:R-:W-:-:S02]  /*2040*/  @!P0 IMAD.MOV R19, RZ, RZ, -R19 ;  /* 0x000000ffff138224 */ /* 0x000fc400078e0a13 */
[C---:B------:R-:W-:Y:S02]  /*2050*/  IMAD R17, R5.reuse, R3, R14 ;  /* 0x0000000305117224 */ /* 0x040fe400078e020e */
[----:B------:R-:W-:-:S03]  /*2060*/  IMAD.WIDE.U32 R20, R5, R6, R20 ;  /* 0x0000000605147225 */ /* 0x000fc600078e0014 */
[----:B------:R-:W-:Y:S01]  /*2070*/  IADD3 R23, PT, PT, R23, R17, RZ ;  /* 0x0000001117177210 */ /* 0x000fe20007ffe0ff */
[----:B------:R-:W-:Y:S01]  /*2080*/  IMAD R16, R5, R7, R16 ;  /* 0x0000000705107224 */ /* 0x000fe200078e0210 */
[----:B------:R-:W-:-:S04]  /*2090*/  SEL R5, R0, R19, !P1 ;  /* 0x0000001300057207 */ /* 0x000fc80004800000 */
[----:B------:R-:W-:Y:S01]  /*20a0*/  SHF.R.S32.HI R17, RZ, 0x1f, R5 ;  /* 0x0000001fff117819 */ /* 0x000fe20000011405 */
[----:B-1----:R-:W-:Y:S01]  /*20b0*/  IMAD.WIDE.U32 R22, R5, R10, R22 ;  /* 0x0000000a05167225 */ /* 0x002fe200078e0016 */
[----:B------:R-:W-:-:S03]  /*20c0*/  IADD3 R21, PT, PT, R21, R16, RZ ;  /* 0x0000001015157210 */ /* 0x000fc60007ffe0ff */
        /* <DEDUP_REMOVED lines=8> */
.L_x_1233:
[----:B------:R-:W-:Y:S01]  /*2150*/  IMAD.MOV.U32 R5, RZ, RZ, RZ ;  /* 0x000000ffff057224 */ /* 0x000fe200078e00ff */
[----:B------:R-:W-:Y:S01]  /*2160*/  ISETP.NE.AND P2, PT, R12, -0x1, PT ;  /* 0xffffffff0c00780c */ /* 0x000fe20003f45270 */
[----:B------:R-:W1:Y:S01]  /*2170*/  LDC.64 R108, c[0x0][0x3b0] ;  /* 0x0000ec00ff6c7b82 */ /* 0x000e620000000a00 */
[----:B------:R-:W2:Y:S03]  /*2180*/  LDCU.64 UR4, c[0x0][0x3c8] ;  /* 0x00007900ff0477ac */ /* 0x000ea60008000a00 */
[----:B------:R3:W5:Y:S01]  /*2190*/  @P4 LDG.E R5, desc[UR6][R112.64] ;  /* 0x0000000670054981 */ /* 0x000762000c1e1900 */
[----:B------:R-:W-:Y:S01]  /*21a0*/  IMAD.SHL.U32 R98, R62, 0x8, RZ ;  /* 0x000000083e627824 */ /* 0x000fe200078e00ff */
[----:B------:R-:W-:Y:S01]  /*21b0*/  SHF.R.S32.HI R17, RZ, 0x1f, R15 ;  /* 0x0000001fff117819 */ /* 0x000fe2000001140f */
[----:B------:R-:W4:Y:S01]  /*21c0*/  LDCU.64 UR8, c[0x0][0x388] ;  /* 0x00007100ff0877ac */ /* 0x000f220008000a00 */
[----:B------:R-:W-:Y:S01]  /*21d0*/  SHF.R.U32.HI R110, RZ, 0x3, R62 ;  /* 0x00000003ff6e7819 */ /* 0x000fe2000001163e */
[----:B------:R-:W-:Y:S01]  /*21e0*/  IMAD.MOV.U32 R111, RZ, RZ, RZ ;  /* 0x000000ffff6f7224 */ /* 0x000fe200078e00ff */
[----:B------:R-:W-:Y:S01]  /*21f0*/  LOP3.LUT R14, R98, 0x38, RZ, 0xc0, !PT ;  /* 0x00000038620e7812 */ /* 0x000fe200078ec0ff */
[----:B------:R-:W-:Y:S01]  /*2200*/  IMAD.SHL.U32 R63, R62, 0x40, RZ ;  /* 0x000000403e3f7824 */ /* 0x000fe200078e00ff */
[----:B------:R-:W2:Y:S01]  /*2210*/  @!P2 LDC.64 R8, c[0x0][0x398] ;  /* 0x0000e600ff08ab82 */ /* 0x000ea20000000a00 */
[----:B------:R-:W-:Y:S01]  /*2220*/  SHF.L.U64.HI R82, R2, 0x4, R3 ;  /* 0x0000000402527819 */ /* 0x000fe20000010203 */
[----:B------:R-:W-:Y:S01]  /*2230*/  VIADD R201, R133, 0xffffffff ;  /* 0xffffffff85c97836 */ /* 0x000fe20000000000 */
[----:B------:R-:W-:Y:S01]  /*2240*/  IADD3 R18, P3, PT, R14, R18, RZ ;  /* 0x000000120e127210 */ /* 0x000fe20007f7e0ff */
[C---:B------:R-:W-:Y:S01]  /*2250*/  IMAD.SHL.U32 R61, R6.reuse, 0x10, RZ ;  /* 0x00000010063d7824 */ /* 0x040fe200078e00ff */
[----:B------:R-:W-:-:S02]  /*2260*/  SHF.L.U64.HI R60, R6, 0x4, R7 ;  /* 0x00000004063c7819 */ /* 0x000fc40000010207 */
[----:B------:R-:W-:Y:S02]  /*2270*/  IADD3.X R19, PT, PT, RZ, R10, RZ, P3, !PT ;  /* 0x0000000aff137210 */ /* 0x000fe40001ffe4ff */
[----:B------:R-:W-:Y:S02]  /*2280*/  SHF.L.U32 R87, R2, 0x4, RZ ;  /* 0x0000000402577819 */ /* 0x000fe400000006ff */
[----:B------:R-:W-:Y:S01]  /*2290*/  LOP3.LUT R63, R63, 0x1c0, RZ, 0xc0, !PT ;  /* 0x000001c03f3f7812 */ /* 0x000fe200078ec0ff */
[----:B-1----:R-:W-:Y:S01]  /*22a0*/  @P2 IMAD.WIDE.U32 R20, R12, R108, RZ ;  /* 0x0000006c0c142225 */ /* 0x002fe200078e00ff */
[----:B------:R-:W-:-:S03]  /*22b0*/  SHF.L.U32 R200, R201, 0x6, RZ ;  /* 0x00000006c9c87819 */ /* 0x000fc600000006ff */
[----:B------:R-:W-:-:S04]  /*22c0*/  IMAD.WIDE.U32 R18, R110, R6, R18 ;  /* 0x000000066e127225 */ /* 0x000fc800078e0012 */
[----:B------:R-:W-:Y:S02]  /*22d0*/  IMAD R69, R110, R7, R19 ;  /* 0x000000076e457224 */ /* 0x000fe400078e0213 */
[C---:B------:R-:W-:Y:S02]  /*22e0*/  IMAD.SHL.U32 R72, R18.reuse, 0x2, RZ ;  /* 0x0000000212487824 */ /* 0x040fe400078e00ff */
[----:B--2---:R-:W-:Y:S01]  /*22f0*/  @!P2 IMAD.WIDE.U32 R22, R203, R8, RZ ;  /* 0x00000008cb16a225 */ /* 0x004fe200078e00ff */
[----:B------:R-:W-:-:S03]  /*2300*/  SHF.L.U64.HI R69, R18, 0x1, R69 ;  /* 0x0000000112457819 */ /* 0x000fc60000010245 */
[----:B------:R-:W-:Y:S01]  /*2310*/  @!P2 IMAD.MOV.U32 R8, RZ, RZ, R22 ;  /* 0x000000ffff08a224 */ /* 0x000fe200078e0016 */
[----:B------:R-:W-:Y:S01]  /*2320*/  @P2 MOV R8, R20 ;  /* 0x0000001400082202 */ /* 0x000fe20000000f00 */
[----:B------:R-:W-:Y:S02]  /*2330*/  @!P2 IMAD R9, R203, R9, R23 ;  /* 0x00000009cb09a224 */ /* 0x000fe400078e0217 */
[----:B------:R-:W-:Y:S01]  /*2340*/  @P2 IMAD R9, R12, R109, R21 ;  /* 0x0000006d0c092224 */ /* 0x000fe200078e0215 */
[----:B------:R-:W-:Y:S01]  /*2350*/  IADD3 R20, P2, PT, R14, R8, RZ ;  /* 0x000000080e147210 */ /* 0x000fe20007f5e0ff */
[----:B------:R-:W-:Y:S02]  /*2360*/  IMAD R8, R17, UR4, RZ ;  /* 0x0000000411087c24 */ /* 0x000fe4000f8e02ff */
[----:B------:R-:W-:-:S04]  /*2370*/  IMAD.WIDE.U32 R12, R13, 0x40, R110 ;  /* 0x000000400d0c7825 */ /* 0x000fc800078e006e */
[----:B------:R-:W-:Y:S01]  /*2380*/  IMAD.X R21, RZ, RZ, R9, P2 ;  /* 0x000000ffff157224 */ /* 0x000fe200010e0609 */
[----:B------:R-:W-:Y:S01]  /*2390*/  IADD3 R22, P2, PT, R14, R16, RZ ;  /* 0x000000100e167210 */ /* 0x000fe20007f5e0ff */
[C---:B------:R-:W-:Y:S02]  /*23a0*/  IMAD R9, R15.reuse, UR5, R8 ;  /* 0x000000050f097c24 */ /* 0x040fe4000f8e0208 */
[----:B------:R-:W-:Y:S01]  /*23b0*/  IMAD.WIDE.U32 R16, R15, UR4, R20 ;  /* 0x000000040f107c25 */ /* 0x000fe2000f8e0014 */
[----:B------:R-:W1:Y:S01]  /*23c0*/  LDCU.64 UR4, c[0x0][0x390] ;  /* 0x00007200ff0477ac */ /* 0x000e620008000a00 */
[----:B------:R-:W2:Y:S02]  /*23d0*/  LDC R8, c[0x0][0x450] ;  /* 0x00011400ff087b82 */ /* 0x000ea40000000800 */
[----:B------:R-:W-:Y:S01]  /*23e0*/  IMAD.X R23, RZ, RZ, R11, P2 ;  /* 0x000000ffff177224 */ /* 0x000fe200010e060b */
[----:B----4-:R-:W-:Y:S01]  /*23f0*/  IADD3 R72, P2, PT, R72, UR8, RZ ;  /* 0x0000000848487c10 */ /* 0x010fe2000ff5e0ff */
[----:B------:R-:W-:Y:S01]  /*2400*/  IMAD R65, R13, R108, RZ ;  /* 0x0000006c0d417224 */ /* 0x000fe200078e02ff */
[----:B------:R-:W-:Y:S01]  /*2410*/  IADD3 R17, PT, PT, R17, R9, RZ ;  /* 0x0000000911117210 */ /* 0x000fe20007ffe0ff */
[----:B------:R-:W-:Y:S01]  /*2420*/  IMAD.WIDE.U32 R10, R110, R2, R22 ;  /* 0x000000026e0a7225 */ /* 0x000fe200078e0016 */
[----:B------:R-:W-:-:S02]  /*2430*/  IADD3.X R69, PT, PT, R69, UR9, RZ, P2, !PT ;  /* 0x0000000945457c10 */ /* 0x000fc400097fe4ff */
[----:B------:R-:W-:Y:S01]  /*2440*/  LOP3.LUT R9, R14, 0x80, RZ, 0xfc, !PT ;  /* 0x000000800e097812 */ /* 0x000fe200078efcff */
[----:B------:R-:W-:Y:S01]  /*2450*/  IMAD R67, R110, R3, R11 ;  /* 0x000000036e437224 */ /* 0x000fe200078e020b */
[----:B------:R-:W-:Y:S01]  /*2460*/  SHF.R.S32.HI R3, RZ, 0x1f, R68 ;  /* 0x0000001fff037819 */ /* 0x000fe20000011444 */
[----:B------:R-:W-:Y:S01]  /*2470*/  IMAD.SHL.U32 R70, R10, 0x2, RZ ;  /* 0x000000020a467824 */ /* 0x000fe200078e00ff */
[----:B------:R-:W-:Y:S01]  /*2480*/  MOV R195, R69 ;  /* 0x0000004500c37202 */ /* 0x000fe20000000f00 */
[C---:B------:R-:W-:Y:S01]  /*2490*/  IMAD R65, R12.reuse, R109, R65 ;  /* 0x0000006d0c417224 */ /* 0x040fe200078e0241 */
[----:B------:R-:W-:Y:S01]  /*24a0*/  LEA.HI R3, R3, R68, RZ, 0x6 ;  /* 0x0000004403037211 */ /* 0x000fe200078f30ff */
[----:B------:R-:W-:Y:S01]  /*24b0*/  IMAD.WIDE.U32 R108, R12, R108, R16 ;  /* 0x0000006c0c6c7225 */ /* 0x000fe200078e0010 */
[----:B------:R-:W-:Y:S02]  /*24c0*/  SHF.L.U64.HI R67, R10, 0x1, R67 ;  /* 0x000000010a437819 */ /* 0x000fe40000010243 */
[----:B------:R-:W-:Y:S01]  /*24d0*/  SHF.R.S32.HI R3, RZ, 0x6, R3 ;  /* 0x00000006ff037819 */ /* 0x000fe20000011403 */
[----:B------:R-:W-:Y:S01]  /*24e0*/  IMAD.MOV.U32 R196, RZ, RZ, R72 ;  /* 0x000000ffffc47224 */ /* 0x000fe200078e0048 */
[----:B-1----:R-:W-:-:S02]  /*24f0*/  IADD3 R70, P2, PT, R70, UR4, RZ ;  /* 0x0000000446467c10 */ /* 0x002fc4000ff5e0ff */
[----:B------:R-:W-:Y:S02]  /*2500*/  VIMNMX R66, PT, PT, R194, R3, !PT ;  /* 0x00000003c2427248 */ /* 0x000fe40007fe0100 */
[----:B------:R-:W-:Y:S01]  /*2510*/  IADD3.X R67, PT, PT, R67, UR5, RZ, P2, !PT ;  /* 0x0000000543437c10 */ /* 0x000fe200097fe4ff */
[----:B------:R-:W-:Y:S01]  /*2520*/  IMAD.MOV.U32 R198, RZ, RZ, R70 ;  /* 0x000000ffffc67224 */ /* 0x000fe200078e0046 */
[----:B------:R-:W-:Y:S02]  /*2530*/  ISETP.GT.AND P2, PT, R133, R66, PT ;  /* 0x000000428500720c */ /* 0x000fe40003f44270 */
[----:B--2---:R-:W-:Y:S01]  /*2540*/  LEA.HI R105, R8, R8, RZ, 0x1 ;  /* 0x0000000808697211 */ /* 0x004fe200078f08ff */
[----:B------:R-:W-:Y:S01]  /*2550*/  IMAD.MOV.U32 R199, RZ, RZ, R67 ;  /* 0x000000ffffc77224 */ /* 0x000fe200078e0043 */
[----:B------:R-:W-:Y:S02]  /*2560*/  LOP3.LUT R10, R14, 0x40, RZ, 0xfc, !PT ;  /* 0x000000400e0a7812 */ /* 0x000fe400078efcff */
[----:B------:R-:W-:-:S02]  /*2570*/  SHF.R.S32.HI R105, RZ, 0x1, R105 ;  /* 0x00000001ff697819 */ /* 0x000fc40000011469 */
[----:B------:R-:W-:-:S05]  /*2580*/  IADD3 R65, PT, PT, R109, R65, RZ ;  /* 0x000000416d417210 */ /* 0x000fca0007ffe0ff */
[----:B---3--:R-:W-:Y:S05]  /*2590*/  @!P2 BRA `(.L_x_1238) ;  /* 0x0000008800cca947 */ /* 0x008fea0003800000 */
[----:B------:R-:W1:Y:S01]  /*25a0*/  LDC.64 R2, c[0x0][0x4a0] ;  /* 0x00012800ff027b82 */ /* 0x000e620000000a00 */
[----:B------:R-:W2:Y:S01]  /*25b0*/  LDCU.128 UR12, c[0x0][0x4b0] ;  /* 0x00009600ff0c77ac */ /* 0x000ea20008000c00 */
[----:B------:R-:W-:Y:S01]  /*25c0*/  IMAD.MOV.U32 R15, RZ, RZ, RZ ;  /* 0x000000ffff0f7224 */ /* 0x000fe200078e00ff */
[----:B------:R-:W-:Y:S01]  /*25d0*/  SHF.R.S32.HI R7, RZ, 0x1f, R200 ;  /* 0x0000001fff077819 */ /* 0x000fe200000114c8 */
[----:B------:R-:W-:Y:S01]  /*25e0*/  @!P0 IMAD.MOV R4, RZ, RZ, -R4 ;  /* 0x000000ffff048224 */ /* 0x000fe200078e0a04 */
[----:B------:R-:W3:Y:S01]  /*25f0*/  LDCU.128 UR8, c[0x0][0x490] ;  /* 0x00009200ff0877ac */ /* 0x000ee20008000c00 */
[----:B-----5:R-:W-:Y:S01]  /*2600*/  IMAD.IADD R8, R200, 0x1, R5 ;  /* 0x00000001c8087824 */ /* 0x020fe200078e0205 */
[----:B------:R-:W-:Y:S01]  /*2610*/  IADD3 R101, PT, PT, R110, 0x10, RZ ;  /* 0x000000106e657810 */ /* 0x000fe20007ffe0ff */
[----:B------:R-:W4:Y:S01]  /*2620*/  LDC.64 R88, c[0x0][0x4a8] ;  /* 0x00012a00ff587b82 */ /* 0x000f220000000a00 */
[----:B------:R-:W4:Y:S01]  /*2630*/  LDCU.128 UR16, c[0x0][0x4c0] ;  /* 0x00009800ff1077ac */ /* 0x000f220008000c00 */
[----:B------:R-:W-:Y:S01]  /*2640*/  SEL R0, R0, R4, !P1 ;  /* 0x0000000400007207 */ /* 0x000fe20004800000 */
[-C--:B------:R-:W-:Y:S01]  /*2650*/  IMAD R6, R110, R105.reuse, R14 ;  /* 0x000000696e067224 */ /* 0x080fe200078e020e */
[----:B------:R-:W-:Y:S01]  /*2660*/  SHF.L.U32 R4, R62, 0x2, RZ ;  /* 0x000000023e047819 */ /* 0x000fe200000006ff */
[----:B------:R-:W4:Y:S01]  /*2670*/  LDCU.64 UR4, c[0x0][0x488] ;  /* 0x00009100ff0477ac */ /* 0x000f220008000a00 */
[----:B------:R-:W-:Y:S01]  /*2680*/  SHF.R.S32.HI R5, RZ, 0x1f, R0 ;  /* 0x0000001fff057819 */ /* 0x000fe20000011400 */
[C---:B------:R-:W-:Y:S01]  /*2690*/  IMAD.SHL.U32 R103, R105.reuse, 0x10, RZ ;  /* 0x0000001069677824 */ /* 0x040fe200078e00ff */
[----:B------:R-:W-:Y:S01]  /*26a0*/  LOP3.LUT R4, R4, 0x1c, RZ, 0xc0, !PT ;  /* 0x0000001c04047812 */ /* 0x000fe200078ec0ff */
[----:B------:R-:W4:Y:S01]  /*26b0*/  LDCU.U8 UR20, c[0x0][0x533] ;  /* 0x0000a660ff1477ac */ /* 0x000f220008000000 */
[C---:B------:R-:W-:Y:S01]  /*26c0*/  IMAD R96, R105.reuse, 0x30, RZ ;  /* 0x0000003069607824 */ /* 0x040fe200078e02ff */
[C---:B------:R-:W-:Y:S01]  /*26d0*/  IADD3 R97, PT, PT, R110.reuse, 0x30, RZ ;  /* 0x000000306e617810 */ /* 0x040fe20007ffe0ff */
[----:B------:R-:W-:Y:S01]  /*26e0*/  IMAD.SHL.U32 R95, R105, 0x20, RZ ;  /* 0x00000020695f7824 */ /* 0x000fe200078e00ff */
[----:B------:R-:W-:Y:S01]  /*26f0*/  MOV R90, R200 ;  /* 0x000000c8005a7202 */ /* 0x000fe20000000f00 */
[----:B------:R-:W-:Y:S01]  /*2700*/  IMAD R4, R110, R105, R4 ;  /* 0x000000696e047224 */ /* 0x000fe200078e0204 */
[----:B------:R-:W-:Y:S01]  /*2710*/  SHF.R.S32.HI R84, RZ, 0x1f, R96 ;  /* 0x0000001fff547819 */ /* 0x000fe20000011460 */
[----:B-1----:R-:W-:Y:S01]  /*2720*/  IMAD.WIDE.U32 R12, R203, R2, R14 ;  /* 0x00000002cb0c7225 */ /* 0x002fe200078e000e */
[----:B------:R-:W-:-:S02]  /*2730*/  IADD3 R2, P0, PT, -R68, R110, RZ ;  /* 0x0000006e44027210 */ /* 0x000fc40007f1e1ff */
[----:B------:R-:W-:Y:S01]  /*2740*/  SHF.R.S32.HI R86, RZ, 0x1f, R95 ;  /* 0x0000001fff567819 */ /* 0x000fe2000001145f */
[----:B------:R-:W-:Y:S02]  /*2750*/  IMAD R13, R203, R3, R13 ;  /* 0x00000003cb0d7224 */ /* 0x000fe400078e020d */
[----:B--2---:R-:W-:Y:S02]  /*2760*/  IMAD R3, R7, UR12, RZ ;  /* 0x0000000c07037c24 */ /* 0x004fe4000f8e02ff */
[C---:B---3--:R-:W-:Y:S01]  /*2770*/  IMAD.WIDE.U32 R20, R203.reuse, UR10, R14 ;  /* 0x0000000acb147c25 */ /* 0x048fe2000f8e000e */
[----:B----4-:R-:W-:Y:S01]  /*2780*/  SHF.L.U32 R83, R88, 0x6, RZ ;  /* 0x0000000658537819 */ /* 0x010fe200000006ff */
[----:B------:R-:W-:Y:S02]  /*2790*/  UISETP.NE.AND UP0, UPT, UR20, URZ, UPT ;  /* 0x000000ff1400728c */ /* 0x000fe4000bf05270 */
[----:B------:R-:W-:Y:S02]  /*27a0*/  IMAD R22, R200, UR13, R3 ;  /* 0x0000000dc8167c24 */ /* 0x000fe4000f8e0203 */
[----:B------:R-:W-:Y:S01]  /*27b0*/  IMAD R21, R203, UR11, R21 ;  /* 0x0000000bcb157c24 */ /* 0x000fe2000f8e0215 */
[----:B------:R-:W1:Y:S01]  /*27c0*/  LDCU.64 UR10, c[0x0][0x4d0] ;  /* 0x00009a00ff0a77ac */ /* 0x000e620008000a00 */
[----:B------:R-:W-:-:S02]  /*27d0*/  IMAD R18, R7, R88, RZ ;  /* 0x0000005807127224 */ /* 0x000fc400078e02ff */
[----:B------:R-:W-:-:S04]  /*27e0*/  IMAD.WIDE.U32 R12, R200, UR12, R12 ;  /* 0x0000000cc80c7c25 */ /* 0x000fc8000f8e000c */
[----:B------:R-:W-:Y:S01]  /*27f0*/  IMAD R3, R5, UR16, RZ ;  /* 0x0000001005037c24 */ /* 0x000fe2000f8e02ff */
[----:B------:R-:W-:Y:S01]  /*2800*/  IADD3 R23, PT, PT, R13, R22, RZ ;  /* 0x000000160d177210 */ /* 0x000fe20007ffe0ff */
[----:B------:R-:W-:Y:S01]  /*2810*/  IMAD R7, R8, R105, RZ ;  /* 0x0000006908077224 */ /* 0x000fe200078e02ff */
[----:B------:R-:W-:Y:S01]  /*2820*/  SHF.R.S32.HI R13, RZ, 0x1f, R68 ;  /* 0x0000001fff0d7819 */ /* 0x000fe20000011444 */
[C---:B------:R-:W-:Y:S02]  /*2830*/  IMAD R18, R200.reuse, R89, R18 ;  /* 0x00000059c8127224 */ /* 0x040fe400078e0212 */
[----:B------:R-:W-:Y:S01]  /*2840*/  IMAD.WIDE.U32 R20, R200, R88, R20 ;  /* 0x00000058c8147225 */ /* 0x000fe200078e0014 */
[C---:B------:R-:W-:Y:S02]  /*2850*/  IADD3 R76, P1, PT, R7.reuse, R6, RZ ;  /* 0x00000006074c7210 */ /* 0x040fe40007f3e0ff */
[----:B------:R-:W-:Y:S01]  /*2860*/  IADD3 R50, P2, PT, R7, R4, RZ ;  /* 0x0000000407327210 */ /* 0x000fe20007f5e0ff */
[----:B------:R-:W-:Y:S01]  /*2870*/  IMAD R16, R0, UR17, R3 ;  /* 0x0000001100107c24 */ /* 0x000fe2000f8e0203 */
[----:B------:R-:W-:Y:S01]  /*2880*/  SHF.R.S32.HI R3, RZ, 0x1f, R7 ;  /* 0x0000001fff037819 */ /* 0x000fe20000011407 */
[----:B------:R-:W-:Y:S01]  /*2890*/  IMAD.MOV.U32 R22, RZ, RZ, R12 ;  /* 0x000000ffff167224 */ /* 0x000fe200078e000c */
[----:B------:R-:W-:Y:S01]  /*28a0*/  IADD3.X R13, PT, PT, RZ, ~R13, RZ, P0, !PT ;  /* 0x8000000dff0d7210 */ /* 0x000fe200007fe4ff */
[----:B------:R-:W-:Y:S01]  /*28b0*/  IMAD.IADD R19, R21, 0x1, R18 ;  /* 0x0000000115137824 */ /* 0x000fe200078e0212 */
[----:B------:R-:W-:Y:S01]  /*28c0*/  MOV R18, R20 ;  /* 0x0000001400127202 */ /* 0x000fe20000000f00 */
[----:B------:R-:W-:Y:S01]  /*28d0*/  IMAD R5, R5, UR14, RZ ;  /* 0x0000000e05057c24 */ /* 0x000fe2000f8e02ff */
[-C--:B------:R-:W-:Y:S01]  /*28e0*/  LEA.HI.X.SX32 R77, R6, R3.reuse, 0x1, P1 ;  /* 0x00000003064d7211 */ /* 0x080fe200008f0eff */
[----:B------:R-:W-:Y:S01]  /*28f0*/  IMAD.WIDE.U32 R22, R0, UR16, R22 ;  /* 0x0000001000167c25 */ /* 0x000fe2000f8e0016 */
[----:B------:R-:W-:Y:S01]  /*2900*/  LEA.HI.X.SX32 R3, R4, R3, 0x1, P2 ;  /* 0x0000000304037211 */ /* 0x000fe200010f0eff */
[----:B------:R-:W2:Y:S01]  /*2910*/  LDCU UR17, c[0x0][0x450] ;  /* 0x00008a00ff1177ac */ /* 0x000ea20008000800 */
[----:B------:R-:W-:Y:S01]  /*2920*/  SHF.L.U64.HI R77, R76, 0x1, R77 ;  /* 0x000000014c4d7819 */ /* 0x000fe2000001024d */
[----:B------:R-:W-:Y:S01]  /*2930*/  IMAD R6, R0, UR15, R5 ;  /* 0x0000000f00067c24 */ /* 0x000fe2000f8e0205 */
[----:B------:R-:W-:Y:S01]  /*2940*/  SHF.L.U32 R76, R76, 0x1, RZ ;  /* 0x000000014c4c7819 */ /* 0x000fe200000006ff */
[----:B------:R-:W-:Y:S01]  /*2950*/  IMAD.WIDE.U32 R18, R0, UR14, R18 ;  /* 0x0000000e00127c25 */ /* 0x000fe2000f8e0012 */
[----:B------:R-:W-:Y:S01]  /*2960*/  SHF.L.U64.HI R0, R50, 0x1, R3 ;  /* 0x0000000132007819 */ /* 0x000fe20000010203 */
[----:B------:R-:W-:Y:S01]  /*2970*/  USHF.L.U32 UR16, UR12, 0x6, URZ ;  /* 0x000000060c107899 */ /* 0x000fe200080006ff */
[----:B------:R-:W-:Y:S01]  /*2980*/  IADD3 R78, P1, PT, R76, UR18, RZ ;  /* 0x000000124c4e7c10 */ /* 0x000fe2000ff3e0ff */
[----:B------:R-:W-:Y:S01]  /*2990*/  IMAD.IADD R17, R23, 0x1, R16 ;  /* 0x0000000117117824 */ /* 0x000fe200078e0210 */
[----:B------:R-:W3:Y:S01]  /*29a0*/  LDCU.64 UR14, c[0x0][0x3c0] ;  /* 0x00007800ff0e77ac */ /* 0x000ee20008000a00 */
[----:B------:R-:W-:Y:S01]  /*29b0*/  IMAD.MOV.U32 R16, RZ, RZ, R22 ;  /* 0x000000ffff107224 */ /* 0x000fe200078e0016 */
[----:B------:R-:W-:Y:S01]  /*29c0*/  IADD3.X R79, PT, PT, R77, UR19, RZ, P1, !PT ;  /* 0x000000134d4f7c10 */ /* 0x000fe20008ffe4ff */
[----:B------:R-:W-:Y:S01]  /*29d0*/  IMAD.SHL.U32 R50, R50, 0x2, RZ ;  /* 0x0000000232327824 */ /* 0x000fe200078e00ff */
[----:B-1----:R-:W-:Y:S01]  /*29e0*/  IADD3 R76, P1, PT, R76, UR10, RZ ;  /* 0x0000000a4c4c7c10 */ /* 0x002fe2000ff3e0ff */
[----:B------:R-:W-:-:S03]  /*29f0*/  IMAD.WIDE.U32 R4, R2, UR12, R16 ;  /* 0x0000000c02047c25 */ /* 0x000fc6000f8e0010 */
[----:B------:R-:W-:Y:S01]  /*2a00*/  IADD3 R16, P0, PT, R50, UR18, RZ ;  /* 0x0000001232107c10 */ /* 0x000fe2000ff1e0ff */
[----:B------:R-:W-:Y:S01]  /*2a10*/  IMAD R75, R13, UR12, RZ ;  /* 0x0000000c0d4b7c24 */ /* 0x000fe2000f8e02ff */
[----:B------:R-:W-:Y:S01]  /*2a20*/  LEA R74, P2, R4, UR8, 0x1 ;  /* 0x00000008044a7c11 */ /* 0x000fe2000f8408ff */
[----:B------:R-:W-:Y:S01]  /*2a30*/  IMAD.IADD R7, R19, 0x1, R6 ;  /* 0x0000000113077824 */ /* 0x000fe200078e0206 */
[----:B------:R-:W-:Y:S01]  /*2a40*/  IADD3.X R17, PT, PT, R0, UR19, RZ, P0, !PT ;  /* 0x0000001300117c10 */ /* 0x000fe200087fe4ff */
[----:B------:R-:W-:Y:S01]  /*2a50*/  IMAD R13, R13, R88, RZ ;  /* 0x000000580d0d7224 */ /* 0x000fe200078e02ff */
[----:B------:R-:W-:Y:S01]  /*2a60*/  IADD3 R50, P0, PT, R50, UR10, RZ ;  /* 0x0000000a32327c10 */ /* 0x000fe2000ff1e0ff */
[----:B------:R-:W-:Y:S01]  /*2a70*/  UMOV UR19, URZ ;  /* 0x000000ff00137c82 */ /* 0x000fe20008000000 */
[----:B------:R-:W-:Y:S01]  /*2a80*/  MOV R6, R18 ;  /* 0x0000001200067202 */ /* 0x000fe20000000f00 */
[----:B------:R-:W-:Y:S01]  /*2a90*/  IMAD R75, R2, UR13, R75 ;  /* 0x0000000d024b7c24 */ /* 0x000fe2000f8e024b */
[----:B------:R-:W-:Y:S01]  /*2aa0*/  IADD3.X R51, PT, PT, R0, UR11, RZ, P0, !PT ;  /* 0x0000000b00337c10 */ /* 0x000fe200087fe4ff */
[C---:B------:R-:W-:Y:S01]  /*2ab0*/  IMAD R13, R2.reuse, R89, R13 ;  /* 0x00000059020d7224 */ /* 0x040fe200078e020d */
[----:B------:R-:W-:Y:S01]  /*2ac0*/  IADD3 R0, P0, PT, RZ, -UR19, RZ ;  /* 0x80000013ff007c10 */ /* 0x000fe2000ff1e0ff */
[----:B------:R-:W-:Y:S01]  /*2ad0*/  IMAD.WIDE.U32 R2, R2, R88, R6 ;  /* 0x0000005802027225 */ /* 0x000fe200078e0006 */
[C---:B------:R-:W-:Y:S01]  /*2ae0*/  SHF.L.U64.HI R89, R88.reuse, 0x4, R89 ;  /* 0x0000000458597819 */ /* 0x040fe20000010259 */
[----:B------:R-:W1:Y:S01]  /*2af0*/  LDCU UR18, c[0x0][0x440] ;  /* 0x00008800ff1277ac */ /* 0x000e620008000800 */
[----:B--2---:R-:W-:Y:S01]  /*2b00*/  MOV R11, UR17 ;  /* 0x00000011000b7c02 */ /* 0x004fe20008000f00 */
[----:B------:R-:W-:Y:S01]  /*2b10*/  IMAD.IADD R75, R5, 0x1, R75 ;  /* 0x00000001054b7824 */ /* 0x000fe200078e024b */
[----:B------:R-:W-:Y:S01]  /*2b20*/  IADD3 R13, PT, PT, R3, R13, RZ ;  /* 0x0000000d030d7210 */ /* 0x000fe20007ffe0ff */
[----:B------:R-:W-:Y:S01]  /*2b30*/  IMAD.X R83, RZ, RZ, ~R83, P0 ;  /* 0x000000ffff537224 */ /* 0x000fe200000e0e53 */
[----:B------:R-:W-:Y:S01]  /*2b40*/  IADD3.X R3, PT, PT, RZ, ~UR16, RZ, P0, !PT ;  /* 0x80000010ff037c10 */ /* 0x000fe200087fe4ff */
[----:B------:R-:W-:Y:S01]  /*2b50*/  IMAD.SHL.U32 R91, R88, 0x10, RZ ;  /* 0x00000010585b7824 */ /* 0x000fe200078e00ff */
[----:B------:R-:W-:Y:S01]  /*2b60*/  LEA.HI.X R75, R4, UR9, R75, 0x1, P2 ;  /* 0x00000009044b7c11 */ /* 0x000fe200090f0c4b */
[----:B------:R-:W-:Y:S01]  /*2b70*/  VIADD R99, R110, 0x20 ;  /* 0x000000206e637836 */ /* 0x000fe20000000000 */
[----:B------:R-:W-:Y:S01]  /*2b80*/  LEA R12, P2, R2, UR4, 0x1 ;  /* 0x00000004020c7c11 */ /* 0x000fe2000f8408ff */
[C---:B------:R-:W-:Y:S01]  /*2b90*/  IMAD R94, R133.reuse, -0x40, R68 ;  /* 0xffffffc0855e7824 */ /* 0x040fe200078e0244 */
[C---:B------:R-:W-:Y:S01]  /*2ba0*/  SHF.R.S64 R85, R0.reuse, 0x1f, R83 ;  /* 0x0000001f00557819 */ /* 0x040fe20000001053 */
[----:B------:R-:W-:Y:S01]  /*2bb0*/  IMAD R92, R133, -0x40, R64 ;  /* 0xffffffc0855c7824 */ /* 0x000fe200078e0240 */
[----:B------:R-:W-:Y:S01]  /*2bc0*/  SHF.R.S32.HI R88, RZ, 0x1f, R103 ;  /* 0x0000001fff587819 */ /* 0x000fe20000011467 */
[----:B------:R-:W-:Y:S01]  /*2bd0*/  IMAD.MOV.U32 R93, RZ, RZ, R133 ;  /* 0x000000ffff5d7224 */ /* 0x000fe200078e0085 */
[--C-:B------:R-:W-:Y:S01]  /*2be0*/  SHF.R.S64 R81, R0, 0x1f, R3.reuse ;  /* 0x0000001f00517819 */ /* 0x100fe20000001003 */
[----:B------:R-:W2:Y:S01]  /*2bf0*/  LDCU.64 UR12, c[0x0][0x4e0] ;  /* 0x00009c00ff0c77ac */ /* 0x000ea20008000a00 */
[----:B------:R-:W-:-:S02]  /*2c00*/  SHF.R.S32.HI R80, RZ, 0x1f, R3 ;  /* 0x0000001fff507819 */ /* 0x000fc40000011403 */
[----:B------:R-:W-:Y:S02]  /*2c10*/  SHF.R.S32.HI R83, RZ, 0x1f, R83 ;  /* 0x0000001fff537819 */ /* 0x000fe40000011453 */
[----:B------:R-:W-:Y:S01]  /*2c20*/  LEA.HI.X R13, R2, UR5, R13, 0x1, P2 ;  /* 0x00000005020d7c11 */ /* 0x000fe200090f0c0d */
[----:B------:R-:W4:Y:S01]  /*2c30*/  LDCU.64 UR4, c[0x0][0x3b8] ;  /* 0x00007700ff0477ac */ /* 0x000f220008000a00 */
[----:B------:R-:W-:Y:S01]  /*2c40*/  IADD3.X R77, PT, PT, R77, UR11, RZ, P1, !PT ;  /* 0x0000000b4d4d7c10 */ /* 0x000fe20008ffe4ff */
[----:B---3--:R-:W1:Y:S06]  /*2c50*/  LDCU.128 UR8, c[0x0][0x3a0] ;  /* 0x00007400ff0877ac */ /* 0x008e6c0008000c00 */
.L_x_1306:
[----:B------:R-:W-:Y:S01]  /*2c60*/  VIADD R92, R92, 0x40 ;  /* 0x000000405c5c7836 */ /* 0x000fe20000000000 */
[----:B------:R-:W-:Y:S01]  /*2c70*/  BSSY.RECONVERGENT B0, `(.L_x_1239) ;  /* 0x0000014000007945 */ /* 0x000fe20003800200 */
[----:B------:R-:W-:Y:S03]  /*2c80*/  VIADD R94, R94, 0x40 ;  /* 0x000000405e5e7836 */ /* 0x000fe60000000000 */
[CC--:B------:R-:W-:Y:S02]  /*2c90*/  ISETP.GE.AND P0, PT, R110.reuse, R92.reuse, PT ;  /* 0x0000005c6e00720c */ /* 0x0c0fe40003f06270 */
[----:B------:R-:W-:Y:S02]  /*2ca0*/  ISETP.GE.AND P5, PT, R101, R92, PT ;  /* 0x0000005c6500720c */ /* 0x000fe40003fa6270 */
[----:B------:R-:W-:Y:S02]  /*2cb0*/  ISETP.GE.AND P0, PT, R110, R94, !P0 ;  /* 0x0000005e6e00720c */ /* 0x000fe40004706270 */
[----:B------:R-:W-:Y:S02]  /*2cc0*/  ISETP.GE.AND P4, PT, R99, R92, PT ;  /* 0x0000005c6300720c */ /* 0x000fe40003f86270 */
[----:B------:R-:W-:Y:S09]  /*2cd0*/  ISETP.GE.AND P5, PT, R101, R94, !P5 ;  /* 0x0000005e6500720c */ /* 0x000ff20006fa6270 */
[----:B------:R-:W-:Y:S05]  /*2ce0*/  @!P0 BRA `(.L_x_1240) ;  /* 0x0000000000308947 */ /* 0x000fea0003800000 */
[----:B-1----:R-:W-:Y:S02]  /*2cf0*/  ISETP.GE.AND P1, PT, R14, UR18, PT ;  /* 0x000000120e007c0c */ /* 0x002fe4000bf26270 */
[----:B------:R-:W-:Y:S11]  /*2d00*/  ISETP.GE.AND P2, PT, R10, UR18, PT ;  /* 0x000000120a007c0c */ /* 0x000ff6000bf46270 */
[----:B------:R-:W3:Y:S01]  /*2d10*/  @!P1 LDG.E.128 R24, desc[UR6][R74.64] ;  /* 0x000000064a189981 */ /* 0x000ee2000c1e1d00 */
[--C-:B------:R-:W-:Y:S05]  /*2d20*/  @!P1 IMAD.MOV.U32 R71, RZ, RZ, R67.reuse ;  /* 0x000000ffff479224 */ /* 0x100fea00078e0043 */
[----:B---3--:R1:W-:Y:S01]  /*2d30*/  @!P1 STG.E.128 desc[UR6][R70.64], R24 ;  /* 0x0000001846009986 */ /* 0x0083e2000c101d06 */
[----:B------:R-:W-:Y:S03]  /*2d40*/  ISETP.GE.AND P1, PT, R9, UR18, PT ;  /* 0x0000001209007c0c */ /* 0x000fe6000bf26270 */
[----:B------:R-:W3:Y:S01]  /*2d50*/  @!P2 LDG.E.128 R20, desc[UR6][R74.64+0x80] ;  /* 0x000080064a14a981 */ /* 0x000ee2000c1e1d00 */
[--C-:B-1----:R-:W-:Y:S05]  /*2d60*/  @!P2 IMAD.MOV.U32 R71, RZ, RZ, R67.reuse ;  /* 0x000000ffff47a224 */ /* 0x102fea00078e0043 */
[----:B---3--:R1:W-:Y:S04]  /*2d70*/  @!P2 STG.E.128 desc[UR6][R70.64+0x80], R20 ;  /* 0x000080144600a986 */ /* 0x0083e8000c101d06 */
[----:B------:R-:W3:Y:S01]  /*2d80*/  @!P1 LDG.E.128 R4, desc[UR6][R74.64+0x100] ;  /* 0x000100064a049981 */ /* 0x000ee2000c1e1d00 */
[----:B-1----:R-:W-:Y:S05]  /*2d90*/  @!P1 IMAD.MOV.U32 R71, RZ, RZ, R67 ;  /* 0x000000ffff479224 */ /* 0x002fea00078e0043 */
[----:B---3--:R3:W-:Y:S02]  /*2da0*/  @!P1 STG.E.128 desc[UR6][R70.64+0x100], R4 ;  /* 0x0001000446009986 */ /* 0x0087e4000c101d06 */
.L_x_1240:
[----:B-12-4-:R-:W-:Y:S05]  /*2db0*/  BSYNC.RECONVERGENT B0 ;  /* 0x0000000000007941 */ /* 0x016fea0003800200 */
.L_x_1239:
        /* <DEDUP_REMOVED lines=14> */
[----:B---3--:R-:W2:Y:S04]  /*2ea0*/  @!P2 LDG.E.128 R4, desc[UR6][R28.64+0x100] ;  /* 0x000100061c04a981 */ /* 0x008ea8000c1e1d00 */
[----:B--2---:R1:W-:Y:S02]  /*2eb0*/  @!P2 STG.E.128 desc[UR6][R18.64+0x100], R4 ;  /* 0x000100041200a986 */ /* 0x0043e4000c101d06 */
.L_x_1242:
[----:B------:R-:W-:Y:S05]  /*2ec0*/  BSYNC.RECONVERGENT B0 ;  /* 0x0000000000007941 */ /* 0x000fea0003800200 */
.L_x_1241:
        /* <DEDUP_REMOVED lines=11> */
[----:B-1-3--:R-:W3:Y:S01]  /*2f80*/  @!P2 LDG.E.128 R4, desc[UR6][R28.64] ;  /* 0x000000061c04a981 */ /* 0x00aee2000c1e1d00 */
        /* <DEDUP_REMOVED lines=8> */
.L_x_1244:
[----:B------:R-:W-:Y:S05]  /*3010*/  BSYNC.RECONVERGENT B0 ;  /* 0x0000000000007941 */ /* 0x000fea0003800200 */
.L_x_1243:
[----:B------:R-:W-:Y:S01]  /*3020*/  ISETP.NE.AND P1, PT, R11, RZ, PT ;  /* 0x000000ff0b00720c */ /* 0x000fe20003f25270 */
[----:B------:R-:W-:Y:S01]  /*3030*/  BSSY.RECONVERGENT B0, `(.L_x_1245) ;  /* 0x0000015000007945 */ /* 0x000fe20003800200 */
[----:B------:R-:W-:Y:S03]  /*3040*/  IADD3 R93, PT, PT, R93, -0x1, RZ ;  /* 0xffffffff5d5d7810 */ /* 0x000fe60007ffe0ff */
[----:B------:R-:W-:Y:S05]  /*3050*/  @!P3 BRA `(.L_x_1246) ;  /* 0x000000000048b947 */ /* 0x000fea0003800000 */
[----:B------:R-:W1:Y:S01]  /*3060*/  LDC.64 R2, c[0x0][0x4b0] ;  /* 0x00012c00ff027b82 */ /* 0x000e620000000a00 */
[----:B------:R-:W-:Y:S02]  /*3070*/  ISETP.GE.AND P2, PT, R14, UR18, PT ;  /* 0x000000120e007c0c */ /* 0x000fe4000bf46270 */
[----:B---3--:R-:W-:Y:S02]  /*3080*/  MOV R71, R67 ;  /* 0x0000004300477202 */ /* 0x008fe40000000f00 */
        /* <DEDUP_REMOVED lines=15> */
.L_x_1246:
[----:B------:R-:W-:Y:S05]  /*3180*/  BSYNC.RECONVERGENT B0 ;  /* 0x0000000000007941 */ /* 0x000fea0003800200 */
.L_x_1245:
        /* <DEDUP_REMOVED lines=9> */
[----:B-12-4-:R-:W2:Y:S01]  /*3220*/  @!P0 LDG.E.128 R24, desc[UR6][R12.64] ;  /* 0x000000060c188981 */ /* 0x016ea2000c1e1d00 */
[--C-:B------:R-:W-:Y:S05]  /*3230*/  @!P0 IMAD.MOV.U32 R73, RZ, RZ, R69.reuse ;  /* 0x000000ffff498224 */ /* 0x100fea00078e0045 */
[----:B--2---:R1:W-:Y:S01]  /*3240*/  @!P0 STG.E.128 desc[UR6][R72.64], R24 ;  /* 0x0000001848008986 */ /* 0x0043e2000c101d06 */
[----:B------:R-:W-:Y:S03]  /*3250*/  ISETP.GE.AND P0, PT, R9, UR18, PT ;  /* 0x0000001209007c0c */ /* 0x000fe6000bf06270 */
[----:B------:R-:W2:Y:S01]  /*3260*/  @!P1 LDG.E.128 R20, desc[UR6][R12.64+0x80] ;  /* 0x000080060c149981 */ /* 0x000ea2000c1e1d00 */
[--C-:B-1----:R-:W-:Y:S05]  /*3270*/  @!P1 IMAD.MOV.U32 R73, RZ, RZ, R69.reuse ;  /* 0x000000ffff499224 */ /* 0x102fea00078e0045 */
[----:B--2---:R1:W-:Y:S04]  /*3280*/  @!P1 STG.E.128 desc[UR6][R72.64+0x80], R20 ;  /* 0x0000801448009986 */ /* 0x0043e8000c101d06 */
[----:B---3--:R-:W2:Y:S01]  /*3290*/  @!P0 LDG.E.128 R4, desc[UR6][R12.64+0x100] ;  /* 0x000100060c048981 */ /* 0x008ea2000c1e1d00 */
[----:B-1----:R-:W-:Y:S05]  /*32a0*/  @!P0 IMAD.MOV.U32 R73, RZ, RZ, R69 ;  /* 0x000000ffff498224 */ /* 0x002fea00078e0045 */
[----:B--2---:R1:W-:Y:S02]  /*32b0*/  @!P0 STG.E.128 desc[UR6][R72.64+0x100], R4 ;  /* 0x0001000448008986 */ /* 0x0043e4000c101d06 */
.L_x_1250:
[----:B------:R-:W-:Y:S05]  /*32c0*/  BSYNC.RECONVERGENT B0 ;  /* 0x0000000000007941 */ /* 0x000fea0003800200 */
.L_x_1249:
        /* <DEDUP_REMOVED lines=8> */
[----:B----4-:R-:W2:Y:S04]  /*3350*/  @!P1 LDG.E.128 R24, desc[UR6][R18.64] ;  /* 0x0000000612189981 */ /* 0x010ea8000c1e1d00 */
[----:B--2---:R1:W-:Y:S01]  /*3360*/  @!P1 STG.E.128 desc[UR6][R2.64], R24 ;  /* 0x0000001802009986 */ /* 0x0043e2000c101d06 */
[----:B------:R-:W-:Y:S03]  /*3370*/  ISETP.GE.AND P1, PT, R9, UR18, PT ;  /* 0x0000001209007c0c */ /* 0x000fe6000bf26270 */
[----:B------:R-:W2:Y:S04]  /*3380*/  @!P0 LDG.E.128 R20, desc[UR6][R18.64+0x80] ;  /* 0x0000800612148981 */ /* 0x000ea8000c1e1d00 */
[----:B--2---:R1:W-:Y:S06]  /*3390*/  @!P0 STG.E.128 desc[UR6][R2.64+0x80], R20 ;  /* 0x0000801402008986 */ /* 0x0043ec000c101d06 */
[----:B---3--:R-:W2:Y:S04]  /*33a0*/  @!P1 LDG.E.128 R4, desc[UR6][R18.64+0x100] ;  /* 0x0001000612049981 */ /* 0x008ea8000c1e1d00 */
[----:B--2---:R1:W-:Y:S02]  /*33b0*/  @!P1 STG.E.128 desc[UR6][R2.64+0x100], R4 ;  /* 0x0001000402009986 */ /* 0x0043e4000c101d06 */
.L_x_1252:
[----:B------:R-:W-:Y:S05]  /*33c0*/  BSYNC.RECONVERGENT B0 ;  /* 0x0000000000007941 */ /* 0x000fea0003800200 */
.L_x_1251:
[----:B------:R-:W-:Y:S04]  /*33d0*/  BSSY.RECONVERGENT B0, `(.L_x_1253) ;  /* 0x0000011000007945 */ /* 0x000fe80003800200 */
[----:B------:R-:W-:Y:S05]  /*33e0*/  @!P4 BRA `(.L_x_1254) ;  /* 0x00000000003cc947 */ /* 0x000fea0003800000 */
[----:B-1----:R-:W4:Y:S01]  /*33f0*/  LDC.64 R2, c[0x0][0x4a8] ;  /* 0x00012a00ff027b82 */ /* 0x002f220000000a00 */
[----:B------:R-:W-:Y:S02]  /*3400*/  ISETP.GE.AND P1, PT, R14, UR18, PT ;  /* 0x000000120e007c0c */ /* 0x000fe4000bf26270 */
[C---:B----4-:R-:W-:Y:S04]  /*3410*/  LEA R28, P0, R2.reuse, R12, 0x6 ;  /* 0x0000000c021c7211 */ /* 0x050fe800078030ff */
[----:B------:R-:W-:Y:S02]  /*3420*/  LEA.HI.X R29, R2, R13, R3, 0x6, P0 ;  /* 0x0000000d021d7211 */ /* 0x000fe400000f3403 */
[----:B------:R-:W1:Y:S01]  /*3430*/  LDC.64 R2, c[0x0][0x3b8] ;  /* 0x0000ee00ff027b82 */ /* 0x000e620000000a00 */
[----:B------:R-:W-:Y:S04]  /*3440*/  ISETP.GE.AND P0, PT, R10, UR18, PT ;  /* 0x000000120a007c0c */ /* 0x000fe8000bf06270 */
[----:B--23--:R-:W2:Y:S01]  /*3450*/  @!P1 LDG.E.128 R4, desc[UR6][R28.64] ;  /* 0x000000061c049981 */ /* 0x00cea2000c1e1d00 */
        /* <DEDUP_REMOVED lines=8> */
.L_x_1254:
[----:B------:R-:W-:Y:S05]  /*34e0*/  BSYNC.RECONVERGENT B0 ;  /* 0x0000000000007941 */ /* 0x000fea0003800200 */
.L_x_1253:
[----:B------:R-:W-:Y:S01]  /*34f0*/  MOV R11, RZ ;  /* 0x000000ff000b7202 */ /* 0x000fe20000000f00 */
[----:B------:R-:W-:Y:S05]  /*3500*/  @!P3 BRA `(.L_x_1255) ;  /* 0x00000074006cb947 */ /* 0x000fea0003800000 */
[----:B-1----:R-:W1:Y:S01]  /*3510*/  LDC.64 R2, c[0x0][0x4a8] ;  /* 0x00012a00ff027b82 */ /* 0x002e620000000a00 */
[----:B------:R-:W-:Y:S02]  /*3520*/  ISETP.GE.AND P1, PT, R14, UR18, PT ;  /* 0x000000120e007c0c */ /* 0x000fe4000bf26270 */
[----:B------:R-:W-:Y:S02]  /*3530*/  MOV R73, R69 ;  /* 0x0000004500497202 */ /* 0x000fe40000000f00 */
        /* <DEDUP_REMOVED lines=18> */
.L_x_1248:
        /* <DEDUP_REMOVED lines=10> */
[----:B-12-4-:R-:W2:Y:S01]  /*3700*/  LDG.E.128 R20, desc[UR6][R12.64] ;  /* 0x000000060c147981 */ /* 0x016ea2000c1e1d00 */
[----:B------:R-:W-:Y:S11]  /*3710*/  MOV R73, R69 ;  /* 0x0000004500497202 */ /* 0x000ff60000000f00 */
[----:B------:R-:W4:Y:S06]  /*3720*/  @!P0 LDG.E.64 R32, desc[UR6][R50.64] ;  /* 0x0000000632208981 */ /* 0x000f2c000c1e1b00 */
[----:B---3--:R-:W3:Y:S01]  /*3730*/  @!P0 LDG.E.64 R6, desc[UR6][R16.64] ;  /* 0x0000000610068981 */ /* 0x008ee2000c1e1b00 */
[--C-:B----4-:R-:W-:Y:S01]  /*3740*/  @!P0 HADD2.F32 R27, -RZ, R32.reuse.H0_H0 ;  /* 0x20000020ff1b8230 */ /* 0x110fe20000004100 */
[----:B--2---:R-:W-:Y:S01]  /*3750*/  @!P0 MOV R24, R20 ;  /* 0x0000001400188202 */ /* 0x004fe20000000f00 */
[----:B------:R-:W-:Y:S01]  /*3760*/  @!P0 HADD2.F32 R26, -RZ, R33.H0_H0 ;  /* 0x20000021ff1a8230 */ /* 0x000fe20000004100 */
[----:B------:R-:W-:Y:S01]  /*3770*/  @!P0 MOV R8, R21 ;  /* 0x0000001500088202 */ /* 0x000fe20000000f00 */
[----:B------:R-:W-:Y:S02]  /*3780*/  @!P0 HADD2.F32 R31, -RZ, R32.H1_H1 ;  /* 0x30000020ff1f8230 */ /* 0x000fe40000004100 */
[----:B------:R-:W-:Y:S02]  /*3790*/  @!P0 HADD2.F32 R19, -RZ, R24.H1_H1 ;  /* 0x30000018ff138230 */ /* 0x000fe40000004100 */
[----:B---3--:R-:W-:Y:S02]  /*37a0*/  @!P0 HADD2.F32 R18, -RZ, R6.H0_H0 ;  /* 0x20000006ff128230 */ /* 0x008fe40000004100 */
        /* <DEDUP_REMOVED lines=38> */
.L_x_1260:
[----:B------:R-:W-:Y:S05]  /*3a10*/  BSYNC.RECONVERGENT B0 ;  /* 0x0000000000007941 */ /* 0x000fea0003800200 */
.L_x_1259:
[----:B------:R-:W-:Y:S04]  /*3a20*/  BSSY.RECONVERGENT B0, `(.L_x_1261) ;  /* 0x0000034000007945 */ /* 0x000fe80003800200 */
        /* <DEDUP_REMOVED lines=51> */
.L_x_1262:
[----:B------:R-:W-:Y:S05]  /*3d60*/  BSYNC.RECONVERGENT B0 ;  /* 0x0000000000007941 */ /* 0x000fea0003800200 */
.L_x_1261:
        /* <DEDUP_REMOVED lines=51> */
.L_x_1258:
[----:B------:R-:W-:Y:S05]  /*40a0*/  BSYNC.RECONVERGENT B1 ;  /* 0x0000000000017941 */ /* 0x000fea0003800200 */
.L_x_1257:
        /* <DEDUP_REMOVED lines=68> */
.L_x_1266:
[----:B------:R-:W-:Y:S05]  /*44f0*/  BSYNC.RECONVERGENT B0 ;  /* 0x0000000000007941 */ /* 0x000fea0003800200 */
.L_x_1265:
        /* <DEDUP_REMOVED lines=52> */
.L_x_1268:
[----:B------:R-:W-:Y:S05]  /*4840*/  BSYNC.RECONVERGENT B0 ;  /* 0x0000000000007941 */ /* 0x000fea0003800200 */
.L_x_1267:
        /* <DEDUP_REMOVED lines=51> */
.L_x_1264:
[----:B------:R-:W-:Y:S05]  /*4b80*/  BSYNC.RECONVERGENT B1 ;  /* 0x0000000000017941 */ /* 0x000fea0003800200 */
.L_x_1263:
        /* <DEDUP_REMOVED lines=68> */
.L_x_1272:
[----:B------:R-:W-:Y:S05]  /*4fd0*/  BSYNC.RECONVERGENT B0 ;  /* 0x0000000000007941 */ /* 0x000fea0003800200 */
.L_x_1271:
        /* <DEDUP_REMOVED lines=52> */
.L_x_1274:
[----:B------:R-:W-:Y:S05]  /*5320*/  BSYNC.RECONVERGENT B0 ;  /* 0x0000000000007941 */ /* 0x000fea0003800200 */
.L_x_1273:
        /* <DEDUP_REMOVED lines=51> */
.L_x_1270:
[----:B------:R-:W-:Y:S05]  /*5660*/  BSYNC.RECONVERGENT B1 ;  /* 0x0000000000017941 */ /* 0x000fea0003800200 */
.L_x_1269:
[----:B------:R-:W-:Y:S04]  /*5670*/  BSSY.RECONVERGENT B1, `(.L_x_1275) ;  /* 0x00000b0000017945 */ /* 0x000fe80003800200 */
[----:B------:R-:W-:Y:S05]  /*5680*/  @!P3 BRA `(.L_x_1276) ;  /* 0x0000000800b8b947 */ /* 0x000fea0003800000 */
[----:B------:R-:W-:Y:S01]  /*5690*/  IMAD.MOV.U32 R73, RZ, RZ, R69 ;  /* 0x000000ffff497224 */ /* 0x000fe200078e0045 */
        /* <DEDUP_REMOVED lines=68> */
.L_x_1278:
[----:B------:R-:W-:Y:S05]  /*5ae0*/  BSYNC.RECONVERGENT B0 ;  /* 0x0000000000007941 */ /* 0x000fea0003800200 */
.L_x_1277:
        /* <DEDUP_REMOVED lines=52> */
.L_x_1280:
[----:B------:R-:W-:Y:S05]  /*5e30*/  BSYNC.RECONVERGENT B0 ;  /* 0x0000000000007941 */ /* 0x000fea0003800200 */
.L_x_1279:
        /* <DEDUP_REMOVED lines=51> */
.L_x_1276:
[----:B------:R-:W-:Y:S05]  /*6170*/  BSYNC.RECONVERGENT B1 ;  /* 0x0000000000017941 */ /* 0x000fea0003800200 */
.L_x_1275:
        /* <DEDUP_REMOVED lines=8> */
.L_x_1256:
[----:B-12---:R-:W-:Y:S01]  /*6200*/  LEA.HI R18, R11, R11, RZ, 0x1 ;  /* 0x0000000b0b127211 */ /* 0x006fe200078f08ff */
[----:B------:R-:W-:Y:S01]  /*6210*/  BSSY.RECONVERGENT B1, `(.L_x_1281) ;  /* 0x0000120000017945 */ /* 0x000fe20003800200 */
[----:B------:R-:W-:Y:S02]  /*6220*/  SHF.R.U32.HI R19, RZ, 0x1, R11 ;  /* 0x00000001ff137819 */ /* 0x000fe4000001160b */
[----:B------:R-:W-:Y:S05]  /*6230*/  SHF.R.S32.HI R18, RZ, 0x1, R18 ;  /* 0x00000001ff127819 */ /* 0x000fea0000011412 */
[----:B------:R-:W-:Y:S05]  /*6240*/  IMAD.MOV R18, RZ, RZ, -R18 ;  /* 0x000000ffff127224 */ /* 0x000fea00078e0a12 */
[----:B---3--:R-:W-:Y:S01]  /*6250*/  SHF.R.S32.HI R71, RZ, 0x1f, R18 ;  /* 0x0000001fff477819 */ /* 0x008fe20000011412 */
        /* <DEDUP_REMOVED lines=13> */
[----:B----4-:R-:W-:Y:S02]  /*6330*/  @!P0 SEL R21, R19, R18, !P1 ;  /* 0x0000001213158207 */ /* 0x010fe40004800000 */
[----:B------:R-:W-:Y:S02]  /*6340*/  @!P0 SHF.L.U64.HI R102, R57, 0x1, R102 ;  /* 0x0000000139668819 */ /* 0x000fe40000010266 */
[----:B------:R-:W-:Y:S01]  /*6350*/  @!P0 IADD3 R58, P1, PT, R73, R76, RZ ;  /* 0x0000004c493a8210 */ /* 0x000fe20007f3e0ff */
[----:B------:R-:W-:Y:S03]  /*6360*/  @!P0 IMAD.WIDE R22, R21, 0x2, R12 ;  /* 0x0000000215168825 */ /* 0x000fe600078e020c */
[C---:B------:R-:W-:Y:S02]  /*6370*/  @!P0 IADD3.X R59, PT, PT, R102.reuse, R77, RZ, P1, !PT ;  /* 0x0000004d663b8210 */ /* 0x040fe40000ffe4ff */
[----:B------:R-:W-:Y:S01]  /*6380*/  @!P0 IADD3 R36, P1, PT, R73, R78, RZ ;  /* 0x0000004e49248210 */ /* 0x000fe20007f3e0ff */
[----:B------:R-:W3:Y:S01]  /*6390*/  @!P0 LDG.E.128 R20, desc[UR6][R22.64] ;  /* 0x0000000616148981 */ /* 0x000ee2000c1e1d00 */
[----:B------:R-:W-:Y:S02]  /*63a0*/  MOV R73, R69 ;  /* 0x0000004500497202 */ /* 0x000fe40000000f00 */
        /* <DEDUP_REMOVED lines=73> */
.L_x_1284:
[----:B------:R-:W-:Y:S05]  /*6840*/  BSYNC.RECONVERGENT B0 ;  /* 0x0000000000007941 */ /* 0x000fea0003800200 */
.L_x_1283:
        /* <DEDUP_REMOVED lines=9> */
[----:B----4-:R-:W-:Y:S02]  /*68e0*/  @!P0 SEL R21, R19, R18, !P1 ;  /* 0x0000001213158207 */ /* 0x010fe40004800000 */
        /* <DEDUP_REMOVED lines=9> */
[----:B------:R-:W-:Y:S02]  /*6980*/  @!P0 IADD3 R36, P1, PT, R73, R78, RZ ;  /* 0x0000004e49248210 */ /* 0x000fe40007f3e0ff */
[----:B------:R-:W-:Y:S02]  /*6990*/  MOV R73, R69 ;  /* 0x0000004500497202 */ /* 0x000fe40000000f00 */
        /* <DEDUP_REMOVED lines=73> */
.L_x_1286:
[----:B------:R-:W-:Y:S05]  /*6e30*/  BSYNC.RECONVERGENT B0 ;  /* 0x0000000000007941 */ /* 0x000fea0003800200 */
.L_x_1285:
        /* <DEDUP_REMOVED lines=93> */
.L_x_1282:
[----:B------:R-:W-:Y:S05]  /*7410*/  BSYNC.RECONVERGENT B1 ;  /* 0x0000000000017941 */ /* 0x000fea0003800200 */
.L_x_1281:
[----:B------:R-:W-:Y:S04]  /*7420*/  BSSY.RECONVERGENT B1, `(.L_x_1287) ;  /* 0x000011f000017945 */ /* 0x000fe80003800200 */
[----:B------:R-:W-:Y:S05]  /*7430*/  @!P5 BRA `(.L_x_1288) ;  /* 0x000000100074d947 */ /* 0x000fea0003800000 */
[----:B----4-:R-:W-:Y:S01]  /*7440*/  LEA R24, P1, R91, R12, 0x1 ;  /* 0x0000000c5b187211 */ /* 0x010fe200078208ff */
[----:B-123--:R-:W1:Y:S01]  /*7450*/  LDC R73, c[0x0][0x440] ;  /* 0x00011000ff497b82 */ /* 0x00ee620000000800 */
[----:B------:R-:W-:Y:S01]  /*7460*/  LEA R114, P0, R61, R72, 0x1 ;  /* 0x000000483d727211 */ /* 0x000fe200078008ff */
[----:B------:R-:W-:Y:S01]  /*7470*/  BSSY.RECONVERGENT B0, `(.L_x_1289) ;  /* 0x000005f000007945 */ /* 0x000fe20003800200 */
[----:B------:R-:W-:Y:S02]  /*7480*/  LEA.HI.X R25, R91, R13, R89, 0x1, P1 ;  /* 0x0000000d5b197211 */ /* 0x000fe400008f0c59 */
[----:B------:R-:W-:Y:S02]  /*7490*/  LEA.HI.X R115, R61, R69, R60, 0x1, P0 ;  /* 0x000000453d737211 */ /* 0x000fe400000f0c3c */
        /* <DEDUP_REMOVED lines=27> */
[----:B------:R-:W-:Y:S02]  /*7650*/  @!P0 HADD2.F32 R30, -RZ, R21.H0_H0 ;  /* 0x20000015ff1e8230 */ /* 0x000fe40000004100 */
        /* <DEDUP_REMOVED lines=17> */
[--C-:B-----5:R-:W-:Y:S02]  /*7770*/  @!P0 HADD2.F32 R38, -RZ, R52.reuse.H0_H0 ;  /* 0x20000034ff268230 */ /* 0x120fe40000004100 */
        /* <DEDUP_REMOVED lines=46> */
.L_x_1290:
[----:B------:R-:W-:Y:S05]  /*7a60*/  BSYNC.RECONVERGENT B0 ;  /* 0x0000000000007941 */ /* 0x000fea0003800200 */
.L_x_1289:
[----:B------:R-:W-:Y:S01]  /*7a70*/  ISETP.GE.AND P0, PT, R10, R73, PT ;  /* 0x000000490a00720c */ /* 0x000fe20003f06270 */
[----:B------:R-:W-:Y:S11]  /*7a80*/  BSSY.RECONVERGENT B0, `(.L_x_1291) ;  /* 0x000005c000007945 */ /* 0x000ff60003800200 */
[----:B------:R-:W-:Y:S01]  /*7a90*/  @!UPT UIADD3 URZ, UPT, UPT, URZ, URZ, URZ ;  /* 0x000000fffffff290 */ /* 0x000fe2000fffe0ff */
[----:B------:R-:W-:Y:S05]  /*7aa0*/  @P0 BRA `(.L_x_1292) ;  /* 0x0000000400640947 */ /* 0x000fea0003800000 */
[C---:B------:R-:W-:Y:S01]  /*7ab0*/  ISETP.GE.AND P0, PT, R10.reuse, R11, PT ;  /* 0x0000000b0a00720c */ /* 0x040fe20003f06270 */
[----:B-1----:R-:W2:Y:S11]  /*7ac0*/  LDG.E.128 R56, desc[UR6][R24.64+0x80] ;  /* 0x0000800618387981 */ /* 0x002eb6000c1e1d00 */
        /* <DEDUP_REMOVED lines=87> */
.L_x_1292:
[----:B------:R-:W-:Y:S05]  /*8040*/  BSYNC.RECONVERGENT B0 ;  /* 0x0000000000007941 */ /* 0x000fea0003800200 */
.L_x_1291:
[----:B------:R-:W-:Y:S11]  /*8050*/  ISETP.GE.AND P0, PT, R9, R73, PT ;  /* 0x000000490900720c */ /* 0x000ff60003f06270 */
[----:B------:R-:W-:Y:S02]  /*8060*/  @!UPT UIADD3 URZ, UPT, UPT, URZ, URZ, URZ ;  /* 0x000000fffffff290 */ /* 0x000fe4000fffe0ff */
[----:B------:R-:W-:Y:S05]  /*8070*/  @P0 BRA `(.L_x_1288) ;  /* 0x0000000400640947 */ /* 0x000fea0003800000 */
[C---:B------:R-:W-:Y:S01]  /*8080*/  ISETP.GE.AND P0, PT, R9.reuse, R11, PT ;  /* 0x0000000b0900720c */ /* 0x040fe20003f06270 */
[----:B------:R-:W3:Y:S11]  /*8090*/  LDG.E.128 R52, desc[UR6][R24.64+0x100] ;  /* 0x0001000618347981 */ /* 0x000ef6000c1e1d00 */
[----:B------:R-:W-:Y:S01]  /*80a0*/  @!UPT UIADD3 URZ, UPT, UPT, URZ, URZ, URZ ;  /* 0x000000fffffff290 */ /* 0x000fe2000fffe0ff */
[----:B------:R-:W-:Y:S04]  /*80b0*/  @!P0 ISETP.GE.U32.AND P1, PT, R9, R19, PT ;  /* 0x000000130900820c */ /* 0x000fe80003f26070 */
[----:B-12---:R-:W-:Y:S02]  /*80c0*/  @!P0 SEL R56, R18, RZ, P1 ;  /* 0x000000ff12388207 */ /* 0x006fe40000800000 */
        /* <DEDUP_REMOVED lines=8> */
[----:B------:R-:W2:Y:S01]  /*8150*/  @!P0 LDG.E.128 R20, desc[UR6][R22.64+0x100] ;  /* 0x0001000616148981 */ /* 0x000ea2000c1e1d00 */
[C---:B------:R-:W-:Y:S02]  /*8160*/  @!P0 IADD3.X R117, PT, PT, R102.reuse, R77, RZ, P1, !PT ;  /* 0x0000004d66758210 */ /* 0x040fe40000ffe4ff */
[----:B------:R-:W-:Y:S04]  /*8170*/  @!P0 IADD3 R36, P1, PT, R73, R78, RZ ;  /* 0x0000004e49248210 */ /* 0x000fe80007f3e0ff */
[----:B------:R-:W-:Y:S01]  /*8180*/  @!P0 IADD3.X R37, PT, PT, R102, R79, RZ, P1, !PT ;  /* 0x0000004f66258210 */ /* 0x000fe20000ffe4ff */
[----:B------:R-:W4:Y:S01]  /*8190*/  @!P0 LDG.E.128 R56, desc[UR6][R116.64+0x100] ;  /* 0x0001000674388981 */ /* 0x000f22000c1e1d00 */
[----:B------:R-:W-:Y:S07]  /*81a0*/  ISETP.GE.U32.OR P1, PT, R9, R19, P0 ;  /* 0x000000130900720c */ /* 0x000fee0000726470 */
[----:B------:R3:W5:Y:S01]  /*81b0*/  @!P0 LDG.E.128 R44, desc[UR6][R36.64+0x100] ;  /* 0x00010006242c8981 */ /* 0x000762000c1e1d00 */
[--C-:B--2---:R-:W-:Y:S01]  /*81c0*/  @!P0 HADD2.F32 R31, -RZ, R20.reuse.H0_H0 ;  /* 0x20000014ff1f8230 */ /* 0x104fe20000004100 */
[----:B---3--:R-:W-:Y:S01]  /*81d0*/  @!P0 MOV R36, R52 ;  /* 0x0000003400248202 */ /* 0x008fe20000000f00 */
        /* <DEDUP_REMOVED lines=67> */
.L_x_1288:
[----:B------:R-:W-:Y:S05]  /*8610*/  BSYNC.RECONVERGENT B1 ;  /* 0x0000000000017941 */ /* 0x000fea0003800200 */
.L_x_1287:
[----:B------:R-:W-:Y:S04]  /*8620*/  BSSY.RECONVERGENT B1, `(.L_x_1293) ;  /* 0x0000120000017945 */ /* 0x000fe80003800200 */
[----:B------:R-:W-:Y:S05]  /*8630*/  @!P4 BRA `(.L_x_1294) ;  /* 0x000000100078c947 */ /* 0x000fea0003800000 */
[----:B-123--:R-:W1:Y:S01]  /*8640*/  LDC R73, c[0x0][0x440] ;  /* 0x00011000ff497b82 */ /* 0x00ee620000000800 */
[----:B------:R-:W-:Y:S07]  /*8650*/  BSSY.RECONVERGENT B0, `(.L_x_1295) ;  /* 0x0000062000007945 */ /* 0x000fee0003800200 */
[----:B----4-:R-:W2:Y:S08]  /*8660*/  LDC.64 R4, c[0x0][0x4a8] ;  /* 0x00012a00ff047b82 */ /* 0x010eb00000000a00 */
[----:B------:R-:W3:Y:S01]  /*8670*/  LDC.64 R2, c[0x0][0x3b8] ;  /* 0x0000ee00ff027b82 */ /* 0x000ee20000000a00 */
[----:B-1----:R-:W-:Y:S02]  /*8680*/  ISETP.GE.AND P4, PT, R14, R73, PT ;  /* 0x000000490e00720c */ /* 0x002fe40003f86270 */
[C---:B--2---:R-:W-:Y:S04]  /*8690*/  LEA R24, P1, R4.reuse, R12, 0x6 ;  /* 0x0000000c04187211 */ /* 0x044fe800078230ff */
[----:B------:R-:W-:Y:S02]  /*86a0*/  LEA.HI.X R25, R4, R13, R5, 0x6, P1 ;  /* 0x0000000d04197211 */ /* 0x000fe400008f3405 */
[C---:B---3--:R-:W-:Y:S04]  /*86b0*/  LEA R114, P0, R2.reuse, R72, 0x6 ;  /* 0x0000004802727211 */ /* 0x048fe800078030ff */
[----:B------:R-:W-:Y:S01]  /*86c0*/  LEA.HI.X R115, R2, R69, R3, 0x6, P0 ;  /* 0x0000004502737211 */ /* 0x000fe200000f3403 */
[----:B------:R-:W-:Y:S08]  /*86d0*/  @P4 BRA `(.L_x_1296) ;  /* 0x0000000400644947 */ /* 0x000ff00003800000 */
        /* <DEDUP_REMOVED lines=89> */
.L_x_1296:
[----:B------:R-:W-:Y:S05]  /*8c70*/  BSYNC.RECONVERGENT B0 ;  /* 0x0000000000007941 */ /* 0x000fea0003800200 */
.L_x_1295:
        /* <DEDUP_REMOVED lines=93> */
.L_x_1298:
[----:B------:R-:W-:Y:S05]  /*9250*/  BSYNC.RECONVERGENT B0 ;  /* 0x0000000000007941 */ /* 0x000fea0003800200 */
.L_x_1297:
        /* <DEDUP_REMOVED lines=92> */
.L_x_1294:
[----:B------:R-:W-:Y:S05]  /*9820*/  BSYNC.RECONVERGENT B1 ;  /* 0x0000000000017941 */ /* 0x000fea0003800200 */
.L_x_1293:
[----:B------:R-:W-:Y:S04]  /*9830*/  BSSY.RECONVERGENT B1, `(.L_x_1299) ;  /* 0x0000121000017945 */ /* 0x000fe80003800200 */
[----:B------:R-:W-:Y:S05]  /*9840*/  @!P3 BRA `(.L_x_1300) ;  /* 0x00000010007cb947 */ /* 0x000fea0003800000 */
[----:B------:R-:W5:Y:S01]  /*9850*/  LDC R121, c[0x0][0x440] ;  /* 0x00011000ff797b82 */ /* 0x000f620000000800 */
[----:B-123--:R-:W-:Y:S01]  /*9860*/  MOV R73, R69 ;  /* 0x0000004500497202 */ /* 0x00efe20000000f00 */
[----:B------:R-:W-:Y:S06]  /*9870*/  BSSY.RECONVERGENT B0, `(.L_x_1301) ;  /* 0x0000065000007945 */ /* 0x000fec0003800200 */
[----:B------:R-:W1:Y:S08]  /*9880*/  LDC.64 R2, c[0x0][0x3b8] ;  /* 0x0000ee00ff027b82 */ /* 0x000e700000000a00 */
[----:B----4-:R-:W2:Y:S01]  /*9890*/  LDC.64 R4, c[0x0][0x4a8] ;  /* 0x00012a00ff047b82 */ /* 0x010ea20000000a00 */
[----:B-1----:R-:W-:Y:S01]  /*98a0*/  IMAD.WIDE.U32 R114, R2, 0x60, R72 ;  /* 0x0000006002727825 */ /* 0x002fe200078e0048 */
[-C--:B-----5:R-:W-:Y:S02]  /*98b0*/  ISETP.GE.AND P0, PT, R14, R121.reuse, PT ;  /* 0x000000790e00720c */ /* 0x0a0fe40003f06270 */
[----:B------:R-:W-:Y:S01]  /*98c0*/  ISETP.GE.AND P4, PT, R10, R121, PT ;  /* 0x000000790a00720c */ /* 0x000fe20003f86270 */
[----:B------:R-:W-:Y:S02]  /*98d0*/  IMAD R3, R3, 0x60, RZ ;  /* 0x0000006003037824 */ /* 0x000fe400078e02ff */
[----:B--2---:R-:W-:Y:S02]  /*98e0*/  IMAD R5, R5, 0x60, RZ ;  /* 0x0000006005057824 */ /* 0x004fe400078e02ff */
[----:B------:R-:W-:Y:S01]  /*98f0*/  IMAD.WIDE.U32 R24, R4, 0x60, R12 ;  /* 0x0000006004187825 */ /* 0x000fe200078e000c */
[----:B------:R-:W-:Y:S04]  /*9900*/  IADD3 R115, PT, PT, R115, R3, RZ ;  /* 0x0000000373737210 */ /* 0x000fe80007ffe0ff */
[----:B------:R-:W-:Y:S01]  /*9910*/  IADD3 R25, PT, PT, R25, R5, RZ ;  /* 0x0000000519197210 */ /* 0x000fe20007ffe0ff */
[----:B------:R-:W-:Y:S06]  /*9920*/  @P0 BRA `(.L_x_1302) ;  /* 0x0000000400640947 */ /* 0x000fec0003800000 */
        /* <DEDUP_REMOVED lines=89> */
.L_x_1302:
[----:B------:R-:W-:Y:S05]  /*9ec0*/  BSYNC.RECONVERGENT B0 ;  /* 0x0000000000007941 */ /* 0x000fea0003800200 */
.L_x_1301:
[----:B------:R-:W-:Y:S01]  /*9ed0*/  ISETP.GE.AND P3, PT, R9, R121, PT ;  /* 0x000000790900720c */ /* 0x000fe20003f66270 */
[----:B------:R-:W-:Y:S04]  /*9ee0*/  BSSY.RECONVERGENT B0, `(.L_x_1303) ;  /* 0x000005b000007945 */ /* 0x000fe80003800200 */
[----:B------:R-:W-:Y:S08]  /*9ef0*/  @P4 BRA `(.L_x_1304) ;  /* 0x0000000400644947 */ /* 0x000ff00003800000 */
        /* <DEDUP_REMOVED lines=89> */
.L_x_1304:
[----:B------:R-:W-:Y:S05]  /*a490*/  BSYNC.RECONVERGENT B0 ;  /* 0x0000000000007941 */ /* 0x000fea0003800200 */
.L_x_1303:
        /* <DEDUP_REMOVED lines=9> */
[----:B------:R-:W-:Y:S02]  /*a530*/  @!P0 SHF.L.U32 R53, R54, 0x1, RZ ;  /* 0x0000000136358819 */ /* 0x000fe400000006ff */
[----:B------:R-:W-:Y:S01]  /*a540*/  @!P0 IADD3.X R55, PT, PT, R84, R55, RZ, P3, !PT ;  /* 0x0000003754378210 */ /* 0x000fe20001ffe4ff */
[----:B------:R-:W-:Y:S01]  /*a550*/  @!P0 IMAD.WIDE R20, R11, 0x2, R24 ;  /* 0x000000020b148825 */ /* 0x000fe200078e0218 */
[C---:B-12---:R-:W-:Y:S02]  /*a560*/  @!P0 IADD3 R56, P1, PT, R53.reuse, R76, RZ ;  /* 0x0000004c35388210 */ /* 0x046fe40007f3e0ff */
[----:B------:R-:W-:Y:S03]  /*a570*/  @!P0 SHF.L.U64.HI R54, R54, 0x1, R55 ;  /* 0x0000000136368819 */ /* 0x000fe60000010237 */
        /* <DEDUP_REMOVED lines=11> */
[--C-:B------:R-:W-:Y:S01]  /*a630*/  @!P0 HADD2.F32 R19, -RZ, R23.reuse.H0_H0 ;  /* 0x20000017ff138230 */ /* 0x100fe20000004100 */
[----:B------:R-:W-:Y:S01]  /*a640*/  @!P0 MOV R49, R46 ;  /* 0x0000002e00318202 */ /* 0x000fe20000000f00 */
[----:B------:R-:W-:Y:S01]  /*a650*/  @!P0 HADD2.F32 R18, -RZ, R23.H1_H1 ;  /* 0x30000017ff128230 */ /* 0x000fe20000004100 */
[----:B------:R-:W-:Y:S01]  /*a660*/  @!P0 MOV R52, R47 ;  /* 0x0000002f00348202 */ /* 0x000fe20000000f00 */
        /* <DEDUP_REMOVED lines=16> */
[--C-:B-----5:R-:W-:Y:S02]  /*a770*/  @!P0 HADD2.F32 R34, -RZ, R40.reuse.H0_H0 ;  /* 0x20000028ff228230 */ /* 0x120fe40000004100 */
        /* <DEDUP_REMOVED lines=44> */
.L_x_1300:
[----:B------:R-:W-:Y:S05]  /*aa40*/  BSYNC.RECONVERGENT B1 ;  /* 0x0000000000017941 */ /* 0x000fea0003800200 */
.L_x_1299:
[----:B------:R-:W5:Y:S08]  /*aa50*/  LDC R3, c[0x0][0x450] ;  /* 0x00011400ff037b82 */ /* 0x000f700000000800 */
[----:B------:R-:W1:Y:S01]  /*aa60*/  LDC R11, c[0x0][0x450] ;  /* 0x00011400ff0b7b82 */ /* 0x000e620000000800 */
[----:B-----5:R-:W-:Y:S05]  /*aa70*/  IMAD.U32 R3, R3, -0x20, RZ ;  /* 0xffffffe003037824 */ /* 0x020fea00078e00ff */
[C---:B------:R-:W-:Y:S02]  /*aa80*/  LEA R78, P1, R3.reuse, R78, 0x1 ;  /* 0x0000004e034e7211 */ /* 0x040fe400078208ff */
[C---:B------:R-:W-:Y:S02]  /*aa90*/  LEA R76, P0, R3.reuse, R76, 0x1 ;  /* 0x0000004c034c7211 */ /* 0x040fe400078008ff */
[C---:B------:R-:W-:Y:S02]  /*aaa0*/  LEA.HI.X.SX32 R79, R3.reuse, R79, 0x1, P1 ;  /* 0x0000004f034f7211 */ /* 0x040fe400008f0eff */
[----:B-1----:R-:W-:Y:S09]  /*aab0*/  LEA.HI.X.SX32 R77, R3, R77, 0x1, P0 ;  /* 0x0000004d034d7211 */ /* 0x002ff200000f0eff */
.L_x_1255:
[----:B------:R-:W-:Y:S05]  /*aac0*/  BSYNC.RECONVERGENT B2 ;  /* 0x0000000000027941 */ /* 0x000fea0003800200 */
.L_x_1247:
        /* <DEDUP_REMOVED lines=91> */
.L_x_1305:
[----:B------:R-:W-:Y:S02]  /*b080*/  IADD3 R74, P1, PT, R74, R81, RZ ;  /* 0x000000514a4a7210 */ /* 0x000fe40007f3e0ff */
[----:B------:R-:W-:Y:S03]  /*b090*/  IADD3 R12, P0, PT, R12, R85, RZ ;  /* 0x000000550c0c7210 */ /* 0x000fe60007f1e0ff */
[----:B------:R-:W-:Y:S02]  /*b0a0*/  IMAD.X R75, R75, 0x1, R80, P1 ;  /* 0x000000014b4b7824 */ /* 0x000fe400008e0650 */
[----:B------:R-:W-:Y:S01]  /*b0b0*/  IMAD.X R13, R13, 0x1, R83, P0 ;  /* 0x000000010d0d7824 */ /* 0x000fe200000e0653 */
[----:B------:R-:W-:Y:S07]  /*b0c0*/  @P2 BRA `(.L_x_1306) ;  /* 0xffffff7800e42947 */ /* 0x000fee000383ffff */
.L_x_1238:
[----:B------:R-:W1:Y:S01]  /*b0d0*/  LDC R11, c[0x0][0x450] ;  /* 0x00011400ff0b7b82 */ /* 0x000e620000000800 */
[----:B-----5:R-:W-:Y:S01]  /*b0e0*/  LOP3.LUT R5, R98, 0x1f8, RZ, 0xc0, !PT ;  /* 0x000001f862057812 */ /* 0x020fe200078ec0ff */
        /* <DEDUP_REMOVED lines=40> */
.L_x_1311:
[----:B------:R2:W-:Y:S02]  /*b370*/  STS.128 [R0+0x4000], RZ ;  /* 0x004000ff00007388 */ /* 0x0005e40000000c00 */
.L_x_1310:
[----:B------:R-:W-:Y:S05]  /*b380*/  BSYNC.RECONVERGENT B0 ;  /* 0x0000000000007941 */ /* 0x000fea0003800200 */
.L_x_1309:
        /* <DEDUP_REMOVED lines=26> */
.L_x_1314:
[----:B------:R1:W-:Y:S02]  /*b530*/  STS.128 [R0+0x4800], RZ ;  /* 0x004800ff00007388 */ /* 0x0003e40000000c00 */
.L_x_1313:
[----:B------:R-:W-:Y:S05]  /*b540*/  BSYNC.RECONVERGENT B0 ;  /* 0x0000000000007941 */ /* 0x000fea0003800200 */
.L_x_1312:
        /* <DEDUP_REMOVED lines=26> */
.L_x_1317:
[----:B------:R4:W-:Y:S02]  /*b6f0*/  STS.128 [R0+0x5000], RZ ;  /* 0x005000ff00007388 */ /* 0x0009e40000000c00 */
.L_x_1316:
[----:B------:R-:W-:Y:S05]  /*b700*/  BSYNC.RECONVERGENT B0 ;  /* 0x0000000000007941 */ /* 0x000fea0003800200 */
.L_x_1315:
[----:B------:R-:W-:-:S04]  /*b710*/  IADD3 R34, PT, PT, R110, 0x30, RZ ;  /* 0x000000306e227810 */ /* 0x000fc80007ffe0ff */
[----:B------:R-:W-:-:S13]  /*b720*/  ISETP.GE.AND P0, PT, R34, R107, PT ;  /* 0x0000006b2200720c */ /* 0x000fda0003f06270 */
[----:B------:R-:W-:Y:S05]  /*b730*/  @P0 BRA `(.L_x_1318) ;  /* 0x0000006c00e40947 */ /* 0x000fea0003800000 */
[----:B------:R-:W5:Y:S01]  /*b740*/  LDCU UR4, c[0x0][0x440] ;  /* 0x00008800ff0477ac */ /* 0x000f620008000800 */
[----:B------:R-:W-:Y:S02]  /*b750*/  IMAD R3, R3, 0x60, RZ ;  /* 0x0000006003037824 */ /* 0x000fe400078e02ff */
[----:B-1-3--:R-:W-:-:S05]  /*b760*/  IMAD.WIDE.U32 R4, R2, 0x60, R4 ;  /* 0x0000006002047825 */ /* 0x00afca00078e0004 */
        /* <DEDUP_REMOVED lines=20> */
.L_x_1319:
[----:B------:R3:W-:Y:S01]  /*b8b0*/  STS.128 [R0+0x5800], RZ ;  /* 0x005800ff00007388 */ /* 0x0007e20000000c00 */
[----:B------:R-:W-:Y:S05]  /*b8c0*/  BRA `(.L_x_1318) ;  /* 0x0000006c00807947 */ /* 0x000fea0003800000 */
.L_x_1308:
[----:B------:R-:W1:Y:S01]  /*b8d0*/  LDCU.64 UR8, c[0x0][0x470] ;  /* 0x00008e00ff0877ac */ /* 0x000e620008000a00 */
[----:B------:R-:W-:Y:S01]  /*b8e0*/  IMAD.MOV.U32 R5, RZ, RZ, RZ ;  /* 0x000000ffff057224 */ /* 0x000fe200078e00ff */
[----:B-1----:R-:W-:-:S04]  /*b8f0*/  ISETP.NE.U32.AND P0, PT, RZ, UR8, PT ;  /* 0x00000008ff007c0c */ /* 0x002fc8000bf05070 */
[----:B------:R-:W-:Y:S01]  /*b900*/  ISETP.NE.AND.EX P0, PT, RZ, UR9, PT, P0 ;  /* 0x00000009ff007c0c */ /* 0x000fe2000bf05300 */
[----:B------:R-:W1:Y:S01]  /*b910*/  LDCU.U8 UR4, c[0x0][0x533] ;  /* 0x0000a660ff0477ac */ /* 0x000e620008000000 */
[----:B------:R-:W2:Y:S11]  /*b920*/  LDCU.64 UR8, c[0x0][0x380] ;  /* 0x00007000ff0877ac */ /* 0x000eb60008000a00 */
[----:B------:R-:W3:Y:S01]  /*b930*/  @P0 LDG.E R5, desc[UR6][R112.64] ;  /* 0x0000000670050981 */ /* 0x000ee2000c1e1900 */
[----:B------:R-:W-:-:S05]  /*b940*/  IMAD.SHL.U32 R8, R62, 0x4, RZ ;  /* 0x000000043e087824 */ /* 0x000fca00078e00ff */
[----:B------:R-:W-:Y:S01]  /*b950*/  LOP3.LUT R8, R8, 0x1c, RZ, 0xc0, !PT ;  /* 0x0000001c08087812 */ /* 0x000fe200078ec0ff */
[----:B-1----:R-:W-:Y:S01]  /*b960*/  UISETP.NE.AND UP0, UPT, UR4, URZ, UPT ;  /* 0x000000ff0400728c */ /* 0x002fe2000bf05270 */
[----:B--2---:R-:W-:-:S04]  /*b970*/  LEA R28, P0, R108, UR8, 0x1 ;  /* 0x000000086c1c7c11 */ /* 0x004fc8000f8008ff */
[----:B------:R-:W-:Y:S01]  /*b980*/  LEA.HI.X R29, R108, UR9, R65, 0x1, P0 ;  /* 0x000000096c1d7c11 */ /* 0x000fe200080f0c41 */
[----:B---3--:R-:W-:-:S04]  /*b990*/  IMAD.IADD R4, R68, 0x1, R5 ;  /* 0x0000000144047824 */ /* 0x008fc800078e0205 */
[----:B------:R-:W-:-:S05]  /*b9a0*/  IMAD R4, R105, R4, RZ ;  /* 0x0000000469047224 */ /* 0x000fca00078e02ff */
        /* <DEDUP_REMOVED lines=29> */
[----:B-----5:R-:W-:Y:S01]  /*bb80*/  MOV R26, R18 ;  /* 0x00000012001a7202 */ /* 0x020fe20000000f00 */
[--C-:B------:R-:W-:Y:S02]  /*bb90*/  HADD2.F32 R33, -RZ, R17.reuse.H0_H0 ;  /* 0x20000011ff217230 */ /* 0x100fe40000004100 */
[----:B------:R-:W-:Y:S02]  /*bba0*/  HADD2.F32 R37, -RZ, R17.H1_H1 ;  /* 0x30000011ff257230 */ /* 0x000fe40000004100 */
[----:B------:R-:W-:-:S02]  /*bbb0*/  HADD2.F32 R24, -RZ, R19.H1_H1 ;  /* 0x30000013ff187230 */ /* 0x000fc40000004100 */
[----:B------:R-:W-:Y:S02]  /*bbc0*/  HADD2.F32 R35, -RZ, R19.H0_H0 ;  /* 0x20000013ff237230 */ /* 0x000fe40000004100 */
[----:B--2---:R-:W-:Y:S02]  /*bbd0*/  HADD2.F32 R12, -RZ, R4.H1_H1 ;  /* 0x30000004ff0c7230 */ /* 0x004fe40000004100 */
[----:B------:R-:W-:Y:S02]  /*bbe0*/  HADD2.F32 R8, -RZ, R5.H1_H1 ;  /* 0x30000005ff087230 */ /* 0x000fe40000004100 */
[--C-:B---3--:R-:W-:Y:S02]  /*bbf0*/  HADD2.F32 R18, -RZ, R6.reuse.H1_H1 ;  /* 0x30000006ff127230 */ /* 0x108fe40000004100 */
[----:B------:R-:W-:Y:S01]  /*bc00*/  FMUL.FTZ R32, R37, R12 ;  /* 0x0000000c25207220 */ /* 0x000fe20000410000 */
[----:B------:R-:W-:Y:S02]  /*bc10*/  HADD2.F32 R17, -RZ, R7.H1_H1 ;  /* 0x30000007ff117230 */ /* 0x000fe40000004100 */
[----:B------:R-:W-:Y:S01]  /*bc20*/  FMUL.FTZ R30, R24, R8 ;  /* 0x00000008181e7220 */ /* 0x000fe20000410000 */
[----:B------:R-:W-:-:S02]  /*bc30*/  HADD2.F32 R6, -RZ, R6.H0_H0 ;  /* 0x20000006ff067230 */ /* 0x000fc40000004100 */
[----:B------:R-:W-:Y:S01]  /*bc40*/  FMUL.FTZ R19, R37, R18 ;  /* 0x0000001225137220 */ /* 0x000fe20000410000 */
[----:B------:R-:W-:Y:S02]  /*bc50*/  HADD2.F32 R4, -RZ, R4.H0_H0 ;  /* 0x20000004ff047230 */ /* 0x000fe40000004100 */
[-C--:B------:R-:W-:Y:S01]  /*bc60*/  FMUL.FTZ R37, R24, R17.reuse ;  /* 0x0000001118257220 */ /* 0x080fe20000410000 */
[----:B------:R-:W-:Y:S01]  /*bc70*/  FFMA.FTZ R30, R35, R17, -R30 ;  /* 0x00000011231e7223 */ /* 0x000fe2000001081e */
[----:B------:R-:W-:Y:S02]  /*bc80*/  HADD2.F32 R17, -RZ, R16.H1_H1 ;  /* 0x30000010ff117230 */ /* 0x000fe40000004100 */
[----:B------:R-:W-:Y:S01]  /*bc90*/  FFMA.FTZ R19, R33, R12, R19 ;  /* 0x0000000c21137223 */ /* 0x000fe20000010013 */
[----:B------:R-:W-:Y:S01]  /*bca0*/  FFMA.FTZ R37, R35, R8, R37 ;  /* 0x0000000823257223 */ /* 0x000fe20000010025 */
[----:B------:R-:W-:Y:S02]  /*bcb0*/  HADD2.F32 R5, -RZ, R5.H0_H0 ;  /* 0x20000005ff057230 */ /* 0x000fe40000004100 */
[----:B------:R-:W-:Y:S01]  /*bcc0*/  FFMA.FTZ R32, R33, R18, -R32 ;  /* 0x0000001221207223 */ /* 0x000fe20000010820 */
[----:B------:R-:W-:-:S02]  /*bcd0*/  HADD2.F32 R8, -RZ, R26.H1_H1 ;  /* 0x3000001aff087230 */ /* 0x000fc40000004100 */
[C---:B------:R-:W-:Y:S01]  /*bce0*/  FMUL.FTZ R12, R17.reuse, R4 ;  /* 0x00000004110c7220 */ /* 0x040fe20000410000 */
[----:B------:R-:W-:Y:S02]  /*bcf0*/  HADD2.F32 R7, -RZ, R7.H0_H0 ;  /* 0x20000007ff077230 */ /* 0x000fe40000004100 */
[----:B------:R-:W-:Y:S01]  /*bd00*/  FMUL.FTZ R35, R17, R6 ;  /* 0x0000000611237220 */ /* 0x000fe20000410000 */
[----:B------:R-:W-:Y:S02]  /*bd10*/  HADD2.F32 R26, -RZ, R26.H0_H0 ;  /* 0x2000001aff1a7230 */ /* 0x000fe40000004100 */
[C---:B------:R-:W-:Y:S01]  /*bd20*/  FMUL.FTZ R17, R8.reuse, R5 ;  /* 0x0000000508117220 */ /* 0x040fe20000410000 */
[----:B------:R-:W-:Y:S02]  /*bd30*/  HADD2.F32 R33, -RZ, R16.H0_H0 ;  /* 0x20000010ff217230 */ /* 0x000fe40000004100 */
[-C--:B------:R-:W-:Y:S01]  /*bd40*/  FMUL.FTZ R8, R8, R7.reuse ;  /* 0x0000000708087220 */ /* 0x080fe20000410000 */
[----:B------:R-:W-:Y:S01]  /*bd50*/  F2FP.F16.F32.PACK_AB R32, R19, R32 ;  /* 0x000000201320723e */ /* 0x000fe200000000ff */
[C---:B------:R-:W-:Y:S01]  /*bd60*/  FFMA.FTZ R17, R26.reuse, R7, -R17 ;  /* 0x000000071a117223 */ /* 0x040fe20000010811 */
[----:B------:R-:W-:Y:S01]  /*bd70*/  F2FP.F16.F32.PACK_AB R19, R37, R30 ;  /* 0x0000001e2513723e */ /* 0x000fe200000000ff */
[----:B------:R-:W-:Y:S01]  /*bd80*/  FFMA.FTZ R8, R26, R5, R8 ;  /* 0x000000051a087223 */ /* 0x000fe20000010008 */
[C---:B------:R-:W-:Y:S01]  /*bd90*/  FFMA.FTZ R12, R33.reuse, R6, -R12 ;  /* 0x00000006210c7223 */ /* 0x040fe2000001080c */
[----:B------:R-:W-:-:S03]  /*bda0*/  FFMA.FTZ R35, R33, R4, R35 ;  /* 0x0000000421237223 */ /* 0x000fc60000010023 */
[----:B------:R-:W-:Y:S02]  /*bdb0*/  F2FP.F16.F32.PACK_AB R18, R8, R17 ;  /* 0x000000110812723e */ /* 0x000fe400000000ff */
[----:B------:R-:W-:Y:S02]  /*bdc0*/  F2FP.F16.F32.PACK_AB R16, R35, R12 ;  /* 0x0000000c2310723e */ /* 0x000fe400000000ff */
[----:B------:R-:W-:Y:S02]  /*bdd0*/  MOV R17, R32 ;  /* 0x0000002000117202 */ /* 0x000fe40000000f00 */
.L_x_1326:
[----:B------:R-:W-:Y:S05]  /*bde0*/  BSYNC.RECONVERGENT B0 ;  /* 0x0000000000007941 */ /* 0x000fea0003800200 */
.L_x_1325:
[----:B-----5:R-:W-:Y:S01]  /*bdf0*/  IMAD.MOV.U32 R6, RZ, RZ, R18 ;  /* 0x000000ffff067224 */ /* 0x020fe200078e0012 */
[----:B------:R-:W-:Y:S01]  /*be00*/  MOV R4, R16 ;  /* 0x0000001000047202 */ /* 0x000fe20000000f00 */
[----:B------:R-:W-:Y:S01]  /*be10*/  IMAD.MOV.U32 R7, RZ, RZ, R19 ;  /* 0x000000ffff077224 */ /* 0x000fe200078e0013 */
[----:B------:R-:W-:Y:S02]  /*be20*/  MOV R5, R17 ;  /* 0x0000001100057202 */ /* 0x000fe40000000f00 */
.L_x_1324:
[----:B------:R-:W-:Y:S05]  /*be30*/  BSYNC.RECONVERGENT B1 ;  /* 0x0000000000017941 */ /* 0x000fea0003800200 */
.L_x_1323:
        /* <DEDUP_REMOVED lines=11> */
[----:B-----5:R-:W-:Y:S01]  /*bef0*/  MOV R26, R18 ;  /* 0x00000012001a7202 */ /* 0x020fe20000000f00 */
[--C-:B------:R-:W-:Y:S02]  /*bf00*/  HADD2.F32 R33, -RZ, R17.reuse.H0_H0 ;  /* 0x20000011ff217230 */ /* 0x100fe40000004100 */
[----:B------:R-:W-:Y:S02]  /*bf10*/  HADD2.F32 R37, -RZ, R17.H1_H1 ;  /* 0x30000011ff257230 */ /* 0x000fe40000004100 */
[----:B------:R-:W-:-:S02]  /*bf20*/  HADD2.F32 R24, -RZ, R19.H1_H1 ;  /* 0x30000013ff187230 */ /* 0x000fc40000004100 */
[----:B------:R-:W-:Y:S02]  /*bf30*/  HADD2.F32 R35, -RZ, R19.H0_H0 ;  /* 0x20000013ff237230 */ /* 0x000fe40000004100 */
[----:B--2---:R-:W-:Y:S02]  /*bf40*/  HADD2.F32 R12, -RZ, R4.H1_H1 ;  /* 0x30000004ff0c7230 */ /* 0x004fe40000004100 */
[----:B------:R-:W-:Y:S02]  /*bf50*/  HADD2.F32 R8, -RZ, R5.H1_H1 ;  /* 0x30000005ff087230 */ /* 0x000fe40000004100 */
[--C-:B----4-:R-:W-:Y:S02]  /*bf60*/  HADD2.F32 R18, -RZ, R6.reuse.H1_H1 ;  /* 0x30000006ff127230 */ /* 0x110fe40000004100 */
        /* <DEDUP_REMOVED lines=30> */
.L_x_1330:
[----:B------:R-:W-:Y:S05]  /*c150*/  BSYNC.RECONVERGENT B0 ;  /* 0x0000000000007941 */ /* 0x000fea0003800200 */
.L_x_1329:
[----:B-----5:R4:W-:Y:S02]  /*c160*/  STS.128 [R0+0x2000], R16 ;  /* 0x0020001000007388 */ /* 0x0209e40000000c00 */
.L_x_1328:
[----:B------:R-:W-:Y:S05]  /*c170*/  BSYNC.RECONVERGENT B1 ;  /* 0x0000000000017941 */ /* 0x000fea0003800200 */
.L_x_1327:
        /* <DEDUP_REMOVED lines=22> */
[----:B------:R-:W-:Y:S02]  /*c2e0*/  HADD2.F32 R4, -RZ, R4.H0_H0 ;  /* 0x20000004ff047230 */ /* 0x000fe40000004100 */
[-C--:B------:R-:W-:Y:S01]  /*c2f0*/  FMUL.FTZ R37, R24, R17.reuse ;  /* 0x0000001118257220 */ /* 0x080fe20000410000 */
[----:B------:R-:W-:Y:S01]  /*c300*/  FFMA.FTZ R26, R35, R17, -R26 ;  /* 0x00000011231a7223 */ /* 0x000fe2000001081a */
[----:B------:R-:W-:Y:S02]  /*c310*/  HADD2.F32 R17, -RZ, R16.H1_H1 ;  /* 0x30000010ff117230 */ /* 0x000fe40000004100 */
[----:B------:R-:W-:Y:S01]  /*c320*/  FFMA.FTZ R30, R33, R18, -R30 ;  /* 0x00000012211e7223 */ /* 0x000fe2000001081e */
[----:B------:R-:W-:Y:S01]  /*c330*/  FFMA.FTZ R37, R35, R8, R37 ;  /* 0x0000000823257223 */ /* 0x000fe20000010025 */
[----:B------:R-:W-:Y:S02]  /*c340*/  HADD2.F32 R5, -RZ, R5.H0_H0 ;  /* 0x20000005ff057230 */ /* 0x000fe40000004100 */
[----:B------:R-:W-:Y:S01]  /*c350*/  FFMA.FTZ R19, R33, R12, R19 ;  /* 0x0000000c21137223 */ /* 0x000fe20000010013 */
[----:B------:R-:W-:-:S02]  /*c360*/  HADD2.F32 R8, -RZ, R25.H1_H1 ;  /* 0x30000019ff087230 */ /* 0x000fc40000004100 */
[----:B------:R-:W-:Y:S01]  /*c370*/  FMUL.FTZ R12, R17, R4 ;  /* 0x00000004110c7220 */ /* 0x000fe20000410000 */
[----:B------:R-:W-:Y:S02]  /*c380*/  HADD2.F32 R7, -RZ, R7.H0_H0 ;  /* 0x20000007ff077230 */ /* 0x000fe40000004100 */
[----:B------:R-:W-:Y:S01]  /*c390*/  HADD2.F32 R33, -RZ, R16.H0_H0 ;  /* 0x20000010ff217230 */ /* 0x000fe20000004100 */
[----:B------:R-:W-:Y:S01]  /*c3a0*/  F2FP.F16.F32.PACK_AB R30, R19, R30 ;  /* 0x0000001e131e723e */ /* 0x000fe200000000ff */
[----:B------:R-:W-:Y:S02]  /*c3b0*/  HADD2.F32 R16, -RZ, R25.H0_H0 ;  /* 0x20000019ff107230 */ /* 0x000fe40000004100 */
[-C--:B------:R-:W-:Y:S01]  /*c3c0*/  FMUL.FTZ R25, R17, R6.reuse ;  /* 0x0000000611197220 */ /* 0x080fe20000410000 */
[C---:B------:R-:W-:Y:S01]  /*c3d0*/  FMUL.FTZ R17, R8.reuse, R5 ;  /* 0x0000000508117220 */ /* 0x040fe20000410000 */
[-C--:B------:R-:W-:Y:S01]  /*c3e0*/  FMUL.FTZ R8, R8, R7.reuse ;  /* 0x0000000708087220 */ /* 0x080fe20000410000 */
[C---:B------:R-:W-:Y:S01]  /*c3f0*/  FFMA.FTZ R12, R33.reuse, R6, -R12 ;  /* 0x00000006210c7223 */ /* 0x040fe2000001080c */
[----:B------:R-:W-:Y:S01]  /*c400*/  FFMA.FTZ R25, R33, R4, R25 ;  /* 0x0000000421197223 */ /* 0x000fe20000010019 */
[C---:B------:R-:W-:Y:S01]  /*c410*/  FFMA.FTZ R17, R16.reuse, R7, -R17 ;  /* 0x0000000710117223 */ /* 0x040fe20000010811 */
[----:B------:R-:W-:Y:S01]  /*c420*/  FFMA.FTZ R8, R16, R5, R8 ;  /* 0x0000000510087223 */ /* 0x000fe20000010008 */
[----:B------:R-:W-:-:S02]  /*c430*/  F2FP.F16.F32.PACK_AB R19, R37, R26 ;  /* 0x0000001a2513723e */ /* 0x000fc400000000ff */
[----:B------:R-:W-:Y:S02]  /*c440*/  F2FP.F16.F32.PACK_AB R16, R25, R12 ;  /* 0x0000000c1910723e */ /* 0x000fe400000000ff */
[----:B------:R-:W-:Y:S02]  /*c450*/  F2FP.F16.F32.PACK_AB R18, R8, R17 ;  /* 0x000000110812723e */ /* 0x000fe400000000ff */
[----:B------:R-:W-:Y:S02]  /*c460*/  MOV R17, R30 ;  /* 0x0000001e00117202 */ /* 0x000fe40000000f00 */
.L_x_1332:
[----:B------:R-:W-:Y:S05]  /*c470*/  BSYNC.RECONVERGENT B0 ;  /* 0x0000000000007941 */ /* 0x000fea0003800200 */
.L_x_1331:
[----:B-----5:R1:W-:Y:S02]  /*c480*/  STS.128 [R0+0x4000], R16 ;  /* 0x0040001000007388 */ /* 0x0203e40000000c00 */
.L_x_1322:
[----:B------:R-:W-:Y:S05]  /*c490*/  BSYNC.RECONVERGENT B2 ;  /* 0x0000000000027941 */ /* 0x000fea0003800200 */
.L_x_1321:
        /* <DEDUP_REMOVED lines=24> */
[----:B----4-:R-:W-:Y:S02]  /*c620*/  HADD2.F32 R18, -RZ, R6.H1_H1 ;  /* 0x30000006ff127230 */ /* 0x010fe40000004100 */
[----:B------:R-:W-:Y:S01]  /*c630*/  FMUL.FTZ R35, R12, R39 ;  /* 0x000000270c237220 */ /* 0x000fe20000410000 */
[----:B------:R-:W-:Y:S02]  /*c640*/  HADD2.F32 R17, -RZ, R7.H1_H1 ;  /* 0x30000007ff117230 */ /* 0x000fe40000004100 */
[----:B------:R-:W-:Y:S01]  /*c650*/  FMUL.FTZ R32, R8, R24 ;  /* 0x0000001808207220 */ /* 0x000fe20000410000 */
[----:B------:R-:W-:-:S02]  /*c660*/  HADD2.F32 R4, -RZ, R4.H0_H0 ;  /* 0x20000004ff047230 */ /* 0x000fc40000004100 */
[----:B------:R-:W-:Y:S01]  /*c670*/  FMUL.FTZ R19, R18, R39 ;  /* 0x0000002712137220 */ /* 0x000fe20000410000 */
[----:B------:R-:W-:Y:S02]  /*c680*/  HADD2.F32 R5, -RZ, R5.H0_H0 ;  /* 0x20000005ff057230 */ /* 0x000fe40000004100 */
[C---:B------:R-:W-:Y:S01]  /*c690*/  FMUL.FTZ R39, R17.reuse, R24 ;  /* 0x0000001811277220 */ /* 0x040fe20000410000 */
[----:B------:R-:W-:Y:S01]  /*c6a0*/  FFMA.FTZ R32, R17, R37, -R32 ;  /* 0x0000002511207223 */ /* 0x000fe20000010820 */
[----:B------:R-:W-:Y:S02]  /*c6b0*/  HADD2.F32 R17, -RZ, R16.H1_H1 ;  /* 0x30000010ff117230 */ /* 0x000fe40000004100 */
[----:B------:R-:W-:Y:S01]  /*c6c0*/  FFMA.FTZ R12, R12, R33, R19 ;  /* 0x000000210c0c7223 */ /* 0x000fe20000010013 */
[----:B------:R-:W-:Y:S01]  /*c6d0*/  FFMA.FTZ R39, R8, R37, R39 ;  /* 0x0000002508277223 */ /* 0x000fe20000010027 */
[----:B------:R-:W-:Y:S02]  /*c6e0*/  HADD2.F32 R8, -RZ, R31.H1_H1 ;  /* 0x3000001fff087230 */ /* 0x000fe40000004100 */
[----:B------:R-:W-:Y:S01]  /*c6f0*/  FFMA.FTZ R35, R18, R33, -R35 ;  /* 0x0000002112237223 */ /* 0x000fe20000010823 */
[----:B------:R-:W-:-:S02]  /*c700*/  HADD2.F32 R6, -RZ, R6.H0_H0 ;  /* 0x20000006ff067230 */ /* 0x000fc40000004100 */
[----:B------:R-:W-:Y:S02]  /*c710*/  HADD2.F32 R7, -RZ, R7.H0_H0 ;  /* 0x20000007ff077230 */ /* 0x000fe40000004100 */
[-C--:B------:R-:W-:Y:S01]  /*c720*/  FMUL.FTZ R18, R5, R8.reuse ;  /* 0x0000000805127220 */ /* 0x080fe20000410000 */
[----:B------:R-:W-:Y:S02]  /*c730*/  HADD2.F32 R19, -RZ, R16.H0_H0 ;  /* 0x20000010ff137230 */ /* 0x000fe40000004100 */
[----:B------:R-:W-:Y:S02]  /*c740*/  HADD2.F32 R16, -RZ, R31.H0_H0 ;  /* 0x2000001fff107230 */ /* 0x000fe40000004100 */
[-C--:B------:R-:W-:Y:S01]  /*c750*/  FMUL.FTZ R31, R4, R17.reuse ;  /* 0x00000011041f7220 */ /* 0x080fe20000410000 */
[C---:B------:R-:W-:Y:S01]  /*c760*/  FMUL.FTZ R17, R6.reuse, R17 ;  /* 0x0000001106117220 */ /* 0x040fe20000410000 */
[C---:B------:R-:W-:Y:S02]  /*c770*/  FMUL.FTZ R8, R7.reuse, R8 ;  /* 0x0000000807087220 */ /* 0x040fe40000410000 */
[-C--:B------:R-:W-:Y:S01]  /*c780*/  FFMA.FTZ R31, R6, R19.reuse, -R31 ;  /* 0x00000013061f7223 */ /* 0x080fe2000001081f */
[----:B------:R-:W-:Y:S01]  /*c790*/  FFMA.FTZ R4, R4, R19, R17 ;  /* 0x0000001304047223 */ /* 0x000fe20000010011 */
[-C--:B------:R-:W-:Y:S01]  /*c7a0*/  FFMA.FTZ R18, R7, R16.reuse, -R18 ;  /* 0x0000001007127223 */ /* 0x080fe20000010812 */
[----:B------:R-:W-:Y:S01]  /*c7b0*/  FFMA.FTZ R5, R5, R16, R8 ;  /* 0x0000001005057223 */ /* 0x000fe20000010008 */
[----:B------:R-:W-:-:S02]  /*c7c0*/  F2FP.F16.F32.PACK_AB R17, R12, R35 ;  /* 0x000000230c11723e */ /* 0x000fc400000000ff */
[----:B------:R-:W-:Y:S02]  /*c7d0*/  F2FP.F16.F32.PACK_AB R19, R39, R32 ;  /* 0x000000202713723e */ /* 0x000fe400000000ff */
[----:B------:R-:W-:Y:S02]  /*c7e0*/  F2FP.F16.F32.PACK_AB R16, R4, R31 ;  /* 0x0000001f0410723e */ /* 0x000fe400000000ff */
[----:B------:R-:W-:Y:S02]  /*c7f0*/  F2FP.F16.F32.PACK_AB R18, R5, R18 ;  /* 0x000000120512723e */ /* 0x000fe400000000ff */
.L_x_1338:
[----:B------:R-:W-:Y:S05]  /*c800*/  BSYNC.RECONVERGENT B0 ;  /* 0x0000000000007941 */ /* 0x000fea0003800200 */
.L_x_1337:
[----:B-----5:R4:W-:Y:S02]  /*c810*/  STS.128 [R0+0x800], R16 ;  /* 0x0008001000007388 */ /* 0x0209e40000000c00 */
.L_x_1336:
[----:B------:R-:W-:Y:S05]  /*c820*/  BSYNC.RECONVERGENT B1 ;  /* 0x0000000000017941 */ /* 0x000fea0003800200 */
.L_x_1335:
        /* <DEDUP_REMOVED lines=47> */
.L_x_1342:
[----:B------:R-:W-:Y:S05]  /*cb20*/  BSYNC.RECONVERGENT B0 ;  /* 0x0000000000007941 */ /* 0x000fea0003800200 */
.L_x_1341:
[----:B-----5:R4:W-:Y:S02]  /*cb30*/  STS.128 [R0+0x2800], R16 ;  /* 0x0028001000007388 */ /* 0x0209e40000000c00 */
.L_x_1340:
[----:B------:R-:W-:Y:S05]  /*cb40*/  BSYNC.RECONVERGENT B1 ;  /* 0x0000000000017941 */ /* 0x000fea0003800200 */
.L_x_1339:
        /* <DEDUP_REMOVED lines=10> */
[--C-:B-1----:R-:W-:Y:S02]  /*cbf0*/  HADD2.F32 R27, -RZ, R17.reuse.H0_H0 ;  /* 0x20000011ff1b7230 */ /* 0x102fe40000004100 */
        /* <DEDUP_REMOVED lines=35> */
.L_x_1344:
[----:B------:R-:W-:Y:S05]  /*ce30*/  BSYNC.RECONVERGENT B0 ;  /* 0x0000000000007941 */ /* 0x000fea0003800200 */
.L_x_1343:
[----:B-----5:R4:W-:Y:S02]  /*ce40*/  STS.128 [R0+0x4800], R16 ;  /* 0x0048001000007388 */ /* 0x0209e40000000c00 */
.L_x_1334:
[----:B------:R-:W-:Y:S05]  /*ce50*/  BSYNC.RECONVERGENT B2 ;  /* 0x0000000000027941 */ /* 0x000fea0003800200 */
.L_x_1333:
[----:B------:R-:W-:Y:S01]  /*ce60*/  IADD3 R32, PT, PT, R110, 0x20, RZ ;  /* 0x000000206e207810 */ /* 0x000fe20007ffe0ff */
[----:B------:R-:W-:Y:S03]  /*ce70*/  BSSY.RECONVERGENT B2, `(.L_x_1345) ;  /* 0x000009a000027945 */ /* 0x000fe60003800200 */
[----:B------:R-:W-:-:S13]  /*ce80*/  ISETP.GE.AND P0, PT, R32, R13, PT ;  /* 0x0000000d2000720c */ /* 0x000fda0003f06270 */
[----:B------:R-:W-:Y:S05]  /*ce90*/  @P0 BRA `(.L_x_1346) ;  /* 0x00000008005c0947 */ /* 0x000fea0003800000 */
[----:B------:R-:W5:Y:S01]  /*cea0*/  LDC R25, c[0x0][0x440] ;  /* 0x00011000ff197b82 */ /* 0x000f620000000800 */
[C---:B-1----:R-:W-:Y:S01]  /*ceb0*/  LEA R26, P1, R2.reuse, R28, 0x6 ;  /* 0x0000001c021a7211 */ /* 0x042fe200078230ff */
[----:B------:R-:W-:Y:S03]  /*cec0*/  BSSY.RECONVERGENT B1, `(.L_x_1347) ;  /* 0x0000032000017945 */ /* 0x000fe60003800200 */
[----:B------:R-:W-:Y:S02]  /*ced0*/  LEA.HI.X R27, R2, R29, R3, 0x6, P1 ;  /* 0x0000001d021b7211 */ /* 0x000fe400008f3403 */
[----:B-----5:R-:W-:-:S13]  /*cee0*/  ISETP.GE.AND P0, PT, R14, R25, PT ;  /* 0x000000190e00720c */ /* 0x020fda0003f06270 */
        /* <DEDUP_REMOVED lines=15> */
[----:B---3--:R-:W-:Y:S02]  /*cfe0*/  HADD2.F32 R18, -RZ, R6.H1_H1 ;  /* 0x30000006ff127230 */ /* 0x008fe40000004100 */
        /* <DEDUP_REMOVED lines=29> */
.L_x_1350:
[----:B------:R-:W-:Y:S05]  /*d1c0*/  BSYNC.RECONVERGENT B0 ;  /* 0x0000000000007941 */ /* 0x000fea0003800200 */
.L_x_1349:
[----:B-----5:R1:W-:Y:S02]  /*d1d0*/  STS.128 [R0+0x1000], R16 ;  /* 0x0010001000007388 */ /* 0x0203e40000000c00 */
.L_x_1348:
[----:B------:R-:W-:Y:S05]  /*d1e0*/  BSYNC.RECONVERGENT B1 ;  /* 0x0000000000017941 */ /* 0x000fea0003800200 */
.L_x_1347:
        /* <DEDUP_REMOVED lines=47> */
.L_x_1354:
[----:B------:R-:W-:Y:S05]  /*d4e0*/  BSYNC.RECONVERGENT B0 ;  /* 0x0000000000007941 */ /* 0x000fea0003800200 */
.L_x_1353:
[----:B-----5:R4:W-:Y:S02]  /*d4f0*/  STS.128 [R0+0x3000], R16 ;  /* 0x0030001000007388 */ /* 0x0209e40000000c00 */
.L_x_1352:
[----:B------:R-:W-:Y:S05]  /*d500*/  BSYNC.RECONVERGENT B1 ;  /* 0x0000000000017941 */ /* 0x000fea0003800200 */
.L_x_1351:
        /* <DEDUP_REMOVED lines=46> */
.L_x_1356:
[----:B------:R-:W-:Y:S05]  /*d7f0*/  BSYNC.RECONVERGENT B0 ;  /* 0x0000000000007941 */ /* 0x000fea0003800200 */
.L_x_1355:
[----:B-----5:R4:W-:Y:S02]  /*d800*/  STS.128 [R0+0x5000], R16 ;  /* 0x0050001000007388 */ /* 0x0209e40000000c00 */
.L_x_1346:
[----:B------:R-:W-:Y:S05]  /*d810*/  BSYNC.RECONVERGENT B2 ;  /* 0x0000000000027941 */ /* 0x000fea0003800200 */
.L_x_1345:
        /* <DEDUP_REMOVED lines=17> */
[----:B-----5:R-:W-:Y:S01]  /*d930*/  MOV R25, R18 ;  /* 0x0000001200197202 */ /* 0x020fe20000000f00 */
[--C-:B------:R-:W-:Y:S02]  /*d940*/  HADD2.F32 R27, -RZ, R17.reuse.H0_H0 ;  /* 0x20000011ff1b7230 */ /* 0x100fe40000004100 */
[----:B------:R-:W-:Y:S02]  /*d950*/  HADD2.F32 R33, -RZ, R17.H1_H1 ;  /* 0x30000011ff217230 */ /* 0x000fe40000004100 */
[----:B------:R-:W-:-:S02]  /*d960*/  HADD2.F32 R24, -RZ, R19.H1_H1 ;  /* 0x30000013ff187230 */ /* 0x000fc40000004100 */
[----:B------:R-:W-:Y:S02]  /*d970*/  HADD2.F32 R31, -RZ, R19.H0_H0 ;  /* 0x20000013ff1f7230 */ /* 0x000fe40000004100 */
[----:B----4-:R-:W-:Y:S02]  /*d980*/  HADD2.F32 R8, -RZ, R2.H1_H1 ;  /* 0x30000002ff087230 */ /* 0x010fe40000004100 */
[----:B------:R-:W-:Y:S02]  /*d990*/  HADD2.F32 R6, -RZ, R3.H1_H1 ;  /* 0x30000003ff067230 */ /* 0x000fe40000004100 */
[----:B--2---:R-:W-:Y:S02]  /*d9a0*/  HADD2.F32 R18, -RZ, R4.H1_H1 ;  /* 0x30000004ff127230 */ /* 0x004fe40000004100 */
[----:B---3--:R-:W-:Y:S01]  /*d9b0*/  FMUL.FTZ R29, R8, R33 ;  /* 0x00000021081d7220 */ /* 0x008fe20000410000 */
        /* <DEDUP_REMOVED lines=28> */
.L_x_1360:
[----:B------:R-:W-:Y:S05]  /*db80*/  BSYNC.RECONVERGENT B0 ;  /* 0x0000000000007941 */ /* 0x000fea0003800200 */
.L_x_1359:
[----:B-----5:R4:W-:Y:S02]  /*db90*/  STS.128 [R0+0x1800], R16 ;  /* 0x0018001000007388 */ /* 0x0209e40000000c00 */
.L_x_1358:
[----:B------:R-:W-:Y:S05]  /*dba0*/  BSYNC.RECONVERGENT B1 ;  /* 0x0000000000017941 */ /* 0x000fea0003800200 */
.L_x_1357:
        /* <DEDUP_REMOVED lines=47> */
.L_x_1364:
[----:B------:R-:W-:Y:S05]  /*dea0*/  BSYNC.RECONVERGENT B0 ;  /* 0x0000000000007941 */ /* 0x000fea0003800200 */
.L_x_1363:
[----:B-----5:R4:W-:Y:S02]  /*deb0*/  STS.128 [R0+0x3800], R16 ;  /* 0x0038001000007388 */ /* 0x0209e40000000c00 */
.L_x_1362:
[----:B------:R-:W-:Y:S05]  /*dec0*/  BSYNC.RECONVERGENT B1 ;  /* 0x0000000000017941 */ /* 0x000fea0003800200 */
.L_x_1361:
[----:B------:R-:W-:-:S13]  /*ded0*/  ISETP.GE.AND P0, PT, R9, R7, PT ;  /* 0x000000070900720c */ /* 0x000fda0003f06270 */
        /* <DEDUP_REMOVED lines=8> */
[----:B-----5:R-:W-:Y:S02]  /*df60*/  HADD2.F32 R24, -RZ, R17.H1_H1 ;  /* 0x30000011ff187230 */ /* 0x020fe40000004100 */
[----:B-1----:R-:W-:Y:S02]  /*df70*/  HADD2.F32 R13, -RZ, R19.H1_H1 ;  /* 0x30000013ff0d7230 */ /* 0x002fe40000004100 */
[----:B------:R-:W-:Y:S02]  /*df80*/  HADD2.F32 R12, -RZ, R17.H0_H0 ;  /* 0x20000011ff0c7230 */ /* 0x000fe40000004100 */
        /* <DEDUP_REMOVED lines=9> */
[-C--:B------:R-:W-:Y:S01]  /*e020*/  FFMA.FTZ R22, R11, R12.reuse, -R22 ;  /* 0x0000000c0b167223 */ /* 0x080fe20000010816 */
[C---:B------:R-:W-:Y:S01]  /*e030*/  FMUL.FTZ R13, R8.reuse, R13 ;  /* 0x0000000d080d7220 */ /* 0x040fe20000410000 */
[-C--:B------:R-:W-:Y:S01]  /*e040*/  FFMA.FTZ R17, R8, R19.reuse, -R17 ;  /* 0x0000001308117223 */ /* 0x080fe20000010811 */
[----:B------:R-:W-:Y:S02]  /*e050*/  HADD2.F32 R11, -RZ, R16.H1_H1 ;  /* 0x30000010ff0b7230 */ /* 0x000fe40000004100 */
[----:B------:R-:W-:Y:S01]  /*e060*/  FFMA.FTZ R7, R7, R12, R20 ;  /* 0x0000000c07077223 */ /* 0x000fe20000010014 */
[----:B------:R-:W-:Y:S02]  /*e070*/  HADD2.F32 R4, -RZ, R4.H0_H0 ;  /* 0x20000004ff047230 */ /* 0x000fe40000004100 */
[----:B------:R-:W-:Y:S01]  /*e080*/  FFMA.FTZ R6, R6, R19, R13 ;  /* 0x0000001306067223 */ /* 0x000fe2000001000d */
[----:B------:R-:W-:-:S02]  /*e090*/  HADD2.F32 R3, -RZ, R3.H0_H0 ;  /* 0x20000003ff037230 */ /* 0x000fc40000004100 */
[-C--:B------:R-:W-:Y:S01]  /*e0a0*/  FMUL.FTZ R19, R2, R11.reuse ;  /* 0x0000000b02137220 */ /* 0x080fe20000410000 */
[----:B------:R-:W-:Y:S02]  /*e0b0*/  HADD2.F32 R8, -RZ, R18.H1_H1 ;  /* 0x30000012ff087230 */ /* 0x000fe40000004100 */
[----:B------:R-:W-:Y:S01]  /*e0c0*/  FMUL.FTZ R11, R4, R11 ;  /* 0x0000000b040b7220 */ /* 0x000fe20000410000 */
[----:B------:R-:W-:Y:S01]  /*e0d0*/  HADD2.F32 R5, -RZ, R5.H0_H0 ;  /* 0x20000005ff057230 */ /* 0x000fe20000004100 */
[----:B------:R-:W-:Y:S01]  /*e0e0*/  F2FP.F16.F32.PACK_AB R7, R7, R22 ;  /* 0x000000160707723e */ /* 0x000fe200000000ff */
        /* <DEDUP_REMOVED lines=9> */
[----:B------:R-:W-:-:S02]  /*e180*/  MOV R17, R7 ;  /* 0x0000000700117202 */ /* 0x000fc40000000f00 */
[----:B------:R-:W-:Y:S02]  /*e190*/  F2FP.F16.F32.PACK_AB R16, R2, R19 ;  /* 0x000000130210723e */ /* 0x000fe400000000ff */
[----:B------:R-:W-:Y:S02]  /*e1a0*/  F2FP.F16.F32.PACK_AB R18, R3, R12 ;  /* 0x0000000c0312723e */ /* 0x000fe400000000ff */
[----:B------:R-:W-:Y:S02]  /*e1b0*/  MOV R19, R6 ;  /* 0x0000000600137202 */ /* 0x000fe40000000f00 */
.L_x_1366:
[----:B------:R-:W-:Y:S05]  /*e1c0*/  BSYNC.RECONVERGENT B0 ;  /* 0x0000000000007941 */ /* 0x000fea0003800200 */
.L_x_1365:
[----:B-----5:R4:W-:Y:S01]  /*e1d0*/  STS.128 [R0+0x5800], R16 ;  /* 0x0058001000007388 */ /* 0x0209e20000000c00 */
[----:B------:R-:W-:Y:S05]  /*e1e0*/  BRA `(.L_x_1318) ;  /* 0x0000004400387947 */ /* 0x000fea0003800000 */
.L_x_1320:
        /* <DEDUP_REMOVED lines=47> */
[----:B------:R-:W-:Y:S02]  /*e4e0*/  HADD2.F32 R41, -RZ, R5.H0_H0 ;  /* 0x20000005ff297230 */ /* 0x000fe40000004100 */
[----:B------:R-:W-:Y:S01]  /*e4f0*/  @!P1 FADD.FTZ R23, -R23, -RZ ;  /* 0x800000ff17179221 */ /* 0x000fe20000010100 */
[----:B------:R-:W-:-:S02]  /*e500*/  HADD2.F32 R4, -RZ, R6.H0_H0 ;  /* 0x20000006ff047230 */ /* 0x000fc40000004100 */
[----:B------:R-:W-:Y:S01]  /*e510*/  @!P1 FADD.FTZ R43, -R43, -RZ ;  /* 0x800000ff2b2b9221 */ /* 0x000fe20000010100 */
[----:B------:R-:W-:Y:S02]  /*e520*/  HADD2.F32 R5, -RZ, R5.H1_H1 ;  /* 0x30000005ff057230 */ /* 0x000fe40000004100 */
[----:B------:R-:W-:Y:S01]  /*e530*/  FMUL.FTZ R30, R30, R23 ;  /* 0x000000171e1e7220 */ /* 0x000fe20000410000 */
[--C-:B------:R-:W-:Y:S02]  /*e540*/  HADD2.F32 R45, -RZ, R7.reuse.H0_H0 ;  /* 0x20000007ff2d7230 */ /* 0x100fe40000004100 */
[----:B------:R-:W-:Y:S01]  /*e550*/  @!P1 FADD.FTZ R4, -R4, -RZ ;  /* 0x800000ff04049221 */ /* 0x000fe20000010100 */
[----:B------:R-:W-:Y:S02]  /*e560*/  HADD2.F32 R6, -RZ, R6.H1_H1 ;  /* 0x30000006ff067230 */ /* 0x000fe40000004100 */
[----:B------:R-:W-:Y:S01]  /*e570*/  @!P1 FADD.FTZ R5, -R5, -RZ ;  /* 0x800000ff05059221 */ /* 0x000fe20000010100 */
[----:B------:R-:W-:-:S02]  /*e580*/  HADD2.F32 R7, -RZ, R7.H1_H1 ;  /* 0x30000007ff077230 */ /* 0x000fc40000004100 */
[----:B------:R-:W-:Y:S01]  /*e590*/  FMUL.FTZ R21, R21, R4 ;  /* 0x0000000415157220 */ /* 0x000fe20000410000 */
[----:B---3--:R-:W-:Y:S02]  /*e5a0*/  HADD2.F32 R4, -RZ, R16.H0_H0 ;  /* 0x20000010ff047230 */ /* 0x008fe40000004100 */
[----:B------:R-:W-:Y:S01]  /*e5b0*/  FMUL.FTZ R38, R38, R5 ;  /* 0x0000000526267220 */ /* 0x000fe20000410000 */
[--C-:B-----5:R-:W-:Y:S02]  /*e5c0*/  HADD2.F32 R5, -RZ, R32.reuse.H0_H0 ;  /* 0x20000020ff057230 */ /* 0x120fe40000004100 */
[----:B------:R-:W-:Y:S01]  /*e5d0*/  @!P1 FADD.FTZ R41, -R41, -RZ ;  /* 0x800000ff29299221 */ /* 0x000fe20000010100 */
[----:B------:R-:W-:Y:S02]  /*e5e0*/  HADD2.F32 R23, -RZ, R32.H1_H1 ;  /* 0x30000020ff177230 */ /* 0x000fe40000004100 */
[----:B------:R-:W-:Y:S01]  /*e5f0*/  FMUL.FTZ R36, R36, R43 ;  /* 0x0000002b24247220 */ /* 0x000fe20000410000 */
[----:B------:R-:W-:-:S02]  /*e600*/  HADD2.F32 R16, -RZ, R16.H1_H1 ;  /* 0x30000010ff107230 */ /* 0x000fc40000004100 */
[----:B------:R-:W-:Y:S01]  /*e610*/  @!P1 FADD.FTZ R6, -R6, -RZ ;  /* 0x800000ff06069221 */ /* 0x000fe20000010100 */
[----:B------:R-:W-:Y:S01]  /*e620*/  @!P1 FADD.FTZ R7, -R7, -RZ ;  /* 0x800000ff07079221 */ /* 0x000fe20000010100 */
[----:B------:R-:W-:Y:S01]  /*e630*/  @!P1 FADD.FTZ R45, -R45, -RZ ;  /* 0x800000ff2d2d9221 */ /* 0x000fe20000010100 */
[----:B------:R-:W-:Y:S01]  /*e640*/  FMUL.FTZ R20, R20, R41 ;  /* 0x0000002914147220 */ /* 0x000fe20000410000 */
[----:B------:R-:W-:Y:S01]  /*e650*/  FMUL.FTZ R39, R39, R6 ;  /* 0x0000000627277220 */ /* 0x000fe20000410000 */
[----:B------:R-:W-:Y:S01]  /*e660*/  FMUL.FTZ R40, R40, R7 ;  /* 0x0000000728287220 */ /* 0x000fe20000410000 */
[----:B------:R-:W-:Y:S01]  /*e670*/  FFMA.FTZ R4, R5, R4, R30 ;  /* 0x0000000405047223 */ /* 0x000fe2000001001e */
[----:B------:R-:W-:Y:S01]  /*e680*/  FFMA.FTZ R23, R23, R16, R36 ;  /* 0x0000001017177223 */ /* 0x000fe20000010024 */
[----:B------:R-:W-:Y:S02]  /*e690*/  HADD2.F32 R7, -RZ, R33.H0_H0 ;  /* 0x20000021ff077230 */ /* 0x000fe40000004100 */
[----:B------:R-:W-:Y:S01]  /*e6a0*/  FMUL.FTZ R22, R22, R45 ;  /* 0x0000002d16167220 */ /* 0x000fe20000410000 */
[----:B------:R-:W-:-:S02]  /*e6b0*/  HADD2.F32 R6, -RZ, R17.H0_H0 ;  /* 0x20000011ff067230 */ /* 0x000fc40000004100 */
[----:B------:R-:W-:Y:S02]  /*e6c0*/  HADD2.F32 R32, -RZ, R18.H0_H0 ;  /* 0x20000012ff207230 */ /* 0x000fe40000004100 */
[----:B------:R-:W-:Y:S02]  /*e6d0*/  HADD2.F32 R41, -RZ, R19.H0_H0 ;  /* 0x20000013ff297230 */ /* 0x000fe40000004100 */
[----:B------:R-:W-:Y:S01]  /*e6e0*/  FFMA.FTZ R6, R7, R6, R20 ;  /* 0x0000000607067223 */ /* 0x000fe20000010014 */
[----:B------:R-:W-:Y:S02]  /*e6f0*/  HADD2.F32 R16, -RZ, R34.H0_H0 ;  /* 0x20000022ff107230 */ /* 0x000fe40000004100 */
[----:B------:R-:W-:Y:S02]  /*e700*/  HADD2.F32 R5, -RZ, R35.H0_H0 ;  /* 0x20000023ff057230 */ /* 0x000fe40000004100 */
[----:B------:R-:W-:Y:S02]  /*e710*/  HADD2.F32 R17, -RZ, R17.H1_H1 ;  /* 0x30000011ff117230 */ /* 0x000fe40000004100 */
[----:B------:R-:W-:Y:S01]  /*e720*/  FFMA.FTZ R16, R16, R32, R21 ;  /* 0x0000002010107223 */ /* 0x000fe20000010015 */
[----:B------:R-:W-:-:S02]  /*e730*/  HADD2.F32 R18, -RZ, R18.H1_H1 ;  /* 0x30000012ff127230 */ /* 0x000fc40000004100 */
[----:B------:R-:W-:Y:S01]  /*e740*/  FFMA.FTZ R5, R5, R41, R22 ;  /* 0x0000002905057223 */ /* 0x000fe20000010016 */
[----:B------:R-:W-:Y:S01]  /*e750*/  HADD2.F32 R19, -RZ, R19.H1_H1 ;  /* 0x30000013ff137230 */ /* 0x000fe20000004100 */
[----:B------:R-:W-:Y:S01]  /*e760*/  F2FP.F16.F32.PACK_AB R32, R23, R4 ;  /* 0x000000041720723e */ /* 0x000fe200000000ff */
[----:B------:R-:W-:Y:S02]  /*e770*/  HADD2.F32 R33, -RZ, R33.H1_H1 ;  /* 0x30000021ff217230 */ /* 0x000fe40000004100 */
[----:B------:R-:W-:Y:S02]  /*e780*/  HADD2.F32 R34, -RZ, R34.H1_H1 ;  /* 0x30000022ff227230 */ /* 0x000fe40000004100 */
[----:B------:R-:W-:Y:S02]  /*e790*/  HADD2.F32 R35, -RZ, R35.H1_H1 ;  /* 0x30000023ff237230 */ /* 0x000fe40000004100 */
[----:B------:R-:W-:Y:S01]  /*e7a0*/  FFMA.FTZ R17, R33, R17, R38 ;  /* 0x0000001121117223 */ /* 0x000fe20000010026 */
[----:B------:R-:W-:-:S02]  /*e7b0*/  FFMA.FTZ R39, R34, R18, R39 ;  /* 0x0000001222277223 */ /* 0x000fc40000010027 */
[----:B------:R-:W-:Y:S02]  /*e7c0*/  FFMA.FTZ R40, R35, R19, R40 ;  /* 0x0000001323287223 */ /* 0x000fe40000010028 */
[----:B------:R-:W-:Y:S02]  /*e7d0*/  F2FP.F16.F32.PACK_AB R33, R17, R6 ;  /* 0x000000061121723e */ /* 0x000fe400000000ff */
[----:B------:R-:W-:Y:S02]  /*e7e0*/  F2FP.F16.F32.PACK_AB R34, R39, R16 ;  /* 0x000000102722723e */ /* 0x000fe400000000ff */
[----:B------:R-:W-:Y:S02]  /*e7f0*/  F2FP.F16.F32.PACK_AB R35, R40, R5 ;  /* 0x000000052823723e */ /* 0x000fe400000000ff */
.L_x_1372:
[----:B------:R-:W-:Y:S05]  /*e800*/  BSYNC.RECONVERGENT B0 ;  /* 0x0000000000007941 */ /* 0x000fea0003800200 */
.L_x_1371:
[----:B-----5:R-:W-:Y:S01]  /*e810*/  IMAD.MOV.U32 R6, RZ, RZ, R34 ;  /* 0x000000ffff067224 */ /* 0x020fe200078e0022 */
[----:B------:R-:W-:Y:S01]  /*e820*/  MOV R4, R32 ;  /* 0x0000002000047202 */ /* 0x000fe20000000f00 */
[----:B------:R-:W-:Y:S01]  /*e830*/  IMAD.MOV.U32 R7, RZ, RZ, R35 ;  /* 0x000000ffff077224 */ /* 0x000fe200078e0023 */
[----:B------:R-:W-:Y:S02]  /*e840*/  MOV R5, R33 ;  /* 0x0000002100057202 */ /* 0x000fe40000000f00 */
.L_x_1370:
[----:B------:R-:W-:Y:S05]  /*e850*/  BSYNC.RECONVERGENT B1 ;  /* 0x0000000000017941 */ /* 0x000fea0003800200 */
.L_x_1369:
        /* <DEDUP_REMOVED lines=49> */
[----:B----4-:R-:W-:Y:S02]  /*eb70*/  HADD2.F32 R4, -RZ, R16.H0_H0 ;  /* 0x20000010ff047230 */ /* 0x010fe40000004100 */
        /* <DEDUP_REMOVED lines=37> */
.L_x_1376:
[----:B------:R-:W-:Y:S05]  /*edd0*/  BSYNC.RECONVERGENT B0 ;  /* 0x0000000000007941 */ /* 0x000fea0003800200 */
.L_x_1375:
[----:B-----5:R4:W-:Y:S02]  /*ede0*/  STS.128 [R0+0x2000], R32 ;  /* 0x0020002000007388 */ /* 0x0209e40000000c00 */
.L_x_1374:
[----:B------:R-:W-:Y:S05]  /*edf0*/  BSYNC.RECONVERGENT B1 ;  /* 0x0000000000017941 */ /* 0x000fea0003800200 */
.L_x_1373:
        /* <DEDUP_REMOVED lines=41> */
[----:B------:R-:W-:Y:S02]  /*f090*/  HADD2.F32 R45, -RZ, R6.H1_H1 ;  /* 0x30000006ff2d7230 */ /* 0x000fe40000004100 */
[----:B------:R-:W-:Y:S01]  /*f0a0*/  FMUL.FTZ R30, R30, R23 ;  /* 0x000000171e1e7220 */ /* 0x000fe20000410000 */
[--C-:B------:R-:W-:Y:S02]  /*f0b0*/  HADD2.F32 R5, -RZ, R7.reuse.H0_H0 ;  /* 0x20000007ff057230 */ /* 0x100fe40000004100 */
[----:B------:R-:W-:Y:S01]  /*f0c0*/  @!P1 FADD.FTZ R4, -R4, -RZ ;  /* 0x800000ff04049221 */ /* 0x000fe20000010100 */
[----:B------:R-:W-:-:S02]  /*f0d0*/  HADD2.F32 R6, -RZ, R7.H1_H1 ;  /* 0x30000007ff067230 */ /* 0x000fc40000004100 */
[----:B------:R-:W-:Y:S01]  /*f0e0*/  @!P1 FADD.FTZ R40, -R40, -RZ ;  /* 0x800000ff28289221 */ /* 0x000fe20000010100 */
[----:B-----5:R-:W-:Y:S02]  /*f0f0*/  HADD2.F32 R23, -RZ, R32.H1_H1 ;  /* 0x30000020ff177230 */ /* 0x020fe40000004100 */
[----:B------:R-:W-:Y:S01]  /*f100*/  @!P1 FADD.FTZ R5, -R5, -RZ ;  /* 0x800000ff05059221 */ /* 0x000fe20000010100 */
[----:B------:R-:W-:Y:S01]  /*f110*/  FMUL.FTZ R21, R21, R4 ;  /* 0x0000000415157220 */ /* 0x000fe20000410000 */
[----:B------:R-:W-:Y:S01]  /*f120*/  @!P1 FADD.FTZ R6, -R6, -RZ ;  /* 0x800000ff06069221 */ /* 0x000fe20000010100 */
[----:B----4-:R-:W-:Y:S02]  /*f130*/  HADD2.F32 R4, -RZ, R16.H0_H0 ;  /* 0x20000010ff047230 */ /* 0x010fe40000004100 */
[----:B------:R-:W-:Y:S01]  /*f140*/  FMUL.FTZ R22, R22, R5 ;  /* 0x0000000516167220 */ /* 0x000fe20000410000 */
[----:B------:R-:W-:Y:S02]  /*f150*/  HADD2.F32 R5, -RZ, R32.H0_H0 ;  /* 0x20000020ff057230 */ /* 0x000fe40000004100 */
[----:B------:R-:W-:Y:S01]  /*f160*/  FMUL.FTZ R39, R39, R6 ;  /* 0x0000000627277220 */ /* 0x000fe20000410000 */
[----:B------:R-:W-:-:S02]  /*f170*/  HADD2.F32 R7, -RZ, R33.H0_H0 ;  /* 0x20000021ff077230 */ /* 0x000fc40000004100 */
[----:B------:R-:W-:Y:S01]  /*f180*/  FMUL.FTZ R36, R36, R43 ;  /* 0x0000002b24247220 */ /* 0x000fe20000410000 */
[----:B------:R-:W-:Y:S02]  /*f190*/  HADD2.F32 R16, -RZ, R16.H1_H1 ;  /* 0x30000010ff107230 */ /* 0x000fe40000004100 */
[----:B------:R-:W-:Y:S01]  /*f1a0*/  FMUL.FTZ R20, R20, R41 ;  /* 0x0000002914147220 */ /* 0x000fe20000410000 */
[--C-:B------:R-:W-:Y:S02]  /*f1b0*/  HADD2.F32 R6, -RZ, R17.reuse.H0_H0 ;  /* 0x20000011ff067230 */ /* 0x100fe40000004100 */
[----:B------:R-:W-:Y:S01]  /*f1c0*/  @!P1 FADD.FTZ R45, -R45, -RZ ;  /* 0x800000ff2d2d9221 */ /* 0x000fe20000010100 */
[----:B------:R-:W-:Y:S01]  /*f1d0*/  FMUL.FTZ R37, R37, R40 ;  /* 0x0000002825257220 */ /* 0x000fe20000410000 */
[----:B------:R-:W-:Y:S02]  /*f1e0*/  HADD2.F32 R40, -RZ, R17.H1_H1 ;  /* 0x30000011ff287230 */ /* 0x000fe40000004100 */
[----:B------:R-:W-:Y:S01]  /*f1f0*/  FFMA.FTZ R4, R5, R4, R30 ;  /* 0x0000000405047223 */ /* 0x000fe2000001001e */
[----:B------:R-:W-:-:S02]  /*f200*/  HADD2.F32 R32, -RZ, R18.H0_H0 ;  /* 0x20000012ff207230 */ /* 0x000fc40000004100 */
[----:B------:R-:W-:Y:S01]  /*f210*/  FFMA.FTZ R23, R23, R16, R36 ;  /* 0x0000001017177223 */ /* 0x000fe20000010024 */
[----:B------:R-:W-:Y:S02]  /*f220*/  HADD2.F32 R41, -RZ, R18.H1_H1 ;  /* 0x30000012ff297230 */ /* 0x000fe40000004100 */
[----:B------:R-:W-:Y:S01]  /*f230*/  FFMA.FTZ R6, R7, R6, R20 ;  /* 0x0000000607067223 */ /* 0x000fe20000010014 */
[--C-:B------:R-:W-:Y:S02]  /*f240*/  HADD2.F32 R17, -RZ, R19.reuse.H0_H0 ;  /* 0x20000013ff117230 */ /* 0x100fe40000004100 */
[----:B------:R-:W-:Y:S01]  /*f250*/  FMUL.FTZ R38, R38, R45 ;  /* 0x0000002d26267220 */ /* 0x000fe20000410000 */
[----:B------:R-:W-:Y:S02]  /*f260*/  HADD2.F32 R18, -RZ, R19.H1_H1 ;  /* 0x30000013ff127230 */ /* 0x000fe40000004100 */
[----:B------:R-:W-:Y:S02]  /*f270*/  HADD2.F32 R20, -RZ, R33.H1_H1 ;  /* 0x30000021ff147230 */ /* 0x000fe40000004100 */
[----:B------:R-:W-:-:S02]  /*f280*/  HADD2.F32 R16, -RZ, R34.H0_H0 ;  /* 0x20000022ff107230 */ /* 0x000fc40000004100 */
[----:B------:R-:W-:Y:S02]  /*f290*/  HADD2.F32 R7, -RZ, R34.H1_H1 ;  /* 0x30000022ff077230 */ /* 0x000fe40000004100 */
[----:B------:R-:W-:Y:S01]  /*f2a0*/  FFMA.FTZ R37, R20, R40, R37 ;  /* 0x0000002814257223 */ /* 0x000fe20000010025 */
[--C-:B------:R-:W-:Y:S02]  /*f2b0*/  HADD2.F32 R5, -RZ, R35.reuse.H0_H0 ;  /* 0x20000023ff057230 */ /* 0x100fe40000004100 */
[----:B------:R-:W-:Y:S01]  /*f2c0*/  FFMA.FTZ R16, R16, R32, R21 ;  /* 0x0000002010107223 */ /* 0x000fe20000010015 */
[----:B------:R-:W-:Y:S02]  /*f2d0*/  HADD2.F32 R30, -RZ, R35.H1_H1 ;  /* 0x30000023ff1e7230 */ /* 0x000fe40000004100 */
[----:B------:R-:W-:Y:S01]  /*f2e0*/  FFMA.FTZ R7, R7, R41, R38 ;  /* 0x0000002907077223 */ /* 0x000fe20000010026 */
[----:B------:R-:W-:Y:S01]  /*f2f0*/  F2FP.F16.F32.PACK_AB R32, R23, R4 ;  /* 0x000000041720723e */ /* 0x000fe200000000ff */
[----:B------:R-:W-:Y:S01]  /*f300*/  FFMA.FTZ R5, R5, R17, R22 ;  /* 0x0000001105057223 */ /* 0x000fe20000010016 */
[----:B------:R-:W-:Y:S01]  /*f310*/  F2FP.F16.F32.PACK_AB R33, R37, R6 ;  /* 0x000000062521723e */ /* 0x000fe200000000ff */
[----:B------:R-:W-:Y:S01]  /*f320*/  FFMA.FTZ R18, R30, R18, R39 ;  /* 0x000000121e127223 */ /* 0x000fe20000010027 */
[----:B------:R-:W-:-:S04]  /*f330*/  F2FP.F16.F32.PACK_AB R34, R7, R16 ;  /* 0x000000100722723e */ /* 0x000fc800000000ff */
[----:B------:R-:W-:Y:S02]  /*f340*/  F2FP.F16.F32.PACK_AB R35, R18, R5 ;  /* 0x000000051223723e */ /* 0x000fe400000000ff */
.L_x_1378:
[----:B------:R-:W-:Y:S05]  /*f350*/  BSYNC.RECONVERGENT B0 ;  /* 0x0000000000007941 */ /* 0x000fea0003800200 */
.L_x_1377:
[----:B-----5:R1:W-:Y:S02]  /*f360*/  STS.128 [R0+0x4000], R32 ;  /* 0x0040002000007388 */ /* 0x0203e40000000c00 */
.L_x_1368:
[----:B------:R-:W-:Y:S05]  /*f370*/  BSYNC.RECONVERGENT B2 ;  /* 0x0000000000027941 */ /* 0x000fea0003800200 */
.L_x_1367:
        /* <DEDUP_REMOVED lines=46> */
[----:B------:R-:W-:Y:S01]  /*f660*/  FMUL.FTZ R20, R41, R20 ;  /* 0x0000001429147220 */ /* 0x000fe20000410000 */
[----:B------:R-:W-:-:S02]  /*f670*/  HADD2.F32 R6, -RZ, R7.H1_H1 ;  /* 0x30000007ff067230 */ /* 0x000fc40000004100 */
[----:B------:R-:W-:Y:S01]  /*f680*/  @!P1 FADD.FTZ R4, -R4, -RZ ;  /* 0x800000ff04049221 */ /* 0x000fe20000010100 */
[--C-:B------:R-:W-:Y:S02]  /*f690*/  HADD2.F32 R21, -RZ, R22.reuse.H0_H0 ;  /* 0x20000016ff157230 */ /* 0x100fe40000004100 */
[----:B------:R-:W-:Y:S01]  /*f6a0*/  @!P1 FADD.FTZ R5, -R5, -RZ ;  /* 0x800000ff05059221 */ /* 0x000fe20000010100 */
[----:B------:R-:W-:Y:S02]  /*f6b0*/  HADD2.F32 R40, -RZ, R22.H1_H1 ;  /* 0x30000016ff287230 */ /* 0x000fe40000004100 */
[----:B------:R-:W-:Y:S01]  /*f6c0*/  @!P1 FADD.FTZ R6, -R6, -RZ ;  /* 0x800000ff06069221 */ /* 0x000fe20000010100 */
[--C-:B------:R-:W-:Y:S02]  /*f6d0*/  HADD2.F32 R22, -RZ, R23.reuse.H0_H0 ;  /* 0x20000017ff167230 */ /* 0x100fe40000004100 */
[----:B------:R-:W-:Y:S01]  /*f6e0*/  FMUL.FTZ R31, R4, R31 ;  /* 0x0000001f041f7220 */ /* 0x000fe20000410000 */
[----:B------:R-:W-:-:S02]  /*f6f0*/  HADD2.F32 R23, -RZ, R23.H1_H1 ;  /* 0x30000017ff177230 */ /* 0x000fc40000004100 */
[----:B------:R-:W-:Y:S01]  /*f700*/  FMUL.FTZ R36, R5, R36 ;  /* 0x0000002405247220 */ /* 0x000fe20000410000 */
[----:B------:R-:W-:Y:S02]  /*f710*/  HADD2.F32 R43, -RZ, R7.H0_H0 ;  /* 0x20000007ff2b7230 */ /* 0x000fe40000004100 */
[----:B------:R-:W-:Y:S01]  /*f720*/  @!P1 FADD.FTZ R44, -R44, -RZ ;  /* 0x800000ff2c2c9221 */ /* 0x000fe20000010100 */
[----:B-----5:R-:W-:Y:S02]  /*f730*/  HADD2.F32 R4, -RZ, R32.H0_H0 ;  /* 0x20000020ff047230 */ /* 0x020fe40000004100 */
[----:B------:R-:W-:Y:S01]  /*f740*/  FMUL.FTZ R23, R6, R23 ;  /* 0x0000001706177220 */ /* 0x000fe20000410000 */
[----:B------:R-:W-:Y:S02]  /*f750*/  HADD2.F32 R5, -RZ, R33.H0_H0 ;  /* 0x20000021ff057230 */ /* 0x000fe40000004100 */
[----:B------:R-:W-:Y:S01]  /*f760*/  @!P1 FADD.FTZ R43, -R43, -RZ ;  /* 0x800000ff2b2b9221 */ /* 0x000fe20000010100 */
[----:B----4-:R-:W-:-:S02]  /*f770*/  HADD2.F32 R6, -RZ, R16.H0_H0 ;  /* 0x20000010ff067230 */ /* 0x010fc40000004100 */
[----:B------:R-:W-:Y:S01]  /*f780*/  @!P1 FADD.FTZ R45, -R45, -RZ ;  /* 0x800000ff2d2d9221 */ /* 0x000fe20000010100 */
[----:B------:R-:W-:Y:S02]  /*f790*/  HADD2.F32 R7, -RZ, R17.H0_H0 ;  /* 0x20000011ff077230 */ /* 0x000fe40000004100 */
[----:B------:R-:W-:Y:S01]  /*f7a0*/  FMUL.FTZ R22, R43, R22 ;  /* 0x000000162b167220 */ /* 0x000fe20000410000 */
[--C-:B------:R-:W-:Y:S02]  /*f7b0*/  HADD2.F32 R42, -RZ, R18.reuse.H0_H0 ;  /* 0x20000012ff2a7230 */ /* 0x100fe40000004100 */
[----:B------:R-:W-:Y:S01]  /*f7c0*/  FFMA.FTZ R4, R6, R4, R27 ;  /* 0x0000000406047223 */ /* 0x000fe2000001001b */
[----:B------:R-:W-:Y:S02]  /*f7d0*/  HADD2.F32 R43, -RZ, R18.H1_H1 ;  /* 0x30000012ff2b7230 */ /* 0x000fe40000004100 */
[----:B------:R-:W-:Y:S01]  /*f7e0*/  FFMA.FTZ R5, R7, R5, R20 ;  /* 0x0000000507057223 */ /* 0x000fe20000010014 */
[----:B------:R-:W-:-:S02]  /*f7f0*/  HADD2.F32 R6, -RZ, R34.H0_H0 ;  /* 0x20000022ff067230 */ /* 0x000fc40000004100 */
[----:B------:R-:W-:Y:S01]  /*f800*/  FMUL.FTZ R21, R44, R21 ;  /* 0x000000152c157220 */ /* 0x000fe20000410000 */
[----:B------:R-:W-:Y:S02]  /*f810*/  HADD2.F32 R7, -RZ, R35.H0_H0 ;  /* 0x20000023ff077230 */ /* 0x000fe40000004100 */
[----:B------:R-:W-:Y:S01]  /*f820*/  FMUL.FTZ R40, R45, R40 ;  /* 0x000000282d287220 */ /* 0x000fe20000410000 */
[----:B------:R-:W-:Y:S02]  /*f830*/  HADD2.F32 R32, -RZ, R32.H1_H1 ;  /* 0x30000020ff207230 */ /* 0x000fe40000004100 */
[----:B------:R-:W-:Y:S01]  /*f840*/  FFMA.FTZ R6, R42, R6, R21 ;  /* 0x000000062a067223 */ /* 0x000fe20000010015 */
[----:B------:R-:W-:Y:S02]  /*f850*/  HADD2.F32 R16, -RZ, R16.H1_H1 ;  /* 0x30000010ff107230 */ /* 0x000fe40000004100 */
[----:B------:R-:W-:Y:S02]  /*f860*/  HADD2.F32 R17, -RZ, R17.H1_H1 ;  /* 0x30000011ff117230 */ /* 0x000fe40000004100 */
[----:B------:R-:W-:-:S02]  /*f870*/  HADD2.F32 R41, -RZ, R19.H0_H0 ;  /* 0x20000013ff297230 */ /* 0x000fc40000004100 */
[----:B------:R-:W-:Y:S01]  /*f880*/  FFMA.FTZ R31, R16, R32, R31 ;  /* 0x00000020101f7223 */ /* 0x000fe2000001001f */
[----:B------:R-:W-:Y:S02]  /*f890*/  HADD2.F32 R18, -RZ, R19.H1_H1 ;  /* 0x30000013ff127230 */ /* 0x000fe40000004100 */
[----:B------:R-:W-:Y:S02]  /*f8a0*/  HADD2.F32 R33, -RZ, R33.H1_H1 ;  /* 0x30000021ff217230 */ /* 0x000fe40000004100 */
[----:B------:R-:W-:Y:S01]  /*f8b0*/  FFMA.FTZ R7, R41, R7, R22 ;  /* 0x0000000729077223 */ /* 0x000fe20000010016 */
[----:B------:R-:W-:Y:S01]  /*f8c0*/  HADD2.F32 R34, -RZ, R34.H1_H1 ;  /* 0x30000022ff227230 */ /* 0x000fe20000004100 */
[----:B------:R-:W-:Y:S01]  /*f8d0*/  F2FP.F16.F32.PACK_AB R32, R31, R4 ;  /* 0x000000041f20723e */ /* 0x000fe200000000ff */
[----:B------:R-:W-:Y:S02]  /*f8e0*/  HADD2.F32 R35, -RZ, R35.H1_H1 ;  /* 0x30000023ff237230 */ /* 0x000fe40000004100 */
[----:B------:R-:W-:Y:S01]  /*f8f0*/  FFMA.FTZ R36, R17, R33, R36 ;  /* 0x0000002111247223 */ /* 0x000fe20000010024 */
[----:B------:R-:W-:-:S02]  /*f900*/  FFMA.FTZ R43, R43, R34, R40 ;  /* 0x000000222b2b7223 */ /* 0x000fc40000010028 */
[----:B------:R-:W-:Y:S02]  /*f910*/  FFMA.FTZ R18, R18, R35, R23 ;  /* 0x0000002312127223 */ /* 0x000fe40000010017 */
[----:B------:R-:W-:Y:S02]  /*f920*/  F2FP.F16.F32.PACK_AB R33, R36, R5 ;  /* 0x000000052421723e */ /* 0x000fe400000000ff */
[----:B------:R-:W-:Y:S02]  /*f930*/  F2FP.F16.F32.PACK_AB R34, R43, R6 ;  /* 0x000000062b22723e */ /* 0x000fe400000000ff */
[----:B------:R-:W-:Y:S02]  /*f940*/  F2FP.F16.F32.PACK_AB R35, R18, R7 ;  /* 0x000000071223723e */ /* 0x000fe400000000ff */
.L_x_1384:
[----:B------:R-:W-:Y:S05]  /*f950*/  BSYNC.RECONVERGENT B0 ;  /* 0x0000000000007941 */ /* 0x000fea0003800200 */
.L_x_1383:
[----:B-----5:R4:W-:Y:S02]  /*f960*/  STS.128 [R0+0x800], R32 ;  /* 0x0008002000007388 */ /* 0x0209e40000000c00 */
.L_x_1382:
[----:B------:R-:W-:Y:S05]  /*f970*/  BSYNC.RECONVERGENT B1 ;  /* 0x0000000000017941 */ /* 0x000fea0003800200 */
.L_x_1381:
        /* <DEDUP_REMOVED lines=86> */
.L_x_1388:
[----:B------:R-:W-:Y:S05]  /*fee0*/  BSYNC.RECONVERGENT B0 ;  /* 0x0000000000007941 */ /* 0x000fea0003800200 */
.L_x_1387:
[----:B-----5:R4:W-:Y:S02]  /*fef0*/  STS.128 [R0+0x2800], R32 ;  /* 0x0028002000007388 */ /* 0x0209e40000000c00 */
.L_x_1386:
[----:B------:R-:W-:Y:S05]  /*ff00*/  BSYNC.RECONVERGENT B1 ;  /* 0x0000000000017941 */ /* 0x000fea0003800200 */
.L_x_1385:
        /* <DEDUP_REMOVED lines=21> */
[----:B------:R-:W1:Y:S01]  /*10060*/  LDG.E.128 R4, desc[UR6][R4.64+0x100] ;  /* 0x0001000604047981 */ /* 0x000e62000c1e1d00 */
[----:B----4-:R-:W-:-:S04]  /*10070*/  IADD3 R16, P0, PT, R16, UR8, RZ ;  /* 0x0000000810107c10 */ /* 0x010fc8000ff1e0ff */
[----:B------:R-:W-:-:S06]  /*10080*/  IADD3.X R17, PT, PT, R17, UR9, RZ, P0, !PT ;  /* 0x0000000911117c10 */ /* 0x000fcc00087fe4ff */
[----:B------:R-:W4:Y:S01]  /*10090*/  LDG.E.128 R16, desc[UR6][R16.64+0x100] ;  /* 0x0001000610107981 */ /* 0x000f22000c1e1d00 */
[----:B--2---:R-:W-:Y:S02]  /*100a0*/  HADD2.F32 R31, -RZ, R20.H1_H1 ;  /* 0x30000014ff1f7230 */ /* 0x004fe40000004100 */
[----:B------:R-:W-:Y:S02]  /*100b0*/  HADD2.F32 R36, -RZ, R21.H1_H1 ;  /* 0x30000015ff247230 */ /* 0x000fe40000004100 */
[----:B------:R-:W-:Y:S02]  /*100c0*/  HADD2.F32 R37, -RZ, R22.H1_H1 ;  /* 0x30000016ff257230 */ /* 0x000fe40000004100 */
[----:B------:R-:W-:Y:S02]  /*100d0*/  HADD2.F32 R27, -RZ, R20.H0_H0 ;  /* 0x20000014ff1b7230 */ /* 0x000fe40000004100 */
[----:B-1----:R-:W-:Y:S02]  /*100e0*/  HADD2.F32 R38, -RZ, R4.H0_H0 ;  /* 0x20000004ff267230 */ /* 0x002fe40000004100 */
[----:B------:R-:W-:-:S02]  /*100f0*/  HADD2.F32 R39, -RZ, R5.H0_H0 ;  /* 0x20000005ff277230 */ /* 0x000fc40000004100 */
[----:B------:R-:W-:Y:S02]  /*10100*/  HADD2.F32 R40, -RZ, R6.H0_H0 ;  /* 0x20000006ff287230 */ /* 0x000fe40000004100 */
[----:B------:R-:W-:Y:S01]  /*10110*/  @!P1 FADD.FTZ R38, -R38, -RZ ;  /* 0x800000ff26269221 */ /* 0x000fe20000010100 */
[----:B------:R-:W-:Y:S02]  /*10120*/  HADD2.F32 R4, -RZ, R4.H1_H1 ;  /* 0x30000004ff047230 */ /* 0x000fe40000004100 */
[----:B------:R-:W-:Y:S01]  /*10130*/  @!P1 FADD.FTZ R39, -R39, -RZ ;  /* 0x800000ff27279221 */ /* 0x000fe20000010100 */
[----:B------:R-:W-:Y:S02]  /*10140*/  HADD2.F32 R5, -RZ, R5.H1_H1 ;  /* 0x30000005ff057230 */ /* 0x000fe40000004100 */
[----:B------:R-:W-:Y:S01]  /*10150*/  FMUL.FTZ R27, R38, R27 ;  /* 0x0000001b261b7220 */ /* 0x000fe20000410000 */
[----:B------:R-:W-:Y:S02]  /*10160*/  HADD2.F32 R6, -RZ, R6.H1_H1 ;  /* 0x30000006ff067230 */ /* 0x000fe40000004100 */
[----:B------:R-:W-:Y:S01]  /*10170*/  @!P1 FADD.FTZ R4, -R4, -RZ ;  /* 0x800000ff04049221 */ /* 0x000fe20000010100 */
[----:B------:R-:W-:-:S02]  /*10180*/  HADD2.F32 R20, -RZ, R21.H0_H0 ;  /* 0x20000015ff147230 */ /* 0x000fc40000004100 */
[----:B------:R-:W-:Y:S01]  /*10190*/  @!P1 FADD.FTZ R5, -R5, -RZ ;  /* 0x800000ff05059221 */ /* 0x000fe20000010100 */
[--C-:B------:R-:W-:Y:S02]  /*101a0*/  HADD2.F32 R41, -RZ, R7.reuse.H0_H0 ;  /* 0x20000007ff297230 */ /* 0x100fe40000004100 */
[----:B------:R-:W-:Y:S01]  /*101b0*/  @!P1 FADD.FTZ R6, -R6, -RZ ;  /* 0x800000ff06069221 */ /* 0x000fe20000010100 */
[----:B------:R-:W-:Y:S02]  /*101c0*/  HADD2.F32 R42, -RZ, R7.H1_H1 ;  /* 0x30000007ff2a7230 */ /* 0x000fe40000004100 */
[----:B------:R-:W-:Y:S01]  /*101d0*/  FMUL.FTZ R31, R4, R31 ;  /* 0x0000001f041f7220 */ /* 0x000fe20000410000 */
[----:B------:R-:W-:Y:S01]  /*101e0*/  FMUL.FTZ R36, R5, R36 ;  /* 0x0000002405247220 */ /* 0x000fe20000410000 */
[----:B------:R-:W-:Y:S01]  /*101f0*/  FMUL.FTZ R37, R6, R37 ;  /* 0x0000002506257220 */ /* 0x000fe20000410000 */
[----:B-----5:R-:W-:Y:S02]  /*10200*/  HADD2.F32 R4, -RZ, R32.H0_H0 ;  /* 0x20000020ff047230 */ /* 0x020fe40000004100 */
[----:B------:R-:W-:Y:S01]  /*10210*/  FMUL.FTZ R20, R39, R20 ;  /* 0x0000001427147220 */ /* 0x000fe20000410000 */
[----:B------:R-:W-:-:S02]  /*10220*/  HADD2.F32 R5, -RZ, R33.H0_H0 ;  /* 0x20000021ff057230 */ /* 0x000fc40000004100 */
[----:B------:R-:W-:Y:S01]  /*10230*/  @!P1 FADD.FTZ R40, -R40, -RZ ;  /* 0x800000ff28289221 */ /* 0x000fe20000010100 */
[----:B----4-:R-:W-:Y:S02]  /*10240*/  HADD2.F32 R6, -RZ, R16.H0_H0 ;  /* 0x20000010ff067230 */ /* 0x010fe40000004100 */
[----:B------:R-:W-:Y:S01]  /*10250*/  @!P1 FADD.FTZ R41, -R41, -RZ ;  /* 0x800000ff29299221 */ /* 0x000fe20000010100 */
[----:B------:R-:W-:Y:S02]  /*10260*/  HADD2.F32 R7, -RZ, R17.H0_H0 ;  /* 0x20000011ff077230 */ /* 0x000fe40000004100 */
[----:B------:R-:W-:Y:S01]  /*10270*/  @!P1 FADD.FTZ R42, -R42, -RZ ;  /* 0x800000ff2a2a9221 */ /* 0x000fe20000010100 */
[----:B------:R-:W-:Y:S02]  /*10280*/  HADD2.F32 R21, -RZ, R22.H0_H0 ;  /* 0x20000016ff157230 */ /* 0x000fe40000004100 */
[----:B------:R-:W-:Y:S01]  /*10290*/  FFMA.FTZ R4, R6, R4, R27 ;  /* 0x0000000406047223 */ /* 0x000fe2000001001b */
[----:B------:R-:W-:-:S02]  /*102a0*/  HADD2.F32 R22, -RZ, R23.H0_H0 ;  /* 0x20000017ff167230 */ /* 0x000fc40000004100 */
[----:B------:R-:W-:Y:S01]  /*102b0*/  FFMA.FTZ R5, R7, R5, R20 ;  /* 0x0000000507057223 */ /* 0x000fe20000010014 */
[----:B------:R-:W-:Y:S02]  /*102c0*/  HADD2.F32 R23, -RZ, R23.H1_H1 ;  /* 0x30000017ff177230 */ /* 0x000fe40000004100 */
[----:B------:R-:W-:Y:S01]  /*102d0*/  FMUL.FTZ R21, R40, R21 ;  /* 0x0000001528157220 */ /* 0x000fe20000410000 */
[----:B------:R-:W-:Y:S02]  /*102e0*/  HADD2.F32 R38, -RZ, R18.H0_H0 ;  /* 0x20000012ff267230 */ /* 0x000fe40000004100 */
[----:B------:R-:W-:Y:S01]  /*102f0*/  FMUL.FTZ R22, R41, R22 ;  /* 0x0000001629167220 */ /* 0x000fe20000410000 */
[----:B------:R-:W-:Y:S02]  /*10300*/  HADD2.F32 R6, -RZ, R34.H0_H0 ;  /* 0x20000022ff067230 */ /* 0x000fe40000004100 */
[----:B------:R-:W-:Y:S01]  /*10310*/  FMUL.FTZ R23, R42, R23 ;  /* 0x000000172a177220 */ /* 0x000fe20000410000 */
[----:B------:R-:W-:-:S02]  /*10320*/  HADD2.F32 R7, -RZ, R35.H0_H0 ;  /* 0x20000023ff077230 */ /* 0x000fc40000004100 */
[----:B------:R-:W-:Y:S02]  /*10330*/  HADD2.F32 R32, -RZ, R32.H1_H1 ;  /* 0x30000020ff207230 */ /* 0x000fe40000004100 */
[----:B------:R-:W-:Y:S01]  /*10340*/  FFMA.FTZ R6, R38, R6, R21 ;  /* 0x0000000626067223 */ /* 0x000fe20000010015 */
[----:B------:R-:W-:Y:S02]  /*10350*/  HADD2.F32 R16, -RZ, R16.H1_H1 ;  /* 0x30000010ff107230 */ /* 0x000fe40000004100 */
[----:B------:R-:W-:Y:S02]  /*10360*/  HADD2.F32 R17, -RZ, R17.H1_H1 ;  /* 0x30000011ff117230 */ /* 0x000fe40000004100 */
[----:B------:R-:W-:Y:S02]  /*10370*/  HADD2.F32 R18, -RZ, R18.H1_H1 ;  /* 0x30000012ff127230 */ /* 0x000fe40000004100 */
[----:B------:R-:W-:Y:S01]  /*10380*/  FFMA.FTZ R31, R16, R32, R31 ;  /* 0x00000020101f7223 */ /* 0x000fe2000001001f */
[----:B------:R-:W-:-:S02]  /*10390*/  HADD2.F32 R39, -RZ, R19.H0_H0 ;  /* 0x20000013ff277230 */ /* 0x000fc40000004100 */
        /* <DEDUP_REMOVED lines=12> */
.L_x_1390:
[----:B------:R-:W-:Y:S05]  /*10460*/  BSYNC.RECONVERGENT B0 ;  /* 0x0000000000007941 */ /* 0x000fea0003800200 */
.L_x_1389:
[----:B-----5:R4:W-:Y:S02]  /*10470*/  STS.128 [R0+0x4800], R32 ;  /* 0x0048002000007388 */ /* 0x0209e40000000c00 */
.L_x_1380:
[----:B------:R-:W-:Y:S05]  /*10480*/  BSYNC.RECONVERGENT B2 ;  /* 0x0000000000027941 */ /* 0x000fea0003800200 */
.L_x_1379:
[----:B-1--4-:R-:W-:Y:S01]  /*10490*/  IADD3 R32, PT, PT, R110, 0x20, RZ ;  /* 0x000000206e207810 */ /* 0x012fe20007ffe0ff */
        /* <DEDUP_REMOVED lines=10> */
[----:B------:R4:W5:Y:S01]  /*10540*/  LDG.E.128 R36, desc[UR6][R34.64] ;  /* 0x0000000622247981 */ /* 0x000962000c1e1d00 */
        /* <DEDUP_REMOVED lines=21> */
[----:B--2---:R-:W-:Y:S02]  /*106a0*/  HADD2.F32 R33, -RZ, R20.H1_H1 ;  /* 0x30000014ff217230 */ /* 0x004fe40000004100 */
[----:B------:R-:W-:Y:S02]  /*106b0*/  HADD2.F32 R40, -RZ, R21.H1_H1 ;  /* 0x30000015ff287230 */ /* 0x000fe40000004100 */
[----:B------:R-:W-:Y:S02]  /*106c0*/  HADD2.F32 R41, -RZ, R22.H1_H1 ;  /* 0x30000016ff297230 */ /* 0x000fe40000004100 */
[----:B------:R-:W-:Y:S02]  /*106d0*/  HADD2.F32 R31, -RZ, R20.H0_H0 ;  /* 0x20000014ff1f7230 */ /* 0x000fe40000004100 */
[----:B---3--:R-:W-:Y:S02]  /*106e0*/  HADD2.F32 R42, -RZ, R4.H0_H0 ;  /* 0x20000004ff2a7230 */ /* 0x008fe40000004100 */
        /* <DEDUP_REMOVED lines=55> */
.L_x_1396:
[----:B------:R-:W-:Y:S05]  /*10a60*/  BSYNC.RECONVERGENT B0 ;  /* 0x0000000000007941 */ /* 0x000fea0003800200 */
.L_x_1395:
[----:B-----5:R1:W-:Y:S02]  /*10a70*/  STS.128 [R0+0x1000], R36 ;  /* 0x0010002400007388 */ /* 0x0203e40000000c00 */
.L_x_1394:
[----:B------:R-:W-:Y:S05]  /*10a80*/  BSYNC.RECONVERGENT B1 ;  /* 0x0000000000017941 */ /* 0x000fea0003800200 */
.L_x_1393:
[----:B------:R-:W-:Y:S01]  /*10a90*/  ISETP.GE.AND P0, PT, R10, R27, PT ;  /* 0x0000001b0a00720c */ /* 0x000fe20003f06270 */
[----:B------:R-:W-:-:S12]  /*10aa0*/  BSSY.RECONVERGENT B1, `(.L_x_1397) ;  /* 0x0000057000017945 */ /* 0x000fd80003800200 */
[----:B------:R1:W-:Y:S01]  /*10ab0*/  @P0 STS.128 [R0+0x3000], RZ ;  /* 0x003000ff00000388 */ /* 0x0003e20000000c00 */
[----:B------:R-:W-:Y:S05]  /*10ac0*/  @P0 BRA `(.L_x_1398) ;  /* 0x0000000400500947 */ /* 0x000fea0003800000 */
[----:B-1----:R1:W5:Y:S01]  /*10ad0*/  LDG.E.128 R36, desc[UR6][R34.64+0x80] ;  /* 0x0000800622247981 */ /* 0x002362000c1e1d00 */
[----:B------:R-:W-:Y:S01]  /*10ae0*/  ISETP.GE.AND P0, PT, R10, R11, PT ;  /* 0x0000000b0a00720c */ /* 0x000fe20003f06270 */
[----:B------:R-:W-:-:S12]  /*10af0*/  BSSY.RECONVERGENT B0, `(.L_x_1399) ;  /* 0x0000050000007945 */ /* 0x000fd80003800200 */
[----:B------:R-:W-:Y:S05]  /*10b00*/  @P0 BRA `(.L_x_1400) ;  /* 0x0000000400380947 */ /* 0x000fea0003800000 */
[----:B------:R-:W3:Y:S01]  /*10b10*/  LDCU.64 UR8, c[0x0][0x4d0] ;  /* 0x00009a00ff0877ac */ /* 0x000ee20008000a00 */
        /* <DEDUP_REMOVED lines=9> */
[----:B---3--:R-:W-:-:S03]  /*10bb0*/  IADD3 R4, P0, PT, R16, UR8, RZ ;  /* 0x0000000810047c10 */ /* 0x008fc6000ff1e0ff */
[----:B------:R-:W2:Y:S01]  /*10bc0*/  LDG.E.128 R20, desc[UR6][R20.64+0x80] ;  /* 0x0000800614147981 */ /* 0x000ea2000c1e1d00 */
[----:B------:R-:W-:Y:S01]  /*10bd0*/  IADD3.X R5, PT, PT, R17, UR9, RZ, P0, !PT ;  /* 0x0000000911057c10 */ /* 0x000fe200087fe4ff */
[----:B------:R-:W3:Y:S05]  /*10be0*/  LDCU.64 UR8, c[0x0][0x4c8] ;  /* 0x00009900ff0877ac */ /* 0x000eea0008000a00 */
[----:B------:R-:W4:Y:S01]  /*10bf0*/  LDG.E.128 R4, desc[UR6][R4.64+0x80] ;  /* 0x0000800604047981 */ /* 0x000f22000c1e1d00 */
[----:B---3--:R-:W-:-:S04]  /*10c00*/  IADD3 R16, P0, PT, R16, UR8, RZ ;  /* 0x0000000810107c10 */ /* 0x008fc8000ff1e0ff */
[----:B------:R-:W-:-:S06]  /*10c10*/  IADD3.X R17, PT, PT, R17, UR9, RZ, P0, !PT ;  /* 0x0000000911117c10 */ /* 0x000fcc00087fe4ff */
[----:B------:R-:W3:Y:S01]  /*10c20*/  LDG.E.128 R16, desc[UR6][R16.64+0x80] ;  /* 0x0000800610107981 */ /* 0x000ee2000c1e1d00 */
[----:B--2---:R-:W-:Y:S02]  /*10c30*/  HADD2.F32 R33, -RZ, R20.H1_H1 ;  /* 0x30000014ff217230 */ /* 0x004fe40000004100 */
[----:B------:R-:W-:Y:S02]  /*10c40*/  HADD2.F32 R40, -RZ, R21.H1_H1 ;  /* 0x30000015ff287230 */ /* 0x000fe40000004100 */
[----:B------:R-:W-:Y:S02]  /*10c50*/  HADD2.F32 R41, -RZ, R22.H1_H1 ;  /* 0x30000016ff297230 */ /* 0x000fe40000004100 */
[----:B------:R-:W-:Y:S02]  /*10c60*/  HADD2.F32 R31, -RZ, R20.H0_H0 ;  /* 0x20000014ff1f7230 */ /* 0x000fe40000004100 */
[----:B----4-:R-:W-:Y:S02]  /*10c70*/  HADD2.F32 R42, -RZ, R4.H0_H0 ;  /* 0x20000004ff2a7230 */ /* 0x010fe40000004100 */
        /* <DEDUP_REMOVED lines=21> */
[----:B---3--:R-:W-:Y:S02]  /*10dd0*/  HADD2.F32 R6, -RZ, R16.H0_H0 ;  /* 0x20000010ff067230 */ /* 0x008fe40000004100 */
        /* <DEDUP_REMOVED lines=33> */
.L_x_1400:
[----:B------:R-:W-:Y:S05]  /*10ff0*/  BSYNC.RECONVERGENT B0 ;  /* 0x0000000000007941 */ /* 0x000fea0003800200 */
.L_x_1399:
[----:B-----5:R1:W-:Y:S02]  /*11000*/  STS.128 [R0+0x3000], R36 ;  /* 0x0030002400007388 */ /* 0x0203e40000000c00 */
.L_x_1398:
[----:B------:R-:W-:Y:S05]  /*11010*/  BSYNC.RECONVERGENT B1 ;  /* 0x0000000000017941 */ /* 0x000fea0003800200 */
.L_x_1397:
[----:B------:R-:W-:-:S13]  /*11020*/  ISETP.GE.AND P0, PT, R9, R27, PT ;  /* 0x0000001b0900720c */ /* 0x000fda0003f06270 */
        /* <DEDUP_REMOVED lines=28> */
[----:B----4-:R-:W-:Y:S02]  /*111f0*/  HADD2.F32 R40, -RZ, R4.H0_H0 ;  /* 0x20000004ff287230 */ /* 0x010fe40000004100 */
[----:B-1----:R-:W-:-:S02]  /*11200*/  HADD2.F32 R35, -RZ, R5.H0_H0 ;  /* 0x20000005ff237230 */ /* 0x002fc40000004100 */
[----:B------:R-:W-:Y:S02]  /*11210*/  HADD2.F32 R44, -RZ, R5.H1_H1 ;  /* 0x30000005ff2c7230 */ /* 0x000fe40000004100 */
[----:B------:R-:W-:Y:S01]  /*11220*/  @!P1 FADD.FTZ R40, -R40, -RZ ;  /* 0x800000ff28289221 */ /* 0x000fe20000010100 */
[--C-:B------:R-:W-:Y:S02]  /*11230*/  HADD2.F32 R42, -RZ, R6.reuse.H0_H0 ;  /* 0x20000006ff2a7230 */ /* 0x100fe40000004100 */
[----:B------:R-:W-:Y:S01]  /*11240*/  @!P1 FADD.FTZ R35, -R35, -RZ ;  /* 0x800000ff23239221 */ /* 0x000fe20000010100 */
[----:B------:R-:W-:Y:S02]  /*11250*/  HADD2.F32 R41, -RZ, R6.H1_H1 ;  /* 0x30000006ff297230 */ /* 0x000fe40000004100 */
[----:B------:R-:W-:Y:S01]  /*11260*/  FMUL.FTZ R27, R40, R27 ;  /* 0x0000001b281b7220 */ /* 0x000fe20000410000 */
[----:B------:R-:W-:Y:S02]  /*11270*/  HADD2.F32 R4, -RZ, R4.H1_H1 ;  /* 0x30000004ff047230 */ /* 0x000fe40000004100 */
[----:B------:R-:W-:Y:S01]  /*11280*/  FMUL.FTZ R20, R35, R20 ;  /* 0x0000001423147220 */ /* 0x000fe20000410000 */
[----:B------:R-:W-:-:S02]  /*11290*/  HADD2.F32 R5, -RZ, R7.H0_H0 ;  /* 0x20000007ff057230 */ /* 0x000fc40000004100 */
[----:B------:R-:W-:Y:S01]  /*112a0*/  @!P1 FADD.FTZ R42, -R42, -RZ ;  /* 0x800000ff2a2a9221 */ /* 0x000fe20000010100 */
[----:B------:R-:W-:Y:S02]  /*112b0*/  HADD2.F32 R6, -RZ, R7.H1_H1 ;  /* 0x30000007ff067230 */ /* 0x000fe40000004100 */
[----:B------:R-:W-:Y:S01]  /*112c0*/  @!P1 FADD.FTZ R4, -R4, -RZ ;  /* 0x800000ff04049221 */ /* 0x000fe20000010100 */
[--C-:B------:R-:W-:Y:S02]  /*112d0*/  HADD2.F32 R21, -RZ, R22.reuse.H0_H0 ;  /* 0x20000016ff157230 */ /* 0x100fe40000004100 */
[----:B------:R-:W-:Y:S01]  /*112e0*/  @!P1 FADD.FTZ R5, -R5, -RZ ;  /* 0x800000ff05059221 */ /* 0x000fe20000010100 */
[----:B------:R-:W-:Y:S02]  /*112f0*/  HADD2.F32 R34, -RZ, R22.H1_H1 ;  /* 0x30000016ff227230 */ /* 0x000fe40000004100 */
[----:B------:R-:W-:Y:S01]  /*11300*/  @!P1 FADD.FTZ R6, -R6, -RZ ;  /* 0x800000ff06069221 */ /* 0x000fe20000010100 */
[----:B------:R-:W-:-:S02]  /*11310*/  HADD2.F32 R22, -RZ, R23.H0_H0 ;  /* 0x20000017ff167230 */ /* 0x000fc40000004100 */
[----:B------:R-:W-:Y:S01]  /*11320*/  FMUL.FTZ R31, R4, R31 ;  /* 0x0000001f041f7220 */ /* 0x000fe20000410000 */
[----:B------:R-:W-:Y:S02]  /*11330*/  HADD2.F32 R23, -RZ, R23.H1_H1 ;  /* 0x30000017ff177230 */ /* 0x000fe40000004100 */
[----:B------:R-:W-:Y:S01]  /*11340*/  @!P1 FADD.FTZ R44, -R44, -RZ ;  /* 0x800000ff2c2c9221 */ /* 0x000fe20000010100 */
[----:B-----5:R-:W-:Y:S02]  /*11350*/  HADD2.F32 R4, -RZ, R36.H0_H0 ;  /* 0x20000024ff047230 */ /* 0x020fe40000004100 */
[----:B------:R-:W-:Y:S01]  /*11360*/  FMUL.FTZ R22, R5, R22 ;  /* 0x0000001605167220 */ /* 0x000fe20000410000 */
[----:B------:R-:W-:Y:S02]  /*11370*/  HADD2.F32 R5, -RZ, R37.H0_H0 ;  /* 0x20000025ff057230 */ /* 0x000fe40000004100 */
[----:B------:R-:W-:Y:S01]  /*11380*/  FMUL.FTZ R23, R6, R23 ;  /* 0x0000001706177220 */ /* 0x000fe20000410000 */
[----:B---3--:R-:W-:-:S02]  /*11390*/  HADD2.F32 R6, -RZ, R16.H0_H0 ;  /* 0x20000010ff067230 */ /* 0x008fc40000004100 */
[----:B------:R-:W-:Y:S01]  /*113a0*/  @!P1 FADD.FTZ R41, -R41, -RZ ;  /* 0x800000ff29299221 */ /* 0x000fe20000010100 */
[--C-:B------:R-:W-:Y:S02]  /*113b0*/  HADD2.F32 R7, -RZ, R17.reuse.H0_H0 ;  /* 0x20000011ff077230 */ /* 0x100fe40000004100 */
[----:B------:R-:W-:Y:S01]  /*113c0*/  FMUL.FTZ R21, R42, R21 ;  /* 0x000000152a157220 */ /* 0x000fe20000410000 */
[----:B------:R-:W-:Y:S02]  /*113d0*/  HADD2.F32 R42, -RZ, R17.H1_H1 ;  /* 0x30000011ff2a7230 */ /* 0x000fe40000004100 */
[----:B------:R-:W-:Y:S01]  /*113e0*/  FFMA.FTZ R4, R6, R4, R27 ;  /* 0x0000000406047223 */ /* 0x000fe2000001001b */
[--C-:B------:R-:W-:Y:S02]  /*113f0*/  HADD2.F32 R40, -RZ, R18.reuse.H0_H0 ;  /* 0x20000012ff287230 */ /* 0x100fe40000004100 */
[----:B------:R-:W-:Y:S01]  /*11400*/  FFMA.FTZ R5, R7, R5, R20 ;  /* 0x0000000507057223 */ /* 0x000fe20000010014 */
[----:B------:R-:W-:-:S02]  /*11410*/  HADD2.F32 R35, -RZ, R18.H1_H1 ;  /* 0x30000012ff237230 */ /* 0x000fc40000004100 */
[----:B------:R-:W-:Y:S01]  /*11420*/  FMUL.FTZ R33, R44, R33 ;  /* 0x000000212c217220 */ /* 0x000fe20000410000 */
[----:B------:R-:W-:Y:S02]  /*11430*/  HADD2.F32 R6, -RZ, R38.H0_H0 ;  /* 0x20000026ff067230 */ /* 0x000fe40000004100 */
[----:B------:R-:W-:Y:S01]  /*11440*/  FMUL.FTZ R34, R41, R34 ;  /* 0x0000002229227220 */ /* 0x000fe20000410000 */
[----:B------:R-:W-:Y:S02]  /*11450*/  HADD2.F32 R7, -RZ, R39.H0_H0 ;  /* 0x20000027ff077230 */ /* 0x000fe40000004100 */
[----:B------:R-:W-:Y:S02]  /*11460*/  HADD2.F32 R36, -RZ, R36.H1_H1 ;  /* 0x30000024ff247230 */ /* 0x000fe40000004100 */
[----:B------:R-:W-:Y:S01]  /*11470*/  FFMA.FTZ R6, R40, R6, R21 ;  /* 0x0000000628067223 */ /* 0x000fe20000010015 */
[----:B------:R-:W-:Y:S02]  /*11480*/  HADD2.F32 R16, -RZ, R16.H1_H1 ;  /* 0x30000010ff107230 */ /* 0x000fe40000004100 */
        /* <DEDUP_REMOVED lines=8> */
[----:B------:R-:W-:Y:S01]  /*11510*/  F2FP.F16.F32.PACK_AB R36, R31, R4 ;  /* 0x000000041f24723e */ /* 0x000fe200000000ff */
[----:B------:R-:W-:Y:S01]  /*11520*/  FFMA.FTZ R35, R35, R38, R34 ;  /* 0x0000002623237223 */ /* 0x000fe20000010022 */
[----:B------:R-:W-:-:S02]  /*11530*/  FFMA.FTZ R18, R18, R39, R23 ;  /* 0x0000002712127223 */ /* 0x000fc40000010017 */
[----:B------:R-:W-:Y:S02]  /*11540*/  F2FP.F16.F32.PACK_AB R37, R42, R5 ;  /* 0x000000052a25723e */ /* 0x000fe400000000ff */
[----:B------:R-:W-:Y:S02]  /*11550*/  F2FP.F16.F32.PACK_AB R38, R35, R6 ;  /* 0x000000062326723e */ /* 0x000fe400000000ff */
[----:B------:R-:W-:Y:S02]  /*11560*/  F2FP.F16.F32.PACK_AB R39, R18, R7 ;  /* 0x000000071227723e */ /* 0x000fe400000000ff */
.L_x_1402:
[----:B------:R-:W-:Y:S05]  /*11570*/  BSYNC.RECONVERGENT B0 ;  /* 0x0000000000007941 */ /* 0x000fea0003800200 */
.L_x_1401:
[----:B-----5:R1:W-:Y:S02]  /*11580*/  STS.128 [R0+0x5000], R36 ;  /* 0x0050002400007388 */ /* 0x0203e40000000c00 */
.L_x_1392:
[----:B------:R-:W-:Y:S05]  /*11590*/  BSYNC.RECONVERGENT B2 ;  /* 0x0000000000027941 */ /* 0x000fea0003800200 */
.L_x_1391:
        /* <DEDUP_REMOVED lines=51> */
[----:B------:R-:W-:Y:S01]  /*118d0*/  FMUL.FTZ R31, R6, R31 ;  /* 0x0000001f061f7220 */ /* 0x000fe20000410000 */
[----:B------:R-:W-:Y:S02]  /*118e0*/  HADD2.F32 R5, -RZ, R7.H0_H0 ;  /* 0x20000007ff057230 */ /* 0x000fe40000004100 */
[----:B------:R-:W-:Y:S01]  /*118f0*/  @!P1 FADD.FTZ R33, -R33, -RZ ;  /* 0x800000ff21219221 */ /* 0x000fe20000010100 */
[----:B------:R-:W-:Y:S02]  /*11900*/  HADD2.F32 R22, -RZ, R23.H0_H0 ;  /* 0x20000017ff167230 */ /* 0x000fe40000004100 */
[----:B------:R-:W-:Y:S01]  /*11910*/  FMUL.FTZ R27, R40, R27 ;  /* 0x0000001b281b7220 */ /* 0x000fe20000410000 */
[----:B------:R-:W-:-:S02]  /*11920*/  HADD2.F32 R44, -RZ, R7.H1_H1 ;  /* 0x30000007ff2c7230 */ /* 0x000fc40000004100 */
[----:B------:R-:W-:Y:S01]  /*11930*/  @!P1 FADD.FTZ R5, -R5, -RZ ;  /* 0x800000ff05059221 */ /* 0x000fe20000010100 */
[----:B-----5:R-:W-:Y:S02]  /*11940*/  HADD2.F32 R4, -RZ, R36.H0_H0 ;  /* 0x20000024ff047230 */ /* 0x020fe40000004100 */
[----:B------:R-:W-:Y:S01]  /*11950*/  FMUL.FTZ R28, R35, R28 ;  /* 0x0000001c231c7220 */ /* 0x000fe20000410000 */
[----:B----4-:R-:W-:Y:S02]  /*11960*/  HADD2.F32 R6, -RZ, R16.H0_H0 ;  /* 0x20000010ff067230 */ /* 0x010fe40000004100 */
[----:B------:R-:W-:Y:S01]  /*11970*/  @!P1 FADD.FTZ R42, -R42, -RZ ;  /* 0x800000ff2a2a9221 */ /* 0x000fe20000010100 */
[----:B------:R-:W-:Y:S02]  /*11980*/  HADD2.F32 R23, -RZ, R23.H1_H1 ;  /* 0x30000017ff177230 */ /* 0x000fe40000004100 */
[----:B------:R-:W-:Y:S01]  /*11990*/  FMUL.FTZ R20, R33, R20 ;  /* 0x0000001421147220 */ /* 0x000fe20000410000 */
[----:B------:R-:W-:-:S02]  /*119a0*/  HADD2.F32 R7, -RZ, R36.H1_H1 ;  /* 0x30000024ff077230 */ /* 0x000fc40000004100 */
[----:B------:R-:W-:Y:S01]  /*119b0*/  @!P1 FADD.FTZ R44, -R44, -RZ ;  /* 0x800000ff2c2c9221 */ /* 0x000fe20000010100 */
[----:B------:R-:W-:Y:S02]  /*119c0*/  HADD2.F32 R35, -RZ, R16.H1_H1 ;  /* 0x30000010ff237230 */ /* 0x000fe40000004100 */
[----:B------:R-:W-:Y:S01]  /*119d0*/  FMUL.FTZ R22, R5, R22 ;  /* 0x0000001605167220 */ /* 0x000fe20000410000 */
[--C-:B------:R-:W-:Y:S02]  /*119e0*/  HADD2.F32 R33, -RZ, R17.reuse.H0_H0 ;  /* 0x20000011ff217230 */ /* 0x100fe40000004100 */
[----:B------:R-:W-:Y:S01]  /*119f0*/  FFMA.FTZ R4, R6, R4, R27 ;  /* 0x0000000406047223 */ /* 0x000fe2000001001b */
[----:B------:R-:W-:Y:S02]  /*11a00*/  HADD2.F32 R36, -RZ, R17.H1_H1 ;  /* 0x30000011ff247230 */ /* 0x000fe40000004100 */
[----:B------:R-:W-:Y:S01]  /*11a10*/  FMUL.FTZ R29, R42, R29 ;  /* 0x0000001d2a1d7220 */ /* 0x000fe20000410000 */
[----:B------:R-:W-:-:S02]  /*11a20*/  HADD2.F32 R5, -RZ, R37.H0_H0 ;  /* 0x20000025ff057230 */ /* 0x000fc40000004100 */
[----:B------:R-:W-:Y:S01]  /*11a30*/  FMUL.FTZ R23, R44, R23 ;  /* 0x000000172c177220 */ /* 0x000fe20000410000 */
[--C-:B------:R-:W-:Y:S02]  /*11a40*/  HADD2.F32 R17, -RZ, R19.reuse.H0_H0 ;  /* 0x20000013ff117230 */ /* 0x100fe40000004100 */
[----:B------:R-:W-:Y:S01]  /*11a50*/  FFMA.FTZ R7, R35, R7, R28 ;  /* 0x0000000723077223 */ /* 0x000fe2000001001c */
[----:B------:R-:W-:Y:S02]  /*11a60*/  HADD2.F32 R40, -RZ, R19.H1_H1 ;  /* 0x30000013ff287230 */ /* 0x000fe40000004100 */
[----:B------:R-:W-:Y:S01]  /*11a70*/  FFMA.FTZ R5, R33, R5, R20 ;  /* 0x0000000521057223 */ /* 0x000fe20000010014 */
[----:B------:R-:W-:Y:S02]  /*11a80*/  HADD2.F32 R16, -RZ, R18.H0_H0 ;  /* 0x20000012ff107230 */ /* 0x000fe40000004100 */
[----:B------:R-:W-:Y:S01]  /*11a90*/  HADD2.F32 R37, -RZ, R37.H1_H1 ;  /* 0x30000025ff257230 */ /* 0x000fe20000004100 */
[----:B------:R-:W-:Y:S01]  /*11aa0*/  F2FP.F16.F32.PACK_AB R4, R7, R4 ;  /* 0x000000040704723e */ /* 0x000fe200000000ff */
[----:B------:R-:W-:-:S02]  /*11ab0*/  HADD2.F32 R6, -RZ, R38.H0_H0 ;  /* 0x20000026ff067230 */ /* 0x000fc40000004100 */
[--C-:B------:R-:W-:Y:S02]  /*11ac0*/  HADD2.F32 R19, -RZ, R39.reuse.H0_H0 ;  /* 0x20000027ff137230 */ /* 0x100fe40000004100 */
[----:B------:R-:W-:Y:S01]  /*11ad0*/  FFMA.FTZ R36, R36, R37, R29 ;  /* 0x0000002524247223 */ /* 0x000fe2000001001d */
[----:B------:R-:W-:Y:S02]  /*11ae0*/  HADD2.F32 R18, -RZ, R18.H1_H1 ;  /* 0x30000012ff127230 */ /* 0x000fe40000004100 */
[----:B------:R-:W-:Y:S01]  /*11af0*/  FFMA.FTZ R6, R16, R6, R21 ;  /* 0x0000000610067223 */ /* 0x000fe20000010015 */
[----:B------:R-:W-:Y:S02]  /*11b00*/  HADD2.F32 R38, -RZ, R38.H1_H1 ;  /* 0x30000026ff267230 */ /* 0x000fe40000004100 */
[----:B------:R-:W-:Y:S01]  /*11b10*/  FFMA.FTZ R17, R17, R19, R22 ;  /* 0x0000001311117223 */ /* 0x000fe20000010016 */
[----:B------:R-:W-:Y:S01]  /*11b20*/  HADD2.F32 R39, -RZ, R39.H1_H1 ;  /* 0x30000027ff277230 */ /* 0x000fe20000004100 */
[----:B------:R-:W-:Y:S01]  /*11b30*/  F2FP.F16.F32.PACK_AB R37, R36, R5 ;  /* 0x000000052425723e */ /* 0x000fe200000000ff */
[----:B------:R-:W-:Y:S01]  /*11b40*/  FFMA.FTZ R31, R18, R38, R31 ;  /* 0x00000026121f7223 */ /* 0x000fe2000001001f */
[----:B------:R-:W-:-:S02]  /*11b50*/  MOV R36, R4 ;  /* 0x0000000400247202 */ /* 0x000fc40000000f00 */
[----:B------:R-:W-:Y:S02]  /*11b60*/  FFMA.FTZ R40, R40, R39, R23 ;  /* 0x0000002728287223 */ /* 0x000fe40000010017 */
[----:B------:R-:W-:-:S03]  /*11b70*/  F2FP.F16.F32.PACK_AB R38, R31, R6 ;  /* 0x000000061f26723e */ /* 0x000fc600000000ff */
[----:B------:R-:W-:Y:S02]  /*11b80*/  F2FP.F16.F32.PACK_AB R39, R40, R17 ;  /* 0x000000112827723e */ /* 0x000fe400000000ff */
.L_x_1406:
[----:B------:R-:W-:Y:S05]  /*11b90*/  BSYNC.RECONVERGENT B0 ;  /* 0x0000000000007941 */ /* 0x000fea0003800200 */
.L_x_1405:
[----:B-----5:R4:W-:Y:S02]  /*11ba0*/  STS.128 [R0+0x1800], R36 ;  /* 0x0018002400007388 */ /* 0x0209e40000000c00 */
.L_x_1404:
[----:B------:R-:W-:Y:S05]  /*11bb0*/  BSYNC.RECONVERGENT B1 ;  /* 0x0000000000017941 */ /* 0x000fea0003800200 */
.L_x_1403:
        /* <DEDUP_REMOVED lines=87> */
.L_x_1410:
[----:B------:R-:W-:Y:S05]  /*12130*/  BSYNC.RECONVERGENT B0 ;  /* 0x0000000000007941 */ /* 0x000fea0003800200 */
.L_x_1409:
[----:B-----5:R1:W-:Y:S02]  /*12140*/  STS.128 [R0+0x3800], R36 ;  /* 0x0038002400007388 */ /* 0x0203e40000000c00 */
.L_x_1408:
[----:B------:R-:W-:Y:S05]  /*12150*/  BSYNC.RECONVERGENT B1 ;  /* 0x0000000000017941 */ /* 0x000fea0003800200 */
.L_x_1407:
        /* <DEDUP_REMOVED lines=26> */
[----:B------:R-:W-:Y:S02]  /*12300*/  HADD2.F32 R8, -RZ, R22.H0_H0 ;  /* 0x20000016ff087230 */ /* 0x000fe40000004100 */
[----:B------:R-:W-:Y:S02]  /*12310*/  HADD2.F32 R11, -RZ, R23.H0_H0 ;  /* 0x20000017ff0b7230 */ /* 0x000fe40000004100 */
[----:B------:R-:W-:Y:S02]  /*12320*/  HADD2.F32 R2, -RZ, R20.H0_H0 ;  /* 0x20000014ff027230 */ /* 0x000fe40000004100 */
        /* <DEDUP_REMOVED lines=11> */
[----:B------:R-:W-:Y:S01]  /*123e0*/  @!P1 FADD.FTZ R5, -R5, -RZ ;  /* 0x800000ff05059221 */ /* 0x000fe20000010100 */
[----:B------:R-:W-:Y:S02]  /*123f0*/  HADD2.F32 R21, -RZ, R21.H1_H1 ;  /* 0x30000015ff157230 */ /* 0x000fe40000004100 */
[----:B------:R-:W-:Y:S01]  /*12400*/  FMUL.FTZ R3, R4, R3 ;  /* 0x0000000304037220 */ /* 0x000fe20000410000 */
[----:B------:R-:W-:Y:S02]  /*12410*/  HADD2.F32 R24, -RZ, R7.H1_H1 ;  /* 0x30000007ff187230 */ /* 0x000fe40000004100 */
[----:B------:R-:W-:Y:S01]  /*12420*/  @!P1 FADD.FTZ R6, -R6, -RZ ;  /* 0x800000ff06069221 */ /* 0x000fe20000010100 */
[----:B------:R-:W-:Y:S01]  /*12430*/  FMUL.FTZ R8, R5, R8 ;  /* 0x0000000805087220 */ /* 0x000fe20000410000 */
[----:B------:R-:W-:Y:S02]  /*12440*/  HADD2.F32 R20, -RZ, R20.H1_H1 ;  /* 0x30000014ff147230 */ /* 0x000fe40000004100 */
[----:B------:R-:W-:Y:S01]  /*12450*/  FMUL.FTZ R2, R13, R2 ;  /* 0x000000020d027220 */ /* 0x000fe20000410000 */
[----:B------:R-:W-:Y:S01]  /*12460*/  FMUL.FTZ R11, R6, R11 ;  /* 0x0000000b060b7220 */ /* 0x000fe20000410000 */
[----:B------:R-:W-:-:S02]  /*12470*/  HADD2.F32 R22, -RZ, R22.H1_H1 ;  /* 0x30000016ff167230 */ /* 0x000fc40000004100 */
[----:B------:R-:W-:Y:S01]  /*12480*/  @!P1 FADD.FTZ R27, -R27, -RZ ;  /* 0x800000ff1b1b9221 */ /* 0x000fe20000010100 */
[----:B-----5:R-:W-:Y:S02]  /*12490*/  HADD2.F32 R5, -RZ, R36.H0_H0 ;  /* 0x20000024ff057230 */ /* 0x020fe40000004100 */
[----:B------:R-:W-:Y:S01]  /*124a0*/  FMUL.FTZ R21, R12, R21 ;  /* 0x000000150c157220 */ /* 0x000fe20000410000 */
[----:B------:R-:W-:Y:S02]  /*124b0*/  HADD2.F32 R4, -RZ, R37.H0_H0 ;  /* 0x20000025ff047230 */ /* 0x000fe40000004100 */
[----:B------:R-:W-:Y:S01]  /*124c0*/  @!P1 FADD.FTZ R24, -R24, -RZ ;  /* 0x800000ff18189221 */ /* 0x000fe20000010100 */
[----:B----4-:R-:W-:Y:S02]  /*124d0*/  HADD2.F32 R7, -RZ, R16.H0_H0 ;  /* 0x20000010ff077230 */ /* 0x010fe40000004100 */
[----:B------:R-:W-:Y:S01]  /*124e0*/  FMUL.FTZ R20, R25, R20 ;  /* 0x0000001419147220 */ /* 0x000fe20000410000 */
[----:B------:R-:W-:-:S02]  /*124f0*/  HADD2.F32 R6, -RZ, R17.H0_H0 ;  /* 0x20000011ff067230 */ /* 0x000fc40000004100 */
[----:B------:R-:W-:Y:S01]  /*12500*/  FMUL.FTZ R22, R27, R22 ;  /* 0x000000161b167220 */ /* 0x000fe20000410000 */
[----:B------:R-:W-:Y:S02]  /*12510*/  HADD2.F32 R23, -RZ, R23.H1_H1 ;  /* 0x30000017ff177230 */ /* 0x000fe40000004100 */
[----:B------:R-:W-:Y:S01]  /*12520*/  FFMA.FTZ R2, R7, R5, R2 ;  /* 0x0000000507027223 */ /* 0x000fe20000010002 */
[----:B------:R-:W-:Y:S02]  /*12530*/  HADD2.F32 R12, -RZ, R17.H1_H1 ;  /* 0x30000011ff0c7230 */ /* 0x000fe40000004100 */
[----:B------:R-:W-:Y:S01]  /*12540*/  FFMA.FTZ R3, R6, R4, R3 ;  /* 0x0000000406037223 */ /* 0x000fe20000010003 */
[----:B------:R-:W-:Y:S02]  /*12550*/  HADD2.F32 R25, -RZ, R16.H1_H1 ;  /* 0x30000010ff197230 */ /* 0x000fe40000004100 */
[----:B------:R-:W-:Y:S01]  /*12560*/  FMUL.FTZ R23, R24, R23 ;  /* 0x0000001718177220 */ /* 0x000fe20000410000 */
[----:B------:R-:W-:-:S02]  /*12570*/  HADD2.F32 R17, -RZ, R18.H0_H0 ;  /* 0x20000012ff117230 */ /* 0x000fc40000004100 */
[----:B------:R-:W-:Y:S02]  /*12580*/  HADD2.F32 R27, -RZ, R18.H1_H1 ;  /* 0x30000012ff1b7230 */ /* 0x000fe40000004100 */
[----:B------:R-:W-:Y:S02]  /*12590*/  HADD2.F32 R4, -RZ, R38.H0_H0 ;  /* 0x20000026ff047230 */ /* 0x000fe40000004100 */
[----:B------:R-:W-:Y:S02]  /*125a0*/  HADD2.F32 R5, -RZ, R39.H0_H0 ;  /* 0x20000027ff057230 */ /* 0x000fe40000004100 */
[----:B------:R-:W-:Y:S02]  /*125b0*/  HADD2.F32 R13, -RZ, R36.H1_H1 ;  /* 0x30000024ff0d7230 */ /* 0x000fe40000004100 */
[----:B------:R-:W-:Y:S01]  /*125c0*/  FFMA.FTZ R4, R17, R4, R8 ;  /* 0x0000000411047223 */ /* 0x000fe20000010008 */
[--C-:B------:R-:W-:Y:S02]  /*125d0*/  HADD2.F32 R16, -RZ, R19.reuse.H0_H0 ;  /* 0x20000013ff107230 */ /* 0x100fe40000004100 */
[----:B------:R-:W-:-:S02]  /*125e0*/  HADD2.F32 R18, -RZ, R19.H1_H1 ;  /* 0x30000013ff127230 */ /* 0x000fc40000004100 */
        /* <DEDUP_REMOVED lines=12> */
.L_x_1412:
[----:B------:R-:W-:Y:S05]  /*126b0*/  BSYNC.RECONVERGENT B0 ;  /* 0x0000000000007941 */ /* 0x000fea0003800200 */
.L_x_1411:
[----:B-----5:R4:W-:Y:S02]  /*126c0*/  STS.128 [R0+0x5800], R36 ;  /* 0x0058002400007388 */ /* 0x0209e40000000c00 */
.L_x_1318:
[----:B------:R-:W-:Y:S05]  /*126d0*/  BSYNC.RECONVERGENT B3 ;  /* 0x0000000000037941 */ /* 0x000fea0003800200 */
.L_x_1307:
[----:B-123--:R-:W-:Y:S01]  /*126e0*/  IADD3 R5, PT, PT, -R200, R64, RZ ;  /* 0x00000040c8057210 */ /* 0x00efe20007ffe1ff */
[----:B------:R-:W-:Y:S03]  /*126f0*/  BSSY.RECONVERGENT B0, `(.L_x_1413) ;  /* 0x000001c000007945 */ /* 0x000fe60003800200 */
[----:B------:R-:W-:-:S13]  /*12700*/  ISETP.GE.AND P3, PT, R110, R5, PT ;  /* 0x000000056e00720c */ /* 0x000fda0003f66270 */
[----:B------:R-:W-:Y:S05]  /*12710*/  @P3 BRA `(.L_x_1414) ;  /* 0x0000000000643947 */ /* 0x000fea0003800000 */
[----:B------:R-:W1:Y:S02]  /*12720*/  LDCU UR4, c[0x0][0x440] ;  /* 0x00008800ff0477ac */ /* 0x000e640008000800 */
[----:B-1----:R-:W-:Y:S02]  /*12730*/  ISETP.GE.AND P1, PT, R14, UR4, PT ;  /* 0x000000040e007c0c */ /* 0x002fe4000bf26270 */
[----:B------:R-:W-:-:S11]  /*12740*/  ISETP.GE.AND P0, PT, R10, UR4, PT ;  /* 0x000000040a007c0c */ /* 0x000fd6000bf06270 */
[----:B----4-:R-:W-:Y:S02]  /*12750*/  @!P1 IMAD.MOV.U32 R2, RZ, RZ, R196 ;  /* 0x000000ffff029224 */ /* 0x010fe400078e00c4 */
        /* <DEDUP_REMOVED lines=20> */
.L_x_1415:
[----:B------:R2:W-:Y:S02]  /*128a0*/  STS.128 [R0+0xa000], RZ ;  /* 0x00a000ff00007388 */ /* 0x0005e40000000c00 */
.L_x_1414:
[----:B------:R-:W-:Y:S05]  /*128b0*/  BSYNC.RECONVERGENT B0 ;  /* 0x0000000000007941 */ /* 0x000fea0003800200 */
.L_x_1413:
[----:B------:R-:W-:Y:S01]  /*128c0*/  ISETP.GE.AND P0, PT, R30, R5, PT ;  /* 0x000000051e00720c */ /* 0x000fe20003f06270 */
[----:B------:R-:W-:-:S12]  /*128d0*/  BSSY.RECONVERGENT B0, `(.L_x_1416) ;  /* 0x0000019000007945 */ /* 0x000fd80003800200 */
[----:B------:R-:W-:Y:S05]  /*128e0*/  @P0 BRA `(.L_x_1417) ;  /* 0x00000000005c0947 */ /* 0x000fea0003800000 */
[----:B------:R-:W3:Y:S01]  /*128f0*/  LDCU UR4, c[0x0][0x440] ;  /* 0x00008800ff0477ac */ /* 0x000ee20008000800 */
[----:B-1--4-:R-:W-:-:S04]  /*12900*/  LEA R2, P2, R61, R196, 0x1 ;  /* 0x000000c43d027211 */ /* 0x012fc800078408ff */
[----:B------:R-:W-:Y:S02]  /*12910*/  LEA.HI.X R3, R61, R195, R60, 0x1, P2 ;  /* 0x000000c33d037211 */ /* 0x000fe400010f0c3c */
[----:B---3--:R-:W-:Y:S02]  /*12920*/  ISETP.GE.AND P1, PT, R14, UR4, PT ;  /* 0x000000040e007c0c */ /* 0x008fe4000bf26270 */
        /* <DEDUP_REMOVED lines=18> */
.L_x_1418:
[----:B------:R3:W-:Y:S02]  /*12a50*/  STS.128 [R0+0xa800], RZ ;  /* 0x00a800ff00007388 */ /* 0x0007e40000000c00 */
.L_x_1417:
[----:B------:R-:W-:Y:S05]  /*12a60*/  BSYNC.RECONVERGENT B0 ;  /* 0x0000000000007941 */ /* 0x000fea0003800200 */
.L_x_1416:
        /* <DEDUP_REMOVED lines=26> */
.L_x_1421:
[----:B------:R3:W-:Y:S02]  /*12c10*/  STS.128 [R0+0xb000], RZ ;  /* 0x00b000ff00007388 */ /* 0x0007e40000000c00 */
.L_x_1420:
[----:B------:R-:W-:Y:S05]  /*12c20*/  BSYNC.RECONVERGENT B0 ;  /* 0x0000000000007941 */ /* 0x000fea0003800200 */
.L_x_1419:
        /* <DEDUP_REMOVED lines=28> */
.L_x_1424:
[----:B------:R3:W-:Y:S02]  /*12df0*/  STS.128 [R0+0xb800], RZ ;  /* 0x00b800ff00007388 */ /* 0x0007e40000000c00 */
.L_x_1423:
[----:B------:R-:W-:Y:S05]  /*12e00*/  BSYNC.RECONVERGENT B0 ;  /* 0x0000000000007941 */ /* 0x000fea0003800200 */
.L_x_1422:
        /* <DEDUP_REMOVED lines=27> */
.L_x_1427:
[----:B------:R3:W-:Y:S01]  /*12fc0*/  STS.128 [R0+0x10000], RZ ;  /* 0x010000ff00007388 */ /* 0x0007e20000000c00 */
[----:B------:R-:W-:Y:S05]  /*12fd0*/  BRA `(.L_x_1428) ;  /* 0x00000000000c7947 */ /* 0x000fea0003800000 */
.L_x_1426:
[----:B------:R1:W-:Y:S04]  /*12fe0*/  STS.128 [R0+0xc000], RZ ;  /* 0x00c000ff00007388 */ /* 0x0003e80000000c00 */
[----:B------:R1:W-:Y:S04]  /*12ff0*/  STS.128 [R0+0xe000], RZ ;  /* 0x00e000ff00007388 */ /* 0x0003e80000000c00 */
[----:B------:R1:W-:Y:S02]  /*13000*/  STS.128 [R0+0x10000], RZ ;  /* 0x010000ff00007388 */ /* 0x0003e40000000c00 */
.L_x_1428:
[----:B------:R-:W-:Y:S05]  /*13010*/  BSYNC.RECONVERGENT B0 ;  /* 0x0000000000007941 */ /* 0x000fea0003800200 */
.L_x_1425:
        /* <DEDUP_REMOVED lines=28> */
.L_x_1431:
[----:B------:R3:W-:Y:S02]  /*131e0*/  STS.128 [R0+0x10800], RZ ;  /* 0x010800ff00007388 */ /* 0x0007e40000000c00 */
.L_x_1430:
[----:B------:R-:W-:Y:S05]  /*131f0*/  BSYNC.RECONVERGENT B0 ;  /* 0x0000000000007941 */ /* 0x000fea0003800200 */
.L_x_1429:
        /* <DEDUP_REMOVED lines=29> */
.L_x_1434:
[----:B------:R3:W-:Y:S02]  /*133d0*/  STS.128 [R0+0x11000], RZ ;  /* 0x011000ff00007388 */ /* 0x0007e40000000c00 */
.L_x_1433:
[----:B------:R-:W-:Y:S05]  /*133e0*/  BSYNC.RECONVERGENT B0 ;  /* 0x0000000000007941 */ /* 0x000fea0003800200 */
.L_x_1432:
[----:B------:R-:W-:Y:S01]  /*133f0*/  ISETP.GE.AND P0, PT, R34, R5, PT ;  /* 0x000000052200720c */ /* 0x000fe20003f06270 */
[C---:B-1-34-:R-:W-:Y:S01]  /*13400*/  IMAD.SHL.U32 R3, R62.reuse, 0x40, RZ ;  /* 0x000000403e037824 */ /* 0x05afe200078e00ff */
[----:B------:R-:W-:Y:S01]  /*13410*/  SHF.R.U32.HI R186, RZ, 0x1, R62 ;  /* 0x00000001ffba7819 */ /* 0x000fe2000001163e */
[C---:B------:R-:W-:Y:S01]  /*13420*/  IMAD.SHL.U32 R8, R62.reuse, 0x8, RZ ;  /* 0x000000083e087824 */ /* 0x040fe200078e00ff */
[----:B------:R-:W-:Y:S01]  /*13430*/  BSSY.RECONVERGENT B0, `(.L_x_1435) ;  /* 0x0000026000007945 */ /* 0x000fe20003800200 */
[----:B------:R-:W-:Y:S01]  /*13440*/  IMAD.SHL.U32 R187, R62, 0x20, RZ ;  /* 0x000000203ebb7824 */ /* 0x000fe200078e00ff */
[----:B------:R-:W-:Y:S02]  /*13450*/  LOP3.LUT R3, R3, 0x200, RZ, 0xc0, !PT ;  /* 0x0000020003037812 */ /* 0x000fe400078ec0ff */
[----:B------:R-:W-:Y:S02]  /*13460*/  LOP3.LUT R8, R8, 0x38, RZ, 0xc0, !PT ;  /* 0x0000003808087812 */ /* 0x000fe400078ec0ff */
[----:B------:R-:W-:-:S02]  /*13470*/  LOP3.LUT R2, R186, 0x8, RZ, 0xc0, !PT ;  /* 0x00000008ba027812 */ /* 0x000fc400078ec0ff */
[----:B------:R-:W-:Y:S01]  /*13480*/  LOP3.LUT R187, R187, 0x7c00, RZ, 0xc0, !PT ;  /* 0x00007c00bbbb7812 */ /* 0x000fe200078ec0ff */
[----:B------:R1:W-:Y:S01]  /*13490*/  @P0 STS.128 [R0+0xd800], RZ ;  /* 0x00d800ff00000388 */ /* 0x0003e20000000c00 */
[----:B------:R-:W-:Y:S02]  /*134a0*/  SHF.R.U32.HI R6, RZ, 0x4, R62 ;  /* 0x00000004ff067819 */ /* 0x000fe4000001163e */
[----:B------:R-:W-:Y:S01]  /*134b0*/  LOP3.LUT R2, R8, R63, R2, 0x1e, !PT ;  /* 0x0000003f08027212 */ /* 0x000fe200078e1e02 */
[----:B------:R1:W-:Y:S01]  /*134c0*/  @P0 STS.128 [R0+0xf800], RZ ;  /* 0x00f800ff00000388 */ /* 0x0003e20000000c00 */
[----:B------:R-:W-:-:S03]  /*134d0*/  LOP3.LUT R7, R3, R187, RZ, 0xfc, !PT ;  /* 0x000000bb03077212 */ /* 0x000fc600078efcff */
        /* <DEDUP_REMOVED lines=26> */
.L_x_1437:
[----:B------:R4:W-:Y:S02]  /*13680*/  STS.128 [R0+0x11800], RZ ;  /* 0x011800ff00007388 */ /* 0x0009e40000000c00 */
.L_x_1436:
[----:B------:R-:W-:Y:S05]  /*13690*/  BSYNC.RECONVERGENT B0 ;  /* 0x0000000000007941 */ /* 0x000fea0003800200 */
.L_x_1435:
[----:B------:R-:W-:Y:S01]  /*136a0*/  IMAD.SHL.U32 R6, R6, 0x400, RZ ;  /* 0x0000040006067824 */ /* 0x000fe200078e00ff */
[----:B------:R-:W-:Y:S01]  /*136b0*/  LOP3.LUT R63, R63, 0x8, R62, 0x78, !PT ;  /* 0x000000083f3f7812 */ /* 0x000fe200078e783e */
[----:B------:R-:W-:Y:S01]  /*136c0*/  IMAD.IADD R7, R7, 0x1, R2 ;  /* 0x0000000107077824 */ /* 0x000fe200078e0202 */
[----:B------:R-:W-:Y:S01]  /*136d0*/  LOP3.LUT P1, RZ, R62, 0x2, RZ, 0xc0, !PT ;  /* 0x000000023eff7812 */ /* 0x000fe2000782c0ff */
[----:B------:R-:W-:Y:S01]  /*136e0*/  IMAD.MOV.U32 R185, RZ, RZ, 0x20 ;  /* 0x00000020ffb97424 */ /* 0x000fe200078e00ff */
[----:B------:R-:W-:Y:S01]  /*136f0*/  LOP3.LUT R63, R63, R8, RZ, 0x3c, !PT ;  /* 0x000000083f3f7212 */ /* 0x000fe200078e3cff */
[----:B------:R-:W-:Y:S01]  /*13700*/  IMAD.MOV.U32 R184, RZ, RZ, 0x40 ;  /* 0x00000040ffb87424 */ /* 0x000fe200078e00ff */
[----:B------:R-:W-:Y:S01]  /*13710*/  LOP3.LUT R6, R6, 0x400, RZ, 0xc0, !PT ;  /* 0x0000040006067812 */ /* 0x000fe200078ec0ff */
[----:B------:R-:W0:Y:S01]  /*13720*/  LDGDEPBAR ;  /* 0x00000000000079af */ /* 0x000e220000000000 */
[----:B------:R-:W-:Y:S02]  /*13730*/  LEA R92, R7, UR5, 0x1 ;  /* 0x00000005075c7c11 */ /* 0x000fe4000f8e08ff */
[----:B------:R-:W-:Y:S01]  /*13740*/  SEL R11, R185, 0xffffffe0, !P1 ;  /* 0xffffffe0b90b7807 */ /* 0x000fe20004800000 */
[----:B------:R-:W-:Y:S01]  /*13750*/  IMAD R98, R63, 0x2, R6 ;  /* 0x000000023f627824 */ /* 0x000fe200078e0206 */
[C---:B------:R-:W-:Y:S01]  /*13760*/  LOP3.LUT P0, RZ, R62.reuse, 0x4, RZ, 0xc0, !PT ;  /* 0x000000043eff7812 */ /* 0x040fe2000780c0ff */
[----:B------:R-:W-:Y:S01]  /*13770*/  LDSM.16.M88.4 R40, [R92] ;  /* 0x000000005c28783b */ /* 0x000fe20000000200 */
[----:B------:R-:W-:-:S02]  /*13780*/  IMAD.SHL.U32 R62, R62, 0x2, RZ ;  /* 0x000000023e3e7824 */ /* 0x000fc400078e00ff */
[----:B------:R-:W-:Y:S01]  /*13790*/  VIADD R66, R98, UR5 ;  /* 0x0000000562427c36 */ /* 0x000fe20008000000 */
[----:B------:R-:W5:Y:S01]  /*137a0*/  LDSM.16.M88.4 R72, [R98+UR5+0x6000] ;  /* 0x006000056248783b */ /* 0x000f620008000200 */
[--C-:B------:R-:W-:Y:S01]  /*137b0*/  IMAD.IADD R97, R92, 0x1, R11.reuse ;  /* 0x000000015c617824 */ /* 0x100fe200078e020b */
[----:B------:R-:W-:Y:S01]  /*137c0*/  SEL R5, R184, 0xffffffc0, !P0 ;  /* 0xffffffc0b8057807 */ /* 0x000fe20004000000 */
[----:B------:R-:W-:Y:S01]  /*137d0*/  IMAD.IADD R67, R66, 0x1, R11 ;  /* 0x0000000142437824 */ /* 0x000fe200078e020b */
[----:B------:R-:W2:Y:S03]  /*137e0*/  LDSM.16.M88.4 R56, [R98+UR5+0x6800] ;  /* 0x006800056238783b */ /* 0x000ea60008000200 */
[--C-:B------:R-:W-:Y:S01]  /*137f0*/  IMAD.IADD R96, R92, 0x1, R5.reuse ;  /* 0x000000015c607824 */ /* 0x100fe200078e0205 */
[----:B------:R-:W1:Y:S01]  /*13800*/  LDSM.16.M88.4 R48, [R98+UR5+0x7000] ;  /* 0x007000056230783b */ /* 0x000e620008000200 */
[----:B------:R-:W-:-:S02]  /*13810*/  IMAD.IADD R66, R66, 0x1, R5 ;  /* 0x0000000142427824 */ /* 0x000fc400078e0205 */
[C---:B------:R-:W-:Y:S01]  /*13820*/  IMAD.IADD R65, R11.reuse, 0x1, R96 ;  /* 0x000000010b417824 */ /* 0x040fe200078e0260 */
[----:B------:R-:W1:Y:S01]  /*13830*/  LDSM.16.M88.4 R76, [R98+UR5+0x7800] ;  /* 0x00780005624c783b */ /* 0x000e620008000200 */
[----:B------:R-:W-:-:S03]  /*13840*/  IMAD.IADD R63, R11, 0x1, R66 ;  /* 0x000000010b3f7824 */ /* 0x000fc600078e0242 */
[----:B------:R-:W-:Y:S04]  /*13850*/  LDSM.16.M88.4 R24, [R97] ;  /* 0x000000006118783b */ /* 0x000fe80000000200 */
[----:B------:R-:W1:Y:S04]  /*13860*/  LDSM.16.M88.4 R28, [R67+0x6000] ;  /* 0x00600000431c783b */ /* 0x000e680000000200 */
[----:B---34-:R-:W3:Y:S04]  /*13870*/  LDSM.16.M88.4 R12, [R67+0x6800] ;  /* 0x00680000430c783b */ /* 0x018ee80000000200 */
[----:B------:R-:W4:Y:S04]  /*13880*/  LDSM.16.M88.4 R36, [R67+0x7000] ;  /* 0x007000004324783b */ /* 0x000f280000000200 */
[----:B------:R-:W4:Y:S04]  /*13890*/  LDSM.16.M88.4 R32, [R67+0x7800] ;  /* 0x007800004320783b */ /* 0x000f280000000200 */
[----:B------:R-:W-:Y:S01]  /*138a0*/  LDSM.16.M88.4 R80, [R96] ;  /* 0x000000006050783b */ /* 0x000fe20000000200 */
[C---:B-----5:R-:W-:Y:S03]  /*138b0*/  HMMA.16816.F32 R16, R40.reuse, R72, RZ ;  /* 0x000000482810723c */ /* 0x060fe600000018ff */
[----:B------:R-:W5:Y:S04]  /*138c0*/  LDSM.16.M88.4 R4, [R66+0x6000] ;  /* 0x006000004204783b */ /* 0x000f680000000200 */
[----:B------:R-:W5:Y:S01]  /*138d0*/  LDSM.16.M88.4 R20, [R66+0x6800] ;  /* 0x006800004214783b */ /* 0x000f620000000200 */
        /* <DEDUP_REMOVED lines=11> */
[C---:B---3--:R-:W-:Y:S08]  /*13990*/  HMMA.16816.F32 R68, R24.reuse, R12, R68 ;  /* 0x0000000c1844723c */ /* 0x048ff00000001844 */
[----:B------:R-:W-:Y:S01]  /*139a0*/  HMMA.16816.F32 R56, R24, R14, R56 ;  /* 0x0000000e1838723c */ /* 0x000fe20000001838 */
[----:B------:R-:W1:Y:S07]  /*139b0*/  LDSM.16.M88.4 R12, [R63+0x6000] ;  /* 0x006000003f0c783b */ /* 0x000e6e0000000200 */
[----:B------:R-:W-:Y:S01]  /*139c0*/  HMMA.16816.F32 R40, R40, R78, RZ ;  /* 0x0000004e2828723c */ /* 0x000fe200000018ff */
[----:B------:R-:W2:Y:S07]  /*139d0*/  LDSM.16.M88.4 R76, [R63+0x6800] ;  /* 0x006800003f4c783b */ /* 0x000eae0000000200 */
[C---:B----4-:R-:W-:Y:S08]  /*139e0*/  HMMA.16816.F32 R52, R24.reuse, R36, R52 ;  /* 0x000000241834723c */ /* 0x050ff00000001834 */
[C---:B------:R-:W-:Y:S01]  /*139f0*/  HMMA.16816.F32 R48, R24.reuse, R38, R48 ;  /* 0x000000261830723c */ /* 0x040fe20000001830 */
[----:B------:R-:W3:Y:S07]  /*13a00*/  LDSM.16.M88.4 R36, [R63+0x7000] ;  /* 0x007000003f24783b */ /* 0x000eee0000000200 */
[C---:B------:R-:W-:Y:S08]  /*13a10*/  HMMA.16816.F32 R44, R24.reuse, R32, R44 ;  /* 0x00000020182c723c */ /* 0x040ff0000000182c */
[----:B------:R-:W-:Y:S01]  /*13a20*/  HMMA.16816.F32 R40, R24, R34, R40 ;  /* 0x000000221828723c */ /* 0x000fe20000001828 */
[----:B------:R-:W4:Y:S04]  /*13a30*/  LDSM.16.M88.4 R32, [R63+0x7800] ;  /* 0x007800003f20783b */ /* 0x000f280000000200 */
[----:B------:R-:W-:Y:S03]  /*13a40*/  LDSM.16.M88.4 R24, [R98+UR5+0x8000] ;  /* 0x008000056218783b */ /* 0x000fe60008000200 */
[C---:B-----5:R-:W-:Y:S08]  /*13a50*/  HMMA.16816.F32 R16, R80.reuse, R4, R16 ;  /* 0x000000045010723c */ /* 0x060ff00000001810 */
[C---:B------:R-:W-:Y:S01]  /*13a60*/  HMMA.16816.F32 R72, R80.reuse, R6, R72 ;  /* 0x000000065048723c */ /* 0x040fe20000001848 */
[----:B------:R-:W5:Y:S07]  /*13a70*/  LDSM.16.M88.4 R4, [R92+0x2000] ;  /* 0x002000005c04783b */ /* 0x000f6e0000000200 */
[C---:B------:R-:W-:Y:S08]  /*13a80*/  HMMA.16816.F32 R68, R80.reuse, R20, R68 ;  /* 0x000000145044723c */ /* 0x040ff00000001844 */
[----:B------:R-:W-:Y:S01]  /*13a90*/  HMMA.16816.F32 R56, R80, R22, R56 ;  /* 0x000000165038723c */ /* 0x000fe20000001838 */
[----:B------:R-:W5:Y:S07]  /*13aa0*/  LDSM.16.M88.4 R20, [R98+UR5+0x8800] ;  /* 0x008800056214783b */ /* 0x000f6e0008000200 */
        /* <DEDUP_REMOVED lines=13> */
[C---:B---3--:R-:W-:Y:S08]  /*13b80*/  HMMA.16816.F32 R52, R28.reuse, R36, R52 ;  /* 0x000000241c34723c */ /* 0x048ff00000001834 */
[C---:B------:R-:W-:Y:S01]  /*13b90*/  HMMA.16816.F32 R48, R28.reuse, R38, R48 ;  /* 0x000000261c30723c */ /* 0x040fe20000001830 */
[----:B------:R-:W-:Y:S07]  /*13ba0*/  LDSM.16.M88.4 R36, [R67+0x8800] ;  /* 0x008800004324783b */ /* 0x000fee0000000200 */
[C---:B----4-:R-:W-:Y:S08]  /*13bb0*/  HMMA.16816.F32 R44, R28.reuse, R32, R44 ;  /* 0x000000201c2c723c */ /* 0x050ff0000000182c */
[----:B------:R-:W-:Y:S01]  /*13bc0*/  HMMA.16816.F32 R40, R28, R34, R40 ;  /* 0x000000221c28723c */ /* 0x000fe20000001828 */
[----:B------:R-:W-:Y:S04]  /*13bd0*/  LDSM.16.M88.4 R32, [R67+0x9000] ;  /* 0x009000004320783b */ /* 0x000fe80000000200 */
[----:B------:R-:W-:Y:S03]  /*13be0*/  LDSM.16.M88.4 R28, [R67+0x9800] ;  /* 0x00980000431c783b */ /* 0x000fe60000000200 */
[C---:B-----5:R-:W-:Y:S08]  /*13bf0*/  HMMA.16816.F32 R16, R4.reuse, R24, R16 ;  /* 0x000000180410723c */ /* 0x060ff00000001810 */
        /* <DEDUP_REMOVED lines=70> */
[C---:B------:R-:W-:Y:S08]  /*14060*/  HMMA.16816.F32 R56, R88.reuse, R86, R56 ;  /* 0x000000565838723c */ /* 0x040ff00000001838 */
[----:B------:R-:W-:Y:S08]  /*14070*/  HMMA.16816.F32 R68, R88, R84, R68 ;  /* 0x000000545844723c */ /* 0x000ff00000001844 */
[C---:B-----5:R-:W-:Y:S08]  /*14080*/  HMMA.16816.F32 R16, R36.reuse, R32, R16 ;  /* 0x000000202410723c */ /* 0x060ff00000001810 */
[----:B------:R-:W-:Y:S08]  /*14090*/  HMMA.16816.F32 R72, R36, R34, R72 ;  /* 0x000000222448723c */ /* 0x000ff00000001848 */
[----:B------:R-:W-:Y:S08]  /*140a0*/  HMMA.16816.F32 R52, R88, R80, R52 ;  /* 0x000000505834723c */ /* 0x000ff00000001834 */
[C---:B--2---:R-:W-:Y:S08]  /*140b0*/  HMMA.16816.F32 R44, R36.reuse, R20, R44 ;  /* 0x00000014242c723c */ /* 0x044ff0000000182c */
[----:B------:R-:W-:Y:S01]  /*140c0*/  HMMA.16816.F32 R76, R36, R22, R76 ;  /* 0x00000016244c723c */ /* 0x000fe2000000184c */
[----:B------:R-:W2:Y:S07]  /*140d0*/  LDSM.16.M88.4 R20, [R63+0xb000] ;  /* 0x00b000003f14783b */ /* 0x000eae0000000200 */
[----:B------:R-:W-:Y:S08]  /*140e0*/  HMMA.16816.F32 R48, R88, R82, R48 ;  /* 0x000000525830723c */ /* 0x000ff00000001830 */
[----:B------:R-:W-:Y:S01]  /*140f0*/  HMMA.16816.F32 R56, R36, R30, R56 ;  /* 0x0000001e2438723c */ /* 0x000fe20000001838 */
[----:B------:R-:W-:-:S05]  /*14100*/  LOP3.LUT R31, R62, 0x6, RZ, 0xc0, !PT ;  /* 0x000000063e1f7812 */ /* 0x000fca00078ec0ff */
[----:B------:R-:W-:Y:S02]  /*14110*/  IMAD.IADD R31, R200, 0x1, R31 ;  /* 0x00000001c81f7824 */ /* 0x000fe400078e021f */
[----:B------:R-:W-:Y:S02]  /*14120*/  HMMA.16816.F32 R68, R36, R28, R68 ;  /* 0x0000001c2444723c */ /* 0x000fe40000001844 */
[C---:B------:R-:W-:Y:S01]  /*14130*/  VIADD R33, R31.reuse, 0x30 ;  /* 0x000000301f217836 */ /* 0x040fe20000000000 */
[----:B------:R-:W-:-:S05]  /*14140*/  ISETP.GE.AND P3, PT, R31, R64, PT ;  /* 0x000000401f00720c */ /* 0x000fca0003f66270 */
[----:B-1----:R-:W-:Y:S01]  /*14150*/  HMMA.16816.F32 R16, R12, R4, R16 ;  /* 0x000000040c10723c */ /* 0x002fe20000001810 */
[----:B------:R-:W-:-:S05]  /*14160*/  VIADD R5, R31, 0x1 ;  /* 0x000000011f057836 */ /* 0x000fca0000000000 */
[----:B------:R-:W-:Y:S02]  /*14170*/  ISETP.GE.AND P2, PT, R5, R64, PT ;  /* 0x000000400500720c */ /* 0x000fe40003f46270 */
[----:B------:R-:W-:Y:S01]  /*14180*/  HMMA.16816.F32 R72, R12, R6, R72 ;  /* 0x000000060c48723c */ /* 0x000fe20000001848 */
[----:B------:R-:W1:Y:S01]  /*14190*/  LDSM.16.M88.4 R4, [R63+0xb800] ;  /* 0x00b800003f04783b */ /* 0x000e620000000200 */
[----:B------:R-:W-:-:S06]  /*141a0*/  DEPBAR.LE SB0, 0x0 ;  /* 0x000080000000791a */ /* 0x000fcc0000000000 */
[C---:B---3--:R-:W-:Y:S01]  /*141b0*/  HMMA.16816.F32 R52, R36.reuse, R24, R52 ;  /* 0x000000182434723c */ /* 0x048fe20000001834 */
[----:B------:R-:W-:Y:S02]  /*141c0*/  VIADD R25, R31, 0x8 ;  /* 0x000000081f197836 */ /* 0x000fe40000000000 */
[----:B------:R-:W-:Y:S02]  /*141d0*/  FSEL R29, R18, -INF , !P3 ;  /* 0xff800000121d7808 */ /* 0x000fe40005800000 */
[----:B------:R-:W-:Y:S02]  /*141e0*/  FSEL R24, R16, -INF , !P3 ;  /* 0xff80000010187808 */ /* 0x000fe40005800000 */
[----:B------:R-:W-:Y:S01]  /*141f0*/  ISETP.GE.AND P6, PT, R25, R64, PT ;  /* 0x000000401900720c */ /* 0x000fe20003fc6270 */
[----:B------:R-:W-:Y:S01]  /*14200*/  HMMA.16816.F32 R48, R36, R26, R48 ;  /* 0x0000001a2430723c */ /* 0x000fe20000001830 */
[----:B------:R-:W-:Y:S01]  /*14210*/  VIADD R25, R31, 0x9 ;  /* 0x000000091f197836 */ /* 0x000fe20000000000 */
[----:B------:R-:W-:Y:S01]  /*14220*/  FSEL R26, R17, -INF , !P2 ;  /* 0xff800000111a7808 */ /* 0x000fe20005000000 */
[----:B------:R-:W-:Y:S01]  /*14230*/  VIADD R27, R31, 0x10 ;  /* 0x000000101f1b7836 */ /* 0x000fe20000000000 */
[----:B------:R-:W-:-:S02]  /*14240*/  FSEL R17, R74, -INF , !P6 ;  /* 0xff8000004a117808 */ /* 0x000fc40007000000 */
[-C--:B------:R-:W-:Y:S01]  /*14250*/  ISETP.GE.AND P5, PT, R25, R64.reuse, PT ;  /* 0x000000401900720c */ /* 0x080fe20003fa6270 */
[----:B------:R-:W-:Y:S01]  /*14260*/  VIADD R25, R31, 0x11 ;  /* 0x000000111f197836 */ /* 0x000fe20000000000 */
[C---:B----4-:R-:W-:Y:S01]  /*14270*/  HMMA.16816.F32 R68, R12.reuse, R40, R68 ;  /* 0x000000280c44723c */ /* 0x050fe20000001844 */
[----:B------:R-:W-:Y:S02]  /*14280*/  FSEL R72, R72, -INF , !P6 ;  /* 0xff80000048487808 */ /* 0x000fe40007000000 */
[-C--:B------:R-:W-:Y:S01]  /*14290*/  ISETP.GE.AND P4, PT, R27, R64.reuse, PT ;  /* 0x000000401b00720c */ /* 0x080fe20003f86270 */
[----:B------:R-:W-:Y:S01]  /*142a0*/  VIADD R27, R31, 0x18 ;  /* 0x000000181f1b7836 */ /* 0x000fe20000000000 */
[----:B------:R-:W-:Y:S01]  /*142b0*/  ISETP.GE.AND P3, PT, R25, R64, PT ;  /* 0x000000401900720c */ /* 0x000fe20003f66270 */
[----:B------:R-:W-:Y:S01]  /*142c0*/  VIADD R25, R31, 0x19 ;  /* 0x000000191f197836 */ /* 0x000fe20000000000 */
[----:B------:R-:W-:Y:S01]  /*142d0*/  FSEL R75, R75, -INF , !P5 ;  /* 0xff8000004b4b7808 */ /* 0x000fe20006800000 */
[----:B------:R-:W-:Y:S01]  /*142e0*/  HMMA.16816.F32 R56, R12, R42, R56 ;  /* 0x0000002a0c38723c */ /* 0x000fe20000001838 */
[----:B------:R-:W-:-:S02]  /*142f0*/  FSEL R28, R73, -INF , !P5 ;  /* 0xff800000491c7808 */ /* 0x000fc40006800000 */
[-C--:B------:R-:W-:Y:S01]  /*14300*/  ISETP.GE.AND P6, PT, R25, R64.reuse, PT ;  /* 0x000000401900720c */ /* 0x080fe20003fc6270 */
[----:B------:R-:W-:Y:S01]  /*14310*/  VIADD R25, R31, 0x21 ;  /* 0x000000211f197836 */ /* 0x000fe20000000000 */
[----:B------:R-:W-:Y:S01]  /*14320*/  FSEL R19, R19, -INF , !P2 ;  /* 0xff80000013137808 */ /* 0x000fe20005000000 */
[----:B------:R-:W-:Y:S01]  /*14330*/  BAR.SYNC.DEFER_BLOCKING 0x0 ;  /* 0x0000000000007b1d */ /* 0x000fe20000010000 */
[----:B------:R-:W-:Y:S01]  /*14340*/  ISETP.GE.AND P2, PT, R27, R64, PT ;  /* 0x000000401b00720c */ /* 0x000fe20003f46270 */
[----:B--2---:R-:W-:Y:S01]  /*14350*/  HMMA.16816.F32 R52, R12, R20, R52 ;  /* 0x000000140c34723c */ /* 0x004fe20000001834 */
[C---:B------:R-:W-:Y:S02]  /*14360*/  VIADD R21, R31.reuse, 0x20 ;  /* 0x000000201f157836 */ /* 0x040fe40000000000 */
[----:B------:R-:W-:Y:S01]  /*14370*/  FSEL R16, R68, -INF , !P4 ;  /* 0xff80000044107808 */ /* 0x000fe20006000000 */
[----:B------:R-:W-:Y:S01]  /*14380*/  VIADD R27, R31, 0x29 ;  /* 0x000000291f1b7836 */ /* 0x000fe20000000000 */
[----:B------:R-:W-:-:S02]  /*14390*/  FSEL R18, R69, -INF , !P3 ;  /* 0xff80000045127808 */ /* 0x000fc40005800000 */
[-C--:B------:R-:W-:Y:S01]  /*143a0*/  ISETP.GE.AND P5, PT, R21, R64.reuse, PT ;  /* 0x000000401500720c */ /* 0x080fe20003fa6270 */
[C---:B------:R-:W-:Y:S01]  /*143b0*/  HMMA.16816.F32 R48, R12.reuse, R22, R48 ;  /* 0x000000160c30723c */ /* 0x040fe20000001830 */
[----:B------:R-:W-:Y:S02]  /*143c0*/  FSEL R21, R70, -INF , !P4 ;  /* 0xff80000046157808 */ /* 0x000fe40006000000 */
[-C--:B------:R-:W-:Y:S01]  /*143d0*/  ISETP.GE.AND P4, PT, R25, R64.reuse, PT ;  /* 0x000000401900720c */ /* 0x080fe20003f86270 */
[----:B------:R-:W-:Y:S01]  /*143e0*/  VIADD R25, R31, 0x28 ;  /* 0x000000281f197836 */ /* 0x000fe20000000000 */
[----:B------:R-:W-:Y:S02]  /*143f0*/  FSEL R23, R71, -INF , !P3 ;  /* 0xff80000047177808 */ /* 0x000fe40005800000 */
[----:B------:R-:W-:Y:S01]  /*14400*/  FSEL R20, R56, -INF , !P2 ;  /* 0xff80000038147808 */ /* 0x000fe20005000000 */
[----:B-1----:R-:W-:Y:S01]  /*14410*/  HMMA.16816.F32 R44, R12, R4, R44 ;  /* 0x000000040c2c723c */ /* 0x002fe2000000182c */
[----:B------:R-:W-:Y:S01]  /*14420*/  ISETP.GE.AND P3, PT, R25, R64, PT ;  /* 0x000000401900720c */ /* 0x000fe20003f66270 */
[----:B------:R-:W-:Y:S01]  /*14430*/  VIADD R5, R31, 0x31 ;  /* 0x000000311f057836 */ /* 0x000fe20000000000 */
[----:B------:R-:W-:-:S02]  /*14440*/  FSEL R25, R58, -INF , !P2 ;  /* 0xff8000003a197808 */ /* 0x000fc40005000000 */
[----:B------:R-:W-:Y:S02]  /*14450*/  ISETP.GE.AND P2, PT, R27, R64, PT ;  /* 0x000000401b00720c */ /* 0x000fe40003f46270 */
[----:B------:R-:W-:Y:S01]  /*14460*/  FSEL R183, R54, -INF , !P5 ;  /* 0xff80000036b77808 */ /* 0x000fe20006800000 */
[----:B------:R-:W-:Y:S01]  /*14470*/  HMMA.16816.F32 R76, R12, R6, R76 ;  /* 0x000000060c4c723c */ /* 0x000fe2000000184c */
[----:B------:R-:W-:Y:S02]  /*14480*/  FSEL R168, R52, -INF , !P5 ;  /* 0xff80000034a87808 */ /* 0x000fe40006800000 */
[----:B------:R-:W-:Y:S02]  /*14490*/  FSEL R177, R51, -INF , !P2 ;  /* 0xff80000033b17808 */ /* 0x000fe40005000000 */
[----:B------:R-:W-:Y:S02]  /*144a0*/  FSEL R170, R49, -INF , !P2 ;  /* 0xff80000031aa7808 */ /* 0x000fe40005000000 */
[----:B------:R-:W-:-:S02]  /*144b0*/  ISETP.GT.AND P2, PT, R201, R194, PT ;  /* 0x000000c2c900720c */ /* 0x000fc40003f44270 */
[----:B------:R-:W-:Y:S01]  /*144c0*/  ISETP.GE.AND P5, PT, R5, R64, PT ;  /* 0x000000400500720c */ /* 0x000fe20003fa6270 */
[----:B------:R-:W-:Y:S01]  /*144d0*/  VIADD R5, R31, 0x38 ;  /* 0x000000381f057836 */ /* 0x000fe20000000000 */
[----:B------:R-:W-:Y:S01]  /*144e0*/  FSEL R27, R59, -INF , !P6 ;  /* 0xff8000003b1b7808 */ /* 0x000fe20007000000 */
[----:B------:R-:W-:Y:S01]  /*144f0*/  VIADD R31, R31, 0x39 ;  /* 0x000000391f1f7836 */ /* 0x000fe20000000000 */
[----:B------:R-:W-:Y:S02]  /*14500*/  FSEL R22, R57, -INF , !P6 ;  /* 0xff80000039167808 */ /* 0x000fe40007000000 */
[----:B------:R-:W-:Y:S02]  /*14510*/  FSEL R179, R55, -INF , !P4 ;  /* 0xff80000037b37808 */ /* 0x000fe40006000000 */
[----:B------:R-:W-:Y:S02]  /*14520*/  FSEL R180, R53, -INF , !P4 ;  /* 0xff80000035b47808 */ /* 0x000fe40006000000 */
[----:B------:R-:W-:-:S02]  /*14530*/  FSEL R181, R50, -INF , !P3 ;  /* 0xff80000032b57808 */ /* 0x000fc40005800000 */
[----:B------:R-:W-:Y:S02]  /*14540*/  FSEL R178, R48, -INF , !P3 ;  /* 0xff80000030b27808 */ /* 0x000fe40005800000 */
[-C--:B------:R-:W-:Y:S02]  /*14550*/  ISETP.GE.AND P6, PT, R33, R64.reuse, PT ;  /* 0x000000402100720c */ /* 0x080fe40003fc6270 */
[-C--:B------:R-:W-:Y:S02]  /*14560*/  ISETP.GE.AND P4, PT, R5, R64.reuse, PT ;  /* 0x000000400500720c */ /* 0x080fe40003f86270 */
[----:B------:R-:W-:Y:S02]  /*14570*/  ISETP.GE.AND P3, PT, R31, R64, PT ;  /* 0x000000401f00720c */ /* 0x000fe40003f66270 */
[----:B------:R-:W-:Y:S02]  /*14580*/  FSEL R169, R46, -INF , !P6 ;  /* 0xff8000002ea97808 */ /* 0x000fe40007000000 */
[----:B------:R-:W-:-:S02]  /*14590*/  FSEL R176, R44, -INF , !P6 ;  /* 0xff8000002cb07808 */ /* 0x000fc40007000000 */
[----:B------:R-:W-:Y:S02]  /*145a0*/  FSEL R167, R47, -INF , !P5 ;  /* 0xff8000002fa77808 */ /* 0x000fe40006800000 */
[----:B------:R-:W-:Y:S02]  /*145b0*/  FSEL R174, R45, -INF , !P5 ;  /* 0xff8000002dae7808 */ /* 0x000fe40006800000 */
[----:B------:R-:W-:Y:S02]  /*145c0*/  FSEL R163, R78, -INF , !P4 ;  /* 0xff8000004ea37808 */ /* 0x000fe40006000000 */
[----:B------:R-:W-:Y:S02]  /*145d0*/  FSEL R172, R76, -INF , !P4 ;  /* 0xff8000004cac7808 */ /* 0x000fe40006000000 */
        /* <DEDUP_REMOVED lines=15> */
.L_x_1439:
[----:B------:R-:W1:Y:S01]  /*146d0*/  LDC R5, c[0x0][0x4f0] ;  /* 0x00013c00ff057b82 */ /* 0x000e620000000800 */
[----:B------:R-:W-:Y:S01]  /*146e0*/  IADD3 R30, PT, PT, R200, -0x40, RZ ;  /* 0xffffffc0c81e7810 */ /* 0x000fe20007ffe0ff */
[----:B------:R-:W2:Y:S01]  /*146f0*/  LDCU.64 UR10, c[0x0][0x3b8] ;  /* 0x00007700ff0a77ac */ /* 0x000ea20008000a00 */
[----:B------:R-:W-:Y:S02]  /*14700*/  IABS R12, R200 ;  /* 0x000000c8000c7213 */ /* 0x000fe40000000000 */
[----:B------:R-:W-:Y:S01]  /*14710*/  IABS R6, R30 ;  /* 0x0000001e00067213 */ /* 0x000fe20000000000 */
[----:B------:R-:W3:Y:S01]  /*14720*/  LDCU.64 UR8, c[0x0][0x3a0] ;  /* 0x00007400ff0877ac */ /* 0x000ee20008000a00 */
[-C--:B-1----:R-:W-:Y:S02]  /*14730*/  IABS R4, R5.reuse ;  /* 0x0000000500047213 */ /* 0x082fe40000000000 */
[----:B------:R-:W-:Y:S02]  /*14740*/  LOP3.LUT R30, R30, R5, RZ, 0x3c, !PT ;  /* 0x000000051e1e7212 */ /* 0x000fe400078e3cff */
[----:B------:R-:W1:Y:S08]  /*14750*/  I2F.RP R7, R4 ;  /* 0x0000000400077306 */ /* 0x000e700000209400 */
        /* <DEDUP_REMOVED lines=24> */
[----:B------:R-:W-:Y:S02]  /*148e0*/  ISETP.NE.AND P3, PT, R5, RZ, PT ;  /* 0x000000ff0500720c */ /* 0x000fe40003f65270 */
[----:B------:R-:W-:Y:S01]  /*148f0*/  LOP3.LUT R7, RZ, R5, RZ, 0x33, !PT ;  /* 0x00000005ff077212 */ /* 0x000fe200078e33ff */
[----:B------:R-:W-:Y:S02]  /*14900*/  @P5 VIADD R14, R14, 0x1 ;  /* 0x000000010e0e5836 */ /* 0x000fe40000000000 */
[----:B------:R-:W-:-:S04]  /*14910*/  @P6 IADD3 R15, PT, PT, R15, 0x1, RZ ;  /* 0x000000010f0f6810 */ /* 0x000fc80007ffe0ff */
[----:B------:R-:W-:Y:S02]  /*14920*/  @!P2 IMAD.MOV R14, RZ, RZ, -R14 ;  /* 0x000000ffff0ea224 */ /* 0x000fe400078e0a0e */
[----:B------:R-:W-:-:S03]  /*14930*/  @!P4 IADD3 R15, PT, PT, -R15, RZ, RZ ;  /* 0x000000ff0f0fc210 */ /* 0x000fc60007ffe1ff */
        /* <DEDUP_REMOVED lines=21> */
.L_x_1440:
[----:B------:R-:W1:Y:S01]  /*14a90*/  LDCU UR8, c[0x0][0x440] ;  /* 0x00008800ff0877ac */ /* 0x000e620008000800 */
[C---:B------:R-:W-:Y:S01]  /*14aa0*/  LEA R4, P2, R61.reuse, R196, 0x1 ;  /* 0x000000c43d047211 */ /* 0x040fe200078408ff */
[----:B------:R-:W2:Y:S03]  /*14ab0*/  LDCU UR4, c[0x0][0x3bc] ;  /* 0x00007780ff0477ac */ /* 0x000ea60008000800 */
[----:B------:R-:W-:Y:S01]  /*14ac0*/  LEA.HI.X R5, R61, R195, R60, 0x1, P2 ;  /* 0x000000c33d057211 */ /* 0x000fe200010f0c3c */
[----:B------:R-:W-:Y:S01]  /*14ad0*/  USHF.L.U32 UR9, UR10, 0x5, URZ ;  /* 0x000000050a097899 */ /* 0x000fe200080006ff */
[----:B-1----:R-:W-:Y:S02]  /*14ae0*/  ISETP.GE.AND P5, PT, R8, UR8, PT ;  /* 0x0000000808007c0c */ /* 0x002fe4000bfa6270 */
[----:B------:R-:W-:Y:S02]  /*14af0*/  ISETP.GE.AND P4, PT, R10, UR8, PT ;  /* 0x000000080a007c0c */ /* 0x000fe4000bf86270 */
[----:B------:R-:W-:Y:S01]  /*14b00*/  ISETP.GE.AND P3, PT, R9, UR8, PT ;  /* 0x0000000809007c0c */ /* 0x000fe2000bf66270 */
[----:B--2---:R-:W-:Y:S01]  /*14b10*/  USHF.L.U64.HI UR4, UR10, 0x5, UR4 ;  /* 0x000000050a047899 */ /* 0x004fe20008010204 */
[----:B------:R-:W-:-:S05]  /*14b20*/  IADD3 R8, P2, PT, R4, UR9, RZ ;  /* 0x0000000904087c10 */ /* 0x000fca000ff5e0ff */
        /* <DEDUP_REMOVED lines=67> */
.L_x_1438:
[----:B--2---:R-:W-:Y:S01]  /*14f60*/  FMNMX3.FTZ R5, R24, R26, R72, !PT ;  /* 0x0000001a18057276 */ /* 0x004fe20007810048 */
[----:B------:R-:W1:Y:S01]  /*14f70*/  LDCU UR4, c[0x0][0x45c] ;  /* 0x00008b80ff0477ac */ /* 0x000e620008000800 */
[----:B------:R-:W-:Y:S01]  /*14f80*/  FMNMX3.FTZ R0, R29, R19, R17, !PT ;  /* 0x000000131d007276 */ /* 0x000fe20007810011 */
[----:B------:R-:W2:Y:S01]  /*14f90*/  S2R R189, SR_TID.X ;  /* 0x0000000000bd7919 */ /* 0x000ea20000002100 */
        /* <DEDUP_REMOVED lines=11> */
[----:B------:R-:W-:Y:S02]  /*15050*/  LOP3.LUT R190, R2, R3, RZ, 0xfc, !PT ;  /* 0x0000000302be7212 */ /* 0x000fe400078efcff */
[----:B------:R-:W-:Y:S02]  /*15060*/  FMNMX.FTZ R6, R166, R5, !PT ;  /* 0x00000005a6067209 */ /* 0x000fe40007810000 */
[----:B------:R-:W-:Y:S02]  /*15070*/  FMNMX3.FTZ R5, R0, R167, R163, !PT ;  /* 0x000000a700057276 */ /* 0x000fe400078100a3 */
[----:B------:R-:W-:Y:S01]  /*15080*/  LEA R190, R190, UR5, 0x1 ;  /* 0x00000005bebe7c11 */ /* 0x000fe2000f8e08ff */
[----:B------:R-:W3:Y:S01]  /*15090*/  SHFL.BFLY PT, R7, R6, 0x2, 0x1f ;  /* 0x0c401f0006077f89 */ /* 0x000ee200000e0000 */
[----:B------:R-:W-:-:S02]  /*150a0*/  FMNMX.FTZ R4, R162, R5, !PT ;  /* 0x00000005a2047209 */ /* 0x000fc40007810000 */
[----:B------:R-:W-:Y:S01]  /*150b0*/  IADD3 R160, PT, PT, R190, 0xc040, RZ ;  /* 0x0000c040bea07810 */ /* 0x000fe20007ffe0ff */
[----:B------:R-:W-:Y:S01]  /*150c0*/  LDSM.16.MT88.4 R100, [R190+0x10000] ;  /* 0x01000000be64783b */ /* 0x000fe20000004200 */
[----:B------:R-:W-:Y:S02]  /*150d0*/  IADD3 R165, PT, PT, R11, R190, RZ ;  /* 0x000000be0ba57210 */ /* 0x000fe40007ffe0ff */
[----:B------:R-:W-:Y:S01]  /*150e0*/  IADD3 R133, PT, PT, R133, -0x2, RZ ;  /* 0xfffffffe85857810 */ /* 0x000fe20007ffe0ff */
[----:B------:R-:W4:Y:S04]  /*150f0*/  SHFL.BFLY PT, R5, R4, 0x2, 0x1f ;  /* 0x0c401f0004057f89 */ /* 0x000f2800000e0000 */
[----:B------:R-:W-:Y:S04]  /*15100*/  LDSM.16.MT88.4 R44, [R165+0xc000] ;  /* 0x00c00000a52c783b */ /* 0x000fe80000004200 */
[----:B------:R-:W-:Y:S04]  /*15110*/  LDSM.16.MT88.4 R76, [R165+0xe000] ;  /* 0x00e00000a54c783b */ /* 0x000fe80000004200 */
[----:B------:R-:W-:Y:S01]  /*15120*/  LDSM.16.MT88.4 R108, [R165+0x10000] ;  /* 0x01000000a56c783b */ /* 0x000fe20000004200 */
[----:B---3--:R-:W-:-:S03]  /*15130*/  FMNMX.FTZ R7, R6, R7, !PT ;  /* 0x0000000706077209 */ /* 0x008fc60007810000 */
[----:B------:R-:W-:Y:S04]  /*15140*/  LDSM.16.MT88.4 R36, [R190+0xc000] ;  /* 0x00c00000be24783b */ /* 0x000fe80000004200 */
[----:B------:R-:W3:Y:S01]  /*15150*/  SHFL.BFLY PT, R132, R7, 0x1, 0x1f ;  /* 0x0c201f0007847f89 */ /* 0x000ee200000e0000 */
[----:B----4-:R-:W-:-:S03]  /*15160*/  FMNMX.FTZ R5, R4, R5, !PT ;  /* 0x0000000504057209 */ /* 0x010fc60007810000 */
[----:B------:R-:W-:Y:S04]  /*15170*/  LDSM.16.MT88.4 R68, [R190+0xe000] ;  /* 0x00e00000be44783b */ /* 0x000fe80000004200 */
[----:B------:R-:W4:Y:S04]  /*15180*/  SHFL.BFLY PT, R0, R5, 0x1, 0x1f ;  /* 0x0c201f0005007f89 */ /* 0x000f2800000e0000 */
[----:B------:R-:W-:Y:S04]  /*15190*/  LDSM.16.MT88.4 R144, [R165+0xe800] ;  /* 0x00e80000a590783b */ /* 0x000fe80000004200 */
[----:B------:R-:W-:Y:S04]  /*151a0*/  LDSM.16.MT88.4 R140, [R165+0x10800] ;  /* 0x01080000a58c783b */ /* 0x000fe80000004200 */
[----:B------:R-:W-:Y:S01]  /*151b0*/  LDSM.16.MT88.4 R136, [R190+0xc800] ;  /* 0x00c80000be88783b */ /* 0x000fe20000004200 */
[----:B---3--:R-:W-:-:S04]  /*151c0*/  FMNMX.FTZ R132, R7, R132, !PT ;  /* 0x0000008407847209 */ /* 0x008fc80007810000 */
[C---:B------:R-:W-:Y:S01]  /*151d0*/  FSETP.NEU.FTZ.AND P2, PT, R132.reuse, -INF , PT ;  /* 0xff8000008400780b */ /* 0x040fe20003f5d000 */
[----:B-1----:R-:W-:Y:S01]  /*151e0*/  FMUL.FTZ R173, R132, UR4 ;  /* 0x0000000484ad7c20 */ /* 0x002fe20008410000 */
[----:B----4-:R-:W-:Y:S02]  /*151f0*/  FMNMX.FTZ R3, R5, R0, !PT ;  /* 0x0000000005037209 */ /* 0x010fe40007810000 */
[----:B------:R-:W-:Y:S02]  /*15200*/  IADD3 R0, PT, PT, R190, 0xc000, RZ ;  /* 0x0000c000be007810 */ /* 0x000fe40007ffe0ff */
[----:B------:R-:W-:Y:S01]  /*15210*/  FSEL R173, R173, RZ, P2 ;  /* 0x000000ffadad7208 */ /* 0x000fe20001000000 */
[C---:B------:R-:W-:Y:S01]  /*15220*/  FMUL.FTZ R164, R3.reuse, UR4 ;  /* 0x0000000403a47c20 */ /* 0x040fe20008410000 */
[----:B------:R-:W-:Y:S02]  /*15230*/  @P0 IADD3 R160, PT, PT, R0, -0x40, RZ ;  /* 0xffffffc000a00810 */ /* 0x000fe40007ffe0ff */
[----:B------:R-:W-:Y:S01]  /*15240*/  FSETP.NEU.FTZ.AND P2, PT, R3, -INF , PT ;  /* 0xff8000000300780b */ /* 0x000fe20003f5d000 */
[--C-:B------:R-:W-:Y:S01]  /*15250*/  FFMA.FTZ R161, R24, UR4, -R173.reuse ;  /* 0x0000000418a17c23 */ /* 0x100fe200080108ad */
[----:B------:R-:W-:Y:S01]  /*15260*/  IADD3 R158, PT, PT, R11, R160, RZ ;  /* 0x000000a00b9e7210 */ /* 0x000fe20007ffe0ff */
[----:B------:R-:W1:Y:S01]  /*15270*/  LDSM.16.MT88.4 R52, [R160] ;  /* 0x00000000a034783b */ /* 0x000e620000004200 */
[----:B------:R-:W-:Y:S01]  /*15280*/  FSEL R164, R164, RZ, P2 ;  /* 0x000000ffa4a47208 */ /* 0x000fe20001000000 */
[--C-:B------:R-:W-:Y:S01]  /*15290*/  FFMA.FTZ R156, R26, UR4, -R173.reuse ;  /* 0x000000041a9c7c23 */ /* 0x100fe200080108ad */
[--C-:B------:R-:W-:Y:S01]  /*152a0*/  FFMA.FTZ R157, R72, UR4, -R173.reuse ;  /* 0x00000004489d7c23 */ /* 0x100fe200080108ad */
[----:B------:R-:W3:Y:S01]  /*152b0*/  LDSM.16.MT88.4 R60, [R158] ;  /* 0x000000009e3c783b */ /* 0x000ee20000004200 */
[--C-:B------:R-:W-:Y:S01]  /*152c0*/  FFMA.FTZ R152, R28, UR4, -R173.reuse ;  /* 0x000000041c987c23 */ /* 0x100fe200080108ad */
[--C-:B------:R-:W-:Y:S01]  /*152d0*/  FFMA.FTZ R159, R29, UR4, -R164.reuse ;  /* 0x000000041d9f7c23 */ /* 0x100fe200080108a4 */
[--C-:B------:R-:W-:Y:S01]  /*152e0*/  FFMA.FTZ R154, R19, UR4, -R164.reuse ;  /* 0x00000004139a7c23 */ /* 0x100fe200080108a4 */
[----:B------:R-:W4:Y:S01]  /*152f0*/  LDSM.16.MT88.4 R84, [R160+0x2000] ;  /* 0x00200000a054783b */ /* 0x000f220000004200 */
[--C-:B------:R-:W-:Y:S01]  /*15300*/  FFMA.FTZ R155, R17, UR4, -R164.reuse ;  /* 0x00000004119b7c23 */ /* 0x100fe200080108a4 */
[--C-:B------:R-:W-:Y:S01]  /*15310*/  FFMA.FTZ R150, R75, UR4, -R164.reuse ;  /* 0x000000044b967c23 */ /* 0x100fe200080108a4 */
[----:B------:R-:W-:Y:S01]  /*15320*/  MUFU.EX2 R161, R161 ;  /* 0x000000a100a17308 */ /* 0x000fe20000000800 */
[----:B------:R-:W5:Y:S01]  /*15330*/  LDSM.16.MT88.4 R92, [R158+0x2000] ;  /* 0x002000009e5c783b */ /* 0x000f620000004200 */
[--C-:B------:R-:W-:Y:S01]  /*15340*/  FFMA.FTZ R153, R16, UR4, -R173.reuse ;  /* 0x0000000410997c23 */ /* 0x100fe200080108ad */
[--C-:B------:R-:W-:Y:S01]  /*15350*/  FFMA.FTZ R148, R18, UR4, -R173.reuse ;  /* 0x0000000412947c23 */ /* 0x100fe200080108ad */
[----:B------:R-:W2:Y:S01]  /*15360*/  MUFU.EX2 R156, R156 ;  /* 0x0000009c009c7308 */ /* 0x000ea20000000800 */
[----:B------:R-:W5:Y:S01]  /*15370*/  LDSM.16.MT88.4 R116, [R160+0x4000] ;  /* 0x00400000a074783b */ /* 0x000f620000004200 */
[--C-:B------:R-:W-:Y:S01]  /*15380*/  FFMA.FTZ R149, R20, UR4, -R173.reuse ;  /* 0x0000000414957c23 */ /* 0x100fe200080108ad */
[--C-:B------:R-:W-:Y:S01]  /*15390*/  FFMA.FTZ R2, R22, UR4, -R173.reuse ;  /* 0x0000000416027c23 */ /* 0x100fe200080108ad */
[----:B------:R-:W-:Y:S01]  /*153a0*/  MUFU.EX2 R157, R157 ;  /* 0x0000009d009d7308 */ /* 0x000fe20000000800 */
[----:B------:R-:W5:Y:S01]  /*153b0*/  LDSM.16.MT88.4 R4, [R158+0x4000] ;  /* 0x004000009e04783b */ /* 0x000f620000004200 */
[--C-:B------:R-:W-:Y:S01]  /*153c0*/  FFMA.FTZ R151, R21, UR4, -R164.reuse ;  /* 0x0000000415977c23 */ /* 0x100fe200080108a4 */
[--C-:B------:R-:W-:Y:S01]  /*153d0*/  FFMA.FTZ R134, R23, UR4, -R164.reuse ;  /* 0x0000000417867c23 */ /* 0x100fe200080108a4 */
[----:B------:R-:W1:Y:S01]  /*153e0*/  MUFU.EX2 R152, R152 ;  /* 0x0000009800987308 */ /* 0x000e620000000800 */
[----:B------:R-:W5:Y:S01]  /*153f0*/  LDSM.16.MT88.4 R16, [R165+0xc800] ;  /* 0x00c80000a510783b */ /* 0x000f620000004200 */
[--C-:B------:R-:W-:Y:S01]  /*15400*/  FFMA.FTZ R135, R25, UR4, -R164.reuse ;  /* 0x0000000419877c23 */ /* 0x100fe200080108a4 */
[--C-:B------:R-:W-:Y:S01]  /*15410*/  FFMA.FTZ R0, R27, UR4, -R164.reuse ;  /* 0x000000041b007c23 */ /* 0x100fe200080108a4 */
[----:B------:R-:W-:Y:S01]  /*15420*/  MUFU.EX2 R159, R159 ;  /* 0x0000009f009f7308 */ /* 0x000fe20000000800 */
[----:B------:R-:W5:Y:S01]  /*15430*/  LDSM.16.MT88.4 R12, [R160+0x800] ;  /* 0x00080000a00c783b */ /* 0x000f620000004200 */
[----:B--2---:R-:W-:Y:S01]  /*15440*/  F2FP.F16.F32.PACK_AB R120, R156, R161 ;  /* 0x000000a19c78723e */ /* 0x004fe200000000ff */
[--C-:B------:R-:W-:Y:S01]  /*15450*/  FFMA.FTZ R175, R180, UR4, -R173.reuse ;  /* 0x00000004b4af7c23 */ /* 0x100fe200080108ad */
[----:B------:R-:W2:Y:S01]  /*15460*/  MUFU.EX2 R154, R154 ;  /* 0x0000009a009a7308 */ /* 0x000ea20000000800 */
[----:B------:R-:W5:Y:S01]  /*15470*/  LDSM.16.MT88.4 R8, [R190+0x10800] ;  /* 0x01080000be08783b */ /* 0x000f620000004200 */
[--C-:B------:R-:W-:Y:S01]  /*15480*/  FFMA.FTZ R171, R178, UR4, -R173.reuse ;  /* 0x00000004b2ab7c23 */ /* 0x100fe200080108ad */
[--C-:B------:R-:W-:Y:S01]  /*15490*/  FFMA.FTZ R168, R168, UR4, -R173.reuse ;  /* 0x00000004a8a87c23 */ /* 0x100fe200080108ad */
[----:B------:R-:W-:Y:S01]  /*154a0*/  MUFU.EX2 R155, R155 ;  /* 0x0000009b009b7308 */ /* 0x000fe20000000800 */
[----:B------:R-:W5:Y:S01]  /*154b0*/  LDSM.16.MT88.4 R32, [R158+0x800] ;  /* 0x000800009e20783b */ /* 0x000f620000004200 */
[----:B-1----:R-:W-:Y:S01]  /*154c0*/  F2FP.F16.F32.PACK_AB R122, R152, R157 ;  /* 0x0000009d987a723e */ /* 0x002fe200000000ff */
        /* <DEDUP_REMOVED lines=10> */
[----:B------:R-:W2:Y:S01]  /*15570*/  LDSM.16.MT88.4 R20, [R158+0x2800] ;  /* 0x002800009e14783b */ /* 0x000ea20000004200 */
[--C-:B------:R-:W-:Y:S01]  /*15580*/  FFMA.FTZ R181, R181, UR4, -R164.reuse ;  /* 0x00000004b5b57c23 */ /* 0x100fe200080108a4 */
[--C-:B------:R-:W-:Y:S01]  /*15590*/  FFMA.FTZ R211, R166, UR4, -R173.reuse ;  /* 0x00000004a6d37c23 */ /* 0x100fe200080108ad */
[----:B------:R-:W-:Y:S01]  /*155a0*/  MUFU.EX2 R149, R149 ;  /* 0x0000009500957308 */ /* 0x000fe20000000800 */
[--C-:B------:R-:W-:Y:S01]  /*155b0*/  FFMA.FTZ R209, R162, UR4, -R164.reuse ;  /* 0x00000004a2d17c23 */ /* 0x100fe200080108a4 */
[----:B-1----:R-:W-:Y:S01]  /*155c0*/  F2FP.F16.F32.PACK_AB R123, R150, R155 ;  /* 0x0000009b967b723e */ /* 0x002fe200000000ff */
[----:B------:R-:W-:Y:S01]  /*155d0*/  FFMA.FTZ R176, R176, UR4, -R173 ;  /* 0x00000004b0b07c23 */ /* 0x000fe200080108ad */
[----:B------:R-:W-:Y:S01]  /*155e0*/  MUFU.EX2 R2, R2 ;  /* 0x0000000200027308 */ /* 0x000fe20000000800 */
[--C-:B------:R-:W-:Y:S01]  /*155f0*/  FFMA.FTZ R169, R169, UR4, -R164.reuse ;  /* 0x00000004a9a97c23 */ /* 0x100fe200080108a4 */
[----:B------:R-:W-:Y:S01]  /*15600*/  FFMA.FTZ R163, R163, UR4, -R164 ;  /* 0x00000004a3a37c23 */ /* 0x000fe200080108a4 */
[----:B------:R-:W-:Y:S01]  /*15610*/  FADD.FTZ R156, R161, R156 ;  /* 0x0000009ca19c7221 */ /* 0x000fe20000010000 */
[----:B------:R-:W-:Y:S01]  /*15620*/  MUFU.EX2 R151, R151 ;  /* 0x0000009700977308 */ /* 0x000fe20000000800 */
[C---:B------:R-:W-:Y:S01]  /*15630*/  HMMA.16816.F32 R40, R120.reuse, R44, RZ ;  /* 0x0000002c7828723c */ /* 0x040fe200000018ff */
[----:B------:R-:W-:Y:S01]  /*15640*/  FADD.FTZ R154, R159, R154 ;  /* 0x0000009a9f9a7221 */ /* 0x000fe20000010000 */
[----:B------:R-:W-:Y:S01]  /*15650*/  FADD.FTZ R157, R157, R156 ;  /* 0x0000009c9d9d7221 */ /* 0x000fe20000010000 */
[----:B------:R-:W1:Y:S01]  /*15660*/  MUFU.EX2 R134, R134 ;  /* 0x0000008600867308 */ /* 0x000e620000000800 */
[----:B------:R-:W-:Y:S01]  /*15670*/  ISETP.GE.AND P2, PT, R133, R194, PT ;  /* 0x000000c28500720c */ /* 0x000fe20003f46270 */
[----:B------:R-:W-:Y:S01]  /*15680*/  FADD.FTZ R155, R155, R154 ;  /* 0x0000009a9b9b7221 */ /* 0x000fe20000010000 */
[----:B------:R-:W-:Y:S01]  /*15690*/  FADD.FTZ R152, R152, R157 ;  /* 0x0000009d98987221 */ /* 0x000fe20000010000 */
[----:B------:R-:W-:Y:S01]  /*156a0*/  MUFU.EX2 R135, R135 ;  /* 0x0000008700877308 */ /* 0x000fe20000000800 */
[----:B------:R-:W-:Y:S01]  /*156b0*/  HMMA.16816.F32 R48, R120, R52, RZ ;  /* 0x000000347830723c */ /* 0x000fe200000018ff */
[----:B------:R-:W-:-:S02]  /*156c0*/  FADD.FTZ R150, R150, R155 ;  /* 0x0000009b96967221 */ /* 0x000fc40000010000 */
[----:B------:R-:W1:Y:S04]  /*156d0*/  MUFU.EX2 R0, R0 ;  /* 0x0000000000007308 */ /* 0x000e680000000800 */
[----:B------:R-:W-:Y:S01]  /*156e0*/  MUFU.EX2 R168, R168 ;  /* 0x000000a800a87308 */ /* 0x000fe20000000800 */
[C---:B------:R-:W-:Y:S03]  /*156f0*/  HMMA.16816.F32 R44, R120.reuse, R46, RZ ;  /* 0x0000002e782c723c */ /* 0x040fe600000018ff */
[----:B------:R-:W1:Y:S04]  /*15700*/  MUFU.EX2 R175, R175 ;  /* 0x000000af00af7308 */ /* 0x000e680000000800 */
[----:B------:R-:W-:Y:S01]  /*15710*/  MUFU.EX2 R171, R171 ;  /* 0x000000ab00ab7308 */ /* 0x000fe20000000800 */
[C---:B------:R-:W-:Y:S03]  /*15720*/  HMMA.16816.F32 R52, R120.reuse, R54, RZ ;  /* 0x000000367834723c */ /* 0x040fe600000018ff */
[----:B------:R-:W-:Y:S04]  /*15730*/  MUFU.EX2 R170, R170 ;  /* 0x000000aa00aa7308 */ /* 0x000fe80000000800 */
[----:B------:R-:W-:Y:S01]  /*15740*/  MUFU.EX2 R179, R183 ;  /* 0x000000b700b37308 */ /* 0x000fe20000000800 */
[C---:B------:R-:W-:Y:S03]  /*15750*/  HMMA.16816.F32 R96, R120.reuse, R100, RZ ;  /* 0x000000647860723c */ /* 0x040fe600000018ff */
[----:B------:R-:W1:Y:S04]  /*15760*/  MUFU.EX2 R178, R178 ;  /* 0x000000b200b27308 */ /* 0x000e680000000800 */
[----:B------:R3:W-:Y:S01]  /*15770*/  MUFU.EX2 R177, R181 ;  /* 0x000000b500b17308 */ /* 0x0007e20000000800 */
[C---:B------:R-:W-:Y:S03]  /*15780*/  HMMA.16816.F32 R100, R120.reuse, R102, RZ ;  /* 0x000000667864723c */ /* 0x040fe600000018ff */
[----:B------:R-:W1:Y:S04]  /*15790*/  MUFU.EX2 R180, R180 ;  /* 0x000000b400b47308 */ /* 0x000e680000000800 */
[----:B------:R-:W-:Y:S01]  /*157a0*/  MUFU.EX2 R211, R211 ;  /* 0x000000d300d37308 */ /* 0x000fe20000000800 */
[----:B------:R-:W-:Y:S03]  /*157b0*/  HMMA.16816.F32 R72, R120, R76, RZ ;  /* 0x0000004c7848723c */ /* 0x000fe600000018ff */
[----:B------:R-:W-:Y:S01]  /*157c0*/  MUFU.EX2 R162, R163 ;  /* 0x000000a300a27308 */ /* 0x000fe20000000800 */
[----:B---3--:R-:W-:-:S03]  /*157d0*/  FFMA.FTZ R181, R174, UR4, -R173 ;  /* 0x00000004aeb57c23 */ /* 0x008fc600080108ad */
[----:B------:R-:W-:Y:S01]  /*157e0*/  MUFU.EX2 R174, R176 ;  /* 0x000000b000ae7308 */ /* 0x000fe20000000800 */
[C---:B------:R-:W-:Y:S03]  /*157f0*/  HMMA.16816.F32 R104, R120.reuse, R108, RZ ;  /* 0x0000006c7868723c */ /* 0x040fe600000018ff */
[----:B------:R-:W3:Y:S04]  /*15800*/  MUFU.EX2 R181, R181 ;  /* 0x000000b500b57308 */ /* 0x000ee80000000800 */
[----:B------:R-:W-:Y:S01]  /*15810*/  MUFU.EX2 R209, R209 ;  /* 0x000000d100d17308 */ /* 0x000fe20000000800 */
[C---:B------:R-:W-:Y:S08]  /*15820*/  HMMA.16816.F32 R128, R120.reuse, R36, RZ ;  /* 0x000000247880723c */ /* 0x040ff000000018ff */
[C---:B------:R-:W-:Y:S08]  /*15830*/  HMMA.16816.F32 R56, R120.reuse, R60, RZ ;  /* 0x0000003c7838723c */ /* 0x040ff000000018ff */
[C---:B------:R-:W-:Y:S08]  /*15840*/  HMMA.16816.F32 R64, R120.reuse, R68, RZ ;  /* 0x000000447840723c */ /* 0x040ff000000018ff */
[C---:B----4-:R-:W-:Y:S08]  /*15850*/  HMMA.16816.F32 R80, R120.reuse, R84, RZ ;  /* 0x000000547850723c */ /* 0x050ff000000018ff */
[C---:B-----5:R-:W-:Y:S08]  /*15860*/  HMMA.16816.F32 R88, R120.reuse, R92, RZ ;  /* 0x0000005c7858723c */ /* 0x060ff000000018ff */
        /* <DEDUP_REMOVED lines=12> */
[----:B-1----:R-:W-:Y:S01]  /*15930*/  F2FP.F16.F32.PACK_AB R5, R134, R151 ;  /* 0x000000978605723e */ /* 0x002fe200000000ff */
        /* <DEDUP_REMOVED lines=41> */
[C---:B--2---:R-:W-:Y:S08]  /*15bd0*/  HMMA.16816.F32 R124, R4.reuse, R12, R124 ;  /* 0x0000000c047c723c */ /* 0x044ff0000000187c */
[----:B------:R-:W-:Y:S01]  /*15be0*/  HMMA.16816.F32 R120, R4, R14, R120 ;  /* 0x0000000e0478723c */ /* 0x000fe20000001878 */
[----:B------:R-:W2:Y:S01]  /*15bf0*/  LDSM.16.MT88.4 R12, [R190+0xf000] ;  /* 0x00f00000be0c783b */ /* 0x000ea20000004200 */
[----:B------:R-:W-:-:S02]  /*15c00*/  F2FP.F16.F32.PACK_AB R4, R175, R168 ;  /* 0x000000a8af04723e */ /* 0x000fc400000000ff */
[----:B------:R-:W-:Y:S01]  /*15c10*/  F2FP.F16.F32.PACK_AB R5, R178, R179 ;  /* 0x000000b3b205723e */ /* 0x000fe200000000ff */
[----:B------:R-:W-:Y:S01]  /*15c20*/  FADD.FTZ R179, R179, R0 ;  /* 0x00000000b3b37221 */ /* 0x000fe20000010000 */
[----:B------:R-:W-:Y:S02]  /*15c30*/  F2FP.F16.F32.PACK_AB R6, R170, R171 ;  /* 0x000000abaa06723e */ /* 0x000fe400000000ff */
[----:B------:R-:W-:Y:S01]  /*15c40*/  F2FP.F16.F32.PACK_AB R7, R180, R177 ;  /* 0x000000b1b407723e */ /* 0x000fe200000000ff */
[----:B------:R-:W-:-:S04]  /*15c50*/  FADD.FTZ R178, R178, R179 ;  /* 0x000000b3b2b27221 */ /* 0x000fc80000010000 */
[----:B------:R-:W-:Y:S02]  /*15c60*/  FADD.FTZ R177, R177, R178 ;  /* 0x000000b2b1b17221 */ /* 0x000fe40000010000 */
[----:B----4-:R-:W-:Y:S02]  /*15c70*/  HMMA.16816.F32 R40, R4, R8, R40 ;  /* 0x000000080428723c */ /* 0x010fe40000001828 */
[----:B------:R-:W-:-:S06]  /*15c80*/  FADD.FTZ R180, R180, R177 ;  /* 0x000000b1b4b47221 */ /* 0x000fcc0000010000 */
[C---:B------:R-:W-:Y:S01]  /*15c90*/  HMMA.16816.F32 R44, R4.reuse, R10, R44 ;  /* 0x0000000a042c723c */ /* 0x040fe2000000182c */
[----:B------:R-:W4:Y:S07]  /*15ca0*/  LDSM.16.MT88.4 R8, [R160+0x5000] ;  /* 0x00500000a008783b */ /* 0x000f2e0000004200 */
[----:B-1----:R-:W-:Y:S01]  /*15cb0*/  HMMA.16816.F32 R96, R4, R16, R96 ;  /* 0x000000100460723c */ /* 0x002fe20000001860 */
[----:B------:R-:W-:Y:S01]  /*15cc0*/  FFMA.FTZ R16, R172, UR4, -R173 ;  /* 0x00000004ac107c23 */ /* 0x000fe200080108ad */
[----:B------:R-:W-:-:S02]  /*15cd0*/  FFMA.FTZ R172, R167, UR4, -R164 ;  /* 0x00000004a7ac7c23 */ /* 0x000fc400080108a4 */
[----:B------:R-:W-:Y:S04]  /*15ce0*/  MUFU.EX2 R167, R169 ;  /* 0x000000a900a77308 */ /* 0x000fe80000000800 */
[----:B------:R1:W-:Y:S01]  /*15cf0*/  MUFU.EX2 R166, R16 ;  /* 0x0000001000a67308 */ /* 0x0003e20000000800 */
[C---:B------:R-:W-:Y:S03]  /*15d00*/  HMMA.16816.F32 R48, R4.reuse, R32, R48 ;  /* 0x000000200430723c */ /* 0x040fe60000001830 */
[----:B------:R-:W5:Y:S05]  /*15d10*/  MUFU.EX2 R172, R172 ;  /* 0x000000ac00ac7308 */ /* 0x000f6a0000000800 */
[C---:B--2---:R-:W-:Y:S08]  /*15d20*/  HMMA.16816.F32 R64, R4.reuse, R12, R64 ;  /* 0x0000000c0440723c */ /* 0x044ff00000001840 */
[C---:B------:R-:W-:Y:S01]  /*15d30*/  HMMA.16816.F32 R68, R4.reuse, R14, R68 ;  /* 0x0000000e0444723c */ /* 0x040fe20000001844 */
[----:B------:R-:W2:Y:S07]  /*15d40*/  LDSM.16.MT88.4 R12, [R158+0x5000] ;  /* 0x005000009e0c783b */ /* 0x000eae0000004200 */
[C---:B----4-:R-:W-:Y:S08]  /*15d50*/  HMMA.16816.F32 R112, R4.reuse, R8, R112 ;  /* 0x000000080470723c */ /* 0x050ff00000001870 */
[C---:B------:R-:W-:Y:S01]  /*15d60*/  HMMA.16816.F32 R116, R4.reuse, R10, R116 ;  /* 0x0000000a0474723c */ /* 0x040fe20000001874 */
[----:B------:R-:W4:Y:S07]  /*15d70*/  LDSM.16.MT88.4 R8, [R160+0x1800] ;  /* 0x00180000a008783b */ /* 0x000f2e0000004200 */
        /* <DEDUP_REMOVED lines=21> */
[----:B-1----:R-:W1:Y:S07]  /*15ed0*/  LDSM.16.MT88.4 R16, [R190+0xf800] ;  /* 0x00f80000be10783b */ /* 0x002e6e0000004200 */
[C---:B--2---:R-:W-:Y:S08]  /*15ee0*/  HMMA.16816.F32 R124, R4.reuse, R12, R124 ;  /* 0x0000000c047c723c */ /* 0x044ff0000000187c */
[----:B------:R-:W-:Y:S01]  /*15ef0*/  HMMA.16816.F32 R120, R4, R14, R120 ;  /* 0x0000000e0478723c */ /* 0x000fe20000001878 */
[----:B---3--:R-:W-:Y:S01]  /*15f00*/  F2FP.F16.F32.PACK_AB R4, R181, R174 ;  /* 0x000000aeb504723e */ /* 0x008fe200000000ff */
[----:B------:R-:W-:Y:S01]  /*15f10*/  LDSM.16.MT88.4 R12, [R158+0x3800] ;  /* 0x003800009e0c783b */ /* 0x000fe20000004200 */
[----:B-----5:R-:W-:Y:S01]  /*15f20*/  F2FP.F16.F32.PACK_AB R5, R172, R167 ;  /* 0x000000a7ac05723e */ /* 0x020fe200000000ff */
[----:B------:R-:W-:Y:S01]  /*15f30*/  FADD.FTZ R167, R167, R180 ;  /* 0x000000b4a7a77221 */ /* 0x000fe20000010000 */
[----:B------:R-:W-:-:S02]  /*15f40*/  F2FP.F16.F32.PACK_AB R6, R211, R166 ;  /* 0x000000a6d306723e */ /* 0x000fc400000000ff */
[----:B------:R-:W-:Y:S01]  /*15f50*/  F2FP.F16.F32.PACK_AB R7, R209, R162 ;  /* 0x000000a2d107723e */ /* 0x000fe200000000ff */
[----:B------:R-:W-:-:S04]  /*15f60*/  FADD.FTZ R167, R172, R167 ;  /* 0x000000a7aca77221 */ /* 0x000fc80000010000 */
[----:B------:R-:W-:Y:S02]  /*15f70*/  FADD.FTZ R162, R162, R167 ;  /* 0x000000a7a2a27221 */ /* 0x000fe40000010000 */
[----:B----4-:R-:W-:Y:S02]  /*15f80*/  HMMA.16816.F32 R48, R4, R8, R48 ;  /* 0x000000080430723c */ /* 0x010fe40000001830 */
[----:B------:R-:W-:-:S06]  /*15f90*/  FADD.FTZ R209, R209, R162 ;  /* 0x000000a2d1d17221 */ /* 0x000fcc0000010000 */
[C---:B------:R-:W-:Y:S01]  /*15fa0*/  HMMA.16816.F32 R52, R4.reuse, R10, R52 ;  /* 0x0000000a0434723c */ /* 0x040fe20000001834 */
[----:B------:R-:W2:Y:S07]  /*15fb0*/  LDSM.16.MT88.4 R8, [R190+0x11800] ;  /* 0x01180000be08783b */ /* 0x000eae0000004200 */
[C---:B-1----:R-:W-:Y:S08]  /*15fc0*/  HMMA.16816.F32 R64, R4.reuse, R16, R64 ;  /* 0x000000100440723c */ /* 0x042ff00000001840 */
[C---:B------:R-:W-:Y:S01]  /*15fd0*/  HMMA.16816.F32 R68, R4.reuse, R18, R68 ;  /* 0x000000120444723c */ /* 0x040fe20000001844 */
[----:B------:R-:W1:Y:S07]  /*15fe0*/  LDSM.16.MT88.4 R16, [R158+0x5800] ;  /* 0x005800009e10783b */ /* 0x000e6e0000004200 */
[C---:B------:R-:W-:Y:S08]  /*15ff0*/  HMMA.16816.F32 R40, R4.reuse, R144, R40 ;  /* 0x000000900428723c */ /* 0x040ff00000001828 */
[C---:B------:R-:W-:Y:S08]  /*16000*/  HMMA.16816.F32 R44, R4.reuse, R146, R44 ;  /* 0x00000092042c723c */ /* 0x040ff0000000182c */
[C---:B------:R-:W-:Y:S08]  /*16010*/  HMMA.16816.F32 R72, R4.reuse, R140, R72 ;  /* 0x0000008c0448723c */ /* 0x040ff00000001848 */
[----:B--2---:R-:W-:Y:S01]  /*16020*/  HMMA.16816.F32 R96, R4, R8, R96 ;  /* 0x000000080460723c */ /* 0x004fe20000001860 */
[----:B------:R-:W-:-:S04]  /*16030*/  FADD.FTZ R9, R149, R148 ;  /* 0x0000009495097221 */ /* 0x000fc80000010000 */
[----:B------:R-:W-:-:S03]  /*16040*/  FADD.FTZ R9, R2, R9 ;  /* 0x0000000902097221 */ /* 0x000fc60000010000 */
[----:B------:R-:W-:Y:S01]  /*16050*/  HMMA.16816.F32 R76, R4, R142, R76 ;  /* 0x0000008e044c723c */ /* 0x000fe2000000184c */
        /* <DEDUP_REMOVED lines=21> */
[C---:B-1----:R-:W-:Y:S08]  /*161b0*/  HMMA.16816.F32 R124, R4.reuse, R16, R124 ;  /* 0x00000010047c723c */ /* 0x042ff0000000187c */
[----:B------:R-:W-:Y:S01]  /*161c0*/  HMMA.16816.F32 R120, R4, R18, R120 ;  /* 0x000000120478723c */ /* 0x000fe20000001878 */
[----:B------:R-:W-:-:S04]  /*161d0*/  NOP ;  /* 0x0000000000007918 */ /* 0x000fc80000000000 */
[----:B------:R-:W-:-:S15]  /*161e0*/  @!P2 BRA `(.L_x_1441) ;  /* 0x000000380028a947 */ /* 0x000fde0003800000 */
[----:B------:R-:W1:Y:S01]  /*161f0*/  S2UR UR5, SR_CgaCtaId ;  /* 0x00000000000579c3 */ /* 0x000e620000008800 */
[----:B------:R-:W-:Y:S01]  /*16200*/  IMAD.MOV.U32 R0, RZ, RZ, R3 ;  /* 0x000000ffff007224 */ /* 0x000fe200078e0003 */
[----:B------:R-:W-:Y:S01]  /*16210*/  UISETP.NE.U32.AND UP0, UPT, UR12, URZ, UPT ;  /* 0x000000ff0c00728c */ /* 0x000fe2000bf05070 */
[----:B------:R-:W-:Y:S01]  /*16220*/  IMAD.MOV.U32 R3, RZ, RZ, 0x20 ;  /* 0x00000020ff037424 */ /* 0x000fe200078e00ff */
[----:B------:R-:W-:Y:S01]  /*16230*/  MOV R133, R132 ;  /* 0x0000008400857202 */ /* 0x000fe20000000f00 */
[C---:B------:R-:W-:Y:S01]  /*16240*/  VIADD R206, R190.reuse, 0xc040 ;  /* 0x0000c040bece7836 */ /* 0x040fe20000000000 */
[----:B------:R-:W-:Y:S01]  /*16250*/  UISETP.NE.AND.EX UP0, UPT, UR13, URZ, UPT, UP0 ;  /* 0x000000ff0d00728c */ /* 0x000fe2000bf05300 */
[----:B------:R-:W-:Y:S01]  /*16260*/  IADD3 R207, PT, PT, R190, 0xc000, RZ ;  /* 0x0000c000becf7810 */ /* 0x000fe20007ffe0ff */
[----:B------:R-:W2:Y:S01]  /*16270*/  LDCU UR12, c[0x0][0x440] ;  /* 0x00008800ff0c77ac */ /* 0x000ea20008000800 */
[----:B------:R-:W-:Y:S02]  /*16280*/  SEL R3, R3, 0xffffffe0, !P1 ;  /* 0xffffffe003037807 */ /* 0x000fe40004800000 */
[----:B------:R-:W-:Y:S01]  /*16290*/  MOV R208, RZ ;  /* 0x000000ff00d07202 */ /* 0x000fe20000000f00 */
[----:B------:R-:W-:Y:S01]  /*162a0*/  UMOV UR13, 0x400 ;  /* 0x00000400000d7882 */ /* 0x000fe20000000000 */
[----:B------:R-:W-:Y:S01]  /*162b0*/  PLOP3.LUT P4, PT, PT, PT, UP0, 0x80, 0x8 ;  /* 0x000000000008781c */ /* 0x000fe20003f8f008 */
[----:B------:R-:W-:Y:S01]  /*162c0*/  IMAD.IADD R188, R3, 0x1, R190 ;  /* 0x0000000103bc7824 */ /* 0x000fe200078e02be */
[----:B------:R-:W3:Y:S01]  /*162d0*/  LDCU UR4, c[0x0][0x45c] ;  /* 0x00008b80ff0477ac */ /* 0x000ee20008000800 */
[----:B------:R-:W4:Y:S01]  /*162e0*/  LDCU.64 UR8, c[0x0][0x3a0] ;  /* 0x00007400ff0877ac */ /* 0x000f220008000a00 */
[----:B------:R-:W2:Y:S01]  /*162f0*/  LDCU.64 UR10, c[0x0][0x3a8] ;  /* 0x00007500ff0a77ac */ /* 0x000ea20008000a00 */
[----:B-1----:R-:W-:-:S12]  /*16300*/  ULEA UR5, UR5, UR13, 0x18 ;  /* 0x0000000d05057291 */ /* 0x002fd8000f8ec0ff */
.L_x_1445:
        /* <DEDUP_REMOVED lines=10> */
[----:B-----5:R-:W-:Y:S01]  /*163b0*/  @!P4 IMAD.SHL.U32 R12, R8, 0x40, RZ ;  /* 0x00000040080cc824 */ /* 0x020fe200078e00ff */
[--C-:B------:R-:W-:Y:S01]  /*163c0*/  LOP3.LUT R10, R10, 0x1f8, R3.reuse, 0x78, !PT ;  /* 0x000001f80a0a7812 */ /* 0x100fe200078e7803 */
[----:B------:R-:W-:Y:S01]  /*163d0*/  IMAD.SHL.U32 R13, R189, 0x20, RZ ;  /* 0x00000020bd0d7824 */ /* 0x000fe200078e00ff */
[----:B------:R-:W-:Y:S01]  /*163e0*/  LOP3.LUT R5, R186, 0x8, RZ, 0xc0, !PT ;  /* 0x00000008ba057812 */ /* 0x000fe200078ec0ff */
[----:B------:R-:W-:Y:S01]  /*163f0*/  @!P4 IMAD.X R12, RZ, RZ, ~R12, P0 ;  /* 0x000000ffff0cc224 */ /* 0x000fe200000e0e0c */
[----:B------:R-:W-:Y:S02]  /*16400*/  LOP3.LUT R213, R10, 0x1e00, R3, 0xf8, !PT ;  /* 0x00001e000ad57812 */ /* 0x000fe400078ef803 */
[----:B------:R-:W-:Y:S02]  /*16410*/  LOP3.LUT R6, R4, 0x1c0, RZ, 0xc0, !PT ;  /* 0x000001c004067812 */ /* 0x000fe400078ec0ff */
[----:B------:R-:W-:Y:S02]  /*16420*/  LOP3.LUT R10, R3, 0x38, RZ, 0xc0, !PT ;  /* 0x00000038030a7812 */ /* 0x000fe400078ec0ff */
[----:B------:R-:W-:Y:S02]  /*16430*/  LOP3.LUT R2, R5, 0x1c0, R4, 0xf8, !PT ;  /* 0x000001c005027812 */ /* 0x000fe400078ef804 */
[----:B------:R-:W-:Y:S02]  /*16440*/  LOP3.LUT R6, R6, 0x8, R189, 0xf8, !PT ;  /* 0x0000000806067812 */ /* 0x000fe400078ef8bd */
[C---:B--2---:R-:W-:Y:S02]  /*16450*/  ISETP.GE.AND P3, PT, R10.reuse, UR12, PT ;  /* 0x0000000c0a007c0c */ /* 0x044fe4000bf66270 */
[C---:B------:R-:W-:Y:S02]  /*16460*/  LOP3.LUT R11, R10.reuse, 0x40, RZ, 0xfc, !PT ;  /* 0x000000400a0b7812 */ /* 0x040fe400078efcff */
[----:B------:R-:W-:Y:S02]  /*16470*/  LOP3.LUT R10, R10, 0x80, RZ, 0xfc, !PT ;  /* 0x000000800a0a7812 */ /* 0x000fe400078efcff */
[----:B------:R-:W-:Y:S02]  /*16480*/  LOP3.LUT R187, R13, 0x7c00, RZ, 0xc0, !PT ;  /* 0x00007c000dbb7812 */ /* 0x000fe400078ec0ff */
[----:B------:R-:W-:Y:S02]  /*16490*/  @!P4 SHF.R.S64 R9, R9, 0x1f, R12 ;  /* 0x0000001f0909c819 */ /* 0x000fe4000000100c */
[--C-:B------:R-:W-:Y:S02]  /*164a0*/  LOP3.LUT R2, R2, 0x38, R3.reuse, 0x78, !PT ;  /* 0x0000003802027812 */ /* 0x100fe400078e7803 */
[----:B------:R-:W-:Y:S02]  /*164b0*/  LOP3.LUT R193, R6, 0x38, R3, 0x78, !PT ;  /* 0x0000003806c17812 */ /* 0x000fe400078e7803 */
[----:B------:R-:W-:Y:S01]  /*164c0*/  ISETP.GE.AND P1, PT, R10, UR12, PT ;  /* 0x0000000c0a007c0c */ /* 0x000fe2000bf26270 */
[----:B------:R-:W-:Y:S01]  /*164d0*/  IMAD.MOV.U32 R10, RZ, RZ, R198 ;  /* 0x000000ffff0a7224 */ /* 0x000fe200078e00c6 */
[----:B------:R-:W-:Y:S02]  /*164e0*/  LOP3.LUT R3, R187, 0x200, R4, 0xf8, !PT ;  /* 0x00000200bb037812 */ /* 0x000fe400078ef804 */
[----:B------:R-:W-:Y:S02]  /*164f0*/  LOP3.LUT R4, R4, 0x400, RZ, 0xc0, !PT ;  /* 0x0000040004047812 */ /* 0x000fe400078ec0ff */
[----:B------:R-:W-:Y:S02]  /*16500*/  @!P4 IADD3 R198, P0, PT, R198, R9, RZ ;  /* 0x00000009c6c6c210 */ /* 0x000fe40007f1e0ff */
[----:B------:R-:W-:Y:S01]  /*16510*/  ISETP.GE.AND P2, PT, R11, UR12, PT ;  /* 0x0000000c0b007c0c */ /* 0x000fe2000bf46270 */
[----:B------:R-:W-:Y:S01]  /*16520*/  IMAD.MOV.U32 R11, RZ, RZ, R199 ;  /* 0x000000ffff0b7224 */ /* 0x000fe200078e00c7 */
[----:B------:R-:W-:Y:S01]  /*16530*/  LOP3.LUT R2, R3, R2, RZ, 0xfc, !PT ;  /* 0x0000000203027212 */ /* 0x000fe200078efcff */
[----:B------:R-:W-:Y:S01]  /*16540*/  IMAD R193, R193, 0x2, R4 ;  /* 0x00000002c1c17824 */ /* 0x000fe200078e0204 */
[----:B------:R-:W-:Y:S02]  /*16550*/  @!P4 LEA.HI.X.SX32 R199, R12, R199, 0x1, P0 ;  /* 0x000000c70cc7c211 */ /* 0x000fe400000f0eff */
[----:B------:R-:W-:Y:S01]  /*16560*/  LEA R213, R213, UR5, 0x1 ;  /* 0x00000005d5d57c11 */ /* 0x000fe2000f8e08ff */
[----:B------:R-:W-:Y:S06]  /*16570*/  @!P4 BRA `(.L_x_1442) ;  /* 0x0000000000f4c947 */ /* 0x000fec0003800000 */
        /* <DEDUP_REMOVED lines=26> */
[-C--:B------:R-:W-:Y:S01]  /*16720*/  @!P5 IADD3 R12, PT, PT, R12, -R5.reuse, RZ ;  /* 0x800000050c0cd210 */ /* 0x080fe20007ffe0ff */
[----:B------:R-:W1:Y:S01]  /*16730*/  LDC.64 R8, c[0x0][0x3c0] ;  /* 0x0000f000ff087b82 */ /* 0x000e620000000a00 */
[----:B------:R-:W-:Y:S02]  /*16740*/  ISETP.GE.AND P5, PT, R6, RZ, PT ;  /* 0x000000ff0600720c */ /* 0x000fe40003fa6270 */
[----:B------:R-:W-:Y:S02]  /*16750*/  ISETP.GE.U32.AND P0, PT, R12, R5, PT ;  /* 0x000000050c00720c */ /* 0x000fe40003f06070 */
        /* <DEDUP_REMOVED lines=31> */
.L_x_1442:
        /* <DEDUP_REMOVED lines=19> */
[----:B------:R-:W-:Y:S02]  /*16a80*/  IMAD.X R13, R3, 0x1, R7, P5 ;  /* 0x00000001030d7824 */ /* 0x000fe400028e0607 */
        /* <DEDUP_REMOVED lines=63> */
[----:B------:R-:W1:Y:S04]  /*16e80*/  LDSM.16.M88.4 R8, [R193+UR5+0x6000] ;  /* 0x00600005c108783b */ /* 0x000e680008000200 */
[----:B------:R-:W2:Y:S04]  /*16e90*/  LDSM.16.M88.4 R16, [R193+UR5+0x6800] ;  /* 0x00680005c110783b */ /* 0x000ea80008000200 */
[----:B------:R-:W5:Y:S04]  /*16ea0*/  LDSM.16.M88.4 R24, [R193+UR5+0x7000] ;  /* 0x00700005c118783b */ /* 0x000f680008000200 */
[----:B------:R-:W0:Y:S04]  /*16eb0*/  LDGDEPBAR ;  /* 0x00000000000079af */ /* 0x000e280000000000 */
[----:B------:R-:W3:Y:S04]  /*16ec0*/  LDSM.16.M88.4 R32, [R193+UR5+0x7800] ;  /* 0x00780005c120783b */ /* 0x000ee80008000200 */
[----:B------:R-:W-:Y:S04]  /*16ed0*/  LDSM.16.M88.4 R140, [R135] ;  /* 0x00000000878c783b */ /* 0x000fe80000000200 */
[----:B------:R-:W4:Y:S04]  /*16ee0*/  LDSM.16.M88.4 R144, [R134+0x6000] ;  /* 0x006000008690783b */ /* 0x000f280000000200 */
[----:B------:R-:W4:Y:S04]  /*16ef0*/  LDSM.16.M88.4 R148, [R134+0x6800] ;  /* 0x006800008694783b */ /* 0x000f280000000200 */
[----:B------:R-:W4:Y:S04]  /*16f00*/  LDSM.16.M88.4 R152, [R134+0x7000] ;  /* 0x007000008698783b */ /* 0x000f280000000200 */
[----:B------:R-:W-:Y:S01]  /*16f10*/  LDSM.16.M88.4 R156, [R132+0x6000] ;  /* 0x00600000849c783b */ /* 0x000fe20000000200 */
[C---:B-1----:R-:W-:Y:S03]  /*16f20*/  HMMA.16816.F32 R4, R136.reuse, R8, RZ ;  /* 0x000000088804723c */ /* 0x042fe600000018ff */
[----:B------:R-:W-:Y:S04]  /*16f30*/  LDSM.16.M88.4 R160, [R132+0x6800] ;  /* 0x0068000084a0783b */ /* 0x000fe80000000200 */
[----:B------:R-:W-:Y:S01]  /*16f40*/  LDSM.16.M88.4 R164, [R3] ;  /* 0x0000000003a4783b */ /* 0x000fe20000000200 */
[C---:B------:R-:W-:Y:S03]  /*16f50*/  HMMA.16816.F32 R8, R136.reuse, R10, RZ ;  /* 0x0000000a8808723c */ /* 0x040fe600000018ff */
[----:B------:R-:W-:Y:S04]  /*16f60*/  LDSM.16.M88.4 R168, [R2+0x6000] ;  /* 0x0060000002a8783b */ /* 0x000fe80000000200 */
[----:B------:R-:W-:Y:S01]  /*16f70*/  LDSM.16.M88.4 R172, [R134+0x8000] ;  /* 0x0080000086ac783b */ /* 0x000fe20000000200 */
[C---:B--2---:R-:W-:Y:S03]  /*16f80*/  HMMA.16816.F32 R12, R136.reuse, R16, RZ ;  /* 0x00000010880c723c */ /* 0x044fe600000018ff */
[----:B------:R-:W-:Y:S05]  /*16f90*/  LDSM.16.M88.4 R180, [R193+UR5+0xa000] ;  /* 0x00a00005c1b4783b */ /* 0x000fea0008000200 */
[C---:B------:R-:W-:Y:S08]  /*16fa0*/  HMMA.16816.F32 R16, R136.reuse, R18, RZ ;  /* 0x000000128810723c */ /* 0x040ff000000018ff */
[C---:B-----5:R-:W-:Y:S08]  /*16fb0*/  HMMA.16816.F32 R20, R136.reuse, R24, RZ ;  /* 0x000000188814723c */ /* 0x060ff000000018ff */
[C---:B------:R-:W-:Y:S08]  /*16fc0*/  HMMA.16816.F32 R24, R136.reuse, R26, RZ ;  /* 0x0000001a8818723c */ /* 0x040ff000000018ff */
[C---:B---3--:R-:W-:Y:S08]  /*16fd0*/  HMMA.16816.F32 R28, R136.reuse, R32, RZ ;  /* 0x00000020881c723c */ /* 0x048ff000000018ff */
        /* <DEDUP_REMOVED lines=214> */
.L_x_1444:
        /* <DEDUP_REMOVED lines=72> */
.L_x_1443:
        /* <DEDUP_REMOVED lines=397> */
.L_x_1441:
[----:B------:R-:W1:Y:S01]  /*19a90*/  SHFL.BFLY PT, R2, R211, 0x2, 0x1f ;  /* 0x0c401f00d3027f89 */ /* 0x000e6200000e0000 */
[----:B------:R-:W2:Y:S01]  /*19aa0*/  S2UR UR8, SR_CTAID.X ;  /* 0x00000000000879c3 */ /* 0x000ea20000002500 */
[C---:B------:R-:W-:Y:S01]  /*19ab0*/  SHF.L.U32 R134, R189.reuse, 0x4, RZ ;  /* 0x00000004bd867819 */ /* 0x040fe200000006ff */
[----:B------:R-:W3:Y:S01]  /*19ac0*/  LDCU UR4, c[0x0][0x44c] ;  /* 0x00008980ff0477ac */ /* 0x000ee20008000800 */
[----:B------:R-:W4:Y:S01]  /*19ad0*/  SHFL.BFLY PT, R0, R209, 0x2, 0x1f ;  /* 0x0c401f00d1007f89 */ /* 0x000f2200000e0000 */
[----:B------:R-:W-:Y:S01]  /*19ae0*/  SHF.R.U32.HI R11, RZ, 0x2, R189 ;  /* 0x00000002ff0b7819 */ /* 0x000fe200000116bd */
[----:B------:R-:W-:Y:S01]  /*19af0*/  BSSY.RECONVERGENT B0, `(.L_x_1446) ;  /* 0x00000fe000007945 */ /* 0x000fe20003800200 */
[----:B------:R-:W-:Y:S02]  /*19b00*/  SHF.L.U32 R10, R189, 0x1, RZ ;  /* 0x00000001bd0a7819 */ /* 0x000fe400000006ff */
[----:B------:R-:W-:Y:S01]  /*19b10*/  LOP3.LUT R9, R134, 0x1c0, RZ, 0xc0, !PT ;  /* 0x000001c086097812 */ /* 0x000fe200078ec0ff */
[----:B------:R-:W5:Y:S01]  /*19b20*/  S2UR UR10, SR_CTAID.Y ;  /* 0x00000000000a79c3 */ /* 0x000f620000002600 */
[----:B------:R-:W-:-:S02]  /*19b30*/  LOP3.LUT R187, R187, 0x6, R10, 0xf8, !PT ;  /* 0x00000006bbbb7812 */ /* 0x000fc400078ef80a */
[----:B------:R-:W-:Y:S02]  /*19b40*/  LOP3.LUT R10, R9, 0x38, R10, 0xf8, !PT ;  /* 0x00000038090a7812 */ /* 0x000fe400078ef80a */
[C---:B------:R-:W-:Y:S02]  /*19b50*/  R2P PR, R189.reuse, 0x18 ;  /* 0x00000018bd007804 */ /* 0x040fe40000000000 */
[C---:B------:R-:W-:Y:S01]  /*19b60*/  SHF.L.U32 R4, R189.reuse, 0x2, RZ ;  /* 0x00000002bd047819 */ /* 0x040fe200000006ff */
[----:B------:R-:W3:Y:S01]  /*19b70*/  S2UR UR9, SR_CTAID.Z ;  /* 0x00000000000979c3 */ /* 0x000ee20000002700 */
[----:B------:R-:W-:Y:S02]  /*19b80*/  LOP3.LUT P5, RZ, R189, 0x3, RZ, 0xc0, !PT ;  /* 0x00000003bdff7812 */ /* 0x000fe400078ac0ff */
[----:B------:R-:W-:Y:S02]  /*19b90*/  SHF.R.U32.HI R189, RZ, 0x4, R189 ;  /* 0x00000004ffbd7819 */ /* 0x000fe400000116bd */
[----:B------:R-:W-:Y:S01]  /*19ba0*/  LOP3.LUT R10, R187, R10, RZ, 0xfc, !PT ;  /* 0x0000000abb0a7212 */ /* 0x000fe200078efcff */
[----:B-1----:R-:W-:Y:S01]  /*19bb0*/  FADD.FTZ R2, R2, R211 ;  /* 0x000000d302027221 */ /* 0x002fe20000010000 */
[----:B--2---:R-:W-:Y:S01]  /*19bc0*/  USHF.L.U32 UR8, UR8, 0x6, URZ ;  /* 0x0000000608087899 */ /* 0x004fe200080006ff */
[----:B------:R-:W-:Y:S01]  /*19bd0*/  SEL R185, R185, 0xffffffe0, !P0 ;  /* 0xffffffe0b9b97807 */ /* 0x000fe20004000000 */
[----:B----4-:R-:W-:-:S02]  /*19be0*/  FADD.FTZ R7, R0, R209 ;  /* 0x000000d100077221 */ /* 0x010fc40000010000 */
[----:B------:R-:W1:Y:S01]  /*19bf0*/  SHFL.BFLY PT, R5, R2, 0x1, 0x1f ;  /* 0x0c201f0002057f89 */ /* 0x000e6200000e0000 */
[----:B------:R-:W-:Y:S02]  /*19c00*/  LOP3.LUT R0, R186, 0x30, RZ, 0xc0, !PT ;  /* 0x00000030ba007812 */ /* 0x000fe400078ec0ff */
[----:B------:R-:W-:Y:S01]  /*19c10*/  LEA R10, R10, UR5, 0x2 ;  /* 0x000000050a0a7c11 */ /* 0x000fe2000f8e10ff */
[----:B------:R-:W2:Y:S01]  /*19c20*/  SHFL.BFLY PT, R6, R7, 0x1, 0x1f ;  /* 0x0c201f0007067f89 */ /* 0x000ea200000e0000 */
[----:B------:R-:W-:Y:S02]  /*19c30*/  LOP3.LUT R0, R0, 0x7, R11, 0xf8, !PT ;  /* 0x0000000700007812 */ /* 0x000fe400078ef80b */
[C---:B------:R-:W-:Y:S02]  /*19c40*/  IADD3 R8, PT, PT, R10.reuse, 0x80, RZ ;  /* 0x000000800a087810 */ /* 0x040fe40007ffe0ff */
[----:B------:R-:W-:Y:S02]  /*19c50*/  @P4 IADD3 R8, PT, PT, R10, -0x80, RZ ;  /* 0xffffff800a084810 */ /* 0x000fe40007ffe0ff */
[----:B------:R-:W-:-:S02]  /*19c60*/  LOP3.LUT R15, R4, 0x1f8, RZ, 0xc0, !PT ;  /* 0x000001f8040f7812 */ /* 0x000fc400078ec0ff */
[----:B------:R-:W-:Y:S02]  /*19c70*/  LOP3.LUT R134, R134, 0x10, RZ, 0xc0, !PT ;  /* 0x0000001086867812 */ /* 0x000fe400078ec0ff */
[----:B------:R-:W-:Y:S02]  /*19c80*/  LOP3.LUT R15, R15, 0x38, R186, 0x78, !PT ;  /* 0x000000380f0f7812 */ /* 0x000fe400078e78ba */
[----:B------:R-:W-:Y:S02]  /*19c90*/  IADD3 R13, PT, PT, R189, 0x8, RZ ;  /* 0x00000008bd0d7810 */ /* 0x000fe40007ffe0ff */
[----:B------:R-:W-:Y:S01]  /*19ca0*/  LEA R134, R15, R134, 0x2 ;  /* 0x000000860f867211 */ /* 0x000fe200078e10ff */
[----:B------:R-:W-:Y:S01]  /*19cb0*/  BAR.SYNC.DEFER_BLOCKING 0x0 ;  /* 0x0000000000007b1d */ /* 0x000fe20000010000 */
[----:B------:R-:W-:Y:S01]  /*19cc0*/  IADD3 R15, PT, PT, R189, 0x18, RZ ;  /* 0x00000018bd0f7810 */ /* 0x000fe20007ffe0ff */
[----:B-1----:R-:W-:Y:S01]  /*19cd0*/  FADD.FTZ R5, R2, R5 ;  /* 0x0000000502057221 */ /* 0x002fe20000010000 */
[----:B------:R-:W-:Y:S01]  /*19ce0*/  IADD3 R2, PT, PT, R202, -UR8, RZ ;  /* 0x80000008ca027c10 */ /* 0x000fe2000fffe0ff */
[----:B--2---:R-:W-:-:S02]  /*19cf0*/  FADD.FTZ R6, R7, R6 ;  /* 0x0000000607067221 */ /* 0x004fc40000010000 */
[----:B------:R-:W1:Y:S01]  /*19d00*/  MUFU.RCP R11, R5 ;  /* 0x00000005000b7308 */ /* 0x000e620000001000 */
[----:B------:R-:W-:Y:S02]  /*19d10*/  IADD3 R7, PT, PT, R189, 0x10, RZ ;  /* 0x00000010bd077810 */ /* 0x000fe40007ffe0ff */
[----:B------:R-:W-:Y:S02]  /*19d20*/  FSETP.NE.FTZ.AND P6, PT, R5, RZ, PT ;  /* 0x000000ff0500720b */ /* 0x000fe40003fd5000 */
[----:B------:R-:W-:Y:S02]  /*19d30*/  ISETP.GE.AND P1, PT, R7, R2, PT ;  /* 0x000000020700720c */ /* 0x000fe40003f26270 */
[----:B------:R-:W-:Y:S01]  /*19d40*/  SEL R7, R184, 0xffffffc0, !P3 ;  /* 0xffffffc0b8077807 */ /* 0x000fe20005800000 */
[----:B------:R-:W2:Y:S01]  /*19d50*/  MUFU.RCP R9, R6 ;  /* 0x0000000600097308 */ /* 0x000ea20000001000 */
[----:B------:R-:W-:Y:S02]  /*19d60*/  FSETP.NE.FTZ.AND P3, PT, R6, RZ, PT ;  /* 0x000000ff0600720b */ /* 0x000fe40003f75000 */
[----:B------:R-:W-:-:S02]  /*19d70*/  IADD3 R12, PT, PT, R10, R7, RZ ;  /* 0x000000070a0c7210 */ /* 0x000fc40007ffe0ff */
[-C--:B------:R-:W-:Y:S02]  /*19d80*/  IADD3 R16, PT, PT, R7, R8.reuse, RZ ;  /* 0x0000000807107210 */ /* 0x080fe40007ffe0ff */
[----:B------:R-:W-:Y:S01]  /*19d90*/  IADD3 R7, PT, PT, R185, R8, RZ ;  /* 0x00000008b9077210 */ /* 0x000fe20007ffe0ff */
[----:B------:R-:W4:Y:S01]  /*19da0*/  @P6 LDC R17, c[0x0][0x458] ;  /* 0x00011600ff116b82 */ /* 0x000f220000000800 */
[-C--:B------:R-:W-:Y:S01]  /*19db0*/  ISETP.GE.AND P2, PT, R13, R2.reuse, PT ;  /* 0x000000020d00720c */ /* 0x080fe20003f46270 */
[----:B------:R-:W5:Y:S01]  /*19dc0*/  @P6 MUFU.LG2 R5, R5 ;  /* 0x0000000500056308 */ /* 0x000f620000000c00 */
[----:B-1----:R-:W-:Y:S02]  /*19dd0*/  FSEL R11, R11, 1, P6 ;  /* 0x3f8000000b0b7808 */ /* 0x002fe40003000000 */
[----:B------:R-:W-:Y:S02]  /*19de0*/  IADD3 R13, PT, PT, R189, 0x20, RZ ;  /* 0x00000020bd0d7810 */ /* 0x000fe40007ffe0ff */
[----:B------:R-:W-:Y:S01]  /*19df0*/  ISETP.GE.AND P0, PT, R15, R2, PT ;  /* 0x000000020f00720c */ /* 0x000fe20003f06270 */
[C---:B------:R-:W-:Y:S01]  /*19e00*/  FMUL.FTZ R128, R11.reuse, R128 ;  /* 0x000000800b807220 */ /* 0x040fe20000410000 */
[----:B------:R-:W-:Y:S01]  /*19e10*/  FMUL.FTZ R129, R11, R129 ;  /* 0x000000810b817220 */ /* 0x000fe20000410000 */
[----:B--2---:R-:W-:Y:S01]  /*19e20*/  FSEL R9, R9, 1, P3 ;  /* 0x3f80000009097808 */ /* 0x004fe20001800000 */
[C---:B------:R-:W-:Y:S01]  /*19e30*/  FMUL.FTZ R36, R11.reuse, R36 ;  /* 0x000000240b247220 */ /* 0x040fe20000410000 */
[C---:B------:R-:W-:Y:S01]  /*19e40*/  FMUL.FTZ R37, R11.reuse, R37 ;  /* 0x000000250b257220 */ /* 0x040fe20000410000 */
[C---:B------:R-:W-:Y:S01]  /*19e50*/  FMUL.FTZ R40, R11.reuse, R40 ;  /* 0x000000280b287220 */ /* 0x040fe20000410000 */
[----:B------:R-:W-:Y:S01]  /*19e60*/  FMUL.FTZ R41, R11, R41 ;  /* 0x000000290b297220 */ /* 0x000fe20000410000 */
        /* <DEDUP_REMOVED lines=92> */
[----:B------:R-:W-:Y:S01]  /*1a430*/  STS.64 [R10], R128 ;  /* 0x000000800a007388 */ /* 0x000fe20000000a00 */
[----:B------:R-:W-:Y:S01]  /*1a440*/  IADD3 R185, PT, PT, R185, R16, RZ ;  /* 0x00000010b9b97210 */ /* 0x000fe20007ffe0ff */
[----:B------:R-:W1:Y:S01]  /*1a450*/  LDC.64 R14, c[0x0][0x430] ;  /* 0x00010c00ff0e7b82 */ /* 0x000e620000000a00 */
[----:B------:R-:W-:Y:S01]  /*1a460*/  ISETP.GE.AND P4, PT, R13, R2, PT ;  /* 0x000000020d00720c */ /* 0x000fe20003f86270 */
[----:B------:R-:W-:Y:S01]  /*1a470*/  STS.64 [R10+0x800], R130 ;  /* 0x000800820a007388 */ /* 0x000fe20000000a00 */
[----:B------:R-:W2:Y:S01]  /*1a480*/  @P3 MUFU.LG2 R6, R6 ;  /* 0x0000000600063308 */ /* 0x000ea20000000c00 */
[----:B-----5:R-:W-:Y:S01]  /*1a490*/  @P6 FMUL.FTZ R5, R5, 0.69314718246459960938 ;  /* 0x3f31721805056820 */ /* 0x020fe20000410000 */
[----:B------:R-:W-:Y:S01]  /*1a4a0*/  P2R R133, PR, RZ, 0x10 ;  /* 0x00000010ff857803 */ /* 0x000fe20000000000 */
[----:B------:R-:W-:Y:S02]  /*1a4b0*/  STS.64 [R9], R36 ;  /* 0x0000002409007388 */ /* 0x000fe40000000a00 */
[----:B------:R-:W3:Y:S02]  /*1a4c0*/  LDC R13, c[0x0][0x3e0] ;  /* 0x0000f800ff0d7b82 */ /* 0x000ee40000000800 */
[----:B------:R-:W-:Y:S04]  /*1a4d0*/  STS.64 [R9+0x800], R38 ;  /* 0x0008002609007388 */ /* 0x000fe80000000a00 */
[----:B------:R-:W-:Y:S02]  /*1a4e0*/  STS.64 [R12], R40 ;  /* 0x000000280c007388 */ /* 0x000fe40000000a00 */
[----:B------:R-:W5:Y:S02]  /*1a4f0*/  @P3 LDC R18, c[0x0][0x458] ;  /* 0x00011600ff123b82 */ /* 0x000f640000000800 */
[----:B------:R-:W-:Y:S01]  /*1a500*/  STS.64 [R12+0x800], R42 ;  /* 0x0008002a0c007388 */ /* 0x000fe20000000a00 */
[----:B--2---:R-:W-:-:S03]  /*1a510*/  @P3 FMUL.FTZ R6, R6, 0.69314718246459960938 ;  /* 0x3f31721806063820 */ /* 0x004fc60000410000 */
[----:B------:R-:W-:Y:S01]  /*1a520*/  STS.64 [R11], R44 ;  /* 0x0000002c0b007388 */ /* 0x000fe20000000a00 */
[----:B-1----:R-:W-:-:S03]  /*1a530*/  IMAD R14, R14, UR10, R203 ;  /* 0x0000000a0e0e7c24 */ /* 0x002fc6000f8e02cb */
        /* <DEDUP_REMOVED lines=35> */
[----:B--2---:R-:W-:-:S03]  /*1a770*/  MOV R101, 0xff800000 ;  /* 0xff80000000657802 */ /* 0x004fc60000000f00 */
[----:B------:R1:W-:Y:S01]  /*1a780*/  STS.64 [R8+0x8800], R114 ;  /* 0x0088007208007388 */ /* 0x0003e20000000a00 */
[----:B---3--:R-:W-:Y:S02]  /*1a790*/  IMAD R10, R13, R10, UR9 ;  /* 0x000000090d0a7e24 */ /* 0x008fe4000f8e020a */
[----:B-----5:R-:W-:Y:S01]  /*1a7a0*/  @P3 FFMA.FTZ R101, R3, R18, R6 ;  /* 0x0000001203653223 */ /* 0x020fe20000010006 */
[----:B----4-:R-:W-:Y:S01]  /*1a7b0*/  MOV R102, 0xff800000 ;  /* 0xff80000000667802 */ /* 0x010fe20000000f00 */
[----:B------:R1:W-:Y:S01]  /*1a7c0*/  STS.64 [R7+0x8000], R116 ;  /* 0x0080007407007388 */ /* 0x0003e20000000a00 */
[----:B------:R-:W-:Y:S02]  /*1a7d0*/  IMAD R10, R14, R13, R10 ;  /* 0x0000000d0e0a7224 */ /* 0x000fe400078e020a */
[----:B------:R-:W-:Y:S01]  /*1a7e0*/  @P6 FFMA.FTZ R102, R132, R17, R5 ;  /* 0x0000001184666223 */ /* 0x000fe20000010005 */
[----:B------:R-:W-:Y:S01]  /*1a7f0*/  LOP3.LUT R100, R4, 0x3c, RZ, 0xc0, !PT ;  /* 0x0000003c04647812 */ /* 0x000fe200078ec0ff */
[----:B------:R1:W-:Y:S01]  /*1a800*/  STS.64 [R7+0x8800], R118 ;  /* 0x0088007607007388 */ /* 0x0003e20000000a00 */
[----:B------:R-:W-:Y:S01]  /*1a810*/  IMAD R103, R10, R15, UR8 ;  /* 0x000000080a677e24 */ /* 0x000fe2000f8e020f */
[----:B------:R-:W-:-:S02]  /*1a820*/  IADD3 R105, PT, PT, R189, 0x28, RZ ;  /* 0x00000028bd697810 */ /* 0x000fc40007ffe0ff */
[----:B------:R1:W-:Y:S01]  /*1a830*/  STS.64 [R16+0x8000], R124 ;  /* 0x0080007c10007388 */ /* 0x0003e20000000a00 */
[----:B------:R-:W-:-:S03]  /*1a840*/  IMAD R3, R103, UR4, RZ ;  /* 0x0000000467037c24 */ /* 0x000fc6000f8e02ff */
[----:B------:R1:W-:Y:S04]  /*1a850*/  STS.64 [R16+0x8800], R126 ;  /* 0x0088007e10007388 */ /* 0x0003e80000000a00 */
[----:B------:R1:W-:Y:S04]  /*1a860*/  STS.64 [R185+0x8000], R120 ;  /* 0x00800078b9007388 */ /* 0x0003e80000000a00 */
[----:B------:R1:W-:Y:S01]  /*1a870*/  STS.64 [R185+0x8800], R122 ;  /* 0x0088007ab9007388 */ /* 0x0003e20000000a00 */
[----:B------:R-:W-:Y:S06]  /*1a880*/  BAR.SYNC.DEFER_BLOCKING 0x0 ;  /* 0x0000000000007b1d */ /* 0x000fec0000010000 */
[----:B------:R1:W2:Y:S04]  /*1a890*/  LDS.128 R96, [R134+UR5] ;  /* 0x0000000586607984 */ /* 0x0002a80008000c00 */
        /* <DEDUP_REMOVED lines=23> */
[----:B--234-:R-:W-:Y:S05]  /*1aa10*/  @P5 BRA `(.L_x_1447) ;  /* 0x00000000002c5947 */ /* 0x01cfea0003800000 */
[----:B------:R-:W2:Y:S01]  /*1aa20*/  LDCU.64 UR4, c[0x0][0x428] ;  /* 0x00008500ff0477ac */ /* 0x000ea20008000a00 */
[----:B------:R-:W-:Y:S01]  /*1aa30*/  VIADD R107, R202, -UR8 ;  /* 0x80000008ca6b7c36 */ /* 0x000fe20008000000 */
[----:B------:R-:W-:Y:S01]  /*1aa40*/  IADD3 R104, P3, PT, R103, R0, RZ ;  /* 0x0000000067687210 */ /* 0x000fe20007f7e0ff */
[----:B------:R-:W-:-:S03]  /*1aa50*/  VIADD R106, R0, 0x8 ;  /* 0x00000008006a7836 */ /* 0x000fc60000000000 */
[-C--:B------:R-:W-:Y:S02]  /*1aa60*/  ISETP.GE.AND P5, PT, R0, R107.reuse, PT ;  /* 0x0000006b0000720c */ /* 0x080fe40003fa6270 */
[----:B------:R-:W-:Y:S02]  /*1aa70*/  ISETP.GE.AND P4, PT, R106, R107, PT ;  /* 0x0000006b6a00720c */ /* 0x000fe40003f86270 */
[----:B------:R-:W-:Y:S02]  /*1aa80*/  LEA.HI.X.SX32 R103, R103, RZ, 0x1, P3 ;  /* 0x000000ff67677211 */ /* 0x000fe400018f0eff */
[----:B--2---:R-:W-:-:S04]  /*1aa90*/  LEA R106, P3, R104, UR4, 0x2 ;  /* 0x00000004686a7c11 */ /* 0x004fc8000f8610ff */
[----:B------:R-:W-:-:S05]  /*1aaa0*/  LEA.HI.X R107, R104, UR5, R103, 0x2, P3 ;  /* 0x00000005686b7c11 */ /* 0x000fca00098f1467 */
[----:B------:R2:W-:Y:S04]  /*1aab0*/  @!P5 STG.E desc[UR6][R106.64], R102 ;  /* 0x000000666a00d986 */ /* 0x0005e8000c101906 */
[----:B------:R2:W-:Y:S02]  /*1aac0*/  @!P4 STG.E desc[UR6][R106.64+0x20], R101 ;  /* 0x000020656a00c986 */ /* 0x0005e4000c101906 */
.L_x_1447:
[----:B------:R-:W-:Y:S05]  /*1aad0*/  BSYNC.RECONVERGENT B0 ;  /* 0x0000000000007941 */ /* 0x000fea0003800200 */
.L_x_1446:
[CC--:B------:R-:W-:Y:S01]  /*1aae0*/  ISETP.GE.AND P4, PT, R189.reuse, R2.reuse, PT ;  /* 0x00000002bd00720c */ /* 0x0c0fe20003f86270 */
[----:B------:R-:W-:Y:S01]  /*1aaf0*/  IMAD R0, R189, 0xc0, R100 ;  /* 0x000000c0bd007824 */ /* 0x000fe200078e0264 */
[----:B------:R-:W-:Y:S01]  /*1ab00*/  ISETP.GE.AND P5, PT, R105, R2, PT ;  /* 0x000000026900720c */ /* 0x000fe20003fa6270 */
[----:B------:R-:W-:Y:S01]  /*1ab10*/  BSSY.RECONVERGENT B0, `(.L_x_1448) ;  /* 0x0000012000007945 */ /* 0x000fe20003800200 */
[----:B------:R-:W-:Y:S01]  /*1ab20*/  VIADD R105, R189, 0x30 ;  /* 0x00000030bd697836 */ /* 0x000fe20000000000 */
[C---:B--2---:R-:W-:Y:S02]  /*1ab30*/  LOP3.LUT R101, R100.reuse, 0x40, RZ, 0xfc, !PT ;  /* 0x0000004064657812 */ /* 0x044fe400078efcff */
[----:B------:R-:W-:Y:S02]  /*1ab40*/  IADD3 R103, P3, PT, R3, R0, RZ ;  /* 0x0000000003677210 */ /* 0x000fe40007f7e0ff */
[----:B------:R-:W-:Y:S02]  /*1ab50*/  P2R R104, PR, RZ, 0x20 ;  /* 0x00000020ff687803 */ /* 0x000fe40000000000 */
[----:B------:R-:W-:-:S02]  /*1ab60*/  LOP3.LUT R0, R100, 0x80, RZ, 0xfc, !PT ;  /* 0x0000008064007812 */ /* 0x000fc400078efcff */
[----:B------:R-:W-:Y:S01]  /*1ab70*/  LEA.HI.X.SX32 R102, R3, RZ, 0x1, P3 ;  /* 0x000000ff03667211 */ /* 0x000fe200018f0eff */
[----:B------:R-:W-:Y:S06]  /*1ab80*/  @P4 BRA `(.L_x_1449) ;  /* 0x0000000000284947 */ /* 0x000fec0003800000 */
[----:B------:R-:W2:Y:S01]  /*1ab90*/  LDCU UR8, c[0x0][0x440] ;  /* 0x00008800ff0877ac */ /* 0x000ea20008000800 */
[----:B------:R-:W3:Y:S01]  /*1aba0*/  LDCU.64 UR4, c[0x0][0x3f8] ;  /* 0x00007f00ff0477ac */ /* 0x000ee20008000a00 */
[----:B--2---:R-:W-:Y:S02]  /*1abb0*/  ISETP.GE.AND P3, PT, R100, UR8, PT ;  /* 0x0000000864007c0c */ /* 0x004fe4000bf66270 */
[----:B---3--:R-:W-:-:S04]  /*1abc0*/  LEA R106, P4, R103, UR4, 0x2 ;  /* 0x00000004676a7c11 */ /* 0x008fc8000f8810ff */
[----:B------:R-:W-:Y:S02]  /*1abd0*/  LEA.HI.X R107, R103, UR5, R102, 0x2, P4 ;  /* 0x00000005676b7c11 */ /* 0x000fe4000a0f1466 */
[----:B------:R-:W-:-:S05]  /*1abe0*/  ISETP.GE.AND P4, PT, R101, UR8, PT ;  /* 0x0000000865007c0c */ /* 0x000fca000bf86270 */
[----:B------:R2:W-:Y:S01]  /*1abf0*/  @!P3 STG.E.128 desc[UR6][R106.64], R96 ;  /* 0x000000606a00b986 */ /* 0x0005e2000c101d06 */
[----:B------:R-:W-:-:S07]  /*1ac00*/  ISETP.GE.AND P3, PT, R0, UR8, PT ;  /* 0x0000000800007c0c */ /* 0x000fce000bf66270 */
[----:B-1----:R2:W-:Y:S06]  /*1ac10*/  @!P4 STG.E.128 desc[UR6][R106.64+0x100], R64 ;  /* 0x000100406a00c986 */ /* 0x0025ec000c101d06 */
[----:B------:R2:W-:Y:S02]  /*1ac20*/  @!P3 STG.E.128 desc[UR6][R106.64+0x200], R32 ;  /* 0x000200206a00b986 */ /* 0x0005e4000c101d06 */
.L_x_1449:
[----:B------:R-:W-:Y:S05]  /*1ac30*/  BSYNC.RECONVERGENT B0 ;  /* 0x0000000000007941 */ /* 0x000fea0003800200 */
.L_x_1448:
        /* <DEDUP_REMOVED lines=8> */
[----:B-12---:R-:W1:Y:S02]  /*1acc0*/  @!P5 LDC.64 R32, c[0x0][0x3f8] ;  /* 0x0000fe00ff20db82 */ /* 0x006e640000000a00 */
        /* <DEDUP_REMOVED lines=11> */
.L_x_1451:
[----:B------:R-:W-:Y:S05]  /*1ad80*/  BSYNC.RECONVERGENT B0 ;  /* 0x0000000000007941 */ /* 0x000fea0003800200 */
.L_x_1450:
[----:B------:R-:W-:Y:S01]  /*1ad90*/  BSSY.RECONVERGENT B0, `(.L_x_1452) ;  /* 0x0000013000007945 */ /* 0x000fe20003800200 */
[----:B------:R-:W-:-:S03]  /*1ada0*/  ISETP.GE.AND P5, PT, R189, R2, PT ;  /* 0x00000002bd00720c */ /* 0x000fc60003fa6270 */
[----:B------:R-:W-:Y:S10]  /*1adb0*/  @P1 BRA `(.L_x_1453) ;  /* 0x0000000000401947 */ /* 0x000ff40003800000 */
[----:B------:R-:W4:Y:S02]  /*1adc0*/  LDCU UR4, c[0x0][0x440] ;  /* 0x00008800ff0477ac */ /* 0x000f240008000800 */
[----:B----4-:R-:W-:Y:S02]  /*1add0*/  ISETP.GE.AND P4, PT, R100, UR4, PT ;  /* 0x0000000464007c0c */ /* 0x010fe4000bf86270 */
[----:B------:R-:W-:Y:S02]  /*1ade0*/  ISETP.GE.AND P3, PT, R101, UR4, PT ;  /* 0x0000000465007c0c */ /* 0x000fe4000bf66270 */
[----:B------:R-:W-:-:S09]  /*1adf0*/  ISETP.GE.AND P2, PT, R0, UR4, PT ;  /* 0x0000000400007c0c */ /* 0x000fd2000bf46270 */
[----:B------:R-:W1:Y:S02]  /*1ae00*/  @!P4 LDC.64 R2, c[0x0][0x3f8] ;  /* 0x0000fe00ff02cb82 */ /* 0x000e640000000a00 */
        /* <DEDUP_REMOVED lines=11> */
.L_x_1453:
[----:B------:R-:W-:Y:S05]  /*1aec0*/  BSYNC.RECONVERGENT B0 ;  /* 0x0000000000007941 */ /* 0x000fea0003800200 */
.L_x_1452:
[----:B------:R-:W-:Y:S04]  /*1aed0*/  BSSY.RECONVERGENT B0, `(.L_x_1454) ;  /* 0x0000012000007945 */ /* 0x000fe80003800200 */
[----:B------:R-:W-:Y:S05]  /*1aee0*/  @P0 BRA `(.L_x_1455) ;  /* 0x0000000000400947 */ /* 0x000fea0003800000 */
[----:B------:R-:W5:Y:S02]  /*1aef0*/  LDCU UR4, c[0x0][0x440] ;  /* 0x00008800ff0477ac */ /* 0x000f640008000800 */
[----:B-----5:R-:W-:Y:S02]  /*1af00*/  ISETP.GE.AND P3, PT, R100, UR4, PT ;  /* 0x0000000464007c0c */ /* 0x020fe4000bf66270 */
[----:B------:R-:W-:Y:S02]  /*1af10*/  ISETP.GE.AND P2, PT, R101, UR4, PT ;  /* 0x0000000465007c0c */ /* 0x000fe4000bf46270 */
[----:B------:R-:W-:-:S09]  /*1af20*/  ISETP.GE.AND P1, PT, R0, UR4, PT ;  /* 0x0000000400007c0c */ /* 0x000fd2000bf26270 */
[----:B-1--4-:R-:W1:Y:S08]  /*1af30*/  @!P3 LDC.64 R24, c[0x0][0x3f8] ;  /* 0x0000fe00ff18bb82 */ /* 0x012e700000000a00 */
        /* <DEDUP_REMOVED lines=11> */
.L_x_1455:
[----:B------:R-:W-:Y:S05]  /*1aff0*/  BSYNC.RECONVERGENT B0 ;  /* 0x0000000000007941 */ /* 0x000fea0003800200 */
.L_x_1454:
        /* <DEDUP_REMOVED lines=9> */
[----:B----4-:R-:W4:Y:S01]  /*1b090*/  @!P1 LDC.64 R2, c[0x0][0x3f8] ;  /* 0x0000fe00ff029b82 */ /* 0x010f220000000a00 */
[----:B-1----:R-:W-:-:S04]  /*1b0a0*/  @!P3 LEA R22, P0, R103, R22, 0x2 ;  /* 0x000000166716b211 */ /* 0x002fc800078010ff */
[C---:B------:R-:W-:Y:S02]  /*1b0b0*/  @!P3 LEA.HI.X R23, R103.reuse, R23, R102, 0x2, P0 ;  /* 0x000000176717b211 */ /* 0x040fe400000f1466 */
[----:B-----5:R-:W-:-:S03]  /*1b0c0*/  @!P2 LEA R20, P0, R103, R20, 0x2 ;  /* 0x000000146714a211 */ /* 0x020fc600078010ff */
[----:B------:R1:W-:Y:S01]  /*1b0d0*/  @!P3 STG.E.128 desc[UR6][R22.64+0x6000], R80 ;  /* 0x006000501600b986 */ /* 0x0003e2000c101d06 */
[C---:B------:R-:W-:Y:S02]  /*1b0e0*/  @!P2 LEA.HI.X R21, R103.reuse, R21, R102, 0x2, P0 ;  /* 0x000000156715a211 */ /* 0x040fe400000f1466 */
[----:B----4-:R-:W-:-:S03]  /*1b0f0*/  @!P1 LEA R2, P0, R103, R2, 0x2 ;  /* 0x0000000267029211 */ /* 0x010fc600078010ff */
[----:B------:R1:W-:Y:S01]  /*1b100*/  @!P2 STG.E.128 desc[UR6][R20.64+0x6100], R48 ;  /* 0x006100301400a986 */ /* 0x0003e2000c101d06 */
[----:B------:R-:W-:-:S05]  /*1b110*/  @!P1 LEA.HI.X R3, R103, R3, R102, 0x2, P0 ;  /* 0x0000000367039211 */ /* 0x000fca00000f1466 */
[----:B------:R1:W-:Y:S04]  /*1b120*/  @!P1 STG.E.128 desc[UR6][R2.64+0x6200], R16 ;  /* 0x0062001002009986 */ /* 0x0003e8000c101d06 */
.L_x_1457:
[----:B------:R-:W-:Y:S05]  /*1b130*/  BSYNC.RECONVERGENT B0 ;  /* 0x0000000000007941 */ /* 0x000fea0003800200 */
.L_x_1456:
        /* <DEDUP_REMOVED lines=19> */
.L_x_1459:
[----:B------:R-:W-:Y:S05]  /*1b270*/  BSYNC.RECONVERGENT B0 ;  /* 0x0000000000007941 */ /* 0x000fea0003800200 */
.L_x_1458:
[----:B------:R-:W-:Y:S04]  /*1b280*/  BSSY.RECONVERGENT B0, `(.L_x_1460) ;  /* 0x0000012000007945 */ /* 0x000fe80003800200 */
        /* <DEDUP_REMOVED lines=17> */
.L_x_1461:
[----:B------:R-:W-:Y:S05]  /*1b3a0*/  BSYNC.RECONVERGENT B0 ;  /* 0x0000000000007941 */ /* 0x000fea0003800200 */
.L_x_1460:
[----:B------:R-:W-:Y:S05]  /*1b3b0*/  @P5 EXIT ;  /* 0x000000000000594d */ /* 0x000fea0003800000 */
[----:B------:R-:W5:Y:S02]  /*1b3c0*/  LDCU UR4, c[0x0][0x440] ;  /* 0x00008800ff0477ac */ /* 0x000f640008000800 */
[----:B-----5:R-:W-:Y:S02]  /*1b3d0*/  ISETP.GE.AND P4, PT, R100, UR4, PT ;  /* 0x0000000464007c0c */ /* 0x020fe4000bf86270 */
[----:B------:R-:W-:Y:S02]  /*1b3e0*/  ISETP.GE.AND P2, PT, R101, UR4, PT ;  /* 0x0000000465007c0c */ /* 0x000fe4000bf46270 */
[----:B------:R-:W-:-:S09]  /*1b3f0*/  ISETP.GE.AND P0, PT, R0, UR4, PT ;  /* 0x0000000400007c0c */ /* 0x000fd2000bf06270 */
[----:B-1----:R-:W1:Y:S08]  /*1b400*/  @!P4 LDC.64 R8, c[0x0][0x3f8] ;  /* 0x0000fe00ff08cb82 */ /* 0x002e700000000a00 */
[----:B----4-:R-:W4:Y:S01]  /*1b410*/  @!P2 LDC.64 R2, c[0x0][0x3f8] ;  /* 0x0000fe00ff02ab82 */ /* 0x010f220000000a00 */
[----:B-1----:R-:W-:-:S04]  /*1b420*/  @!P4 LEA R8, P3, R103, R8, 0x2 ;  /* 0x000000086708c211 */ /* 0x002fc800078610ff */
[C---:B------:R-:W-:Y:S02]  /*1b430*/  @!P4 LEA.HI.X R9, R103.reuse, R9, R102, 0x2, P3 ;  /* 0x000000096709c211 */ /* 0x040fe400018f1466 */
[----:B----4-:R-:W-:-:S03]  /*1b440*/  @!P2 LEA R2, P1, R103, R2, 0x2 ;  /* 0x000000026702a211 */ /* 0x010fc600078210ff */
        /* <DEDUP_REMOVED lines=9> */
.L_x_1462:
        /* <DEDUP_REMOVED lines=10> */
.L_x_6895:


//--------------------- .text._ZN5flash24flash_fwd_splitkv_kernelI23Flash_fwd_kernel_traitsILi192ELi64ELi64ELi4ELb0ELb0EN7cutlass6half_tE19Flash_kernel_traitsILi192ELi64ELi64ELi4ES3_EELb0ELb0ELb0ELb0ELb0ELb1ELb1ELb1EEEvNS_16Flash_fwd_paramsE --------------------------
	.section	.text._ZN5flash24flash_fwd_splitkv_kernelI23Flash_fwd_kernel_traitsILi192ELi64ELi64ELi4ELb0ELb0EN7cutlass6half_tE19Flash_kernel_traitsILi192ELi64ELi64ELi4ES3_EELb0ELb0ELb0ELb0ELb0ELb1ELb1ELb1EEEvNS_16Flash_fwd_paramsE,"ax",@progbits
	.align	128
        .global         _ZN5flash24flash_fwd_splitkv_kernelI23Flash_fwd_kernel_traitsILi192ELi64ELi64ELi4ELb0ELb0EN7cutlass6half_tE19Flash_kernel_traitsILi192ELi64ELi64ELi4ES3_EELb0ELb0ELb0ELb0ELb0ELb1ELb1ELb1EEEvNS_16Flash_fwd_paramsE
        .type           _ZN5flash24flash_fwd_splitkv_kernelI23Flash_fwd_kernel_traitsILi192ELi64ELi64ELi4ELb0ELb0EN7cutlass6half_tE19Flash_kernel_traitsILi192ELi64ELi64ELi4ES3_EELb0ELb0ELb0ELb0ELb0ELb1ELb1ELb1EEEvNS_16Flash_fwd_paramsE,@function
        .size           _ZN5flash24flash_fwd_splitkv_kernelI23Flash_fwd_kernel_traitsILi192ELi64ELi64ELi4ELb0ELb0EN7cutlass6half_tE19Flash_kernel_traitsILi192ELi64ELi64ELi4ES3_EELb0ELb0ELb0ELb0ELb0ELb1ELb1ELb1EEEvNS_16Flash_fwd_paramsE,(.L_x_6896 - _ZN5flash24flash_fwd_splitkv_kernelI23Flash_fwd_kernel_traitsILi192ELi64ELi64ELi4ELb0ELb0EN7cutlass6half_tE19Flash_kernel_traitsILi192ELi64ELi64ELi4ES3_EELb0ELb0ELb0ELb0ELb0ELb1ELb1ELb1EEEvNS_16Flash_fwd_paramsE)
        .other          _ZN5flash24flash_fwd_splitkv_kernelI23Flash_fwd_kernel_traitsILi192ELi64ELi64ELi4ELb0ELb0EN7cutlass6half_tE19Flash_kernel_traitsILi192ELi64ELi64ELi4ES3_EELb0ELb0ELb0ELb0ELb0ELb1ELb1ELb1EEEvNS_16Flash_fwd_paramsE,@"STO_CUDA_ENTRY STV_DEFAULT"
_ZN5flash24flash_fwd_splitkv_kernelI23Flash_fwd_kernel_traitsILi192ELi64ELi64ELi4ELb0ELb0EN7cutlass6half_tE19Flash_kernel_traitsILi192ELi64ELi64ELi4ES3_EELb0ELb0ELb0ELb0ELb0ELb1ELb1ELb1EEEvNS_16Flash_fwd_paramsE:
.text._ZN5flash24flash_fwd_splitkv_kernelI23Flash_fwd_kernel_traitsILi192ELi64ELi64ELi4ELb0ELb0EN7cutlass6half_tE19Flash_kernel_traitsILi192ELi64ELi64ELi4ES3_EELb0ELb0ELb0ELb0ELb0ELb1ELb1ELb1EEEvNS_16Flash_fwd_paramsE:
        /* <DEDUP_REMOVED lines=47> */
[----:B------:R-:W-:Y:S01]  /*02f0*/  IMAD.MOV.U32 R9, RZ, RZ, -0x1 ;  /* 0xffffffffff097424 */ /* 0x000fe200078e00ff */
[----:B------:R1:W5:Y:S07]  /*0300*/  @P3 LDG.E R63, desc[UR6][R14.64] ;  /* 0x000000060e3f3981 */ /* 0x00036e000c1e1900 */
[----:B------:R1:W5:Y:S01]  /*0310*/  @P4 LDG.E R8, desc[UR6][R108.64] ;  /* 0x000000066c084981 */ /* 0x000362000c1e1900 */
[----:B---3--:R-:W-:-:S02]  /*0320*/  ISETP.NE.AND P2, PT, RZ, UR4, PT ;  /* 0x00000004ff007c0c */ /* 0x008fc4000bf45270 */
[----:B----4-:R-:W-:Y:S02]  /*0330*/  ISETP.EQ.U32.AND P5, PT, R2, RZ, PT ;  /* 0x000000ff0200720c */ /* 0x010fe40003fa2070 */
[----:B-1----:R-:W-:Y:S02]  /*0340*/  IADD3 R10, P0, PT, R7, R2, RZ ;  /* 0x00000002070a7210 */ /* 0x002fe40007f1e0ff */
[----:B------:R-:W-:-:S03]  /*0350*/  ISETP.EQ.OR.EX P5, PT, R3, RZ, !P2, P5 ;  /* 0x000000ff0300720c */ /* 0x000fc600057a2750 */
[----:B------:R-:W-:-:S10]  /*0360*/  IMAD.X R11, R0, 0x1, R3, P0 ;  /* 0x00000001000b7824 */ /* 0x000fd400000e0603 */
[----:B------:R1:W5:Y:S01]  /*0370*/  @!P5 LDG.E R9, desc[UR6][R10.64] ;  /* 0x000000060a09d981 */ /* 0x000362000c1e1900 */
[----:B------:R-:W-:Y:S01]  /*0380*/  ISETP.NE.U32.AND P0, PT, R2, RZ, PT ;  /* 0x000000ff0200720c */ /* 0x000fe20003f05070 */
[----:B------:R-:W3:Y:S01]  /*0390*/  @!P1 LDC R201, c[0x0][0x434] ;  /* 0x00010d00ffc99b82 */ /* 0x000ee20000000800 */
[----:B------:R-:W4:Y:S02]  /*03a0*/  S2R R13, SR_CTAID.X ;  /* 0x00000000000d7919 */ /* 0x000f240000002500 */
[----:B------:R-:W-:-:S13]  /*03b0*/  ISETP.NE.AND.EX P0, PT, R3, RZ, PT, P0 ;  /* 0x000000ff0300720c */ /* 0x000fda0003f05300 */
[----:B------:R-:W1:Y:S01]  /*03c0*/  @!P0 LDC R69, c[0x0][0x438] ;  /* 0x00010e00ff458b82 */ /* 0x000e620000000800 */
[----:B----4-:R-:W-:Y:S02]  /*03d0*/  IMAD.SHL.U32 R98, R13, 0x40, RZ ;  /* 0x000000400d627824 */ /* 0x010fe400078e00ff */
[----:B--2---:R-:W-:-:S05]  /*03e0*/  @P1 IMAD.IADD R201, R5, 0x1, -R12 ;  /* 0x0000000105c91824 */ /* 0x004fca00078e0a0c */
[----:B---3--:R-:W-:Y:S01]  /*03f0*/  ISETP.GT.AND P1, PT, R201, R98, PT ;  /* 0x00000062c900720c */ /* 0x008fe20003f24270 */
[----:B-1----:R-:W-:-:S12]  /*0400*/  @!P0 BRA `(.L_x_1463) ;  /* 0x00000000000c8947 */ /* 0x002fd80003800000 */
[----:B------:R-:W2:Y:S02]  /*0410*/  @P2 LDG.E R2, desc[UR6][R10.64+0x4] ;  /* 0x000004060a022981 */ /* 0x000ea4000c1e1900 */
[----:B--2--5:R-:W-:-:S06]  /*0420*/  @P2 IADD3 R69, PT, PT, R2, -R9, RZ ;  /* 0x8000000902452210 */ /* 0x024fcc0007ffe0ff */
[----:B------:R1:W5:Y:S02]  /*0430*/  @!P2 LDG.E R69, desc[UR6][R10.64] ;  /* 0x000000060a45a981 */ /* 0x000364000c1e1900 */
.L_x_1463:
[----:B------:R-:W-:Y:S05]  /*0440*/  @!P1 EXIT ;  /* 0x000000000000994d */ /* 0x000fea0003800000 */
[----:B------:R-:W1:Y:S01]  /*0450*/  LDC R6, c[0x0][0x374] ;  /* 0x0000dd00ff067b82 */ /* 0x000e620000000800 */
[--C-:B-----5:R-:W-:Y:S01]  /*0460*/  IMAD.IADD R69, R69, 0x1, -R8.reuse ;  /* 0x0000000145457824 */ /* 0x120fe200078e0a08 */
[----:B------:R-:W2:Y:S01]  /*0470*/  S2R R62, SR_TID.X ;  /* 0x00000000003e7919 */ /* 0x000ea20000002100 */
[----:B------:R-:W-:-:S05]  /*0480*/  @P3 IMAD.IADD R63, R63, 0x1, -R8 ;  /* 0x000000013f3f3824 */ /* 0x000fca00078e0a08 */
[----:B------:R-:W3:Y:S08]  /*0490*/  LDC R2, c[0x0][0x438] ;  /* 0x00010e00ff027b82 */ /* 0x000ef00000000800 */
[----:B------:R-:W4:Y:S01]  /*04a0*/  @!P3 LDC R14, c[0x0][0x43c] ;  /* 0x00010f00ff0ebb82 */ /* 0x000f220000000800 */
[-C--:B-1----:R-:W-:Y:S02]  /*04b0*/  IABS R11, R6.reuse ;  /* 0x00000006000b7213 */ /* 0x082fe40000000000 */
[----:B------:R-:W-:-:S02]  /*04c0*/  IABS R5, R6 ;  /* 0x0000000600057213 */ /* 0x000fc40000000000 */
[----:B------:R-:W1:Y:S03]  /*04d0*/  I2F.RP R3, R11 ;  /* 0x0000000b00037306 */ /* 0x000e660000209400 */
[----:B------:R-:W-:Y:S02]  /*04e0*/  IMAD.MOV R5, RZ, RZ, -R5 ;  /* 0x000000ffff057224 */ /* 0x000fe400078e0a05 */
[----:B---3--:R-:W-:-:S05]  /*04f0*/  VIADD R2, R2, 0x3f ;  /* 0x0000003f02027836 */ /* 0x008fca0000000000 */
[----:B------:R-:W-:-:S04]  /*0500*/  SHF.R.S32.HI R15, RZ, 0x1f, R2 ;  /* 0x0000001fff0f7819 */ /* 0x000fc80000011402 */
[----:B------:R-:W-:Y:S01]  /*0510*/  LEA.HI R15, R15, R2, RZ, 0x6 ;  /* 0x000000020f0f7211 */ /* 0x000fe200078f30ff */
[----:B-1----:R-:W1:Y:S03]  /*0520*/  MUFU.RCP R18, R3 ;  /* 0x0000000300127308 */ /* 0x002e660000001000 */
[----:B------:R-:W-:-:S05]  /*0530*/  LEA.HI.SX32 R15, R15, R6, 0x1a ;  /* 0x000000060f0f7211 */ /* 0x000fca00078fd2ff */
[----:B------:R-:W-:-:S05]  /*0540*/  VIADD R15, R15, 0xffffffff ;  /* 0xffffffff0f0f7836 */ /* 0x000fca0000000000 */
[----:B------:R-:W-:Y:S02]  /*0550*/  IABS R16, R15 ;  /* 0x0000000f00107213 */ /* 0x000fe40000000000 */
[----:B------:R-:W-:Y:S01]  /*0560*/  LOP3.LUT R15, R15, R6, RZ, 0x3c, !PT ;  /* 0x000000060f0f7212 */ /* 0x000fe200078e3cff */
[----:B-1----:R-:W-:-:S03]  /*0570*/  VIADD R18, R18, 0xffffffe ;  /* 0x0ffffffe12127836 */ /* 0x002fc60000000000 */
[----:B------:R-:W-:Y:S01]  /*0580*/  ISETP.GE.AND P0, PT, R15, RZ, PT ;  /* 0x000000ff0f00720c */ /* 0x000fe20003f06270 */
[----:B------:R-:W-:Y:S01]  /*0590*/  IMAD.MOV R15, RZ, RZ, -R203 ;  /* 0x000000ffff0f7224 */ /* 0x000fe200078e0acb */
[----:B------:R-:W1:Y:S03]  /*05a0*/  F2I.FTZ.U32.TRUNC.NTZ R19, R18 ;  /* 0x0000001200137305 */ /* 0x000e66000021f000 */
[----:B------:R-:W-:Y:S02]  /*05b0*/  IMAD R15, R4, R15, UR10 ;  /* 0x0000000a040f7e24 */ /* 0x000fe4000f8e020f */
[----:B-1----:R-:W-:Y:S02]  /*05c0*/  IMAD.MOV R2, RZ, RZ, -R19 ;  /* 0x000000ffff027224 */ /* 0x002fe400078e0a13 */
[----:B------:R-:W-:Y:S02]  /*05d0*/  IMAD.MOV.U32 R18, RZ, RZ, RZ ;  /* 0x000000ffff127224 */ /* 0x000fe400078e00ff */
[----:B------:R-:W-:-:S04]  /*05e0*/  IMAD R3, R2, R11, RZ ;  /* 0x0000000b02037224 */ /* 0x000fc800078e02ff */
[----:B------:R-:W-:-:S06]  /*05f0*/  IMAD.HI.U32 R3, R19, R3, R18 ;  /* 0x0000000313037227 */ /* 0x000fcc00078e0012 */
[----:B------:R-:W-:Y:S02]  /*0600*/  IMAD.HI.U32 R10, R3, R16, RZ ;  /* 0x00000010030a7227 */ /* 0x000fe400078e00ff */
[----:B------:R-:W1:Y:S02]  /*0610*/  @!P3 LDC.64 R2, c[0x0][0x488] ;  /* 0x00012200ff02bb82 */ /* 0x000e640000000a00 */
[----:B------:R-:W-:Y:S02]  /*0620*/  IMAD R16, R10, R5, R16 ;  /* 0x000000050a107224 */ /* 0x000fe400078e0210 */
[----:B------:R-:W3:Y:S03]  /*0630*/  S2R R5, SR_CTAID.Y ;  /* 0x0000000000057919 */ /* 0x000ee60000002600 */
[----:B------:R-:W-:-:S13]  /*0640*/  ISETP.GT.U32.AND P1, PT, R11, R16, PT ;  /* 0x000000100b00720c */ /* 0x000fda0003f24070 */
[----:B------:R-:W-:Y:S01]  /*0650*/  @!P1 IMAD.IADD R16, R16, 0x1, -R11 ;  /* 0x0000000110109824 */ /* 0x000fe200078e0a0b */
[----:B------:R-:W-:Y:S02]  /*0660*/  @!P1 IADD3 R10, PT, PT, R10, 0x1, RZ ;  /* 0x000000010a0a9810 */ /* 0x000fe40007ffe0ff */
[----:B------:R-:W-:Y:S02]  /*0670*/  ISETP.NE.AND P1, PT, R6, RZ, PT ;  /* 0x000000ff0600720c */ /* 0x000fe40003f25270 */
[----:B-1----:R-:W-:Y:S02]  /*0680*/  @!P3 ISETP.NE.U32.AND P2, PT, R2, RZ, PT ;  /* 0x000000ff0200b20c */ /* 0x002fe40003f45070 */
[----:B------:R-:W-:Y:S02]  /*0690*/  ISETP.GE.U32.AND P5, PT, R16, R11, PT ;  /* 0x0000000b1000720c */ /* 0x000fe40003fa6070 */
[----:B------:R-:W-:-:S04]  /*06a0*/  @!P3 ISETP.NE.AND.EX P2, PT, R3, RZ, PT, P2 ;  /* 0x000000ff0300b20c */ /* 0x000fc80003f45320 */
[----:B----4-:R-:W-:-:S05]  /*06b0*/  @!P3 SEL R14, R14, RZ, P2 ;  /* 0x000000ff0e0eb207 */ /* 0x010fca0001000000 */
[----:B------:R-:W-:Y:S02]  /*06c0*/  @!P3 IMAD.IADD R63, R69, 0x1, R14 ;  /* 0x00000001453fb824 */ /* 0x000fe400078e020e */
[----:B------:R-:W-:-:S03]  /*06d0*/  @P5 VIADD R10, R10, 0x1 ;  /* 0x000000010a0a5836 */ /* 0x000fc60000000000 */
[----:B------:R-:W-:Y:S01]  /*06e0*/  IADD3 R3, PT, PT, R63, 0x3f, RZ ;  /* 0x0000003f3f037810 */ /* 0x000fe20007ffe0ff */
[----:B------:R-:W-:Y:S01]  /*06f0*/  @!P0 IMAD.MOV R10, RZ, RZ, -R10 ;  /* 0x000000ffff0a8224 */ /* 0x000fe200078e0a0a */
[----:B------:R-:W-:Y:S02]  /*0700*/  @!P1 LOP3.LUT R10, RZ, R6, RZ, 0x33, !PT ;  /* 0x00000006ff0a9212 */ /* 0x000fe400078e33ff */
[----:B------:R-:W-:-:S03]  /*0710*/  SHF.R.S32.HI R2, RZ, 0x1f, R3 ;  /* 0x0000001fff027819 */ /* 0x000fc60000011403 */
[----:B---3--:R-:W-:Y:S01]  /*0720*/  IMAD R195, R10, R5, RZ ;  /* 0x000000050ac37224 */ /* 0x008fe200078e02ff */
[----:B------:R-:W-:-:S04]  /*0730*/  LEA.HI R2, R2, R3, RZ, 0x6 ;  /* 0x0000000302027211 */ /* 0x000fc800078f30ff */
[----:B------:R-:W-:-:S04]  /*0740*/  SHF.R.S32.HI R134, RZ, 0x6, R2 ;  /* 0x00000006ff867819 */ /* 0x000fc80000011402 */
[----:B------:R-:W-:-:S04]  /*0750*/  VIADDMNMX R134, R195, R10, R134, PT ;  /* 0x0000000ac3867246 */ /* 0x000fc80003800186 */
[----:B------:R-:W-:-:S13]  /*0760*/  ISETP.GE.AND P0, PT, R195, R134, PT ;  /* 0x00000086c300720c */ /* 0x000fda0003f06270 */
[----:B--2---:R-:W-:Y:S05]  /*0770*/  @!P0 BRA `(.L_x_1464) ;  /* 0x0000000c00408947 */ /* 0x004fea0003800000 */
[----:B------:R-:W1:Y:S01]  /*0780*/  LDC.64 R16, c[0x0][0x430] ;  /* 0x00010c00ff107b82 */ /* 0x000e620000000a00 */
[----:B------:R-:W2:Y:S01]  /*0790*/  LDCU UR4, c[0x0][0x44c] ;  /* 0x00008980ff0477ac */ /* 0x000ea20008000800 */
[----:B------:R-:W-:Y:S01]  /*07a0*/  IMAD.IADD R201, R201, 0x1, -R98 ;  /* 0x00000001c9c97824 */ /* 0x000fe200078e0a62 */
[----:B------:R-:W-:Y:S01]  /*07b0*/  BSSY.RECONVERGENT B0, `(.L_x_1465) ;  /* 0x0000020000007945 */ /* 0x000fe20003800200 */
[----:B-1----:R-:W-:-:S04]  /*07c0*/  IMAD R16, R5, R16, R203 ;  /* 0x0000001005107224 */ /* 0x002fc800078e02cb */
[----:B------:R-:W-:Y:S02]  /*07d0*/  IMAD R4, R16, R4, R15 ;  /* 0x0000000410047224 */ /* 0x000fe400078e020f */
[----:B------:R-:W-:Y:S01]  /*07e0*/  IMAD.SHL.U32 R15, R62, 0x4, RZ ;  /* 0x000000043e0f7824 */ /* 0x000fe200078e00ff */
[----:B------:R-:W-:Y:S01]  /*07f0*/  SHF.R.U32.HI R62, RZ, 0x4, R62 ;  /* 0x00000004ff3e7819 */ /* 0x000fe2000001163e */
[----:B------:R-:W-:-:S03]  /*0800*/  IMAD R17, R4, R17, R98 ;  /* 0x0000001104117224 */ /* 0x000fc600078e0262 */
[CC--:B------:R-:W-:Y:S01]  /*0810*/  ISETP.GE.AND P4, PT, R62.reuse, R201.reuse, PT ;  /* 0x000000c93e00720c */ /* 0x0c0fe20003f86270 */
[----:B--2---:R-:W-:Y:S01]  /*0820*/  IMAD R0, R17, UR4, RZ ;  /* 0x0000000411007c24 */ /* 0x004fe2000f8e02ff */
[----:B------:R-:W-:Y:S01]  /*0830*/  LOP3.LUT R15, R15, 0x3c, RZ, 0xc0, !PT ;  /* 0x0000003c0f0f7812 */ /* 0x000fe200078ec0ff */
[C---:B------:R-:W-:Y:S01]  /*0840*/  VIADD R18, R62.reuse, 0x8 ;  /* 0x000000083e127836 */ /* 0x040fe20000000000 */
[C---:B------:R-:W-:Y:S01]  /*0850*/  IADD3 R16, PT, PT, R62.reuse, 0x10, RZ ;  /* 0x000000103e107810 */ /* 0x040fe20007ffe0ff */
[C---:B------:R-:W-:Y:S01]  /*0860*/  VIADD R14, R62.reuse, 0x18 ;  /* 0x000000183e0e7836 */ /* 0x040fe20000000000 */
[C---:B------:R-:W-:Y:S01]  /*0870*/  IADD3 R12, PT, PT, R62.reuse, 0x20, RZ ;  /* 0x000000203e0c7810 */ /* 0x040fe20007ffe0ff */
[----:B------:R-:W-:Y:S01]  /*0880*/  IMAD R9, R62, 0xc0, R15 ;  /* 0x000000c03e097824 */ /* 0x000fe200078e020f */
[-C--:B------:R-:W-:Y:S02]  /*0890*/  ISETP.GE.AND P3, PT, R18, R201.reuse, PT ;  /* 0x000000c91200720c */ /* 0x080fe40003f66270 */
[----:B------:R-:W-:-:S02]  /*08a0*/  ISETP.GE.AND P2, PT, R16, R201, PT ;  /* 0x000000c91000720c */ /* 0x000fc40003f46270 */
[----:B------:R-:W-:Y:S02]  /*08b0*/  IADD3 R9, P0, PT, R0, R9, RZ ;  /* 0x0000000900097210 */ /* 0x000fe40007f1e0ff */
[----:B------:R-:W-:Y:S02]  /*08c0*/  ISETP.GE.AND P1, PT, R14, R201, PT ;  /* 0x000000c90e00720c */ /* 0x000fe40003f26270 */
[C---:B------:R-:W-:Y:S02]  /*08d0*/  LOP3.LUT R13, R15.reuse, 0x40, RZ, 0xfc, !PT ;  /* 0x000000400f0d7812 */ /* 0x040fe400078efcff */
[----:B------:R-:W-:Y:S02]  /*08e0*/  LOP3.LUT R11, R15, 0x80, RZ, 0xfc, !PT ;  /* 0x000000800f0b7812 */ /* 0x000fe400078efcff */
[----:B------:R-:W-:Y:S01]  /*08f0*/  LEA.HI.X.SX32 R0, R0, RZ, 0x1, P0 ;  /* 0x000000ff00007211 */ /* 0x000fe200000f0eff */
[----:B------:R-:W-:Y:S06]  /*0900*/  @P4 BRA `(.L_x_1466) ;  /* 0x0000000000284947 */ /* 0x000fec0003800000 */
        /* <DEDUP_REMOVED lines=10> */
.L_x_1466:
[----:B------:R-:W-:Y:S05]  /*09b0*/  BSYNC.RECONVERGENT B0 ;  /* 0x0000000000007941 */ /* 0x000fea0003800200 */
.L_x_1465:
        /* <DEDUP_REMOVED lines=20> */
.L_x_1468:
[----:B------:R-:W-:Y:S05]  /*0b00*/  BSYNC.RECONVERGENT B0 ;  /* 0x0000000000007941 */ /* 0x000fea0003800200 */
.L_x_1467:
        /* <DEDUP_REMOVED lines=20> */
.L_x_1470:
[----:B------:R-:W-:Y:S05]  /*0c50*/  BSYNC.RECONVERGENT B0 ;  /* 0x0000000000007941 */ /* 0x000fea0003800200 */
.L_x_1469:
        /* <DEDUP_REMOVED lines=20> */
.L_x_1472:
[----:B------:R-:W-:Y:S05]  /*0da0*/  BSYNC.RECONVERGENT B0 ;  /* 0x0000000000007941 */ /* 0x000fea0003800200 */
.L_x_1471:
        /* <DEDUP_REMOVED lines=19> */
.L_x_1474:
[----:B------:R-:W-:Y:S05]  /*0ee0*/  BSYNC.RECONVERGENT B0 ;  /* 0x0000000000007941 */ /* 0x000fea0003800200 */
.L_x_1473:
        /* <DEDUP_REMOVED lines=18> */
.L_x_1476:
[----:B------:R-:W-:Y:S05]  /*1010*/  BSYNC.RECONVERGENT B0 ;  /* 0x0000000000007941 */ /* 0x000fea0003800200 */
.L_x_1475:
        /* <DEDUP_REMOVED lines=18> */
.L_x_1478:
[----:B------:R-:W-:Y:S05]  /*1140*/  BSYNC.RECONVERGENT B0 ;  /* 0x0000000000007941 */ /* 0x000fea0003800200 */
.L_x_1477:
        /* <DEDUP_REMOVED lines=18> */
.L_x_1480:
[----:B------:R-:W-:Y:S05]  /*1270*/  BSYNC.RECONVERGENT B0 ;  /* 0x0000000000007941 */ /* 0x000fea0003800200 */
.L_x_1479:
        /* <DEDUP_REMOVED lines=10> */
[----:B-1----:R-:W-:-:S04]  /*1320*/  LEA R2, P2, R62, UR4, 0x2 ;  /* 0x000000043e027c11 */ /* 0x002fc8000f8410ff */
[----:B------:R-:W-:Y:S01]  /*1330*/  LEA.HI.X R3, R62, UR5, R17, 0x2, P2 ;  /* 0x000000053e037c11 */ /* 0x000fe200090f1411 */
[----:B------:R-:W-:Y:S01]  /*1340*/  @!P6 IMAD.MOV.U32 R17, RZ, RZ, -0x800000 ;  /* 0xff800000ff11e424 */ /* 0x000fe200078e00ff */
        /* <DEDUP_REMOVED lines=19> */
.L_x_1464:
        /* <DEDUP_REMOVED lines=11> */
.L_x_1481:
        /* <DEDUP_REMOVED lines=103> */
.L_x_1482:
        /* <DEDUP_REMOVED lines=15> */
.L_x_1484:
[----:B------:R-:W2:Y:S01]  /*1c90*/  LDC.64 R6, c[0x0][0x3b8] ;  /* 0x0000ee00ff067b82 */ /* 0x000ea20000000a00 */
[----:B-1----:R-:W-:-:S05]  /*1ca0*/  IADD3 R2, PT, PT, R8, R9, RZ ;  /* 0x0000000908027210 */ /* 0x002fca0007ffe0ff */
[C---:B--2---:R-:W-:Y:S02]  /*1cb0*/  IMAD R21, R2.reuse, R7, RZ ;  /* 0x0000000702157224 */ /* 0x044fe400078e02ff */
[----:B------:R-:W-:-:S05]  /*1cc0*/  IMAD.WIDE.U32 R2, R2, R6, RZ ;  /* 0x0000000602027225 */ /* 0x000fca00078e00ff */
[----:B------:R-:W-:Y:S02]  /*1cd0*/  IADD3 R21, PT, PT, R3, R21, RZ ;  /* 0x0000001503157210 */ /* 0x000fe40007ffe0ff */
[----:B------:R-:W-:Y:S02]  /*1ce0*/  MOV R20, R2 ;  /* 0x0000000200147202 */ /* 0x000fe40000000f00 */
.L_x_1485:
        /* <DEDUP_REMOVED lines=14> */
.L_x_1486:
[----:B------:R-:W1:Y:S01]  /*1dd0*/  LDC.64 R2, c[0x0][0x3c0] ;  /* 0x0000f000ff027b82 */ /* 0x000e620000000a00 */
[----:B------:R-:W-:-:S05]  /*1de0*/  IADD3 R8, PT, PT, R8, R9, RZ ;  /* 0x0000000908087210 */ /* 0x000fca0007ffe0ff */
[C---:B-1----:R-:W-:Y:S02]  /*1df0*/  IMAD R23, R8.reuse, R3, RZ ;  /* 0x0000000308177224 */ /* 0x042fe400078e02ff */
[----:B------:R-:W-:-:S05]  /*1e00*/  IMAD.WIDE.U32 R8, R8, R2, RZ ;  /* 0x0000000208087225 */ /* 0x000fca00078e00ff */
[----:B------:R-:W-:Y:S02]  /*1e10*/  IADD3 R23, PT, PT, R9, R23, RZ ;  /* 0x0000001709177210 */ /* 0x000fe40007ffe0ff */
[----:B------:R-:W-:-:S07]  /*1e20*/  MOV R22, R8 ;  /* 0x0000000800167202 */ /* 0x000fce0000000f00 */
.L_x_1487:
        /* <DEDUP_REMOVED lines=50> */
.L_x_1483:
        /* <DEDUP_REMOVED lines=9> */
[----:B------:R-:W-:Y:S01]  /*21e0*/  IMAD.SHL.U32 R61, R6, 0x10, RZ ;  /* 0x00000010063d7824 */ /* 0x000fe200078e00ff */
[----:B------:R-:W-:Y:S01]  /*21f0*/  LOP3.LUT R14, R96, 0x38, RZ, 0xc0, !PT ;  /* 0x00000038600e7812 */ /* 0x000fe200078ec0ff */
[----:B------:R-:W-:Y:S01]  /*2200*/  IMAD.MOV.U32 R107, RZ, RZ, RZ ;  /* 0x000000ffff6b7224 */ /* 0x000fe200078e00ff */
[----:B------:R-:W2:Y:S01]  /*2210*/  @!P2 LDC.64 R8, c[0x0][0x398] ;  /* 0x0000e600ff08ab82 */ /* 0x000ea20000000a00 */
[----:B------:R-:W-:Y:S01]  /*2220*/  SHF.L.U64.HI R60, R6, 0x4, R7 ;  /* 0x00000004063c7819 */ /* 0x000fe20000010207 */
[----:B------:R-:W-:Y:S01]  /*2230*/  IMAD.SHL.U32 R65, R62, 0x40, RZ ;  /* 0x000000403e417824 */ /* 0x000fe200078e00ff */
[----:B------:R-:W-:Y:S01]  /*2240*/  IADD3 R18, P3, PT, R14, R18, RZ ;  /* 0x000000120e127210 */ /* 0x000fe20007f7e0ff */
[----:B------:R-:W-:Y:S01]  /*2250*/  VIADD R202, R134, 0xffffffff ;  /* 0xffffffff86ca7836 */ /* 0x000fe20000000000 */
[----:B------:R-:W-:-:S02]  /*2260*/  SHF.L.U64.HI R68, R2, 0x4, R3 ;  /* 0x0000000402447819 */ /* 0x000fc40000010203 */
[----:B------:R-:W-:Y:S02]  /*2270*/  IADD3.X R19, PT, PT, RZ, R10, RZ, P3, !PT ;  /* 0x0000000aff137210 */ /* 0x000fe40001ffe4ff */
[----:B------:R-:W-:Y:S02]  /*2280*/  SHF.L.U32 R87, R2, 0x4, RZ ;  /* 0x0000000402577819 */ /* 0x000fe400000006ff */
[----:B------:R-:W-:Y:S01]  /*2290*/  LOP3.LUT R65, R65, 0x1c0, RZ, 0xc0, !PT ;  /* 0x000001c041417812 */ /* 0x000fe200078ec0ff */
[----:B-1----:R-:W-:Y:S01]  /*22a0*/  @P2 IMAD.WIDE.U32 R20, R12, R104, RZ ;  /* 0x000000680c142225 */ /* 0x002fe200078e00ff */
[----:B------:R-:W-:-:S03]  /*22b0*/  SHF.L.U32 R200, R202, 0x6, RZ ;  /* 0x00000006cac87819 */ /* 0x000fc600000006ff */
[----:B--2---:R-:W-:-:S04]  /*22c0*/  @!P2 IMAD.WIDE.U32 R22, R203, R8, RZ ;  /* 0x00000008cb16a225 */ /* 0x004fc800078e00ff */
        /* <DEDUP_REMOVED lines=14> */
[----:B------:R-:W-:Y:S01]  /*23b0*/  IADD3 R17, PT, PT, R17, R9, RZ ;  /* 0x0000000911117210 */ /* 0x000fe20007ffe0ff */
[----:B------:R-:W-:Y:S01]  /*23c0*/  IMAD.WIDE.U32 R10, R106, R6, R18 ;  /* 0x000000066a0a7225 */ /* 0x000fe200078e0012 */
[----:B------:R-:W-:-:S02]  /*23d0*/  SHF.R.S32.HI R6, RZ, 0x1f, R69 ;  /* 0x0000001fff067819 */ /* 0x000fc40000011445 */
[----:B------:R-:W-:Y:S01]  /*23e0*/  LOP3.LUT R9, R14, 0x80, RZ, 0xfc, !PT ;  /* 0x000000800e097812 */ /* 0x000fe200078efcff */
[----:B------:R-:W-:Y:S02]  /*23f0*/  IMAD R73, R106, R7, R11 ;  /* 0x000000076a497224 */ /* 0x000fe400078e020b */
[----:B------:R-:W-:Y:S02]  /*2400*/  IMAD.SHL.U32 R72, R10, 0x2, RZ ;  /* 0x000000020a487824 */ /* 0x000fe400078e00ff */
[----:B------:R-:W-:Y:S01]  /*2410*/  IMAD.WIDE.U32 R18, R106, R2, R22 ;  /* 0x000000026a127225 */ /* 0x000fe200078e0016 */
[----:B------:R-:W-:Y:S02]  /*2420*/  LEA.HI R2, R6, R69, RZ, 0x6 ;  /* 0x0000004506027211 */ /* 0x000fe400078f30ff */
[----:B------:R-:W-:Y:S01]  /*2430*/  SHF.L.U64.HI R73, R10, 0x1, R73 ;  /* 0x000000010a497819 */ /* 0x000fe20000010249 */
[----:B------:R-:W-:Y:S01]  /*2440*/  IMAD R71, R106, R3, R19 ;  /* 0x000000036a477224 */ /* 0x000fe200078e0213 */
[----:B----4-:R-:W-:Y:S01]  /*2450*/  IADD3 R72, P2, PT, R72, UR8, RZ ;  /* 0x0000000848487c10 */ /* 0x010fe2000ff5e0ff */
[C---:B------:R-:W-:Y:S01]  /*2460*/  IMAD.SHL.U32 R70, R18.reuse, 0x2, RZ ;  /* 0x0000000212467824 */ /* 0x040fe200078e00ff */
[----:B------:R-:W-:Y:S01]  /*2470*/  SHF.R.S32.HI R2, RZ, 0x6, R2 ;  /* 0x00000006ff027819 */ /* 0x000fe20000011402 */
[-C--:B------:R-:W-:Y:S01]  /*2480*/  IMAD R11, R13, R104.reuse, RZ ;  /* 0x000000680d0b7224 */ /* 0x080fe200078e02ff */
[----:B------:R-:W-:Y:S01]  /*2490*/  IADD3.X R73, PT, PT, R73, UR9, RZ, P2, !PT ;  /* 0x0000000949497c10 */ /* 0x000fe200097fe4ff */
[----:B------:R-:W-:Y:S01]  /*24a0*/  IMAD.MOV.U32 R196, RZ, RZ, R72 ;  /* 0x000000ffffc47224 */ /* 0x000fe200078e0048 */
[----:B------:R-:W-:Y:S01]  /*24b0*/  SHF.L.U64.HI R71, R18, 0x1, R71 ;  /* 0x0000000112477819 */ /* 0x000fe20000010247 */
[----:B------:R-:W-:Y:S01]  /*24c0*/  IMAD R11, R12, R105, R11 ;  /* 0x000000690c0b7224 */ /* 0x000fe200078e020b */
[----:B-1----:R-:W-:Y:S01]  /*24d0*/  IADD3 R70, P2, PT, R70, UR4, RZ ;  /* 0x0000000446467c10 */ /* 0x002fe2000ff5e0ff */
[----:B------:R-:W-:Y:S01]  /*24e0*/  IMAD.WIDE.U32 R104, R12, R104, R16 ;  /* 0x000000680c687225 */ /* 0x000fe200078e0010 */
[----:B------:R-:W-:-:S02]  /*24f0*/  VIMNMX R67, PT, PT, R195, R2, !PT ;  /* 0x00000002c3437248 */ /* 0x000fc40007fe0100 */
[----:B------:R-:W-:Y:S01]  /*2500*/  IADD3.X R71, PT, PT, R71, UR5, RZ, P2, !PT ;  /* 0x0000000547477c10 */ /* 0x000fe200097fe4ff */
[----:B------:R-:W-:Y:S01]  /*2510*/  IMAD.MOV.U32 R198, RZ, RZ, R70 ;  /* 0x000000ffffc67224 */ /* 0x000fe200078e0046 */
[----:B------:R-:W-:Y:S02]  /*2520*/  ISETP.GT.AND P2, PT, R134, R67, PT ;  /* 0x000000438600720c */ /* 0x000fe40003f44270 */
[----:B--2---:R-:W-:Y:S01]  /*2530*/  LEA.HI R103, R8, R8, RZ, 0x1 ;  /* 0x0000000808677211 */ /* 0x004fe200078f08ff */
[----:B------:R-:W-:Y:S01]  /*2540*/  IMAD.MOV.U32 R199, RZ, RZ, R71 ;  /* 0x000000ffffc77224 */ /* 0x000fe200078e0047 */
[----:B------:R-:W-:Y:S02]  /*2550*/  LOP3.LUT R10, R14, 0x40, RZ, 0xfc, !PT ;  /* 0x000000400e0a7812 */ /* 0x000fe400078efcff */
[----:B------:R-:W-:Y:S02]  /*2560*/  SHF.R.S32.HI R103, RZ, 0x1, R103 ;  /* 0x00000001ff677819 */ /* 0x000fe40000011467 */
[----:B------:R-:W-:-:S02]  /*2570*/  MOV R197, R73 ;  /* 0x0000004900c57202 */ /* 0x000fc40000000f00 */
[----:B------:R-:W-:-:S03]  /*2580*/  IADD3 R64, PT, PT, R105, R11, RZ ;  /* 0x0000000b69407210 */ /* 0x000fc60007ffe0ff */
        /* <DEDUP_REMOVED lines=22> */
[----:B------:R-:W-:Y:S01]  /*26f0*/  SHF.R.S32.HI R84, RZ, 0x1f, R101 ;  /* 0x0000001fff547819 */ /* 0x000fe20000011465 */
        /* <DEDUP_REMOVED lines=73> */
[----:B------:R-:W-:Y:S01]  /*2b90*/  IMAD R92, R134, -0x40, R69 ;  /* 0xffffffc0865c7824 */ /* 0x000fe200078e0245 */
[----:B------:R-:W-:Y:S01]  /*2ba0*/  SHF.R.S64 R85, R0, 0x1f, R83 ;  /* 0x0000001f00557819 */ /* 0x000fe20000001053 */
[----:B------:R-:W-:Y:S01]  /*2bb0*/  IMAD R90, R134, -0x40, R63 ;  /* 0xffffffc0865a7824 */ /* 0x000fe200078e023f */
[----:B------:R-:W-:Y:S01]  /*2bc0*/  MOV R88, R200 ;  /* 0x000000c800587202 */ /* 0x000fe20000000f00 */
        /* <DEDUP_REMOVED lines=9> */
.L_x_1556:
        /* <DEDUP_REMOVED lines=11> */
[----:B------:R-:W3:Y:S04]  /*2d10*/  @!P1 LDG.E.128 R24, desc[UR6][R74.64] ;  /* 0x000000064a189981 */ /* 0x000ee8000c1e1d00 */
[----:B---3--:R3:W-:Y:S01]  /*2d20*/  @!P1 STG.E.128 desc[UR6][R70.64], R24 ;  /* 0x0000001846009986 */ /* 0x0087e2000c101d06 */
[----:B------:R-:W-:Y:S03]  /*2d30*/  ISETP.GE.AND P1, PT, R9, UR18, PT ;  /* 0x0000001209007c0c */ /* 0x000fe6000bf26270 */
[----:B------:R-:W5:Y:S04]  /*2d40*/  @!P2 LDG.E.128 R20, desc[UR6][R74.64+0x80] ;  /* 0x000080064a14a981 */ /* 0x000f68000c1e1d00 */
[----:B-----5:R3:W-:Y:S06]  /*2d50*/  @!P2 STG.E.128 desc[UR6][R70.64+0x80], R20 ;  /* 0x000080144600a986 */ /* 0x0207ec000c101d06 */
[----:B------:R-:W5:Y:S04]  /*2d60*/  @!P1 LDG.E.128 R4, desc[UR6][R74.64+0x100] ;  /* 0x000100064a049981 */ /* 0x000f68000c1e1d00 */
[----:B-----5:R3:W-:Y:S02]  /*2d70*/  @!P1 STG.E.128 desc[UR6][R70.64+0x100], R4 ;  /* 0x0001000446009986 */ /* 0x0207e4000c101d06 */
.L_x_1490:
[----:B-12-4-:R-:W-:Y:S05]  /*2d80*/  BSYNC.RECONVERGENT B0 ;  /* 0x0000000000007941 */ /* 0x016fea0003800200 */
.L_x_1489:
        /* <DEDUP_REMOVED lines=9> */
[----:B---3--:R-:W2:Y:S04]  /*2e20*/  @!P2 LDG.E.128 R24, desc[UR6][R28.64] ;  /* 0x000000061c18a981 */ /* 0x008ea8000c1e1d00 */
[----:B--2---:R1:W-:Y:S01]  /*2e30*/  @!P2 STG.E.128 desc[UR6][R18.64], R24 ;  /* 0x000000181200a986 */ /* 0x0043e2000c101d06 */
[----:B------:R-:W-:Y:S05]  /*2e40*/  ISETP.GE.AND P2, PT, R9, UR18, PT ;  /* 0x0000001209007c0c */ /* 0x000fea000bf46270 */
[----:B------:R-:W2:Y:S04]  /*2e50*/  @!P1 LDG.E.128 R20, desc[UR6][R28.64+0x80] ;  /* 0x000080061c149981 */ /* 0x000ea8000c1e1d00 */
[----:B--2---:R1:W-:Y:S04]  /*2e60*/  @!P1 STG.E.128 desc[UR6][R18.64+0x80], R20 ;  /* 0x0000801412009986 */ /* 0x0043e8000c101d06 */
[----:B------:R-:W2:Y:S04]  /*2e70*/  @!P2 LDG.E.128 R4, desc[UR6][R28.64+0x100] ;  /* 0x000100061c04a981 */ /* 0x000ea8000c1e1d00 */
[----:B--2---:R1:W-:Y:S02]  /*2e80*/  @!P2 STG.E.128 desc[UR6][R18.64+0x100], R4 ;  /* 0x000100041200a986 */ /* 0x0043e4000c101d06 */
.L_x_1492:
[----:B------:R-:W-:Y:S05]  /*2e90*/  BSYNC.RECONVERGENT B0 ;  /* 0x0000000000007941 */ /* 0x000fea0003800200 */
.L_x_1491:
        /* <DEDUP_REMOVED lines=20> */
.L_x_1494:
[----:B------:R-:W-:Y:S05]  /*2fe0*/  BSYNC.RECONVERGENT B0 ;  /* 0x0000000000007941 */ /* 0x000fea0003800200 */
.L_x_1493:
[----:B------:R-:W-:Y:S01]  /*2ff0*/  ISETP.NE.AND P1, PT, R11, RZ, PT ;  /* 0x000000ff0b00720c */ /* 0x000fe20003f25270 */
[----:B------:R-:W-:Y:S01]  /*3000*/  BSSY.RECONVERGENT B0, `(.L_x_1495) ;  /* 0x0000014000007945 */ /* 0x000fe20003800200 */
[----:B------:R-:W-:Y:S03]  /*3010*/  IADD3 R86, PT, PT, R86, -0x1, RZ ;  /* 0xffffffff56567810 */ /* 0x000fe60007ffe0ff */
[----:B------:R-:W-:Y:S05]  /*3020*/  @!P3 BRA `(.L_x_1496) ;  /* 0x000000000044b947 */ /* 0x000fea0003800000 */
[----:B------:R-:W1:Y:S01]  /*3030*/  LDC.64 R2, c[0x0][0x4b0] ;  /* 0x00012c00ff027b82 */ /* 0x000e620000000a00 */
[----:B------:R-:W-:Y:S02]  /*3040*/  ISETP.GE.AND P2, PT, R14, UR18, PT ;  /* 0x000000120e007c0c */ /* 0x000fe4000bf46270 */
[----:B------:R-:W-:Y:S01]  /*3050*/  ISETP.GE.AND P6, PT, R10, UR18, PT ;  /* 0x000000120a007c0c */ /* 0x000fe2000bfc6270 */
[----:B-12---:R-:W-:Y:S04]  /*3060*/  IMAD.WIDE.U32 R18, R2, 0x60, R74 ;  /* 0x0000006002127825 */ /* 0x006fe800078e004a */
[----:B------:R-:W-:Y:S05]  /*3070*/  IMAD R3, R3, 0x60, RZ ;  /* 0x0000006003037824 */ /* 0x000fea00078e02ff */
[----:B------:R-:W-:Y:S02]  /*3080*/  IADD3 R19, PT, PT, R19, R3, RZ ;  /* 0x0000000313137210 */ /* 0x000fe40007ffe0ff */
[----:B------:R-:W1:Y:S03]  /*3090*/  LDC.64 R2, c[0x0][0x3c0] ;  /* 0x0000f000ff027b82 */ /* 0x000e660000000a00 */
[----:B---3--:R-:W2:Y:S01]  /*30a0*/  @!P2 LDG.E.128 R4, desc[UR6][R18.64] ;  /* 0x000000061204a981 */ /* 0x008ea2000c1e1d00 */
        /* <DEDUP_REMOVED lines=9> */
.L_x_1496:
[----:B------:R-:W-:Y:S05]  /*3140*/  BSYNC.RECONVERGENT B0 ;  /* 0x0000000000007941 */ /* 0x000fea0003800200 */
.L_x_1495:
        /* <DEDUP_REMOVED lines=9> */
[----:B-1234-:R-:W2:Y:S04]  /*31e0*/  @!P0 LDG.E.128 R24, desc[UR6][R12.64] ;  /* 0x000000060c188981 */ /* 0x01eea8000c1e1d00 */
[----:B--2---:R1:W-:Y:S01]  /*31f0*/  @!P0 STG.E.128 desc[UR6][R72.64], R24 ;  /* 0x0000001848008986 */ /* 0x0043e2000c101d06 */
[----:B------:R-:W-:Y:S03]  /*3200*/  ISETP.GE.AND P0, PT, R9, UR18, PT ;  /* 0x0000001209007c0c */ /* 0x000fe6000bf06270 */
[----:B------:R-:W2:Y:S04]  /*3210*/  @!P1 LDG.E.128 R20, desc[UR6][R12.64+0x80] ;  /* 0x000080060c149981 */ /* 0x000ea8000c1e1d00 */
[----:B--2---:R1:W-:Y:S06]  /*3220*/  @!P1 STG.E.128 desc[UR6][R72.64+0x80], R20 ;  /* 0x0000801448009986 */ /* 0x0043ec000c101d06 */
[----:B------:R-:W2:Y:S04]  /*3230*/  @!P0 LDG.E.128 R4, desc[UR6][R12.64+0x100] ;  /* 0x000100060c048981 */ /* 0x000ea8000c1e1d00 */
[----:B--2---:R1:W-:Y:S02]  /*3240*/  @!P0 STG.E.128 desc[UR6][R72.64+0x100], R4 ;  /* 0x0001000448008986 */ /* 0x0043e4000c101d06 */
.L_x_1500:
[----:B------:R-:W-:Y:S05]  /*3250*/  BSYNC.RECONVERGENT B0 ;  /* 0x0000000000007941 */ /* 0x000fea0003800200 */
.L_x_1499:
        /* <DEDUP_REMOVED lines=8> */
[----:B---34-:R-:W2:Y:S04]  /*32e0*/  @!P1 LDG.E.128 R24, desc[UR6][R18.64] ;  /* 0x0000000612189981 */ /* 0x018ea8000c1e1d00 */
[----:B--2---:R1:W-:Y:S01]  /*32f0*/  @!P1 STG.E.128 desc[UR6][R2.64], R24 ;  /* 0x0000001802009986 */ /* 0x0043e2000c101d06 */
[----:B------:R-:W-:Y:S03]  /*3300*/  ISETP.GE.AND P1, PT, R9, UR18, PT ;  /* 0x0000001209007c0c */ /* 0x000fe6000bf26270 */
[----:B------:R-:W2:Y:S04]  /*3310*/  @!P0 LDG.E.128 R20, desc[UR6][R18.64+0x80] ;  /* 0x0000800612148981 */ /* 0x000ea8000c1e1d00 */
[----:B--2---:R1:W-:Y:S06]  /*3320*/  @!P0 STG.E.128 desc[UR6][R2.64+0x80], R20 ;  /* 0x0000801402008986 */ /* 0x0043ec000c101d06 */
[----:B------:R-:W2:Y:S04]  /*3330*/  @!P1 LDG.E.128 R4, desc[UR6][R18.64+0x100] ;  /* 0x0001000612049981 */ /* 0x000ea8000c1e1d00 */
[----:B--2---:R1:W-:Y:S02]  /*3340*/  @!P1 STG.E.128 desc[UR6][R2.64+0x100], R4 ;  /* 0x0001000402009986 */ /* 0x0043e4000c101d06 */
.L_x_1502:
[----:B------:R-:W-:Y:S05]  /*3350*/  BSYNC.RECONVERGENT B0 ;  /* 0x0000000000007941 */ /* 0x000fea0003800200 */
.L_x_1501:
        /* <DEDUP_REMOVED lines=17> */
.L_x_1504:
[----:B------:R-:W-:Y:S05]  /*3470*/  BSYNC.RECONVERGENT B0 ;  /* 0x0000000000007941 */ /* 0x000fea0003800200 */
.L_x_1503:
        /* <DEDUP_REMOVED lines=22> */
.L_x_1498:
        /* <DEDUP_REMOVED lines=59> */
.L_x_1510:
[----:B------:R-:W-:Y:S05]  /*3990*/  BSYNC.RECONVERGENT B0 ;  /* 0x0000000000007941 */ /* 0x000fea0003800200 */
.L_x_1509:
[----:B------:R-:W-:Y:S04]  /*39a0*/  BSSY.RECONVERGENT B0, `(.L_x_1511) ;  /* 0x0000034000007945 */ /* 0x000fe80003800200 */
        /* <DEDUP_REMOVED lines=51> */
.L_x_1512:
[----:B------:R-:W-:Y:S05]  /*3ce0*/  BSYNC.RECONVERGENT B0 ;  /* 0x0000000000007941 */ /* 0x000fea0003800200 */
.L_x_1511:
        /* <DEDUP_REMOVED lines=51> */
.L_x_1508:
[----:B------:R-:W-:Y:S05]  /*4020*/  BSYNC.RECONVERGENT B1 ;  /* 0x0000000000017941 */ /* 0x000fea0003800200 */
.L_x_1507:
        /* <DEDUP_REMOVED lines=68> */
.L_x_1516:
[----:B------:R-:W-:Y:S05]  /*4470*/  BSYNC.RECONVERGENT B0 ;  /* 0x0000000000007941 */ /* 0x000fea0003800200 */
.L_x_1515:
        /* <DEDUP_REMOVED lines=52> */
.L_x_1518:
[----:B------:R-:W-:Y:S05]  /*47c0*/  BSYNC.RECONVERGENT B0 ;  /* 0x0000000000007941 */ /* 0x000fea0003800200 */
.L_x_1517:
        /* <DEDUP_REMOVED lines=51> */
.L_x_1514:
[----:B------:R-:W-:Y:S05]  /*4b00*/  BSYNC.RECONVERGENT B1 ;  /* 0x0000000000017941 */ /* 0x000fea0003800200 */
.L_x_1513:
        /* <DEDUP_REMOVED lines=68> */
.L_x_1522:
[----:B------:R-:W-:Y:S05]  /*4f50*/  BSYNC.RECONVERGENT B0 ;  /* 0x0000000000007941 */ /* 0x000fea0003800200 */
.L_x_1521:
        /* <DEDUP_REMOVED lines=52> */
.L_x_1524:
[----:B------:R-:W-:Y:S05]  /*52a0*/  BSYNC.RECONVERGENT B0 ;  /* 0x0000000000007941 */ /* 0x000fea0003800200 */
.L_x_1523:
        /* <DEDUP_REMOVED lines=51> */
.L_x_1520:
[----:B------:R-:W-:Y:S05]  /*55e0*/  BSYNC.RECONVERGENT B1 ;  /* 0x0000000000017941 */ /* 0x000fea0003800200 */
.L_x_1519:
        /* <DEDUP_REMOVED lines=70> */
.L_x_1528:
[----:B------:R-:W-:Y:S05]  /*5a50*/  BSYNC.RECONVERGENT B0 ;  /* 0x0000000000007941 */ /* 0x000fea0003800200 */
.L_x_1527:
        /* <DEDUP_REMOVED lines=52> */
.L_x_1530:
[----:B------:R-:W-:Y:S05]  /*5da0*/  BSYNC.RECONVERGENT B0 ;  /* 0x0000000000007941 */ /* 0x000fea0003800200 */
.L_x_1529:
        /* <DEDUP_REMOVED lines=51> */
.L_x_1526:
[----:B------:R-:W-:Y:S05]  /*60e0*/  BSYNC.RECONVERGENT B1 ;  /* 0x0000000000017941 */ /* 0x000fea0003800200 */
.L_x_1525:
        /* <DEDUP_REMOVED lines=8> */
.L_x_1506:
[----:B-12---:R-:W-:Y:S01]  /*6170*/  LEA.HI R18, R11, R11, RZ, 0x1 ;  /* 0x0000000b0b127211 */ /* 0x006fe200078f08ff */
[----:B------:R-:W-:Y:S01]  /*6180*/  BSSY.RECONVERGENT B1, `(.L_x_1531) ;  /* 0x000011d000017945 */ /* 0x000fe20003800200 */
[----:B------:R-:W-:Y:S02]  /*6190*/  SHF.R.U32.HI R19, RZ, 0x1, R11 ;  /* 0x00000001ff137819 */ /* 0x000fe4000001160b */
[----:B------:R-:W-:Y:S05]  /*61a0*/  SHF.R.S32.HI R18, RZ, 0x1, R18 ;  /* 0x00000001ff127819 */ /* 0x000fea0000011412 */
[----:B------:R-:W-:Y:S05]  /*61b0*/  IMAD.MOV R18, RZ, RZ, -R18 ;  /* 0x000000ffff127224 */ /* 0x000fea00078e0a12 */
[----:B------:R-:W-:Y:S01]  /*61c0*/  SHF.R.S32.HI R102, RZ, 0x1f, R18 ;  /* 0x0000001fff667819 */ /* 0x000fe20000011412 */
        /* <DEDUP_REMOVED lines=13> */
[----:B---34-:R-:W-:Y:S02]  /*62a0*/  @!P0 SEL R21, R19, R18, !P1 ;  /* 0x0000001213158207 */ /* 0x018fe40004800000 */
        /* <DEDUP_REMOVED lines=79> */
.L_x_1534:
[----:B------:R-:W-:Y:S05]  /*67a0*/  BSYNC.RECONVERGENT B0 ;  /* 0x0000000000007941 */ /* 0x000fea0003800200 */
.L_x_1533:
        /* <DEDUP_REMOVED lines=9> */
[----:B---34-:R-:W-:Y:S02]  /*6840*/  @!P0 SEL R21, R19, R18, !P1 ;  /* 0x0000001213158207 */ /* 0x018fe40004800000 */
        /* <DEDUP_REMOVED lines=83> */
.L_x_1536:
[----:B------:R-:W-:Y:S05]  /*6d80*/  BSYNC.RECONVERGENT B0 ;  /* 0x0000000000007941 */ /* 0x000fea0003800200 */
.L_x_1535:
        /* <DEDUP_REMOVED lines=92> */
.L_x_1532:
[----:B------:R-:W-:Y:S05]  /*7350*/  BSYNC.RECONVERGENT B1 ;  /* 0x0000000000017941 */ /* 0x000fea0003800200 */
.L_x_1531:
[----:B------:R-:W-:Y:S04]  /*7360*/  BSSY.RECONVERGENT B1, `(.L_x_1537) ;  /* 0x000011f000017945 */ /* 0x000fe80003800200 */
[----:B------:R-:W-:Y:S05]  /*7370*/  @!P5 BRA `(.L_x_1538) ;  /* 0x000000100074d947 */ /* 0x000fea0003800000 */
[----:B---34-:R-:W-:Y:S01]  /*7380*/  LEA R24, P1, R91, R12, 0x1 ;  /* 0x0000000c5b187211 */ /* 0x018fe200078208ff */
        /* <DEDUP_REMOVED lines=21> */
[----:B------:R-:W4:Y:S01]  /*74e0*/  @!P0 LDG.E.128 R20, desc[UR6][R22.64] ;  /* 0x0000000616148981 */ /* 0x000f22000c1e1d00 */
[C---:B------:R-:W-:Y:S02]  /*74f0*/  @!P0 IADD3.X R121, PT, PT, R116.reuse, R77, RZ, P1, !PT ;  /* 0x0000004d74798210 */ /* 0x040fe40000ffe4ff */
[----:B------:R-:W-:Y:S04]  /*7500*/  @!P0 IADD3 R38, P1, PT, R119, R78, RZ ;  /* 0x0000004e77268210 */ /* 0x000fe80007f3e0ff */
[----:B------:R-:W-:Y:S01]  /*7510*/  @!P0 IADD3.X R39, PT, PT, R116, R79, RZ, P1, !PT ;  /* 0x0000004f74278210 */ /* 0x000fe20000ffe4ff */
[----:B------:R-:W5:Y:S01]  /*7520*/  @!P0 LDG.E.128 R112, desc[UR6][R120.64] ;  /* 0x0000000678708981 */ /* 0x000f62000c1e1d00 */
[----:B------:R-:W-:Y:S07]  /*7530*/  ISETP.GE.U32.OR P1, PT, R14, R19, P0 ;  /* 0x000000130e00720c */ /* 0x000fee0000726470 */
[----:B-12---:R3:W2:Y:S01]  /*7540*/  @!P0 LDG.E.128 R52, desc[UR6][R38.64] ;  /* 0x0000000626348981 */ /* 0x0066a2000c1e1d00 */
[--C-:B----4-:R-:W-:Y:S01]  /*7550*/  @!P0 HADD2.F32 R33, -RZ, R20.reuse.H0_H0 ;  /* 0x20000014ff218230 */ /* 0x110fe20000004100 */
[----:B---3--:R-:W-:Y:S01]  /*7560*/  @!P0 MOV R38, R56 ;  /* 0x0000003800268202 */ /* 0x008fe20000000f00 */
[----:B------:R-:W-:Y:S01]  /*7570*/  @!P0 HADD2.F32 R31, -RZ, R20.H1_H1 ;  /* 0x30000014ff1f8230 */ /* 0x000fe20000004100 */
[----:B------:R-:W-:Y:S01]  /*7580*/  @!P0 MOV R49, R57 ;  /* 0x0000003900318202 */ /* 0x000fe20000000f00 */
[----:B------:R-:W-:Y:S02]  /*7590*/  @!P0 HADD2.F32 R30, -RZ, R21.H0_H0 ;  /* 0x20000015ff1e8230 */ /* 0x000fe40000004100 */
[----:B------:R-:W-:Y:S02]  /*75a0*/  @!P0 HADD2.F32 R39, -RZ, R38.H0_H0 ;  /* 0x20000026ff278230 */ /* 0x000fe40000004100 */
[--C-:B-----5:R-:W-:Y:S02]  /*75b0*/  @!P0 HADD2.F32 R36, -RZ, R112.reuse.H0_H0 ;  /* 0x20000070ff248230 */ /* 0x120fe40000004100 */
        /* <DEDUP_REMOVED lines=62> */
.L_x_1540:
[----:B------:R-:W-:Y:S05]  /*79a0*/  BSYNC.RECONVERGENT B0 ;  /* 0x0000000000007941 */ /* 0x000fea0003800200 */
.L_x_1539:
        /* <DEDUP_REMOVED lines=93> */
.L_x_1542:
[----:B------:R-:W-:Y:S05]  /*7f80*/  BSYNC.RECONVERGENT B0 ;  /* 0x0000000000007941 */ /* 0x000fea0003800200 */
.L_x_1541:
[----:B------:R-:W-:Y:S11]  /*7f90*/  ISETP.GE.AND P0, PT, R9, R117, PT ;  /* 0x000000750900720c */ /* 0x000ff60003f06270 */
[----:B------:R-:W-:Y:S02]  /*7fa0*/  @!UPT UIADD3 URZ, UPT, UPT, URZ, URZ, URZ ;  /* 0x000000fffffff290 */ /* 0x000fe4000fffe0ff */
[----:B------:R-:W-:Y:S05]  /*7fb0*/  @P0 BRA `(.L_x_1538) ;  /* 0x0000000400640947 */ /* 0x000fea0003800000 */
[C---:B------:R-:W-:Y:S01]  /*7fc0*/  ISETP.GE.AND P0, PT, R9.reuse, R11, PT ;  /* 0x0000000b0900720c */ /* 0x040fe20003f06270 */
[----:B-12---:R-:W2:Y:S11]  /*7fd0*/  LDG.E.128 R52, desc[UR6][R24.64+0x100] ;  /* 0x0001000618347981 */ /* 0x006eb6000c1e1d00 */
[----:B------:R-:W-:Y:S01]  /*7fe0*/  @!UPT UIADD3 URZ, UPT, UPT, URZ, URZ, URZ ;  /* 0x000000fffffff290 */ /* 0x000fe2000fffe0ff */
[----:B------:R-:W-:Y:S04]  /*7ff0*/  @!P0 ISETP.GE.U32.AND P1, PT, R9, R19, PT ;  /* 0x000000130900820c */ /* 0x000fe80003f26070 */
[----:B---34-:R-:W-:Y:S02]  /*8000*/  @!P0 SEL R56, R18, RZ, P1 ;  /* 0x000000ff12388207 */ /* 0x018fe40000800000 */
        /* <DEDUP_REMOVED lines=84> */
.L_x_1538:
[----:B------:R-:W-:Y:S05]  /*8550*/  BSYNC.RECONVERGENT B1 ;  /* 0x0000000000017941 */ /* 0x000fea0003800200 */
.L_x_1537:
[----:B------:R-:W-:Y:S04]  /*8560*/  BSSY.RECONVERGENT B1, `(.L_x_1543) ;  /* 0x0000120000017945 */ /* 0x000fe80003800200 */
[----:B------:R-:W-:Y:S05]  /*8570*/  @!P4 BRA `(.L_x_1544) ;  /* 0x000000100078c947 */ /* 0x000fea0003800000 */
[----:B------:R-:W5:Y:S01]  /*8580*/  LDC R117, c[0x0][0x440] ;  /* 0x00011000ff757b82 */ /* 0x000f620000000800 */
[----:B------:R-:W-:Y:S07]  /*8590*/  BSSY.RECONVERGENT B0, `(.L_x_1545) ;  /* 0x0000062000007945 */ /* 0x000fee0003800200 */
[----:B---34-:R-:W3:Y:S08]  /*85a0*/  LDC.64 R4, c[0x0][0x4a8] ;  /* 0x00012a00ff047b82 */ /* 0x018ef00000000a00 */
        /* <DEDUP_REMOVED lines=26> */
[----:B--2---:R3:W2:Y:S01]  /*8750*/  @!P0 LDG.E.128 R52, desc[UR6][R38.64] ;  /* 0x0000000626348981 */ /* 0x0046a2000c1e1d00 */
        /* <DEDUP_REMOVED lines=69> */
.L_x_1546:
[----:B------:R-:W-:Y:S05]  /*8bb0*/  BSYNC.RECONVERGENT B0 ;  /* 0x0000000000007941 */ /* 0x000fea0003800200 */
.L_x_1545:
        /* <DEDUP_REMOVED lines=93> */
.L_x_1548:
[----:B------:R-:W-:Y:S05]  /*9190*/  BSYNC.RECONVERGENT B0 ;  /* 0x0000000000007941 */ /* 0x000fea0003800200 */
.L_x_1547:
[----:B------:R-:W-:Y:S11]  /*91a0*/  ISETP.GE.AND P0, PT, R9, R117, PT ;  /* 0x000000750900720c */ /* 0x000ff60003f06270 */
[----:B------:R-:W-:Y:S02]  /*91b0*/  @!UPT UIADD3 URZ, UPT, UPT, URZ, URZ, URZ ;  /* 0x000000fffffff290 */ /* 0x000fe4000fffe0ff */
[----:B------:R-:W-:Y:S05]  /*91c0*/  @P0 BRA `(.L_x_1544) ;  /* 0x0000000400640947 */ /* 0x000fea0003800000 */
[C---:B------:R-:W-:Y:S01]  /*91d0*/  ISETP.GE.AND P0, PT, R9.reuse, R11, PT ;  /* 0x0000000b0900720c */ /* 0x040fe20003f06270 */
[----:B--2---:R-:W2:Y:S11]  /*91e0*/  LDG.E.128 R52, desc[UR6][R24.64+0x100] ;  /* 0x0001000618347981 */ /* 0x004eb6000c1e1d00 */
        /* <DEDUP_REMOVED lines=87> */
.L_x_1544:
[----:B------:R-:W-:Y:S05]  /*9760*/  BSYNC.RECONVERGENT B1 ;  /* 0x0000000000017941 */ /* 0x000fea0003800200 */
.L_x_1543:
[----:B------:R-:W-:Y:S04]  /*9770*/  BSSY.RECONVERGENT B1, `(.L_x_1549) ;  /* 0x0000120000017945 */ /* 0x000fe80003800200 */
[----:B------:R-:W-:Y:S05]  /*9780*/  @!P3 BRA `(.L_x_1550) ;  /* 0x000000100078b947 */ /* 0x000fea0003800000 */
[----:B------:R-:W5:Y:S01]  /*9790*/  LDC R117, c[0x0][0x440] ;  /* 0x00011000ff757b82 */ /* 0x000f620000000800 */
[----:B------:R-:W-:Y:S07]  /*97a0*/  BSSY.RECONVERGENT B0, `(.L_x_1551) ;  /* 0x0000065000007945 */ /* 0x000fee0003800200 */
[----:B------:R-:W1:Y:S08]  /*97b0*/  LDC.64 R2, c[0x0][0x3b8] ;  /* 0x0000ee00ff027b82 */ /* 0x000e700000000a00 */
[----:B---34-:R-:W3:Y:S01]  /*97c0*/  LDC.64 R4, c[0x0][0x4a8] ;  /* 0x00012a00ff047b82 */ /* 0x018ee20000000a00 */
        /* <DEDUP_REMOVED lines=98> */
.L_x_1552:
[----:B------:R-:W-:Y:S05]  /*9df0*/  BSYNC.RECONVERGENT B0 ;  /* 0x0000000000007941 */ /* 0x000fea0003800200 */
.L_x_1551:
        /* <DEDUP_REMOVED lines=92> */
.L_x_1554:
[----:B------:R-:W-:Y:S05]  /*a3c0*/  BSYNC.RECONVERGENT B0 ;  /* 0x0000000000007941 */ /* 0x000fea0003800200 */
.L_x_1553:
[----:B------:R-:W-:Y:S05]  /*a3d0*/  @P3 BRA `(.L_x_1550) ;  /* 0x0000000400643947 */ /* 0x000fea0003800000 */
[C---:B------:R-:W-:Y:S01]  /*a3e0*/  ISETP.GE.AND P0, PT, R9.reuse, R11, PT ;  /* 0x0000000b0900720c */ /* 0x040fe20003f06270 */
[----:B------:R-:W4:Y:S11]  /*a3f0*/  LDG.E.128 R44, desc[UR6][R24.64+0x100] ;  /* 0x00010006182c7981 */ /* 0x000f36000c1e1d00 */
[----:B------:R-:W-:Y:S01]  /*a400*/  @!UPT UIADD3 URZ, UPT, UPT, URZ, URZ, URZ ;  /* 0x000000fffffff290 */ /* 0x000fe2000fffe0ff */
[----:B------:R-:W-:Y:S04]  /*a410*/  @!P0 ISETP.GE.U32.AND P1, PT, R9, R19, PT ;  /* 0x000000130900820c */ /* 0x000fe80003f26070 */
[----:B--2---:R-:W-:Y:S02]  /*a420*/  @!P0 SEL R53, R18, RZ, P1 ;  /* 0x000000ff12358207 */ /* 0x004fe40000800000 */
        /* <DEDUP_REMOVED lines=14> */
[----:B------:R4:W5:Y:S01]  /*a510*/  @!P0 LDG.E.128 R40, desc[UR6][R34.64+0x100] ;  /* 0x0001000622288981 */ /* 0x000962000c1e1d00 */
[--C-:B--2---:R-:W-:Y:S01]  /*a520*/  @!P0 HADD2.F32 R29, -RZ, R20.reuse.H0_H0 ;  /* 0x20000014ff1d8230 */ /* 0x104fe20000004100 */
[----:B----4-:R-:W-:Y:S01]  /*a530*/  @!P0 MOV R34, R44 ;  /* 0x0000002c00228202 */ /* 0x010fe20000000f00 */
        /* <DEDUP_REMOVED lines=67> */
.L_x_1550:
[----:B------:R-:W-:Y:S05]  /*a970*/  BSYNC.RECONVERGENT B1 ;  /* 0x0000000000017941 */ /* 0x000fea0003800200 */
.L_x_1549:
[----:B------:R-:W5:Y:S08]  /*a980*/  LDC R3, c[0x0][0x450] ;  /* 0x00011400ff037b82 */ /* 0x000f700000000800 */
[----:B------:R-:W1:Y:S01]  /*a990*/  LDC R11, c[0x0][0x450] ;  /* 0x00011400ff0b7b82 */ /* 0x000e620000000800 */
[----:B-----5:R-:W-:Y:S05]  /*a9a0*/  IMAD.U32 R3, R3, -0x20, RZ ;  /* 0xffffffe003037824 */ /* 0x020fea00078e00ff */
[C---:B------:R-:W-:Y:S02]  /*a9b0*/  LEA R78, P1, R3.reuse, R78, 0x1 ;  /* 0x0000004e034e7211 */ /* 0x040fe400078208ff */
[C---:B------:R-:W-:Y:S02]  /*a9c0*/  LEA R76, P0, R3.reuse, R76, 0x1 ;  /* 0x0000004c034c7211 */ /* 0x040fe400078008ff */
[C---:B------:R-:W-:Y:S02]  /*a9d0*/  LEA.HI.X.SX32 R79, R3.reuse, R79, 0x1, P1 ;  /* 0x0000004f034f7211 */ /* 0x040fe400008f0eff */
[----:B-1----:R-:W-:Y:S09]  /*a9e0*/  LEA.HI.X.SX32 R77, R3, R77, 0x1, P0 ;  /* 0x0000004d034d7211 */ /* 0x002ff200000f0eff */
.L_x_1505:
[----:B------:R-:W-:Y:S05]  /*a9f0*/  BSYNC.RECONVERGENT B2 ;  /* 0x0000000000027941 */ /* 0x000fea0003800200 */
.L_x_1497:
        /* <DEDUP_REMOVED lines=91> */
.L_x_1555:
[----:B------:R-:W-:Y:S02]  /*afb0*/  IADD3 R74, P1, PT, R74, R81, RZ ;  /* 0x000000514a4a7210 */ /* 0x000fe40007f3e0ff */
[----:B------:R-:W-:Y:S03]  /*afc0*/  IADD3 R12, P0, PT, R12, R85, RZ ;  /* 0x000000550c0c7210 */ /* 0x000fe60007f1e0ff */
[----:B------:R-:W-:Y:S02]  /*afd0*/  IMAD.X R75, R75, 0x1, R66, P1 ;  /* 0x000000014b4b7824 */ /* 0x000fe400008e0642 */
[----:B------:R-:W-:Y:S01]  /*afe0*/  IMAD.X R13, R13, 0x1, R83, P0 ;  /* 0x000000010d0d7824 */ /* 0x000fe200000e0653 */
[----:B------:R-:W-:Y:S07]  /*aff0*/  @P2 BRA `(.L_x_1556) ;  /* 0xffffff7c00182947 */ /* 0x000fee000383ffff */
.L_x_1488:
        /* <DEDUP_REMOVED lines=42> */
.L_x_1561:
[----:B------:R2:W-:Y:S02]  /*b2a0*/  STS.128 [R2+0x4000], RZ ;  /* 0x004000ff02007388 */ /* 0x0005e40000000c00 */
.L_x_1560:
[----:B------:R-:W-:Y:S05]  /*b2b0*/  BSYNC.RECONVERGENT B0 ;  /* 0x0000000000007941 */ /* 0x000fea0003800200 */
.L_x_1559:
        /* <DEDUP_REMOVED lines=26> */
.L_x_1564:
[----:B------:R1:W-:Y:S02]  /*b460*/  STS.128 [R2+0x4800], RZ ;  /* 0x004800ff02007388 */ /* 0x0003e40000000c00 */
.L_x_1563:
[----:B------:R-:W-:Y:S05]  /*b470*/  BSYNC.RECONVERGENT B0 ;  /* 0x0000000000007941 */ /* 0x000fea0003800200 */
.L_x_1562:
        /* <DEDUP_REMOVED lines=26> */
.L_x_1567:
[----:B------:R4:W-:Y:S02]  /*b620*/  STS.128 [R2+0x5000], RZ ;  /* 0x005000ff02007388 */ /* 0x0009e40000000c00 */
.L_x_1566:
[----:B------:R-:W-:Y:S05]  /*b630*/  BSYNC.RECONVERGENT B0 ;  /* 0x0000000000007941 */ /* 0x000fea0003800200 */
.L_x_1565:
        /* <DEDUP_REMOVED lines=26> */
.L_x_1569:
[----:B------:R3:W-:Y:S01]  /*b7e0*/  STS.128 [R2+0x5800], RZ ;  /* 0x005800ff02007388 */ /* 0x0007e20000000c00 */
[----:B------:R-:W-:Y:S05]  /*b7f0*/  BRA `(.L_x_1568) ;  /* 0x0000006c00847947 */ /* 0x000fea0003800000 */
.L_x_1558:
        /* <DEDUP_REMOVED lines=81> */
.L_x_1576:
[----:B------:R-:W-:Y:S05]  /*bd10*/  BSYNC.RECONVERGENT B0 ;  /* 0x0000000000007941 */ /* 0x000fea0003800200 */
.L_x_1575:
[----:B-----5:R-:W-:Y:S01]  /*bd20*/  IMAD.MOV.U32 R6, RZ, RZ, R18 ;  /* 0x000000ffff067224 */ /* 0x020fe200078e0012 */
[----:B------:R-:W-:Y:S01]  /*bd30*/  MOV R4, R16 ;  /* 0x0000001000047202 */ /* 0x000fe20000000f00 */
[----:B------:R-:W-:Y:S01]  /*bd40*/  IMAD.MOV.U32 R7, RZ, RZ, R19 ;  /* 0x000000ffff077224 */ /* 0x000fe200078e0013 */
[----:B------:R-:W-:Y:S02]  /*bd50*/  MOV R5, R17 ;  /* 0x0000001100057202 */ /* 0x000fe40000000f00 */
.L_x_1574:
[----:B------:R-:W-:Y:S05]  /*bd60*/  BSYNC.RECONVERGENT B1 ;  /* 0x0000000000017941 */ /* 0x000fea0003800200 */
.L_x_1573:
        /* <DEDUP_REMOVED lines=49> */
.L_x_1580:
[----:B------:R-:W-:Y:S05]  /*c080*/  BSYNC.RECONVERGENT B0 ;  /* 0x0000000000007941 */ /* 0x000fea0003800200 */
.L_x_1579:
[----:B-----5:R4:W-:Y:S02]  /*c090*/  STS.128 [R2+0x2000], R16 ;  /* 0x0020001002007388 */ /* 0x0209e40000000c00 */
.L_x_1578:
[----:B------:R-:W-:Y:S05]  /*c0a0*/  BSYNC.RECONVERGENT B1 ;  /* 0x0000000000017941 */ /* 0x000fea0003800200 */
.L_x_1577:
        /* <DEDUP_REMOVED lines=47> */
.L_x_1582:
[----:B------:R-:W-:Y:S05]  /*c3a0*/  BSYNC.RECONVERGENT B0 ;  /* 0x0000000000007941 */ /* 0x000fea0003800200 */
.L_x_1581:
[----:B-----5:R1:W-:Y:S02]  /*c3b0*/  STS.128 [R2+0x4000], R16 ;  /* 0x0040001002007388 */ /* 0x0203e40000000c00 */
.L_x_1572:
[----:B------:R-:W-:Y:S05]  /*c3c0*/  BSYNC.RECONVERGENT B2 ;  /* 0x0000000000027941 */ /* 0x000fea0003800200 */
.L_x_1571:
        /* <DEDUP_REMOVED lines=54> */
.L_x_1588:
[----:B------:R-:W-:Y:S05]  /*c730*/  BSYNC.RECONVERGENT B0 ;  /* 0x0000000000007941 */ /* 0x000fea0003800200 */
.L_x_1587:
[----:B-----5:R4:W-:Y:S02]  /*c740*/  STS.128 [R2+0x800], R16 ;  /* 0x0008001002007388 */ /* 0x0209e40000000c00 */
.L_x_1586:
[----:B------:R-:W-:Y:S05]  /*c750*/  BSYNC.RECONVERGENT B1 ;  /* 0x0000000000017941 */ /* 0x000fea0003800200 */
.L_x_1585:
        /* <DEDUP_REMOVED lines=47> */
.L_x_1592:
[----:B------:R-:W-:Y:S05]  /*ca50*/  BSYNC.RECONVERGENT B0 ;  /* 0x0000000000007941 */ /* 0x000fea0003800200 */
.L_x_1591:
[----:B-----5:R4:W-:Y:S02]  /*ca60*/  STS.128 [R2+0x2800], R16 ;  /* 0x0028001002007388 */ /* 0x0209e40000000c00 */
.L_x_1590:
[----:B------:R-:W-:Y:S05]  /*ca70*/  BSYNC.RECONVERGENT B1 ;  /* 0x0000000000017941 */ /* 0x000fea0003800200 */
.L_x_1589:
        /* <DEDUP_REMOVED lines=46> */
.L_x_1594:
[----:B------:R-:W-:Y:S05]  /*cd60*/  BSYNC.RECONVERGENT B0 ;  /* 0x0000000000007941 */ /* 0x000fea0003800200 */
.L_x_1593:
[----:B-----5:R4:W-:Y:S02]  /*cd70*/  STS.128 [R2+0x4800], R16 ;  /* 0x0048001002007388 */ /* 0x0209e40000000c00 */
.L_x_1584:
[----:B------:R-:W-:Y:S05]  /*cd80*/  BSYNC.RECONVERGENT B2 ;  /* 0x0000000000027941 */ /* 0x000fea0003800200 */
.L_x_1583:
        /* <DEDUP_REMOVED lines=54> */
.L_x_1600:
[----:B------:R-:W-:Y:S05]  /*d0f0*/  BSYNC.RECONVERGENT B0 ;  /* 0x0000000000007941 */ /* 0x000fea0003800200 */
.L_x_1599:
[----:B-----5:R1:W-:Y:S02]  /*d100*/  STS.128 [R2+0x1000], R16 ;  /* 0x0010001002007388 */ /* 0x0203e40000000c00 */
.L_x_1598:
[----:B------:R-:W-:Y:S05]  /*d110*/  BSYNC.RECONVERGENT B1 ;  /* 0x0000000000017941 */ /* 0x000fea0003800200 */
.L_x_1597:
        /* <DEDUP_REMOVED lines=47> */
.L_x_1604:
[----:B------:R-:W-:Y:S05]  /*d410*/  BSYNC.RECONVERGENT B0 ;  /* 0x0000000000007941 */ /* 0x000fea0003800200 */
.L_x_1603:
[----:B-----5:R4:W-:Y:S02]  /*d420*/  STS.128 [R2+0x3000], R16 ;  /* 0x0030001002007388 */ /* 0x0209e40000000c00 */
.L_x_1602:
[----:B------:R-:W-:Y:S05]  /*d430*/  BSYNC.RECONVERGENT B1 ;  /* 0x0000000000017941 */ /* 0x000fea0003800200 */
.L_x_1601:
        /* <DEDUP_REMOVED lines=46> */
.L_x_1606:
[----:B------:R-:W-:Y:S05]  /*d720*/  BSYNC.RECONVERGENT B0 ;  /* 0x0000000000007941 */ /* 0x000fea0003800200 */
.L_x_1605:
[----:B-----5:R4:W-:Y:S02]  /*d730*/  STS.128 [R2+0x5000], R16 ;  /* 0x0050001002007388 */ /* 0x0209e40000000c00 */
.L_x_1596:
[----:B------:R-:W-:Y:S05]  /*d740*/  BSYNC.RECONVERGENT B2 ;  /* 0x0000000000027941 */ /* 0x000fea0003800200 */
.L_x_1595:
[----:B------:R-:W-:-:S04]  /*d750*/  IADD3 R34, PT, PT, R106, 0x30, RZ ;  /* 0x000000306a227810 */ /* 0x000fc80007ffe0ff */
[----:B------:R-:W-:-:S13]  /*d760*/  ISETP.GE.AND P0, PT, R34, R11, PT ;  /* 0x0000000b2200720c */ /* 0x000fda0003f06270 */
[----:B------:R-:W-:Y:S05]  /*d770*/  @P0 BRA `(.L_x_1568) ;  /* 0x0000004c00a40947 */ /* 0x000fea0003800000 */
[----:B------:R-:W5:Y:S01]  /*d780*/  LDC R11, c[0x0][0x440] ;  /* 0x00011000ff0b7b82 */ /* 0x000f620000000800 */
[----:B-1-34-:R-:W-:Y:S01]  /*d790*/  IMAD.WIDE.U32 R28, R12, 0x60, R28 ;  /* 0x000000600c1c7825 */ /* 0x01afe200078e001c */
[----:B------:R-:W-:Y:S03]  /*d7a0*/  BSSY.RECONVERGENT B1, `(.L_x_1607) ;  /* 0x0000034000017945 */ /* 0x000fe60003800200 */
[----:B------:R-:W-:Y:S01]  /*d7b0*/  IMAD R13, R13, 0x60, RZ ;  /* 0x000000600d0d7824 */ /* 0x000fe200078e02ff */
[----:B------:R-:W-:-:S04]  /*d7c0*/  MOV R12, R28 ;  /* 0x0000001c000c7202 */ /* 0x000fc80000000f00 */
[----:B------:R-:W-:Y:S02]  /*d7d0*/  IADD3 R13, PT, PT, R13, R29, RZ ;  /* 0x0000001d0d0d7210 */ /* 0x000fe40007ffe0ff */
[----:B-----5:R-:W-:-:S13]  /*d7e0*/  ISETP.GE.AND P0, PT, R14, R11, PT ;  /* 0x0000000b0e00720c */ /* 0x020fda0003f06270 */
        /* <DEDUP_REMOVED lines=45> */
.L_x_1610:
[----:B------:R-:W-:Y:S05]  /*dac0*/  BSYNC.RECONVERGENT B0 ;  /* 0x0000000000007941 */ /* 0x000fea0003800200 */
.L_x_1609:
[----:B-----5:R4:W-:Y:S02]  /*dad0*/  STS.128 [R2+0x1800], R16 ;  /* 0x0018001002007388 */ /* 0x0209e40000000c00 */
.L_x_1608:
[----:B------:R-:W-:Y:S05]  /*dae0*/  BSYNC.RECONVERGENT B1 ;  /* 0x0000000000017941 */ /* 0x000fea0003800200 */
.L_x_1607:
        /* <DEDUP_REMOVED lines=47> */
.L_x_1614:
[----:B------:R-:W-:Y:S05]  /*dde0*/  BSYNC.RECONVERGENT B0 ;  /* 0x0000000000007941 */ /* 0x000fea0003800200 */
.L_x_1613:
[----:B-----5:R1:W-:Y:S02]  /*ddf0*/  STS.128 [R2+0x3800], R16 ;  /* 0x0038001002007388 */ /* 0x0203e40000000c00 */
.L_x_1612:
[----:B------:R-:W-:Y:S05]  /*de00*/  BSYNC.RECONVERGENT B1 ;  /* 0x0000000000017941 */ /* 0x000fea0003800200 */
.L_x_1611:
        /* <DEDUP_REMOVED lines=9> */
[----:B-----5:R-:W-:Y:S02]  /*dea0*/  HADD2.F32 R24, -RZ, R17.H1_H1 ;  /* 0x30000011ff187230 */ /* 0x020fe40000004100 */
[----:B-1-3--:R-:W-:Y:S02]  /*deb0*/  HADD2.F32 R13, -RZ, R19.H1_H1 ;  /* 0x30000013ff0d7230 */ /* 0x00afe40000004100 */
[----:B------:R-:W-:Y:S02]  /*dec0*/  HADD2.F32 R12, -RZ, R17.H0_H0 ;  /* 0x20000011ff0c7230 */ /* 0x000fe40000004100 */
        /* <DEDUP_REMOVED lines=35> */
.L_x_1616:
[----:B------:R-:W-:Y:S05]  /*e100*/  BSYNC.RECONVERGENT B0 ;  /* 0x0000000000007941 */ /* 0x000fea0003800200 */
.L_x_1615:
[----:B-----5:R4:W-:Y:S01]  /*e110*/  STS.128 [R2+0x5800], R16 ;  /* 0x0058001002007388 */ /* 0x0209e20000000c00 */
[----:B------:R-:W-:Y:S05]  /*e120*/  BRA `(.L_x_1568) ;  /* 0x0000004400387947 */ /* 0x000fea0003800000 */
.L_x_1570:
        /* <DEDUP_REMOVED lines=97> */
.L_x_1622:
[----:B------:R-:W-:Y:S05]  /*e740*/  BSYNC.RECONVERGENT B0 ;  /* 0x0000000000007941 */ /* 0x000fea0003800200 */
.L_x_1621:
[----:B-----5:R-:W-:Y:S01]  /*e750*/  IMAD.MOV.U32 R6, RZ, RZ, R34 ;  /* 0x000000ffff067224 */ /* 0x020fe200078e0022 */
[----:B------:R-:W-:Y:S01]  /*e760*/  MOV R4, R32 ;  /* 0x0000002000047202 */ /* 0x000fe20000000f00 */
[----:B------:R-:W-:Y:S01]  /*e770*/  IMAD.MOV.U32 R7, RZ, RZ, R35 ;  /* 0x000000ffff077224 */ /* 0x000fe200078e0023 */
[----:B------:R-:W-:Y:S02]  /*e780*/  MOV R5, R33 ;  /* 0x0000002100057202 */ /* 0x000fe40000000f00 */
.L_x_1620:
[----:B------:R-:W-:Y:S05]  /*e790*/  BSYNC.RECONVERGENT B1 ;  /* 0x0000000000017941 */ /* 0x000fea0003800200 */
.L_x_1619:
        /* <DEDUP_REMOVED lines=87> */
.L_x_1626:
[----:B------:R-:W-:Y:S05]  /*ed10*/  BSYNC.RECONVERGENT B0 ;  /* 0x0000000000007941 */ /* 0x000fea0003800200 */
.L_x_1625:
[----:B-----5:R4:W-:Y:S02]  /*ed20*/  STS.128 [R2+0x2000], R32 ;  /* 0x0020002002007388 */ /* 0x0209e40000000c00 */
.L_x_1624:
[----:B------:R-:W-:Y:S05]  /*ed30*/  BSYNC.RECONVERGENT B1 ;  /* 0x0000000000017941 */ /* 0x000fea0003800200 */
.L_x_1623:
        /* <DEDUP_REMOVED lines=85> */
.L_x_1628:
[----:B------:R-:W-:Y:S05]  /*f290*/  BSYNC.RECONVERGENT B0 ;  /* 0x0000000000007941 */ /* 0x000fea0003800200 */
.L_x_1627:
[----:B-----5:R1:W-:Y:S02]  /*f2a0*/  STS.128 [R2+0x4000], R32 ;  /* 0x0040002002007388 */ /* 0x0203e40000000c00 */
.L_x_1618:
[----:B------:R-:W-:Y:S05]  /*f2b0*/  BSYNC.RECONVERGENT B2 ;  /* 0x0000000000027941 */ /* 0x000fea0003800200 */
.L_x_1617:
        /* <DEDUP_REMOVED lines=93> */
.L_x_1634:
[----:B------:R-:W-:Y:S05]  /*f890*/  BSYNC.RECONVERGENT B0 ;  /* 0x0000000000007941 */ /* 0x000fea0003800200 */
.L_x_1633:
[----:B-----5:R4:W-:Y:S02]  /*f8a0*/  STS.128 [R2+0x800], R32 ;  /* 0x0008002002007388 */ /* 0x0209e40000000c00 */
.L_x_1632:
[----:B------:R-:W-:Y:S05]  /*f8b0*/  BSYNC.RECONVERGENT B1 ;  /* 0x0000000000017941 */ /* 0x000fea0003800200 */
.L_x_1631:
        /* <DEDUP_REMOVED lines=86> */
.L_x_1638:
[----:B------:R-:W-:Y:S05]  /*fe20*/  BSYNC.RECONVERGENT B0 ;  /* 0x0000000000007941 */ /* 0x000fea0003800200 */
.L_x_1637:
[----:B-----5:R4:W-:Y:S02]  /*fe30*/  STS.128 [R2+0x2800], R32 ;  /* 0x0028002002007388 */ /* 0x0209e40000000c00 */
.L_x_1636:
[----:B------:R-:W-:Y:S05]  /*fe40*/  BSYNC.RECONVERGENT B1 ;  /* 0x0000000000017941 */ /* 0x000fea0003800200 */
.L_x_1635:
        /* <DEDUP_REMOVED lines=85> */
.L_x_1640:
[----:B------:R-:W-:Y:S05]  /*103a0*/  BSYNC.RECONVERGENT B0 ;  /* 0x0000000000007941 */ /* 0x000fea0003800200 */
.L_x_1639:
[----:B-----5:R4:W-:Y:S02]  /*103b0*/  STS.128 [R2+0x4800], R32 ;  /* 0x0048002002007388 */ /* 0x0209e40000000c00 */
.L_x_1630:
[----:B------:R-:W-:Y:S05]  /*103c0*/  BSYNC.RECONVERGENT B2 ;  /* 0x0000000000027941 */ /* 0x000fea0003800200 */
.L_x_1629:
        /* <DEDUP_REMOVED lines=93> */
.L_x_1646:
[----:B------:R-:W-:Y:S05]  /*109a0*/  BSYNC.RECONVERGENT B0 ;  /* 0x0000000000007941 */ /* 0x000fea0003800200 */
.L_x_1645:
[----:B-----5:R1:W-:Y:S02]  /*109b0*/  STS.128 [R2+0x1000], R36 ;  /* 0x0010002402007388 */ /* 0x0203e40000000c00 */
.L_x_1644:
[----:B------:R-:W-:Y:S05]  /*109c0*/  BSYNC.RECONVERGENT B1 ;  /* 0x0000000000017941 */ /* 0x000fea0003800200 */
.L_x_1643:
        /* <DEDUP_REMOVED lines=86> */
.L_x_1650:
[----:B------:R-:W-:Y:S05]  /*10f30*/  BSYNC.RECONVERGENT B0 ;  /* 0x0000000000007941 */ /* 0x000fea0003800200 */
.L_x_1649:
[----:B-----5:R1:W-:Y:S02]  /*10f40*/  STS.128 [R2+0x3000], R36 ;  /* 0x0030002402007388 */ /* 0x0203e40000000c00 */
.L_x_1648:
[----:B------:R-:W-:Y:S05]  /*10f50*/  BSYNC.RECONVERGENT B1 ;  /* 0x0000000000017941 */ /* 0x000fea0003800200 */
.L_x_1647:
        /* <DEDUP_REMOVED lines=85> */
.L_x_1652:
[----:B------:R-:W-:Y:S05]  /*114b0*/  BSYNC.RECONVERGENT B0 ;  /* 0x0000000000007941 */ /* 0x000fea0003800200 */
.L_x_1651:
[----:B-----5:R1:W-:Y:S02]  /*114c0*/  STS.128 [R2+0x5000], R36 ;  /* 0x0050002402007388 */ /* 0x0203e40000000c00 */
.L_x_1642:
[----:B------:R-:W-:Y:S05]  /*114d0*/  BSYNC.RECONVERGENT B2 ;  /* 0x0000000000027941 */ /* 0x000fea0003800200 */
.L_x_1641:
        /* <DEDUP_REMOVED lines=95> */
.L_x_1656:
[----:B------:R-:W-:Y:S05]  /*11ad0*/  BSYNC.RECONVERGENT B0 ;  /* 0x0000000000007941 */ /* 0x000fea0003800200 */
.L_x_1655:
[----:B-----5:R4:W-:Y:S02]  /*11ae0*/  STS.128 [R2+0x1800], R36 ;  /* 0x0018002402007388 */ /* 0x0209e40000000c00 */
.L_x_1654:
[----:B------:R-:W-:Y:S05]  /*11af0*/  BSYNC.RECONVERGENT B1 ;  /* 0x0000000000017941 */ /* 0x000fea0003800200 */
.L_x_1653:
        /* <DEDUP_REMOVED lines=87> */
.L_x_1660:
[----:B------:R-:W-:Y:S05]  /*12070*/  BSYNC.RECONVERGENT B0 ;  /* 0x0000000000007941 */ /* 0x000fea0003800200 */
.L_x_1659:
[----:B-----5:R1:W-:Y:S02]  /*12080*/  STS.128 [R2+0x3800], R36 ;  /* 0x0038002402007388 */ /* 0x0203e40000000c00 */
.L_x_1658:
[----:B------:R-:W-:Y:S05]  /*12090*/  BSYNC.RECONVERGENT B1 ;  /* 0x0000000000017941 */ /* 0x000fea0003800200 */
.L_x_1657:
        /* <DEDUP_REMOVED lines=9> */
[----:B------:R-:W-:Y:S02]  /*12130*/  SEL R3, R11, RZ, P1 ;  /* 0x000000ff0b037207 */ /* 0x000fe40000800000 */
[----:B--2---:R-:W-:Y:S02]  /*12140*/  SEL R5, R24, RZ, P1 ;  /* 0x000000ff18057207 */ /* 0x004fe40000800000 */
        /* <DEDUP_REMOVED lines=14> */
[----:B--2---:R-:W-:Y:S02]  /*12230*/  HADD2.F32 R3, -RZ, R21.H0_H0 ;  /* 0x20000015ff037230 */ /* 0x004fe40000004100 */
[----:B------:R-:W-:Y:S02]  /*12240*/  HADD2.F32 R8, -RZ, R22.H0_H0 ;  /* 0x20000016ff087230 */ /* 0x000fe40000004100 */
[----:B------:R-:W-:Y:S02]  /*12250*/  HADD2.F32 R11, -RZ, R23.H0_H0 ;  /* 0x20000017ff0b7230 */ /* 0x000fe40000004100 */
[----:B------:R-:W-:Y:S02]  /*12260*/  HADD2.F32 R0, -RZ, R20.H0_H0 ;  /* 0x20000014ff007230 */ /* 0x000fe40000004100 */
[--C-:B-1-3--:R-:W-:Y:S02]  /*12270*/  HADD2.F32 R13, -RZ, R4.reuse.H0_H0 ;  /* 0x20000004ff0d7230 */ /* 0x10afe40000004100 */
        /* <DEDUP_REMOVED lines=55> */
.L_x_1662:
[----:B------:R-:W-:Y:S05]  /*125f0*/  BSYNC.RECONVERGENT B0 ;  /* 0x0000000000007941 */ /* 0x000fea0003800200 */
.L_x_1661:
[----:B-----5:R4:W-:Y:S02]  /*12600*/  STS.128 [R2+0x5800], R36 ;  /* 0x0058002402007388 */ /* 0x0209e40000000c00 */
.L_x_1568:
[----:B------:R-:W-:Y:S05]  /*12610*/  BSYNC.RECONVERGENT B3 ;  /* 0x0000000000037941 */ /* 0x000fea0003800200 */
.L_x_1557:
[----:B------:R-:W-:Y:S01]  /*12620*/  IADD3 R3, PT, PT, -R200, R63, RZ ;  /* 0x0000003fc8037210 */ /* 0x000fe20007ffe1ff */
[----:B------:R-:W-:Y:S03]  /*12630*/  BSSY.RECONVERGENT B0, `(.L_x_1663) ;  /* 0x000001a000007945 */ /* 0x000fe60003800200 */
[----:B------:R-:W-:-:S13]  /*12640*/  ISETP.GE.AND P3, PT, R106, R3, PT ;  /* 0x000000036a00720c */ /* 0x000fda0003f66270 */
[----:B------:R-:W-:Y:S05]  /*12650*/  @P3 BRA `(.L_x_1664) ;  /* 0x00000000005c3947 */ /* 0x000fea0003800000 */
[----:B------:R-:W5:Y:S02]  /*12660*/  LDCU UR4, c[0x0][0x440] ;  /* 0x00008800ff0477ac */ /* 0x000f640008000800 */
[----:B-----5:R-:W-:Y:S02]  /*12670*/  ISETP.GE.AND P1, PT, R14, UR4, PT ;  /* 0x000000040e007c0c */ /* 0x020fe4000bf26270 */
[----:B------:R-:W-:-:S11]  /*12680*/  ISETP.GE.AND P0, PT, R10, UR4, PT ;  /* 0x000000040a007c0c */ /* 0x000fd6000bf06270 */
[----:B-123--:R-:W-:Y:S02]  /*12690*/  @!P1 IMAD.MOV.U32 R4, RZ, RZ, R196 ;  /* 0x000000ffff049224 */ /* 0x00efe400078e00c4 */
        /* <DEDUP_REMOVED lines=18> */
.L_x_1665:
[----:B------:R2:W-:Y:S02]  /*127c0*/  STS.128 [R2+0xa000], RZ ;  /* 0x00a000ff02007388 */ /* 0x0005e40000000c00 */
.L_x_1664:
[----:B------:R-:W-:Y:S05]  /*127d0*/  BSYNC.RECONVERGENT B0 ;  /* 0x0000000000007941 */ /* 0x000fea0003800200 */
.L_x_1663:
[----:B------:R-:W-:Y:S01]  /*127e0*/  ISETP.GE.AND P0, PT, R30, R3, PT ;  /* 0x000000031e00720c */ /* 0x000fe20003f06270 */
[----:B------:R-:W-:-:S12]  /*127f0*/  BSSY.RECONVERGENT B0, `(.L_x_1666) ;  /* 0x0000019000007945 */ /* 0x000fd80003800200 */
[----:B------:R-:W-:Y:S05]  /*12800*/  @P0 BRA `(.L_x_1667) ;  /* 0x00000000005c0947 */ /* 0x000fea0003800000 */
[----:B------:R-:W5:Y:S01]  /*12810*/  LDCU UR4, c[0x0][0x440] ;  /* 0x00008800ff0477ac */ /* 0x000f620008000800 */
[----:B-123--:R-:W-:-:S04]  /*12820*/  LEA R4, P2, R61, R196, 0x1 ;  /* 0x000000c43d047211 */ /* 0x00efc800078408ff */
        /* <DEDUP_REMOVED lines=20> */
.L_x_1668:
[----:B------:R2:W-:Y:S02]  /*12970*/  STS.128 [R2+0xa800], RZ ;  /* 0x00a800ff02007388 */ /* 0x0005e40000000c00 */
.L_x_1667:
[----:B------:R-:W-:Y:S05]  /*12980*/  BSYNC.RECONVERGENT B0 ;  /* 0x0000000000007941 */ /* 0x000fea0003800200 */
.L_x_1666:
[----:B------:R-:W-:Y:S01]  /*12990*/  ISETP.GE.AND P0, PT, R32, R3, PT ;  /* 0x000000032000720c */ /* 0x000fe20003f06270 */
[----:B------:R-:W-:-:S12]  /*129a0*/  BSSY.RECONVERGENT B0, `(.L_x_1669) ;  /* 0x000001a000007945 */ /* 0x000fd80003800200 */
[----:B------:R-:W-:Y:S05]  /*129b0*/  @P0 BRA `(.L_x_1670) ;  /* 0x0000000000600947 */ /* 0x000fea0003800000 */
[----:B-123--:R-:W4:Y:S01]  /*129c0*/  LDC.64 R4, c[0x0][0x3b8] ;  /* 0x0000ee00ff047b82 */ /* 0x00ef220000000a00 */
[----:B------:R-:W1:Y:S02]  /*129d0*/  LDCU UR4, c[0x0][0x440] ;  /* 0x00008800ff0477ac */ /* 0x000e640008000800 */
[----:B-1----:R-:W-:Y:S02]  /*129e0*/  ISETP.GE.AND P1, PT, R14, UR4, PT ;  /* 0x000000040e007c0c */ /* 0x002fe4000bf26270 */
[----:B------:R-:W-:Y:S02]  /*129f0*/  ISETP.GE.AND P0, PT, R10, UR4, PT ;  /* 0x000000040a007c0c */ /* 0x000fe4000bf06270 */
[----:B----4-:R-:W-:-:S04]  /*12a00*/  LEA R6, P2, R4, R196, 0x6 ;  /* 0x000000c404067211 */ /* 0x010fc800078430ff */
        /* <DEDUP_REMOVED lines=18> */
.L_x_1671:
[----:B------:R2:W-:Y:S02]  /*12b30*/  STS.128 [R2+0xb000], RZ ;  /* 0x00b000ff02007388 */ /* 0x0005e40000000c00 */
.L_x_1670:
[----:B------:R-:W-:Y:S05]  /*12b40*/  BSYNC.RECONVERGENT B0 ;  /* 0x0000000000007941 */ /* 0x000fea0003800200 */
.L_x_1669:
[----:B------:R-:W-:Y:S01]  /*12b50*/  ISETP.GE.AND P0, PT, R34, R3, PT ;  /* 0x000000032200720c */ /* 0x000fe20003f06270 */
[----:B------:R-:W-:-:S12]  /*12b60*/  BSSY.RECONVERGENT B0, `(.L_x_1672) ;  /* 0x000001b000007945 */ /* 0x000fd80003800200 */
[----:B------:R-:W-:Y:S05]  /*12b70*/  @P0 BRA `(.L_x_1673) ;  /* 0x0000000000640947 */ /* 0x000fea0003800000 */
[----:B-123--:R-:W4:Y:S01]  /*12b80*/  LDC.64 R4, c[0x0][0x3b8] ;  /* 0x0000ee00ff047b82 */ /* 0x00ef220000000a00 */
[----:B------:R-:W1:Y:S02]  /*12b90*/  LDCU UR4, c[0x0][0x440] ;  /* 0x00008800ff0477ac */ /* 0x000e640008000800 */
[----:B-1----:R-:W-:Y:S02]  /*12ba0*/  ISETP.GE.AND P1, PT, R14, UR4, PT ;  /* 0x000000040e007c0c */ /* 0x002fe4000bf26270 */
[----:B------:R-:W-:Y:S01]  /*12bb0*/  ISETP.GE.AND P0, PT, R10, UR4, PT ;  /* 0x000000040a007c0c */ /* 0x000fe2000bf06270 */
[----:B----4-:R-:W-:-:S04]  /*12bc0*/  IMAD.WIDE.U32 R6, R4, 0x60, R196 ;  /* 0x0000006004067825 */ /* 0x010fc800078e00c4 */
        /* <DEDUP_REMOVED lines=19> */
.L_x_1674:
[----:B------:R2:W-:Y:S02]  /*12d00*/  STS.128 [R2+0xb800], RZ ;  /* 0x00b800ff02007388 */ /* 0x0005e40000000c00 */
.L_x_1673:
[----:B------:R-:W-:Y:S05]  /*12d10*/  BSYNC.RECONVERGENT B0 ;  /* 0x0000000000007941 */ /* 0x000fea0003800200 */
.L_x_1672:
        /* <DEDUP_REMOVED lines=27> */
.L_x_1677:
[----:B------:R2:W-:Y:S01]  /*12ed0*/  STS.128 [R2+0x10000], RZ ;  /* 0x010000ff02007388 */ /* 0x0005e20000000c00 */
[----:B------:R-:W-:Y:S05]  /*12ee0*/  BRA `(.L_x_1678) ;  /* 0x00000000000c7947 */ /* 0x000fea0003800000 */
.L_x_1676:
[----:B------:R1:W-:Y:S04]  /*12ef0*/  STS.128 [R2+0xc000], RZ ;  /* 0x00c000ff02007388 */ /* 0x0003e80000000c00 */
[----:B------:R1:W-:Y:S04]  /*12f00*/  STS.128 [R2+0xe000], RZ ;  /* 0x00e000ff02007388 */ /* 0x0003e80000000c00 */
[----:B------:R1:W-:Y:S02]  /*12f10*/  STS.128 [R2+0x10000], RZ ;  /* 0x010000ff02007388 */ /* 0x0003e40000000c00 */
.L_x_1678:
[----:B------:R-:W-:Y:S05]  /*12f20*/  BSYNC.RECONVERGENT B0 ;  /* 0x0000000000007941 */ /* 0x000fea0003800200 */
.L_x_1675:
[----:B------:R-:W-:Y:S01]  /*12f30*/  ISETP.GE.AND P0, PT, R30, R3, PT ;  /* 0x000000031e00720c */ /* 0x000fe20003f06270 */
[----:B------:R-:W-:-:S12]  /*12f40*/  BSSY.RECONVERGENT B0, `(.L_x_1679) ;  /* 0x000001c000007945 */ /* 0x000fd80003800200 */
[----:B------:R1:W-:Y:S04]  /*12f50*/  @P0 STS.128 [R2+0xc800], RZ ;  /* 0x00c800ff02000388 */ /* 0x0003e80000000c00 */
[----:B------:R1:W-:Y:S04]  /*12f60*/  @P0 STS.128 [R2+0xe800], RZ ;  /* 0x00e800ff02000388 */ /* 0x0003e80000000c00 */
[----:B------:R1:W-:Y:S01]  /*12f70*/  @P0 STS.128 [R2+0x10800], RZ ;  /* 0x010800ff02000388 */ /* 0x0003e20000000c00 */
        /* <DEDUP_REMOVED lines=23> */
.L_x_1681:
[----:B------:R2:W-:Y:S02]  /*130f0*/  STS.128 [R2+0x10800], RZ ;  /* 0x010800ff02007388 */ /* 0x0005e40000000c00 */
.L_x_1680:
[----:B------:R-:W-:Y:S05]  /*13100*/  BSYNC.RECONVERGENT B0 ;  /* 0x0000000000007941 */ /* 0x000fea0003800200 */
.L_x_1679:
[----:B------:R-:W-:Y:S01]  /*13110*/  ISETP.GE.AND P0, PT, R32, R3, PT ;  /* 0x000000032000720c */ /* 0x000fe20003f06270 */
[----:B------:R-:W-:-:S12]  /*13120*/  BSSY.RECONVERGENT B0, `(.L_x_1682) ;  /* 0x000001d000007945 */ /* 0x000fd80003800200 */
[----:B------:R1:W-:Y:S04]  /*13130*/  @P0 STS.128 [R2+0xd000], RZ ;  /* 0x00d000ff02000388 */ /* 0x0003e80000000c00 */
[----:B------:R1:W-:Y:S04]  /*13140*/  @P0 STS.128 [R2+0xf000], RZ ;  /* 0x00f000ff02000388 */ /* 0x0003e80000000c00 */
[----:B------:R1:W-:Y:S01]  /*13150*/  @P0 STS.128 [R2+0x11000], RZ ;  /* 0x011000ff02000388 */ /* 0x0003e20000000c00 */
        /* <DEDUP_REMOVED lines=24> */
.L_x_1684:
[----:B------:R2:W-:Y:S02]  /*132e0*/  STS.128 [R2+0x11000], RZ ;  /* 0x011000ff02007388 */ /* 0x0005e40000000c00 */
.L_x_1683:
[----:B------:R-:W-:Y:S05]  /*132f0*/  BSYNC.RECONVERGENT B0 ;  /* 0x0000000000007941 */ /* 0x000fea0003800200 */
.L_x_1682:
[----:B------:R-:W-:Y:S01]  /*13300*/  ISETP.GE.AND P0, PT, R34, R3, PT ;  /* 0x000000032200720c */ /* 0x000fe20003f06270 */
[C---:B------:R-:W-:Y:S01]  /*13310*/  IMAD.SHL.U32 R8, R62.reuse, 0x40, RZ ;  /* 0x000000403e087824 */ /* 0x040fe200078e00ff */
        /* <DEDUP_REMOVED lines=12> */
[----:B-12-4-:R-:W-:-:S03]  /*133e0*/  LOP3.LUT R6, R8, R185, RZ, 0xfc, !PT ;  /* 0x000000b908067212 */ /* 0x016fc600078efcff */
[----:B------:R3:W-:Y:S01]  /*133f0*/  @P0 STS.128 [R2+0x11800], RZ ;  /* 0x011800ff02000388 */ /* 0x0007e20000000c00 */
[----:B------:R-:W-:Y:S05]  /*13400*/  @P0 BRA `(.L_x_1686) ;  /* 0x0000000000640947 */ /* 0x000fea0003800000 */
[----:B---3--:R-:W1:Y:S01]  /*13410*/  LDC.64 R4, c[0x0][0x3c0] ;  /* 0x0000f000ff047b82 */ /* 0x008e620000000a00 */
[----:B------:R-:W2:Y:S02]  /*13420*/  LDCU UR4, c[0x0][0x440] ;  /* 0x00008800ff0477ac */ /* 0x000ea40008000800 */
[----:B--2---:R-:W-:Y:S02]  /*13430*/  ISETP.GE.AND P1, PT, R92, UR4, PT ;  /* 0x000000045c007c0c */ /* 0x004fe4000bf26270 */
        /* <DEDUP_REMOVED lines=21> */
.L_x_1687:
[----:B------:R2:W-:Y:S02]  /*13590*/  STS.128 [R2+0x11800], RZ ;  /* 0x011800ff02007388 */ /* 0x0005e40000000c00 */
.L_x_1686:
[----:B------:R-:W-:Y:S05]  /*135a0*/  BSYNC.RECONVERGENT B0 ;  /* 0x0000000000007941 */ /* 0x000fea0003800200 */
.L_x_1685:
        /* <DEDUP_REMOVED lines=8> */
[----:B------:R-:W5:Y:S01]  /*13630*/  LDCU UR4, c[0x0][0x50c] ;  /* 0x0000a180ff0477ac */ /* 0x000f620008000800 */
[----:B------:R-:W-:Y:S01]  /*13640*/  LEA R99, R6, UR5, 0x1 ;  /* 0x0000000506637c11 */ /* 0x000fe2000f8e08ff */
[----:B------:R-:W0:Y:S01]  /*13650*/  LDGDEPBAR ;  /* 0x00000000000079af */ /* 0x000e220000000000 */
[----:B------:R-:W-:Y:S01]  /*13660*/  LOP3.LUT P0, RZ, R62, 0x4, RZ, 0xc0, !PT ;  /* 0x000000043eff7812 */ /* 0x000fe2000780c0ff */
[----:B------:R-:W-:Y:S01]  /*13670*/  IMAD R95, R65, 0x2, R0 ;  /* 0x00000002415f7824 */ /* 0x000fe200078e0200 */
[----:B------:R-:W-:Y:S01]  /*13680*/  SEL R0, R139, 0xffffffe0, !P1 ;  /* 0xffffffe08b007807 */ /* 0x000fe20004800000 */
[----:B------:R-:W-:Y:S01]  /*13690*/  LDSM.16.M88.4 R80, [R99] ;  /* 0x000000006350783b */ /* 0x000fe20000000200 */
[----:B---3--:R-:W-:Y:S01]  /*136a0*/  SEL R4, R138, 0xffffffc0, !P0 ;  /* 0xffffffc08a047807 */ /* 0x008fe20004000000 */
[----:B------:R-:W-:-:S02]  /*136b0*/  VIADD R93, R95, UR5 ;  /* 0x000000055f5d7c36 */ /* 0x000fc40008000000 */
[----:B------:R-:W3:Y:S01]  /*136c0*/  LDSM.16.M88.4 R48, [R95+UR5+0x6000] ;  /* 0x006000055f30783b */ /* 0x000ee20008000200 */
[--C-:B------:R-:W-:Y:S02]  /*136d0*/  IMAD.IADD R98, R99, 0x1, R0.reuse ;  /* 0x0000000163627824 */ /* 0x100fe400078e0200 */
[----:B------:R-:W-:Y:S01]  /*136e0*/  IMAD.IADD R94, R93, 0x1, R0 ;  /* 0x000000015d5e7824 */ /* 0x000fe200078e0200 */
[----:B------:R-:W2:Y:S01]  /*136f0*/  LDSM.16.M88.4 R40, [R95+UR5+0x6800] ;  /* 0x006800055f28783b */ /* 0x000ea20008000200 */
[----:B------:R-:W-:Y:S01]  /*13700*/  IMAD.IADD R97, R99, 0x1, R4 ;  /* 0x0000000163617824 */ /* 0x000fe200078e0204 */
[----:B------:R-:W-:Y:S02]  /*13710*/  IADD3 R93, PT, PT, R93, R4, RZ ;  /* 0x000000045d5d7210 */ /* 0x000fe40007ffe0ff */
[----:B------:R-:W5:Y:S01]  /*13720*/  LDSM.16.M88.4 R32, [R95+UR5+0x7000] ;  /* 0x007000055f20783b */ /* 0x000f620008000200 */
[C---:B------:R-:W-:Y:S02]  /*13730*/  IMAD.IADD R96, R0.reuse, 0x1, R97 ;  /* 0x0000000100607824 */ /* 0x040fe400078e0261 */
[----:B------:R-:W-:Y:S01]  /*13740*/  IMAD.IADD R11, R0, 0x1, R93 ;  /* 0x00000001000b7824 */ /* 0x000fe200078e025d */
[----:B------:R-:W5:Y:S04]  /*13750*/  LDSM.16.M88.4 R72, [R95+UR5+0x7800] ;  /* 0x007800055f48783b */ /* 0x000f680008000200 */
[----:B-1--4-:R-:W-:Y:S04]  /*13760*/  LDSM.16.M88.4 R12, [R98] ;  /* 0x00000000620c783b */ /* 0x012fe80000000200 */
[----:B------:R-:W1:Y:S04]  /*13770*/  LDSM.16.M88.4 R68, [R94+0x6000] ;  /* 0x006000005e44783b */ /* 0x000e680000000200 */
[----:B------:R-:W4:Y:S04]  /*13780*/  LDSM.16.M88.4 R56, [R94+0x6800] ;  /* 0x006800005e38783b */ /* 0x000f280000000200 */
[----:B------:R-:W4:Y:S04]  /*13790*/  LDSM.16.M88.4 R24, [R94+0x7000] ;  /* 0x007000005e18783b */ /* 0x000f280000000200 */
[----:B------:R-:W4:Y:S04]  /*137a0*/  LDSM.16.M88.4 R16, [R94+0x7800] ;  /* 0x007800005e10783b */ /* 0x000f280000000200 */
[----:B------:R-:W-:Y:S01]  /*137b0*/  LDSM.16.M88.4 R20, [R97] ;  /* 0x000000006114783b */ /* 0x000fe20000000200 */
[C---:B---3--:R-:W-:Y:S03]  /*137c0*/  HMMA.16816.F32 R52, R80.reuse, R48, RZ ;  /* 0x000000305034723c */ /* 0x048fe600000018ff */
[----:B------:R-:W3:Y:S04]  /*137d0*/  LDSM.16.M88.4 R4, [R93+0x6000] ;  /* 0x006000005d04783b */ /* 0x000ee80000000200 */
[----:B------:R-:W3:Y:S01]  /*137e0*/  LDSM.16.M88.4 R64, [R93+0x6800] ;  /* 0x006800005d40783b */ /* 0x000ee20000000200 */
[C---:B--2---:R-:W-:Y:S03]  /*137f0*/  HMMA.16816.F32 R44, R80.reuse, R40, RZ ;  /* 0x00000028502c723c */ /* 0x044fe600000018ff */
        /* <DEDUP_REMOVED lines=10> */
[C---:B-1----:R-:W-:Y:S08]  /*138a0*/  HMMA.16816.F32 R52, R12.reuse, R68, R52 ;  /* 0x000000440c34723c */ /* 0x042ff00000001834 */
[C---:B------:R-:W-:Y:S01]  /*138b0*/  HMMA.16816.F32 R48, R12.reuse, R70, R48 ;  /* 0x000000460c30723c */ /* 0x040fe20000001830 */
[----:B------:R-:W-:Y:S07]  /*138c0*/  LDSM.16.M88.4 R68, [R95+UR5+0x8800] ;  /* 0x008800055f44783b */ /* 0x000fee0008000200 */
[C---:B----4-:R-:W-:Y:S08]  /*138d0*/  HMMA.16816.F32 R44, R12.reuse, R56, R44 ;  /* 0x000000380c2c723c */ /* 0x050ff0000000182c */
[C---:B------:R-:W-:Y:S01]  /*138e0*/  HMMA.16816.F32 R40, R12.reuse, R58, R40 ;  /* 0x0000003a0c28723c */ /* 0x040fe20000001828 */
[----:B------:R-:W1:Y:S07]  /*138f0*/  LDSM.16.M88.4 R56, [R93+0x7000] ;  /* 0x007000005d38783b */ /* 0x000e6e0000000200 */
[C---:B------:R-:W-:Y:S08]  /*13900*/  HMMA.16816.F32 R36, R12.reuse, R24, R36 ;  /* 0x000000180c24723c */ /* 0x040ff00000001824 */
[C---:B------:R-:W-:Y:S01]  /*13910*/  HMMA.16816.F32 R32, R12.reuse, R26, R32 ;  /* 0x0000001a0c20723c */ /* 0x040fe20000001820 */
[----:B------:R-:W2:Y:S07]  /*13920*/  LDSM.16.M88.4 R24, [R93+0x7800] ;  /* 0x007800005d18783b */ /* 0x000eae0000000200 */
[C---:B------:R-:W-:Y:S08]  /*13930*/  HMMA.16816.F32 R28, R12.reuse, R16, R28 ;  /* 0x000000100c1c723c */ /* 0x040ff0000000181c */
[----:B------:R-:W-:Y:S01]  /*13940*/  HMMA.16816.F32 R80, R12, R18, R80 ;  /* 0x000000120c50723c */ /* 0x000fe20000001850 */
[----:B------:R-:W4:Y:S04]  /*13950*/  LDSM.16.M88.4 R16, [R11+0x6000] ;  /* 0x006000000b10783b */ /* 0x000f280000000200 */
[----:B------:R-:W5:Y:S03]  /*13960*/  LDSM.16.M88.4 R12, [R11+0x6800] ;  /* 0x006800000b0c783b */ /* 0x000f660000000200 */
[C---:B---3--:R-:W-:Y:S08]  /*13970*/  HMMA.16816.F32 R52, R20.reuse, R4, R52 ;  /* 0x000000041434723c */ /* 0x048ff00000001834 */
[C---:B------:R-:W-:Y:S01]  /*13980*/  HMMA.16816.F32 R48, R20.reuse, R6, R48 ;  /* 0x000000061430723c */ /* 0x040fe20000001830 */
[----:B------:R-:W3:Y:S07]  /*13990*/  LDSM.16.M88.4 R4, [R11+0x7000] ;  /* 0x007000000b04783b */ /* 0x000eee0000000200 */
[C---:B------:R-:W-:Y:S08]  /*139a0*/  HMMA.16816.F32 R44, R20.reuse, R64, R44 ;  /* 0x00000040142c723c */ /* 0x040ff0000000182c */
[C---:B------:R-:W-:Y:S01]  /*139b0*/  HMMA.16816.F32 R40, R20.reuse, R66, R40 ;  /* 0x000000421428723c */ /* 0x040fe20000001828 */
[----:B------:R-:W3:Y:S07]  /*139c0*/  LDSM.16.M88.4 R64, [R95+UR5+0x9000] ;  /* 0x009000055f40783b */ /* 0x000eee0008000200 */
[C---:B-1----:R-:W-:Y:S08]  /*139d0*/  HMMA.16816.F32 R36, R20.reuse, R56, R36 ;  /* 0x000000381424723c */ /* 0x042ff00000001824 */
[C---:B------:R-:W-:Y:S01]  /*139e0*/  HMMA.16816.F32 R32, R20.reuse, R58, R32 ;  /* 0x0000003a1420723c */ /* 0x040fe20000001820 */
[----:B------:R-:W1:Y:S07]  /*139f0*/  LDSM.16.M88.4 R56, [R95+UR5+0x9800] ;  /* 0x009800055f38783b */ /* 0x000e6e0008000200 */
[C---:B--2---:R-:W-:Y:S08]  /*13a00*/  HMMA.16816.F32 R28, R20.reuse, R24, R28 ;  /* 0x00000018141c723c */ /* 0x044ff0000000181c */
[----:B------:R-:W-:Y:S01]  /*13a10*/  HMMA.16816.F32 R80, R20, R26, R80 ;  /* 0x0000001a1450723c */ /* 0x000fe20000001850 */
[----:B------:R-:W-:Y:S04]  /*13a20*/  LDSM.16.M88.4 R24, [R98+0x2000] ;  /* 0x002000006218783b */ /* 0x000fe80000000200 */
[----:B------:R-:W-:Y:S03]  /*13a30*/  LDSM.16.M88.4 R20, [R94+0x8000] ;  /* 0x008000005e14783b */ /* 0x000fe60000000200 */
[C---:B----4-:R-:W-:Y:S08]  /*13a40*/  HMMA.16816.F32 R52, R84.reuse, R16, R52 ;  /* 0x000000105434723c */ /* 0x050ff00000001834 */
[C---:B------:R-:W-:Y:S01]  /*13a50*/  HMMA.16816.F32 R48, R84.reuse, R18, R48 ;  /* 0x000000125430723c */ /* 0x040fe20000001830 */
[----:B------:R-:W2:Y:S07]  /*13a60*/  LDSM.16.M88.4 R16, [R94+0x8800] ;  /* 0x008800005e10783b */ /* 0x000eae0000000200 */
[C---:B-----5:R-:W-:Y:S08]  /*13a70*/  HMMA.16816.F32 R44, R84.reuse, R12, R44 ;  /* 0x0000000c542c723c */ /* 0x060ff0000000182c */
[C---:B------:R-:W-:Y:S01]  /*13a80*/  HMMA.16816.F32 R40, R84.reuse, R14, R40 ;  /* 0x0000000e5428723c */ /* 0x040fe20000001828 */
[----:B------:R-:W4:Y:S07]  /*13a90*/  LDSM.16.M88.4 R12, [R94+0x9000] ;  /* 0x009000005e0c783b */ /* 0x000f2e0000000200 */
        /* <DEDUP_REMOVED lines=18> */
[C---:B--2---:R-:W-:Y:S08]  /*13bc0*/  HMMA.16816.F32 R44, R24.reuse, R16, R44 ;  /* 0x00000010182c723c */ /* 0x044ff0000000182c */
[C---:B------:R-:W-:Y:S01]  /*13bd0*/  HMMA.16816.F32 R40, R24.reuse, R18, R40 ;  /* 0x000000121828723c */ /* 0x040fe20000001828 */
[----:B------:R-:W-:Y:S07]  /*13be0*/  LDSM.16.M88.4 R16, [R96+0x2000] ;  /* 0x002000006010783b */ /* 0x000fee0000000200 */
[C---:B----4-:R-:W-:Y:S08]  /*13bf0*/  HMMA.16816.F32 R36, R24.reuse, R12, R36 ;  /* 0x0000000c1824723c */ /* 0x050ff00000001824 */
[C---:B------:R-:W-:Y:S01]  /*13c00*/  HMMA.16816.F32 R68, R24.reuse, R14, R68 ;  /* 0x0000000e1844723c */ /* 0x040fe20000001844 */
[----:B------:R-:W2:Y:S07]  /*13c10*/  LDSM.16.M88.4 R12, [R93+0x9000] ;  /* 0x009000005d0c783b */ /* 0x000eae0000000200 */
[C---:B---3--:R-:W-:Y:S08]  /*13c20*/  HMMA.16816.F32 R72, R24.reuse, R4, R72 ;  /* 0x000000041848723c */ /* 0x048ff00000001848 */
[C---:B------:R-:W-:Y:S01]  /*13c30*/  HMMA.16816.F32 R80, R24.reuse, R6, R80 ;  /* 0x000000061850723c */ /* 0x040fe20000001850 */
[----:B------:R-:W3:Y:S07]  /*13c40*/  LDSM.16.M88.4 R4, [R11+0x8000] ;  /* 0x008000000b04783b */ /* 0x000eee0000000200 */
        /* <DEDUP_REMOVED lines=10> */
[C---:B--2---:R-:W-:Y:S08]  /*13cf0*/  HMMA.16816.F32 R36, R64.reuse, R12, R36 ;  /* 0x0000000c4024723c */ /* 0x044ff00000001824 */
[----:B------:R-:W-:Y:S01]  /*13d00*/  HMMA.16816.F32 R68, R64, R14, R68 ;  /* 0x0000000e4044723c */ /* 0x000fe20000001844 */
[----:B------:R-:W-:Y:S07]  /*13d10*/  LDSM.16.M88.4 R12, [R94+0xa000] ;  /* 0x00a000005e0c783b */ /* 0x000fee0000000200 */
[C---:B---3--:R-:W-:Y:S01]  /*13d20*/  HMMA.16816.F32 R84, R16.reuse, R4, R52 ;  /* 0x000000041054723c */ /* 0x048fe20000001834 */
        /* <DEDUP_REMOVED lines=63> */
[----:B--2---:R-:W-:Y:S02]  /*14120*/  HMMA.16816.F32 R72, R32, R28, R72 ;  /* 0x0000001c2048723c */ /* 0x004fe40000001848 */
[----:B------:R-:W-:Y:S01]  /*14130*/  MUFU.TANH R24, R24 ;  /* 0x0000001800187308 */ /* 0x000fe20000002400 */
[----:B------:R-:W-:Y:S01]  /*14140*/  FMUL.FTZ R28, R40, UR4 ;  /* 0x00000004281c7c20 */ /* 0x000fe20008410000 */
[----:B-1----:R-:W1:Y:S01]  /*14150*/  LDSM.16.M88.4 R16, [R93+0xb800] ;  /* 0x00b800005d10783b */ /* 0x002e620000000200 */
[----:B------:R-:W-:Y:S01]  /*14160*/  FMUL.FTZ R40, R42, UR4 ;  /* 0x000000042a287c20 */ /* 0x000fe20008410000 */
[----:B------:R-:W-:-:S02]  /*14170*/  FMUL.FTZ R29, R41, UR4 ;  /* 0x00000004291d7c20 */ /* 0x000fc40008410000 */
[----:B------:R-:W-:Y:S02]  /*14180*/  HMMA.16816.F32 R80, R32, R30, R80 ;  /* 0x0000001e2050723c */ /* 0x000fe40000001850 */
[----:B------:R-:W2:Y:S06]  /*14190*/  MUFU.TANH R49, R49 ;  /* 0x0000003100317308 */ /* 0x000eac0000002400 */
[C---:B----4-:R-:W-:Y:S02]  /*141a0*/  HMMA.16816.F32 R36, R20.reuse, R12, R36 ;  /* 0x0000000c1424723c */ /* 0x050fe40000001824 */
[----:B------:R-:W4:Y:S06]  /*141b0*/  MUFU.TANH R44, R44 ;  /* 0x0000002c002c7308 */ /* 0x000f2c0000002400 */
[----:B------:R-:W-:Y:S01]  /*141c0*/  HMMA.16816.F32 R68, R20, R14, R68 ;  /* 0x0000000e1444723c */ /* 0x000fe20000001844 */
[----:B------:R-:W2:Y:S01]  /*141d0*/  LDSM.16.M88.4 R12, [R11+0xb800] ;  /* 0x00b800000b0c783b */ /* 0x000ea20000000200 */
[----:B------:R-:W-:Y:S01]  /*141e0*/  MUFU.TANH R26, R26 ;  /* 0x0000001a001a7308 */ /* 0x000fe20000002400 */
[----:B------:R-:W-:-:S05]  /*141f0*/  DEPBAR.LE SB0, 0x0 ;  /* 0x000080000000791a */ /* 0x000fca0000000000 */
[----:B-----5:R-:W-:Y:S01]  /*14200*/  HMMA.16816.F32 R72, R52, R4, R72 ;  /* 0x000000043448723c */ /* 0x020fe20000001848 */
[----:B------:R-:W-:Y:S01]  /*14210*/  IMAD.SHL.U32 R5, R62, 0x2, RZ ;  /* 0x000000023e057824 */ /* 0x000fe200078e00ff */
[----:B------:R-:W5:Y:S01]  /*14220*/  MUFU.TANH R45, R45 ;  /* 0x0000002d002d7308 */ /* 0x000f620000002400 */
[----:B------:R-:W-:-:S03]  /*14230*/  FMUL.FTZ R4, R43, UR4 ;  /* 0x000000042b047c20 */ /* 0x000fc60008410000 */
[----:B------:R-:W-:Y:S02]  /*14240*/  LOP3.LUT R5, R5, 0x6, RZ, 0xc0, !PT ;  /* 0x0000000605057812 */ /* 0x000fe400078ec0ff */
[----:B------:R-:W-:Y:S02]  /*14250*/  HMMA.16816.F32 R80, R52, R6, R80 ;  /* 0x000000063450723c */ /* 0x000fe40000001850 */
[----:B------:R-:W-:Y:S06]  /*14260*/  MUFU.TANH R28, R28 ;  /* 0x0000001c001c7308 */ /* 0x000fec0000002400 */
[----:B------:R-:W-:Y:S02]  /*14270*/  HMMA.16816.F32 R68, R56, R66, R68 ;  /* 0x000000423844723c */ /* 0x000fe40000001844 */
[----:B------:R-:W5:Y:S06]  /*14280*/  MUFU.TANH R40, R40 ;  /* 0x0000002800287308 */ /* 0x000f6c0000002400 */
[C---:B-1----:R-:W-:Y:S02]  /*14290*/  HMMA.16816.F32 R72, R20.reuse, R16, R72 ;  /* 0x000000101448723c */ /* 0x042fe40000001848 */
[----:B------:R-:W1:Y:S06]  /*142a0*/  MUFU.TANH R4, R4 ;  /* 0x0000000400047308 */ /* 0x000e6c0000002400 */
[----:B------:R-:W-:Y:S01]  /*142b0*/  HMMA.16816.F32 R80, R20, R18, R80 ;  /* 0x000000121450723c */ /* 0x000fe20000001850 */
[----:B------:R-:W-:Y:S01]  /*142c0*/  IMAD.IADD R20, R200, 0x1, R5 ;  /* 0x00000001c8147824 */ /* 0x000fe200078e0205 */
[----:B------:R-:W-:Y:S01]  /*142d0*/  MUFU.TANH R29, R29 ;  /* 0x0000001d001d7308 */ /* 0x000fe20000002400 */
[----:B------:R-:W-:Y:S01]  /*142e0*/  FMUL.FTZ R69, R69, UR4 ;  /* 0x0000000445457c20 */ /* 0x000fe20008410000 */
[----:B------:R-:W-:Y:S01]  /*142f0*/  FMUL.FTZ R71, R71, UR4 ;  /* 0x0000000447477c20 */ /* 0x000fe20008410000 */
[C---:B------:R-:W-:Y:S01]  /*14300*/  VIADD R6, R20.reuse, 0x1 ;  /* 0x0000000114067836 */ /* 0x040fe20000000000 */
[CC--:B------:R-:W-:Y:S01]  /*14310*/  ISETP.GE.AND P3, PT, R20.reuse, R63.reuse, PT ;  /* 0x0000003f1400720c */ /* 0x0c0fe20003f66270 */
[----:B------:R-:W-:Y:S01]  /*14320*/  VIADD R16, R20, 0x8 ;  /* 0x0000000814107836 */ /* 0x000fe20000000000 */
[C---:B------:R-:W-:Y:S01]  /*14330*/  HMMA.16816.F32 R36, R56.reuse, R64, R36 ;  /* 0x000000403824723c */ /* 0x040fe20000001824 */
[----:B------:R-:W-:Y:S01]  /*14340*/  FMUL.FTZ R68, R68, UR4 ;  /* 0x0000000444447c20 */ /* 0x000fe20008410000 */
[-C--:B------:R-:W-:Y:S01]  /*14350*/  ISETP.GE.AND P2, PT, R6, R63.reuse, PT ;  /* 0x0000003f0600720c */ /* 0x080fe20003f46270 */
[----:B------:R-:W-:Y:S01]  /*14360*/  VIADD R6, R20, 0x10 ;  /* 0x0000001014067836 */ /* 0x000fe20000000000 */
[----:B---3--:R-:W-:Y:S01]  /*14370*/  FSEL R7, R78, -INF , !P3 ;  /* 0xff8000004e077808 */ /* 0x008fe20005800000 */
[----:B------:R-:W-:Y:S01]  /*14380*/  MUFU.TANH R172, R69 ;  /* 0x0000004500ac7308 */ /* 0x000fe20000002400 */
[----:B------:R-:W-:Y:S01]  /*14390*/  FSEL R76, R76, -INF , !P3 ;  /* 0xff8000004c4c7808 */ /* 0x000fe20005800000 */
[----:B------:R-:W-:Y:S01]  /*143a0*/  FMUL.FTZ R70, R70, UR4 ;  /* 0x0000000446467c20 */ /* 0x000fe20008410000 */
[C---:B--2---:R-:W-:Y:S01]  /*143b0*/  HMMA.16816.F32 R72, R56.reuse, R12, R72 ;  /* 0x0000000c3848723c */ /* 0x044fe20000001848 */
[C---:B------:R-:W-:Y:S01]  /*143c0*/  IADD3 R12, PT, PT, R20.reuse, 0x9, RZ ;  /* 0x00000009140c7810 */ /* 0x040fe20007ffe0ff */
[----:B------:R-:W-:Y:S01]  /*143d0*/  VIADD R22, R20, 0x30 ;  /* 0x0000003014167836 */ /* 0x000fe20000000000 */
[-C--:B------:R-:W-:Y:S01]  /*143e0*/  ISETP.GE.AND P4, PT, R6, R63.reuse, PT ;  /* 0x0000003f0600720c */ /* 0x080fe20003f86270 */
[----:B------:R-:W-:Y:S01]  /*143f0*/  VIADD R6, R20, 0x11 ;  /* 0x0000001114067836 */ /* 0x000fe20000000000 */
[-C--:B------:R-:W-:Y:S01]  /*14400*/  ISETP.GE.AND P5, PT, R12, R63.reuse, PT ;  /* 0x0000003f0c00720c */ /* 0x080fe20003fa6270 */
[----:B------:R-:W-:Y:S01]  /*14410*/  VIADD R12, R20, 0x18 ;  /* 0x00000018140c7836 */ /* 0x000fe20000000000 */
[----:B------:R-:W-:Y:S01]  /*14420*/  FSEL R79, R79, -INF , !P2 ;  /* 0xff8000004f4f7808 */ /* 0x000fe20005000000 */
[----:B------:R-:W-:Y:S01]  /*14430*/  HMMA.16816.F32 R80, R56, R14, R80 ;  /* 0x0000000e3850723c */ /* 0x000fe20000001850 */
[-C--:B------:R-:W-:Y:S01]  /*14440*/  ISETP.GE.AND P3, PT, R6, R63.reuse, PT ;  /* 0x0000003f0600720c */ /* 0x080fe20003f66270 */
[----:B------:R-:W2:Y:S01]  /*14450*/  MUFU.TANH R179, R71 ;  /* 0x0000004700b37308 */ /* 0x000ea20000002400 */
[----:B------:R-:W-:Y:S01]  /*14460*/  FSEL R6, R77, -INF , !P2 ;  /* 0xff8000004d067808 */ /* 0x000fe20005000000 */
[----:B------:R-:W-:Y:S01]  /*14470*/  FMUL.FTZ R36, R36, UR4 ;  /* 0x0000000424247c20 */ /* 0x000fe20008410000 */
[-C--:B------:R-:W-:Y:S01]  /*14480*/  ISETP.GE.AND P2, PT, R12, R63.reuse, PT ;  /* 0x0000003f0c00720c */ /* 0x080fe20003f46270 */
[----:B------:R-:W-:Y:S01]  /*14490*/  VIADD R12, R20, 0x19 ;  /* 0x00000019140c7836 */ /* 0x000fe20000000000 */
[-C--:B------:R-:W-:Y:S01]  /*144a0*/  ISETP.GE.AND P6, PT, R16, R63.reuse, PT ;  /* 0x0000003f1000720c */ /* 0x080fe20003fc6270 */
[----:B------:R-:W-:Y:S01]  /*144b0*/  FMUL.FTZ R38, R38, UR4 ;  /* 0x0000000426267c20 */ /* 0x000fe20008410000 */
[----:B------:R-:W-:Y:S01]  /*144c0*/  FSEL R5, R49, -INF , !P5 ;  /* 0xff80000031057808 */ /* 0x000fe20006800000 */
[----:B------:R-:W-:Y:S01]  /*144d0*/  MUFU.TANH R182, R36 ;  /* 0x0000002400b67308 */ /* 0x000fe20000002400 */
[----:B------:R-:W-:Y:S01]  /*144e0*/  FSEL R25, R25, -INF , !P6 ;  /* 0xff80000019197808 */ /* 0x000fe20007000000 */
[----:B------:R-:W-:Y:S01]  /*144f0*/  FMUL.FTZ R37, R37, UR4 ;  /* 0x0000000425257c20 */ /* 0x000fe20008410000 */
[----:B------:R-:W-:Y:S01]  /*14500*/  FSEL R48, R48, -INF , !P6 ;  /* 0xff80000030307808 */ /* 0x000fe20007000000 */
[----:B------:R-:W-:Y:S01]  /*14510*/  FMUL.FTZ R39, R39, UR4 ;  /* 0x0000000427277c20 */ /* 0x000fe20008410000 */
[-C--:B------:R-:W-:Y:S01]  /*14520*/  ISETP.GE.AND P6, PT, R12, R63.reuse, PT ;  /* 0x0000003f0c00720c */ /* 0x080fe20003fc6270 */
[----:B------:R-:W-:Y:S01]  /*14530*/  VIADD R12, R20, 0x20 ;  /* 0x00000020140c7836 */ /* 0x000fe20000000000 */
[----:B------:R-:W-:Y:S01]  /*14540*/  FSEL R24, R24, -INF , !P5 ;  /* 0xff80000018187808 */ /* 0x000fe20006800000 */
[----:B------:R-:W3:Y:S01]  /*14550*/  MUFU.TANH R187, R38 ;  /* 0x0000002600bb7308 */ /* 0x000ee20000002400 */
[----:B----4-:R-:W-:Y:S01]  /*14560*/  FSEL R21, R44, -INF , !P4 ;  /* 0xff8000002c157808 */ /* 0x010fe20006000000 */
[----:B------:R-:W-:Y:S01]  /*14570*/  FMUL.FTZ R72, R72, UR4 ;  /* 0x0000000448487c20 */ /* 0x000fe20008410000 */
[-C--:B------:R-:W-:Y:S01]  /*14580*/  ISETP.GE.AND P5, PT, R12, R63.reuse, PT ;  /* 0x0000003f0c00720c */ /* 0x080fe20003fa6270 */
[----:B------:R-:W-:Y:S01]  /*14590*/  VIADD R12, R20, 0x21 ;  /* 0x00000021140c7836 */ /* 0x000fe20000000000 */
[----:B------:R-:W-:Y:S01]  /*145a0*/  FSEL R18, R27, -INF , !P4 ;  /* 0xff8000001b127808 */ /* 0x000fe20006000000 */
[----:B------:R-:W-:Y:S01]  /*145b0*/  FMUL.FTZ R73, R73, UR4 ;  /* 0x0000000449497c20 */ /* 0x000fe20008410000 */
[----:B-----5:R-:W-:Y:S01]  /*145c0*/  FSEL R15, R45, -INF , !P3 ;  /* 0xff8000002d0f7808 */ /* 0x020fe20005800000 */
[----:B------:R-:W-:Y:S01]  /*145d0*/  MUFU.TANH R170, R37 ;  /* 0x0000002500aa7308 */ /* 0x000fe20000002400 */
[-C--:B------:R-:W-:Y:S01]  /*145e0*/  ISETP.GE.AND P4, PT, R12, R63.reuse, PT ;  /* 0x0000003f0c00720c */ /* 0x080fe20003f86270 */
[----:B------:R-:W-:Y:S01]  /*145f0*/  FMUL.FTZ R74, R74, UR4 ;  /* 0x000000044a4a7c20 */ /* 0x000fe20008410000 */
[----:B------:R-:W-:Y:S01]  /*14600*/  IADD3 R12, PT, PT, R20, 0x28, RZ ;  /* 0x00000028140c7810 */ /* 0x000fe20007ffe0ff */
[----:B------:R-:W-:Y:S01]  /*14610*/  FMUL.FTZ R75, R75, UR4 ;  /* 0x000000044b4b7c20 */ /* 0x000fe20008410000 */
[----:B------:R-:W-:Y:S01]  /*14620*/  FSEL R16, R26, -INF , !P3 ;  /* 0xff8000001a107808 */ /* 0x000fe20005800000 */
[----:B------:R-:W-:Y:S01]  /*14630*/  FMUL.FTZ R80, R80, UR4 ;  /* 0x0000000450507c20 */ /* 0x000fe20008410000 */
[----:B------:R-:W-:Y:S01]  /*14640*/  ISETP.GE.AND P3, PT, R12, R63, PT ;  /* 0x0000003f0c00720c */ /* 0x000fe20003f66270 */
[----:B------:R-:W-:Y:S01]  /*14650*/  VIADD R12, R20, 0x29 ;  /* 0x00000029140c7836 */ /* 0x000fe20000000000 */
[----:B------:R-:W4:Y:S01]  /*14660*/  MUFU.TANH R181, R39 ;  /* 0x0000002700b57308 */ /* 0x000f220000002400 */
[----:B------:R-:W-:Y:S01]  /*14670*/  FMUL.FTZ R82, R82, UR4 ;  /* 0x0000000452527c20 */ /* 0x000fe20008410000 */
[----:B------:R-:W-:Y:S01]  /*14680*/  FMUL.FTZ R83, R83, UR4 ;  /* 0x0000000453537c20 */ /* 0x000fe20008410000 */
[----:B------:R-:W-:Y:S01]  /*14690*/  FMUL.FTZ R81, R81, UR4 ;  /* 0x0000000451517c20 */ /* 0x000fe20008410000 */
[----:B------:R-:W-:-:S02]  /*146a0*/  FSEL R13, R40, -INF , !P2 ;  /* 0xff800000280d7808 */ /* 0x000fc40005000000 */
[----:B------:R-:W-:Y:S02]  /*146b0*/  FSEL R14, R28, -INF , !P2 ;  /* 0xff8000001c0e7808 */ /* 0x000fe40005000000 */
[----:B------:R-:W5:Y:S01]  /*146c0*/  MUFU.TANH R180, R68 ;  /* 0x0000004400b47308 */ /* 0x000f620000002400 */
[----:B------:R-:W-:Y:S02]  /*146d0*/  ISETP.GE.AND P2, PT, R12, R63, PT ;  /* 0x0000003f0c00720c */ /* 0x000fe40003f46270 */
[----:B-1----:R-:W-:Y:S01]  /*146e0*/  FSEL R11, R4, -INF , !P6 ;  /* 0xff800000040b7808 */ /* 0x002fe20007000000 */
[----:B------:R-:W-:Y:S01]  /*146f0*/  VIADD R4, R20, 0x31 ;  /* 0x0000003114047836 */ /* 0x000fe20000000000 */
[----:B--2---:R-:W-:Y:S02]  /*14700*/  FSEL R179, R179, -INF , !P2 ;  /* 0xff800000b3b37808 */ /* 0x004fe40005000000 */
[----:B------:R-:W-:Y:S01]  /*14710*/  FSEL R172, R172, -INF , !P2 ;  /* 0xff800000acac7808 */ /* 0x000fe20005000000 */
[----:B------:R-:W1:Y:S01]  /*14720*/  MUFU.TANH R183, R70 ;  /* 0x0000004600b77308 */ /* 0x000e620000002400 */
[----:B------:R-:W-:-:S02]  /*14730*/  ISETP.GT.AND P2, PT, R202, R195, PT ;  /* 0x000000c3ca00720c */ /* 0x000fc40003f44270 */
[----:B---3--:R-:W-:Y:S02]  /*14740*/  FSEL R187, R187, -INF , !P5 ;  /* 0xff800000bbbb7808 */ /* 0x008fe40006800000 */
[----:B------:R-:W-:Y:S02]  /*14750*/  FSEL R182, R182, -INF , !P5 ;  /* 0xff800000b6b67808 */ /* 0x000fe40006800000 */
[----:B------:R-:W-:Y:S01]  /*14760*/  ISETP.GE.AND P5, PT, R4, R63, PT ;  /* 0x0000003f0400720c */ /* 0x000fe20003fa6270 */
[----:B------:R-:W2:Y:S01]  /*14770*/  MUFU.TANH R178, R72 ;  /* 0x0000004800b27308 */ /* 0x000ea20000002400 */
[C---:B------:R-:W-:Y:S01]  /*14780*/  VIADD R4, R20.reuse, 0x38 ;  /* 0x0000003814047836 */ /* 0x040fe20000000000 */
[----:B------:R-:W-:Y:S01]  /*14790*/  FSEL R12, R29, -INF , !P6 ;  /* 0xff8000001d0c7808 */ /* 0x000fe20007000000 */
[----:B------:R-:W-:Y:S01]  /*147a0*/  VIADD R20, R20, 0x39 ;  /* 0x0000003914147836 */ /* 0x000fe20000000000 */
[----:B----4-:R-:W-:Y:S02]  /*147b0*/  FSEL R181, R181, -INF , !P4 ;  /* 0xff800000b5b57808 */ /* 0x010fe40006000000 */
[----:B------:R-:W-:-:S02]  /*147c0*/  FSEL R170, R170, -INF , !P4 ;  /* 0xff800000aaaa7808 */ /* 0x000fc40006000000 */
[----:B------:R-:W3:Y:S01]  /*147d0*/  MUFU.TANH R176, R73 ;  /* 0x0000004900b07308 */ /* 0x000ee20000002400 */
[----:B-----5:R-:W-:Y:S02]  /*147e0*/  FSEL R180, R180, -INF , !P3 ;  /* 0xff800000b4b47808 */ /* 0x020fe40005800000 */
[----:B-1----:R-:W-:Y:S02]  /*147f0*/  FSEL R183, R183, -INF , !P3 ;  /* 0xff800000b7b77808 */ /* 0x002fe40005800000 */
[-C--:B------:R-:W-:Y:S02]  /*14800*/  ISETP.GE.AND P6, PT, R22, R63.reuse, PT ;  /* 0x0000003f1600720c */ /* 0x080fe40003fc6270 */
[-C--:B------:R-:W-:Y:S01]  /*14810*/  ISETP.GE.AND P4, PT, R4, R63.reuse, PT ;  /* 0x0000003f0400720c */ /* 0x080fe20003f86270 */
[----:B------:R-:W1:Y:S01]  /*14820*/  MUFU.TANH R171, R74 ;  /* 0x0000004a00ab7308 */ /* 0x000e620000002400 */
[----:B------:R-:W-:Y:S02]  /*14830*/  ISETP.GE.AND P3, PT, R20, R63, PT ;  /* 0x0000003f1400720c */ /* 0x000fe40003f66270 */
[----:B--2---:R-:W-:-:S05]  /*14840*/  FSEL R178, R178, -INF , !P6 ;  /* 0xff800000b2b27808 */ /* 0x004fca0007000000 */
[----:B------:R-:W2:Y:S01]  /*14850*/  MUFU.TANH R169, R75 ;  /* 0x0000004b00a97308 */ /* 0x000ea20000002400 */
[----:B---3--:R-:W-:-:S07]  /*14860*/  FSEL R176, R176, -INF , !P5 ;  /* 0xff800000b0b07808 */ /* 0x008fce0006800000 */
[----:B------:R-:W3:Y:S01]  /*14870*/  MUFU.TANH R174, R80 ;  /* 0x0000005000ae7308 */ /* 0x000ee20000002400 */
[----:B-1----:R-:W-:-:S07]  /*14880*/  FSEL R171, R171, -INF , !P6 ;  /* 0xff800000abab7808 */ /* 0x002fce0007000000 */
[----:B------:R-:W1:Y:S01]  /*14890*/  MUFU.TANH R165, R82 ;  /* 0x0000005200a57308 */ /* 0x000e620000002400 */
[----:B--2---:R-:W-:-:S07]  /*148a0*/  FSEL R169, R169, -INF , !P5 ;  /* 0xff800000a9a97808 */ /* 0x004fce0006800000 */
[----:B------:R-:W2:Y:S01]  /*148b0*/  MUFU.TANH R164, R83 ;  /* 0x0000005300a47308 */ /* 0x000ea20000002400 */
[----:B---3--:R-:W-:-:S07]  /*148c0*/  FSEL R174, R174, -INF , !P4 ;  /* 0xff800000aeae7808 */ /* 0x008fce0006000000 */
[----:B------:R-:W3:Y:S01]  /*148d0*/  MUFU.TANH R168, R81 ;  /* 0x0000005100a87308 */ /* 0x000ee20000002400 */
[----:B-1----:R-:W-:Y:S02]  /*148e0*/  FSEL R165, R165, -INF , !P4 ;  /* 0xff800000a5a57808 */ /* 0x002fe40006000000 */
[----:B--2---:R-:W-:Y:S02]  /*148f0*/  FSEL R164, R164, -INF , !P3 ;  /* 0xff800000a4a47808 */ /* 0x004fe40005800000 */
        /* <DEDUP_REMOVED lines=15> */
.L_x_1689:
        /* <DEDUP_REMOVED lines=60> */
.L_x_1690:
        /* <DEDUP_REMOVED lines=74> */
.L_x_1688:
[----:B------:R-:W-:Y:S01]  /*15250*/  FMNMX3.FTZ R9, R76, R6, R48, !PT ;  /* 0x000000064c097276 */ /* 0x000fe20007810030 */
[----:B------:R-:W2:Y:S01]  /*15260*/  LDCU UR4, c[0x0][0x45c] ;  /* 0x00008b80ff0477ac */ /* 0x000ea20008000800 */
[----:B-1----:R-:W-:Y:S02]  /*15270*/  FMNMX3.FTZ R2, R7, R79, R25, !PT ;  /* 0x0000004f07027276 */ /* 0x002fe40007810019 */
        /* <DEDUP_REMOVED lines=15> */
[----:B------:R-:W1:Y:S01]  /*15370*/  SHFL.BFLY PT, R17, R10, 0x2, 0x1f ;  /* 0x0c401f000a117f89 */ /* 0x000e6200000e0000 */
[----:B------:R-:W-:-:S02]  /*15380*/  FMNMX.FTZ R4, R164, R9, !PT ;  /* 0x00000009a4047209 */ /* 0x000fc40007810000 */
[----:B------:R-:W-:Y:S01]  /*15390*/  IADD3 R163, PT, PT, R188, 0xc040, RZ ;  /* 0x0000c040bca37810 */ /* 0x000fe20007ffe0ff */
[----:B------:R-:W-:Y:S01]  /*153a0*/  LDSM.16.MT88.4 R72, [R188+0x10000] ;  /* 0x01000000bc48783b */ /* 0x000fe20000004200 */
[----:B------:R-:W-:Y:S02]  /*153b0*/  IADD3 R167, PT, PT, R0, R188, RZ ;  /* 0x000000bc00a77210 */ /* 0x000fe40007ffe0ff */
[----:B------:R-:W-:Y:S01]  /*153c0*/  IADD3 R134, PT, PT, R134, -0x2, RZ ;  /* 0xfffffffe86867810 */ /* 0x000fe20007ffe0ff */
[----:B------:R-:W3:Y:S04]  /*153d0*/  SHFL.BFLY PT, R9, R4, 0x2, 0x1f ;  /* 0x0c401f0004097f89 */ /* 0x000ee800000e0000 */
[----:B------:R-:W-:Y:S04]  /*153e0*/  LDSM.16.MT88.4 R116, [R167+0xc000] ;  /* 0x00c00000a774783b */ /* 0x000fe80000004200 */
[----:B------:R-:W-:Y:S04]  /*153f0*/  LDSM.16.MT88.4 R80, [R167+0x10000] ;  /* 0x01000000a750783b */ /* 0x000fe80000004200 */
[----:B------:R-:W-:Y:S01]  /*15400*/  LDSM.16.MT88.4 R124, [R188+0xc000] ;  /* 0x00c00000bc7c783b */ /* 0x000fe20000004200 */
[----:B-1----:R-:W-:-:S03]  /*15410*/  FMNMX.FTZ R17, R10, R17, !PT ;  /* 0x000000110a117209 */ /* 0x002fc60007810000 */
[----:B------:R-:W-:Y:S04]  /*15420*/  LDSM.16.MT88.4 R40, [R188+0xe000] ;  /* 0x00e00000bc28783b */ /* 0x000fe80000004200 */
[----:B------:R-:W1:Y:S01]  /*15430*/  SHFL.BFLY PT, R132, R17, 0x1, 0x1f ;  /* 0x0c201f0011847f89 */ /* 0x000e6200000e0000 */
[----:B---3--:R-:W-:-:S03]  /*15440*/  FMNMX.FTZ R9, R4, R9, !PT ;  /* 0x0000000904097209 */ /* 0x008fc60007810000 */
[----:B------:R-:W-:Y:S04]  /*15450*/  LDSM.16.MT88.4 R148, [R167+0xe800] ;  /* 0x00e80000a794783b */ /* 0x000fe80000004200 */
[----:B------:R-:W3:Y:S04]  /*15460*/  SHFL.BFLY PT, R2, R9, 0x1, 0x1f ;  /* 0x0c201f0009027f89 */ /* 0x000ee800000e0000 */
[----:B------:R-:W-:Y:S04]  /*15470*/  LDSM.16.MT88.4 R144, [R167+0x10800] ;  /* 0x01080000a790783b */ /* 0x000fe80000004200 */
[----:B------:R-:W-:Y:S04]  /*15480*/  LDSM.16.MT88.4 R140, [R188+0xc800] ;  /* 0x00c80000bc8c783b */ /* 0x000fe80000004200 */
[----:B------:R-:W-:Y:S01]  /*15490*/  LDSM.16.MT88.4 R28, [R188+0xe800] ;  /* 0x00e80000bc1c783b */ /* 0x000fe20000004200 */
[----:B-1----:R-:W-:-:S04]  /*154a0*/  FMNMX.FTZ R132, R17, R132, !PT ;  /* 0x0000008411847209 */ /* 0x002fc80007810000 */
[C---:B------:R-:W-:Y:S01]  /*154b0*/  FSETP.NEU.FTZ.AND P2, PT, R132.reuse, -INF , PT ;  /* 0xff8000008400780b */ /* 0x040fe20003f5d000 */
[----:B--2---:R-:W-:Y:S01]  /*154c0*/  FMUL.FTZ R175, R132, UR4 ;  /* 0x0000000484af7c20 */ /* 0x004fe20008410000 */
[----:B---3--:R-:W-:Y:S02]  /*154d0*/  FMNMX.FTZ R3, R9, R2, !PT ;  /* 0x0000000209037209 */ /* 0x008fe40007810000 */
        /* <DEDUP_REMOVED lines=11> */
[----:B------:R-:W2:Y:S01]  /*15590*/  LDSM.16.MT88.4 R48, [R167+0xe000] ;  /* 0x00e00000a730783b */ /* 0x000ea20000004200 */
[--C-:B------:R-:W-:Y:S01]  /*155a0*/  FFMA.FTZ R156, R24, UR4, -R175.reuse ;  /* 0x00000004189c7c23 */ /* 0x100fe200080108af */
[--C-:B------:R-:W-:Y:S01]  /*155b0*/  FFMA.FTZ R159, R7, UR4, -R166.reuse ;  /* 0x00000004079f7c23 */ /* 0x100fe200080108a6 */
[--C-:B------:R-:W-:Y:S01]  /*155c0*/  FFMA.FTZ R154, R5, UR4, -R166.reuse ;  /* 0x00000004059a7c23 */ /* 0x100fe200080108a6 */
[----:B------:R-:W3:Y:S01]  /*155d0*/  LDSM.16.MT88.4 R100, [R162] ;  /* 0x00000000a264783b */ /* 0x000ee20000004200 */
[--C-:B------:R-:W-:Y:S01]  /*155e0*/  FFMA.FTZ R158, R79, UR4, -R166.reuse ;  /* 0x000000044f9e7c23 */ /* 0x100fe200080108a6 */
[--C-:B------:R-:W-:Y:S01]  /*155f0*/  FFMA.FTZ R155, R25, UR4, -R166.reuse ;  /* 0x00000004199b7c23 */ /* 0x100fe200080108a6 */
[----:B------:R-:W-:Y:S01]  /*15600*/  MUFU.EX2 R161, R161 ;  /* 0x000000a100a17308 */ /* 0x000fe20000000800 */
[----:B------:R-:W4:Y:S01]  /*15610*/  LDSM.16.MT88.4 R56, [R163+0x2000] ;  /* 0x00200000a338783b */ /* 0x000f220000004200 */
[--C-:B------:R-:W-:Y:S01]  /*15620*/  FFMA.FTZ R153, R18, UR4, -R175.reuse ;  /* 0x0000000412997c23 */ /* 0x100fe200080108af */
[--C-:B------:R-:W-:Y:S01]  /*15630*/  FFMA.FTZ R152, R16, UR4, -R175.reuse ;  /* 0x0000000410987c23 */ /* 0x100fe200080108af */
[----:B------:R-:W5:Y:S01]  /*15640*/  MUFU.EX2 R160, R160 ;  /* 0x000000a000a07308 */ /* 0x000f620000000800 */
[----:B------:R-:W4:Y:S01]  /*15650*/  LDSM.16.MT88.4 R64, [R162+0x2000] ;  /* 0x00200000a240783b */ /* 0x000f220000004200 */
[--C-:B------:R-:W-:Y:S01]  /*15660*/  FFMA.FTZ R135, R14, UR4, -R175.reuse ;  /* 0x000000040e877c23 */ /* 0x100fe200080108af */
[--C-:B------:R-:W-:Y:S01]  /*15670*/  FFMA.FTZ R2, R12, UR4, -R175.reuse ;  /* 0x000000040c027c23 */ /* 0x100fe200080108af */
[----:B------:R-:W-:Y:S01]  /*15680*/  MUFU.EX2 R157, R157 ;  /* 0x0000009d009d7308 */ /* 0x000fe20000000800 */
[----:B------:R-:W4:Y:S01]  /*15690*/  LDSM.16.MT88.4 R88, [R163+0x4000] ;  /* 0x00400000a358783b */ /* 0x000f220000004200 */
[--C-:B------:R-:W-:Y:S01]  /*156a0*/  FFMA.FTZ R136, R15, UR4, -R166.reuse ;  /* 0x000000040f887c23 */ /* 0x100fe200080108a6 */
[--C-:B------:R-:W-:Y:S01]  /*156b0*/  FFMA.FTZ R133, R13, UR4, -R166.reuse ;  /* 0x000000040d857c23 */ /* 0x100fe200080108a6 */
[----:B------:R-:W1:Y:S01]  /*156c0*/  MUFU.EX2 R156, R156 ;  /* 0x0000009c009c7308 */ /* 0x000e620000000800 */
[----:B------:R-:W4:Y:S01]  /*156d0*/  LDSM.16.MT88.4 R4, [R162+0x4000] ;  /* 0x00400000a204783b */ /* 0x000f220000004200 */
[--C-:B------:R-:W-:Y:S01]  /*156e0*/  FFMA.FTZ R0, R11, UR4, -R166.reuse ;  /* 0x000000040b007c23 */ /* 0x100fe200080108a6 */
[--C-:B------:R-:W-:Y:S01]  /*156f0*/  FFMA.FTZ R137, R21, UR4, -R166.reuse ;  /* 0x0000000415897c23 */ /* 0x100fe200080108a6 */
[----:B------:R-:W-:Y:S01]  /*15700*/  MUFU.EX2 R159, R159 ;  /* 0x0000009f009f7308 */ /* 0x000fe20000000800 */
[----:B------:R-:W4:Y:S01]  /*15710*/  LDSM.16.MT88.4 R16, [R167+0xc800] ;  /* 0x00c80000a710783b */ /* 0x000f220000004200 */
[----:B-----5:R-:W-:Y:S01]  /*15720*/  F2FP.F16.F32.PACK_AB R96, R160, R161 ;  /* 0x000000a1a060723e */ /* 0x020fe200000000ff */
[--C-:B------:R-:W-:Y:S01]  /*15730*/  FFMA.FTZ R182, R182, UR4, -R175.reuse ;  /* 0x00000004b6b67c23 */ /* 0x100fe200080108af */
[----:B------:R-:W5:Y:S01]  /*15740*/  MUFU.EX2 R158, R158 ;  /* 0x0000009e009e7308 */ /* 0x000f620000000800 */
[----:B------:R-:W4:Y:S01]  /*15750*/  LDSM.16.MT88.4 R12, [R163+0x800] ;  /* 0x00080000a30c783b */ /* 0x000f220000004200 */
[--C-:B------:R-:W-:Y:S01]  /*15760*/  FFMA.FTZ R177, R170, UR4, -R175.reuse ;  /* 0x00000004aab17c23 */ /* 0x100fe200080108af */
[--C-:B------:R-:W-:Y:S01]  /*15770*/  FFMA.FTZ R173, R180, UR4, -R175.reuse ;  /* 0x00000004b4ad7c23 */ /* 0x100fe200080108af */
[----:B------:R-:W-:Y:S01]  /*15780*/  MUFU.EX2 R155, R155 ;  /* 0x0000009b009b7308 */ /* 0x000fe20000000800 */
[----:B------:R-:W4:Y:S01]  /*15790*/  LDSM.16.MT88.4 R8, [R188+0x10800] ;  /* 0x01080000bc08783b */ /* 0x000f220000004200 */
[----:B-1----:R-:W-:Y:S01]  /*157a0*/  F2FP.F16.F32.PACK_AB R98, R156, R157 ;  /* 0x0000009d9c62723e */ /* 0x002fe200000000ff */
        /* <DEDUP_REMOVED lines=10> */
[----:B------:R-:W5:Y:S01]  /*15850*/  LDSM.16.MT88.4 R20, [R162+0x2800] ;  /* 0x00280000a214783b */ /* 0x000f620000004200 */
[--C-:B------:R-:W-:Y:S01]  /*15860*/  FFMA.FTZ R211, R168, UR4, -R175.reuse ;  /* 0x00000004a8d37c23 */ /* 0x100fe200080108af */
[--C-:B------:R-:W-:Y:S01]  /*15870*/  FFMA.FTZ R209, R164, UR4, -R166.reuse ;  /* 0x00000004a4d17c23 */ /* 0x100fe200080108a6 */
[----:B------:R-:W-:Y:S01]  /*15880*/  MUFU.EX2 R135, R135 ;  /* 0x0000008700877308 */ /* 0x000fe20000000800 */
[----:B------:R-:W-:Y:S01]  /*15890*/  FFMA.FTZ R178, R178, UR4, -R175 ;  /* 0x00000004b2b27c23 */ /* 0x000fe200080108af */
[----:B-1----:R-:W-:Y:S01]  /*158a0*/  F2FP.F16.F32.PACK_AB R99, R154, R155 ;  /* 0x0000009b9a63723e */ /* 0x002fe200000000ff */
[--C-:B------:R-:W-:Y:S01]  /*158b0*/  FFMA.FTZ R171, R171, UR4, -R166.reuse ;  /* 0x00000004abab7c23 */ /* 0x100fe200080108a6 */
[----:B------:R-:W-:Y:S01]  /*158c0*/  MUFU.EX2 R2, R2 ;  /* 0x0000000200027308 */ /* 0x000fe20000000800 */
[----:B------:R-:W-:Y:S01]  /*158d0*/  FFMA.FTZ R165, R165, UR4, -R166 ;  /* 0x00000004a5a57c23 */ /* 0x000fe200080108a6 */
[----:B------:R-:W-:Y:S01]  /*158e0*/  FADD.FTZ R160, R161, R160 ;  /* 0x000000a0a1a07221 */ /* 0x000fe20000010000 */
        /* <DEDUP_REMOVED lines=18> */
[----:B--2---:R-:W-:-:S03]  /*15a10*/  FFMA.FTZ R182, R179, UR4, -R166 ;  /* 0x00000004b3b67c23 */ /* 0x004fc600080108a6 */
[----:B------:R2:W-:Y:S01]  /*15a20*/  MUFU.EX2 R181, R187 ;  /* 0x000000bb00b57308 */ /* 0x0005e20000000800 */
[C---:B------:R-:W-:Y:S03]  /*15a30*/  HMMA.16816.F32 R68, R96.reuse, R72, RZ ;  /* 0x000000486044723c */ /* 0x040fe600000018ff */
[----:B------:R-:W1:Y:S04]  /*15a40*/  MUFU.EX2 R180, R180 ;  /* 0x000000b400b47308 */ /* 0x000e680000000800 */
[----:B------:R3:W-:Y:S01]  /*15a50*/  MUFU.EX2 R179, R183 ;  /* 0x000000b700b37308 */ /* 0x0007e20000000800 */
[C---:B------:R-:W-:Y:S03]  /*15a60*/  HMMA.16816.F32 R72, R96.reuse, R74, RZ ;  /* 0x0000004a6048723c */ /* 0x040fe600000018ff */
[----:B------:R-:W1:Y:S01]  /*15a70*/  MUFU.EX2 R182, R182 ;  /* 0x000000b600b67308 */ /* 0x000e620000000800 */
[----:B--2---:R-:W2:Y:S03]  /*15a80*/  S2R R187, SR_TID.X ;  /* 0x0000000000bb7919 */ /* 0x004ea60000002100 */
        /* <DEDUP_REMOVED lines=23> */
[----:B-----5:R-:W-:Y:S01]  /*15c00*/  F2FP.F16.F32.PACK_AB R4, R152, R153 ;  /* 0x000000999804723e */ /* 0x020fe200000000ff */
        /* <DEDUP_REMOVED lines=43> */
[C---:B----4-:R-:W-:Y:S08]  /*15ec0*/  HMMA.16816.F32 R92, R4.reuse, R12, R92 ;  /* 0x0000000c045c723c */ /* 0x050ff0000000185c */
[----:B------:R-:W-:Y:S01]  /*15ed0*/  HMMA.16816.F32 R96, R4, R14, R96 ;  /* 0x0000000e0460723c */ /* 0x000fe20000001860 */
[----:B------:R-:W4:Y:S01]  /*15ee0*/  LDSM.16.MT88.4 R12, [R188+0xf000] ;  /* 0x00f00000bc0c783b */ /* 0x000f220000004200 */
[----:B------:R-:W-:-:S02]  /*15ef0*/  F2FP.F16.F32.PACK_AB R4, R177, R170 ;  /* 0x000000aab104723e */ /* 0x000fc400000000ff */
[----:B------:R-:W-:Y:S01]  /*15f00*/  F2FP.F16.F32.PACK_AB R5, R180, R181 ;  /* 0x000000b5b405723e */ /* 0x000fe200000000ff */
[----:B------:R-:W-:Y:S01]  /*15f10*/  FADD.FTZ R181, R181, R0 ;  /* 0x00000000b5b57221 */ /* 0x000fe20000010000 */
[----:B------:R-:W-:Y:S02]  /*15f20*/  F2FP.F16.F32.PACK_AB R6, R172, R173 ;  /* 0x000000adac06723e */ /* 0x000fe400000000ff */
[----:B------:R-:W-:Y:S01]  /*15f30*/  F2FP.F16.F32.PACK_AB R7, R182, R179 ;  /* 0x000000b3b607723e */ /* 0x000fe200000000ff */
[----:B------:R-:W-:-:S04]  /*15f40*/  FADD.FTZ R180, R180, R181 ;  /* 0x000000b5b4b47221 */ /* 0x000fc80000010000 */
[----:B------:R-:W-:Y:S02]  /*15f50*/  FADD.FTZ R179, R179, R180 ;  /* 0x000000b4b3b37221 */ /* 0x000fe40000010000 */
[----:B-----5:R-:W-:Y:S02]  /*15f60*/  HMMA.16816.F32 R120, R4, R8, R120 ;  /* 0x000000080478723c */ /* 0x020fe40000001878 */
[----:B------:R-:W-:-:S06]  /*15f70*/  FADD.FTZ R182, R182, R179 ;  /* 0x000000b3b6b67221 */ /* 0x000fcc0000010000 */
[C---:B------:R-:W-:Y:S01]  /*15f80*/  HMMA.16816.F32 R116, R4.reuse, R10, R116 ;  /* 0x0000000a0474723c */ /* 0x040fe20000001874 */
[----:B------:R-:W5:Y:S07]  /*15f90*/  LDSM.16.MT88.4 R8, [R163+0x5000] ;  /* 0x00500000a308783b */ /* 0x000f6e0000004200 */
[----:B-1----:R-:W-:Y:S01]  /*15fa0*/  HMMA.16816.F32 R68, R4, R16, R68 ;  /* 0x000000100444723c */ /* 0x002fe20000001844 */
[----:B------:R-:W-:Y:S01]  /*15fb0*/  FFMA.FTZ R16, R174, UR4, -R175 ;  /* 0x00000004ae107c23 */ /* 0x000fe200080108af */
[----:B------:R-:W-:-:S02]  /*15fc0*/  FFMA.FTZ R174, R169, UR4, -R166 ;  /* 0x00000004a9ae7c23 */ /* 0x000fc400080108a6 */
[----:B------:R-:W-:Y:S04]  /*15fd0*/  MUFU.EX2 R169, R171 ;  /* 0x000000ab00a97308 */ /* 0x000fe80000000800 */
[----:B------:R1:W-:Y:S01]  /*15fe0*/  MUFU.EX2 R168, R16 ;  /* 0x0000001000a87308 */ /* 0x0003e20000000800 */
[C---:B------:R-:W-:Y:S03]  /*15ff0*/  HMMA.16816.F32 R112, R4.reuse, R32, R112 ;  /* 0x000000200470723c */ /* 0x040fe60000001870 */
[----:B------:R-:W2:Y:S05]  /*16000*/  MUFU.EX2 R174, R174 ;  /* 0x000000ae00ae7308 */ /* 0x000eaa0000000800 */
[C---:B----4-:R-:W-:Y:S08]  /*16010*/  HMMA.16816.F32 R36, R4.reuse, R12, R36 ;  /* 0x0000000c0424723c */ /* 0x050ff00000001824 */
[C---:B------:R-:W-:Y:S01]  /*16020*/  HMMA.16816.F32 R40, R4.reuse, R14, R40 ;  /* 0x0000000e0428723c */ /* 0x040fe20000001828 */
[----:B------:R-:W4:Y:S07]  /*16030*/  LDSM.16.MT88.4 R12, [R162+0x5000] ;  /* 0x00500000a20c783b */ /* 0x000f2e0000004200 */
[C---:B-----5:R-:W-:Y:S08]  /*16040*/  HMMA.16816.F32 R84, R4.reuse, R8, R84 ;  /* 0x000000080454723c */ /* 0x060ff00000001854 */
        /* <DEDUP_REMOVED lines=24> */
[C---:B----4-:R-:W-:Y:S08]  /*161d0*/  HMMA.16816.F32 R92, R4.reuse, R12, R92 ;  /* 0x0000000c045c723c */ /* 0x050ff0000000185c */
[----:B------:R-:W-:Y:S01]  /*161e0*/  HMMA.16816.F32 R96, R4, R14, R96 ;  /* 0x0000000e0460723c */ /* 0x000fe20000001860 */
[----:B---3--:R-:W-:Y:S01]  /*161f0*/  F2FP.F16.F32.PACK_AB R4, R183, R176 ;  /* 0x000000b0b704723e */ /* 0x008fe200000000ff */
[----:B------:R-:W-:Y:S01]  /*16200*/  LDSM.16.MT88.4 R12, [R162+0x3800] ;  /* 0x00380000a20c783b */ /* 0x000fe20000004200 */
[----:B--2---:R-:W-:Y:S01]  /*16210*/  F2FP.F16.F32.PACK_AB R5, R174, R169 ;  /* 0x000000a9ae05723e */ /* 0x004fe200000000ff */
[----:B------:R-:W-:Y:S01]  /*16220*/  FADD.FTZ R169, R169, R182 ;  /* 0x000000b6a9a97221 */ /* 0x000fe20000010000 */
[----:B------:R-:W-:-:S02]  /*16230*/  F2FP.F16.F32.PACK_AB R6, R211, R168 ;  /* 0x000000a8d306723e */ /* 0x000fc400000000ff */
[----:B------:R-:W-:Y:S01]  /*16240*/  F2FP.F16.F32.PACK_AB R7, R209, R164 ;  /* 0x000000a4d107723e */ /* 0x000fe200000000ff */
[----:B------:R-:W-:-:S04]  /*16250*/  FADD.FTZ R169, R174, R169 ;  /* 0x000000a9aea97221 */ /* 0x000fc80000010000 */
[----:B------:R-:W-:Y:S02]  /*16260*/  FADD.FTZ R164, R164, R169 ;  /* 0x000000a9a4a47221 */ /* 0x000fe40000010000 */
[----:B-----5:R-:W-:Y:S02]  /*16270*/  HMMA.16816.F32 R112, R4, R8, R112 ;  /* 0x000000080470723c */ /* 0x020fe40000001870 */
        /* <DEDUP_REMOVED lines=46> */
[----:B------:R-:W-:Y:S01]  /*16560*/  UMOV UR14, 0x400 ;  /* 0x00000400000e7882 */ /* 0x000fe20000000000 */
[----:B------:R-:W-:Y:S01]  /*16570*/  SEL R3, R3, 0xffffffe0, !P1 ;  /* 0xffffffe003037807 */ /* 0x000fe20004800000 */
[----:B------:R-:W2:Y:S01]  /*16580*/  LDCU UR12, c[0x0][0x440] ;  /* 0x00008800ff0c77ac */ /* 0x000ea20008000800 */
[----:B------:R-:W-:-:S02]  /*16590*/  MOV R208, RZ ;  /* 0x000000ff00d07202 */ /* 0x000fc40000000f00 */
[----:B------:R-:W-:Y:S01]  /*165a0*/  PLOP3.LUT P4, PT, PT, PT, UP0, 0x80, 0x8 ;  /* 0x000000000008781c */ /* 0x000fe20003f8f008 */
[----:B------:R-:W-:Y:S01]  /*165b0*/  IMAD.IADD R186, R3, 0x1, R188 ;  /* 0x0000000103ba7824 */ /* 0x000fe200078e02bc */
[----:B------:R-:W3:Y:S01]  /*165c0*/  LDCU UR13, c[0x0][0x50c] ;  /* 0x0000a180ff0d77ac */ /* 0x000ee20008000800 */
[----:B------:R-:W4:Y:S01]  /*165d0*/  LDCU UR4, c[0x0][0x45c] ;  /* 0x00008b80ff0477ac */ /* 0x000f220008000800 */
[----:B------:R-:W2:Y:S01]  /*165e0*/  LDCU.64 UR8, c[0x0][0x3a0] ;  /* 0x00007400ff0877ac */ /* 0x000ea20008000a00 */
[----:B------:R-:W2:Y:S01]  /*165f0*/  LDCU.64 UR10, c[0x0][0x3a8] ;  /* 0x00007500ff0a77ac */ /* 0x000ea20008000a00 */
[----:B-1----:R-:W-:-:S12]  /*16600*/  ULEA UR5, UR5, UR14, 0x18 ;  /* 0x0000000e05057291 */ /* 0x002fd8000f8ec0ff */
.L_x_1695:
        /* <DEDUP_REMOVED lines=100> */
.L_x_1692:
[----:B------:R-:W-:Y:S01]  /*16c50*/  @!PT LDS RZ, [RZ] ;  /* 0x00000000fffff984 */ /* 0x000fe20000000800 */
[----:B------:R-:W-:Y:S01]  /*16c60*/  @!PT LDS RZ, [RZ] ;  /* 0x00000000fffff984 */ /* 0x000fe20000000800 */
[----:B------:R-:W-:Y:S01]  /*16c70*/  @!PT LDS RZ, [RZ] ;  /* 0x00000000fffff984 */ /* 0x000fe20000000800 */
[----:B------:R-:W-:Y:S01]  /*16c80*/  @!P3 LDGSTS.E.BYPASS.LTC128B.128 [R213+0xc000], desc[UR6][R198.64] ;  /* 0x0c000000c6d5bfae */ /* 0x000fe2000b981a06 */
[C---:B------:R-:W-:Y:S02]  /*16c90*/  LEA R6, P0, R8.reuse, R198, 0x5 ;  /* 0x000000c608067211 */ /* 0x040fe400078028ff */
[C-C-:B------:R-:W-:Y:S02]  /*16ca0*/  SHF.L.U64.HI R3, R8.reuse, 0x5, R7.reuse ;  /* 0x0000000508037819 */ /* 0x140fe40000010207 */
[----:B------:R-:W-:Y:S01]  /*16cb0*/  @P3 STS.128 [R213+0xc000], RZ ;  /* 0x00c000ffd5003388 */ /* 0x000fe20000000c00 */
[C---:B------:R-:W-:Y:S02]  /*16cc0*/  LEA.HI.X R7, R8.reuse, R199, R7, 0x5, P0 ;  /* 0x000000c708077211 */ /* 0x040fe400000f2c07 */
[----:B------:R-:W-:Y:S02]  /*16cd0*/  SHF.L.U32 R4, R8, 0x5, RZ ;  /* 0x0000000508047819 */ /* 0x000fe400000006ff */
[----:B------:R-:W-:Y:S01]  /*16ce0*/  @!PT LDS RZ, [RZ] ;  /* 0x00000000fffff984 */ /* 0x000fe20000000800 */
[----:B------:R-:W-:Y:S01]  /*16cf0*/  @!PT LDS RZ, [RZ] ;  /* 0x00000000fffff984 */ /* 0x000fe20000000800 */
[----:B------:R-:W-:Y:S01]  /*16d00*/  @!PT LDS RZ, [RZ] ;  /* 0x00000000fffff984 */ /* 0x000fe20000000800 */
[----:B------:R-:W-:Y:S01]  /*16d10*/  @!P2 LDGSTS.E.BYPASS.LTC128B.128 [R213+0xe000], desc[UR6][R198.64+0x80] ;  /* 0x0e000080c6d5afae */ /* 0x000fe2000b981a06 */
[----:B------:R-:W-:Y:S02]  /*16d20*/  LEA R194, R2, UR5, 0x1 ;  /* 0x0000000502c27c11 */ /* 0x000fe4000f8e08ff */
[C---:B------:R-:W-:Y:S02]  /*16d30*/  IADD3 R12, P5, PT, R4.reuse, R6, RZ ;  /* 0x00000006040c7210 */ /* 0x040fe40007fbe0ff */
[----:B------:R-:W-:Y:S01]  /*16d40*/  @P2 STS.128 [R213+0xe000], RZ ;  /* 0x00e000ffd5002388 */ /* 0x000fe20000000c00 */
[----:B------:R-:W-:Y:S02]  /*16d50*/  IADD3 R136, PT, PT, R193, UR5, RZ ;  /* 0x00000005c1887c10 */ /* 0x000fe4000fffe0ff */
[C---:B------:R-:W-:Y:S02]  /*16d60*/  IADD3.X R13, PT, PT, R3.reuse, R7, RZ, P5, !PT ;  /* 0x00000007030d7210 */ /* 0x040fe40002ffe4ff */
[----:B------:R-:W-:Y:S01]  /*16d70*/  @!PT LDS RZ, [RZ] ;  /* 0x00000000fffff984 */ /* 0x000fe20000000800 */
[----:B------:R-:W-:Y:S01]  /*16d80*/  @!PT LDS RZ, [RZ] ;  /* 0x00000000fffff984 */ /* 0x000fe20000000800 */
[----:B------:R-:W-:Y:S01]  /*16d90*/  @!PT LDS RZ, [RZ] ;  /* 0x00000000fffff984 */ /* 0x000fe20000000800 */
[----:B------:R-:W-:Y:S01]  /*16da0*/  @!P1 LDGSTS.E.BYPASS.LTC128B.128 [R213+0x10000], desc[UR6][R198.64+0x100] ;  /* 0x10000100c6d59fae */ /* 0x000fe2000b981a06 */
[----:B------:R-:W-:Y:S02]  /*16db0*/  IADD3 R4, P0, PT, R4, R12, RZ ;  /* 0x0000000c04047210 */ /* 0x000fe40007f1e0ff */
[----:B------:R-:W-:Y:S02]  /*16dc0*/  IADD3 R202, PT, PT, R202, -0x1, RZ ;  /* 0xffffffffcaca7810 */ /* 0x000fe40007ffe0ff */
[----:B------:R-:W-:Y:S01]  /*16dd0*/  @P1 STS.128 [R213+0x10000], RZ ;  /* 0x010000ffd5001388 */ /* 0x000fe20000000c00 */
[----:B------:R-:W-:Y:S02]  /*16de0*/  IADD3.X R5, PT, PT, R3, R13, RZ, P0, !PT ;  /* 0x0000000d03057210 */ /* 0x000fe400007fe4ff */
[----:B------:R-:W-:Y:S02]  /*16df0*/  LOP3.LUT P0, RZ, R187, 0x2, RZ, 0xc0, !PT ;  /* 0x00000002bbff7812 */ /* 0x000fe4000780c0ff */
[----:B------:R-:W-:Y:S01]  /*16e00*/  @!PT LDS RZ, [RZ] ;  /* 0x00000000fffff984 */ /* 0x000fe20000000800 */
[----:B------:R-:W-:Y:S01]  /*16e10*/  @!PT LDS RZ, [RZ] ;  /* 0x00000000fffff984 */ /* 0x000fe20000000800 */
[----:B------:R-:W-:Y:S01]  /*16e20*/  @!PT LDS RZ, [RZ] ;  /* 0x00000000fffff984 */ /* 0x000fe20000000800 */
[----:B------:R-:W-:Y:S01]  /*16e30*/  @!P3 LDGSTS.E.BYPASS.LTC128B.128 [R213+0xc800], desc[UR6][R6.64] ;  /* 0x0c80000006d5bfae */ /* 0x000fe2000b981a06 */
[----:B------:R-:W-:Y:S02]  /*16e40*/  ISETP.GT.AND P5, PT, R202, R195, PT ;  /* 0x000000c3ca00720c */ /* 0x000fe40003fa4270 */
[----:B------:R-:W-:Y:S02]  /*16e50*/  SEL R189, R139, 0xffffffe0, !P0 ;  /* 0xffffffe08bbd7807 */ /* 0x000fe40004000000 */
[----:B------:R-:W-:Y:S01]  /*16e60*/  @P3 STS.128 [R213+0xc800], RZ ;  /* 0x00c800ffd5003388 */ /* 0x000fe20000000c00 */
[----:B------:R-:W-:Y:S02]  /*16e70*/  LOP3.LUT P0, RZ, R187, 0x4, RZ, 0xc0, !PT ;  /* 0x00000004bbff7812 */ /* 0x000fe4000780c0ff */
[C---:B------:R-:W-:Y:S02]  /*16e80*/  IADD3 R192, PT, PT, R189.reuse, R194, RZ ;  /* 0x000000c2bdc07210 */ /* 0x040fe40007ffe0ff */
[----:B------:R-:W-:Y:S01]  /*16e90*/  @!PT LDS RZ, [RZ] ;  /* 0x00000000fffff984 */ /* 0x000fe20000000800 */
[----:B------:R-:W-:Y:S01]  /*16ea0*/  @!PT LDS RZ, [RZ] ;  /* 0x00000000fffff984 */ /* 0x000fe20000000800 */
[----:B------:R-:W-:Y:S01]  /*16eb0*/  @!PT LDS RZ, [RZ] ;  /* 0x00000000fffff984 */ /* 0x000fe20000000800 */
[----:B------:R-:W-:Y:S01]  /*16ec0*/  @!P2 LDGSTS.E.BYPASS.LTC128B.128 [R213+0xe800], desc[UR6][R6.64+0x80] ;  /* 0x0e80008006d5afae */ /* 0x000fe2000b981a06 */
[----:B------:R-:W-:Y:S02]  /*16ed0*/  IADD3 R191, PT, PT, R189, R136, RZ ;  /* 0x00000088bdbf7210 */ /* 0x000fe40007ffe0ff */
[----:B------:R-:W-:Y:S02]  /*16ee0*/  SEL R3, R138, 0xffffffc0, !P0 ;  /* 0xffffffc08a037807 */ /* 0x000fe40004000000 */
[----:B------:R-:W-:Y:S02]  /*16ef0*/  @P2 STS.128 [R213+0xe800], RZ ;  /* 0x00e800ffd5002388 */ /* 0x000fe40000000c00 */
[C---:B------:R-:W-:Y:S03]  /*16f00*/  IADD3 R190, PT, PT, R3.reuse, R194, RZ ;  /* 0x000000c203be7210 */ /* 0x040fe60007ffe0ff */
[----:B------:R-:W-:Y:S01]  /*16f10*/  @!PT LDS RZ, [RZ] ;  /* 0x00000000fffff984 */ /* 0x000fe20000000800 */
[----:B------:R-:W-:Y:S01]  /*16f20*/  @!PT LDS RZ, [RZ] ;  /* 0x00000000fffff984 */ /* 0x000fe20000000800 */
[----:B------:R-:W-:Y:S01]  /*16f30*/  @!PT LDS RZ, [RZ] ;  /* 0x00000000fffff984 */ /* 0x000fe20000000800 */
[----:B------:R-:W-:Y:S01]  /*16f40*/  @!P1 LDGSTS.E.BYPASS.LTC128B.128 [R213+0x10800], desc[UR6][R6.64+0x100] ;  /* 0x1080010006d59fae */ /* 0x000fe2000b981a06 */
[----:B------:R-:W-:Y:S02]  /*16f50*/  IADD3 R136, PT, PT, R3, R136, RZ ;  /* 0x0000008803887210 */ /* 0x000fe40007ffe0ff */
[C---:B------:R-:W-:Y:S02]  /*16f60*/  IADD3 R3, PT, PT, R189.reuse, R190, RZ ;  /* 0x000000bebd037210 */ /* 0x040fe40007ffe0ff */
[----:B------:R-:W-:Y:S01]  /*16f70*/  @P1 STS.128 [R213+0x10800], RZ ;  /* 0x010800ffd5001388 */ /* 0x000fe20000000c00 */
[----:B------:R-:W-:Y:S04]  /*16f80*/  IADD3 R2, PT, PT, R189, R136, RZ ;  /* 0x00000088bd027210 */ /* 0x000fe80007ffe0ff */
        /* <DEDUP_REMOVED lines=31> */
[----:B------:R-:W1:Y:S05]  /*17180*/  LDSM.16.M88.4 R8, [R193+UR5+0x6000] ;  /* 0x00600005c108783b */ /* 0x000e6a0008000200 */
[----:B------:R-:W2:Y:S05]  /*17190*/  LDSM.16.M88.4 R16, [R193+UR5+0x6800] ;  /* 0x00680005c110783b */ /* 0x000eaa0008000200 */
[----:B------:R-:W5:Y:S05]  /*171a0*/  LDSM.16.M88.4 R24, [R193+UR5+0x7000] ;  /* 0x00700005c118783b */ /* 0x000f6a0008000200 */
[----:B------:R-:W0:Y:S05]  /*171b0*/  LDGDEPBAR ;  /* 0x00000000000079af */ /* 0x000e2a0000000000 */
[----:B------:R-:W3:Y:S05]  /*171c0*/  LDSM.16.M88.4 R32, [R193+UR5+0x7800] ;  /* 0x00780005c120783b */ /* 0x000eea0008000200 */
[----:B------:R-:W-:Y:S05]  /*171d0*/  LDSM.16.M88.4 R132, [R192] ;  /* 0x00000000c084783b */ /* 0x000fea0000000200 */
[----:B------:R-:W4:Y:S05]  /*171e0*/  LDSM.16.M88.4 R144, [R191+0x6000] ;  /* 0x00600000bf90783b */ /* 0x000f2a0000000200 */
[----:B------:R-:W4:Y:S05]  /*171f0*/  LDSM.16.M88.4 R148, [R191+0x6800] ;  /* 0x00680000bf94783b */ /* 0x000f2a0000000200 */
[----:B------:R-:W4:Y:S01]  /*17200*/  LDSM.16.M88.4 R152, [R191+0x7000] ;  /* 0x00700000bf98783b */ /* 0x000f220000000200 */
[C---:B-1----:R-:W-:Y:S04]  /*17210*/  HMMA.16816.F32 R4, R140.reuse, R8, RZ ;  /* 0x000000088c04723c */ /* 0x042fe800000018ff */
[----:B------:R-:W1:Y:S04]  /*17220*/  LDSM.16.M88.4 R156, [R191+0x7800] ;  /* 0x00780000bf9c783b */ /* 0x000e680000000200 */
[C---:B------:R-:W-:Y:S01]  /*17230*/  HMMA.16816.F32 R8, R140.reuse, R10, RZ ;  /* 0x0000000a8c08723c */ /* 0x040fe200000018ff */
[----:B------:R-:W-:Y:S05]  /*17240*/  LDSM.16.M88.4 R160, [R190] ;  /* 0x00000000bea0783b */ /* 0x000fea0000000200 */
[----:B------:R-:W1:Y:S02]  /*17250*/  LDSM.16.M88.4 R164, [R136+0x6000] ;  /* 0x0060000088a4783b */ /* 0x000e640000000200 */
[C---:B--2---:R-:W-:Y:S03]  /*17260*/  HMMA.16816.F32 R12, R140.reuse, R16, RZ ;  /* 0x000000108c0c723c */ /* 0x044fe600000018ff */
[----:B------:R-:W-:Y:S05]  /*17270*/  LDSM.16.M88.4 R168, [R136+0x7800] ;  /* 0x0078000088a8783b */ /* 0x000fea0000000200 */
[C---:B------:R-:W-:Y:S01]  /*17280*/  HMMA.16816.F32 R16, R140.reuse, R18, RZ ;  /* 0x000000128c10723c */ /* 0x040fe200000018ff */
[----:B------:R-:W-:Y:S05]  /*17290*/  LDSM.16.M88.4 R172, [R3] ;  /* 0x0000000003ac783b */ /* 0x000fea0000000200 */
[----:B------:R-:W-:Y:S02]  /*172a0*/  LDSM.16.M88.4 R176, [R2+0x6000] ;  /* 0x0060000002b0783b */ /* 0x000fe40000000200 */
[C---:B-----5:R-:W-:Y:S03]  /*172b0*/  HMMA.16816.F32 R20, R140.reuse, R24, RZ ;  /* 0x000000188c14723c */ /* 0x060fe600000018ff */
[----:B------:R-:W-:Y:S05]  /*172c0*/  LDSM.16.M88.4 R180, [R191+0x8000] ;  /* 0x00800000bfb4783b */ /* 0x000fea0000000200 */
[C---:B------:R-:W-:Y:S08]  /*172d0*/  HMMA.16816.F32 R24, R140.reuse, R26, RZ ;  /* 0x0000001a8c18723c */ /* 0x040ff000000018ff */
[C---:B---3--:R-:W-:Y:S08]  /*172e0*/  HMMA.16816.F32 R28, R140.reuse, R32, RZ ;  /* 0x000000208c1c723c */ /* 0x048ff000000018ff */
[----:B------:R-:W-:Y:S01]  /*172f0*/  HMMA.16816.F32 R32, R140, R34, RZ ;  /* 0x000000228c20723c */ /* 0x000fe200000018ff */
[----:B------:R-:W2:Y:S07]  /*17300*/  LDSM.16.M88.4 R140, [R136+0x6800] ;  /* 0x00680000888c783b */ /* 0x000eae0000000200 */
        /* <DEDUP_REMOVED lines=11> */
[----:B------:R-:W1:Y:S05]  /*173c0*/  LDSM.16.M88.4 R132, [R2+0x6800] ;  /* 0x006800000284783b */ /* 0x000e6a0000000200 */
[----:B------:R-:W-:Y:S02]  /*173d0*/  LDSM.16.M88.4 R156, [R194+0x2000] ;  /* 0x00200000c29c783b */ /* 0x000fe40000000200 */
[C---:B------:R-:W-:Y:S08]  /*173e0*/  HMMA.16816.F32 R4, R160.reuse, R164, R4 ;  /* 0x000000a4a004723c */ /* 0x040ff00000001804 */
[C---:B------:R-:W-:Y:S01]  /*173f0*/  HMMA.16816.F32 R8, R160.reuse, R166, R8 ;  /* 0x000000a6a008723c */ /* 0x040fe20000001808 */
[----:B------:R-:W4:Y:S07]  /*17400*/  LDSM.16.M88.4 R164, [R193+UR5+0x8000] ;  /* 0x00800005c1a4783b */ /* 0x000f2e0008000200 */
[C---:B--2---:R-:W-:Y:S08]  /*17410*/  HMMA.16816.F32 R12, R160.reuse, R140, R12 ;  /* 0x0000008ca00c723c */ /* 0x044ff0000000180c */
[C---:B------:R-:W-:Y:S01]  /*17420*/  HMMA.16816.F32 R16, R160.reuse, R142, R16 ;  /* 0x0000008ea010723c */ /* 0x040fe20000001810 */
[----:B------:R-:W2:Y:S07]  /*17430*/  LDSM.16.M88.4 R140, [R193+UR5+0x8800] ;  /* 0x00880005c18c783b */ /* 0x000eae0008000200 */
        /* <DEDUP_REMOVED lines=15> */
[----:B------:R-:W1:Y:S07]  /*17530*/  LDSM.16.M88.4 R148, [R191+0x9000] ;  /* 0x00900000bf94783b */ /* 0x000e6e0000000200 */
[C---:B------:R-:W-:Y:S08]  /*17540*/  HMMA.16816.F32 R28, R172.reuse, R152, R28 ;  /* 0x00000098ac1c723c */ /* 0x040ff0000000181c */
[----:B------:R-:W-:Y:S01]  /*17550*/  HMMA.16816.F32 R32, R172, R154, R32 ;  /* 0x0000009aac20723c */ /* 0x000fe20000001820 */
[----:B------:R-:W1:Y:S05]  /*17560*/  LDSM.16.M88.4 R152, [R191+0x9800] ;  /* 0x00980000bf98783b */ /* 0x000e6a0000000200 */
[----:B------:R-:W1:Y:S02]  /*17570*/  LDSM.16.M88.4 R172, [R190+0x2000] ;  /* 0x00200000beac783b */ /* 0x000e640000000200 */
[C---:B----4-:R-:W-:Y:S08]  /*17580*/  HMMA.16816.F32 R4, R156.reuse, R164, R4 ;  /* 0x000000a49c04723c */ /* 0x050ff00000001804 */
[C---:B------:R-:W-:Y:S01]  /*17590*/  HMMA.16816.F32 R8, R156.reuse, R166, R8 ;  /* 0x000000a69c08723c */ /* 0x040fe20000001808 */
[----:B------:R-:W-:Y:S07]  /*175a0*/  LDSM.16.M88.4 R164, [R2+0x8000] ;  /* 0x0080000002a4783b */ /* 0x000fee0000000200 */
[C---:B--2---:R-:W-:Y:S08]  /*175b0*/  HMMA.16816.F32 R12, R156.reuse, R140, R12 ;  /* 0x0000008c9c0c723c */ /* 0x044ff0000000180c */
[C---:B------:R-:W-:Y:S01]  /*175c0*/  HMMA.16816.F32 R16, R156.reuse, R142, R16 ;  /* 0x0000008e9c10723c */ /* 0x040fe20000001810 */
[----:B------:R-:W2:Y:S07]  /*175d0*/  LDSM.16.M88.4 R140, [R136+0x8800] ;  /* 0x00880000888c783b */ /* 0x000eae0000000200 */
        /* <DEDUP_REMOVED lines=19> */
[----:B------:R-:W-:Y:S02]  /*17710*/  LDSM.16.M88.4 R168, [R194+0x4000] ;  /* 0x00400000c2a8783b */ /* 0x000fe40000000200 */
[C---:B------:R-:W-:Y:S08]  /*17720*/  HMMA.16816.F32 R4, R172.reuse, R176, R4 ;  /* 0x000000b0ac04723c */ /* 0x040ff00000001804 */
[C---:B------:R-:W-:Y:S01]  /*17730*/  HMMA.16816.F32 R8, R172.reuse, R178, R8 ;  /* 0x000000b2ac08723c */ /* 0x040fe20000001808 */
[----:B------:R-:W1:Y:S07]  /*17740*/  LDSM.16.M88.4 R176, [R193+UR5+0xa000] ;  /* 0x00a00005c1b0783b */ /* 0x000e6e0008000200 */
[C---:B--2---:R-:W-:Y:S08]  /*17750*/  HMMA.16816.F32 R12, R172.reuse, R140, R12 ;  /* 0x0000008cac0c723c */ /* 0x044ff0000000180c */
[C---:B------:R-:W-:Y:S01]  /*17760*/  HMMA.16816.F32 R16, R172.reuse, R142, R16 ;  /* 0x0000008eac10723c */ /* 0x040fe20000001810 */
[----:B------:R-:W2:Y:S07]  /*17770*/  LDSM.16.M88.4 R140, [R193+UR5+0xa800] ;  /* 0x00a80005c18c783b */ /* 0x000eae0008000200 */
        /* <DEDUP_REMOVED lines=22> */
[----:B------:R-:W1:Y:S07]  /*178e0*/  LDSM.16.M88.4 R176, [R136+0xa000] ;  /* 0x00a0000088b0783b */ /* 0x000e6e0000000200 */
[C---:B--2---:R-:W-:Y:S08]  /*178f0*/  HMMA.16816.F32 R12, R168.reuse, R140, R12 ;  /* 0x0000008ca80c723c */ /* 0x044ff0000000180c */
[C---:B------:R-:W-:Y:S01]  /*17900*/  HMMA.16816.F32 R16, R168.reuse, R142, R16 ;  /* 0x0000008ea810723c */ /* 0x040fe20000001810 */
[----:B------:R-:W2:Y:S07]  /*17910*/  LDSM.16.M88.4 R140, [R136+0xa800] ;  /* 0x00a80000888c783b */ /* 0x000eae0000000200 */
        /* <DEDUP_REMOVED lines=9> */
[C---:B-1----:R-:W-:Y:S08]  /*179b0*/  HMMA.16816.F32 R12, R164.reuse, R132, R12 ;  /* 0x00000084a40c723c */ /* 0x042ff0000000180c */
[C---:B------:R-:W-:Y:S01]  /*179c0*/  HMMA.16816.F32 R16, R164.reuse, R134, R16 ;  /* 0x00000086a410723c */ /* 0x040fe20000001810 */
[----:B------:R-:W1:Y:S07]  /*179d0*/  LDSM.16.M88.4 R132, [R2+0xa800] ;  /* 0x00a800000284783b */ /* 0x000e6e0000000200 */
[C---:B------:R-:W-:Y:S08]  /*179e0*/  HMMA.16816.F32 R20, R164.reuse, R148, R20 ;  /* 0x00000094a414723c */ /* 0x040ff00000001814 */
[C---:B------:R-:W-:Y:S08]  /*179f0*/  HMMA.16816.F32 R24, R164.reuse, R150, R24 ;  /* 0x00000096a418723c */ /* 0x040ff00000001818 */
[C---:B------:R-:W-:Y:S08]  /*17a00*/  HMMA.16816.F32 R28, R164.reuse, R152, R28 ;  /* 0x00000098a41c723c */ /* 0x040ff0000000181c */
[----:B------:R-:W-:Y:S08]  /*17a10*/  HMMA.16816.F32 R32, R164, R154, R32 ;  /* 0x0000009aa420723c */ /* 0x000ff00000001820 */
[C---:B------:R-:W-:Y:S08]  /*17a20*/  HMMA.16816.F32 R4, R160.reuse, R176, R4 ;  /* 0x000000b0a004723c */ /* 0x040ff00000001804 */
[C---:B------:R-:W-:Y:S08]  /*17a30*/  HMMA.16816.F32 R8, R160.reuse, R178, R8 ;  /* 0x000000b2a008723c */ /* 0x040ff00000001808 */
[C---:B--2---:R-:W-:Y:S08]  /*17a40*/  HMMA.16816.F32 R12, R160.reuse, R140, R12 ;  /* 0x0000008ca00c723c */ /* 0x044ff0000000180c */
[C---:B------:R-:W-:Y:S08]  /*17a50*/  HMMA.16816.F32 R16, R160.reuse, R142, R16 ;  /* 0x0000008ea010723c */ /* 0x040ff00000001810 */
[C---:B---3--:R-:W-:Y:S08]  /*17a60*/  HMMA.16816.F32 R20, R160.reuse, R144, R20 ;  /* 0x00000090a014723c */ /* 0x048ff00000001814 */
[C---:B------:R-:W-:Y:S08]  /*17a70*/  HMMA.16816.F32 R24, R160.reuse, R146, R24 ;  /* 0x00000092a018723c */ /* 0x040ff00000001818 */
[C---:B----4-:R-:W-:Y:S08]  /*17a80*/  HMMA.16816.F32 R28, R160.reuse, R156, R28 ;  /* 0x0000009ca01c723c */ /* 0x050ff0000000181c */
[----:B------:R-:W-:Y:S08]  /*17a90*/  HMMA.16816.F32 R32, R160, R158, R32 ;  /* 0x0000009ea020723c */ /* 0x000ff00000001820 */
[C---:B------:R-:W-:Y:S08]  /*17aa0*/  HMMA.16816.F32 R4, R168.reuse, R180, R4 ;  /* 0x000000b4a804723c */ /* 0x040ff00000001804 */
[C---:B------:R-:W-:Y:S08]  /*17ab0*/  HMMA.16816.F32 R8, R168.reuse, R182, R8 ;  /* 0x000000b6a808723c */ /* 0x040ff00000001808 */
[C---:B-1----:R-:W-:Y:S03]  /*17ac0*/  HMMA.16816.F32 R12, R168.reuse, R132, R12 ;  /* 0x00000084a80c723c */ /* 0x042fe6000000180c */
        /* <DEDUP_REMOVED lines=150> */
.L_x_1694:
        /* <DEDUP_REMOVED lines=69> */
.L_x_1693:
[----:B-1----:R-:W-:Y:S01]  /*18880*/  FMNMX3.FTZ R5, R0, R174, R172, !PT ;  /* 0x000000ae00057276 */ /* 0x002fe200078100ac */
[----:B------:R-:W-:Y:S01]  /*18890*/  LDSM.16.MT88.4 R12, [R188+0xc000] ;  /* 0x00c00000bc0c783b */ /* 0x000fe20000004200 */
[----:B--2---:R-:W-:Y:S02]  /*188a0*/  FMNMX3.FTZ R3, R137, R214, R180, !PT ;  /* 0x000000d689037276 */ /* 0x004fe400078100b4 */
        /* <DEDUP_REMOVED lines=37> */
[----:B------:R-:W-:Y:S02]  /*18b00*/  ISETP.GT.AND P1, PT, R202, R195, PT ;  /* 0x000000c3ca00720c */ /* 0x000fe40003f24270 */
        /* <DEDUP_REMOVED lines=9> */
[----:B------:R-:W-:Y:S01]  /*18ba0*/  FFMA.FTZ R180, R180, UR4, -R161 ;  /* 0x00000004b4b47c23 */ /* 0x000fe200080108a1 */
[----:B------:R-:W1:Y:S01]  /*18bb0*/  MUFU.EX2 R2, R2 ;  /* 0x0000000200027308 */ /* 0x000e620000000800 */
[--C-:B------:R-:W-:Y:S01]  /*18bc0*/  FFMA.FTZ R181, R148, UR4, -R159.reuse ;  /* 0x0000000494b57c23 */ /* 0x100fe2000801089f */
[----:B------:R-:W-:Y:S01]  /*18bd0*/  FFMA.FTZ R191, R146, UR4, -R159 ;  /* 0x0000000492bf7c23 */ /* 0x000fe2000801089f */
[----:B------:R-:W-:Y:S07]  /*18be0*/  FFMA.FTZ R193, R164, UR4, -R161 ;  /* 0x00000004a4c17c23 */ /* 0x000fee00080108a1 */
[----:B------:R-:W2:Y:S01]  /*18bf0*/  MUFU.EX2 R0, R0 ;  /* 0x0000000000007308 */ /* 0x000ea20000000800 */
[----:B------:R-:W-:Y:S01]  /*18c00*/  FFMA.FTZ R217, R152, UR4, -R159 ;  /* 0x0000000498d97c23 */ /* 0x000fe2000801089f */
[----:B------:R-:W-:Y:S01]  /*18c10*/  FFMA.FTZ R166, R166, UR4, -R161 ;  /* 0x00000004a6a67c23 */ /* 0x000fe200080108a1 */
[----:B------:R-:W-:Y:S07]  /*18c20*/  FFMA.FTZ R154, R154, UR4, -R159 ;  /* 0x000000049a9a7c23 */ /* 0x000fee000801089f */
        /* <DEDUP_REMOVED lines=36> */
[----:B------:R-:W-:Y:S01]  /*18e70*/  FFMA.FTZ R180, R150, UR4, -R161 ;  /* 0x0000000496b47c23 */ /* 0x000fe200080108a1 */
        /* <DEDUP_REMOVED lines=20> */
[----:B------:R-:W-:Y:S01]  /*18fc0*/  FMUL.FTZ R15, R0, R123 ;  /* 0x0000007b000f7220 */ /* 0x000fe20000410000 */
[----:B------:R-:W-:Y:S01]  /*18fd0*/  LDSM.16.MT88.4 R144, [R188+0x10800] ;  /* 0x01080000bc90783b */ /* 0x000fe20000004200 */
[C---:B------:R-:W-:Y:S01]  /*18fe0*/  FMUL.FTZ R44, R2.reuse, R44 ;  /* 0x0000002c022c7220 */ /* 0x040fe20000410000 */
[----:B------:R-:W-:Y:S01]  /*18ff0*/  FMUL.FTZ R45, R2, R45 ;  /* 0x0000002d022d7220 */ /* 0x000fe20000410000 */
[C---:B------:R-:W-:Y:S01]  /*19000*/  FMUL.FTZ R46, R0.reuse, R46 ;  /* 0x0000002e002e7220 */ /* 0x040fe20000410000 */
[----:B------:R-:W-:Y:S01]  /*19010*/  FMUL.FTZ R47, R0, R47 ;  /* 0x0000002f002f7220 */ /* 0x000fe20000410000 */
[C---:B------:R-:W-:Y:S01]  /*19020*/  FMUL.FTZ R48, R2.reuse, R48 ;  /* 0x0000003002307220 */ /* 0x040fe20000410000 */
[C---:B------:R-:W-:Y:S01]  /*19030*/  HMMA.16816.F32 R12, R128.reuse, R20, R12 ;  /* 0x00000014800c723c */ /* 0x040fe2000000180c */
[----:B------:R-:W-:Y:S01]  /*19040*/  MUFU.EX2 R181, R181 ;  /* 0x000000b500b57308 */ /* 0x000fe20000000800 */
[----:B------:R-:W2:Y:S01]  /*19050*/  LDSM.16.MT88.4 R120, [R189] ;  /* 0x00000000bd78783b */ /* 0x000ea20000004200 */
[C---:B------:R-:W-:Y:S01]  /*19060*/  FMUL.FTZ R20, R2.reuse, R112 ;  /* 0x0000007002147220 */ /* 0x040fe20000410000 */
[C---:B------:R-:W-:Y:S01]  /*19070*/  FMUL.FTZ R21, R2.reuse, R113 ;  /* 0x0000007102157220 */ /* 0x040fe20000410000 */
[----:B------:R-:W-:Y:S01]  /*19080*/  FMUL.FTZ R49, R2, R49 ;  /* 0x0000003102317220 */ /* 0x000fe20000410000 */
[C---:B------:R-:W-:Y:S01]  /*19090*/  FMUL.FTZ R50, R0.reuse, R50 ;  /* 0x0000003200327220 */ /* 0x040fe20000410000 */
[C---:B------:R-:W-:Y:S01]  /*190a0*/  FMUL.FTZ R51, R0.reuse, R51 ;  /* 0x0000003300337220 */ /* 0x040fe20000410000 */
[C---:B------:R-:W-:Y:S03]  /*190b0*/  HMMA.16816.F32 R16, R128.reuse, R22, R16 ;  /* 0x000000168010723c */ /* 0x040fe60000001810 */
[----:B------:R-:W-:Y:S01]  /*190c0*/  MUFU.EX2 R183, R183 ;  /* 0x000000b700b77308 */ /* 0x000fe20000000800 */
[----:B------:R-:W-:Y:S01]  /*190d0*/  LDSM.16.MT88.4 R148, [R168+0x4800] ;  /* 0x00480000a894783b */ /* 0x000fe20000004200 */
[C---:B------:R-:W-:Y:S01]  /*190e0*/  FMUL.FTZ R22, R0.reuse, R114 ;  /* 0x0000007200167220 */ /* 0x040fe20000410000 */
[----:B------:R-:W-:Y:S01]  /*190f0*/  FMUL.FTZ R23, R0, R115 ;  /* 0x0000007300177220 */ /* 0x000fe20000410000 */
[C---:B------:R-:W-:Y:S01]  /*19100*/  FMUL.FTZ R52, R2.reuse, R52 ;  /* 0x0000003402347220 */ /* 0x040fe20000410000 */
[----:B------:R-:W-:Y:S01]  /*19110*/  FMUL.FTZ R53, R2, R53 ;  /* 0x0000003502357220 */ /* 0x000fe20000410000 */
[C---:B------:R-:W-:Y:S01]  /*19120*/  FMUL.FTZ R54, R0.reuse, R54 ;  /* 0x0000003600367220 */ /* 0x040fe20000410000 */
[----:B------:R-:W-:Y:S01]  /*19130*/  FMUL.FTZ R55, R0, R55 ;  /* 0x0000003700377220 */ /* 0x000fe20000410000 */
[C---:B------:R-:W-:Y:S01]  /*19140*/  FMUL.FTZ R56, R2.reuse, R56 ;  /* 0x0000003802387220 */ /* 0x040fe20000410000 */
[----:B------:R-:W3:Y:S01]  /*19150*/  LDSM.16.MT88.4 R112, [R188+0xe000] ;  /* 0x00e00000bc70783b */ /* 0x000ee20000004200 */
        /* <DEDUP_REMOVED lines=12> */
[----:B------:R-:W4:Y:S01]  /*19220*/  LDSM.16.MT88.4 R104, [R186+0xe000] ;  /* 0x00e00000ba68783b */ /* 0x000f220000004200 */
[----:B------:R-:W-:Y:S01]  /*19230*/  FMUL.FTZ R61, R2, R61 ;  /* 0x0000003d023d7220 */ /* 0x000fe20000410000 */
[C---:B------:R-:W-:Y:S01]  /*19240*/  FMUL.FTZ R62, R0.reuse, R62 ;  /* 0x0000003e003e7220 */ /* 0x040fe20000410000 */
[----:B------:R-:W-:Y:S01]  /*19250*/  FMUL.FTZ R63, R0, R63 ;  /* 0x0000003f003f7220 */ /* 0x000fe20000410000 */
[C---:B------:R-:W-:Y:S01]  /*19260*/  FMUL.FTZ R64, R2.reuse, R64 ;  /* 0x0000004002407220 */ /* 0x040fe20000410000 */
        /* <DEDUP_REMOVED lines=19> */
[C---:B---3--:R-:W-:Y:S04]  /*193a0*/  HMMA.16816.F32 R36, R128.reuse, R112, R36 ;  /* 0x000000708024723c */ /* 0x048fe80000001824 */
        /* <DEDUP_REMOVED lines=18> */
[----:B------:R-:W-:Y:S01]  /*194d0*/  FFMA.FTZ R176, R176, UR4, -R159 ;  /* 0x00000004b0b07c23 */ /* 0x000fe2000801089f */
[--C-:B------:R-:W-:Y:S01]  /*194e0*/  FFMA.FTZ R178, R212, UR4, -R161.reuse ;  /* 0x00000004d4b27c23 */ /* 0x100fe200080108a1 */
[C---:B------:R-:W-:Y:S01]  /*194f0*/  HMMA.16816.F32 R48, R128.reuse, R106, R48 ;  /* 0x0000006a8030723c */ /* 0x040fe20000001830 */
[----:B------:R-:W2:Y:S02]  /*19500*/  LDSM.16.MT88.4 R104, [R188+0x10000] ;  /* 0x01000000bc68783b */ /* 0x000ea40000004200 */
[--C-:B------:R-:W-:Y:S01]  /*19510*/  FFMA.FTZ R212, R158, UR4, -R161.reuse ;  /* 0x000000049ed47c23 */ /* 0x100fe200080108a1 */
[C---:B------:R-:W-:Y:S01]  /*19520*/  FMUL.FTZ R92, R2.reuse, R92 ;  /* 0x0000005c025c7220 */ /* 0x040fe20000410000 */
[----:B------:R-:W-:Y:S01]  /*19530*/  FMUL.FTZ R93, R2, R93 ;  /* 0x0000005d025d7220 */ /* 0x000fe20000410000 */
[C---:B------:R-:W-:Y:S01]  /*19540*/  FMUL.FTZ R94, R0.reuse, R94 ;  /* 0x0000005e005e7220 */ /* 0x040fe20000410000 */
[----:B------:R-:W-:Y:S01]  /*19550*/  FMUL.FTZ R95, R0, R95 ;  /* 0x0000005f005f7220 */ /* 0x000fe20000410000 */
[C---:B------:R-:W-:Y:S01]  /*19560*/  HMMA.16816.F32 R52, R128.reuse, R100, R52 ;  /* 0x000000648034723c */ /* 0x040fe20000001834 */
[----:B------:R-:W3:Y:S02]  /*19570*/  MUFU.EX2 R176, R176 ;  /* 0x000000b000b07308 */ /* 0x000ee40000000800 */
[C---:B------:R-:W-:Y:S01]  /*19580*/  FMUL.FTZ R96, R2.reuse, R96 ;  /* 0x0000006002607220 */ /* 0x040fe20000410000 */
[----:B------:R-:W-:Y:S01]  /*19590*/  FMUL.FTZ R97, R2, R97 ;  /* 0x0000006102617220 */ /* 0x000fe20000410000 */
[C---:B------:R-:W-:Y:S01]  /*195a0*/  FMUL.FTZ R98, R0.reuse, R98 ;  /* 0x0000006200627220 */ /* 0x040fe20000410000 */
[----:B------:R-:W-:Y:S01]  /*195b0*/  FMUL.FTZ R99, R0, R99 ;  /* 0x0000006300637220 */ /* 0x000fe20000410000 */
[----:B------:R-:W-:Y:S01]  /*195c0*/  FFMA.FTZ R215, R210, UR4, -R161 ;  /* 0x00000004d2d77c23 */ /* 0x000fe200080108a1 */
[C---:B------:R-:W-:Y:S01]  /*195d0*/  HMMA.16816.F32 R56, R128.reuse, R102, R56 ;  /* 0x000000668038723c */ /* 0x040fe20000001838 */
[----:B------:R-:W4:Y:S02]  /*195e0*/  LDSM.16.MT88.4 R100, [R186+0x10000] ;  /* 0x01000000ba64783b */ /* 0x000f240000004200 */
[----:B------:R-:W5:Y:S01]  /*195f0*/  MUFU.EX2 R178, R178 ;  /* 0x000000b200b27308 */ /* 0x000f620000000800 */
[--C-:B------:R-:W-:Y:S01]  /*19600*/  FFMA.FTZ R210, R162, UR4, -R159.reuse ;  /* 0x00000004a2d27c23 */ /* 0x100fe2000801089f */
[----:B------:R-:W-:Y:S01]  /*19610*/  FFMA.FTZ R213, R192, UR4, -R159 ;  /* 0x00000004c0d57c23 */ /* 0x000fe2000801089f */
[--C-:B------:R-:W-:Y:S07]  /*19620*/  FFMA.FTZ R194, R190, UR4, -R161.reuse ;  /* 0x00000004bec27c23 */ /* 0x100fee00080108a1 */
[----:B------:R-:W5:Y:S01]  /*19630*/  MUFU.EX2 R192, R166 ;  /* 0x000000a600c07308 */ /* 0x000f620000000800 */
[----:B------:R-:W-:Y:S01]  /*19640*/  FFMA.FTZ R161, R157, UR4, -R161 ;  /* 0x000000049da17c23 */ /* 0x000fe200080108a1 */
[C---:B------:R-:W-:Y:S08]  /*19650*/  HMMA.16816.F32 R60, R128.reuse, R108, R60 ;  /* 0x0000006c803c723c */ /* 0x040ff0000000183c */
[----:B------:R1:W-:Y:S01]  /*19660*/  MUFU.EX2 R190, R154 ;  /* 0x0000009a00be7308 */ /* 0x0003e20000000800 */
[--C-:B------:R-:W-:Y:S01]  /*19670*/  FFMA.FTZ R136, R136, UR4, -R159.reuse ;  /* 0x0000000488887c23 */ /* 0x100fe2000801089f */
[----:B------:R-:W-:Y:S01]  /*19680*/  FFMA.FTZ R135, R135, UR4, -R159 ;  /* 0x0000000487877c23 */ /* 0x000fe2000801089f */
[----:B------:R-:W-:Y:S07]  /*19690*/  FFMA.FTZ R177, R2, R211, R177 ;  /* 0x000000d302b17223 */ /* 0x000fee00000100b1 */
[----:B------:R3:W-:Y:S01]  /*196a0*/  MUFU.EX2 R221, R161 ;  /* 0x000000a100dd7308 */ /* 0x0007e20000000800 */
[----:B------:R-:W-:Y:S01]  /*196b0*/  MOV R137, R132 ;  /* 0x0000008400897202 */ /* 0x000fe20000000f00 */
[C---:B------:R-:W-:Y:S01]  /*196c0*/  HMMA.16816.F32 R64, R128.reuse, R110, R64 ;  /* 0x0000006e8040723c */ /* 0x040fe20000001840 */
[----:B------:R-:W5:Y:S07]  /*196d0*/  LDSM.16.MT88.4 R108, [R168+0x4000] ;  /* 0x00400000a86c783b */ /* 0x000f6e0000004200 */
[----:B------:R-:W5:Y:S01]  /*196e0*/  MUFU.EX2 R213, R213 ;  /* 0x000000d500d57308 */ /* 0x000f620000000800 */
[----:B------:R-:W-:Y:S01]  /*196f0*/  FFMA.FTZ R175, R0, R209, R175 ;  /* 0x000000d100af7223 */ /* 0x000fe200000100af */
[----:B------:R-:W-:Y:S08]  /*19700*/  FADD.FTZ R174, R174, R177 ;  /* 0x000000b1aeae7221 */ /* 0x000ff00000010000 */
[----:B------:R-:W-:Y:S01]  /*19710*/  MUFU.EX2 R194, R194 ;  /* 0x000000c200c27308 */ /* 0x000fe20000000800 */
[----:B------:R-:W-:Y:S01]  /*19720*/  FADD.FTZ R175, R171, R175 ;  /* 0x000000afabaf7221 */ /* 0x000fe20000010000 */
[----:B------:R-:W-:Y:S01]  /*19730*/  FADD.FTZ R173, R173, R174 ;  /* 0x000000aeadad7221 */ /* 0x000fe20000010000 */
[C---:B--2---:R-:W-:Y:S01]  /*19740*/  HMMA.16816.F32 R68, R128.reuse, R104, R68 ;  /* 0x000000688044723c */ /* 0x044fe20000001844 */
[----:B-1----:R-:W-:Y:S06]  /*19750*/  LDSM.16.MT88.4 R152, [R168+0x5000] ;  /* 0x00500000a898783b */ /* 0x002fec0000004200 */
[----:B------:R-:W1:Y:S01]  /*19760*/  MUFU.EX2 R215, R215 ;  /* 0x000000d700d77308 */ /* 0x000e620000000800 */
[----:B------:R-:W-:Y:S01]  /*19770*/  FADD.FTZ R170, R170, R175 ;  /* 0x000000afaaaa7221 */ /* 0x000fe20000010000 */
[----:B------:R-:W-:Y:S08]  /*19780*/  FADD.FTZ R172, R172, R173 ;  /* 0x000000adacac7221 */ /* 0x000ff00000010000 */
[----:B------:R-:W2:Y:S01]  /*19790*/  MUFU.EX2 R210, R210 ;  /* 0x000000d200d27308 */ /* 0x000ea20000000800 */
[----:B------:R-:W-:Y:S01]  /*197a0*/  FADD.FTZ R170, R169, R170 ;  /* 0x000000aaa9aa7221 */ /* 0x000fe20000010000 */
[C---:B------:R-:W-:Y:S01]  /*197b0*/  HMMA.16816.F32 R72, R128.reuse, R106, R72 ;  /* 0x0000006a8048723c */ /* 0x040fe20000001848 */
[----:B------:R-:W1:Y:S07]  /*197c0*/  LDSM.16.MT88.4 R104, [R189+0x4000] ;  /* 0x00400000bd68783b */ /* 0x000e6e0000004200 */
[----:B------:R-:W2:Y:S10]  /*197d0*/  MUFU.EX2 R212, R212 ;  /* 0x000000d400d47308 */ /* 0x000eb40000000800 */
[----:B------:R-:W-:Y:S01]  /*197e0*/  MUFU.EX2 R136, R136 ;  /* 0x0000008800887308 */ /* 0x000fe20000000800 */
[C---:B----4-:R-:W-:Y:S01]  /*197f0*/  HMMA.16816.F32 R76, R128.reuse, R100, R76 ;  /* 0x00000064804c723c */ /* 0x050fe2000000184c */
[----:B---3--:R-:W-:Y:S08]  /*19800*/  LDSM.16.MT88.4 R160, [R189+0x3800] ;  /* 0x00380000bda0783b */ /* 0x008ff00000004200 */
[----:B------:R-:W3:Y:S01]  /*19810*/  MUFU.EX2 R135, R135 ;  /* 0x0000008700877308 */ /* 0x000ee20000000800 */
[----:B------:R-:W-:Y:S02]  /*19820*/  F2FP.F16.F32.PACK_AB R100, R180, R179 ;  /* 0x000000b3b464723e */ /* 0x000fe400000000ff */
[C---:B------:R-:W-:Y:S01]  /*19830*/  F2FP.F16.F32.PACK_AB R101, R176.reuse, R181 ;  /* 0x000000b5b065723e */ /* 0x040fe200000000ff */
[----:B------:R-:W-:Y:S01]  /*19840*/  FADD.FTZ R181, R181, R170 ;  /* 0x000000aab5b57221 */ /* 0x000fe20000010000 */
[C---:B------:R-:W-:Y:S01]  /*19850*/  HMMA.16816.F32 R80, R128.reuse, R102, R80 ;  /* 0x000000668050723c */ /* 0x040fe20000001850 */
[----:B------:R-:W-:Y:S02]  /*19860*/  LDSM.16.MT88.4 R164, [R188+0x11800] ;  /* 0x01180000bca4783b */ /* 0x000fe40000004200 */
[----:B-----5:R-:W-:Y:S01]  /*19870*/  F2FP.F16.F32.PACK_AB R102, R183, R178 ;  /* 0x000000b2b766723e */ /* 0x020fe200000000ff */
[----:B------:R-:W-:Y:S01]  /*19880*/  FADD.FTZ R176, R176, R181 ;  /* 0x000000b5b0b07221 */ /* 0x000fe20000010000 */
[C---:B------:R-:W-:Y:S03]  /*19890*/  F2FP.F16.F32.PACK_AB R103, R182.reuse, R191 ;  /* 0x000000bfb667723e */ /* 0x040fe600000000ff */
[C---:B------:R-:W-:Y:S03]  /*198a0*/  HMMA.16816.F32 R84, R128.reuse, R108, R84 ;  /* 0x0000006c8054723c */ /* 0x040fe60000001854 */
[----:B------:R-:W-:Y:S04]  /*198b0*/  FADD.FTZ R191, R191, R176 ;  /* 0x000000b0bfbf7221 */ /* 0x000fe80000010000 */
[----:B------:R-:W-:Y:S01]  /*198c0*/  FADD.FTZ R182, R182, R191 ;  /* 0x000000bfb6b67221 */ /* 0x000fe20000010000 */
[C---:B------:R-:W-:Y:S01]  /*198d0*/  HMMA.16816.F32 R88, R128.reuse, R110, R88 ;  /* 0x0000006e8058723c */ /* 0x040fe20000001858 */
[----:B------:R-:W4:Y:S07]  /*198e0*/  LDSM.16.MT88.4 R108, [R188+0xc800] ;  /* 0x00c80000bc6c783b */ /* 0x000f2e0000004200 */
[C---:B-1----:R-:W-:Y:S08]  /*198f0*/  HMMA.16816.F32 R92, R128.reuse, R104, R92 ;  /* 0x00000068805c723c */ /* 0x042ff0000000185c */
[----:B------:R-:W-:Y:S01]  /*19900*/  HMMA.16816.F32 R96, R128, R106, R96 ;  /* 0x0000006a8060723c */ /* 0x000fe20000001860 */
[----:B------:R-:W1:Y:S08]  /*19910*/  LDSM.16.MT88.4 R104, [R188+0xe800] ;  /* 0x00e80000bc68783b */ /* 0x000e700000004200 */
[----:B------:R-:W5:Y:S01]  /*19920*/  LDSM.16.MT88.4 R128, [R168+0x2800] ;  /* 0x00280000a880783b */ /* 0x000f620000004200 */
[C---:B----4-:R-:W-:Y:S08]  /*19930*/  HMMA.16816.F32 R4, R100.reuse, R108, R4 ;  /* 0x0000006c6404723c */ /* 0x050ff00000001804 */
        /* <DEDUP_REMOVED lines=27> */
[C---:B------:R-:W-:Y:S01]  /*19af0*/  HMMA.16816.F32 R80, R100.reuse, R110, R80 ;  /* 0x0000006e6450723c */ /* 0x040fe20000001850 */
[----:B------:R-:W4:Y:S07]  /*19b00*/  LDSM.16.MT88.4 R108, [R188+0xd000] ;  /* 0x00d00000bc6c783b */ /* 0x000f2e0000004200 */
        /* <DEDUP_REMOVED lines=10> */
[C---:B--2---:R-:W-:Y:S01]  /*19bb0*/  F2FP.F16.F32.PACK_AB R103, R217.reuse, R210 ;  /* 0x000000d2d967723e */ /* 0x044fe200000000ff */
[----:B------:R-:W-:Y:S04]  /*19bc0*/  FADD.FTZ R213, R190, R213 ;  /* 0x000000d5bed57221 */ /* 0x000fe80000010000 */
[----:B------:R-:W-:Y:S02]  /*19bd0*/  FADD.FTZ R210, R210, R213 ;  /* 0x000000d5d2d27221 */ /* 0x000fe40000010000 */
[C---:B----4-:R-:W-:Y:S03]  /*19be0*/  HMMA.16816.F32 R4, R100.reuse, R108, R4 ;  /* 0x0000006c6404723c */ /* 0x050fe60000001804 */
        /* <DEDUP_REMOVED lines=8> */
[----:B------:R4:W5:Y:S01]  /*19c70*/  MUFU.EX2 R134, R159 ;  /* 0x0000009f00867308 */ /* 0x0009620000000800 */
[C---:B------:R-:W-:Y:S08]  /*19c80*/  HMMA.16816.F32 R20, R100.reuse, R116, R20 ;  /* 0x000000746414723c */ /* 0x040ff00000001814 */
[C---:B------:R-:W-:Y:S01]  /*19c90*/  HMMA.16816.F32 R24, R100.reuse, R118, R24 ;  /* 0x000000766418723c */ /* 0x040fe20000001818 */
[----:B------:R-:W-:Y:S07]  /*19ca0*/  LDSM.16.MT88.4 R116, [R186+0xd800] ;  /* 0x00d80000ba74783b */ /* 0x000fee0000004200 */
[C---:B------:R-:W-:Y:S01]  /*19cb0*/  HMMA.16816.F32 R28, R100.reuse, R120, R28 ;  /* 0x00000078641c723c */ /* 0x040fe2000000181c */
[----:B----4-:R-:W-:Y:S07]  /*19cc0*/  LDSM.16.MT88.4 R156, [R168+0x3800] ;  /* 0x00380000a89c783b */ /* 0x010fee0000004200 */
[C---:B------:R-:W-:Y:S08]  /*19cd0*/  HMMA.16816.F32 R32, R100.reuse, R122, R32 ;  /* 0x0000007a6420723c */ /* 0x040ff00000001820 */
[C---:B------:R-:W-:Y:S08]  /*19ce0*/  HMMA.16816.F32 R36, R100.reuse, R124, R36 ;  /* 0x0000007c6424723c */ /* 0x040ff00000001824 */
[C---:B------:R-:W-:Y:S01]  /*19cf0*/  HMMA.16816.F32 R40, R100.reuse, R126, R40 ;  /* 0x0000007e6428723c */ /* 0x040fe20000001828 */
[----:B------:R-:W4:Y:S07]  /*19d00*/  LDSM.16.MT88.4 R124, [R188+0xd800] ;  /* 0x00d80000bc7c783b */ /* 0x000f2e0000004200 */
[C---:B------:R-:W-:Y:S08]  /*19d10*/  HMMA.16816.F32 R44, R100.reuse, R128, R44 ;  /* 0x00000080642c723c */ /* 0x040ff0000000182c */
[C---:B------:R-:W-:Y:S08]  /*19d20*/  HMMA.16816.F32 R48, R100.reuse, R130, R48 ;  /* 0x000000826430723c */ /* 0x040ff00000001830 */
[C---:B------:R-:W-:Y:S03]  /*19d30*/  HMMA.16816.F32 R52, R100.reuse, R140, R52 ;  /* 0x0000008c6434723c */ /* 0x040fe60000001834 */
[----:B------:R-:W-:Y:S02]  /*19d40*/  F2FP.F16.F32.PACK_AB R140, R219, R212 ;  /* 0x000000d4db8c723e */ /* 0x000fe400000000ff */
[----:B---3--:R-:W-:Y:S01]  /*19d50*/  F2FP.F16.F32.PACK_AB R141, R135, R136 ;  /* 0x00000088878d723e */ /* 0x008fe200000000ff */
[----:B------:R-:W-:Y:S02]  /*19d60*/  FADD.FTZ R136, R136, R217 ;  /* 0x000000d988887221 */ /* 0x000fe40000010000 */
[C---:B------:R-:W-:Y:S03]  /*19d70*/  HMMA.16816.F32 R56, R100.reuse, R142, R56 ;  /* 0x0000008e6438723c */ /* 0x040fe60000001838 */
[----:B------:R-:W-:Y:S01]  /*19d80*/  F2FP.F16.F32.PACK_AB R142, R221, R214 ;  /* 0x000000d6dd8e723e */ /* 0x000fe200000000ff */
[----:B------:R-:W-:Y:S01]  /*19d90*/  FADD.FTZ R136, R135, R136 ;  /* 0x0000008887887221 */ /* 0x000fe20000010000 */
[C---:B-----5:R-:W-:Y:S03]  /*19da0*/  F2FP.F16.F32.PACK_AB R143, R134.reuse, R133 ;  /* 0x00000085868f723e */ /* 0x060fe600000000ff */
[C---:B-1----:R-:W-:Y:S03]  /*19db0*/  HMMA.16816.F32 R60, R100.reuse, R104, R60 ;  /* 0x00000068643c723c */ /* 0x042fe6000000183c */
        /* <DEDUP_REMOVED lines=15> */
[C---:B----4-:R-:W-:Y:S01]  /*19eb0*/  HMMA.16816.F32 R128, R140.reuse, R124, R4 ;  /* 0x0000007c8c80723c */ /* 0x050fe20000001804 */
[----:B------:R-:W2:Y:S07]  /*19ec0*/  LDSM.16.MT88.4 R4, [R186+0x11800] ;  /* 0x01180000ba04783b */ /* 0x000eae0000004200 */
[C---:B------:R-:W-:Y:S01]  /*19ed0*/  HMMA.16816.F32 R124, R140.reuse, R126, R8 ;  /* 0x0000007e8c7c723c */ /* 0x040fe20000001808 */
[----:B------:R-:W4:Y:S07]  /*19ee0*/  LDSM.16.MT88.4 R8, [R168+0x5800] ;  /* 0x00580000a808783b */ /* 0x000f2e0000004200 */
[C---:B------:R-:W-:Y:S01]  /*19ef0*/  HMMA.16816.F32 R120, R140.reuse, R116, R12 ;  /* 0x000000748c78723c */ /* 0x040fe2000000180c */
[----:B------:R-:W4:Y:S07]  /*19f00*/  LDSM.16.MT88.4 R12, [R189+0x5800] ;  /* 0x00580000bd0c783b */ /* 0x000f2e0000004200 */
[C---:B------:R-:W-:Y:S08]  /*19f10*/  HMMA.16816.F32 R116, R140.reuse, R118, R16 ;  /* 0x000000768c74723c */ /* 0x040ff00000001810 */
[C---:B-1----:R-:W-:Y:S08]  /*19f20*/  HMMA.16816.F32 R112, R140.reuse, R104, R20 ;  /* 0x000000688c70723c */ /* 0x042ff00000001814 */
[C---:B------:R-:W-:Y:S08]  /*19f30*/  HMMA.16816.F32 R108, R140.reuse, R106, R24 ;  /* 0x0000006a8c6c723c */ /* 0x040ff00000001818 */
[C---:B---3--:R-:W-:Y:S08]  /*19f40*/  HMMA.16816.F32 R104, R140.reuse, R144, R28 ;  /* 0x000000908c68723c */ /* 0x048ff0000000181c */
        /* <DEDUP_REMOVED lines=17> */
[C---:B----4-:R-:W-:Y:S03]  /*1a060*/  HMMA.16816.F32 R84, R140.reuse, R8, R84 ;  /* 0x000000088c54723c */ /* 0x050fe60000001854 */
[----:B------:R-:W-:Y:S01]  /*1a070*/  FADD.FTZ R5, R193, R0 ;  /* 0x00000000c1057221 */ /* 0x000fe20000010000 */
[----:B------:R-:W-:Y:S03]  /*1a080*/  MOV R0, R3 ;  /* 0x0000000300007202 */ /* 0x000fe60000000f00 */
        /* <DEDUP_REMOVED lines=12> */
.L_x_1691:
[----:B------:R-:W1:Y:S01]  /*1a150*/  SHFL.BFLY PT, R2, R211, 0x2, 0x1f ;  /* 0x0c401f00d3027f89 */ /* 0x000e6200000e0000 */
[----:B------:R-:W2:Y:S01]  /*1a160*/  S2UR UR8, SR_CTAID.X ;  /* 0x00000000000879c3 */ /* 0x000ea20000002500 */
[C---:B------:R-:W-:Y:S01]  /*1a170*/  SHF.L.U32 R134, R187.reuse, 0x4, RZ ;  /* 0x00000004bb867819 */ /* 0x040fe200000006ff */
[----:B------:R-:W3:Y:S01]  /*1a180*/  LDCU UR4, c[0x0][0x44c] ;  /* 0x00008980ff0477ac */ /* 0x000ee20008000800 */
[----:B------:R-:W4:Y:S01]  /*1a190*/  SHFL.BFLY PT, R0, R209, 0x2, 0x1f ;  /* 0x0c401f00d1007f89 */ /* 0x000f2200000e0000 */
[C---:B------:R-:W-:Y:S01]  /*1a1a0*/  SHF.L.U32 R12, R187.reuse, 0x1, RZ ;  /* 0x00000001bb0c7819 */ /* 0x040fe200000006ff */
[----:B------:R-:W-:Y:S01]  /*1a1b0*/  BSSY.RECONVERGENT B0, `(.L_x_1696) ;  /* 0x00000fe000007945 */ /* 0x000fe20003800200 */
[----:B------:R-:W-:Y:S02]  /*1a1c0*/  R2P PR, R187, 0x18 ;  /* 0x00000018bb007804 */ /* 0x000fe40000000000 */
[----:B------:R-:W-:Y:S01]  /*1a1d0*/  SHF.R.U32.HI R11, RZ, 0x2, R187 ;  /* 0x00000002ff0b7819 */ /* 0x000fe200000116bb */
[----:B------:R-:W5:Y:S01]  /*1a1e0*/  S2UR UR10, SR_CTAID.Y ;  /* 0x00000000000a79c3 */ /* 0x000f620000002600 */
[----:B------:R-:W-:-:S02]  /*1a1f0*/  LOP3.LUT R9, R134, 0x1c0, RZ, 0xc0, !PT ;  /* 0x000001c086097812 */ /* 0x000fc400078ec0ff */
[C---:B------:R-:W-:Y:S02]  /*1a200*/  SHF.L.U32 R6, R187.reuse, 0x2, RZ ;  /* 0x00000002bb067819 */ /* 0x040fe400000006ff */
[----:B------:R-:W-:Y:S02]  /*1a210*/  LOP3.LUT P5, RZ, R187, 0x3, RZ, 0xc0, !PT ;  /* 0x00000003bbff7812 */ /* 0x000fe400078ac0ff */
[----:B------:R-:W-:Y:S01]  /*1a220*/  SHF.R.U32.HI R187, RZ, 0x4, R187 ;  /* 0x00000004ffbb7819 */ /* 0x000fe200000116bb */
[----:B------:R-:W3:Y:S01]  /*1a230*/  S2UR UR9, SR_CTAID.Z ;  /* 0x00000000000979c3 */ /* 0x000ee20000002700 */
[--C-:B------:R-:W-:Y:S02]  /*1a240*/  LOP3.LUT R185, R185, 0x6, R12.reuse, 0xf8, !PT ;  /* 0x00000006b9b97812 */ /* 0x100fe400078ef80c */
[----:B------:R-:W-:Y:S02]  /*1a250*/  LOP3.LUT R12, R9, 0x38, R12, 0xf8, !PT ;  /* 0x00000038090c7812 */ /* 0x000fe400078ef80c */
[----:B------:R-:W-:Y:S01]  /*1a260*/  IADD3 R9, PT, PT, R187, 0x10, RZ ;  /* 0x00000010bb097810 */ /* 0x000fe20007ffe0ff */
[----:B-1----:R-:W-:Y:S01]  /*1a270*/  FADD.FTZ R2, R2, R211 ;  /* 0x000000d302027221 */ /* 0x002fe20000010000 */
[----:B--2---:R-:W-:Y:S01]  /*1a280*/  USHF.L.U32 UR8, UR8, 0x6, URZ ;  /* 0x0000000608087899 */ /* 0x004fe200080006ff */
[----:B------:R-:W-:Y:S01]  /*1a290*/  LOP3.LUT R13, R6, 0x1f8, RZ, 0xc0, !PT ;  /* 0x000001f8060d7812 */ /* 0x000fe200078ec0ff */
[----:B------:R-:W5:Y:S01]  /*1a2a0*/  LDC.64 R16, c[0x0][0x430] ;  /* 0x00010c00ff107b82 */ /* 0x000f620000000a00 */
[----:B----4-:R-:W-:Y:S01]  /*1a2b0*/  FADD.FTZ R5, R0, R209 ;  /* 0x000000d100057221 */ /* 0x010fe20000010000 */
[----:B------:R-:W1:Y:S01]  /*1a2c0*/  SHFL.BFLY PT, R7, R2, 0x1, 0x1f ;  /* 0x0c201f0002077f89 */ /* 0x000e6200000e0000 */
[----:B------:R-:W-:-:S02]  /*1a2d0*/  LOP3.LUT R0, R184, 0x30, RZ, 0xc0, !PT ;  /* 0x00000030b8007812 */ /* 0x000fc400078ec0ff */
[----:B------:R-:W-:Y:S01]  /*1a2e0*/  LOP3.LUT R12, R185, R12, RZ, 0xfc, !PT ;  /* 0x0000000cb90c7212 */ /* 0x000fe200078efcff */
[----:B------:R-:W2:Y:S01]  /*1a2f0*/  SHFL.BFLY PT, R8, R5, 0x1, 0x1f ;  /* 0x0c201f0005087f89 */ /* 0x000ea200000e0000 */
[----:B------:R-:W-:Y:S01]  /*1a300*/  LOP3.LUT R0, R0, 0x7, R11, 0xf8, !PT ;  /* 0x0000000700007812 */ /* 0x000fe200078ef80b */
[----:B------:R-:W3:Y:S01]  /*1a310*/  LDC R15, c[0x0][0x3e0] ;  /* 0x0000f800ff0f7b82 */ /* 0x000ee20000000800 */
[----:B------:R-:W-:Y:S02]  /*1a320*/  IADD3 R11, PT, PT, R187, 0x8, RZ ;  /* 0x00000008bb0b7810 */ /* 0x000fe40007ffe0ff */
[----:B------:R-:W-:Y:S02]  /*1a330*/  LOP3.LUT R13, R13, 0x38, R184, 0x78, !PT ;  /* 0x000000380d0d7812 */ /* 0x000fe400078e78b8 */
[----:B------:R-:W-:Y:S02]  /*1a340*/  LOP3.LUT R134, R134, 0x10, RZ, 0xc0, !PT ;  /* 0x0000001086867812 */ /* 0x000fe400078ec0ff */
[----:B------:R-:W-:-:S02]  /*1a350*/  LEA R12, R12, UR5, 0x2 ;  /* 0x000000050c0c7c11 */ /* 0x000fc4000f8e10ff */
[----:B------:R-:W-:Y:S01]  /*1a360*/  LEA R134, R13, R134, 0x2 ;  /* 0x000000860d867211 */ /* 0x000fe200078e10ff */
[----:B------:R-:W-:Y:S01]  /*1a370*/  BAR.SYNC.DEFER_BLOCKING 0x0 ;  /* 0x0000000000007b1d */ /* 0x000fe20000010000 */
[----:B------:R-:W-:Y:S02]  /*1a380*/  SEL R139, R139, 0xffffffe0, !P0 ;  /* 0xffffffe08b8b7807 */ /* 0x000fe40004000000 */
[----:B------:R-:W-:Y:S02]  /*1a390*/  IADD3 R13, PT, PT, R187, 0x18, RZ ;  /* 0x00000018bb0d7810 */ /* 0x000fe40007ffe0ff */
[----:B------:R-:W-:Y:S01]  /*1a3a0*/  IADD3 R10, PT, PT, R12, 0x80, RZ ;  /* 0x000000800c0a7810 */ /* 0x000fe20007ffe0ff */
[----:B-----5:R-:W-:Y:S01]  /*1a3b0*/  IMAD R16, R16, UR10, R203 ;  /* 0x0000000a10107c24 */ /* 0x020fe2000f8e02cb */
[----:B------:R-:W-:Y:S01]  /*1a3c0*/  @P4 IADD3 R10, PT, PT, R12, -0x80, RZ ;  /* 0xffffff800c0a4810 */ /* 0x000fe20007ffe0ff */
[----:B-1----:R-:W-:Y:S01]  /*1a3d0*/  FADD.FTZ R7, R2, R7 ;  /* 0x0000000702077221 */ /* 0x002fe20000010000 */
[----:B------:R-:W-:Y:S01]  /*1a3e0*/  IADD3 R2, PT, PT, R201, -UR8, RZ ;  /* 0x80000008c9027c10 */ /* 0x000fe2000fffe0ff */
[----:B--2---:R-:W-:-:S02]  /*1a3f0*/  FADD.FTZ R8, R5, R8 ;  /* 0x0000000805087221 */ /* 0x004fc40000010000 */
[----:B------:R-:W1:Y:S01]  /*1a400*/  MUFU.RCP R4, R7 ;  /* 0x0000000700047308 */ /* 0x000e620000001000 */
[-C--:B------:R-:W-:Y:S02]  /*1a410*/  ISETP.GE.AND P1, PT, R9, R2.reuse, PT ;  /* 0x000000020900720c */ /* 0x080fe40003f26270 */
[----:B------:R-:W-:Y:S02]  /*1a420*/  SEL R9, R138, 0xffffffc0, !P3 ;  /* 0xffffffc08a097807 */ /* 0x000fe40005800000 */
[----:B------:R-:W-:Y:S02]  /*1a430*/  FSETP.NE.FTZ.AND P6, PT, R7, RZ, PT ;  /* 0x000000ff0700720b */ /* 0x000fe40003fd5000 */
[----:B------:R-:W-:Y:S01]  /*1a440*/  FSETP.NE.FTZ.AND P3, PT, R8, RZ, PT ;  /* 0x000000ff0800720b */ /* 0x000fe20003f75000 */
[----:B------:R-:W2:Y:S01]  /*1a450*/  MUFU.RCP R5, R8 ;  /* 0x0000000800057308 */ /* 0x000ea20000001000 */
[----:B------:R-:W-:Y:S02]  /*1a460*/  ISETP.GE.AND P2, PT, R11, R2, PT ;  /* 0x000000020b00720c */ /* 0x000fe40003f46270 */
[----:B------:R-:W-:-:S02]  /*1a470*/  IADD3 R11, PT, PT, R187, 0x20, RZ ;  /* 0x00000020bb0b7810 */ /* 0x000fc40007ffe0ff */
[C---:B------:R-:W-:Y:S02]  /*1a480*/  IADD3 R14, PT, PT, R12.reuse, R9, RZ ;  /* 0x000000090c0e7210 */ /* 0x040fe40007ffe0ff */
[-C--:B------:R-:W-:Y:S02]  /*1a490*/  ISETP.GE.AND P4, PT, R11, R2.reuse, PT ;  /* 0x000000020b00720c */ /* 0x080fe40003f86270 */
[----:B------:R-:W-:Y:S01]  /*1a4a0*/  IADD3 R11, PT, PT, R12, R139, RZ ;  /* 0x0000008b0c0b7210 */ /* 0x000fe20007ffe0ff */
[----:B------:R-:W4:Y:S01]  /*1a4b0*/  @P6 LDC R19, c[0x0][0x458] ;  /* 0x00011600ff136b82 */ /* 0x000f220000000800 */
[----:B-1----:R-:W-:Y:S01]  /*1a4c0*/  FSEL R4, R4, 1, P6 ;  /* 0x3f80000004047808 */ /* 0x002fe20003000000 */
[----:B------:R-:W1:Y:S01]  /*1a4d0*/  @P6 MUFU.LG2 R7, R7 ;  /* 0x0000000700076308 */ /* 0x000e620000000c00 */
[----:B------:R-:W-:Y:S02]  /*1a4e0*/  ISETP.GE.AND P0, PT, R13, R2, PT ;  /* 0x000000020d00720c */ /* 0x000fe40003f06270 */
        /* <DEDUP_REMOVED lines=27> */
[----:B------:R-:W-:Y:S01]  /*1a6a0*/  STS.64 [R12], R128 ;  /* 0x000000800c007388 */ /* 0x000fe20000000a00 */
[----:B------:R-:W-:Y:S01]  /*1a6b0*/  IADD3 R9, PT, PT, R139, R10, RZ ;  /* 0x0000000a8b097210 */ /* 0x000fe20007ffe0ff */
        /* <DEDUP_REMOVED lines=9> */
[----:B------:R-:W-:Y:S01]  /*1a750*/  FMUL.FTZ R103, R5, R103 ;  /* 0x0000006705677220 */ /* 0x000fe20000410000 */
[----:B------:R-:W-:Y:S01]  /*1a760*/  STS.64 [R11+0x800], R126 ;  /* 0x0008007e0b007388 */ /* 0x000fe20000000a00 */
[----:B------:R-:W-:Y:S01]  /*1a770*/  IADD3 R139, PT, PT, R139, R18, RZ ;  /* 0x000000128b8b7210 */ /* 0x000fe20007ffe0ff */
        /* <DEDUP_REMOVED lines=46> */
[----:B------:R2:W-:Y:S01]  /*1aa60*/  STS.64 [R139+0x800], R102 ;  /* 0x000800668b007388 */ /* 0x0005e20000000a00 */
        /* <DEDUP_REMOVED lines=29> */
[----:B------:R-:W-:Y:S01]  /*1ac40*/  FMUL.FTZ R97, R4, R97 ;  /* 0x0000006104617220 */ /* 0x000fe20000410000 */
        /* <DEDUP_REMOVED lines=8> */
[----:B------:R-:W5:Y:S01]  /*1acd0*/  @P3 LDC R20, c[0x0][0x458] ;  /* 0x00011600ff143b82 */ /* 0x000f620000000800 */
[----:B------:R-:W-:Y:S01]  /*1ace0*/  STS.64 [R10+0x4800], R54 ;  /* 0x004800360a007388 */ /* 0x000fe20000000a00 */
[----:B------:R-:W3:Y:S01]  /*1acf0*/  @P3 MUFU.LG2 R8, R8 ;  /* 0x0000000800083308 */ /* 0x000ee20000000c00 */
[----:B-1----:R-:W-:Y:S01]  /*1ad00*/  @P6 FMUL.FTZ R7, R7, 0.69314718246459960938 ;  /* 0x3f31721807076820 */ /* 0x002fe20000410000 */
[----:B--2---:R-:W-:Y:S01]  /*1ad10*/  MOV R102, 0xff800000 ;  /* 0xff80000000667802 */ /* 0x004fe20000000f00 */
[----:B------:R-:W-:Y:S01]  /*1ad20*/  STS.64 [R9+0x4000], R56 ;  /* 0x0040003809007388 */ /* 0x000fe20000000a00 */
[----:B------:R-:W-:Y:S01]  /*1ad30*/  MOV R101, 0xff800000 ;  /* 0xff80000000657802 */ /* 0x000fe20000000f00 */
[----:B----4-:R-:W-:Y:S01]  /*1ad40*/  @P6 FFMA.FTZ R102, R132, R19, R7 ;  /* 0x0000001384666223 */ /* 0x010fe20000010007 */
[----:B------:R-:W-:Y:S01]  /*1ad50*/  LOP3.LUT R100, R6, 0x3c, RZ, 0xc0, !PT ;  /* 0x0000003c06647812 */ /* 0x000fe200078ec0ff */
[----:B------:R-:W-:Y:S01]  /*1ad60*/  STS.64 [R9+0x4800], R58 ;  /* 0x0048003a09007388 */ /* 0x000fe20000000a00 */
[----:B------:R-:W-:-:S02]  /*1ad70*/  P2R R133, PR, RZ, 0x10 ;  /* 0x00000010ff857803 */ /* 0x000fc40000000000 */
[----:B------:R-:W-:Y:S01]  /*1ad80*/  IADD3 R105, PT, PT, R187, 0x28, RZ ;  /* 0x00000028bb697810 */ /* 0x000fe20007ffe0ff */
[----:B------:R-:W-:Y:S04]  /*1ad90*/  STS.64 [R18+0x4000], R60 ;  /* 0x0040003c12007388 */ /* 0x000fe80000000a00 */
[----:B------:R-:W-:Y:S01]  /*1ada0*/  STS.64 [R18+0x4800], R62 ;  /* 0x0048003e12007388 */ /* 0x000fe20000000a00 */
[----:B---3--:R-:W-:-:S03]  /*1adb0*/  @P3 FMUL.FTZ R8, R8, 0.69314718246459960938 ;  /* 0x3f31721808083820 */ /* 0x008fc60000410000 */
[----:B------:R-:W-:Y:S01]  /*1adc0*/  STS.64 [R139+0x4000], R64 ;  /* 0x004000408b007388 */ /* 0x000fe20000000a00 */
[----:B-----5:R-:W-:-:S03]  /*1add0*/  @P3 FFMA.FTZ R101, R3, R20, R8 ;  /* 0x0000001403653223 */ /* 0x020fc60000010008 */
        /* <DEDUP_REMOVED lines=10> */
[----:B------:R2:W-:Y:S04]  /*1ae80*/  STS.64 [R10+0x8000], R84 ;  /* 0x008000540a007388 */ /* 0x0005e80000000a00 */
        /* <DEDUP_REMOVED lines=38> */
[----:B------:R-:W-:Y:S01]  /*1b0f0*/  VIADD R201, R201, -UR8 ;  /* 0x80000008c9c97c36 */ /* 0x000fe20008000000 */
[----:B------:R-:W-:Y:S01]  /*1b100*/  IADD3 R104, P3, PT, R103, R0, RZ ;  /* 0x0000000067687210 */ /* 0x000fe20007f7e0ff */
[----:B------:R-:W-:-:S03]  /*1b110*/  VIADD R106, R0, 0x8 ;  /* 0x00000008006a7836 */ /* 0x000fc60000000000 */
[-C--:B------:R-:W-:Y:S02]  /*1b120*/  ISETP.GE.AND P5, PT, R0, R201.reuse, PT ;  /* 0x000000c90000720c */ /* 0x080fe40003fa6270 */
[----:B------:R-:W-:Y:S02]  /*1b130*/  ISETP.GE.AND P4, PT, R106, R201, PT ;  /* 0x000000c96a00720c */ /* 0x000fe40003f86270 */
[----:B------:R-:W-:Y:S02]  /*1b140*/  LEA.HI.X.SX32 R103, R103, RZ, 0x1, P3 ;  /* 0x000000ff67677211 */ /* 0x000fe400018f0eff */
[----:B---3--:R-:W-:-:S04]  /*1b150*/  LEA R106, P3, R104, UR4, 0x2 ;  /* 0x00000004686a7c11 */ /* 0x008fc8000f8610ff */
[----:B------:R-:W-:-:S05]  /*1b160*/  LEA.HI.X R107, R104, UR5, R103, 0x2, P3 ;  /* 0x00000005686b7c11 */ /* 0x000fca00098f1467 */
[----:B------:R3:W-:Y:S04]  /*1b170*/  @!P5 STG.E desc[UR6][R106.64], R102 ;  /* 0x000000666a00d986 */ /* 0x0007e8000c101906 */
[----:B------:R3:W-:Y:S02]  /*1b180*/  @!P4 STG.E desc[UR6][R106.64+0x20], R101 ;  /* 0x000020656a00c986 */ /* 0x0007e4000c101906 */
.L_x_1697:
[----:B------:R-:W-:Y:S05]  /*1b190*/  BSYNC.RECONVERGENT B0 ;  /* 0x0000000000007941 */ /* 0x000fea0003800200 */
.L_x_1696:
[CC--:B------:R-:W-:Y:S01]  /*1b1a0*/  ISETP.GE.AND P4, PT, R187.reuse, R2.reuse, PT ;  /* 0x00000002bb00720c */ /* 0x0c0fe20003f86270 */
[----:B------:R-:W-:Y:S01]  /*1b1b0*/  IMAD R0, R187, 0xc0, R100 ;  /* 0x000000c0bb007824 */ /* 0x000fe200078e0264 */
[----:B------:R-:W-:Y:S01]  /*1b1c0*/  ISETP.GE.AND P5, PT, R105, R2, PT ;  /* 0x000000026900720c */ /* 0x000fe20003fa6270 */
[----:B------:R-:W-:Y:S01]  /*1b1d0*/  BSSY.RECONVERGENT B0, `(.L_x_1698) ;  /* 0x0000012000007945 */ /* 0x000fe20003800200 */
[----:B------:R-:W-:Y:S01]  /*1b1e0*/  VIADD R105, R187, 0x30 ;  /* 0x00000030bb697836 */ /* 0x000fe20000000000 */
[C---:B---3--:R-:W-:Y:S02]  /*1b1f0*/  LOP3.LUT R101, R100.reuse, 0x40, RZ, 0xfc, !PT ;  /* 0x0000004064657812 */ /* 0x048fe400078efcff */
        /* <DEDUP_REMOVED lines=15> */
.L_x_1699:
[----:B------:R-:W-:Y:S05]  /*1b2f0*/  BSYNC.RECONVERGENT B0 ;  /* 0x0000000000007941 */ /* 0x000fea0003800200 */
.L_x_1698:
        /* <DEDUP_REMOVED lines=20> */
.L_x_1701:
[----:B------:R-:W-:Y:S05]  /*1b440*/  BSYNC.RECONVERGENT B0 ;  /* 0x0000000000007941 */ /* 0x000fea0003800200 */
.L_x_1700:
[----:B------:R-:W-:Y:S01]  /*1b450*/  BSSY.RECONVERGENT B0, `(.L_x_1702) ;  /* 0x0000013000007945 */ /* 0x000fe20003800200 */
[----:B------:R-:W-:-:S03]  /*1b460*/  ISETP.GE.AND P5, PT, R187, R2, PT ;  /* 0x00000002bb00720c */ /* 0x000fc60003fa6270 */
[----:B------:R-:W-:Y:S10]  /*1b470*/  @P1 BRA `(.L_x_1703) ;  /* 0x0000000000401947 */ /* 0x000ff40003800000 */
[----:B------:R-:W5:Y:S02]  /*1b480*/  LDCU UR4, c[0x0][0x440] ;  /* 0x00008800ff0477ac */ /* 0x000f640008000800 */
[----:B-----5:R-:W-:Y:S02]  /*1b490*/  ISETP.GE.AND P4, PT, R100, UR4, PT ;  /* 0x0000000464007c0c */ /* 0x020fe4000bf86270 */
[----:B------:R-:W-:Y:S02]  /*1b4a0*/  ISETP.GE.AND P3, PT, R101, UR4, PT ;  /* 0x0000000465007c0c */ /* 0x000fe4000bf66270 */
[----:B------:R-:W-:-:S09]  /*1b4b0*/  ISETP.GE.AND P2, PT, R0, UR4, PT ;  /* 0x0000000400007c0c */ /* 0x000fd2000bf46270 */
[----:B------:R-:W1:Y:S02]  /*1b4c0*/  @!P4 LDC.64 R2, c[0x0][0x3f8] ;  /* 0x0000fe00ff02cb82 */ /* 0x000e640000000a00 */
[----:B-1--4-:R-:W-:-:S04]  /*1b4d0*/  @!P4 LEA R28, P1, R103, R2, 0x2 ;  /* 0x00000002671cc211 */ /* 0x012fc800078210ff */
        /* <DEDUP_REMOVED lines=10> */
.L_x_1703:
[----:B------:R-:W-:Y:S05]  /*1b580*/  BSYNC.RECONVERGENT B0 ;  /* 0x0000000000007941 */ /* 0x000fea0003800200 */
.L_x_1702:
        /* <DEDUP_REMOVED lines=18> */
.L_x_1705:
[----:B------:R-:W-:Y:S05]  /*1b6b0*/  BSYNC.RECONVERGENT B0 ;  /* 0x0000000000007941 */ /* 0x000fea0003800200 */
.L_x_1704:
        /* <DEDUP_REMOVED lines=19> */
.L_x_1707:
[----:B------:R-:W-:Y:S05]  /*1b7f0*/  BSYNC.RECONVERGENT B0 ;  /* 0x0000000000007941 */ /* 0x000fea0003800200 */
.L_x_1706:
[----:B------:R-:W-:Y:S01]  /*1b800*/  ISETP.NE.AND P0, PT, R104, RZ, PT ;  /* 0x000000ff6800720c */ /* 0x000fe20003f05270 */
[----:B------:R-:W-:-:S12]  /*1b810*/  BSSY.RECONVERGENT B0, `(.L_x_1708) ;  /* 0x0000012000007945 */ /* 0x000fd80003800200 */
        /* <DEDUP_REMOVED lines=17> */
.L_x_1709:
[----:B------:R-:W-:Y:S05]  /*1b930*/  BSYNC.RECONVERGENT B0 ;  /* 0x0000000000007941 */ /* 0x000fea0003800200 */
.L_x_1708:
        /* <DEDUP_REMOVED lines=18> */
.L_x_1711:
[----:B------:R-:W-:Y:S05]  /*1ba60*/  BSYNC.RECONVERGENT B0 ;  /* 0x0000000000007941 */ /* 0x000fea0003800200 */
.L_x_1710:
        /* <DEDUP_REMOVED lines=19> */
.L_x_1712:
        /* <DEDUP_REMOVED lines=14> */
.L_x_6896:


//--------------------- .text._ZN5flash24flash_fwd_splitkv_kernelI23Flash_fwd_kernel_traitsILi192ELi64ELi64ELi4ELb0ELb0EN7cutlass6half_tE19Flash_kernel_traitsILi192ELi64ELi64ELi4ES3_EELb0ELb1ELb0ELb0ELb0ELb0ELb0ELb0EEEvNS_16Flash_fwd_paramsE --------------------------
	.section	.text._ZN5flash24flash_fwd_splitkv_kernelI23Flash_fwd_kernel_traitsILi192ELi64ELi64ELi4ELb0ELb0EN7cutlass6half_tE19Flash_kernel_traitsILi192ELi64ELi64ELi4ES3_EELb0ELb1ELb0ELb0ELb0ELb0ELb0ELb0EEEvNS_16Flash_fwd_paramsE,"ax",@progbits
	.align	128
        .global         _ZN5flash24flash_fwd_splitkv_kernelI23Flash_fwd_kernel_traitsILi192ELi64ELi64ELi4ELb0ELb0EN7cutlass6half_tE19Flash_kernel_traitsILi192ELi64ELi64ELi4ES3_EELb0ELb1ELb0ELb0ELb0ELb0ELb0ELb0EEEvNS_16Flash_fwd_paramsE
        .type           _ZN5flash24flash_fwd_splitkv_kernelI23Flash_fwd_kernel_traitsILi192ELi64ELi64ELi4ELb0ELb0EN7cutlass6half_tE19Flash_kernel_traitsILi192ELi64ELi64ELi4ES3_EELb0ELb1ELb0ELb0ELb0ELb0ELb0ELb0EEEvNS_16Flash_fwd_paramsE,@function
        .size           _ZN5flash24flash_fwd_splitkv_kernelI23Flash_fwd_kernel_traitsILi192ELi64ELi64ELi4ELb0ELb0EN7cutlass6half_tE19Flash_kernel_traitsILi192ELi64ELi64ELi4ES3_EELb0ELb1ELb0ELb0ELb0ELb0ELb0ELb0EEEvNS_16Flash_fwd_paramsE,(.L_x_6897 - _ZN5flash24flash_fwd_splitkv_kernelI23Flash_fwd_kernel_traitsILi192ELi64ELi64ELi4ELb0ELb0EN7cutlass6half_tE19Flash_kernel_traitsILi192ELi64ELi64ELi4ES3_EELb0ELb1ELb0ELb0ELb0ELb0ELb0ELb0EEEvNS_16Flash_fwd_paramsE)
        .other          _ZN5flash24flash_fwd_splitkv_kernelI23Flash_fwd_kernel_traitsILi192ELi64ELi64ELi4ELb0ELb0EN7cutlass6half_tE19Flash_kernel_traitsILi192ELi64ELi64ELi4ES3_EELb0ELb1ELb0ELb0ELb0ELb0ELb0ELb0EEEvNS_16Flash_fwd_paramsE,@"STO_CUDA_ENTRY STV_DEFAULT"
_ZN5flash24flash_fwd_splitkv_kernelI23Flash_fwd_kernel_traitsILi192ELi64ELi64ELi4ELb0ELb0EN7cutlass6half_tE19Flash_kernel_traitsILi192ELi64ELi64ELi4ES3_EELb0ELb1ELb0ELb0ELb0ELb0ELb0ELb0EEEvNS_16Flash_fwd_paramsE:
.text._ZN5flash24flash_fwd_splitkv_kernelI23Flash_fwd_kernel_traitsILi192ELi64ELi64ELi4ELb0ELb0EN7cutlass6half_tE19Flash_kernel_traitsILi192ELi64ELi64ELi4ES3_EELb0ELb1ELb0ELb0ELb0ELb0ELb0ELb0EEEvNS_16Flash_fwd_paramsE:
[----:B------:R-:W-:Y:S01]  /*0000*/  LDC R1, c[0x0][0x37c] ;  /* 0x0000df00ff017b82 */ /* 0x000fe20000000800 */
[----:B------:R-:W1:Y:S01]  /*0010*/  S2R R7, SR_CTAID.Y ;  /* 0x0000000000077919 */ /* 0x000e620000002600 */
[----:B------:R-:W2:Y:S06]  /*0020*/  LDCU.64 UR8, c[0x0][0x460] ;  /* 0x00008c00ff0877ac */ /* 0x000eac0008000a00 */
[----:B------:R-:W1:Y:S01]  /*0030*/  LDC.64 R2, c[0x0][0x460] ;  /* 0x00011800ff027b82 */ /* 0x000e620000000a00 */
[----:B------:R-:W-:Y:S01]  /*0040*/  IMAD.MOV.U32 R207, RZ, RZ, -0x1 ;  /* 0xffffffffffcf7424 */ /* 0x000fe200078e00ff */
[----:B------:R-:W3:Y:S01]  /*0050*/  LDCU.64 UR14, c[0x0][0x358] ;  /* 0x00006b00ff0e77ac */ /* 0x000ee20008000a00 */
[----:B------:R-:W4:Y:S05]  /*0060*/  LDCU.64 UR4, c[0x0][0x478] ;  /* 0x00008f00ff0477ac */ /* 0x000f2a0008000a00 */
[----:B------:R-:W3:Y:S01]  /*0070*/  LDC.64 R10, c[0x0][0x468] ;  /* 0x00011a00ff0a7b82 */ /* 0x000ee20000000a00 */
[----:B------:R-:W1:Y:S01]  /*0080*/  LDCU.64 UR6, c[0x0][0x470] ;  /* 0x00008e00ff0677ac */ /* 0x000e620008000a00 */
[----:B--2---:R-:W-:-:S02]  /*0090*/  ISETP.NE.U32.AND P0, PT, RZ, UR8, PT ;  /* 0x00000008ff007c0c */ /* 0x004fc4000bf05070 */
[----:B------:R-:W-:Y:S02]  /*00a0*/  ISETP.NE.U32.AND P4, PT, RZ, UR8, PT ;  /* 0x00000008ff007c0c */ /* 0x000fe4000bf85070 */
[----:B------:R-:W-:Y:S02]  /*00b0*/  ISETP.NE.AND.EX P0, PT, RZ, UR9, PT, P0 ;  /* 0x00000009ff007c0c */ /* 0x000fe4000bf05300 */
[----:B------:R-:W-:Y:S02]  /*00c0*/  ISETP.NE.AND.EX P4, PT, RZ, UR9, PT, P4 ;  /* 0x00000009ff007c0c */ /* 0x000fe4000bf85340 */
[----:B----4-:R-:W-:-:S04]  /*00d0*/  ISETP.NE.U32.AND P2, PT, RZ, UR4, PT ;  /* 0x00000004ff007c0c */ /* 0x010fc8000bf45070 */
[----:B------:R-:W-:Y:S01]  /*00e0*/  ISETP.NE.AND.EX P2, PT, RZ, UR5, PT, P2 ;  /* 0x00000005ff007c0c */ /* 0x000fe2000bf45320 */
[----:B-1----:R-:W-:Y:S01]  /*00f0*/  IMAD.WIDE.U32 R14, R7, 0x4, R2 ;  /* 0x00000004070e7825 */ /* 0x002fe200078e0002 */
[----:B------:R-:W-:-:S04]  /*0100*/  ISETP.NE.U32.AND P3, PT, RZ, UR6, PT ;  /* 0x00000006ff007c0c */ /* 0x000fc8000bf65070 */
[----:B---3--:R-:W2:Y:S01]  /*0110*/  @P0 LDG.E R207, desc[UR14][R14.64] ;  /* 0x0000000e0ecf0981 */ /* 0x008ea2000c1e1900 */
[----:B------:R-:W-:Y:S01]  /*0120*/  IMAD.SHL.U32 R9, R7, 0x4, RZ ;  /* 0x0000000407097824 */ /* 0x000fe200078e00ff */
[----:B------:R-:W-:Y:S02]  /*0130*/  ISETP.NE.AND.EX P3, PT, RZ, UR7, PT, P3 ;  /* 0x00000007ff007c0c */ /* 0x000fe4000bf65330 */
[----:B------:R1:W2:Y:S01]  /*0140*/  @P4 LDG.E R12, desc[UR14][R14.64+0x4] ;  /* 0x0000040e0e0c4981 */ /* 0x0002a2000c1e1900 */
[----:B------:R-:W-:Y:S02]  /*0150*/  SHF.R.U32.HI R2, RZ, 0x1e, R7 ;  /* 0x0000001eff027819 */ /* 0x000fe40000011607 */
[C---:B------:R-:W-:Y:S01]  /*0160*/  @P2 IADD3 R4, P0, PT, R9.reuse, UR4, RZ ;  /* 0x0000000409042c10 */ /* 0x040fe2000ff1e0ff */
[----:B------:R-:W3:Y:S01]  /*0170*/  LDCU.U8 UR4, c[0x0][0x532] ;  /* 0x0000a640ff0477ac */ /* 0x000ee20008000000 */
[----:B------:R-:W4:Y:S01]  /*0180*/  S2R R13, SR_CTAID.X ;  /* 0x00000000000d7919 */ /* 0x000f220000002500 */
[----:B------:R-:W-:Y:S01]  /*0190*/  IMAD.MOV.U32 R8, RZ, RZ, RZ ;  /* 0x000000ffff087224 */ /* 0x000fe200078e00ff */
[----:B------:R-:W-:Y:S01]  /*01a0*/  @P2 IADD3.X R5, PT, PT, R2, UR5, RZ, P0, !PT ;  /* 0x0000000502052c10 */ /* 0x000fe200087fe4ff */
[----:B------:R-:W2:Y:S03]  /*01b0*/  @!P4 LDC R6, c[0x0][0x434] ;  /* 0x00010d00ff06cb82 */ /* 0x000ea60000000800 */
[C---:B------:R-:W-:Y:S01]  /*01c0*/  @P3 IADD3 R16, P1, PT, R9.reuse, UR6, RZ ;  /* 0x0000000609103c10 */ /* 0x040fe2000ff3e0ff */
[----:B------:R2:W5:Y:S04]  /*01d0*/  @P2 LDG.E R87, desc[UR14][R4.64] ;  /* 0x0000000e04572981 */ /* 0x000568000c1e1900 */
[----:B------:R-:W2:Y:S01]  /*01e0*/  @!P2 LDC R0, c[0x0][0x43c] ;  /* 0x00010f00ff00ab82 */ /* 0x000ea20000000800 */
[----:B-1----:R-:W-:-:S05]  /*01f0*/  IADD3 R14, P0, PT, R9, R10, RZ ;  /* 0x0000000a090e7210 */ /* 0x002fca0007f1e0ff */
[----:B------:R-:W-:Y:S01]  /*0200*/  IMAD.X R15, R2, 0x1, R11, P0 ;  /* 0x00000001020f7824 */ /* 0x000fe200000e060b */
[----:B------:R-:W-:Y:S02]  /*0210*/  ISETP.NE.U32.AND P0, PT, R10, RZ, PT ;  /* 0x000000ff0a00720c */ /* 0x000fe40003f05070 */
[----:B------:R-:W-:Y:S02]  /*0220*/  @P3 IADD3.X R17, PT, PT, R2, UR7, RZ, P1, !PT ;  /* 0x0000000702113c10 */ /* 0x000fe40008ffe4ff */
[C---:B------:R-:W-:Y:S02]  /*0230*/  ISETP.NE.AND.EX P0, PT, R11.reuse, RZ, PT, P0 ;  /* 0x000000ff0b00720c */ /* 0x040fe40003f05300 */
[----:B---3--:R-:W-:Y:S01]  /*0240*/  ISETP.NE.AND P1, PT, RZ, UR4, PT ;  /* 0x00000004ff007c0c */ /* 0x008fe2000bf25270 */
[----:B------:R1:W5:Y:S01]  /*0250*/  @P3 LDG.E R8, desc[UR14][R16.64] ;  /* 0x0000000e10083981 */ /* 0x000362000c1e1900 */
[----:B------:R-:W-:Y:S01]  /*0260*/  ISETP.EQ.U32.AND P3, PT, R10, RZ, PT ;  /* 0x000000ff0a00720c */ /* 0x000fe20003f62070 */
[----:B------:R-:W3:Y:S03]  /*0270*/  @!P2 LDC.64 R4, c[0x0][0x488] ;  /* 0x00012200ff04ab82 */ /* 0x000ee60000000a00 */
[----:B------:R-:W-:-:S05]  /*0280*/  ISETP.EQ.OR.EX P3, PT, R11, RZ, !P1, P3 ;  /* 0x000000ff0b00720c */ /* 0x000fca0004f62730 */
[----:B------:R-:W1:Y:S01]  /*0290*/  @!P0 LDC R11, c[0x0][0x438] ;  /* 0x00010e00ff0b8b82 */ /* 0x000e620000000800 */
[----:B------:R-:W-:Y:S02]  /*02a0*/  IMAD.MOV.U32 R3, RZ, RZ, -0x1 ;  /* 0xffffffffff037424 */ /* 0x000fe400078e00ff */
[----:B----4-:R-:W-:-:S05]  /*02b0*/  IMAD.SHL.U32 R91, R13, 0x40, RZ ;  /* 0x000000400d5b7824 */ /* 0x010fca00078e00ff */
[----:B------:R4:W5:Y:S01]  /*02c0*/  @!P3 LDG.E R3, desc[UR14][R14.64] ;  /* 0x0000000e0e03b981 */ /* 0x000962000c1e1900 */
[----:B--2---:R-:W-:-:S05]  /*02d0*/  @P4 IMAD.IADD R6, R12, 0x1, -R207 ;  /* 0x000000010c064824 */ /* 0x004fca00078e0acf */
[----:B------:R-:W-:Y:S01]  /*02e0*/  ISETP.GT.AND P3, PT, R6, R91, PT ;  /* 0x0000005b0600720c */ /* 0x000fe20003f64270 */
[----:B-1-34-:R-:W-:-:S12]  /*02f0*/  @!P0 BRA `(.L_x_1713) ;  /* 0x00000000000c8947 */ /* 0x01afd80003800000 */
[----:B------:R-:W2:Y:S02]  /*0300*/  @P1 LDG.E R10, desc[UR14][R14.64+0x4] ;  /* 0x0000040e0e0a1981 */ /* 0x000ea4000c1e1900 */
[----:B--2--5:R-:W-:-:S06]  /*0310*/  @P1 IADD3 R11, PT, PT, R10, -R3, RZ ;  /* 0x800000030a0b1210 */ /* 0x024fcc0007ffe0ff */
[----:B------:R1:W5:Y:S02]  /*0320*/  @!P1 LDG.E R11, desc[UR14][R14.64] ;  /* 0x0000000e0e0b9981 */ /* 0x000364000c1e1900 */
.L_x_1713:
[----:B------:R-:W-:Y:S01]  /*0330*/  @!P2 ISETP.NE.U32.AND P0, PT, R4, RZ, PT ;  /* 0x000000ff0400a20c */ /* 0x000fe20003f05070 */
[----:B------:R-:W-:-:S12]  /*0340*/  @!P3 EXIT ;  /* 0x000000000000b94d */ /* 0x000fd80003800000 */
[----:B------:R-:W2:Y:S01]  /*0350*/  LDC R88, c[0x0][0x508] ;  /* 0x00014200ff587b82 */ /* 0x000ea20000000800 */
[----:B------:R-:W3:Y:S01]  /*0360*/  LDCU UR4, c[0x0][0x504] ;  /* 0x0000a080ff0477ac */ /* 0x000ee20008000800 */
[----:B------:R-:W-:Y:S01]  /*0370*/  @!P2 ISETP.NE.AND.EX P0, PT, R5, RZ, PT, P0 ;  /* 0x000000ff0500a20c */ /* 0x000fe20003f05300 */
[--C-:B-----5:R-:W-:Y:S01]  /*0380*/  @P2 IMAD.IADD R87, R87, 0x1, -R8.reuse ;  /* 0x0000000157572824 */ /* 0x120fe200078e0a08 */
[----:B------:R-:W4:Y:S01]  /*0390*/  S2R R17, SR_CTAID.Z ;  /* 0x0000000000117919 */ /* 0x000f220000002700 */
[----:B------:R-:W1:Y:S01]  /*03a0*/  LDCU UR5, c[0x0][0x438] ;  /* 0x00008700ff0577ac */ /* 0x000e620008000800 */
[----:B------:R-:W-:Y:S01]  /*03b0*/  @!P2 SEL R0, R0, RZ, P0 ;  /* 0x000000ff0000a207 */ /* 0x000fe20000000000 */
[----:B------:R-:W2:Y:S03]  /*03c0*/  S2R R184, SR_TID.X ;  /* 0x0000000000b87919 */ /* 0x000ea60000002100 */
[----:B------:R-:W-:-:S05]  /*03d0*/  @!P2 IADD3 R87, PT, PT, R0, R11, -R8 ;  /* 0x0000000b0057a210 */ /* 0x000fca0007ffe808 */
[----:B------:R-:W-:Y:S02]  /*03e0*/  VIADD R11, R87, 0x3f ;  /* 0x0000003f570b7836 */ /* 0x000fe40000000000 */
[----:B---3--:R-:W-:-:S03]  /*03f0*/  VIADD R90, R6, UR4 ;  /* 0x00000004065a7c36 */ /* 0x008fc60008000000 */
[-C--:B------:R-:W-:Y:S02]  /*0400*/  IADD3 R5, PT, PT, R11, R91.reuse, -R6 ;  /* 0x0000005b0b057210 */ /* 0x080fe40007ffe806 */
[----:B------:R-:W-:Y:S01]  /*0410*/  SHF.R.S32.HI R4, RZ, 0x1f, R11 ;  /* 0x0000001fff047819 */ /* 0x000fe2000001140b */
[----:B-1----:R-:W-:Y:S01]  /*0420*/  UIADD3 UR5, UPT, UPT, UR5, 0x3f, URZ ;  /* 0x0000003f05057890 */ /* 0x002fe2000fffe0ff */
[----:B--2---:R-:W-:Y:S02]  /*0430*/  IADD3 R5, PT, PT, R5, 0x40, R88 ;  /* 0x0000004005057810 */ /* 0x004fe40007ffe058 */
[----:B------:R-:W-:Y:S01]  /*0440*/  IADD3 R15, PT, PT, -R90, R91, R87 ;  /* 0x0000005b5a0f7210 */ /* 0x000fe20007ffe157 */
[----:B------:R-:W-:Y:S01]  /*0450*/  USHF.R.S32.HI UR4, URZ, 0x1f, UR5 ;  /* 0x0000001fff047899 */ /* 0x000fe20008011405 */
[----:B------:R-:W-:Y:S02]  /*0460*/  SHF.R.S32.HI R0, RZ, 0x1f, R5 ;  /* 0x0000001fff007819 */ /* 0x000fe40000011405 */
[----:B------:R-:W-:Y:S01]  /*0470*/  SHF.R.S32.HI R10, RZ, 0x1f, R15 ;  /* 0x0000001fff0a7819 */ /* 0x000fe2000001140f */
[----:B------:R-:W-:Y:S01]  /*0480*/  ULEA.HI UR4, UR4, UR5, URZ, 0x6 ;  /* 0x0000000504047291 */ /* 0x000fe2000f8f30ff */
[----:B------:R-:W-:-:S02]  /*0490*/  LEA.HI R4, R4, R11, RZ, 0x6 ;  /* 0x0000000b04047211 */ /* 0x000fc400078f30ff */
[----:B------:R-:W-:Y:S01]  /*04a0*/  LEA.HI R0, R0, R5, RZ, 0x6 ;  /* 0x0000000500007211 */ /* 0x000fe200078f30ff */
[----:B------:R-:W-:Y:S01]  /*04b0*/  USHF.R.S32.HI UR4, URZ, 0x6, UR4 ;  /* 0x00000006ff047899 */ /* 0x000fe20008011404 */
[----:B------:R-:W-:Y:S02]  /*04c0*/  LEA.HI R10, R10, R15, RZ, 0x6 ;  /* 0x0000000f0a0a7211 */ /* 0x000fe400078f30ff */
[----:B------:R-:W-:Y:S02]  /*04d0*/  SHF.R.S32.HI R4, RZ, 0x6, R4 ;  /* 0x00000006ff047819 */ /* 0x000fe40000011404 */
[----:B------:R-:W-:Y:S02]  /*04e0*/  SHF.R.S32.HI R5, RZ, 0x6, R0 ;  /* 0x00000006ff057819 */ /* 0x000fe40000011400 */
[----:B------:R-:W-:Y:S02]  /*04f0*/  SHF.R.S32.HI R10, RZ, 0x6, R10 ;  /* 0x00000006ff0a7819 */ /* 0x000fe4000001140a */
[----:B------:R-:W-:Y:S01]  /*0500*/  VIMNMX3 R0, R4, UR4, R5, PT ;  /* 0x0000000404007c0f */ /* 0x000fe2000b800105 */
[----:B------:R-:W-:Y:S01]  /*0510*/  IMAD.MOV.U32 R4, RZ, RZ, R7 ;  /* 0x000000ffff047224 */ /* 0x000fe200078e0007 */
[----:B------:R-:W-:-:S04]  /*0520*/  VIMNMX R200, PT, PT, RZ, R10, !PT ;  /* 0x0000000affc87248 */ /* 0x000fc80007fe0100 */
[----:B------:R-:W-:-:S13]  /*0530*/  ISETP.GE.AND P0, PT, R200, R0, PT ;  /* 0x00000000c800720c */ /* 0x000fda0003f06270 */
[----:B----4-:R-:W-:Y:S05]  /*0540*/  @!P0 BRA `(.L_x_1714) ;  /* 0x00000008000c8947 */ /* 0x010fea0003800000 */
[C---:B------:R-:W-:Y:S01]  /*0550*/  ISETP.NE.AND P0, PT, R207.reuse, -0x1, PT ;  /* 0xffffffffcf00780c */ /* 0x040fe20003f05270 */
[----:B------:R-:W1:Y:S01]  /*0560*/  LDC.64 R2, c[0x0][0x408] ;  /* 0x00010200ff027b82 */ /* 0x000e620000000a00 */
[----:B------:R-:W-:Y:S01]  /*0570*/  IMAD.SHL.U32 R0, R184, 0x8, RZ ;  /* 0x00000008b8007824 */ /* 0x000fe200078e00ff */
[----:B------:R-:W2:Y:S01]  /*0580*/  LDCU UR7, c[0x0][0x3e0] ;  /* 0x00007c00ff0777ac */ /* 0x000ea20008000800 */
[----:B------:R-:W-:Y:S01]  /*0590*/  SHF.R.U32.HI R184, RZ, 0x3, R184 ;  /* 0x00000003ffb87819 */ /* 0x000fe200000116b8 */
[----:B------:R-:W-:Y:S01]  /*05a0*/  BSSY.RECONVERGENT B0, `(.L_x_1715) ;  /* 0x000002b000007945 */ /* 0x000fe20003800200 */
[----:B------:R-:W3:Y:S01]  /*05b0*/  LDCU.64 UR4, c[0x0][0x410] ;  /* 0x00008200ff0477ac */ /* 0x000ee20008000a00 */
[----:B------:R-:W4:Y:S06]  /*05c0*/  LDCU UR6, c[0x0][0x434] ;  /* 0x00008680ff0677ac */ /* 0x000f2c0008000800 */
[----:B------:R-:W5:Y:S01]  /*05d0*/  @!P0 LDC.64 R8, c[0x0][0x400] ;  /* 0x00010000ff088b82 */ /* 0x000f620000000a00 */
[----:B-1----:R-:W-:-:S04]  /*05e0*/  @P0 IMAD.WIDE.U32 R12, R207, R2, RZ ;  /* 0x00000002cf0c0225 */ /* 0x002fc800078e00ff */
[C---:B-----5:R-:W-:Y:S01]  /*05f0*/  @!P0 IMAD.WIDE.U32 R10, R7.reuse, R8, RZ ;  /* 0x00000008070a8225 */ /* 0x060fe200078e00ff */
[----:B------:R-:W-:Y:S02]  /*0600*/  LOP3.LUT R8, R0, 0x38, RZ, 0xc0, !PT ;  /* 0x0000003800087812 */ /* 0x000fe400078ec0ff */
[----:B------:R-:W-:Y:S01]  /*0610*/  @P0 MOV R10, R12 ;  /* 0x0000000c000a0202 */ /* 0x000fe20000000f00 */
[----:B------:R-:W-:Y:S02]  /*0620*/  @!P0 IMAD R0, R7, R9, R11 ;  /* 0x0000000907008224 */ /* 0x000fe400078e020b */
[----:B------:R-:W-:Y:S02]  /*0630*/  IMAD.MOV.U32 R9, RZ, RZ, RZ ;  /* 0x000000ffff097224 */ /* 0x000fe400078e00ff */
[----:B------:R-:W-:Y:S01]  /*0640*/  @P0 IMAD R0, R207, R3, R13 ;  /* 0x00000003cf000224 */ /* 0x000fe200078e020d */
[----:B------:R-:W-:Y:S01]  /*0650*/  LOP3.LUT R13, R8, 0x80, RZ, 0xfc, !PT ;  /* 0x00000080080d7812 */ /* 0x000fe200078efcff */
[----:B------:R-:W-:-:S04]  /*0660*/  IMAD.WIDE.U32 R14, R91, R2, R8 ;  /* 0x000000025b0e7225 */ /* 0x000fc800078e0008 */
[C---:B------:R-:W-:Y:S01]  /*0670*/  IMAD R5, R91.reuse, R3, R15 ;  /* 0x000000035b057224 */ /* 0x040fe200078e020f */
[----:B------:R-:W-:Y:S01]  /*0680*/  IADD3 R10, P0, PT, R10, R14, RZ ;  /* 0x0000000e0a0a7210 */ /* 0x000fe20007f1e0ff */
[----:B--2---:R-:W-:Y:S01]  /*0690*/  IMAD R12, R4, UR7, R17 ;  /* 0x00000007040c7c24 */ /* 0x004fe2000f8e0211 */
[----:B------:R-:W-:Y:S02]  /*06a0*/  IADD3 R4, PT, PT, R184, 0x20, RZ ;  /* 0x00000020b8047810 */ /* 0x000fe40007ffe0ff */
[----:B------:R-:W-:Y:S01]  /*06b0*/  LOP3.LUT R14, R8, 0x40, RZ, 0xfc, !PT ;  /* 0x00000040080e7812 */ /* 0x000fe200078efcff */
[----:B------:R-:W-:Y:S01]  /*06c0*/  IMAD.X R11, R0, 0x1, R5, P0 ;  /* 0x00000001000b7824 */ /* 0x000fe200000e0605 */
[----:B------:R-:W-:Y:S01]  /*06d0*/  IADD3 R5, PT, PT, -R91, R6, RZ ;  /* 0x000000065b057210 */ /* 0x000fe20007ffe1ff */
[C---:B------:R-:W-:Y:S01]  /*06e0*/  VIADD R6, R184.reuse, 0x10 ;  /* 0x00000010b8067836 */ /* 0x040fe20000000000 */
[C---:B------:R-:W-:Y:S01]  /*06f0*/  IADD3 R0, PT, PT, R184.reuse, 0x30, RZ ;  /* 0x00000030b8007810 */ /* 0x040fe20007ffe0ff */
[----:B---3--:R-:W-:Y:S01]  /*0700*/  IMAD.WIDE.U32 R10, R17, UR4, R10 ;  /* 0x00000004110a7c25 */ /* 0x008fe2000f8e000a */
[----:B------:R-:W-:-:S02]  /*0710*/  ISETP.GE.AND P0, PT, R184, R5, PT ;  /* 0x00000005b800720c */ /* 0x000fc40003f06270 */
[-C--:B------:R-:W-:Y:S01]  /*0720*/  ISETP.GE.AND P3, PT, R6, R5.reuse, PT ;  /* 0x000000050600720c */ /* 0x080fe20003f66270 */
[----:B----4-:R-:W-:Y:S01]  /*0730*/  IMAD R91, R12, UR6, R91 ;  /* 0x000000060c5b7c24 */ /* 0x010fe2000f8e025b */
[-C--:B------:R-:W-:Y:S01]  /*0740*/  ISETP.GE.AND P2, PT, R4, R5.reuse, PT ;  /* 0x000000050400720c */ /* 0x080fe20003f46270 */
[----:B------:R-:W-:Y:S01]  /*0750*/  IMAD R19, R17, UR5, R11 ;  /* 0x0000000511137c24 */ /* 0x000fe2000f8e020b */
        /* <DEDUP_REMOVED lines=15> */
.L_x_1716:
[----:B------:R-:W-:Y:S05]  /*0850*/  BSYNC.RECONVERGENT B0 ;  /* 0x0000000000007941 */ /* 0x000fea0003800200 */
.L_x_1715:
        /* <DEDUP_REMOVED lines=20> */
.L_x_1718:
[----:B------:R-:W-:Y:S05]  /*09a0*/  BSYNC.RECONVERGENT B0 ;  /* 0x0000000000007941 */ /* 0x000fea0003800200 */
.L_x_1717:
        /* <DEDUP_REMOVED lines=20> */
.L_x_1720:
[----:B------:R-:W-:Y:S05]  /*0af0*/  BSYNC.RECONVERGENT B0 ;  /* 0x0000000000007941 */ /* 0x000fea0003800200 */
.L_x_1719:
        /* <DEDUP_REMOVED lines=19> */
.L_x_1722:
[----:B------:R-:W-:Y:S05]  /*0c30*/  BSYNC.RECONVERGENT B0 ;  /* 0x0000000000007941 */ /* 0x000fea0003800200 */
.L_x_1721:
        /* <DEDUP_REMOVED lines=20> */
.L_x_1714:
[----:B------:R-:W1:Y:S01]  /*0d80*/  LDCU.64 UR4, c[0x0][0x4d8] ;  /* 0x00009b00ff0477ac */ /* 0x000e620008000a00 */
        /* <DEDUP_REMOVED lines=9> */
.L_x_1723:
[----:B------:R-:W-:Y:S05]  /*0e20*/  BRA.U !UP1, `(.L_x_1724) ;  /* 0x0000000509887547 */ /* 0x000fea000b800000 */
[----:B------:R-:W1:Y:S01]  /*0e30*/  LDC R9, c[0x0][0x4f0] ;  /* 0x00013c00ff097b82 */ /* 0x000e620000000800 */
[----:B------:R-:W-:Y:S01]  /*0e40*/  LEA R2, R0, 0xffffffc0, 0x6 ;  /* 0xffffffc000027811 */ /* 0x000fe200078e30ff */
[----:B------:R-:W2:Y:S03]  /*0e50*/  LDCU.64 UR4, c[0x0][0x4e8] ;  /* 0x00009d00ff0477ac */ /* 0x000ea60008000a00 */
[----:B------:R-:W-:Y:S01]  /*0e60*/  IABS R3, R2 ;  /* 0x0000000200037213 */ /* 0x000fe20000000000 */
[----:B------:R-:W3:Y:S04]  /*0e70*/  LDCU.64 UR6, c[0x0][0x3a0] ;  /* 0x00007400ff0677ac */ /* 0x000ee80008000a00 */
[----:B------:R-:W-:Y:S01]  /*0e80*/  IMAD.MOV.U32 R8, RZ, RZ, R3 ;  /* 0x000000ffff087224 */ /* 0x000fe200078e0003 */
[----:B------:R-:W4:Y:S01]  /*0e90*/  LDCU.64 UR12, c[0x0][0x3b8] ;  /* 0x00007700ff0c77ac */ /* 0x000f220008000a00 */
[----:B------:R-:W3:Y:S01]  /*0ea0*/  LDCU.64 UR10, c[0x0][0x3c0] ;  /* 0x00007800ff0a77ac */ /* 0x000ee20008000a00 */
[----:B-1----:R-:W-:-:S04]  /*0eb0*/  IABS R5, R9 ;  /* 0x0000000900057213 */ /* 0x002fc80000000000 */
[----:B------:R-:W1:Y:S08]  /*0ec0*/  I2F.RP R12, R5 ;  /* 0x00000005000c7306 */ /* 0x000e700000209400 */
[----:B-1----:R-:W1:Y:S02]  /*0ed0*/  MUFU.RCP R10, R12 ;  /* 0x0000000c000a7308 */ /* 0x002e640000001000 */
[----:B-1----:R-:W-:-:S06]  /*0ee0*/  IADD3 R10, PT, PT, R10, 0xffffffe, RZ ;  /* 0x0ffffffe0a0a7810 */ /* 0x002fcc0007ffe0ff */
[----:B------:R-:W1:Y:S02]  /*0ef0*/  F2I.FTZ.U32.TRUNC.NTZ R11, R10 ;  /* 0x0000000a000b7305 */ /* 0x000e64000021f000 */
[----:B-1---5:R-:W-:Y:S01]  /*0f00*/  IMAD.MOV R4, RZ, RZ, -R11 ;  /* 0x000000ffff047224 */ /* 0x022fe200078e0a0b */
[----:B------:R-:W-:-:S03]  /*0f10*/  MOV R10, RZ ;  /* 0x000000ff000a7202 */ /* 0x000fc60000000f00 */
[----:B------:R-:W-:-:S04]  /*0f20*/  IMAD R4, R4, R5, RZ ;  /* 0x0000000504047224 */ /* 0x000fc800078e02ff */
[----:B------:R-:W-:-:S06]  /*0f30*/  IMAD.HI.U32 R11, R11, R4, R10 ;  /* 0x000000040b0b7227 */ /* 0x000fcc00078e000a */
        /* <DEDUP_REMOVED lines=10> */
[----:B--2---:R-:W-:-:S04]  /*0fe0*/  IMAD.WIDE.U32 R4, R7, UR4, RZ ;  /* 0x0000000407047c25 */ /* 0x004fc8000f8e00ff */
[----:B------:R-:W-:Y:S01]  /*0ff0*/  IMAD R213, R7, UR5, R5 ;  /* 0x0000000507d57c24 */ /* 0x000fe2000f8e0205 */
[----:B------:R-:W1:Y:S01]  /*1000*/  LDCU.64 UR4, c[0x0][0x3a8] ;  /* 0x00007500ff0477ac */ /* 0x000e620008000a00 */
[----:B------:R-:W-:Y:S01]  /*1010*/  @P0 VIADD R3, R3, 0x1 ;  /* 0x0000000103030836 */ /* 0x000fe20000000000 */
[----:B------:R-:W-:-:S04]  /*1020*/  LEA R212, P0, R4, UR8, 0x2 ;  /* 0x0000000804d47c11 */ /* 0x000fc8000f8010ff */
[----:B------:R-:W-:Y:S02]  /*1030*/  LEA.HI.X R213, R4, UR9, R213, 0x2, P0 ;  /* 0x0000000904d57c11 */ /* 0x000fe400080f14d5 */
[----:B------:R-:W-:Y:S01]  /*1040*/  @!P1 IADD3 R3, PT, PT, -R3, RZ, RZ ;  /* 0x000000ff03039210 */ /* 0x000fe20007ffe1ff */
[----:B------:R-:W2:Y:S01]  /*1050*/  LDC R4, c[0x0][0x3e8] ;  /* 0x0000fa00ff047b82 */ /* 0x000ea20000000800 */
[----:B------:R-:W-:-:S05]  /*1060*/  @!P2 LOP3.LUT R3, RZ, R9, RZ, 0x33, !PT ;  /* 0x00000009ff03a212 */ /* 0x000fca00078e33ff */
[----:B------:R-:W-:-:S05]  /*1070*/  IMAD.WIDE R18, R3, 0x4, R212 ;  /* 0x0000000403127825 */ /* 0x000fca00078e02d4 */
[----:B------:R-:W2:Y:S01]  /*1080*/  LDG.E R8, desc[UR14][R18.64] ;  /* 0x0000000e12087981 */ /* 0x000ea2000c1e1900 */
[----:B------:R-:W-:Y:S01]  /*1090*/  IADD3 R3, PT, PT, -R3, RZ, RZ ;  /* 0x000000ff03037210 */ /* 0x000fe20007ffe1ff */
[----:B---3--:R-:W-:Y:S01]  /*10a0*/  IMAD.U32 R144, RZ, RZ, UR10 ;  /* 0x0000000aff907e24 */ /* 0x008fe2000f8e00ff */
[----:B----4-:R-:W-:Y:S01]  /*10b0*/  MOV R134, UR12 ;  /* 0x0000000c00867c02 */ /* 0x010fe20008000f00 */
[----:B------:R-:W-:Y:S01]  /*10c0*/  IMAD.U32 R145, RZ, RZ, UR11 ;  /* 0x0000000bff917e24 */ /* 0x000fe2000f8e00ff */
[----:B------:R-:W-:Y:S01]  /*10d0*/  MOV R135, UR13 ;  /* 0x0000000d00877c02 */ /* 0x000fe20008000f00 */
[----:B------:R-:W-:-:S05]  /*10e0*/  IMAD R2, R9, R3, R2 ;  /* 0x0000000309027224 */ /* 0x000fca00078e0202 */
[----:B------:R-:W-:Y:S02]  /*10f0*/  SHF.R.S32.HI R3, RZ, 0x1f, R2 ;  /* 0x0000001fff037819 */ /* 0x000fe40000011402 */
[----:B--2---:R-:W-:-:S04]  /*1100*/  IABS R10, R4 ;  /* 0x00000004000a7213 */ /* 0x004fc80000000000 */
[----:B------:R-:W2:Y:S08]  /*1110*/  I2F.RP R16, R10 ;  /* 0x0000000a00107306 */ /* 0x000eb00000209400 */
[----:B--2---:R-:W2:Y:S02]  /*1120*/  MUFU.RCP R14, R16 ;  /* 0x00000010000e7308 */ /* 0x004ea40000001000 */
[----:B--2---:R-:W-:-:S06]  /*1130*/  VIADD R14, R14, 0xffffffe ;  /* 0x0ffffffe0e0e7836 */ /* 0x004fcc0000000000 */
[----:B------:R-:W2:Y:S02]  /*1140*/  F2I.FTZ.U32.TRUNC.NTZ R15, R14 ;  /* 0x0000000e000f7305 */ /* 0x000ea4000021f000 */
[----:B--2---:R-:W-:Y:S02]  /*1150*/  IADD3 R5, PT, PT, RZ, -R15, RZ ;  /* 0x8000000fff057210 */ /* 0x004fe40007ffe0ff */
[----:B------:R-:W-:-:S03]  /*1160*/  MOV R14, RZ ;  /* 0x000000ff000e7202 */ /* 0x000fc60000000f00 */
        /* <DEDUP_REMOVED lines=8> */
[-C--:B------:R-:W-:Y:S01]  /*11f0*/  @!P1 IADD3 R11, PT, PT, R11, -R10.reuse, RZ ;  /* 0x8000000a0b0b9210 */ /* 0x080fe20007ffe0ff */
[----:B------:R-:W-:Y:S01]  /*1200*/  @!P1 VIADD R5, R5, 0x1 ;  /* 0x0000000105059836 */ /* 0x000fe20000000000 */
[----:B------:R-:W-:Y:S02]  /*1210*/  ISETP.NE.AND P1, PT, R4, RZ, PT ;  /* 0x000000ff0400720c */ /* 0x000fe40003f25270 */
[----:B------:R-:W-:Y:S02]  /*1220*/  ISETP.GE.U32.AND P2, PT, R11, R10, PT ;  /* 0x0000000a0b00720c */ /* 0x000fe40003f46070 */
[----:B------:R-:W-:-:S04]  /*1230*/  LOP3.LUT R10, R17, R4, RZ, 0x3c, !PT ;  /* 0x00000004110a7212 */ /* 0x000fc800078e3cff */
[----:B------:R-:W-:-:S07]  /*1240*/  ISETP.GE.AND P0, PT, R10, RZ, PT ;  /* 0x000000ff0a00720c */ /* 0x000fce0003f06270 */
[----:B------:R-:W-:-:S06]  /*1250*/  @P2 IADD3 R5, PT, PT, R5, 0x1, RZ ;  /* 0x0000000105052810 */ /* 0x000fcc0007ffe0ff */
[----:B------:R-:W-:Y:S01]  /*1260*/  @!P0 IMAD.MOV R5, RZ, RZ, -R5 ;  /* 0x000000ffff058224 */ /* 0x000fe200078e0a05 */
[----:B------:R-:W-:Y:S01]  /*1270*/  @!P1 LOP3.LUT R5, RZ, R4, RZ, 0x33, !PT ;  /* 0x00000004ff059212 */ /* 0x000fe200078e33ff */
[C---:B------:R-:W-:Y:S02]  /*1280*/  IMAD R4, R3.reuse, R134, RZ ;  /* 0x0000008603047224 */ /* 0x040fe400078e02ff */
[----:B------:R-:W-:Y:S02]  /*1290*/  IMAD R3, R3, R144, RZ ;  /* 0x0000009003037224 */ /* 0x000fe400078e02ff */
[C---:B------:R-:W-:Y:S02]  /*12a0*/  IMAD R4, R2.reuse, R135, R4 ;  /* 0x0000008702047224 */ /* 0x040fe400078e0204 */
[----:B------:R-:W-:Y:S01]  /*12b0*/  IMAD R3, R2, R145, R3 ;  /* 0x0000009102037224 */ /* 0x000fe200078e0203 */
[----:B------:R-:W-:Y:S01]  /*12c0*/  SHF.R.S32.HI R15, RZ, 0x1f, R8 ;  /* 0x0000001fff0f7819 */ /* 0x000fe20000011408 */
[----:B------:R-:W-:-:S04]  /*12d0*/  IMAD.WIDE.U32 R10, R8, UR6, RZ ;  /* 0x00000006080a7c25 */ /* 0x000fc8000f8e00ff */
[C---:B------:R-:W-:Y:S02]  /*12e0*/  IMAD R19, R15.reuse, UR6, RZ ;  /* 0x000000060f137c24 */ /* 0x040fe4000f8e02ff */
[----:B-1----:R-:W-:Y:S02]  /*12f0*/  IMAD R15, R15, UR4, RZ ;  /* 0x000000040f0f7c24 */ /* 0x002fe4000f8e02ff */
[C---:B------:R-:W-:Y:S02]  /*1300*/  IMAD R19, R8.reuse, UR7, R19 ;  /* 0x0000000708137c24 */ /* 0x040fe4000f8e0213 */
[C---:B------:R-:W-:Y:S02]  /*1310*/  IMAD R15, R8.reuse, UR5, R15 ;  /* 0x00000005080f7c24 */ /* 0x040fe4000f8e020f */
[----:B------:R-:W-:Y:S01]  /*1320*/  IMAD.WIDE.U32 R8, R8, UR4, RZ ;  /* 0x0000000408087c25 */ /* 0x000fe2000f8e00ff */
[----:B------:R-:W1:Y:S01]  /*1330*/  LDCU.128 UR4, c[0x0][0x3d0] ;  /* 0x00007a00ff0477ac */ /* 0x000e620008000c00 */
[----:B------:R-:W-:-:S03]  /*1340*/  IADD3 R11, PT, PT, R11, R19, RZ ;  /* 0x000000130b0b7210 */ /* 0x000fc60007ffe0ff */
[----:B------:R-:W-:Y:S01]  /*1350*/  IADD3 R9, PT, PT, R9, R15, RZ ;  /* 0x0000000f09097210 */ /* 0x000fe20007ffe0ff */
[----:B------:R-:W-:-:S04]  /*1360*/  IMAD.WIDE.U32 R10, R2, R134, R10 ;  /* 0x00000086020a7225 */ /* 0x000fc800078e000a */
[----:B------:R-:W-:Y:S01]  /*1370*/  IMAD.WIDE.U32 R8, R2, R144, R8 ;  /* 0x0000009002087225 */ /* 0x000fe200078e0008 */
[----:B------:R-:W-:Y:S02]  /*1380*/  SHF.R.S32.HI R2, RZ, 0x1f, R5 ;  /* 0x0000001fff027819 */ /* 0x000fe40000011405 */
[----:B------:R-:W-:Y:S02]  /*1390*/  IADD3 R11, PT, PT, R11, R4, RZ ;  /* 0x000000040b0b7210 */ /* 0x000fe40007ffe0ff */
[----:B------:R-:W-:Y:S01]  /*13a0*/  IADD3 R9, PT, PT, R9, R3, RZ ;  /* 0x0000000309097210 */ /* 0x000fe20007ffe0ff */
[C---:B-1----:R-:W-:Y:S02]  /*13b0*/  IMAD R4, R2.reuse, UR4, RZ ;  /* 0x0000000402047c24 */ /* 0x042fe4000f8e02ff */
[----:B------:R-:W-:Y:S02]  /*13c0*/  IMAD R2, R2, UR6, RZ ;  /* 0x0000000602027c24 */ /* 0x000fe4000f8e02ff */
[----:B------:R-:W-:-:S04]  /*13d0*/  IMAD.WIDE.U32 R14, R5, UR4, R10 ;  /* 0x00000004050e7c25 */ /* 0x000fc8000f8e000a */
[C---:B------:R-:W-:Y:S02]  /*13e0*/  IMAD R2, R5.reuse, UR7, R2 ;  /* 0x0000000705027c24 */ /* 0x040fe4000f8e0202 */
[----:B------:R-:W-:-:S04]  /*13f0*/  IMAD.WIDE.U32 R10, R5, UR6, R8 ;  /* 0x00000006050a7c25 */ /* 0x000fc8000f8e0008 */
[----:B------:R-:W-:Y:S01]  /*1400*/  IMAD R4, R5, UR5, R4 ;  /* 0x0000000505047c24 */ /* 0x000fe2000f8e0204 */
[----:B------:R-:W-:Y:S02]  /*1410*/  IADD3 R9, PT, PT, R11, R2, RZ ;  /* 0x000000020b097210 */ /* 0x000fe40007ffe0ff */
[----:B------:R-:W-:Y:S01]  /*1420*/  MOV R16, R10 ;  /* 0x0000000a00107202 */ /* 0x000fe20000000f00 */
[----:B------:R-:W-:Y:S01]  /*1430*/  IMAD.IADD R8, R15, 0x1, R4 ;  /* 0x000000010f087824 */ /* 0x000fe200078e0204 */
[----:B------:R-:W-:Y:S06]  /*1440*/  BRA `(.L_x_1725) ;  /* 0x0000000400547947 */ /* 0x000fec0003800000 */
.L_x_1724:
[----:B------:R-:W-:-:S13]  /*1450*/  ISETP.NE.AND P0, PT, R3, -0x1, PT ;  /* 0xffffffff0300780c */ /* 0x000fda0003f05270 */
[----:B------:R-:W-:Y:S05]  /*1460*/  @P0 BRA `(.L_x_1726) ;  /* 0x0000000000340947 */ /* 0x000fea0003800000 */
[----:B------:R-:W2:Y:S01]  /*1470*/  LDC.64 R134, c[0x0][0x3b8] ;  /* 0x0000ee00ff867b82 */ /* 0x000ea20000000a00 */
[----:B------:R-:W3:Y:S01]  /*1480*/  LDCU.64 UR4, c[0x0][0x3a0] ;  /* 0x00007400ff0477ac */ /* 0x000ee20008000a00 */
[----:B-1----:R-:W-:-:S05]  /*1490*/  SHF.R.S32.HI R5, RZ, 0x1f, R8 ;  /* 0x0000001fff057819 */ /* 0x002fca0000011408 */
        /* <DEDUP_REMOVED lines=10> */
.L_x_1726:
[----:B------:R-:W2:Y:S01]  /*1540*/  LDC.64 R134, c[0x0][0x3b8] ;  /* 0x0000ee00ff867b82 */ /* 0x000ea20000000a00 */
[----:B------:R-:W-:-:S05]  /*1550*/  IADD3 R14, PT, PT, R8, R3, RZ ;  /* 0x00000003080e7210 */ /* 0x000fca0007ffe0ff */
[C---:B--2---:R-:W-:Y:S02]  /*1560*/  IMAD R11, R14.reuse, R135, RZ ;  /* 0x000000870e0b7224 */ /* 0x044fe400078e02ff */
[----:B------:R-:W-:-:S05]  /*1570*/  IMAD.WIDE.U32 R14, R14, R134, RZ ;  /* 0x000000860e0e7225 */ /* 0x000fca00078e00ff */
[----:B------:R-:W-:Y:S02]  /*1580*/  IADD3 R11, PT, PT, R15, R11, RZ ;  /* 0x0000000b0f0b7210 */ /* 0x000fe40007ffe0ff */
[----:B------:R-:W-:Y:S02]  /*1590*/  MOV R10, R14 ;  /* 0x0000000e000a7202 */ /* 0x000fe40000000f00 */
.L_x_1727:
        /* <DEDUP_REMOVED lines=14> */
.L_x_1728:
[----:B------:R-:W2:Y:S01]  /*1680*/  LDC.64 R144, c[0x0][0x3c0] ;  /* 0x0000f000ff907b82 */ /* 0x000ea20000000a00 */
[----:B------:R-:W-:-:S05]  /*1690*/  IADD3 R3, PT, PT, R8, R3, RZ ;  /* 0x0000000308037210 */ /* 0x000fca0007ffe0ff */
[C---:B--2---:R-:W-:Y:S02]  /*16a0*/  IMAD R15, R3.reuse, R145, RZ ;  /* 0x00000091030f7224 */ /* 0x044fe400078e02ff */
[----:B------:R-:W-:-:S05]  /*16b0*/  IMAD.WIDE.U32 R2, R3, R144, RZ ;  /* 0x0000009003027225 */ /* 0x000fca00078e00ff */
[----:B------:R-:W-:Y:S02]  /*16c0*/  IADD3 R15, PT, PT, R3, R15, RZ ;  /* 0x0000000f030f7210 */ /* 0x000fe40007ffe0ff */
[----:B------:R-:W-:-:S07]  /*16d0*/  MOV R14, R2 ;  /* 0x00000002000e7202 */ /* 0x000fce0000000f00 */
.L_x_1729:
[----:B------:R-:W2:Y:S01]  /*16e0*/  LDC R8, c[0x0][0x3e8] ;  /* 0x0000fa00ff087b82 */ /* 0x000ea20000000800 */
[----:B------:R-:W-:Y:S02]  /*16f0*/  LEA R9, R0, 0xffffffc0, 0x6 ;  /* 0xffffffc000097811 */ /* 0x000fe400078e30ff */
[----:B------:R-:W-:-:S03]  /*1700*/  CS2R R212, SRZ ;  /* 0x0000000000d47805 */ /* 0x000fc6000001ff00 */
[----:B------:R-:W-:-:S04]  /*1710*/  IMAD.WIDE.U32 R14, R9, R144, R14 ;  /* 0x00000090090e7225 */ /* 0x000fc800078e000e */
[----:B------:R-:W-:Y:S01]  /*1720*/  IMAD R15, R9, R145, R15 ;  /* 0x00000091090f7224 */ /* 0x000fe200078e020f */
[----:B--2---:R-:W-:-:S04]  /*1730*/  IABS R2, R8 ;  /* 0x0000000800027213 */ /* 0x004fc80000000000 */
[----:B-1----:R-:W1:Y:S08]  /*1740*/  I2F.RP R5, R2 ;  /* 0x0000000200057306 */ /* 0x002e700000209400 */
[----:B-1----:R-:W1:Y:S02]  /*1750*/  MUFU.RCP R18, R5 ;  /* 0x0000000500127308 */ /* 0x002e640000001000 */
[----:B-1----:R-:W-:-:S06]  /*1760*/  IADD3 R18, PT, PT, R18, 0xffffffe, RZ ;  /* 0x0ffffffe12127810 */ /* 0x002fcc0007ffe0ff */
[----:B------:R-:W1:Y:S02]  /*1770*/  F2I.FTZ.U32.TRUNC.NTZ R19, R18 ;  /* 0x0000001200137305 */ /* 0x000e64000021f000 */
[----:B-1----:R-:W-:Y:S01]  /*1780*/  IMAD.MOV R3, RZ, RZ, -R19 ;  /* 0x000000ffff037224 */ /* 0x002fe200078e0a13 */
[----:B------:R-:W-:-:S03]  /*1790*/  MOV R18, RZ ;  /* 0x000000ff00127202 */ /* 0x000fc60000000f00 */
[----:B-----5:R-:W-:Y:S01]  /*17a0*/  IMAD R4, R3, R2, RZ ;  /* 0x0000000203047224 */ /* 0x020fe200078e02ff */
[----:B------:R-:W-:-:S03]  /*17b0*/  IABS R3, R17 ;  /* 0x0000001100037213 */ /* 0x000fc60000000000 */
[----:B------:R-:W-:-:S04]  /*17c0*/  IMAD.HI.U32 R19, R19, R4, R18 ;  /* 0x0000000413137227 */ /* 0x000fc800078e0012 */
[----:B------:R-:W-:-:S04]  /*17d0*/  IMAD.MOV.U32 R4, RZ, RZ, R3 ;  /* 0x000000ffff047224 */ /* 0x000fc800078e0003 */
[----:B------:R-:W-:-:S04]  /*17e0*/  IMAD.HI.U32 R12, R19, R4, RZ ;  /* 0x00000004130c7227 */ /* 0x000fc800078e00ff */
[----:B------:R-:W-:Y:S01]  /*17f0*/  IMAD.WIDE.U32 R18, R9, R134, R10 ;  /* 0x0000008609127225 */ /* 0x000fe200078e000a */
[----:B------:R-:W-:-:S03]  /*1800*/  IADD3 R3, PT, PT, -R12, RZ, RZ ;  /* 0x000000ff0c037210 */ /* 0x000fc60007ffe1ff */
[----:B------:R-:W-:Y:S02]  /*1810*/  IMAD R19, R9, R135, R19 ;  /* 0x0000008709137224 */ /* 0x000fe400078e0213 */
[C---:B------:R-:W-:Y:S02]  /*1820*/  IMAD R3, R2.reuse, R3, R4 ;  /* 0x0000000302037224 */ /* 0x040fe400078e0204 */
[----:B------:R-:W1:Y:S03]  /*1830*/  LDC.64 R4, c[0x0][0x3d8] ;  /* 0x0000f600ff047b82 */ /* 0x000e660000000a00 */
[----:B------:R-:W-:-:S13]  /*1840*/  ISETP.GT.U32.AND P0, PT, R2, R3, PT ;  /* 0x000000030200720c */ /* 0x000fda0003f04070 */
[----:B------:R-:W-:Y:S01]  /*1850*/  @!P0 IMAD.IADD R3, R3, 0x1, -R2 ;  /* 0x0000000103038824 */ /* 0x000fe200078e0a02 */
[----:B------:R-:W-:Y:S02]  /*1860*/  @!P0 IADD3 R12, PT, PT, R12, 0x1, RZ ;  /* 0x000000010c0c8810 */ /* 0x000fe40007ffe0ff */
[----:B------:R-:W-:Y:S02]  /*1870*/  ISETP.NE.AND P0, PT, R8, RZ, PT ;  /* 0x000000ff0800720c */ /* 0x000fe40003f05270 */
[----:B------:R-:W-:Y:S02]  /*1880*/  ISETP.GE.U32.AND P2, PT, R3, R2, PT ;  /* 0x000000020300720c */ /* 0x000fe40003f46070 */
[----:B------:R-:W-:-:S04]  /*1890*/  LOP3.LUT R2, R17, R8, RZ, 0x3c, !PT ;  /* 0x0000000811027212 */ /* 0x000fc800078e3cff */
[----:B------:R-:W-:Y:S02]  /*18a0*/  ISETP.GE.AND P1, PT, R2, RZ, PT ;  /* 0x000000ff0200720c */ /* 0x000fe40003f26270 */
[----:B------:R-:W2:Y:S05]  /*18b0*/  LDC.64 R2, c[0x0][0x3d0] ;  /* 0x0000f400ff027b82 */ /* 0x000eaa0000000a00 */
[----:B------:R-:W-:-:S06]  /*18c0*/  @P2 VIADD R12, R12, 0x1 ;  /* 0x000000010c0c2836 */ /* 0x000fcc0000000000 */
[----:B------:R-:W-:Y:S02]  /*18d0*/  @!P1 IADD3 R12, PT, PT, -R12, RZ, RZ ;  /* 0x000000ff0c0c9210 */ /* 0x000fe40007ffe1ff */
[----:B------:R-:W-:-:S04]  /*18e0*/  @!P0 LOP3.LUT R12, RZ, R8, RZ, 0x33, !PT ;  /* 0x00000008ff0c8212 */ /* 0x000fc800078e33ff */
[----:B------:R-:W-:Y:S01]  /*18f0*/  SHF.R.S32.HI R11, RZ, 0x1f, R12 ;  /* 0x0000001fff0b7819 */ /* 0x000fe2000001140c */
[----:B-1----:R-:W-:-:S04]  /*1900*/  IMAD.WIDE.U32 R14, R12, R4, R14 ;  /* 0x000000040c0e7225 */ /* 0x002fc800078e000e */
[C---:B------:R-:W-:Y:S01]  /*1910*/  IMAD R8, R11.reuse, R4, RZ ;  /* 0x000000040b087224 */ /* 0x040fe200078e02ff */
[----:B------:R-:W-:Y:S01]  /*1920*/  MOV R16, R14 ;  /* 0x0000000e00107202 */ /* 0x000fe20000000f00 */
[-C--:B--2---:R-:W-:Y:S02]  /*1930*/  IMAD R11, R11, R2.reuse, RZ ;  /* 0x000000020b0b7224 */ /* 0x084fe400078e02ff */
[----:B------:R-:W-:-:S04]  /*1940*/  IMAD.WIDE.U32 R18, R12, R2, R18 ;  /* 0x000000020c127225 */ /* 0x000fc800078e0012 */
[C---:B------:R-:W-:Y:S01]  /*1950*/  IMAD R3, R12.reuse, R3, R11 ;  /* 0x000000030c037224 */ /* 0x040fe200078e020b */
[----:B------:R-:W-:Y:S01]  /*1960*/  MOV R14, R18 ;  /* 0x00000012000e7202 */ /* 0x000fe20000000f00 */
[----:B------:R-:W-:-:S03]  /*1970*/  IMAD R5, R12, R5, R8 ;  /* 0x000000050c057224 */ /* 0x000fc600078e0208 */
[----:B------:R-:W-:Y:S01]  /*1980*/  IADD3 R8, PT, PT, R19, R3, RZ ;  /* 0x0000000313087210 */ /* 0x000fe20007ffe0ff */
[----:B------:R-:W-:-:S07]  /*1990*/  IMAD.IADD R9, R15, 0x1, R5 ;  /* 0x000000010f097824 */ /* 0x000fce00078e0205 */
.L_x_1725:
[----:B------:R-:W-:Y:S01]  /*19a0*/  ISETP.NE.AND P0, PT, R207, -0x1, PT ;  /* 0xffffffffcf00780c */ /* 0x000fe20003f05270 */
[----:B------:R-:W-:Y:S01]  /*19b0*/  IMAD.SHL.U32 R217, R184, 0x8, RZ ;  /* 0x00000008b8d97824 */ /* 0x000fe200078e00ff */
[----:B------:R-:W1:Y:S01]  /*19c0*/  LDCU.64 UR4, c[0x0][0x390] ;  /* 0x00007200ff0477ac */ /* 0x000e620008000a00 */
[----:B------:R-:W2:Y:S01]  /*19d0*/  S2UR UR12, SR_CgaCtaId ;  /* 0x00000000000c79c3 */ /* 0x000ea20000008800 */
[--C-:B------:R-:W-:Y:S01]  /*19e0*/  SHF.R.U32.HI R10, RZ, 0x3, R184.reuse ;  /* 0x00000003ff0a7819 */ /* 0x100fe200000116b8 */
[----:B------:R-:W-:Y:S01]  /*19f0*/  IMAD.IADD R196, R6, 0x1, -R91 ;  /* 0x0000000106c47824 */ /* 0x000fe200078e0a5b */
[C---:B------:R-:W-:Y:S01]  /*1a00*/  LOP3.LUT R182, R217.reuse, 0x38, RZ, 0xc0, !PT ;  /* 0x00000038d9b67812 */ /* 0x040fe200078ec0ff */
[----:B------:R-:W3:Y:S01]  /*1a10*/  LDCU.64 UR10, c[0x0][0x388] ;  /* 0x00007100ff0a77ac */ /* 0x000ee20008000a00 */
[----:B------:R-:W-:Y:S01]  /*1a20*/  LOP3.LUT R15, R217, 0x1f8, RZ, 0xc0, !PT ;  /* 0x000001f8d90f7812 */ /* 0x000fe200078ec0ff */
[----:B------:R-:W-:Y:S01]  /*1a30*/  IMAD.SHL.U32 R154, R184, 0x40, RZ ;  /* 0x00000040b89a7824 */ /* 0x000fe200078e00ff */
[C---:B------:R-:W-:Y:S01]  /*1a40*/  IADD3 R14, P2, PT, R182.reuse, R14, RZ ;  /* 0x0000000eb60e7210 */ /* 0x040fe20007f5e0ff */
[----:B------:R-:W4:Y:S01]  /*1a50*/  LDCU.64 UR6, c[0x0][0x3c8] ;  /* 0x00007900ff0677ac */ /* 0x000f220008000a00 */
[----:B------:R-:W-:Y:S01]  /*1a60*/  LOP3.LUT R18, R15, 0x38, R184, 0x78, !PT ;  /* 0x000000380f127812 */ /* 0x000fe200078e78b8 */
[----:B------:R-:W5:Y:S01]  /*1a70*/  @P0 LDC.64 R2, c[0x0][0x3b0] ;  /* 0x0000ec00ff020b82 */ /* 0x000f620000000a00 */
[----:B------:R-:W-:Y:S01]  /*1a80*/  IADD3 R24, P1, PT, R182, R16, RZ ;  /* 0x00000010b6187210 */ /* 0x000fe20007f3e0ff */
[----:B------:R-:W-:Y:S01]  /*1a90*/  IMAD.X R15, RZ, RZ, R8, P2 ;  /* 0x000000ffff0f7224 */ /* 0x000fe200010e0608 */
[----:B------:R-:W-:Y:S01]  /*1aa0*/  LOP3.LUT R217, R18, 0x1e00, R217, 0xf8, !PT ;  /* 0x00001e0012d97812 */ /* 0x000fe200078ef8d9 */
[----:B------:R-:W-:Y:S01]  /*1ab0*/  IMAD.MOV.U32 R11, RZ, RZ, RZ ;  /* 0x000000ffff0b7224 */ /* 0x000fe200078e00ff */
[----:B------:R-:W-:Y:S01]  /*1ac0*/  SHF.R.U32.HI R186, RZ, 0x1, R184 ;  /* 0x00000001ffba7819 */ /* 0x000fe200000116b8 */
[----:B------:R-:W-:Y:S01]  /*1ad0*/  IMAD.X R25, RZ, RZ, R9, P1 ;  /* 0x000000ffff197224 */ /* 0x000fe200008e0609 */
[----:B------:R-:W-:Y:S01]  /*1ae0*/  LOP3.LUT R146, R182, 0x1c0, R154, 0xf8, !PT ;  /* 0x000001c0b6927812 */ /* 0x000fe200078ef89a */
[----:B------:R-:W4:Y:S01]  /*1af0*/  @!P0 LDC.64 R4, c[0x0][0x398] ;  /* 0x0000e600ff048b82 */ /* 0x000f220000000a00 */
[----:B------:R-:W-:Y:S01]  /*1b00*/  IMAD.WIDE.U32 R18, R10, R134, R14 ;  /* 0x000000860a127225 */ /* 0x000fe200078e000e */
[----:B------:R-:W-:Y:S01]  /*1b10*/  BSSY.RECONVERGENT B0, `(.L_x_1730) ;  /* 0x0000039000007945 */ /* 0x000fe20003800200 */
[----:B------:R-:W-:-:S02]  /*1b20*/  LOP3.LUT R216, R182, 0x40, RZ, 0xfc, !PT ;  /* 0x00000040b6d87812 */ /* 0x000fc400078efcff */
[----:B------:R-:W-:Y:S01]  /*1b30*/  IMAD.WIDE.U32 R8, R10, R144, R24 ;  /* 0x000000900a087225 */ /* 0x000fe200078e0018 */
[----:B---3--:R-:W-:Y:S02]  /*1b40*/  LEA R202, P2, R18, UR10, 0x1 ;  /* 0x0000000a12ca7c11 */ /* 0x008fe4000f8408ff */
[----:B------:R-:W-:Y:S01]  /*1b50*/  LOP3.LUT R214, R182, 0x80, RZ, 0xfc, !PT ;  /* 0x00000080b6d67812 */ /* 0x000fe200078efcff */
[----:B------:R-:W-:Y:S01]  /*1b60*/  IMAD R205, R10, R145, R9 ;  /* 0x000000910acd7224 */ /* 0x000fe200078e0209 */
[----:B-1----:R-:W-:Y:S01]  /*1b70*/  LEA R204, P1, R8, UR4, 0x1 ;  /* 0x0000000408cc7c11 */ /* 0x002fe2000f8208ff */
[----:B------:R-:W-:Y:S02]  /*1b80*/  IMAD R201, R10, R135, R19 ;  /* 0x000000870ac97224 */ /* 0x000fe400078e0213 */
[----:B------:R-:W-:Y:S01]  /*1b90*/  IMAD.WIDE.U32 R12, R13, 0x40, R10 ;  /* 0x000000400d0c7825 */ /* 0x000fe200078e000a */
[----:B------:R-:W-:Y:S01]  /*1ba0*/  LEA.HI.X R205, R8, UR5, R205, 0x1, P1 ;  /* 0x0000000508cd7c11 */ /* 0x000fe200088f0ccd */
[----:B------:R-:W-:Y:S01]  /*1bb0*/  UMOV UR5, 0x400 ;  /* 0x0000040000057882 */ /* 0x000fe20000000000 */
[----:B------:R-:W-:Y:S01]  /*1bc0*/  LEA.HI.X R201, R18, UR11, R201, 0x1, P2 ;  /* 0x0000000b12c97c11 */ /* 0x000fe200090f0cc9 */
[----:B-----5:R-:W-:Y:S01]  /*1bd0*/  @P0 IMAD.WIDE.U32 R22, R207, R2, RZ ;  /* 0x00000002cf160225 */ /* 0x020fe200078e00ff */
[----:B--2---:R-:W-:-:S03]  /*1be0*/  ULEA UR5, UR12, UR5, 0x18 ;  /* 0x000000050c057291 */ /* 0x004fc6000f8ec0ff */
[----:B----4-:R-:W-:-:S03]  /*1bf0*/  @!P0 IMAD.WIDE.U32 R20, R7, R4, RZ ;  /* 0x0000000407148225 */ /* 0x010fc600078e00ff */
[----:B------:R-:W-:Y:S01]  /*1c00*/  LEA R217, R217, UR5, 0x1 ;  /* 0x00000005d9d97c11 */ /* 0x000fe2000f8e08ff */
[----:B------:R-:W-:Y:S02]  /*1c10*/  @P0 IMAD.MOV.U32 R20, RZ, RZ, R22 ;  /* 0x000000ffff140224 */ /* 0x000fe400078e0016 */
[----:B------:R-:W-:Y:S02]  /*1c20*/  @!P0 IMAD R5, R7, R5, R21 ;  /* 0x0000000507058224 */ /* 0x000fe400078e0215 */
[----:B------:R-:W-:Y:S01]  /*1c30*/  @P0 IMAD R5, R207, R3, R23 ;  /* 0x00000003cf050224 */ /* 0x000fe200078e0217 */
[----:B------:R-:W-:Y:S02]  /*1c40*/  IADD3 R14, P0, PT, R182, R20, RZ ;  /* 0x00000014b60e7210 */ /* 0x000fe40007f1e0ff */
[----:B------:R-:W-:-:S03]  /*1c50*/  LOP3.LUT R3, R186, 0x8, RZ, 0xc0, !PT ;  /* 0x00000008ba037812 */ /* 0x000fc600078ec0ff */
[----:B------:R-:W-:Y:S01]  /*1c60*/  IMAD.X R15, RZ, RZ, R5, P0 ;  /* 0x000000ffff0f7224 */ /* 0x000fe200000e0605 */
[----:B------:R-:W-:Y:S02]  /*1c70*/  ISETP.GE.AND P0, PT, R10, R196, PT ;  /* 0x000000c40a00720c */ /* 0x000fe40003f06270 */
[----:B------:R-:W-:Y:S01]  /*1c80*/  LOP3.LUT R3, R146, R3, RZ, 0x3c, !PT ;  /* 0x0000000392037212 */ /* 0x000fe200078e3cff */
[----:B------:R-:W-:-:S04]  /*1c90*/  IMAD.WIDE.U32 R14, R17, UR6, R14 ;  /* 0x00000006110e7c25 */ /* 0x000fc8000f8e000e */
[----:B------:R-:W-:-:S06]  /*1ca0*/  IMAD R17, R17, UR7, R15 ;  /* 0x0000000711117c24 */ /* 0x000fcc000f8e020f */
        /* <DEDUP_REMOVED lines=30> */
.L_x_1732:
[----:B------:R2:W-:Y:S02]  /*1e90*/  STS.128 [R217+0x4000], RZ ;  /* 0x004000ffd9007388 */ /* 0x0005e40000000c00 */
.L_x_1731:
[----:B------:R-:W-:Y:S05]  /*1ea0*/  BSYNC.RECONVERGENT B0 ;  /* 0x0000000000007941 */ /* 0x000fea0003800200 */
.L_x_1730:
[----:B------:R-:W-:Y:S01]  /*1eb0*/  IADD3 R9, PT, PT, R10, 0x10, RZ ;  /* 0x000000100a097810 */ /* 0x000fe20007ffe0ff */
[----:B------:R-:W-:Y:S03]  /*1ec0*/  BSSY.RECONVERGENT B0, `(.L_x_1733) ;  /* 0x0000024000007945 */ /* 0x000fe60003800200 */
[----:B------:R-:W-:-:S13]  /*1ed0*/  ISETP.GE.AND P0, PT, R9, R196, PT ;  /* 0x000000c40900720c */ /* 0x000fda0003f06270 */
[----:B------:R-:W-:Y:S05]  /*1ee0*/  @P0 BRA `(.L_x_1734) ;  /* 0x0000000000840947 */ /* 0x000fea0003800000 */
[----:B------:R-:W4:Y:S01]  /*1ef0*/  LDCU.64 UR10, c[0x0][0x3b0] ;  /* 0x00007600ff0a77ac */ /* 0x000f220008000a00 */
[----:B-1-3--:R-:W-:Y:S01]  /*1f00*/  IADD3 R5, P0, PT, R12, 0x10, RZ ;  /* 0x000000100c057810 */ /* 0x00afe20007f1e0ff */
[----:B------:R-:W-:Y:S01]  /*1f10*/  IMAD.MOV.U32 R18, RZ, RZ, R14 ;  /* 0x000000ffff127224 */ /* 0x000fe200078e000e */
[----:B------:R-:W-:Y:S01]  /*1f20*/  MOV R19, R17 ;  /* 0x0000001100137202 */ /* 0x000fe20000000f00 */
[----:B------:R-:W1:Y:S02]  /*1f30*/  LDCU UR4, c[0x0][0x440] ;  /* 0x00008800ff0477ac */ /* 0x000e640008000800 */
[----:B------:R-:W-:Y:S01]  /*1f40*/  IMAD.X R2, RZ, RZ, R13, P0 ;  /* 0x000000ffff027224 */ /* 0x000fe200000e060d */
[----:B------:R-:W3:Y:S03]  /*1f50*/  LDCU.64 UR6, c[0x0][0x380] ;  /* 0x00007000ff0677ac */ /* 0x000ee60008000a00 */
[----:B----4-:R-:W-:-:S02]  /*1f60*/  IMAD R2, R2, UR10, RZ ;  /* 0x0000000a02027c24 */ /* 0x010fc4000f8e02ff */
        /* <DEDUP_REMOVED lines=24> */
.L_x_1735:
[----:B------:R3:W-:Y:S02]  /*20f0*/  STS.128 [R217+0x4800], RZ ;  /* 0x004800ffd9007388 */ /* 0x0007e40000000c00 */
.L_x_1734:
[----:B------:R-:W-:Y:S05]  /*2100*/  BSYNC.RECONVERGENT B0 ;  /* 0x0000000000007941 */ /* 0x000fea0003800200 */
.L_x_1733:
[----:B------:R-:W-:Y:S01]  /*2110*/  IADD3 R7, PT, PT, R10, 0x20, RZ ;  /* 0x000000200a077810 */ /* 0x000fe20007ffe0ff */
[----:B------:R-:W-:Y:S03]  /*2120*/  BSSY.RECONVERGENT B0, `(.L_x_1736) ;  /* 0x0000024000007945 */ /* 0x000fe60003800200 */
[----:B------:R-:W-:-:S13]  /*2130*/  ISETP.GE.AND P0, PT, R7, R196, PT ;  /* 0x000000c40700720c */ /* 0x000fda0003f06270 */
[----:B------:R-:W-:Y:S05]  /*2140*/  @P0 BRA `(.L_x_1737) ;  /* 0x0000000000840947 */ /* 0x000fea0003800000 */
[----:B------:R-:W5:Y:S01]  /*2150*/  LDCU.64 UR10, c[0x0][0x3b0] ;  /* 0x00007600ff0a77ac */ /* 0x000f620008000a00 */
[----:B-1-34-:R-:W-:Y:S01]  /*2160*/  IADD3 R5, P0, PT, R12, 0x20, RZ ;  /* 0x000000200c057810 */ /* 0x01afe20007f1e0ff */
[----:B------:R-:W-:Y:S01]  /*2170*/  IMAD.MOV.U32 R18, RZ, RZ, R14 ;  /* 0x000000ffff127224 */ /* 0x000fe200078e000e */
        /* <DEDUP_REMOVED lines=29> */
.L_x_1738:
[----:B------:R3:W-:Y:S02]  /*2350*/  STS.128 [R217+0x5000], RZ ;  /* 0x005000ffd9007388 */ /* 0x0007e40000000c00 */
.L_x_1737:
[----:B------:R-:W-:Y:S05]  /*2360*/  BSYNC.RECONVERGENT B0 ;  /* 0x0000000000007941 */ /* 0x000fea0003800200 */
.L_x_1736:
[----:B-1-34-:R-:W-:Y:S01]  /*2370*/  IADD3 R5, PT, PT, R10, 0x30, RZ ;  /* 0x000000300a057810 */ /* 0x01afe20007ffe0ff */
[----:B------:R-:W-:Y:S03]  /*2380*/  BSSY.RECONVERGENT B0, `(.L_x_1739) ;  /* 0x0000023000007945 */ /* 0x000fe60003800200 */
[----:B------:R-:W-:-:S13]  /*2390*/  ISETP.GE.AND P0, PT, R5, R196, PT ;  /* 0x000000c40500720c */ /* 0x000fda0003f06270 */
[----:B------:R-:W-:Y:S05]  /*23a0*/  @P0 BRA `(.L_x_1740) ;  /* 0x0000000000800947 */ /* 0x000fea0003800000 */
[----:B------:R-:W1:Y:S01]  /*23b0*/  LDCU.64 UR10, c[0x0][0x3b0] ;  /* 0x00007600ff0a77ac */ /* 0x000e620008000a00 */
[----:B------:R-:W-:Y:S01]  /*23c0*/  IADD3 R2, P0, PT, R12, 0x30, RZ ;  /* 0x000000300c027810 */ /* 0x000fe20007f1e0ff */
[----:B------:R-:W-:Y:S01]  /*23d0*/  IMAD.MOV.U32 R15, RZ, RZ, R17 ;  /* 0x000000ffff0f7224 */ /* 0x000fe200078e0011 */
[----:B------:R-:W3:Y:S03]  /*23e0*/  LDCU UR4, c[0x0][0x440] ;  /* 0x00008800ff0477ac */ /* 0x000ee60008000800 */
        /* <DEDUP_REMOVED lines=27> */
.L_x_1741:
[----:B------:R4:W-:Y:S02]  /*25a0*/  STS.128 [R217+0x5800], RZ ;  /* 0x005800ffd9007388 */ /* 0x0009e40000000c00 */
.L_x_1740:
[----:B------:R-:W-:Y:S05]  /*25b0*/  BSYNC.RECONVERGENT B0 ;  /* 0x0000000000007941 */ /* 0x000fea0003800200 */
.L_x_1739:
        /* <DEDUP_REMOVED lines=30> */
.L_x_1744:
[----:B------:R1:W-:Y:S02]  /*27a0*/  STS.128 [R217+0xa000], RZ ;  /* 0x00a000ffd9007388 */ /* 0x0003e40000000c00 */
.L_x_1743:
[----:B------:R-:W-:Y:S05]  /*27b0*/  BSYNC.RECONVERGENT B0 ;  /* 0x0000000000007941 */ /* 0x000fea0003800200 */
.L_x_1742:
        /* <DEDUP_REMOVED lines=27> */
.L_x_1747:
[----:B------:R1:W-:Y:S02]  /*2970*/  STS.128 [R217+0xa800], RZ ;  /* 0x00a800ffd9007388 */ /* 0x0003e40000000c00 */
.L_x_1746:
[----:B------:R-:W-:Y:S05]  /*2980*/  BSYNC.RECONVERGENT B0 ;  /* 0x0000000000007941 */ /* 0x000fea0003800200 */
.L_x_1745:
        /* <DEDUP_REMOVED lines=25> */
.L_x_1750:
[----:B------:R1:W-:Y:S02]  /*2b20*/  STS.128 [R217+0xb000], RZ ;  /* 0x00b000ffd9007388 */ /* 0x0003e40000000c00 */
.L_x_1749:
[----:B------:R-:W-:Y:S05]  /*2b30*/  BSYNC.RECONVERGENT B0 ;  /* 0x0000000000007941 */ /* 0x000fea0003800200 */
.L_x_1748:
[----:B------:R-:W-:Y:S01]  /*2b40*/  ISETP.GE.AND P0, PT, R5, R4, PT ;  /* 0x000000040500720c */ /* 0x000fe20003f06270 */
[----:B------:R-:W-:Y:S01]  /*2b50*/  IMAD.SHL.U32 R183, R184, 0x20, RZ ;  /* 0x00000020b8b77824 */ /* 0x000fe200078e00ff */
[----:B------:R-:W-:Y:S04]  /*2b60*/  BSSY.RECONVERGENT B0, `(.L_x_1751) ;  /* 0x000001d000007945 */ /* 0x000fe80003800200 */
[----:B------:R-:W-:-:S04]  /*2b70*/  LOP3.LUT R183, R183, 0x7c00, RZ, 0xc0, !PT ;  /* 0x00007c00b7b77812 */ /* 0x000fc800078ec0ff */
[----:B------:R-:W-:-:S03]  /*2b80*/  LOP3.LUT R8, R183, 0x200, R154, 0xf8, !PT ;  /* 0x00000200b7087812 */ /* 0x000fc600078ef89a */
[----:B------:R-:W-:Y:S05]  /*2b90*/  @P0 BRA `(.L_x_1752) ;  /* 0x0000000000640947 */ /* 0x000fea0003800000 */
[----:B------:R-:W5:Y:S01]  /*2ba0*/  LDCU UR4, c[0x0][0x440] ;  /* 0x00008800ff0477ac */ /* 0x000f620008000800 */
[----:B-1----:R-:W-:Y:S02]  /*2bb0*/  IMAD.MOV.U32 R203, RZ, RZ, R201 ;  /* 0x000000ffffcb7224 */ /* 0x002fe400078e00c9 */
[----:B------:R-:W-:Y:S02]  /*2bc0*/  IMAD R10, R135, 0x60, RZ ;  /* 0x00000060870a7824 */ /* 0x000fe400078e02ff */
[----:B---3--:R-:W-:-:S05]  /*2bd0*/  IMAD.WIDE.U32 R12, R134, 0x60, R202 ;  /* 0x00000060860c7825 */ /* 0x008fca00078e00ca */
        /* <DEDUP_REMOVED lines=20> */
.L_x_1753:
[----:B------:R3:W-:Y:S02]  /*2d20*/  STS.128 [R217+0xb800], RZ ;  /* 0x00b800ffd9007388 */ /* 0x0007e40000000c00 */
.L_x_1752:
[----:B------:R-:W-:Y:S05]  /*2d30*/  BSYNC.RECONVERGENT B0 ;  /* 0x0000000000007941 */ /* 0x000fea0003800200 */
.L_x_1751:
[----:B------:R-:W0:Y:S01]  /*2d40*/  LDGDEPBAR ;  /* 0x00000000000079af */ /* 0x000e220000000000 */
[----:B------:R-:W-:Y:S01]  /*2d50*/  BSSY.RECONVERGENT B0, `(.L_x_1754) ;  /* 0x0000021000007945 */ /* 0x000fe20003800200 */
[----:B------:R-:W-:Y:S02]  /*2d60*/  IADD3 R88, PT, PT, R87, R88, -R6 ;  /* 0x0000005857587210 */ /* 0x000fe40007ffe806 */
[----:B------:R-:W-:Y:S01]  /*2d70*/  LOP3.LUT R92, R186, 0x1f0, RZ, 0xc0, !PT ;  /* 0x000001f0ba5c7812 */ /* 0x000fe200078ec0ff */
        /* <DEDUP_REMOVED lines=25> */
.L_x_1756:
[----:B------:R1:W-:Y:S01]  /*2f10*/  STS.128 [R217+0x10000], RZ ;  /* 0x010000ffd9007388 */ /* 0x0003e20000000c00 */
[----:B------:R-:W-:Y:S05]  /*2f20*/  BRA `(.L_x_1757) ;  /* 0x00000000000c7947 */ /* 0x000fea0003800000 */
.L_x_1755:
[----:B------:R1:W-:Y:S04]  /*2f30*/  STS.128 [R217+0xc000], RZ ;  /* 0x00c000ffd9007388 */ /* 0x0003e80000000c00 */
[----:B------:R1:W-:Y:S04]  /*2f40*/  STS.128 [R217+0xe000], RZ ;  /* 0x00e000ffd9007388 */ /* 0x0003e80000000c00 */
[----:B------:R1:W-:Y:S02]  /*2f50*/  STS.128 [R217+0x10000], RZ ;  /* 0x010000ffd9007388 */ /* 0x0003e40000000c00 */
.L_x_1757:
[----:B------:R-:W-:Y:S05]  /*2f60*/  BSYNC.RECONVERGENT B0 ;  /* 0x0000000000007941 */ /* 0x000fea0003800200 */
.L_x_1754:
        /* <DEDUP_REMOVED lines=30> */
.L_x_1760:
[----:B------:R1:W-:Y:S02]  /*3150*/  STS.128 [R217+0x10800], RZ ;  /* 0x010800ffd9007388 */ /* 0x0003e40000000c00 */
.L_x_1759:
[----:B------:R-:W-:Y:S05]  /*3160*/  BSYNC.RECONVERGENT B0 ;  /* 0x0000000000007941 */ /* 0x000fea0003800200 */
.L_x_1758:
        /* <DEDUP_REMOVED lines=28> */
.L_x_1763:
[----:B------:R1:W-:Y:S02]  /*3330*/  STS.128 [R217+0x11000], RZ ;  /* 0x011000ffd9007388 */ /* 0x0003e40000000c00 */
.L_x_1762:
[----:B------:R-:W-:Y:S05]  /*3340*/  BSYNC.RECONVERGENT B0 ;  /* 0x0000000000007941 */ /* 0x000fea0003800200 */
.L_x_1761:
[----:B------:R-:W-:Y:S01]  /*3350*/  ISETP.GE.AND P0, PT, R5, R4, PT ;  /* 0x000000040500720c */ /* 0x000fe20003f06270 */
[----:B------:R-:W-:Y:S01]  /*3360*/  BSSY.RECONVERGENT B0, `(.L_x_1764) ;  /* 0x0000021000007945 */ /* 0x000fe20003800200 */
[----:B------:R-:W-:Y:S01]  /*3370*/  SHF.R.U32.HI R89, RZ, 0x2, R184 ;  /* 0x00000002ff597819 */ /* 0x000fe200000116b8 */
[----:B------:R-:W-:Y:S01]  /*3380*/  IMAD.IADD R8, R3, 0x1, R8 ;  /* 0x0000000103087824 */ /* 0x000fe200078e0208 */
[----:B------:R-:W-:Y:S02]  /*3390*/  LOP3.LUT R5, R184, 0x8, RZ, 0xc0, !PT ;  /* 0x00000008b8057812 */ /* 0x000fe400078ec0ff */
[----:B------:R-:W-:-:S07]  /*33a0*/  LOP3.LUT R89, R89, 0x7, RZ, 0xc0, !PT ;  /* 0x0000000759597812 */ /* 0x000fce00078ec0ff */
        /* <DEDUP_REMOVED lines=27> */
.L_x_1766:
[----:B------:R1:W-:Y:S02]  /*3560*/  STS.128 [R217+0x11800], RZ ;  /* 0x011800ffd9007388 */ /* 0x0003e40000000c00 */
.L_x_1765:
[----:B------:R-:W-:Y:S05]  /*3570*/  BSYNC.RECONVERGENT B0 ;  /* 0x0000000000007941 */ /* 0x000fea0003800200 */
.L_x_1764:
[----:B------:R-:W-:Y:S01]  /*3580*/  LOP3.LUT R5, R146, R5, RZ, 0x3c, !PT ;  /* 0x0000000592057212 */ /* 0x000fe200078e3cff */
[----:B------:R-:W-:Y:S01]  /*3590*/  IMAD.MOV.U32 R181, RZ, RZ, 0x20 ;  /* 0x00000020ffb57424 */ /* 0x000fe200078e00ff */
[----:B------:R-:W-:Y:S01]  /*35a0*/  LOP3.LUT R180, R154, 0x400, RZ, 0xc0, !PT ;  /* 0x000004009ab47812 */ /* 0x000fe200078ec0ff */
        /* <DEDUP_REMOVED lines=11> */
[----:B------:R-:W-:Y:S01]  /*3660*/  ISETP.GT.U32.AND P1, PT, R153, R200, PT ;  /* 0x000000c89900720c */ /* 0x000fe20003f24070 */
[--C-:B------:R-:W-:Y:S01]  /*3670*/  IMAD.IADD R98, R99, 0x1, R84.reuse ;  /* 0x0000000163627824 */ /* 0x100fe200078e0254 */
[----:B------:R-:W-:Y:S01]  /*3680*/  IADD3 R89, PT, PT, R89, R92, R91 ;  /* 0x0000005c59597210 */ /* 0x000fe20007ffe05b */
[----:B------:R-:W-:Y:S01]  /*3690*/  IMAD.IADD R96, R95, 0x1, R84 ;  /* 0x000000015f607824 */ /* 0x000fe200078e0254 */
[----:B------:R-:W2:Y:S01]  /*36a0*/  LDSM.16.M88.4 R36, [R180+UR5+0x6800] ;  /* 0x00680005b424783b */ /* 0x000ea20008000200 */
[----:B------:R-:W-:Y:S01]  /*36b0*/  IMAD.IADD R97, R99, 0x1, R152 ;  /* 0x0000000163617824 */ /* 0x000fe200078e0298 */
[----:B------:R-:W-:Y:S01]  /*36c0*/  IADD3 R88, PT, PT, R89, 0x1, R88 ;  /* 0x0000000159587810 */ /* 0x000fe20007ffe058 */
[----:B------:R-:W-:Y:S01]  /*36d0*/  IMAD.IADD R95, R95, 0x1, R152 ;  /* 0x000000015f5f7824 */ /* 0x000fe200078e0298 */
[----:B------:R-:W4:Y:S01]  /*36e0*/  LDSM.16.M88.4 R28, [R180+UR5+0x7000] ;  /* 0x00700005b41c783b */ /* 0x000f220008000200 */
[C---:B------:R-:W-:Y:S01]  /*36f0*/  IMAD.IADD R94, R84.reuse, 0x1, R97 ;  /* 0x00000001545e7824 */ /* 0x040fe200078e0261 */
[-C--:B------:R-:W-:Y:S01]  /*3700*/  IADD3 R199, PT, PT, R89, R87.reuse, -R90 ;  /* 0x0000005759c77210 */ /* 0x080fe20007ffe85a */
[----:B------:R-:W-:Y:S01]  /*3710*/  IMAD.IADD R93, R84, 0x1, R95 ;  /* 0x00000001545d7824 */ /* 0x000fe200078e025f */
[----:B------:R-:W4:Y:S01]  /*3720*/  LDSM.16.M88.4 R20, [R180+UR5+0x7800] ;  /* 0x00780005b414783b */ /* 0x000f220008000200 */
[----:B------:R-:W-:-:S02]  /*3730*/  VIMNMX R198, PT, PT, R88, R87, PT ;  /* 0x0000005758c67248 */ /* 0x000fc40003fe0100 */
[----:B------:R-:W-:Y:S01]  /*3740*/  VIADDMNMX R197, R88, 0x8, R87, PT ;  /* 0x0000000858c57846 */ /* 0x000fe20003800157 */
[----:B-1----:R-:W-:Y:S04]  /*3750*/  LDSM.16.M88.4 R8, [R98] ;  /* 0x000000006208783b */ /* 0x002fe80000000200 */
[----:B------:R-:W1:Y:S04]  /*3760*/  LDSM.16.M88.4 R16, [R96+0x6000] ;  /* 0x006000006010783b */ /* 0x000e680000000200 */
[----:B---3--:R-:W3:Y:S04]  /*3770*/  LDSM.16.M88.4 R12, [R96+0x6800] ;  /* 0x00680000600c783b */ /* 0x008ee80000000200 */
[----:B------:R-:W3:Y:S04]  /*3780*/  LDSM.16.M88.4 R4, [R96+0x7000] ;  /* 0x007000006004783b */ /* 0x000ee80000000200 */
[----:B------:R-:W3:Y:S04]  /*3790*/  LDSM.16.M88.4 R64, [R96+0x7800] ;  /* 0x007800006040783b */ /* 0x000ee80000000200 */
[----:B------:R-:W-:Y:S01]  /*37a0*/  LDSM.16.M88.4 R60, [R95+0x6000] ;  /* 0x006000005f3c783b */ /* 0x000fe20000000200 */
[C---:B-----5:R-:W-:Y:S03]  /*37b0*/  HMMA.16816.F32 R48, R72.reuse, R44, RZ ;  /* 0x0000002c4830723c */ /* 0x060fe600000018ff */
[----:B------:R-:W-:Y:S04]  /*37c0*/  LDSM.16.M88.4 R56, [R95+0x6800] ;  /* 0x006800005f38783b */ /* 0x000fe80000000200 */
[----:B------:R-:W-:Y:S01]  /*37d0*/  LDSM.16.M88.4 R52, [R95+0x7000] ;  /* 0x007000005f34783b */ /* 0x000fe20000000200 */
[C---:B------:R-:W-:Y:S03]  /*37e0*/  HMMA.16816.F32 R44, R72.reuse, R46, RZ ;  /* 0x0000002e482c723c */ /* 0x040fe600000018ff */
[----:B------:R-:W-:Y:S04]  /*37f0*/  LDSM.16.M88.4 R68, [R93+0x7000] ;  /* 0x007000005d44783b */ /* 0x000fe80000000200 */
[----:B------:R-:W-:Y:S01]  /*3800*/  LDSM.16.M88.4 R80, [R95+0x8000] ;  /* 0x008000005f50783b */ /* 0x000fe20000000200 */
[C---:B--2---:R-:W-:Y:S03]  /*3810*/  HMMA.16816.F32 R40, R72.reuse, R36, RZ ;  /* 0x000000244828723c */ /* 0x044fe600000018ff */
[----:B------:R-:W-:Y:S05]  /*3820*/  LDSM.16.M88.4 R76, [R95+0x8800] ;  /* 0x008800005f4c783b */ /* 0x000fea0000000200 */
[C---:B----4-:R-:W-:Y:S08]  /*3830*/  HMMA.16816.F32 R32, R72.reuse, R28, RZ ;  /* 0x0000001c4820723c */ /* 0x050ff000000018ff */
[C---:B------:R-:W-:Y:S08]  /*3840*/  HMMA.16816.F32 R36, R72.reuse, R38, RZ ;  /* 0x000000264824723c */ /* 0x040ff000000018ff */
[C---:B------:R-:W-:Y:S08]  /*3850*/  HMMA.16816.F32 R28, R72.reuse, R30, RZ ;  /* 0x0000001e481c723c */ /* 0x040ff000000018ff */
[C---:B------:R-:W-:Y:S08]  /*3860*/  HMMA.16816.F32 R24, R72.reuse, R20, RZ ;  /* 0x000000144818723c */ /* 0x040ff000000018ff */
[----:B------:R-:W-:Y:S01]  /*3870*/  HMMA.16816.F32 R72, R72, R22, RZ ;  /* 0x000000164848723c */ /* 0x000fe200000018ff */
[----:B------:R-:W-:Y:S07]  /*3880*/  LDSM.16.M88.4 R20, [R95+0x7800] ;  /* 0x007800005f14783b */ /* 0x000fee0000000200 */
[C---:B-1----:R-:W-:Y:S08]  /*3890*/  HMMA.16816.F32 R48, R8.reuse, R16, R48 ;  /* 0x000000100830723c */ /* 0x042ff00000001830 */
[C---:B------:R-:W-:Y:S01]  /*38a0*/  HMMA.16816.F32 R44, R8.reuse, R18, R44 ;  /* 0x00000012082c723c */ /* 0x040fe2000000182c */
[----:B------:R-:W1:Y:S07]  /*38b0*/  LDSM.16.M88.4 R16, [R97] ;  /* 0x000000006110783b */ /* 0x000e6e0000000200 */
[C---:B---3--:R-:W-:Y:S08]  /*38c0*/  HMMA.16816.F32 R40, R8.reuse, R12, R40 ;  /* 0x0000000c0828723c */ /* 0x048ff00000001828 */
[C---:B------:R-:W-:Y:S01]  /*38d0*/  HMMA.16816.F32 R36, R8.reuse, R14, R36 ;  /* 0x0000000e0824723c */ /* 0x040fe20000001824 */
[----:B------:R-:W-:Y:S07]  /*38e0*/  LDSM.16.M88.4 R12, [R93+0x6000] ;  /* 0x006000005d0c783b */ /* 0x000fee0000000200 */
[C---:B------:R-:W-:Y:S08]  /*38f0*/  HMMA.16816.F32 R32, R8.reuse, R4, R32 ;  /* 0x000000040820723c */ /* 0x040ff00000001820 */
[C---:B------:R-:W-:Y:S01]  /*3900*/  HMMA.16816.F32 R28, R8.reuse, R6, R28 ;  /* 0x00000006081c723c */ /* 0x040fe2000000181c */
[----:B------:R-:W2:Y:S07]  /*3910*/  LDSM.16.M88.4 R4, [R94] ;  /* 0x000000005e04783b */ /* 0x000eae0000000200 */
[C---:B------:R-:W-:Y:S08]  /*3920*/  HMMA.16816.F32 R24, R8.reuse, R64, R24 ;  /* 0x000000400818723c */ /* 0x040ff00000001818 */
[----:B------:R-:W-:Y:S01]  /*3930*/  HMMA.16816.F32 R72, R8, R66, R72 ;  /* 0x000000420848723c */ /* 0x000fe20000001848 */
[----:B------:R-:W3:Y:S04]  /*3940*/  LDSM.16.M88.4 R8, [R93+0x6800] ;  /* 0x006800005d08783b */ /* 0x000ee80000000200 */
[----:B------:R-:W-:Y:S03]  /*3950*/  LDSM.16.M88.4 R64, [R180+UR5+0x8000] ;  /* 0x00800005b440783b */ /* 0x000fe60008000200 */
[C---:B-1----:R-:W-:Y:S08]  /*3960*/  HMMA.16816.F32 R48, R16.reuse, R60, R48 ;  /* 0x0000003c1030723c */ /* 0x042ff00000001830 */
[C---:B------:R-:W-:Y:S01]  /*3970*/  HMMA.16816.F32 R44, R16.reuse, R62, R44 ;  /* 0x0000003e102c723c */ /* 0x040fe2000000182c */
[----:B------:R-:W-:Y:S07]  /*3980*/  LDSM.16.M88.4 R60, [R180+UR5+0x8800] ;  /* 0x00880005b43c783b */ /* 0x000fee0008000200 */
[C---:B------:R-:W-:Y:S08]  /*3990*/  HMMA.16816.F32 R40, R16.reuse, R56, R40 ;  /* 0x000000381028723c */ /* 0x040ff00000001828 */
[C---:B------:R-:W-:Y:S01]  /*39a0*/  HMMA.16816.F32 R36, R16.reuse, R58, R36 ;  /* 0x0000003a1024723c */ /* 0x040fe20000001824 */
[----:B------:R-:W-:Y:S07]  /*39b0*/  LDSM.16.M88.4 R56, [R180+UR5+0x9000] ;  /* 0x00900005b438783b */ /* 0x000fee0008000200 */
        /* <DEDUP_REMOVED lines=12> */
[----:B------:R-:W3:Y:S07]  /*3a80*/  LDSM.16.M88.4 R8, [R98+0x2000] ;  /* 0x002000006208783b */ /* 0x000eee0000000200 */
[C---:B------:R-:W-:Y:S08]  /*3a90*/  HMMA.16816.F32 R32, R4.reuse, R68, R32 ;  /* 0x000000440420723c */ /* 0x040ff00000001820 */
[C---:B------:R-:W-:Y:S01]  /*3aa0*/  HMMA.16816.F32 R28, R4.reuse, R70, R28 ;  /* 0x00000046041c723c */ /* 0x040fe2000000181c */
[----:B------:R-:W-:Y:S07]  /*3ab0*/  LDSM.16.M88.4 R68, [R93+0x8000] ;  /* 0x008000005d44783b */ /* 0x000fee0000000200 */
[C---:B-1----:R-:W-:Y:S08]  /*3ac0*/  HMMA.16816.F32 R24, R4.reuse, R16, R24 ;  /* 0x000000100418723c */ /* 0x042ff00000001818 */
[----:B------:R-:W-:Y:S01]  /*3ad0*/  HMMA.16816.F32 R72, R4, R18, R72 ;  /* 0x000000120448723c */ /* 0x000fe20000001848 */
[----:B------:R-:W1:Y:S04]  /*3ae0*/  LDSM.16.M88.4 R16, [R96+0x8800] ;  /* 0x008800006010783b */ /* 0x000e680000000200 */
[----:B------:R-:W4:Y:S03]  /*3af0*/  LDSM.16.M88.4 R4, [R96+0x9000] ;  /* 0x009000006004783b */ /* 0x000f260000000200 */
[C---:B--2---:R-:W-:Y:S08]  /*3b00*/  HMMA.16816.F32 R48, R12.reuse, R64, R48 ;  /* 0x000000400c30723c */ /* 0x044ff00000001830 */
[C---:B------:R-:W-:Y:S01]  /*3b10*/  HMMA.16816.F32 R44, R12.reuse, R66, R44 ;  /* 0x000000420c2c723c */ /* 0x040fe2000000182c */
[----:B------:R-:W-:Y:S07]  /*3b20*/  LDSM.16.M88.4 R64, [R93+0x8800] ;  /* 0x008800005d40783b */ /* 0x000fee0000000200 */
        /* <DEDUP_REMOVED lines=8> */
[----:B------:R-:W2:Y:S04]  /*3bb0*/  LDSM.16.M88.4 R12, [R96+0x9800] ;  /* 0x00980000600c783b */ /* 0x000ea80000000200 */
[----:B------:R-:W5:Y:S03]  /*3bc0*/  LDSM.16.M88.4 R20, [R97+0x2000] ;  /* 0x002000006114783b */ /* 0x000f660000000200 */
[C---:B---3--:R-:W-:Y:S08]  /*3bd0*/  HMMA.16816.F32 R48, R8.reuse, R52, R48 ;  /* 0x000000340830723c */ /* 0x048ff00000001830 */
[C---:B------:R-:W-:Y:S01]  /*3be0*/  HMMA.16816.F32 R44, R8.reuse, R54, R44 ;  /* 0x00000036082c723c */ /* 0x040fe2000000182c */
[----:B------:R-:W3:Y:S07]  /*3bf0*/  LDSM.16.M88.4 R52, [R95+0x9800] ;  /* 0x009800005f34783b */ /* 0x000eee0000000200 */
[C---:B-1----:R-:W-:Y:S08]  /*3c00*/  HMMA.16816.F32 R40, R8.reuse, R16, R40 ;  /* 0x000000100828723c */ /* 0x042ff00000001828 */
[C---:B------:R-:W-:Y:S01]  /*3c10*/  HMMA.16816.F32 R36, R8.reuse, R18, R36 ;  /* 0x000000120824723c */ /* 0x040fe20000001824 */
[----:B------:R-:W-:Y:S07]  /*3c20*/  LDSM.16.M88.4 R16, [R99+0x4000] ;  /* 0x004000006310783b */ /* 0x000fee0000000200 */
[C---:B----4-:R-:W-:Y:S08]  /*3c30*/  HMMA.16816.F32 R32, R8.reuse, R4, R32 ;  /* 0x000000040820723c */ /* 0x050ff00000001820 */
[C---:B------:R-:W-:Y:S01]  /*3c40*/  HMMA.16816.F32 R28, R8.reuse, R6, R28 ;  /* 0x00000006081c723c */ /* 0x040fe2000000181c */
[----:B------:R-:W1:Y:S07]  /*3c50*/  LDSM.16.M88.4 R4, [R94+0x2000] ;  /* 0x002000005e04783b */ /* 0x000e6e0000000200 */
[C---:B--2---:R-:W-:Y:S08]  /*3c60*/  HMMA.16816.F32 R24, R8.reuse, R12, R24 ;  /* 0x0000000c0818723c */ /* 0x044ff00000001818 */
[----:B------:R-:W-:Y:S01]  /*3c70*/  HMMA.16816.F32 R72, R8, R14, R72 ;  /* 0x0000000e0848723c */ /* 0x000fe20000001848 */
[----:B------:R-:W2:Y:S04]  /*3c80*/  LDSM.16.M88.4 R12, [R93+0x9000] ;  /* 0x009000005d0c783b */ /* 0x000ea80000000200 */
[----:B------:R-:W4:Y:S03]  /*3c90*/  LDSM.16.M88.4 R8, [R93+0x9800] ;  /* 0x009800005d08783b */ /* 0x000f260000000200 */
[C---:B-----5:R-:W-:Y:S08]  /*3ca0*/  HMMA.16816.F32 R48, R20.reuse, R80, R48 ;  /* 0x000000501430723c */ /* 0x060ff00000001830 */
[C---:B------:R-:W-:Y:S01]  /*3cb0*/  HMMA.16816.F32 R44, R20.reuse, R82, R44 ;  /* 0x00000052142c723c */ /* 0x040fe2000000182c */
[----:B------:R-:W-:Y:S07]  /*3cc0*/  LDSM.16.M88.4 R80, [R96+0xb800] ;  /* 0x00b800006050783b */ /* 0x000fee0000000200 */
[C---:B------:R-:W-:Y:S08]  /*3cd0*/  HMMA.16816.F32 R40, R20.reuse, R76, R40 ;  /* 0x0000004c1428723c */ /* 0x040ff00000001828 */
[C---:B------:R-:W-:Y:S01]  /*3ce0*/  HMMA.16816.F32 R36, R20.reuse, R78, R36 ;  /* 0x0000004e1424723c */ /* 0x040fe20000001824 */
[----:B------:R-:W-:Y:S07]  /*3cf0*/  LDSM.16.M88.4 R76, [R98+0x4000] ;  /* 0x00400000624c783b */ /* 0x000fee0000000200 */
[C---:B------:R-:W-:Y:S08]  /*3d00*/  HMMA.16816.F32 R32, R20.reuse, R56, R32 ;  /* 0x000000381420723c */ /* 0x040ff00000001820 */
[C---:B------:R-:W-:Y:S01]  /*3d10*/  HMMA.16816.F32 R28, R20.reuse, R58, R28 ;  /* 0x0000003a141c723c */ /* 0x040fe2000000181c */
[----:B------:R-:W5:Y:S07]  /*3d20*/  LDSM.16.M88.4 R56, [R180+UR5+0xa800] ;  /* 0x00a80005b438783b */ /* 0x000f6e0008000200 */
[C---:B---3--:R-:W-:Y:S08]  /*3d30*/  HMMA.16816.F32 R24, R20.reuse, R52, R24 ;  /* 0x000000341418723c */ /* 0x048ff00000001818 */
[----:B------:R-:W-:Y:S01]  /*3d40*/  HMMA.16816.F32 R72, R20, R54, R72 ;  /* 0x000000361448723c */ /* 0x000fe20000001848 */
[----:B------:R-:W3:Y:S04]  /*3d50*/  LDSM.16.M88.4 R52, [R180+UR5+0xb000] ;  /* 0x00b00005b434783b */ /* 0x000ee80008000200 */
[----:B------:R-:W3:Y:S03]  /*3d60*/  LDSM.16.M88.4 R20, [R180+UR5+0xb800] ;  /* 0x00b80005b414783b */ /* 0x000ee60008000200 */
[C---:B-1----:R-:W-:Y:S08]  /*3d70*/  HMMA.16816.F32 R48, R4.reuse, R68, R48 ;  /* 0x000000440430723c */ /* 0x042ff00000001830 */
[C---:B------:R-:W-:Y:S01]  /*3d80*/  HMMA.16816.F32 R44, R4.reuse, R70, R44 ;  /* 0x00000046042c723c */ /* 0x040fe2000000182c */
[----:B------:R-:W-:Y:S07]  /*3d90*/  LDSM.16.M88.4 R68, [R97+0x4000] ;  /* 0x004000006144783b */ /* 0x000fee0000000200 */
[C---:B------:R-:W-:Y:S08]  /*3da0*/  HMMA.16816.F32 R40, R4.reuse, R64, R40 ;  /* 0x000000400428723c */ /* 0x040ff00000001828 */
[C---:B------:R-:W-:Y:S01]  /*3db0*/  HMMA.16816.F32 R36, R4.reuse, R66, R36 ;  /* 0x000000420424723c */ /* 0x040fe20000001824 */
[----:B------:R-:W-:Y:S07]  /*3dc0*/  LDSM.16.M88.4 R64, [R95+0xa000] ;  /* 0x00a000005f40783b */ /* 0x000fee0000000200 */
[C---:B--2---:R-:W-:Y:S08]  /*3dd0*/  HMMA.16816.F32 R32, R4.reuse, R12, R32 ;  /* 0x0000000c0420723c */ /* 0x044ff00000001820 */
[C---:B------:R-:W-:Y:S01]  /*3de0*/  HMMA.16816.F32 R28, R4.reuse, R14, R28 ;  /* 0x0000000e041c723c */ /* 0x040fe2000000181c */
[----:B------:R-:W1:Y:S07]  /*3df0*/  LDSM.16.M88.4 R12, [R96+0xa000] ;  /* 0x00a00000600c783b */ /* 0x000e6e0000000200 */
[C---:B----4-:R-:W-:Y:S08]  /*3e00*/  HMMA.16816.F32 R24, R4.reuse, R8, R24 ;  /* 0x000000080418723c */ /* 0x050ff00000001818 */
[----:B------:R-:W-:Y:S01]  /*3e10*/  HMMA.16816.F32 R72, R4, R10, R72 ;  /* 0x0000000a0448723c */ /* 0x000fe20000001848 */
[----:B------:R-:W2:Y:S04]  /*3e20*/  LDSM.16.M88.4 R8, [R96+0xa800] ;  /* 0x00a800006008783b */ /* 0x000ea80000000200 */
[----:B------:R-:W4:Y:S03]  /*3e30*/  LDSM.16.M88.4 R4, [R96+0xb000] ;  /* 0x00b000006004783b */ /* 0x000f260000000200 */
[C---:B------:R-:W-:Y:S08]  /*3e40*/  HMMA.16816.F32 R48, R16.reuse, R60, R48 ;  /* 0x0000003c1030723c */ /* 0x040ff00000001830 */
[C---:B------:R-:W-:Y:S01]  /*3e50*/  HMMA.16816.F32 R44, R16.reuse, R62, R44 ;  /* 0x0000003e102c723c */ /* 0x040fe2000000182c */
[----:B------:R-:W4:Y:S07]  /*3e60*/  LDSM.16.M88.4 R60, [R95+0xa800] ;  /* 0x00a800005f3c783b */ /* 0x000f2e0000000200 */
[C---:B-----5:R-:W-:Y:S08]  /*3e70*/  HMMA.16816.F32 R40, R16.reuse, R56, R40 ;  /* 0x000000381028723c */ /* 0x060ff00000001828 */
[C---:B------:R-:W-:Y:S01]  /*3e80*/  HMMA.16816.F32 R36, R16.reuse, R58, R36 ;  /* 0x0000003a1024723c */ /* 0x040fe20000001824 */
[----:B------:R-:W5:Y:S07]  /*3e90*/  LDSM.16.M88.4 R56, [R95+0xb000] ;  /* 0x00b000005f38783b */ /* 0x000f6e0000000200 */
[C---:B---3--:R-:W-:Y:S08]  /*3ea0*/  HMMA.16816.F32 R32, R16.reuse, R52, R32 ;  /* 0x000000341020723c */ /* 0x048ff00000001820 */
[C---:B------:R-:W-:Y:S01]  /*3eb0*/  HMMA.16816.F32 R28, R16.reuse, R54, R28 ;  /* 0x00000036101c723c */ /* 0x040fe2000000181c */
[----:B------:R-:W3:Y:S07]  /*3ec0*/  LDSM.16.M88.4 R52, [R95+0xb800] ;  /* 0x00b800005f34783b */ /* 0x000eee0000000200 */
[C---:B------:R-:W-:Y:S08]  /*3ed0*/  HMMA.16816.F32 R24, R16.reuse, R20, R24 ;  /* 0x000000141018723c */ /* 0x040ff00000001818 */
[----:B------:R-:W-:Y:S01]  /*3ee0*/  HMMA.16816.F32 R72, R16, R22, R72 ;  /* 0x000000161048723c */ /* 0x000fe20000001848 */
[----:B------:R-:W-:Y:S04]  /*3ef0*/  LDSM.16.M88.4 R20, [R94+0x4000] ;  /* 0x004000005e14783b */ /* 0x000fe80000000200 */
[----:B------:R-:W3:Y:S03]  /*3f00*/  LDSM.16.M88.4 R16, [R93+0xa000] ;  /* 0x00a000005d10783b */ /* 0x000ee60000000200 */
[C---:B-1----:R-:W-:Y:S08]  /*3f10*/  HMMA.16816.F32 R48, R76.reuse, R12, R48 ;  /* 0x0000000c4c30723c */ /* 0x042ff00000001830 */
[C---:B------:R-:W-:Y:S01]  /*3f20*/  HMMA.16816.F32 R44, R76.reuse, R14, R44 ;  /* 0x0000000e4c2c723c */ /* 0x040fe2000000182c */
[----:B------:R-:W1:Y:S07]  /*3f30*/  LDSM.16.M88.4 R12, [R93+0xa800] ;  /* 0x00a800005d0c783b */ /* 0x000e6e0000000200 */
[C---:B--2---:R-:W-:Y:S08]  /*3f40*/  HMMA.16816.F32 R40, R76.reuse, R8, R40 ;  /* 0x000000084c28723c */ /* 0x044ff00000001828 */
[C---:B------:R-:W-:Y:S01]  /*3f50*/  HMMA.16816.F32 R36, R76.reuse, R10, R36 ;  /* 0x0000000a4c24723c */ /* 0x040fe20000001824 */
[----:B------:R-:W2:Y:S07]  /*3f60*/  LDSM.16.M88.4 R8, [R93+0xb000] ;  /* 0x00b000005d08783b */ /* 0x000eae0000000200 */
[C---:B----4-:R-:W-:Y:S08]  /*3f70*/  HMMA.16816.F32 R32, R76.reuse, R4, R32 ;  /* 0x000000044c20723c */ /* 0x050ff00000001820 */
[----:B------:R-:W-:Y:S01]  /*3f80*/  HMMA.16816.F32 R28, R76, R6, R28 ;  /* 0x000000064c1c723c */ /* 0x000fe2000000181c */
[----:B------:R-:W4:Y:S01]  /*3f90*/  LDSM.16.M88.4 R4, [R93+0xb800] ;  /* 0x00b800005d04783b */ /* 0x000f220000000200 */
[----:B------:R-:W-:-:S06]  /*3fa0*/  DEPBAR.LE SB0, 0x0 ;  /* 0x000080000000791a */ /* 0x000fcc0000000000 */
[C---:B------:R-:W-:Y:S08]  /*3fb0*/  HMMA.16816.F32 R24, R76.reuse, R80, R24 ;  /* 0x000000504c18723c */ /* 0x040ff00000001818 */
[----:B------:R-:W-:Y:S08]  /*3fc0*/  HMMA.16816.F32 R72, R76, R82, R72 ;  /* 0x000000524c48723c */ /* 0x000ff00000001848 */
[C---:B------:R-:W-:Y:S08]  /*3fd0*/  HMMA.16816.F32 R48, R68.reuse, R64, R48 ;  /* 0x000000404430723c */ /* 0x040ff00000001830 */
[C---:B------:R-:W-:Y:S08]  /*3fe0*/  HMMA.16816.F32 R44, R68.reuse, R66, R44 ;  /* 0x00000042442c723c */ /* 0x040ff0000000182c */
[C---:B------:R-:W-:Y:S08]  /*3ff0*/  HMMA.16816.F32 R40, R68.reuse, R60, R40 ;  /* 0x0000003c4428723c */ /* 0x040ff00000001828 */
[C---:B------:R-:W-:Y:S08]  /*4000*/  HMMA.16816.F32 R36, R68.reuse, R62, R36 ;  /* 0x0000003e4424723c */ /* 0x040ff00000001824 */
[C---:B-----5:R-:W-:Y:S08]  /*4010*/  HMMA.16816.F32 R32, R68.reuse, R56, R32 ;  /* 0x000000384420723c */ /* 0x060ff00000001820 */
[C---:B------:R-:W-:Y:S08]  /*4020*/  HMMA.16816.F32 R28, R68.reuse, R58, R28 ;  /* 0x0000003a441c723c */ /* 0x040ff0000000181c */
[C---:B---3--:R-:W-:Y:S08]  /*4030*/  HMMA.16816.F32 R24, R68.reuse, R52, R24 ;  /* 0x000000344418723c */ /* 0x048ff00000001818 */
[----:B------:R-:W-:Y:S08]  /*4040*/  HMMA.16816.F32 R72, R68, R54, R72 ;  /* 0x000000364448723c */ /* 0x000ff00000001848 */
[C---:B------:R-:W-:Y:S08]  /*4050*/  HMMA.16816.F32 R48, R20.reuse, R16, R48 ;  /* 0x000000101430723c */ /* 0x040ff00000001830 */
[C---:B------:R-:W-:Y:S08]  /*4060*/  HMMA.16816.F32 R44, R20.reuse, R18, R44 ;  /* 0x00000012142c723c */ /* 0x040ff0000000182c */
[C---:B-1----:R-:W-:Y:S08]  /*4070*/  HMMA.16816.F32 R40, R20.reuse, R12, R40 ;  /* 0x0000000c1428723c */ /* 0x042ff00000001828 */
[C---:B------:R-:W-:Y:S08]  /*4080*/  HMMA.16816.F32 R36, R20.reuse, R14, R36 ;  /* 0x0000000e1424723c */ /* 0x040ff00000001824 */
[C---:B--2---:R-:W-:Y:S08]  /*4090*/  HMMA.16816.F32 R32, R20.reuse, R8, R32 ;  /* 0x000000081420723c */ /* 0x044ff00000001820 */
[C---:B------:R-:W-:Y:S08]  /*40a0*/  HMMA.16816.F32 R28, R20.reuse, R10, R28 ;  /* 0x0000000a141c723c */ /* 0x040ff0000000181c */
[C---:B----4-:R-:W-:Y:S08]  /*40b0*/  HMMA.16816.F32 R24, R20.reuse, R4, R24 ;  /* 0x000000041418723c */ /* 0x050ff00000001818 */
[----:B------:R-:W-:Y:S01]  /*40c0*/  HMMA.16816.F32 R72, R20, R6, R72 ;  /* 0x000000061448723c */ /* 0x000fe20000001848 */
[----:B------:R-:W-:Y:S06]  /*40d0*/  BAR.SYNC.DEFER_BLOCKING 0x0 ;  /* 0x0000000000007b1d */ /* 0x000fec0000010000 */
[----:B------:R-:W-:-:S13]  /*40e0*/  @!P1 BRA `(.L_x_1767) ;  /* 0x0000000800489947 */ /* 0x000fda0003800000 */
        /* <DEDUP_REMOVED lines=11> */
.L_x_1768:
        /* <DEDUP_REMOVED lines=47> */
[----:B------:R-:W-:-:S04]  /*4490*/  IMAD R6, R7, R134, RZ ;  /* 0x0000008607067224 */ /* 0x000fc800078e02ff */
[----:B------:R-:W-:Y:S01]  /*44a0*/  IMAD R6, R5, R135, R6 ;  /* 0x0000008705067224 */ /* 0x000fe200078e0206 */
[----:B---3--:R-:W-:Y:S01]  /*44b0*/  IADD3 R4, PT, PT, R9, -R4, RZ ;  /* 0x8000000409047210 */ /* 0x008fe20007ffe0ff */
[----:B------:R-:W-:-:S03]  /*44c0*/  IMAD.WIDE.U32 R8, R5, R134, RZ ;  /* 0x0000008605087225 */ /* 0x000fc600078e00ff */
[----:B------:R-:W-:Y:S01]  /*44d0*/  SHF.R.S32.HI R5, RZ, 0x1f, R4 ;  /* 0x0000001fff057819 */ /* 0x000fe20000011404 */
[----:B------:R-:W-:-:S04]  /*44e0*/  IMAD.IADD R9, R9, 0x1, R6 ;  /* 0x0000000109097824 */ /* 0x000fc800078e0206 */
[----:B--2---:R-:W-:Y:S02]  /*44f0*/  IMAD R5, R5, UR6, RZ ;  /* 0x0000000605057c24 */ /* 0x004fe4000f8e02ff */
[----:B------:R-:W-:-:S04]  /*4500*/  IMAD.WIDE.U32 R8, R4, UR6, R8 ;  /* 0x0000000604087c25 */ /* 0x000fc8000f8e0008 */
[----:B------:R-:W-:Y:S01]  /*4510*/  IMAD R5, R4, UR7, R5 ;  /* 0x0000000704057c24 */ /* 0x000fe2000f8e0205 */
[----:B------:R-:W-:-:S04]  /*4520*/  LEA R202, P1, R8, R202, 0x1 ;  /* 0x000000ca08ca7211 */ /* 0x000fc800078208ff */
[----:B------:R-:W-:-:S04]  /*4530*/  IADD3 R5, PT, PT, R9, R5, RZ ;  /* 0x0000000509057210 */ /* 0x000fc80007ffe0ff */
[----:B------:R-:W-:-:S07]  /*4540*/  LEA.HI.X R201, R8, R201, R5, 0x1, P1 ;  /* 0x000000c908c97211 */ /* 0x000fce00008f0c05 */
.L_x_1769:
[----:B------:R-:W1:Y:S01]  /*4550*/  LDCU UR4, c[0x0][0x440] ;  /* 0x00008800ff0477ac */ /* 0x000e620008000800 */
[C---:B------:R-:W-:Y:S01]  /*4560*/  LEA R6, P5, R85.reuse, R202, 0x1 ;  /* 0x000000ca55067211 */ /* 0x040fe200078a08ff */
[C---:B------:R-:W-:Y:S01]  /*4570*/  IMAD.SHL.U32 R4, R134.reuse, 0x20, RZ ;  /* 0x0000002086047824 */ /* 0x040fe200078e00ff */
        /* <DEDUP_REMOVED lines=73> */
.L_x_1767:
[----:B------:R-:W-:Y:S01]  /*4a10*/  IMAD.SHL.U32 R187, R184, 0x2, RZ ;  /* 0x00000002b8bb7824 */ /* 0x000fe200078e00ff */
[----:B------:R-:W1:Y:S04]  /*4a20*/  LDCU UR4, c[0x0][0x45c] ;  /* 0x00008b80ff0477ac */ /* 0x000e680008000800 */
[----:B------:R-:W-:-:S04]  /*4a30*/  LOP3.LUT R187, R187, 0x6, RZ, 0xc0, !PT ;  /* 0x00000006bbbb7812 */ /* 0x000fc800078ec0ff */
[----:B--2---:R-:W-:Y:S01]  /*4a40*/  LOP3.LUT R5, R2, R187, RZ, 0xfc, !PT ;  /* 0x000000bb02057212 */ /* 0x004fe200078efcff */
[----:B------:R-:W-:-:S04]  /*4a50*/  VIADD R2, R199, 0x8 ;  /* 0x00000008c7027836 */ /* 0x000fc80000000000 */
[C---:B------:R-:W-:Y:S02]  /*4a60*/  VIADD R4, R5.reuse, 0x1 ;  /* 0x0000000105047836 */ /* 0x040fe40000000000 */
[C---:B------:R-:W-:Y:S02]  /*4a70*/  VIADD R6, R5.reuse, 0x8 ;  /* 0x0000000805067836 */ /* 0x040fe40000000000 */
[C---:B------:R-:W-:Y:S01]  /*4a80*/  VIADD R7, R5.reuse, 0x11 ;  /* 0x0000001105077836 */ /* 0x040fe20000000000 */
[-C--:B------:R-:W-:Y:S01]  /*4a90*/  ISETP.GT.AND P4, PT, R2, R4.reuse, PT ;  /* 0x000000040200720c */ /* 0x080fe20003f84270 */
[----:B------:R-:W-:Y:S01]  /*4aa0*/  VIADD R9, R5, 0x28 ;  /* 0x0000002805097836 */ /* 0x000fe20000000000 */
[----:B------:R-:W-:Y:S01]  /*4ab0*/  ISETP.GT.AND P3, PT, R199, R4, PT ;  /* 0x00000004c700720c */ /* 0x000fe20003f64270 */
[C---:B------:R-:W-:Y:S01]  /*4ac0*/  VIADD R11, R5.reuse, 0x30 ;  /* 0x00000030050b7836 */ /* 0x040fe20000000000 */
[C---:B------:R-:W-:Y:S02]  /*4ad0*/  ISETP.GE.AND P5, PT, R4.reuse, R198, PT ;  /* 0x000000c60400720c */ /* 0x040fe40003fa6270 */
[----:B------:R-:W-:Y:S01]  /*4ae0*/  ISETP.GE.AND P1, PT, R4, R197, PT ;  /* 0x000000c50400720c */ /* 0x000fe20003f26270 */
[----:B------:R-:W-:Y:S01]  /*4af0*/  VIADD R4, R5, 0x9 ;  /* 0x0000000905047836 */ /* 0x000fe20000000000 */
[----:B------:R-:W-:-:S02]  /*4b00*/  FSEL R51, R51, -INF , !P4 ;  /* 0xff80000033337808 */ /* 0x000fc40006000000 */
[----:B------:R-:W-:Y:S02]  /*4b10*/  FSEL R49, R49, -INF , !P3 ;  /* 0xff80000031317808 */ /* 0x000fe40005800000 */
[-C--:B------:R-:W-:Y:S02]  /*4b20*/  ISETP.GT.AND P3, PT, R199, R6.reuse, PT ;  /* 0x00000006c700720c */ /* 0x080fe40003f64270 */
[----:B------:R-:W-:Y:S02]  /*4b30*/  FSEL R52, R51, -INF , !P1 ;  /* 0xff80000033347808 */ /* 0x000fe40004800000 */
[----:B------:R-:W-:Y:S02]  /*4b40*/  ISETP.GT.AND P4, PT, R2, R6, PT ;  /* 0x000000060200720c */ /* 0x000fe40003f84270 */
[----:B------:R-:W-:Y:S02]  /*4b50*/  ISETP.GT.AND P1, PT, R199, R4, PT ;  /* 0x00000004c700720c */ /* 0x000fe40003f24270 */
[----:B------:R-:W-:-:S02]  /*4b60*/  FSEL R54, R49, -INF , !P5 ;  /* 0xff80000031367808 */ /* 0x000fc40006800000 */
[CC--:B------:R-:W-:Y:S02]  /*4b70*/  ISETP.GE.AND P6, PT, R6.reuse, R198.reuse, PT ;  /* 0x000000c60600720c */ /* 0x0c0fe40003fc6270 */
[----:B------:R-:W-:Y:S02]  /*4b80*/  ISETP.GE.AND P5, PT, R6, R197, PT ;  /* 0x000000c50600720c */ /* 0x000fe40003fa6270 */
[----:B------:R-:W-:Y:S02]  /*4b90*/  FSEL R8, R44, -INF , !P3 ;  /* 0xff8000002c087808 */ /* 0x000fe40005800000 */
[----:B------:R-:W-:Y:S02]  /*4ba0*/  FSEL R6, R46, -INF , !P4 ;  /* 0xff8000002e067808 */ /* 0x000fe40006000000 */
[----:B------:R-:W-:Y:S02]  /*4bb0*/  FSEL R44, R45, -INF , !P1 ;  /* 0xff8000002d2c7808 */ /* 0x000fe40004800000 */
[----:B------:R-:W-:-:S02]  /*4bc0*/  ISETP.GE.AND P3, PT, R4, R198, PT ;  /* 0x000000c60400720c */ /* 0x000fc40003f66270 */
[----:B------:R-:W-:Y:S02]  /*4bd0*/  ISETP.GT.AND P4, PT, R2, R4, PT ;  /* 0x000000040200720c */ /* 0x000fe40003f84270 */
[----:B------:R-:W-:Y:S01]  /*4be0*/  ISETP.GE.AND P1, PT, R4, R197, PT ;  /* 0x000000c50400720c */ /* 0x000fe20003f26270 */
[----:B------:R-:W-:Y:S01]  /*4bf0*/  VIADD R4, R5, 0x10 ;  /* 0x0000001005047836 */ /* 0x000fe20000000000 */
[----:B------:R-:W-:Y:S02]  /*4c00*/  FSEL R47, R47, -INF , !P4 ;  /* 0xff8000002f2f7808 */ /* 0x000fe40006000000 */
[----:B------:R-:W-:Y:S02]  /*4c10*/  FSEL R44, R44, -INF , !P3 ;  /* 0xff8000002c2c7808 */ /* 0x000fe40005800000 */
[----:B------:R-:W-:Y:S01]  /*4c20*/  FSEL R46, R8, -INF , !P6 ;  /* 0xff800000082e7808 */ /* 0x000fe20007000000 */
[----:B------:R-:W-:Y:S01]  /*4c30*/  VIADD R8, R5, 0x18 ;  /* 0x0000001805087836 */ /* 0x000fe20000000000 */
[----:B------:R-:W-:-:S02]  /*4c40*/  FSEL R6, R6, -INF , !P5 ;  /* 0xff80000006067808 */ /* 0x000fc40006800000 */
[-C--:B------:R-:W-:Y:S02]  /*4c50*/  ISETP.GT.AND P3, PT, R2, R4.reuse, PT ;  /* 0x000000040200720c */ /* 0x080fe40003f64270 */
[----:B------:R-:W-:Y:S02]  /*4c60*/  ISETP.GT.AND P4, PT, R199, R4, PT ;  /* 0x00000004c700720c */ /* 0x000fe40003f84270 */
[C---:B------:R-:W-:Y:S02]  /*4c70*/  ISETP.GE.AND P6, PT, R4.reuse, R198, PT ;  /* 0x000000c60400720c */ /* 0x040fe40003fc6270 */
[----:B------:R-:W-:Y:S02]  /*4c80*/  ISETP.GE.AND P5, PT, R4, R197, PT ;  /* 0x000000c50400720c */ /* 0x000fe40003fa6270 */
[----:B------:R-:W-:Y:S02]  /*4c90*/  FSEL R4, R47, -INF , !P1 ;  /* 0xff8000002f047808 */ /* 0x000fe40004800000 */
[----:B------:R-:W-:-:S02]  /*4ca0*/  ISETP.GT.AND P1, PT, R199, R7, PT ;  /* 0x00000007c700720c */ /* 0x000fc40003f24270 */
[----:B------:R-:W-:Y:S02]  /*4cb0*/  FSEL R12, R42, -INF , !P3 ;  /* 0xff8000002a0c7808 */ /* 0x000fe40005800000 */
[----:B------:R-:W-:Y:S02]  /*4cc0*/  ISETP.GT.AND P3, PT, R2, R7, PT ;  /* 0x000000070200720c */ /* 0x000fe40003f64270 */
[----:B------:R-:W-:Y:S02]  /*4cd0*/  FSEL R18, R40, -INF , !P4 ;  /* 0xff80000028127808 */ /* 0x000fe40006000000 */
[----:B------:R-:W-:Y:S02]  /*4ce0*/  FSEL R16, R41, -INF , !P1 ;  /* 0xff80000029107808 */ /* 0x000fe40004800000 */
[C---:B------:R-:W-:Y:S02]  /*4cf0*/  ISETP.GE.AND P4, PT, R7.reuse, R198, PT ;  /* 0x000000c60700720c */ /* 0x040fe40003f86270 */
[----:B------:R-:W-:Y:S01]  /*4d00*/  ISETP.GE.AND P1, PT, R7, R197, PT ;  /* 0x000000c50700720c */ /* 0x000fe20003f26270 */
[----:B------:R-:W-:Y:S01]  /*4d10*/  VIADD R7, R5, 0x19 ;  /* 0x0000001905077836 */ /* 0x000fe20000000000 */
[----:B------:R-:W-:-:S02]  /*4d20*/  FSEL R10, R43, -INF , !P3 ;  /* 0xff8000002b0a7808 */ /* 0x000fc40005800000 */
[----:B------:R-:W-:Y:S02]  /*4d30*/  FSEL R12, R12, -INF , !P5 ;  /* 0xff8000000c0c7808 */ /* 0x000fe40006800000 */
[-C--:B------:R-:W-:Y:S02]  /*4d40*/  ISETP.GT.AND P5, PT, R2, R8.reuse, PT ;  /* 0x000000080200720c */ /* 0x080fe40003fa4270 */
[C---:B------:R-:W-:Y:S02]  /*4d50*/  ISETP.GT.AND P3, PT, R199.reuse, R8, PT ;  /* 0x00000008c700720c */ /* 0x040fe40003f64270 */
[----:B------:R-:W-:Y:S02]  /*4d60*/  FSEL R10, R10, -INF , !P1 ;  /* 0xff8000000a0a7808 */ /* 0x000fe40004800000 */
[----:B------:R-:W-:Y:S02]  /*4d70*/  ISETP.GT.AND P1, PT, R199, R7, PT ;  /* 0x00000007c700720c */ /* 0x000fe40003f24270 */
[----:B------:R-:W-:-:S02]  /*4d80*/  FSEL R14, R38, -INF , !P5 ;  /* 0xff800000260e7808 */ /* 0x000fc40006800000 */
[----:B------:R-:W-:Y:S02]  /*4d90*/  FSEL R18, R18, -INF , !P6 ;  /* 0xff80000012127808 */ /* 0x000fe40007000000 */
[----:B------:R-:W-:Y:S02]  /*4da0*/  FSEL R16, R16, -INF , !P4 ;  /* 0xff80000010107808 */ /* 0x000fe40006000000 */
[----:B------:R-:W-:Y:S02]  /*4db0*/  ISETP.GT.AND P5, PT, R2, R7, PT ;  /* 0x000000070200720c */ /* 0x000fe40003fa4270 */
[C---:B------:R-:W-:Y:S02]  /*4dc0*/  ISETP.GE.AND P6, PT, R8.reuse, R198, PT ;  /* 0x000000c60800720c */ /* 0x040fe40003fc6270 */
[----:B------:R-:W-:Y:S01]  /*4dd0*/  ISETP.GE.AND P4, PT, R8, R197, PT ;  /* 0x000000c50800720c */ /* 0x000fe20003f86270 */
[----:B------:R-:W-:Y:S01]  /*4de0*/  VIADD R8, R5, 0x20 ;  /* 0x0000002005087836 */ /* 0x000fe20000000000 */
[----:B------:R-:W-:-:S02]  /*4df0*/  FSEL R22, R36, -INF , !P3 ;  /* 0xff80000024167808 */ /* 0x000fc40005800000 */
[----:B------:R-:W-:Y:S02]  /*4e00*/  ISETP.GE.AND P3, PT, R7, R198, PT ;  /* 0x000000c60700720c */ /* 0x000fe40003f66270 */
[----:B------:R-:W-:Y:S02]  /*4e10*/  FSEL R20, R37, -INF , !P1 ;  /* 0xff80000025147808 */ /* 0x000fe40004800000 */
[----:B------:R-:W-:Y:S01]  /*4e20*/  ISETP.GE.AND P1, PT, R7, R197, PT ;  /* 0x000000c50700720c */ /* 0x000fe20003f26270 */
[----:B------:R-:W-:Y:S01]  /*4e30*/  VIADD R7, R5, 0x21 ;  /* 0x0000002105077836 */ /* 0x000fe20000000000 */
[----:B------:R-:W-:Y:S02]  /*4e40*/  FSEL R39, R39, -INF , !P5 ;  /* 0xff80000027277808 */ /* 0x000fe40006800000 */
[----:B------:R-:W-:Y:S02]  /*4e50*/  FSEL R22, R22, -INF , !P6 ;  /* 0xff80000016167808 */ /* 0x000fe40007000000 */
[----:B------:R-:W-:-:S02]  /*4e60*/  FSEL R14, R14, -INF , !P4 ;  /* 0xff8000000e0e7808 */ /* 0x000fc40006000000 */
[----:B------:R-:W-:Y:S02]  /*4e70*/  FSEL R20, R20, -INF , !P3 ;  /* 0xff80000014147808 */ /* 0x000fe40005800000 */
[----:B------:R-:W-:Y:S02]  /*4e80*/  ISETP.GT.AND P5, PT, R199, R8, PT ;  /* 0x00000008c700720c */ /* 0x000fe40003fa4270 */
[----:B------:R-:W-:Y:S02]  /*4e90*/  ISETP.GE.AND P6, PT, R8, R198, PT ;  /* 0x000000c60800720c */ /* 0x000fe40003fc6270 */
[----:B------:R-:W-:Y:S02]  /*4ea0*/  ISETP.GT.AND P4, PT, R2, R8, PT ;  /* 0x000000080200720c */ /* 0x000fe40003f84270 */
[----:B------:R-:W-:Y:S02]  /*4eb0*/  ISETP.GE.AND P3, PT, R8, R197, PT ;  /* 0x000000c50800720c */ /* 0x000fe40003f66270 */
[----:B------:R-:W-:-:S02]  /*4ec0*/  FSEL R8, R39, -INF , !P1 ;  /* 0xff80000027087808 */ /* 0x000fc40004800000 */
[-C--:B------:R-:W-:Y:S02]  /*4ed0*/  ISETP.GT.AND P1, PT, R199, R7.reuse, PT ;  /* 0x00000007c700720c */ /* 0x080fe40003f24270 */
[----:B------:R-:W-:Y:S02]  /*4ee0*/  FSEL R32, R32, -INF , !P5 ;  /* 0xff80000020207808 */ /* 0x000fe40006800000 */
[----:B------:R-:W-:Y:S02]  /*4ef0*/  FSEL R34, R34, -INF , !P4 ;  /* 0xff80000022227808 */ /* 0x000fe40006000000 */
[----:B------:R-:W-:Y:S02]  /*4f00*/  FSEL R33, R33, -INF , !P1 ;  /* 0xff80000021217808 */ /* 0x000fe40004800000 */
[----:B------:R-:W-:Y:S02]  /*4f10*/  ISETP.GE.AND P5, PT, R7, R198, PT ;  /* 0x000000c60700720c */ /* 0x000fe40003fa6270 */
[----:B------:R-:W-:-:S02]  /*4f20*/  ISETP.GT.AND P4, PT, R2, R7, PT ;  /* 0x000000070200720c */ /* 0x000fc40003f84270 */
[----:B------:R-:W-:Y:S01]  /*4f30*/  ISETP.GE.AND P1, PT, R7, R197, PT ;  /* 0x000000c50700720c */ /* 0x000fe20003f26270 */
[----:B------:R-:W-:Y:S01]  /*4f40*/  VIADD R7, R5, 0x29 ;  /* 0x0000002905077836 */ /* 0x000fe20000000000 */
[----:B------:R-:W-:Y:S02]  /*4f50*/  FSEL R35, R35, -INF , !P4 ;  /* 0xff80000023237808 */ /* 0x000fe40006000000 */
[----:B------:R-:W-:Y:S02]  /*4f60*/  FSEL R226, R32, -INF , !P6 ;  /* 0xff80000020e27808 */ /* 0x000fe40007000000 */
[C---:B------:R-:W-:Y:S02]  /*4f70*/  ISETP.GT.AND P6, PT, R199.reuse, R9, PT ;  /* 0x00000009c700720c */ /* 0x040fe40003fc4270 */
[----:B------:R-:W-:Y:S02]  /*4f80*/  ISETP.GT.AND P4, PT, R199, R7, PT ;  /* 0x00000007c700720c */ /* 0x000fe40003f84270 */
[----:B------:R-:W-:-:S02]  /*4f90*/  FSEL R222, R34, -INF , !P3 ;  /* 0xff80000022de7808 */ /* 0x000fc40005800000 */
[----:B------:R-:W-:Y:S02]  /*4fa0*/  ISETP.GT.AND P3, PT, R2, R9, PT ;  /* 0x000000090200720c */ /* 0x000fe40003f64270 */
[----:B------:R-:W-:Y:S02]  /*4fb0*/  FSEL R28, R28, -INF , !P6 ;  /* 0xff8000001c1c7808 */ /* 0x000fe40007000000 */
[----:B------:R-:W-:Y:S02]  /*4fc0*/  FSEL R29, R29, -INF , !P4 ;  /* 0xff8000001d1d7808 */ /* 0x000fe40006000000 */
[C---:B------:R-:W-:Y:S02]  /*4fd0*/  ISETP.GE.AND P6, PT, R9.reuse, R198, PT ;  /* 0x000000c60900720c */ /* 0x040fe40003fc6270 */
[----:B------:R-:W-:Y:S01]  /*4fe0*/  ISETP.GE.AND P4, PT, R9, R197, PT ;  /* 0x000000c50900720c */ /* 0x000fe20003f86270 */
[----:B------:R-:W-:Y:S01]  /*4ff0*/  VIADD R9, R5, 0x31 ;  /* 0x0000003105097836 */ /* 0x000fe20000000000 */
[----:B------:R-:W-:-:S02]  /*5000*/  FSEL R30, R30, -INF , !P3 ;  /* 0xff8000001e1e7808 */ /* 0x000fc40005800000 */
[C---:B------:R-:W-:Y:S02]  /*5010*/  ISETP.GT.AND P3, PT, R2.reuse, R7, PT ;  /* 0x000000070200720c */ /* 0x040fe40003f64270 */
[----:B------:R-:W-:Y:S02]  /*5020*/  FSEL R224, R33, -INF , !P5 ;  /* 0xff80000021e07808 */ /* 0x000fe40006800000 */
[----:B------:R-:W-:Y:S02]  /*5030*/  FSEL R210, R35, -INF , !P1 ;  /* 0xff80000023d27808 */ /* 0x000fe40004800000 */
[----:B------:R-:W-:Y:S02]  /*5040*/  ISETP.GT.AND P5, PT, R2, R11, PT ;  /* 0x0000000b0200720c */ /* 0x000fe40003fa4270 */
        /* <DEDUP_REMOVED lines=9> */
[----:B------:R-:W-:Y:S02]  /*50e0*/  ISETP.GT.AND P3, PT, R2, R9, PT ;  /* 0x000000090200720c */ /* 0x000fe40003f64270 */
[----:B------:R-:W-:Y:S02]  /*50f0*/  FSEL R220, R30, -INF , !P4 ;  /* 0xff8000001edc7808 */ /* 0x000fe40006000000 */
[----:B------:R-:W-:Y:S02]  /*5100*/  FSEL R27, R27, -INF , !P3 ;  /* 0xff8000001b1b7808 */ /* 0x000fe40005800000 */
[C---:B------:R-:W-:Y:S02]  /*5110*/  ISETP.GT.AND P4, PT, R199.reuse, R7, PT ;  /* 0x00000007c700720c */ /* 0x040fe40003f84270 */
[----:B------:R-:W-:Y:S02]  /*5120*/  ISETP.GT.AND P3, PT, R199, R5, PT ;  /* 0x00000005c700720c */ /* 0x000fe40003f64270 */
[----:B------:R-:W-:-:S02]  /*5130*/  FSEL R72, R72, -INF , !P4 ;  /* 0xff80000048487808 */ /* 0x000fc40006000000 */
[----:B------:R-:W-:Y:S02]  /*5140*/  FSEL R218, R31, -INF , !P1 ;  /* 0xff8000001fda7808 */ /* 0x000fe40004800000 */
[-C--:B------:R-:W-:Y:S02]  /*5150*/  ISETP.GE.AND P4, PT, R5, R198.reuse, PT ;  /* 0x000000c60500720c */ /* 0x080fe40003f86270 */
[----:B------:R-:W-:Y:S02]  /*5160*/  FSEL R26, R48, -INF , !P3 ;  /* 0xff800000301a7808 */ /* 0x000fe40005800000 */
[----:B------:R-:W-:Y:S02]  /*5170*/  ISETP.GT.AND P1, PT, R2, R5, PT ;  /* 0x000000050200720c */ /* 0x000fe40003f24270 */
[----:B------:R-:W-:Y:S02]  /*5180*/  ISETP.GE.AND P3, PT, R9, R198, PT ;  /* 0x000000c60900720c */ /* 0x000fe40003f66270 */
[----:B------:R-:W-:-:S02]  /*5190*/  FSEL R208, R28, -INF , !P6 ;  /* 0xff8000001cd07808 */ /* 0x000fc40007000000 */
[----:B------:R-:W-:Y:S02]  /*51a0*/  ISETP.GE.AND P6, PT, R11, R198, PT ;  /* 0x000000c60b00720c */ /* 0x000fe40003fc6270 */
[----:B------:R-:W-:Y:S02]  /*51b0*/  FSEL R26, R26, -INF , !P4 ;  /* 0xff8000001a1a7808 */ /* 0x000fe40006000000 */
[----:B------:R-:W-:Y:S02]  /*51c0*/  FSEL R50, R50, -INF , !P1 ;  /* 0xff80000032327808 */ /* 0x000fe40004800000 */
[CC--:B------:R-:W-:Y:S01]  /*51d0*/  ISETP.GE.AND P1, PT, R5.reuse, R197.reuse, PT ;  /* 0x000000c50500720c */ /* 0x0c0fe20003f26270 */
[----:B------:R-:W-:Y:S01]  /*51e0*/  VIADD R5, R5, 0x39 ;  /* 0x0000003905057836 */ /* 0x000fe20000000000 */
[----:B------:R-:W-:Y:S02]  /*51f0*/  FSEL R192, R25, -INF , !P3 ;  /* 0xff80000019c07808 */ /* 0x000fe40005800000 */
[----:B------:R-:W-:-:S02]  /*5200*/  ISETP.GE.AND P4, PT, R9, R197, PT ;  /* 0x000000c50900720c */ /* 0x000fc40003f86270 */
[----:B------:R-:W-:Y:S02]  /*5210*/  ISETP.GE.AND P3, PT, R7, R198, PT ;  /* 0x000000c60700720c */ /* 0x000fe40003f66270 */
[----:B------:R-:W-:Y:S02]  /*5220*/  FSEL R194, R24, -INF , !P6 ;  /* 0xff80000018c27808 */ /* 0x000fe40007000000 */
[----:B------:R-:W-:Y:S02]  /*5230*/  FMNMX3.FTZ R9, R26, R54, R46, !PT ;  /* 0x000000361a097276 */ /* 0x000fe4000781002e */
[----:B------:R-:W-:Y:S02]  /*5240*/  FSEL R24, R50, -INF , !P1 ;  /* 0xff80000032187808 */ /* 0x000fe40004800000 */
[----:B------:R-:W-:Y:S02]  /*5250*/  FSEL R190, R72, -INF , !P3 ;  /* 0xff80000048be7808 */ /* 0x000fe40005800000 */
[----:B------:R-:W-:-:S02]  /*5260*/  FMNMX3.FTZ R9, R9, R44, R18, !PT ;  /* 0x0000002c09097276 */ /* 0x000fc40007810012 */
[----:B------:R-:W-:Y:S02]  /*5270*/  ISETP.GT.AND P6, PT, R2, R7, PT ;  /* 0x000000070200720c */ /* 0x000fe40003fc4270 */
[----:B------:R-:W-:Y:S02]  /*5280*/  ISETP.GE.AND P3, PT, R7, R197, PT ;  /* 0x000000c50700720c */ /* 0x000fe40003f66270 */
[----:B------:R-:W-:Y:S02]  /*5290*/  FMNMX3.FTZ R7, R24, R52, R6, !PT ;  /* 0x0000003418077276 */ /* 0x000fe40007810006 */
[----:B------:R-:W-:Y:S02]  /*52a0*/  FMNMX3.FTZ R9, R9, R16, R22, !PT ;  /* 0x0000001009097276 */ /* 0x000fe40007810016 */
[----:B------:R-:W-:Y:S02]  /*52b0*/  FMNMX3.FTZ R7, R7, R4, R12, !PT ;  /* 0x0000000407077276 */ /* 0x000fe4000781000c */
[----:B------:R-:W-:-:S02]  /*52c0*/  FMNMX3.FTZ R9, R9, R20, R226, !PT ;  /* 0x0000001409097276 */ /* 0x000fc400078100e2 */
[----:B------:R-:W-:Y:S02]  /*52d0*/  FMNMX3.FTZ R7, R7, R10, R14, !PT ;  /* 0x0000000a07077276 */ /* 0x000fe4000781000e */
[----:B------:R-:W-:Y:S02]  /*52e0*/  FSEL R206, R29, -INF , !P5 ;  /* 0xff8000001dce7808 */ /* 0x000fe40006800000 */
[----:B------:R-:W-:Y:S02]  /*52f0*/  ISETP.GE.AND P5, PT, R11, R197, PT ;  /* 0x000000c50b00720c */ /* 0x000fe40003fa6270 */
[----:B------:R-:W-:Y:S02]  /*5300*/  ISETP.GT.AND P1, PT, R199, R5, PT ;  /* 0x00000005c700720c */ /* 0x000fe40003f24270 */
[----:B------:R-:W-:Y:S02]  /*5310*/  FMNMX3.FTZ R9, R9, R224, R208, !PT ;  /* 0x000000e009097276 */ /* 0x000fe400078100d0 */
[----:B------:R-:W-:-:S02]  /*5320*/  FMNMX3.FTZ R7, R7, R8, R222, !PT ;  /* 0x0000000807077276 */ /* 0x000fc400078100de */
[----:B------:R-:W-:Y:S02]  /*5330*/  FSEL R74, R74, -INF , !P6 ;  /* 0xff8000004a4a7808 */ /* 0x000fe40007000000 */
[----:B------:R-:W-:Y:S02]  /*5340*/  FSEL R73, R73, -INF , !P1 ;  /* 0xff80000049497808 */ /* 0x000fe40004800000 */
[----:B------:R-:W-:Y:S02]  /*5350*/  FSEL R178, R178, -INF , !P5 ;  /* 0xff800000b2b27808 */ /* 0x000fe40006800000 */
[----:B------:R-:W-:Y:S02]  /*5360*/  ISETP.GE.AND P6, PT, R5, R198, PT ;  /* 0x000000c60500720c */ /* 0x000fe40003fc6270 */
[----:B------:R-:W-:Y:S02]  /*5370*/  FMNMX3.FTZ R9, R9, R206, R194, !PT ;  /* 0x000000ce09097276 */ /* 0x000fe400078100c2 */
[----:B------:R-:W-:-:S02]  /*5380*/  ISETP.GT.AND P1, PT, R2, R5, PT ;  /* 0x000000050200720c */ /* 0x000fc40003f24270 */
[----:B------:R-:W-:Y:S02]  /*5390*/  ISETP.GE.AND P5, PT, R5, R197, PT ;  /* 0x000000c50500720c */ /* 0x000fe40003fa6270 */
[----:B------:R-:W-:Y:S02]  /*53a0*/  FMNMX3.FTZ R5, R7, R210, R220, !PT ;  /* 0x000000d207057276 */ /* 0x000fe400078100dc */
[----:B------:R-:W-:Y:S02]  /*53b0*/  FSEL R188, R73, -INF , !P6 ;  /* 0xff80000049bc7808 */ /* 0x000fe40007000000 */
[----:B------:R-:W-:Y:S02]  /*53c0*/  FMNMX3.FTZ R9, R9, R192, R190, !PT ;  /* 0x000000c009097276 */ /* 0x000fe400078100be */
[----:B------:R-:W-:Y:S02]  /*53d0*/  FSEL R75, R75, -INF , !P1 ;  /* 0xff8000004b4b7808 */ /* 0x000fe40004800000 */
[----:B------:R-:W-:-:S02]  /*53e0*/  FSEL R176, R27, -INF , !P4 ;  /* 0xff8000001bb07808 */ /* 0x000fc40006000000 */
[----:B------:R-:W-:Y:S02]  /*53f0*/  FSEL R174, R74, -INF , !P3 ;  /* 0xff8000004aae7808 */ /* 0x000fe40005800000 */
[----:B------:R-:W-:Y:S02]  /*5400*/  FMNMX3.FTZ R5, R5, R218, R178, !PT ;  /* 0x000000da05057276 */ /* 0x000fe400078100b2 */
[----:B------:R-:W-:Y:S02]  /*5410*/  FMNMX.FTZ R2, R188, R9, !PT ;  /* 0x00000009bc027209 */ /* 0x000fe40007810000 */
[----:B------:R-:W-:Y:S02]  /*5420*/  FSEL R172, R75, -INF , !P5 ;  /* 0xff8000004bac7808 */ /* 0x000fe40006800000 */
[----:B------:R-:W-:Y:S01]  /*5430*/  FMNMX3.FTZ R5, R5, R176, R174, !PT ;  /* 0x000000b005057276 */ /* 0x000fe200078100ae */
[----:B------:R-:W2:Y:S03]  /*5440*/  SHFL.BFLY PT, R7, R2, 0x2, 0x1f ;  /* 0x0c401f0002077f89 */ /* 0x000ea600000e0000 */
[----:B------:R-:W-:-:S05]  /*5450*/  FMNMX.FTZ R9, R172, R5, !PT ;  /* 0x00000005ac097209 */ /* 0x000fca0007810000 */
[----:B------:R-:W3:Y:S01]  /*5460*/  SHFL.BFLY PT, R28, R9, 0x2, 0x1f ;  /* 0x0c401f00091c7f89 */ /* 0x000ee200000e0000 */
[----:B--2---:R-:W-:Y:S02]  /*5470*/  FMNMX.FTZ R7, R2, R7, !PT ;  /* 0x0000000702077209 */ /* 0x004fe40007810000 */
[----:B------:R-:W-:-:S03]  /*5480*/  LOP3.LUT R2, R3, 0x200, R154, 0xf8, !PT ;  /* 0x0000020003027812 */ /* 0x000fc600078ef89a */
[----:B------:R-:W2:Y:S01]  /*5490*/  SHFL.BFLY PT, R132, R7, 0x1, 0x1f ;  /* 0x0c201f0007847f89 */ /* 0x000ea200000e0000 */
[----:B------:R-:W-:Y:S02]  /*54a0*/  LEA R185, R2, UR5, 0x1 ;  /* 0x0000000502b97c11 */ /* 0x000fe4000f8e08ff */
[----:B---3--:R-:W-:-:S03]  /*54b0*/  FMNMX.FTZ R28, R9, R28, !PT ;  /* 0x0000001c091c7209 */ /* 0x008fc60007810000 */
[--C-:B------:R-:W-:Y:S01]  /*54c0*/  IMAD.IADD R173, R84, 0x1, R185.reuse ;  /* 0x0000000154ad7824 */ /* 0x100fe200078e02b9 */
[----:B------:R-:W-:Y:S01]  /*54d0*/  LDSM.16.MT88.4 R124, [R185+0xc000] ;  /* 0x00c00000b97c783b */ /* 0x000fe20000004200 */
[----:B------:R-:W-:-:S03]  /*54e0*/  IMAD.IADD R169, R152, 0x1, R185 ;  /* 0x0000000198a97824 */ /* 0x000fc600078e02b9 */
[----:B------:R-:W3:Y:S01]  /*54f0*/  SHFL.BFLY PT, R5, R28, 0x1, 0x1f ;  /* 0x0c201f001c057f89 */ /* 0x000ee200000e0000 */
[----:B------:R-:W-:-:S03]  /*5500*/  IMAD.IADD R167, R84, 0x1, R169 ;  /* 0x0000000154a77824 */ /* 0x000fc600078e02a9 */
[----:B------:R-:W4:Y:S04]  /*5510*/  LDSM.16.MT88.4 R116, [R173+0xc000] ;  /* 0x00c00000ad74783b */ /* 0x000f280000004200 */
[----:B------:R-:W5:Y:S04]  /*5520*/  LDSM.16.MT88.4 R48, [R173+0xe000] ;  /* 0x00e00000ad30783b */ /* 0x000f680000004200 */
[----:B------:R-:W5:Y:S01]  /*5530*/  LDSM.16.MT88.4 R80, [R173+0x10000] ;  /* 0x01000000ad50783b */ /* 0x000f620000004200 */
[----:B--2---:R-:W-:-:S03]  /*5540*/  FMNMX.FTZ R132, R7, R132, !PT ;  /* 0x0000008407847209 */ /* 0x004fc60007810000 */
[----:B------:R-:W2:Y:S01]  /*5550*/  LDSM.16.MT88.4 R108, [R169+0xc000] ;  /* 0x00c00000a96c783b */ /* 0x000ea20000004200 */
[C---:B------:R-:W-:Y:S01]  /*5560*/  FSETP.NEU.FTZ.AND P1, PT, R132.reuse, -INF , PT ;  /* 0xff8000008400780b */ /* 0x040fe20003f3d000 */
[----:B-1----:R-:W-:Y:S02]  /*5570*/  FMUL.FTZ R175, R132, UR4 ;  /* 0x0000000484af7c20 */ /* 0x002fe40008410000 */
[----:B------:R-:W1:Y:S03]  /*5580*/  LDSM.16.MT88.4 R100, [R167+0xc000] ;  /* 0x00c00000a764783b */ /* 0x000e660000004200 */
[----:B------:R-:W-:Y:S01]  /*5590*/  FSEL R175, R175, RZ, P1 ;  /* 0x000000ffafaf7208 */ /* 0x000fe20000800000 */
[----:B------:R-:W1:Y:S01]  /*55a0*/  LDSM.16.MT88.4 R40, [R185+0xe000] ;  /* 0x00e00000b928783b */ /* 0x000e620000004200 */
[----:B---3--:R-:W-:-:S03]  /*55b0*/  FMNMX.FTZ R3, R28, R5, !PT ;  /* 0x000000051c037209 */ /* 0x008fc60007810000 */
[----:B------:R-:W-:Y:S01]  /*55c0*/  LDSM.16.MT88.4 R72, [R185+0x10000] ;  /* 0x01000000b948783b */ /* 0x000fe20000004200 */
[C---:B------:R-:W-:Y:S01]  /*55d0*/  FSETP.NEU.FTZ.AND P1, PT, R3.reuse, -INF , PT ;  /* 0xff8000000300780b */ /* 0x040fe20003f3d000 */
[----:B------:R-:W-:Y:S01]  /*55e0*/  FMUL.FTZ R171, R3, UR4 ;  /* 0x0000000403ab7c20 */ /* 0x000fe20008410000 */
[--C-:B------:R-:W-:Y:S01]  /*55f0*/  FFMA.FTZ R170, R26, UR4, -R175.reuse ;  /* 0x000000041aaa7c23 */ /* 0x100fe200080108af */
[----:B------:R-:W3:Y:S01]  /*5600*/  LDSM.16.MT88.4 R56, [R169+0xe000] ;  /* 0x00e00000a938783b */ /* 0x000ee20000004200 */
[--C-:B------:R-:W-:Y:S01]  /*5610*/  FFMA.FTZ R165, R54, UR4, -R175.reuse ;  /* 0x0000000436a57c23 */ /* 0x100fe200080108af */
[--C-:B------:R-:W-:Y:S01]  /*5620*/  FFMA.FTZ R166, R46, UR4, -R175.reuse ;  /* 0x000000042ea67c23 */ /* 0x100fe200080108af */
[----:B------:R-:W-:Y:S01]  /*5630*/  FSEL R171, R171, RZ, P1 ;  /* 0x000000ffabab7208 */ /* 0x000fe20000800000 */
[----:B------:R-:W3:Y:S01]  /*5640*/  LDSM.16.MT88.4 R64, [R167+0xe000] ;  /* 0x00e00000a740783b */ /* 0x000ee20000004200 */
[--C-:B------:R-:W-:Y:S01]  /*5650*/  FFMA.FTZ R161, R44, UR4, -R175.reuse ;  /* 0x000000042ca17c23 */ /* 0x100fe200080108af */
[----:B------:R-:W-:Y:S01]  /*5660*/  MUFU.EX2 R170, R170 ;  /* 0x000000aa00aa7308 */ /* 0x000fe20000000800 */
[----:B------:R-:W-:Y:S01]  /*5670*/  FFMA.FTZ R162, R18, UR4, -R175 ;  /* 0x0000000412a27c23 */ /* 0x000fe200080108af */
[--C-:B------:R-:W-:Y:S01]  /*5680*/  FFMA.FTZ R164, R6, UR4, -R171.reuse ;  /* 0x0000000406a47c23 */ /* 0x100fe200080108ab */
[--C-:B------:R-:W-:Y:S01]  /*5690*/  FFMA.FTZ R159, R4, UR4, -R171.reuse ;  /* 0x00000004049f7c23 */ /* 0x100fe200080108ab */
[----:B------:R-:W3:Y:S01]  /*56a0*/  LDSM.16.MT88.4 R88, [R169+0x10000] ;  /* 0x01000000a958783b */ /* 0x000ee20000004200 */
[--C-:B------:R-:W-:Y:S01]  /*56b0*/  FFMA.FTZ R168, R24, UR4, -R171.reuse ;  /* 0x0000000418a87c23 */ /* 0x100fe200080108ab */
[----:B------:R-:W-:Y:S01]  /*56c0*/  FFMA.FTZ R163, R52, UR4, -R171 ;  /* 0x0000000434a37c23 */ /* 0x000fe200080108ab */
[----:B------:R-:W4:Y:S01]  /*56d0*/  MUFU.EX2 R165, R165 ;  /* 0x000000a500a57308 */ /* 0x000f220000000800 */
[----:B------:R-:W3:Y:S01]  /*56e0*/  LDSM.16.MT88.4 R4, [R167+0x10000] ;  /* 0x01000000a704783b */ /* 0x000ee20000004200 */
[--C-:B------:R-:W-:Y:S01]  /*56f0*/  FFMA.FTZ R157, R16, UR4, -R175.reuse ;  /* 0x00000004109d7c23 */ /* 0x100fe200080108af */
[--C-:B------:R-:W-:Y:S01]  /*5700*/  FFMA.FTZ R158, R22, UR4, -R175.reuse ;  /* 0x00000004169e7c23 */ /* 0x100fe200080108af */
[----:B------:R-:W-:Y:S01]  /*5710*/  MUFU.EX2 R166, R166 ;  /* 0x000000a600a67308 */ /* 0x000fe20000000800 */
[----:B------:R-:W3:Y:S01]  /*5720*/  LDSM.16.MT88.4 R16, [R173+0xc800] ;  /* 0x00c80000ad10783b */ /* 0x000ee20000004200 */
[----:B------:R-:W-:Y:S01]  /*5730*/  FFMA.FTZ R147, R20, UR4, -R175 ;  /* 0x0000000414937c23 */ /* 0x000fe200080108af */
[--C-:B------:R-:W-:Y:S01]  /*5740*/  FFMA.FTZ R160, R12, UR4, -R171.reuse ;  /* 0x000000040ca07c23 */ /* 0x100fe200080108ab */
[----:B------:R-:W5:Y:S01]  /*5750*/  MUFU.EX2 R161, R161 ;  /* 0x000000a100a17308 */ /* 0x000f620000000800 */
[--C-:B------:R-:W-:Y:S01]  /*5760*/  FFMA.FTZ R155, R10, UR4, -R171.reuse ;  /* 0x000000040a9b7c23 */ /* 0x100fe200080108ab */
[--C-:B------:R-:W-:Y:S01]  /*5770*/  FFMA.FTZ R156, R14, UR4, -R171.reuse ;  /* 0x000000040e9c7c23 */ /* 0x100fe200080108ab */
[----:B------:R-:W-:Y:S01]  /*5780*/  FFMA.FTZ R133, R8, UR4, -R171 ;  /* 0x0000000408857c23 */ /* 0x000fe200080108ab */
[----:B------:R-:W-:Y:S01]  /*5790*/  MUFU.EX2 R168, R168 ;  /* 0x000000a800a87308 */ /* 0x000fe20000000800 */
[----:B------:R-:W3:Y:S01]  /*57a0*/  LDSM.16.MT88.4 R12, [R169+0xc800] ;  /* 0x00c80000a90c783b */ /* 0x000ee20000004200 */
[----:B----4-:R-:W-:Y:S01]  /*57b0*/  F2FP.F16.F32.PACK_AB R96, R165, R170 ;  /* 0x000000aaa560723e */ /* 0x010fe200000000ff */
[--C-:B------:R-:W-:Y:S01]  /*57c0*/  FFMA.FTZ R177, R226, UR4, -R175.reuse ;  /* 0x00000004e2b17c23 */ /* 0x100fe200080108af */
[----:B------:R-:W4:Y:S01]  /*57d0*/  MUFU.EX2 R163, R163 ;  /* 0x000000a300a37308 */ /* 0x000f220000000800 */
[----:B------:R-:W3:Y:S01]  /*57e0*/  LDSM.16.MT88.4 R8, [R185+0x10800] ;  /* 0x01080000b908783b */ /* 0x000ee20000004200 */
[----:B------:R-:W-:Y:S01]  /*57f0*/  FFMA.FTZ R179, R206, UR4, -R175 ;  /* 0x00000004ceb37c23 */ /* 0x000fe200080108af */
[--C-:B------:R-:W-:Y:S01]  /*5800*/  FFMA.FTZ R191, R210, UR4, -R171.reuse ;  /* 0x00000004d2bf7c23 */ /* 0x100fe200080108ab */
[----:B------:R-:W-:Y:S01]  /*5810*/  MUFU.EX2 R164, R164 ;  /* 0x000000a400a47308 */ /* 0x000fe20000000800 */
[----:B------:R-:W3:Y:S01]  /*5820*/  LDSM.16.MT88.4 R148, [R173+0xe800] ;  /* 0x00e80000ad94783b */ /* 0x000ee20000004200 */
[----:B-----5:R-:W-:Y:S01]  /*5830*/  F2FP.F16.F32.PACK_AB R98, R161, R166 ;  /* 0x000000a6a162723e */ /* 0x020fe200000000ff */
[--C-:B------:R-:W-:Y:S01]  /*5840*/  FFMA.FTZ R189, R220, UR4, -R171.reuse ;  /* 0x00000004dcbd7c23 */ /* 0x100fe200080108ab */
[----:B------:R-:W5:Y:S01]  /*5850*/  MUFU.EX2 R159, R159 ;  /* 0x0000009f009f7308 */ /* 0x000f620000000800 */
[----:B------:R-:W-:Y:S01]  /*5860*/  LDSM.16.MT88.4 R140, [R173+0x10800] ;  /* 0x01080000ad8c783b */ /* 0x000fe20000004200 */
[----:B------:R-:W-:Y:S01]  /*5870*/  FFMA.FTZ R218, R218, UR4, -R171 ;  /* 0x00000004dada7c23 */ /* 0x000fe200080108ab */
        /* <DEDUP_REMOVED lines=8> */
[--C-:B------:R-:W-:Y:S01]  /*5900*/  FFMA.FTZ R172, R172, UR4, -R171.reuse ;  /* 0x00000004acac7c23 */ /* 0x100fe200080108ab */
[----:B------:R-:W-:Y:S01]  /*5910*/  MUFU.EX2 R158, R158 ;  /* 0x0000009e009e7308 */ /* 0x000fe20000000800 */
[----:B------:R-:W-:Y:S01]  /*5920*/  LDSM.16.MT88.4 R28, [R185+0xe800] ;  /* 0x00e80000b91c783b */ /* 0x000fe20000004200 */
[----:B-----5:R-:W-:Y:S01]  /*5930*/  F2FP.F16.F32.PACK_AB R99, R159, R164 ;  /* 0x000000a49f63723e */ /* 0x020fe200000000ff */
[----:B------:R-:W-:Y:S01]  /*5940*/  FFMA.FTZ R176, R176, UR4, -R171 ;  /* 0x00000004b0b07c23 */ /* 0x000fe200080108ab */
[----:B------:R-:W-:Y:S01]  /*5950*/  MUFU.EX2 R147, R147 ;  /* 0x0000009300937308 */ /* 0x000fe20000000800 */
[----:B------:R-:W-:Y:S01]  /*5960*/  LDSM.16.MT88.4 R24, [R169+0xe800] ;  /* 0x00e80000a918783b */ /* 0x000fe20000004200 */
[----:B------:R-:W-:Y:S01]  /*5970*/  FADD.FTZ R165, R170, R165 ;  /* 0x000000a5aaa57221 */ /* 0x000fe20000010000 */
[----:B------:R-:W-:Y:S01]  /*5980*/  FADD.FTZ R163, R168, R163 ;  /* 0x000000a3a8a37221 */ /* 0x000fe20000010000 */
[----:B------:R-:W-:Y:S01]  /*5990*/  MUFU.EX2 R160, R160 ;  /* 0x000000a000a07308 */ /* 0x000fe20000000800 */
[C---:B------:R-:W-:Y:S01]  /*59a0*/  HMMA.16816.F32 R120, R96.reuse, R116, RZ ;  /* 0x000000746078723c */ /* 0x040fe200000018ff */
[----:B------:R-:W-:Y:S01]  /*59b0*/  LDSM.16.MT88.4 R20, [R167+0xe800] ;  /* 0x00e80000a714783b */ /* 0x000fe20000004200 */
[----:B------:R-:W-:Y:S01]  /*59c0*/  FADD.FTZ R166, R166, R165 ;  /* 0x000000a5a6a67221 */ /* 0x000fe20000010000 */
[----:B------:R-:W5:Y:S01]  /*59d0*/  MUFU.EX2 R155, R155 ;  /* 0x0000009b009b7308 */ /* 0x000f620000000800 */
[----:B------:R-:W-:Y:S01]  /*59e0*/  FADD.FTZ R164, R164, R163 ;  /* 0x000000a3a4a47221 */ /* 0x000fe20000010000 */
[----:B------:R-:W-:Y:S01]  /*59f0*/  ISETP.GT.U32.AND P1, PT, R153, R200, PT ;  /* 0x000000c89900720c */ /* 0x000fe20003f24070 */
[----:B------:R-:W-:Y:S01]  /*5a00*/  FADD.FTZ R161, R161, R166 ;  /* 0x000000a6a1a17221 */ /* 0x000fe20000010000 */
[----:B------:R-:W-:Y:S01]  /*5a10*/  MUFU.EX2 R156, R156 ;  /* 0x0000009c009c7308 */ /* 0x000fe20000000800 */
[----:B------:R-:W-:Y:S01]  /*5a20*/  HMMA.16816.F32 R116, R96, R118, RZ ;  /* 0x000000766074723c */ /* 0x000fe200000018ff */
[----:B------:R-:W-:-:S02]  /*5a30*/  FADD.FTZ R159, R159, R164 ;  /* 0x000000a49f9f7221 */ /* 0x000fc40000010000 */
        /* <DEDUP_REMOVED lines=11> */
[C---:B--2---:R-:W-:Y:S03]  /*5af0*/  HMMA.16816.F32 R112, R96.reuse, R108, RZ ;  /* 0x0000006c6070723c */ /* 0x044fe600000018ff */
[----:B------:R-:W-:Y:S05]  /*5b00*/  MUFU.EX2 R172, R172 ;  /* 0x000000ac00ac7308 */ /* 0x000fea0000000800 */
[C---:B-1----:R-:W-:Y:S08]  /*5b10*/  HMMA.16816.F32 R104, R96.reuse, R100, RZ ;  /* 0x000000646068723c */ /* 0x042ff000000018ff */
[C---:B------:R-:W-:Y:S08]  /*5b20*/  HMMA.16816.F32 R36, R96.reuse, R40, RZ ;  /* 0x000000286024723c */ /* 0x040ff000000018ff */
[C---:B---3--:R-:W-:Y:S08]  /*5b30*/  HMMA.16816.F32 R52, R96.reuse, R56, RZ ;  /* 0x000000386034723c */ /* 0x048ff000000018ff */
        /* <DEDUP_REMOVED lines=81> */
[----:B------:R-:W-:Y:S01]  /*6050*/  FFMA.FTZ R175, R174, UR4, -R171 ;  /* 0x00000004aeaf7c23 */ /* 0x000fe200080108ab */
[----:B------:R-:W3:Y:S04]  /*6060*/  MUFU.EX2 R149, R149 ;  /* 0x0000009500957308 */ /* 0x000ee80000000800 */
[----:B------:R-:W-:Y:S01]  /*6070*/  MUFU.EX2 R150, R150 ;  /* 0x0000009600967308 */ /* 0x000fe20000000800 */
[C---:B-1----:R-:W-:Y:S03]  /*6080*/  HMMA.16816.F32 R84, R4.reuse, R8, R84 ;  /* 0x000000080454723c */ /* 0x042fe60000001854 */
[----:B------:R-:W-:Y:S04]  /*6090*/  MUFU.EX2 R151, R151 ;  /* 0x0000009700977308 */ /* 0x000fe80000000800 */
[----:B------:R-:W1:Y:S01]  /*60a0*/  MUFU.EX2 R174, R176 ;  /* 0x000000b000ae7308 */ /* 0x000e620000000800 */
[C---:B------:R-:W-:Y:S01]  /*60b0*/  HMMA.16816.F32 R88, R4.reuse, R10, R88 ;  /* 0x0000000a0458723c */ /* 0x040fe20000001858 */
[----:B------:R-:W4:Y:S02]  /*60c0*/  LDSM.16.MT88.4 R8, [R169+0xf800] ;  /* 0x00f80000a908783b */ /* 0x000f240000004200 */
[----:B------:R-:W5:Y:S05]  /*60d0*/  MUFU.EX2 R171, R175 ;  /* 0x000000af00ab7308 */ /* 0x000f6a0000000800 */
        /* <DEDUP_REMOVED lines=75> */
[----:B------:R-:W-:-:S04]  /*6590*/  DEPBAR.LE SB0, 0x0 ;  /* 0x000080000000791a */ /* 0x000fc80000000000 */
[----:B------:R-:W-:-:S04]  /*65a0*/  IADD3 R133, PT, PT, R0, -0x1, RZ ;  /* 0xffffffff00857810 */ /* 0x000fc80007ffe0ff */
[----:B------:R-:W-:Y:S01]  /*65b0*/  SHF.L.U32 R133, R133, 0x6, RZ ;  /* 0x0000000685857819 */ /* 0x000fe200000006ff */
[----:B------:R-:W-:Y:S06]  /*65c0*/  BAR.SYNC.DEFER_BLOCKING 0x0 ;  /* 0x0000000000007b1d */ /* 0x000fec0000010000 */
[----:B------:R-:W-:Y:S05]  /*65d0*/  BRA.U !UP1, `(.L_x_1771) ;  /* 0x0000000109f47547 */ /* 0x000fea000b800000 */
[----:B------:R-:W1:Y:S01]  /*65e0*/  LDC R6, c[0x0][0x4f0] ;  /* 0x00013c00ff067b82 */ /* 0x000e620000000800 */
[----:B------:R-:W-:Y:S01]  /*65f0*/  IADD3 R5, PT, PT, R0, -0x2, RZ ;  /* 0xfffffffe00057810 */ /* 0x000fe20007ffe0ff */
[----:B------:R-:W2:Y:S01]  /*6600*/  LDCU.64 UR6, c[0x0][0x3a8] ;  /* 0x00007500ff0677ac */ /* 0x000ea20008000a00 */
[----:B------:R-:W-:-:S03]  /*6610*/  IABS R10, R133 ;  /* 0x00000085000a7213 */ /* 0x000fc60000000000 */
[----:B------:R-:W-:-:S05]  /*6620*/  IMAD.SHL.U32 R5, R5, 0x40, RZ ;  /* 0x0000004005057824 */ /* 0x000fca00078e00ff */
        /* <DEDUP_REMOVED lines=54> */
[----:B------:R-:W-:Y:S01]  /*6990*/  LEA.HI.X R205, R8, R205, R5, 0x1, P1 ;  /* 0x000000cd08cd7211 */ /* 0x000fe200008f0c05 */
[----:B------:R-:W-:Y:S06]  /*69a0*/  BRA `(.L_x_1772) ;  /* 0x00000000001c7947 */ /* 0x000fec0003800000 */
.L_x_1771:
[----:B------:R-:W-:Y:S01]  /*69b0*/  UMOV UR4, URZ ;  /* 0x000000ff00047c82 */ /* 0x000fe20008000000 */
[----:B------:R-:W-:Y:S01]  /*69c0*/  IMAD.SHL.U32 R4, R144, 0x40, RZ ;  /* 0x0000004090047824 */ /* 0x000fe200078e00ff */
[----:B------:R-:W-:-:S05]  /*69d0*/  IADD3 R5, P1, PT, RZ, -UR4, RZ ;  /* 0x80000004ff057c10 */ /* 0x000fca000ff3e0ff */
[----:B------:R-:W-:-:S05]  /*69e0*/  IMAD.X R4, RZ, RZ, ~R4, P1 ;  /* 0x000000ffff047224 */ /* 0x000fca00008e0e04 */
[----:B------:R-:W-:-:S04]  /*69f0*/  SHF.R.S64 R5, R5, 0x1f, R4 ;  /* 0x0000001f05057819 */ /* 0x000fc80000001004 */
[----:B------:R-:W-:-:S04]  /*6a00*/  IADD3 R204, P1, PT, R5, R204, RZ ;  /* 0x000000cc05cc7210 */ /* 0x000fc80007f3e0ff */
[----:B------:R-:W-:-:S09]  /*6a10*/  LEA.HI.X.SX32 R205, R4, R205, 0x1, P1 ;  /* 0x000000cd04cd7211 */ /* 0x000fd200008f0eff */
.L_x_1772:
[----:B------:R-:W1:Y:S01]  /*6a20*/  LDCU UR4, c[0x0][0x440] ;  /* 0x00008800ff0477ac */ /* 0x000e620008000800 */
[C---:B------:R-:W-:Y:S01]  /*6a30*/  LEA R6, P5, R144.reuse, R204, 0x5 ;  /* 0x000000cc90067211 */ /* 0x040fe200078a28ff */
[C---:B------:R-:W-:Y:S01]  /*6a40*/  IMAD.SHL.U32 R9, R144.reuse, 0x20, RZ ;  /* 0x0000002090097824 */ /* 0x040fe200078e00ff */
[--C-:B------:R-:W-:Y:S01]  /*6a50*/  SHF.L.U64.HI R4, R144, 0x5, R145.reuse ;  /* 0x0000000590047819 */ /* 0x100fe20000010291 */
[----:B------:R-:W-:Y:S01]  /*6a60*/  IMAD.SHL.U32 R183, R184, 0x20, RZ ;  /* 0x00000020b8b77824 */ /* 0x000fe200078e00ff */
[----:B------:R-:W-:Y:S01]  /*6a70*/  LEA.HI.X R7, R144, R205, R145, 0x5, P5 ;  /* 0x000000cd90077211 */ /* 0x000fe200028f2c91 */
[----:B------:R-:W-:Y:S01]  /*6a80*/  IMAD.MOV.U32 R168, RZ, RZ, 0x20 ;  /* 0x00000020ffa87424 */ /* 0x000fe200078e00ff */
[C---:B------:R-:W-:Y:S01]  /*6a90*/  IADD3 R8, P6, PT, R9.reuse, R6, RZ ;  /* 0x0000000609087210 */ /* 0x040fe20007fde0ff */
[----:B------:R-:W-:Y:S01]  /*6aa0*/  VIADD R193, R180, UR5 ;  /* 0x00000005b4c17c36 */ /* 0x000fe20008000000 */
[----:B------:R-:W-:Y:S02]  /*6ab0*/  SHF.R.U32.HI R186, RZ, 0x1, R184 ;  /* 0x00000001ffba7819 */ /* 0x000fe400000116b8 */
[----:B------:R-:W-:Y:S01]  /*6ac0*/  IADD3 R10, P5, PT, R9, R8, RZ ;  /* 0x00000008090a7210 */ /* 0x000fe20007fbe0ff */
[----:B------:R-:W-:Y:S01]  /*6ad0*/  IMAD.X R9, R4, 0x1, R7, P6 ;  /* 0x0000000104097824 */ /* 0x000fe200030e0607 */
[----:B------:R-:W-:-:S02]  /*6ae0*/  LOP3.LUT R183, R183, 0x7c00, RZ, 0xc0, !PT ;  /* 0x00007c00b7b77812 */ /* 0x000fc400078ec0ff */
[----:B------:R-:W-:Y:S01]  /*6af0*/  LOP3.LUT R5, R186, 0x8, RZ, 0xc0, !PT ;  /* 0x00000008ba057812 */ /* 0x000fe200078ec0ff */
[----:B------:R-:W-:Y:S01]  /*6b00*/  IMAD.X R11, R4, 0x1, R9, P5 ;  /* 0x00000001040b7824 */ /* 0x000fe200028e0609 */
[----:B------:R-:W-:Y:S02]  /*6b10*/  LOP3.LUT R154, R183, 0x200, R154, 0xf8, !PT ;  /* 0x00000200b79a7812 */ /* 0x000fe400078ef89a */
[----:B-1----:R-:W-:Y:S02]  /*6b20*/  ISETP.GE.AND P4, PT, R182, UR4, PT ;  /* 0x00000004b6007c0c */ /* 0x002fe4000bf86270 */
[----:B------:R-:W-:Y:S02]  /*6b30*/  ISETP.GE.AND P3, PT, R216, UR4, PT ;  /* 0x00000004d8007c0c */ /* 0x000fe4000bf66270 */
[----:B------:R-:W-:Y:S02]  /*6b40*/  ISETP.GE.AND P1, PT, R214, UR4, PT ;  /* 0x00000004d6007c0c */ /* 0x000fe4000bf26270 */
[----:B------:R-:W-:-:S02]  /*6b50*/  LOP3.LUT R5, R154, R146, R5, 0xf6, !PT ;  /* 0x000000929a057212 */ /* 0x000fc400078ef605 */
[----:B------:R-:W-:Y:S02]  /*6b60*/  SEL R168, R168, 0xffffffe0, !P0 ;  /* 0xffffffe0a8a87807 */ /* 0x000fe40004000000 */
[----:B------:R-:W-:-:S03]  /*6b70*/  LEA R209, R5, UR5, 0x1 ;  /* 0x0000000505d17c11 */ /* 0x000fc6000f8e08ff */
[----:B------:R-:W-:Y:S01]  /*6b80*/  @!PT LDS RZ, [RZ] ;  /* 0x00000000fffff984 */ /* 0x000fe20000000800 */
[----:B------:R-:W-:Y:S01]  /*6b90*/  @!PT LDS RZ, [RZ] ;  /* 0x00000000fffff984 */ /* 0x000fe20000000800 */
[----:B------:R-:W-:Y:S01]  /*6ba0*/  @!PT LDS RZ, [RZ] ;  /* 0x00000000fffff984 */ /* 0x000fe20000000800 */
[----:B------:R-:W-:Y:S01]  /*6bb0*/  @!P4 LDGSTS.E.BYPASS.LTC128B.128 [R217+0xc000], desc[UR14][R204.64] ;  /* 0x0c000000ccd9cfae */ /* 0x000fe2000b981a0e */
[C---:B------:R-:W-:Y:S02]  /*6bc0*/  IMAD.IADD R194, R193.reuse, 0x1, R168 ;  /* 0x00000001c1c27824 */ /* 0x040fe400078e02a8 */
[--C-:B------:R-:W-:Y:S01]  /*6bd0*/  IMAD.IADD R203, R168, 0x1, R209.reuse ;  /* 0x00000001a8cb7824 */ /* 0x100fe200078e02d1 */
[----:B------:R-:W-:Y:S01]  /*6be0*/  @P4 STS.128 [R217+0xc000], RZ ;  /* 0x00c000ffd9004388 */ /* 0x000fe20000000c00 */
[----:B------:R-:W-:Y:S02]  /*6bf0*/  IMAD.IADD R195, R152, 0x1, R209 ;  /* 0x0000000198c37824 */ /* 0x000fe400078e02d1 */
[----:B------:R-:W-:Y:S01]  /*6c00*/  IMAD.IADD R193, R193, 0x1, R152 ;  /* 0x00000001c1c17824 */ /* 0x000fe200078e0298 */
[----:B------:R-:W-:Y:S01]  /*6c10*/  @!PT LDS RZ, [RZ] ;  /* 0x00000000fffff984 */ /* 0x000fe20000000800 */
[----:B------:R-:W-:Y:S01]  /*6c20*/  @!PT LDS RZ, [RZ] ;  /* 0x00000000fffff984 */ /* 0x000fe20000000800 */
[----:B------:R-:W-:Y:S01]  /*6c30*/  @!PT LDS RZ, [RZ] ;  /* 0x00000000fffff984 */ /* 0x000fe20000000800 */
[----:B------:R-:W-:Y:S01]  /*6c40*/  @!P3 LDGSTS.E.BYPASS.LTC128B.128 [R217+0xe000], desc[UR14][R204.64+0x80] ;  /* 0x0e000080ccd9bfae */ /* 0x000fe2000b981a0e */
[C---:B------:R-:W-:Y:S02]  /*6c50*/  IMAD.IADD R192, R168.reuse, 0x1, R195 ;  /* 0x00000001a8c07824 */ /* 0x040fe400078e02c3 */
[----:B------:R-:W-:Y:S01]  /*6c60*/  IMAD.IADD R185, R168, 0x1, R193 ;  /* 0x00000001a8b97824 */ /* 0x000fe200078e02c1 */
        /* <DEDUP_REMOVED lines=53> */
[----:B------:R-:W3:Y:S04]  /*6fc0*/  LDSM.16.M88.4 R136, [R180+UR5+0x6800] ;  /* 0x00680005b488783b */ /* 0x000ee80008000200 */
[----:B------:R-:W4:Y:S04]  /*6fd0*/  LDSM.16.M88.4 R28, [R180+UR5+0x7000] ;  /* 0x00700005b41c783b */ /* 0x000f280008000200 */
[----:B------:R-:W5:Y:S04]  /*6fe0*/  LDSM.16.M88.4 R20, [R180+UR5+0x7800] ;  /* 0x00780005b414783b */ /* 0x000f680008000200 */
[----:B-1----:R-:W-:Y:S04]  /*6ff0*/  LDSM.16.M88.4 R8, [R203] ;  /* 0x00000000cb08783b */ /* 0x002fe80000000200 */
[----:B------:R-:W1:Y:S04]  /*7000*/  LDSM.16.M88.4 R16, [R194+0x6000] ;  /* 0x00600000c210783b */ /* 0x000e680000000200 */
[----:B------:R-:W1:Y:S04]  /*7010*/  LDSM.16.M88.4 R12, [R194+0x6800] ;  /* 0x00680000c20c783b */ /* 0x000e680000000200 */
[----:B------:R-:W1:Y:S04]  /*7020*/  LDSM.16.M88.4 R4, [R194+0x7000] ;  /* 0x00700000c204783b */ /* 0x000e680000000200 */
[----:B------:R-:W1:Y:S04]  /*7030*/  LDSM.16.M88.4 R164, [R194+0x7800] ;  /* 0x00780000c2a4783b */ /* 0x000e680000000200 */
[----:B------:R-:W-:Y:S01]  /*7040*/  LDSM.16.M88.4 R160, [R193+0x6000] ;  /* 0x00600000c1a0783b */ /* 0x000fe20000000200 */
[C---:B--2---:R-:W-:Y:S03]  /*7050*/  HMMA.16816.F32 R148, R172.reuse, R144, RZ ;  /* 0x00000090ac94723c */ /* 0x044fe600000018ff */
[----:B------:R-:W-:Y:S04]  /*7060*/  LDSM.16.M88.4 R156, [R193+0x6800] ;  /* 0x00680000c19c783b */ /* 0x000fe80000000200 */
[----:B------:R-:W-:Y:S01]  /*7070*/  LDSM.16.M88.4 R152, [R193+0x7000] ;  /* 0x00700000c198783b */ /* 0x000fe20000000200 */
[C---:B------:R-:W-:Y:S03]  /*7080*/  HMMA.16816.F32 R144, R172.reuse, R146, RZ ;  /* 0x00000092ac90723c */ /* 0x040fe600000018ff */
[----:B------:R-:W-:Y:S04]  /*7090*/  LDSM.16.M88.4 R168, [R185+0x7000] ;  /* 0x00700000b9a8783b */ /* 0x000fe80000000200 */
[----:B------:R-:W-:Y:S01]  /*70a0*/  LDSM.16.M88.4 R188, [R193+0x8000] ;  /* 0x00800000c1bc783b */ /* 0x000fe20000000200 */
[C---:B---3--:R-:W-:Y:S03]  /*70b0*/  HMMA.16816.F32 R140, R172.reuse, R136, RZ ;  /* 0x00000088ac8c723c */ /* 0x048fe600000018ff */
[----:B------:R-:W-:Y:S04]  /*70c0*/  LDSM.16.M88.4 R176, [R193+0x8800] ;  /* 0x00880000c1b0783b */ /* 0x000fe80000000200 */
[----:B------:R-:W0:Y:S01]  /*70d0*/  LDGDEPBAR ;  /* 0x00000000000079af */ /* 0x000e220000000000 */
[C---:B----4-:R-:W-:Y:S08]  /*70e0*/  HMMA.16816.F32 R32, R172.reuse, R28, RZ ;  /* 0x0000001cac20723c */ /* 0x050ff000000018ff */
[C---:B------:R-:W-:Y:S08]  /*70f0*/  HMMA.16816.F32 R136, R172.reuse, R138, RZ ;  /* 0x0000008aac88723c */ /* 0x040ff000000018ff */
[C---:B------:R-:W-:Y:S08]  /*7100*/  HMMA.16816.F32 R28, R172.reuse, R30, RZ ;  /* 0x0000001eac1c723c */ /* 0x040ff000000018ff */
[C---:B-----5:R-:W-:Y:S08]  /*7110*/  HMMA.16816.F32 R24, R172.reuse, R20, RZ ;  /* 0x00000014ac18723c */ /* 0x060ff000000018ff */
[----:B------:R-:W-:Y:S01]  /*7120*/  HMMA.16816.F32 R172, R172, R22, RZ ;  /* 0x00000016acac723c */ /* 0x000fe200000018ff */
[----:B------:R-:W-:Y:S07]  /*7130*/  LDSM.16.M88.4 R20, [R193+0x7800] ;  /* 0x00780000c114783b */ /* 0x000fee0000000200 */
[C---:B-1----:R-:W-:Y:S08]  /*7140*/  HMMA.16816.F32 R148, R8.reuse, R16, R148 ;  /* 0x000000100894723c */ /* 0x042ff00000001894 */
[C---:B------:R-:W-:Y:S01]  /*7150*/  HMMA.16816.F32 R144, R8.reuse, R18, R144 ;  /* 0x000000120890723c */ /* 0x040fe20000001890 */
[----:B------:R-:W1:Y:S07]  /*7160*/  LDSM.16.M88.4 R16, [R195] ;  /* 0x00000000c310783b */ /* 0x000e6e0000000200 */
[C---:B------:R-:W-:Y:S08]  /*7170*/  HMMA.16816.F32 R140, R8.reuse, R12, R140 ;  /* 0x0000000c088c723c */ /* 0x040ff0000000188c */
        /* <DEDUP_REMOVED lines=118> */
[----:B---3--:R-:W-:Y:S01]  /*78e0*/  HMMA.16816.F32 R24, R168, R152, R24 ;  /* 0x00000098a818723c */ /* 0x008fe20000001818 */
[----:B------:R-:W-:-:S05]  /*78f0*/  VIADD R153, R0, 0xfffffffe ;  /* 0xfffffffe00997836 */ /* 0x000fca0000000000 */
[----:B------:R-:W-:Y:S02]  /*7900*/  ISETP.GT.U32.AND P5, PT, R153, R200, PT ;  /* 0x000000c89900720c */ /* 0x000fe40003fa4070 */
        /* <DEDUP_REMOVED lines=11> */
[----:B------:R-:W-:Y:S05]  /*79c0*/  BRA.U !UP1, `(.L_x_1774) ;  /* 0x0000000109f47547 */ /* 0x000fea000b800000 */
[----:B------:R-:W1:Y:S01]  /*79d0*/  LDC R6, c[0x0][0x4f0] ;  /* 0x00013c00ff067b82 */ /* 0x000e620000000800 */
[----:B------:R-:W-:Y:S01]  /*79e0*/  SHF.L.U32 R9, R153, 0x6, RZ ;  /* 0x0000000699097819 */ /* 0x000fe200000006ff */
[----:B------:R-:W2:Y:S01]  /*79f0*/  LDCU.64 UR4, c[0x0][0x3a0] ;  /* 0x00007400ff0477ac */ /* 0x000ea20008000a00 */
[----:B------:R-:W-:Y:S02]  /*7a00*/  IADD3 R133, PT, PT, R133, -0x80, RZ ;  /* 0xffffff8085857810 */ /* 0x000fe40007ffe0ff */
[----:B------:R-:W-:Y:S02]  /*7a10*/  IABS R7, R9 ;  /* 0x0000000900077213 */ /* 0x000fe40000000000 */
[-C--:B-1----:R-:W-:Y:S02]  /*7a20*/  IABS R5, R6.reuse ;  /* 0x0000000600057213 */ /* 0x082fe40000000000 */
[----:B------:R-:W-:Y:S02]  /*7a30*/  LOP3.LUT R9, R9, R6, RZ, 0x3c, !PT ;  /* 0x0000000609097212 */ /* 0x000fe400078e3cff */
[----:B------:R-:W1:Y:S08]  /*7a40*/  I2F.RP R8, R5 ;  /* 0x0000000500087306 */ /* 0x000e700000209400 */
[----:B-1----:R-:W1:Y:S02]  /*7a50*/  MUFU.RCP R10, R8 ;  /* 0x00000008000a7308 */ /* 0x002e640000001000 */
[----:B-1----:R-:W-:Y:S01]  /*7a60*/  VIADD R10, R10, 0xffffffe ;  /* 0x0ffffffe0a0a7836 */ /* 0x002fe20000000000 */
[----:B------:R-:W-:-:S02]  /*7a70*/  IABS R8, R133 ;  /* 0x0000008500087213 */ /* 0x000fc40000000000 */
[----:B------:R-:W-:-:S03]  /*7a80*/  LOP3.LUT R133, R133, R6, RZ, 0x3c, !PT ;  /* 0x0000000685857212 */ /* 0x000fc600078e3cff */
[----:B------:R-:W1:Y:S02]  /*7a90*/  F2I.FTZ.U32.TRUNC.NTZ R11, R10 ;  /* 0x0000000a000b7305 */ /* 0x000e64000021f000 */
[----:B-1----:R-:W-:Y:S02]  /*7aa0*/  IMAD.MOV R4, RZ, RZ, -R11 ;  /* 0x000000ffff047224 */ /* 0x002fe400078e0a0b */
[----:B------:R-:W-:Y:S02]  /*7ab0*/  IMAD.MOV.U32 R10, RZ, RZ, RZ ;  /* 0x000000ffff0a7224 */ /* 0x000fe400078e00ff */
[----:B------:R-:W-:-:S04]  /*7ac0*/  IMAD R4, R4, R5, RZ ;  /* 0x0000000504047224 */ /* 0x000fc800078e02ff */
[----:B------:R-:W-:-:S06]  /*7ad0*/  IMAD.HI.U32 R4, R11, R4, R10 ;  /* 0x000000040b047227 */ /* 0x000fcc00078e000a */
[----:B------:R-:W-:-:S04]  /*7ae0*/  IMAD.HI.U32 R11, R4, R7, RZ ;  /* 0x00000007040b7227 */ /* 0x000fc800078e00ff */
[----:B------:R-:W-:-:S04]  /*7af0*/  IMAD.MOV R10, RZ, RZ, -R11 ;  /* 0x000000ffff0a7224 */ /* 0x000fc800078e0a0b */
[----:B------:R-:W-:Y:S02]  /*7b00*/  IMAD R10, R5, R10, R7 ;  /* 0x0000000a050a7224 */ /* 0x000fe400078e0207 */
[----:B------:R-:W-:-:S03]  /*7b10*/  IMAD.HI.U32 R7, R4, R8, RZ ;  /* 0x0000000804077227 */ /* 0x000fc600078e00ff */
[----:B------:R-:W-:Y:S02]  /*7b20*/  ISETP.GT.U32.AND P5, PT, R5, R10, PT ;  /* 0x0000000a0500720c */ /* 0x000fe40003fa4070 */
[----:B------:R-:W-:-:S05]  /*7b30*/  IADD3 R4, PT, PT, -R7, RZ, RZ ;  /* 0x000000ff07047210 */ /* 0x000fca0007ffe1ff */
[----:B------:R-:W-:-:S06]  /*7b40*/  IMAD R4, R5, R4, R8 ;  /* 0x0000000405047224 */ /* 0x000fcc00078e0208 */
[----:B------:R-:W-:Y:S01]  /*7b50*/  @!P5 VIADD R11, R11, 0x1 ;  /* 0x000000010b0bd836 */ /* 0x000fe20000000000 */
[-C--:B------:R-:W-:Y:S02]  /*7b60*/  @!P5 IADD3 R10, PT, PT, R10, -R5.reuse, RZ ;  /* 0x800000050a0ad210 */ /* 0x080fe40007ffe0ff */
[----:B------:R-:W-:Y:S02]  /*7b70*/  ISETP.GT.U32.AND P5, PT, R5, R4, PT ;  /* 0x000000040500720c */ /* 0x000fe40003fa4070 */
[----:B------:R-:W-:-:S11]  /*7b80*/  ISETP.GE.U32.AND P6, PT, R10, R5, PT ;  /* 0x000000050a00720c */ /* 0x000fd60003fc6070 */
[----:B------:R-:W-:Y:S02]  /*7b90*/  @!P5 IMAD.IADD R4, R4, 0x1, -R5 ;  /* 0x000000010404d824 */ /* 0x000fe400078e0a05 */
[----:B------:R-:W-:Y:S01]  /*7ba0*/  @P6 IADD3 R11, PT, PT, R11, 0x1, RZ ;  /* 0x000000010b0b6810 */ /* 0x000fe20007ffe0ff */
[----:B------:R-:W-:Y:S01]  /*7bb0*/  @!P5 VIADD R7, R7, 0x1 ;  /* 0x000000010707d836 */ /* 0x000fe20000000000 */
[----:B------:R-:W-:Y:S02]  /*7bc0*/  ISETP.GE.AND P5, PT, R9, RZ, PT ;  /* 0x000000ff0900720c */ /* 0x000fe40003fa6270 */
[----:B------:R-:W-:Y:S02]  /*7bd0*/  ISETP.GE.U32.AND P6, PT, R4, R5, PT ;  /* 0x000000050400720c */ /* 0x000fe40003fc6070 */
[----:B------:R-:W-:-:S09]  /*7be0*/  LOP3.LUT R4, RZ, R6, RZ, 0x33, !PT ;  /* 0x00000006ff047212 */ /* 0x000fd200078e33ff */
[----:B------:R-:W-:Y:S01]  /*7bf0*/  @!P5 IMAD.MOV R11, RZ, RZ, -R11 ;  /* 0x000000ffff0bd224 */ /* 0x000fe200078e0a0b */
[----:B------:R-:W-:Y:S02]  /*7c00*/  ISETP.NE.AND P5, PT, R6, RZ, PT ;  /* 0x000000ff0600720c */ /* 0x000fe40003fa5270 */
[----:B------:R-:W-:Y:S02]  /*7c10*/  @P6 IADD3 R7, PT, PT, R7, 0x1, RZ ;  /* 0x0000000107076810 */ /* 0x000fe40007ffe0ff */
[----:B------:R-:W-:Y:S02]  /*7c20*/  ISETP.GE.AND P6, PT, R133, RZ, PT ;  /* 0x000000ff8500720c */ /* 0x000fe40003fc6270 */
[----:B------:R-:W-:-:S05]  /*7c30*/  SEL R5, R4, R11, !P5 ;  /* 0x0000000b04057207 */ /* 0x000fca0006800000 */
[----:B------:R-:W-:-:S06]  /*7c40*/  IMAD.WIDE R10, R5, 0x4, R212 ;  /* 0x00000004050a7825 */ /* 0x000fcc00078e02d4 */
[----:B------:R-:W-:-:S04]  /*7c50*/  @!P6 IADD3 R7, PT, PT, -R7, RZ, RZ ;  /* 0x000000ff0707e210 */ /* 0x000fc80007ffe1ff */
[----:B------:R-:W-:Y:S02]  /*7c60*/  SEL R8, R4, R7, !P5 ;  /* 0x0000000704087207 */ /* 0x000fe40006800000 */
[----:B------:R-:W3:Y:S03]  /*7c70*/  LDG.E R4, desc[UR14][R10.64] ;  /* 0x0000000e0a047981 */ /* 0x000ee6000c1e1900 */
[----:B------:R-:W-:-:S05]  /*7c80*/  IMAD.WIDE R12, R8, 0x4, R212 ;  /* 0x00000004080c7825 */ /* 0x000fca00078e02d4 */
        /* <DEDUP_REMOVED lines=11> */
[----:B------:R-:W-:-:S04]  /*7d40*/  IMAD R5, R5, UR4, RZ ;  /* 0x0000000405057c24 */ /* 0x000fc8000f8e02ff */
[----:B------:R-:W-:Y:S01]  /*7d50*/  IMAD R5, R4, UR5, R5 ;  /* 0x0000000504057c24 */ /* 0x000fe2000f8e0205 */
[----:B------:R-:W-:-:S04]  /*7d60*/  LEA R202, P5, R8, R202, 0x1 ;  /* 0x000000ca08ca7211 */ /* 0x000fc800078a08ff */
[----:B------:R-:W-:-:S04]  /*7d70*/  IADD3 R5, PT, PT, R9, R5, RZ ;  /* 0x0000000509057210 */ /* 0x000fc80007ffe0ff */
[----:B------:R-:W-:Y:S01]  /*7d80*/  LEA.HI.X R201, R8, R201, R5, 0x1, P5 ;  /* 0x000000c908c97211 */ /* 0x000fe200028f0c05 */
[----:B------:R-:W-:Y:S06]  /*7d90*/  BRA `(.L_x_1775) ;  /* 0x00000000001c7947 */ /* 0x000fec0003800000 */
.L_x_1774:
[----:B------:R-:W-:Y:S01]  /*7da0*/  UMOV UR4, URZ ;  /* 0x000000ff00047c82 */ /* 0x000fe20008000000 */
[----:B------:R-:W-:Y:S01]  /*7db0*/  IMAD.SHL.U32 R4, R134, 0x40, RZ ;  /* 0x0000004086047824 */ /* 0x000fe200078e00ff */
[----:B------:R-:W-:-:S05]  /*7dc0*/  IADD3 R5, P5, PT, RZ, -UR4, RZ ;  /* 0x80000004ff057c10 */ /* 0x000fca000ffbe0ff */
[----:B------:R-:W-:-:S05]  /*7dd0*/  IMAD.X R4, RZ, RZ, ~R4, P5 ;  /* 0x000000ffff047224 */ /* 0x000fca00028e0e04 */
[----:B------:R-:W-:-:S04]  /*7de0*/  SHF.R.S64 R5, R5, 0x1f, R4 ;  /* 0x0000001f05057819 */ /* 0x000fc80000001004 */
[----:B------:R-:W-:-:S04]  /*7df0*/  IADD3 R202, P5, PT, R5, R202, RZ ;  /* 0x000000ca05ca7210 */ /* 0x000fc80007fbe0ff */
[----:B------:R-:W-:-:S09]  /*7e00*/  LEA.HI.X.SX32 R201, R4, R201, 0x1, P5 ;  /* 0x000000c904c97211 */ /* 0x000fd200028f0eff */
.L_x_1775:
        /* <DEDUP_REMOVED lines=9> */
[----:B------:R-:W-:Y:S01]  /*7ea0*/  IADD3 R8, P6, PT, R4, R6, RZ ;  /* 0x0000000604087210 */ /* 0x000fe20007fde0ff */
[----:B------:R2:W-:Y:S03]  /*7eb0*/  @P4 STS.128 [R217+0x6000], RZ ;  /* 0x006000ffd9004388 */ /* 0x0005e60000000c00 */
[----:B------:R-:W-:-:S02]  /*7ec0*/  IADD3.X R9, PT, PT, R5, R7, RZ, P6, !PT ;  /* 0x0000000705097210 */ /* 0x000fc400037fe4ff */
[----:B------:R-:W-:-:S04]  /*7ed0*/  IADD3 R4, P5, PT, R4, R8, RZ ;  /* 0x0000000804047210 */ /* 0x000fc80007fbe0ff */
[----:B------:R-:W-:Y:S01]  /*7ee0*/  IADD3.X R5, PT, PT, R5, R9, RZ, P5, !PT ;  /* 0x0000000905057210 */ /* 0x000fe20002ffe4ff */
        /* <DEDUP_REMOVED lines=58> */
.L_x_1773:
[----:B------:R-:W-:Y:S01]  /*8290*/  IMAD R13, R0, 0x40, R187 ;  /* 0x00000040000d7824 */ /* 0x000fe200078e02bb */
[----:B------:R-:W-:Y:S01]  /*82a0*/  IADD3 R12, PT, PT, R199, 0x8, RZ ;  /* 0x00000008c70c7810 */ /* 0x000fe20007ffe0ff */
[----:B------:R-:W1:Y:S01]  /*82b0*/  S2UR UR5, SR_CgaCtaId ;  /* 0x00000000000579c3 */ /* 0x000e620000008800 */
[----:B------:R-:W3:Y:S01]  /*82c0*/  LDCU UR4, c[0x0][0x45c] ;  /* 0x00008b80ff0477ac */ /* 0x000ee20008000800 */
[C---:B--2---:R-:W-:Y:S01]  /*82d0*/  VIADD R5, R13.reuse, 0xffffff80 ;  /* 0xffffff800d057836 */ /* 0x044fe20000000000 */
[C---:B------:R-:W-:Y:S01]  /*82e0*/  IADD3 R6, PT, PT, R13.reuse, -0x77, RZ ;  /* 0xffffff890d067810 */ /* 0x040fe20007ffe0ff */
[C---:B------:R-:W-:Y:S01]  /*82f0*/  VIADD R4, R13.reuse, 0xffffff81 ;  /* 0xffffff810d047836 */ /* 0x040fe20000000000 */
[C---:B------:R-:W-:Y:S01]  /*8300*/  IADD3 R15, PT, PT, R13.reuse, -0x68, RZ ;  /* 0xffffff980d0f7810 */ /* 0x040fe20007ffe0ff */
[----:B------:R-:W-:Y:S01]  /*8310*/  VIADD R14, R13, 0xffffff91 ;  /* 0xffffff910d0e7836 */ /* 0x000fe20000000000 */
[-C--:B------:R-:W-:Y:S01]  /*8320*/  ISETP.GT.AND P1, PT, R12, R5.reuse, PT ;  /* 0x000000050c00720c */ /* 0x080fe20003f24270 */
[----:B------:R-:W-:Y:S01]  /*8330*/  UMOV UR6, 0x400 ;  /* 0x0000040000067882 */ /* 0x000fe20000000000 */
[----:B------:R-:W-:-:S02]  /*8340*/  ISETP.GT.AND P4, PT, R199, R5, PT ;  /* 0x00000005c700720c */ /* 0x000fc40003f84270 */
[-C--:B------:R-:W-:Y:S02]  /*8350*/  ISETP.GT.AND P3, PT, R199, R4.reuse, PT ;  /* 0x00000004c700720c */ /* 0x080fe40003f64270 */
[----:B------:R-:W-:Y:S02]  /*8360*/  FSEL R10, R150, -INF , !P1 ;  /* 0xff800000960a7808 */ /* 0x000fe40004800000 */
[----:B------:R-:W-:Y:S02]  /*8370*/  FSEL R9, R148, -INF , !P4 ;  /* 0xff80000094097808 */ /* 0x000fe40006000000 */
[----:B------:R-:W-:Y:S02]  /*8380*/  ISETP.GT.AND P1, PT, R12, R4, PT ;  /* 0x000000040c00720c */ /* 0x000fe40003f24270 */
[----:B------:R-:W-:Y:S02]  /*8390*/  FSEL R7, R149, -INF , !P3 ;  /* 0xff80000095077808 */ /* 0x000fe40005800000 */
[----:B------:R-:W-:-:S02]  /*83a0*/  ISETP.GE.AND P4, PT, R4, R198, PT ;  /* 0x000000c60400720c */ /* 0x000fc40003f86270 */
[-C--:B------:R-:W-:Y:S01]  /*83b0*/  ISETP.GE.AND P3, PT, R4, R197.reuse, PT ;  /* 0x000000c50400720c */ /* 0x080fe20003f66270 */
[----:B------:R-:W-:Y:S01]  /*83c0*/  VIADD R4, R13, 0xffffff88 ;  /* 0xffffff880d047836 */ /* 0x000fe20000000000 */
[C---:B------:R-:W-:Y:S01]  /*83d0*/  ISETP.GE.AND P6, PT, R5.reuse, R198, PT ;  /* 0x000000c60500720c */ /* 0x040fe20003fc6270 */
[----:B-1----:R-:W-:Y:S01]  /*83e0*/  ULEA UR5, UR5, UR6, 0x18 ;  /* 0x0000000605057291 */ /* 0x002fe2000f8ec0ff */
[----:B------:R-:W-:Y:S02]  /*83f0*/  ISETP.GE.AND P5, PT, R5, R197, PT ;  /* 0x000000c50500720c */ /* 0x000fe40003fa6270 */
        /* <DEDUP_REMOVED lines=12> */
[----:B------:R-:W-:Y:S02]  /*84c0*/  ISETP.GT.AND P4, PT, R12, R6, PT ;  /* 0x000000060c00720c */ /* 0x000fe40003f84270 */
[----:B------:R-:W-:Y:S02]  /*84d0*/  FSEL R5, R145, -INF , !P3 ;  /* 0xff80000091057808 */ /* 0x000fe40005800000 */
[----:B------:R-:W-:-:S02]  /*84e0*/  ISETP.GE.AND P1, PT, R6, R198, PT ;  /* 0x000000c60600720c */ /* 0x000fc40003f26270 */
[----:B------:R-:W-:Y:S01]  /*84f0*/  ISETP.GE.AND P3, PT, R6, R197, PT ;  /* 0x000000c50600720c */ /* 0x000fe20003f66270 */
[----:B------:R-:W-:Y:S01]  /*8500*/  VIADD R6, R13, 0xffffff90 ;  /* 0xffffff900d067836 */ /* 0x000fe20000000000 */
[----:B------:R-:W-:Y:S02]  /*8510*/  FSEL R147, R147, -INF , !P4 ;  /* 0xff80000093937808 */ /* 0x000fe40006000000 */
[----:B------:R-:W-:Y:S02]  /*8520*/  FSEL R11, R11, -INF , !P6 ;  /* 0xff8000000b0b7808 */ /* 0x000fe40007000000 */
[----:B------:R-:W-:Y:S02]  /*8530*/  FSEL R8, R8, -INF , !P5 ;  /* 0xff80000008087808 */ /* 0x000fe40006800000 */
[----:B------:R-:W-:Y:S02]  /*8540*/  FSEL R5, R5, -INF , !P1 ;  /* 0xff80000005057808 */ /* 0x000fe40004800000 */
[----:B------:R-:W-:-:S02]  /*8550*/  ISETP.GT.AND P4, PT, R199, R6, PT ;  /* 0x00000006c700720c */ /* 0x000fc40003f84270 */
[----:B------:R-:W-:Y:S02]  /*8560*/  ISETP.GE.AND P6, PT, R6, R198, PT ;  /* 0x000000c60600720c */ /* 0x000fe40003fc6270 */
[----:B------:R-:W-:Y:S02]  /*8570*/  ISETP.GT.AND P1, PT, R12, R6, PT ;  /* 0x000000060c00720c */ /* 0x000fe40003f24270 */
[----:B------:R-:W-:Y:S02]  /*8580*/  ISETP.GE.AND P5, PT, R6, R197, PT ;  /* 0x000000c50600720c */ /* 0x000fe40003fa6270 */
[----:B------:R-:W-:Y:S02]  /*8590*/  FSEL R6, R147, -INF , !P3 ;  /* 0xff80000093067808 */ /* 0x000fe40005800000 */
[----:B------:R-:W-:Y:S02]  /*85a0*/  ISETP.GT.AND P3, PT, R199, R14, PT ;  /* 0x0000000ec700720c */ /* 0x000fe40003f64270 */
[----:B------:R-:W-:-:S02]  /*85b0*/  FSEL R142, R142, -INF , !P1 ;  /* 0xff8000008e8e7808 */ /* 0x000fc40004800000 */
[----:B------:R-:W-:Y:S02]  /*85c0*/  FSEL R140, R140, -INF , !P4 ;  /* 0xff8000008c8c7808 */ /* 0x000fe40006000000 */
[----:B------:R-:W-:Y:S02]  /*85d0*/  ISETP.GT.AND P1, PT, R12, R14, PT ;  /* 0x0000000e0c00720c */ /* 0x000fe40003f24270 */
[C---:B------:R-:W-:Y:S02]  /*85e0*/  ISETP.GE.AND P4, PT, R14.reuse, R198, PT ;  /* 0x000000c60e00720c */ /* 0x040fe40003f86270 */
[----:B------:R-:W-:Y:S02]  /*85f0*/  FSEL R141, R141, -INF , !P3 ;  /* 0xff8000008d8d7808 */ /* 0x000fe40005800000 */
[----:B------:R-:W-:Y:S01]  /*8600*/  ISETP.GE.AND P3, PT, R14, R197, PT ;  /* 0x000000c50e00720c */ /* 0x000fe20003f66270 */
[----:B------:R-:W-:Y:S01]  /*8610*/  VIADD R14, R13, 0xffffff99 ;  /* 0xffffff990d0e7836 */ /* 0x000fe20000000000 */
[----:B------:R-:W-:-:S02]  /*8620*/  FSEL R143, R143, -INF , !P1 ;  /* 0xff8000008f8f7808 */ /* 0x000fc40004800000 */
[-C--:B------:R-:W-:Y:S02]  /*8630*/  ISETP.GT.AND P1, PT, R199, R15.reuse, PT ;  /* 0x0000000fc700720c */ /* 0x080fe40003f24270 */
[----:B------:R-:W-:Y:S02]  /*8640*/  FSEL R163, R141, -INF , !P4 ;  /* 0xff8000008da37808 */ /* 0x000fe40006000000 */
[----:B------:R-:W-:Y:S02]  /*8650*/  ISETP.GT.AND P4, PT, R12, R15, PT ;  /* 0x0000000f0c00720c */ /* 0x000fe40003f84270 */
[----:B------:R-:W-:Y:S02]  /*8660*/  FSEL R170, R143, -INF , !P3 ;  /* 0xff8000008faa7808 */ /* 0x000fe40005800000 */
        /* <DEDUP_REMOVED lines=10> */
[C---:B------:R-:W-:Y:S02]  /*8710*/  ISETP.GE.AND P1, PT, R14.reuse, R198, PT ;  /* 0x000000c60e00720c */ /* 0x040fe40003f26270 */
[----:B------:R-:W-:Y:S02]  /*8720*/  ISETP.GE.AND P3, PT, R14, R197, PT ;  /* 0x000000c50e00720c */ /* 0x000fe40003f66270 */
[----:B------:R-:W-:Y:S02]  /*8730*/  FSEL R134, R139, -INF , !P4 ;  /* 0xff8000008b867808 */ /* 0x000fe40006000000 */
[----:B------:R-:W-:Y:S02]  /*8740*/  IADD3 R14, PT, PT, R13, -0x5f, RZ ;  /* 0xffffffa10d0e7810 */ /* 0x000fe40007ffe0ff */
[----:B------:R-:W-:Y:S02]  /*8750*/  FSEL R133, R133, -INF , !P1 ;  /* 0xff80000085857808 */ /* 0x000fe40004800000 */
[----:B------:R-:W-:-:S02]  /*8760*/  FSEL R134, R134, -INF , !P3 ;  /* 0xff80000086867808 */ /* 0x000fc40005800000 */
[CC--:B------:R-:W-:Y:S02]  /*8770*/  ISETP.GT.AND P4, PT, R199.reuse, R15.reuse, PT ;  /* 0x0000000fc700720c */ /* 0x0c0fe40003f84270 */
[----:B------:R-:W-:Y:S02]  /*8780*/  ISETP.GT.AND P1, PT, R12, R15, PT ;  /* 0x0000000f0c00720c */ /* 0x000fe40003f24270 */
[----:B------:R-:W-:Y:S02]  /*8790*/  ISETP.GT.AND P3, PT, R199, R14, PT ;  /* 0x0000000ec700720c */ /* 0x000fe40003f64270 */
[----:B------:R-:W-:Y:S02]  /*87a0*/  FSEL R32, R32, -INF , !P4 ;  /* 0xff80000020207808 */ /* 0x000fe40006000000 */
[----:B------:R-:W-:Y:S02]  /*87b0*/  FSEL R34, R34, -INF , !P1 ;  /* 0xff80000022227808 */ /* 0x000fe40004800000 */
[----:B------:R-:W-:-:S02]  /*87c0*/  FSEL R33, R33, -INF , !P3 ;  /* 0xff80000021217808 */ /* 0x000fc40005800000 */
[----:B------:R-:W-:Y:S02]  /*87d0*/  ISETP.GE.AND P4, PT, R14, R198, PT ;  /* 0x000000c60e00720c */ /* 0x000fe40003f86270 */
[----:B------:R-:W-:Y:S02]  /*87e0*/  ISETP.GT.AND P1, PT, R12, R14, PT ;  /* 0x0000000e0c00720c */ /* 0x000fe40003f24270 */
[----:B------:R-:W-:Y:S01]  /*87f0*/  ISETP.GE.AND P3, PT, R14, R197, PT ;  /* 0x000000c50e00720c */ /* 0x000fe20003f66270 */
[----:B------:R-:W-:Y:S01]  /*8800*/  VIADD R14, R13, 0xffffffa8 ;  /* 0xffffffa80d0e7836 */ /* 0x000fe20000000000 */
[----:B------:R-:W-:Y:S02]  /*8810*/  FSEL R135, R135, -INF , !P6 ;  /* 0xff80000087877808 */ /* 0x000fe40007000000 */
[----:B------:R-:W-:Y:S02]  /*8820*/  FSEL R136, R136, -INF , !P5 ;  /* 0xff80000088887808 */ /* 0x000fe40006800000 */
[----:B------:R-:W-:-:S02]  /*8830*/  ISETP.GE.AND P6, PT, R15, R198, PT ;  /* 0x000000c60f00720c */ /* 0x000fc40003fc6270 */
[----:B------:R-:W-:Y:S02]  /*8840*/  ISETP.GE.AND P5, PT, R15, R197, PT ;  /* 0x000000c50f00720c */ /* 0x000fe40003fa6270 */
[----:B------:R-:W-:Y:S02]  /*8850*/  FSEL R35, R35, -INF , !P1 ;  /* 0xff80000023237808 */ /* 0x000fe40004800000 */
[----:B------:R-:W-:Y:S02]  /*8860*/  IADD3 R15, PT, PT, R13, -0x57, RZ ;  /* 0xffffffa90d0f7810 */ /* 0x000fe40007ffe0ff */
[----:B------:R-:W-:Y:S02]  /*8870*/  ISETP.GT.AND P1, PT, R199, R14, PT ;  /* 0x0000000ec700720c */ /* 0x000fe40003f24270 */
[----:B------:R-:W-:Y:S02]  /*8880*/  FSEL R179, R33, -INF , !P4 ;  /* 0xff80000021b37808 */ /* 0x000fe40006000000 */
[----:B------:R-:W-:-:S02]  /*8890*/  FSEL R180, R35, -INF , !P3 ;  /* 0xff80000023b47808 */ /* 0x000fc40005800000 */
[----:B------:R-:W-:Y:S02]  /*88a0*/  ISETP.GT.AND P4, PT, R12, R14, PT ;  /* 0x0000000e0c00720c */ /* 0x000fe40003f84270 */
[-C--:B------:R-:W-:Y:S02]  /*88b0*/  ISETP.GT.AND P3, PT, R199, R15.reuse, PT ;  /* 0x0000000fc700720c */ /* 0x080fe40003f64270 */
[----:B------:R-:W-:Y:S02]  /*88c0*/  FSEL R28, R28, -INF , !P1 ;  /* 0xff8000001c1c7808 */ /* 0x000fe40004800000 */
[----:B------:R-:W-:Y:S02]  /*88d0*/  ISETP.GT.AND P1, PT, R12, R15, PT ;  /* 0x0000000f0c00720c */ /* 0x000fe40003f24270 */
[----:B------:R-:W-:Y:S02]  /*88e0*/  FSEL R189, R32, -INF , !P6 ;  /* 0xff80000020bd7808 */ /* 0x000fe40007000000 */
[----:B------:R-:W-:-:S02]  /*88f0*/  FSEL R188, R34, -INF , !P5 ;  /* 0xff80000022bc7808 */ /* 0x000fc40006800000 */
[CC--:B------:R-:W-:Y:S02]  /*8900*/  ISETP.GE.AND P6, PT, R14.reuse, R198.reuse, PT ;  /* 0x000000c60e00720c */ /* 0x0c0fe40003fc6270 */
[-C--:B------:R-:W-:Y:S01]  /*8910*/  ISETP.GE.AND P5, PT, R14, R197.reuse, PT ;  /* 0x000000c50e00720c */ /* 0x080fe20003fa6270 */
[----:B------:R-:W-:Y:S01]  /*8920*/  VIADD R14, R13, 0xffffffb0 ;  /* 0xffffffb00d0e7836 */ /* 0x000fe20000000000 */
[----:B------:R-:W-:Y:S02]  /*8930*/  FSEL R30, R30, -INF , !P4 ;  /* 0xff8000001e1e7808 */ /* 0x000fe40006000000 */
[----:B------:R-:W-:Y:S02]  /*8940*/  FSEL R29, R29, -INF , !P3 ;  /* 0xff8000001d1d7808 */ /* 0x000fe40005800000 */
[C---:B------:R-:W-:Y:S02]  /*8950*/  ISETP.GE.AND P4, PT, R15.reuse, R198, PT ;  /* 0x000000c60f00720c */ /* 0x040fe40003f86270 */
[----:B------:R-:W-:-:S02]  /*8960*/  ISETP.GE.AND P3, PT, R15, R197, PT ;  /* 0x000000c50f00720c */ /* 0x000fc40003f66270 */
[----:B------:R-:W-:Y:S02]  /*8970*/  FSEL R31, R31, -INF , !P1 ;  /* 0xff8000001f1f7808 */ /* 0x000fe40004800000 */
[----:B------:R-:W-:Y:S02]  /*8980*/  IADD3 R15, PT, PT, R13, -0x4f, RZ ;  /* 0xffffffb10d0f7810 */ /* 0x000fe40007ffe0ff */
[----:B------:R-:W-:Y:S02]  /*8990*/  ISETP.GT.AND P1, PT, R199, R14, PT ;  /* 0x0000000ec700720c */ /* 0x000fe40003f24270 */
[----:B------:R-:W-:Y:S02]  /*89a0*/  FSEL R176, R31, -INF , !P3 ;  /* 0xff8000001fb07808 */ /* 0x000fe40005800000 */
[----:B------:R-:W-:Y:S02]  /*89b0*/  ISETP.GT.AND P3, PT, R199, R15, PT ;  /* 0x0000000fc700720c */ /* 0x000fe40003f64270 */
[----:B------:R-:W-:-:S02]  /*89c0*/  FSEL R177, R28, -INF , !P6 ;  /* 0xff8000001cb17808 */ /* 0x000fc40007000000 */
[----:B------:R-:W-:Y:S02]  /*89d0*/  FSEL R178, R30, -INF , !P5 ;  /* 0xff8000001eb27808 */ /* 0x000fe40006800000 */
[----:B------:R-:W-:Y:S02]  /*89e0*/  FSEL R171, R29, -INF , !P4 ;  /* 0xff8000001dab7808 */ /* 0x000fe40006000000 */
[----:B------:R-:W-:Y:S02]  /*89f0*/  ISETP.GE.AND P5, PT, R14, R198, PT ;  /* 0x000000c60e00720c */ /* 0x000fe40003fa6270 */
[----:B------:R-:W-:Y:S02]  /*8a00*/  ISETP.GT.AND P6, PT, R12, R14, PT ;  /* 0x0000000e0c00720c */ /* 0x000fe40003fc4270 */
[----:B------:R-:W-:Y:S01]  /*8a10*/  ISETP.GE.AND P4, PT, R14, R197, PT ;  /* 0x000000c50e00720c */ /* 0x000fe20003f86270 */
[----:B------:R-:W-:Y:S01]  /*8a20*/  VIADD R14, R13, 0xffffffb8 ;  /* 0xffffffb80d0e7836 */ /* 0x000fe20000000000 */
[----:B------:R-:W-:-:S02]  /*8a30*/  FSEL R24, R24, -INF , !P1 ;  /* 0xff80000018187808 */ /* 0x000fc40004800000 */
[----:B------:R-:W-:Y:S02]  /*8a40*/  ISETP.GE.AND P1, PT, R15, R198, PT ;  /* 0x000000c60f00720c */ /* 0x000fe40003f26270 */
[----:B------:R-:W-:Y:S02]  /*8a50*/  FSEL R25, R25, -INF , !P3 ;  /* 0xff80000019197808 */ /* 0x000fe40005800000 */
[----:B------:R-:W-:Y:S02]  /*8a60*/  IADD3 R13, PT, PT, R13, -0x47, RZ ;  /* 0xffffffb90d0d7810 */ /* 0x000fe40007ffe0ff */
[----:B------:R-:W-:Y:S02]  /*8a70*/  FSEL R26, R26, -INF , !P6 ;  /* 0xff8000001a1a7808 */ /* 0x000fe40007000000 */
[----:B------:R-:W-:Y:S02]  /*8a80*/  FSEL R141, R24, -INF , !P5 ;  /* 0xff800000188d7808 */ /* 0x000fe40006800000 */
[----:B------:R-:W-:-:S02]  /*8a90*/  FSEL R140, R25, -INF , !P1 ;  /* 0xff800000198c7808 */ /* 0x000fc40004800000 */
[C---:B------:R-:W-:Y:S02]  /*8aa0*/  ISETP.GT.AND P6, PT, R12.reuse, R15, PT ;  /* 0x0000000f0c00720c */ /* 0x040fe40003fc4270 */
[----:B------:R-:W-:Y:S02]  /*8ab0*/  ISETP.GE.AND P3, PT, R15, R197, PT ;  /* 0x000000c50f00720c */ /* 0x000fe40003f66270 */
[C---:B------:R-:W-:Y:S02]  /*8ac0*/  ISETP.GT.AND P5, PT, R12.reuse, R14, PT ;  /* 0x0000000e0c00720c */ /* 0x040fe40003fa4270 */
[----:B------:R-:W-:Y:S02]  /*8ad0*/  ISETP.GT.AND P1, PT, R12, R13, PT ;  /* 0x0000000d0c00720c */ /* 0x000fe40003f24270 */
[----:B------:R-:W-:Y:S02]  /*8ae0*/  FMNMX3.FTZ R12, R132, R9, R7, !PT ;  /* 0x00000009840c7276 */ /* 0x000fe40007810007 */
[----:B------:R-:W-:-:S02]  /*8af0*/  FMNMX3.FTZ R15, R3, R10, R4, !PT ;  /* 0x0000000a030f7276 */ /* 0x000fc40007810004 */
[----:B------:R-:W-:Y:S02]  /*8b00*/  FMNMX3.FTZ R12, R12, R11, R5, !PT ;  /* 0x0000000b0c0c7276 */ /* 0x000fe40007810005 */
[----:B------:R-:W-:Y:S02]  /*8b10*/  FMNMX3.FTZ R15, R15, R8, R6, !PT ;  /* 0x000000080f0f7276 */ /* 0x000fe40007810006 */
[----:B------:R-:W-:Y:S02]  /*8b20*/  FSEL R27, R27, -INF , !P6 ;  /* 0xff8000001b1b7808 */ /* 0x000fe40007000000 */
[----:B------:R-:W-:Y:S02]  /*8b30*/  ISETP.GT.AND P6, PT, R199, R14, PT ;  /* 0x0000000ec700720c */ /* 0x000fe40003fc4270 */
[----:B------:R-:W-:Y:S02]  /*8b40*/  FMNMX3.FTZ R12, R12, R165, R163, !PT ;  /* 0x000000a50c0c7276 */ /* 0x000fe400078100a3 */
[----:B------:R-:W-:-:S02]  /*8b50*/  FMNMX3.FTZ R15, R15, R190, R170, !PT ;  /* 0x000000be0f0f7276 */ /* 0x000fc400078100aa */
[----:B------:R-:W-:Y:S02]  /*8b60*/  FSEL R160, R174, -INF , !P5 ;  /* 0xff800000aea07808 */ /* 0x000fe40006800000 */
[----:B------:R-:W-:Y:S02]  /*8b70*/  FSEL R158, R175, -INF , !P1 ;  /* 0xff800000af9e7808 */ /* 0x000fe40004800000 */
[----:B------:R-:W-:Y:S02]  /*8b80*/  ISETP.GE.AND P5, PT, R14, R198, PT ;  /* 0x000000c60e00720c */ /* 0x000fe40003fa6270 */
[----:B------:R-:W-:Y:S02]  /*8b90*/  ISETP.GT.AND P1, PT, R199, R13, PT ;  /* 0x0000000dc700720c */ /* 0x000fe40003f24270 */
[----:B------:R-:W-:Y:S02]  /*8ba0*/  FSEL R161, R172, -INF , !P6 ;  /* 0xff800000aca17808 */ /* 0x000fe40007000000 */
[----:B------:R-:W-:-:S02]  /*8bb0*/  FMNMX3.FTZ R12, R12, R135, R133, !PT ;  /* 0x000000870c0c7276 */ /* 0x000fc40007810085 */
[----:B------:R-:W-:Y:S02]  /*8bc0*/  FMNMX3.FTZ R15, R15, R136, R134, !PT ;  /* 0x000000880f0f7276 */ /* 0x000fe40007810086 */
[----:B------:R-:W-:Y:S02]  /*8bd0*/  FSEL R143, R173, -INF , !P1 ;  /* 0xff800000ad8f7808 */ /* 0x000fe40004800000 */
[----:B------:R-:W-:Y:S02]  /*8be0*/  FSEL R161, R161, -INF , !P5 ;  /* 0xff800000a1a17808 */ /* 0x000fe40006800000 */
[C---:B------:R-:W-:Y:S02]  /*8bf0*/  ISETP.GE.AND P5, PT, R13.reuse, R198, PT ;  /* 0x000000c60d00720c */ /* 0x040fe40003fa6270 */
[----:B------:R-:W-:Y:S02]  /*8c00*/  ISETP.GE.AND P1, PT, R13, R197, PT ;  /* 0x000000c50d00720c */ /* 0x000fe40003f26270 */
[----:B------:R-:W-:-:S02]  /*8c10*/  FMNMX3.FTZ R12, R12, R189, R179, !PT ;  /* 0x000000bd0c0c7276 */ /* 0x000fc400078100b3 */
[----:B------:R-:W-:Y:S02]  /*8c20*/  FMNMX3.FTZ R13, R15, R188, R180, !PT ;  /* 0x000000bc0f0d7276 */ /* 0x000fe400078100b4 */
[----:B------:R-:W-:Y:S02]  /*8c30*/  ISETP.GE.AND P6, PT, R14, R197, PT ;  /* 0x000000c50e00720c */ /* 0x000fe40003fc6270 */
[----:B------:R-:W-:Y:S02]  /*8c40*/  FMNMX3.FTZ R12, R12, R177, R171, !PT ;  /* 0x000000b10c0c7276 */ /* 0x000fe400078100ab */
[----:B------:R-:W-:Y:S02]  /*8c50*/  FSEL R164, R26, -INF , !P4 ;  /* 0xff8000001aa47808 */ /* 0x000fe40006000000 */
[----:B------:R-:W-:Y:S02]  /*8c60*/  FSEL R162, R27, -INF , !P3 ;  /* 0xff8000001ba27808 */ /* 0x000fe40005800000 */
[----:B------:R-:W-:-:S02]  /*8c70*/  FMNMX3.FTZ R13, R13, R178, R176, !PT ;  /* 0x000000b20d0d7276 */ /* 0x000fc400078100b0 */
[----:B------:R-:W-:Y:S02]  /*8c80*/  FSEL R143, R143, -INF , !P5 ;  /* 0xff8000008f8f7808 */ /* 0x000fe40006800000 */
[----:B------:R-:W-:Y:S02]  /*8c90*/  FMNMX3.FTZ R12, R12, R141, R140, !PT ;  /* 0x0000008d0c0c7276 */ /* 0x000fe4000781008c */
[----:B------:R-:W-:Y:S02]  /*8ca0*/  FSEL R160, R160, -INF , !P6 ;  /* 0xff800000a0a07808 */ /* 0x000fe40007000000 */
[----:B------:R-:W-:Y:S02]  /*8cb0*/  FSEL R158, R158, -INF , !P1 ;  /* 0xff8000009e9e7808 */ /* 0x000fe40004800000 */
[----:B------:R-:W-:Y:S02]  /*8cc0*/  FMNMX3.FTZ R13, R13, R164, R162, !PT ;  /* 0x000000a40d0d7276 */ /* 0x000fe400078100a2 */
[----:B------:R-:W-:-:S02]  /*8cd0*/  FMNMX3.FTZ R15, R12, R161, R143, !PT ;  /* 0x000000a10c0f7276 */ /* 0x000fc4000781008f */
[----:B------:R-:W-:Y:S02]  /*8ce0*/  FMNMX3.FTZ R14, R13, R160, R158, !PT ;  /* 0x000000a00d0e7276 */ /* 0x000fe4000781009e */
[----:B------:R-:W-:Y:S01]  /*8cf0*/  LEA R185, R2, UR5, 0x1 ;  /* 0x0000000502b97c11 */ /* 0x000fe2000f8e08ff */
[----:B------:R-:W1:Y:S01]  /*8d00*/  SHFL.BFLY PT, R12, R15, 0x2, 0x1f ;  /* 0x0c401f000f0c7f89 */ /* 0x000e6200000e0000 */
[----:B------:R-:W-:Y:S02]  /*8d10*/  SEL R155, R181, 0xffffffe0, !P0 ;  /* 0xffffffe0b59b7807 */ /* 0x000fe40004000000 */
[C---:B------:R-:W-:Y:S01]  /*8d20*/  IADD3 R16, PT, PT, R185.reuse, 0xc000, RZ ;  /* 0x0000c000b9107810 */ /* 0x040fe20007ffe0ff */
[----:B------:R-:W2:Y:S01]  /*8d30*/  SHFL.BFLY PT, R13, R14, 0x2, 0x1f ;  /* 0x0c401f000e0d7f89 */ /* 0x000ea200000e0000 */
[----:B------:R-:W-:Y:S02]  /*8d40*/  VIADD R156, R185, 0xc040 ;  /* 0x0000c040b99c7836 */ /* 0x000fe40000000000 */
[----:B------:R-:W-:Y:S01]  /*8d50*/  @P2 IADD3 R156, PT, PT, R16, -0x40, RZ ;  /* 0xffffffc0109c2810 */ /* 0x000fe20007ffe0ff */
[----:B------:R-:W-:-:S04]  /*8d60*/  IMAD.IADD R159, R155, 0x1, R185 ;  /* 0x000000019b9f7824 */ /* 0x000fc800078e02b9 */
[----:B------:R-:W-:Y:S01]  /*8d70*/  LDSM.16.MT88.4 R28, [R156] ;  /* 0x000000009c1c783b */ /* 0x000fe20000004200 */
[----:B------:R-:W-:-:S03]  /*8d80*/  IMAD.IADD R155, R155, 0x1, R156 ;  /* 0x000000019b9b7824 */ /* 0x000fc600078e029c */
[----:B------:R-:W-:Y:S01]  /*8d90*/  LDSM.16.MT88.4 R20, [R159+0xc000] ;  /* 0x00c000009f14783b */ /* 0x000fe20000004200 */
[----:B-1----:R-:W-:Y:S02]  /*8da0*/  FMNMX.FTZ R12, R15, R12, !PT ;  /* 0x0000000c0f0c7209 */ /* 0x002fe40007810000 */
[----:B--2---:R-:W-:-:S03]  /*8db0*/  FMNMX.FTZ R13, R14, R13, !PT ;  /* 0x0000000d0e0d7209 */ /* 0x004fc60007810000 */
[----:B------:R-:W1:Y:S04]  /*8dc0*/  SHFL.BFLY PT, R145, R12, 0x1, 0x1f ;  /* 0x0c201f000c917f89 */ /* 0x000e6800000e0000 */
[----:B------:R-:W2:Y:S01]  /*8dd0*/  SHFL.BFLY PT, R144, R13, 0x1, 0x1f ;  /* 0x0c201f000d907f89 */ /* 0x000ea200000e0000 */
[----:B-1----:R-:W-:Y:S02]  /*8de0*/  FMNMX.FTZ R145, R12, R145, !PT ;  /* 0x000000910c917209 */ /* 0x002fe40007810000 */
[----:B--2---:R-:W-:-:S03]  /*8df0*/  FMNMX.FTZ R144, R13, R144, !PT ;  /* 0x000000900d907209 */ /* 0x004fc60007810000 */
[C---:B---3--:R-:W-:Y:S01]  /*8e00*/  FMUL.FTZ R142, R145.reuse, UR4 ;  /* 0x00000004918e7c20 */ /* 0x048fe20008410000 */
[----:B------:R-:W-:Y:S01]  /*8e10*/  FSETP.NEU.FTZ.AND P3, PT, R145, -INF , PT ;  /* 0xff8000009100780b */ /* 0x000fe20003f7d000 */
[----:B------:R-:W-:Y:S01]  /*8e20*/  LDSM.16.MT88.4 R12, [R185+0xc000] ;  /* 0x00c00000b90c783b */ /* 0x000fe20000004200 */
[C---:B------:R-:W-:Y:S01]  /*8e30*/  FSETP.NEU.FTZ.AND P1, PT, R144.reuse, -INF , PT ;  /* 0xff8000009000780b */ /* 0x040fe20003f3d000 */
[----:B------:R-:W-:Y:S01]  /*8e40*/  FMUL.FTZ R157, R144, UR4 ;  /* 0x00000004909d7c20 */ /* 0x000fe20008410000 */
[----:B------:R-:W-:-:S04]  /*8e50*/  FSEL R142, R142, RZ, P3 ;  /* 0x000000ff8e8e7208 */ /* 0x000fc80001800000 */
[----:B------:R-:W-:Y:S01]  /*8e60*/  FSEL R157, R157, RZ, P1 ;  /* 0x000000ff9d9d7208 */ /* 0x000fe20000800000 */
[--C-:B------:R-:W-:Y:S01]  /*8e70*/  FFMA.FTZ R147, R5, UR4, -R142.reuse ;  /* 0x0000000405937c23 */ /* 0x100fe2000801088e */
[----:B------:R-:W-:Y:S01]  /*8e80*/  FSEL R5, R145, RZ, P3 ;  /* 0x000000ff91057208 */ /* 0x000fe20001800000 */
[--C-:B------:R-:W-:Y:S01]  /*8e90*/  FFMA.FTZ R152, R9, UR4, -R142.reuse ;  /* 0x0000000409987c23 */ /* 0x100fe2000801088e */
[--C-:B------:R-:W-:Y:S01]  /*8ea0*/  FFMA.FTZ R146, R7, UR4, -R142.reuse ;  /* 0x0000000407927c23 */ /* 0x100fe2000801088e */
[----:B------:R-:W-:Y:S01]  /*8eb0*/  FFMA.FTZ R2, R4, UR4, -R157 ;  /* 0x0000000404027c23 */ /* 0x000fe2000801089d */
[----:B------:R-:W-:Y:S01]  /*8ec0*/  FSEL R4, R144, RZ, P1 ;  /* 0x000000ff90047208 */ /* 0x000fe20000800000 */
[----:B------:R-:W-:Y:S01]  /*8ed0*/  FADD.FTZ R5, R132, -R5 ;  /* 0x8000000584057221 */ /* 0x000fe20000010000 */
[----:B------:R-:W-:Y:S01]  /*8ee0*/  FFMA.FTZ R148, R11, UR4, -R142 ;  /* 0x000000040b947c23 */ /* 0x000fe2000801088e */
[--C-:B------:R-:W-:Y:S01]  /*8ef0*/  FFMA.FTZ R154, R10, UR4, -R157.reuse ;  /* 0x000000040a9a7c23 */ /* 0x100fe2000801089d */
[--C-:B------:R-:W-:Y:S01]  /*8f00*/  FFMA.FTZ R149, R8, UR4, -R157.reuse ;  /* 0x0000000408957c23 */ /* 0x100fe2000801089d */
[----:B------:R-:W-:Y:S01]  /*8f10*/  FADD.FTZ R3, R3, -R4 ;  /* 0x8000000403037221 */ /* 0x000fe20000010000 */
[----:B------:R-:W-:Y:S01]  /*8f20*/  FMUL.FTZ R151, R5, UR4 ;  /* 0x0000000405977c20 */ /* 0x000fe20008410000 */
[--C-:B------:R-:W-:Y:S01]  /*8f30*/  FFMA.FTZ R150, R6, UR4, -R157.reuse ;  /* 0x0000000406967c23 */ /* 0x100fe2000801089d */
[----:B------:R-:W-:Y:S01]  /*8f40*/  MUFU.EX2 R152, R152 ;  /* 0x0000009800987308 */ /* 0x000fe20000000800 */
[----:B------:R-:W-:Y:S01]  /*8f50*/  FMUL.FTZ R3, R3, UR4 ;  /* 0x0000000403037c20 */ /* 0x000fe20008410000 */
[--C-:B------:R-:W-:Y:S01]  /*8f60*/  FFMA.FTZ R168, R163, UR4, -R142.reuse ;  /* 0x00000004a3a87c23 */ /* 0x100fe2000801088e */
[--C-:B------:R-:W-:Y:S01]  /*8f70*/  FFMA.FTZ R165, R165, UR4, -R142.reuse ;  /* 0x00000004a5a57c23 */ /* 0x100fe2000801088e */
[----:B------:R-:W1:Y:S01]  /*8f80*/  MUFU.EX2 R151, R151 ;  /* 0x0000009700977308 */ /* 0x000e620000000800 */
[--C-:B------:R-:W-:Y:S01]  /*8f90*/  FFMA.FTZ R166, R135, UR4, -R142.reuse ;  /* 0x0000000487a67c23 */ /* 0x100fe2000801088e */
[--C-:B------:R-:W-:Y:S01]  /*8fa0*/  FFMA.FTZ R163, R133, UR4, -R142.reuse ;  /* 0x0000000485a37c23 */ /* 0x100fe2000801088e */
[--C-:B------:R-:W-:Y:S01]  /*8fb0*/  FFMA.FTZ R169, R170, UR4, -R157.reuse ;  /* 0x00000004aaa97c23 */ /* 0x100fe2000801089d */
[----:B------:R-:W2:Y:S01]  /*8fc0*/  MUFU.EX2 R3, R3 ;  /* 0x0000000300037308 */ /* 0x000ea20000000800 */
[--C-:B------:R-:W-:Y:S01]  /*8fd0*/  FFMA.FTZ R167, R136, UR4, -R157.reuse ;  /* 0x0000000488a77c23 */ /* 0x100fe2000801089d */
        /* <DEDUP_REMOVED lines=8> */
[-C--:B-1----:R-:W-:Y:S01]  /*9060*/  FMUL.FTZ R32, R104, R151.reuse ;  /* 0x0000009768207220 */ /* 0x082fe20000410000 */
[-C--:B------:R-:W-:Y:S01]  /*9070*/  FMUL.FTZ R33, R105, R151.reuse ;  /* 0x0000009769217220 */ /* 0x080fe20000410000 */
[----:B------:R-:W1:Y:S01]  /*9080*/  MUFU.EX2 R147, R147 ;  /* 0x0000009300937308 */ /* 0x000e620000000800 */
[----:B------:R-:W-:Y:S01]  /*9090*/  FMUL.FTZ R24, R112, R151 ;  /* 0x0000009770187220 */ /* 0x000fe20000410000 */
[-C--:B--2---:R-:W-:Y:S01]  /*90a0*/  FMUL.FTZ R34, R106, R3.reuse ;  /* 0x000000036a227220 */ /* 0x084fe20000410000 */
[----:B------:R-:W-:Y:S01]  /*90b0*/  FMUL.FTZ R35, R107, R3 ;  /* 0x000000036b237220 */ /* 0x000fe20000410000 */
[----:B------:R-:W-:Y:S01]  /*90c0*/  MUFU.EX2 R154, R154 ;  /* 0x0000009a009a7308 */ /* 0x000fe20000000800 */
[----:B------:R-:W2:Y:S01]  /*90d0*/  LDSM.16.MT88.4 R104, [R159+0xe000] ;  /* 0x00e000009f68783b */ /* 0x000ea20000004200 */
[----:B---3--:R-:W-:Y:S01]  /*90e0*/  F2FP.F16.F32.PACK_AB R4, R146, R152 ;  /* 0x000000989204723e */ /* 0x008fe200000000ff */
[----:B------:R-:W-:Y:S01]  /*90f0*/  FMUL.FTZ R25, R113, R151 ;  /* 0x0000009771197220 */ /* 0x000fe20000410000 */
[----:B------:R-:W3:Y:S01]  /*9100*/  MUFU.EX2 R2, R2 ;  /* 0x0000000200027308 */ /* 0x000ee20000000800 */
[-C--:B------:R-:W-:Y:S01]  /*9110*/  FMUL.FTZ R26, R114, R3.reuse ;  /* 0x00000003721a7220 */ /* 0x080fe20000410000 */
[----:B------:R-:W-:Y:S01]  /*9120*/  FMUL.FTZ R27, R115, R3 ;  /* 0x00000003731b7220 */ /* 0x000fe20000410000 */
[-C--:B------:R-:W-:Y:S01]  /*9130*/  FMUL.FTZ R108, R108, R151.reuse ;  /* 0x000000976c6c7220 */ /* 0x080fe20000410000 */
[----:B------:R-:W-:Y:S01]  /*9140*/  MUFU.EX2 R149, R149 ;  /* 0x0000009500957308 */ /* 0x000fe20000000800 */
[----:B------:R-:W-:Y:S01]  /*9150*/  FMUL.FTZ R109, R109, R151 ;  /* 0x000000976d6d7220 */ /* 0x000fe20000410000 */
[----:B-1----:R-:W-:Y:S01]  /*9160*/  F2FP.F16.F32.PACK_AB R6, R147, R148 ;  /* 0x000000949306723e */ /* 0x002fe200000000ff */
[-C--:B------:R-:W-:Y:S01]  /*9170*/  FMUL.FTZ R110, R110, R3.reuse ;  /* 0x000000036e6e7220 */ /* 0x080fe20000410000 */
[----:B------:R-:W1:Y:S01]  /*9180*/  MUFU.EX2 R150, R150 ;  /* 0x0000009600967308 */ /* 0x000e620000000800 */
[----:B------:R-:W-:Y:S01]  /*9190*/  FMUL.FTZ R111, R111, R3 ;  /* 0x000000036f6f7220 */ /* 0x000fe20000410000 */
[----:B------:R-:W4:Y:S01]  /*91a0*/  LDSM.16.MT88.4 R112, [R156+0x2000] ;  /* 0x002000009c70783b */ /* 0x000f220000004200 */
[-C--:B------:R-:W-:Y:S01]  /*91b0*/  FMUL.FTZ R44, R44, R151.reuse ;  /* 0x000000972c2c7220 */ /* 0x080fe20000410000 */
[----:B------:R-:W-:Y:S01]  /*91c0*/  FMUL.FTZ R45, R45, R151 ;  /* 0x000000972d2d7220 */ /* 0x000fe20000410000 */
[-C--:B------:R-:W-:Y:S01]  /*91d0*/  FMUL.FTZ R46, R46, R3.reuse ;  /* 0x000000032e2e7220 */ /* 0x080fe20000410000 */
[----:B---3--:R-:W-:Y:S01]  /*91e0*/  F2FP.F16.F32.PACK_AB R5, R2, R154 ;  /* 0x0000009a0205723e */ /* 0x008fe200000000ff */
[----:B------:R-:W-:Y:S01]  /*91f0*/  FMUL.FTZ R47, R47, R3 ;  /* 0x000000032f2f7220 */ /* 0x000fe20000410000 */
[-C--:B------:R-:W-:Y:S01]  /*9200*/  FMUL.FTZ R48, R48, R151.reuse ;  /* 0x0000009730307220 */ /* 0x080fe20000410000 */
[----:B------:R-:W-:Y:S01]  /*9210*/  FMUL.FTZ R49, R49, R151 ;  /* 0x0000009731317220 */ /* 0x000fe20000410000 */
[-C--:B------:R-:W-:Y:S01]  /*9220*/  FMUL.FTZ R50, R50, R3.reuse ;  /* 0x0000000332327220 */ /* 0x080fe20000410000 */
[----:B------:R-:W-:Y:S01]  /*9230*/  FMUL.FTZ R51, R51, R3 ;  /* 0x0000000333337220 */ /* 0x000fe20000410000 */
[-C--:B------:R-:W-:Y:S01]  /*9240*/  FMUL.FTZ R60, R60, R151.reuse ;  /* 0x000000973c3c7220 */ /* 0x080fe20000410000 */
[----:B------:R-:W-:Y:S01]  /*9250*/  FMUL.FTZ R61, R61, R151 ;  /* 0x000000973d3d7220 */ /* 0x000fe20000410000 */
[----:B-1----:R-:W-:Y:S01]  /*9260*/  F2FP.F16.F32.PACK_AB R7, R150, R149 ;  /* 0x000000959607723e */ /* 0x002fe200000000ff */
[-C--:B------:R-:W-:Y:S01]  /*9270*/  FMUL.FTZ R62, R62, R3.reuse ;  /* 0x000000033e3e7220 */ /* 0x080fe20000410000 */
[----:B------:R-:W-:Y:S01]  /*9280*/  FMUL.FTZ R63, R63, R3 ;  /* 0x000000033f3f7220 */ /* 0x000fe20000410000 */
[-C--:B------:R-:W-:Y:S01]  /*9290*/  FMUL.FTZ R64, R64, R151.reuse ;  /* 0x0000009740407220 */ /* 0x080fe20000410000 */
[----:B------:R-:W-:Y:S01]  /*92a0*/  FMUL.FTZ R65, R65, R151 ;  /* 0x0000009741417220 */ /* 0x000fe20000410000 */
[-C--:B------:R-:W-:Y:S01]  /*92b0*/  FMUL.FTZ R66, R66, R3.reuse ;  /* 0x0000000342427220 */ /* 0x080fe20000410000 */
[----:B------:R-:W-:Y:S01]  /*92c0*/  FMUL.FTZ R67, R67, R3 ;  /* 0x0000000343437220 */ /* 0x000fe20000410000 */
[C---:B------:R-:W-:Y:S01]  /*92d0*/  HMMA.16816.F32 R24, R4.reuse, R28, R24 ;  /* 0x0000001c0418723c */ /* 0x040fe20000001818 */
[-C--:B------:R-:W-:Y:S01]  /*92e0*/  FMUL.FTZ R52, R52, R151.reuse ;  /* 0x0000009734347220 */ /* 0x080fe20000410000 */
[----:B------:R-:W-:Y:S01]  /*92f0*/  FMUL.FTZ R53, R53, R151 ;  /* 0x0000009735357220 */ /* 0x000fe20000410000 */
[-C--:B------:R-:W-:Y:S01]  /*9300*/  FMUL.FTZ R54, R54, R3.reuse ;  /* 0x0000000336367220 */ /* 0x080fe20000410000 */
[----:B------:R-:W-:Y:S01]  /*9310*/  FMUL.FTZ R55, R55, R3 ;  /* 0x0000000337377220 */ /* 0x000fe20000410000 */
[-C--:B------:R-:W-:Y:S01]  /*9320*/  FMUL.FTZ R56, R56, R151.reuse ;  /* 0x0000009738387220 */ /* 0x080fe20000410000 */
[----:B------:R-:W-:Y:S01]  /*9330*/  FMUL.FTZ R57, R57, R151 ;  /* 0x0000009739397220 */ /* 0x000fe20000410000 */
[-C--:B------:R-:W-:Y:S01]  /*9340*/  FMUL.FTZ R58, R58, R3.reuse ;  /* 0x000000033a3a7220 */ /* 0x080fe20000410000 */
[C---:B------:R-:W-:Y:S01]  /*9350*/  HMMA.16816.F32 R28, R4.reuse, R30, R108 ;  /* 0x0000001e041c723c */ /* 0x040fe2000000186c */
[----:B------:R-:W1:Y:S01]  /*9360*/  LDSM.16.MT88.4 R108, [R155+0x2000] ;  /* 0x002000009b6c783b */ /* 0x000e620000004200 */
[----:B------:R-:W-:Y:S01]  /*9370*/  FMUL.FTZ R59, R59, R3 ;  /* 0x000000033b3b7220 */ /* 0x000fe20000410000 */
[-C--:B------:R-:W-:Y:S01]  /*9380*/  FMUL.FTZ R16, R120, R151.reuse ;  /* 0x0000009778107220 */ /* 0x080fe20000410000 */
[----:B------:R-:W-:Y:S01]  /*9390*/  FMUL.FTZ R17, R121, R151 ;  /* 0x0000009779117220 */ /* 0x000fe20000410000 */
[-C--:B------:R-:W-:Y:S01]  /*93a0*/  FMUL.FTZ R18, R122, R3.reuse ;  /* 0x000000037a127220 */ /* 0x080fe20000410000 */
[----:B------:R-:W-:Y:S01]  /*93b0*/  FMUL.FTZ R19, R123, R3 ;  /* 0x000000037b137220 */ /* 0x000fe20000410000 */
[-C--:B------:R-:W-:Y:S01]  /*93c0*/  FMUL.FTZ R116, R116, R151.reuse ;  /* 0x0000009774747220 */ /* 0x080fe20000410000 */
[C---:B--2---:R-:W-:Y:S01]  /*93d0*/  HMMA.16816.F32 R44, R4.reuse, R104, R44 ;  /* 0x00000068042c723c */ /* 0x044fe2000000182c */
[----:B------:R-:W-:Y:S01]  /*93e0*/  LDSM.16.MT88.4 R120, [R155] ;  /* 0x000000009b78783b */ /* 0x000fe20000004200 */
[----:B------:R-:W-:Y:S01]  /*93f0*/  FMUL.FTZ R117, R117, R151 ;  /* 0x0000009775757220 */ /* 0x000fe20000410000 */
[-C--:B------:R-:W-:Y:S01]  /*9400*/  FMUL.FTZ R118, R118, R3.reuse ;  /* 0x0000000376767220 */ /* 0x080fe20000410000 */
[----:B------:R-:W-:Y:S01]  /*9410*/  FMUL.FTZ R119, R119, R3 ;  /* 0x0000000377777220 */ /* 0x000fe20000410000 */
[-C--:B------:R-:W-:Y:S01]  /*9420*/  FMUL.FTZ R68, R68, R151.reuse ;  /* 0x0000009744447220 */ /* 0x080fe20000410000 */
[----:B------:R-:W-:Y:S01]  /*9430*/  FMUL.FTZ R69, R69, R151 ;  /* 0x0000009745457220 */ /* 0x000fe20000410000 */
[-C--:B------:R-:W-:Y:S01]  /*9440*/  FMUL.FTZ R70, R70, R3.reuse ;  /* 0x0000000346467220 */ /* 0x080fe20000410000 */
[C---:B------:R-:W-:Y:S01]  /*9450*/  HMMA.16816.F32 R48, R4.reuse, R106, R48 ;  /* 0x0000006a0430723c */ /* 0x040fe20000001830 */
[----:B------:R-:W2:Y:S01]  /*9460*/  LDSM.16.MT88.4 R104, [R185+0x10000] ;  /* 0x01000000b968783b */ /* 0x000ea20000004200 */
[----:B------:R-:W-:Y:S01]  /*9470*/  FMUL.FTZ R71, R71, R3 ;  /* 0x0000000347477220 */ /* 0x000fe20000410000 */
[-C--:B------:R-:W-:Y:S01]  /*9480*/  FMUL.FTZ R72, R72, R151.reuse ;  /* 0x0000009748487220 */ /* 0x080fe20000410000 */
[----:B------:R-:W-:Y:S01]  /*9490*/  FMUL.FTZ R73, R73, R151 ;  /* 0x0000009749497220 */ /* 0x000fe20000410000 */
[-C--:B------:R-:W-:Y:S01]  /*94a0*/  FMUL.FTZ R74, R74, R3.reuse ;  /* 0x000000034a4a7220 */ /* 0x080fe20000410000 */
[----:B------:R-:W-:Y:S01]  /*94b0*/  FMUL.FTZ R75, R75, R3 ;  /* 0x000000034b4b7220 */ /* 0x000fe20000410000 */
[-C--:B------:R-:W-:Y:S01]  /*94c0*/  FMUL.FTZ R84, R84, R151.reuse ;  /* 0x0000009754547220 */ /* 0x080fe20000410000 */
[C---:B----4-:R-:W-:Y:S01]  /*94d0*/  HMMA.16816.F32 R52, R4.reuse, R112, R52 ;  /* 0x000000700434723c */ /* 0x050fe20000001834 */
[----:B------:R-:W-:Y:S01]  /*94e0*/  FMUL.FTZ R85, R85, R151 ;  /* 0x0000009755557220 */ /* 0x000fe20000410000 */
[-C--:B------:R-:W-:Y:S01]  /*94f0*/  FMUL.FTZ R86, R86, R3.reuse ;  /* 0x0000000356567220 */ /* 0x080fe20000410000 */
[----:B------:R-:W-:Y:S01]  /*9500*/  FMUL.FTZ R87, R87, R3 ;  /* 0x0000000357577220 */ /* 0x000fe20000410000 */
[-C--:B------:R-:W-:Y:S01]  /*9510*/  FMUL.FTZ R88, R88, R151.reuse ;  /* 0x0000009758587220 */ /* 0x080fe20000410000 */
[----:B------:R-:W-:Y:S01]  /*9520*/  FMUL.FTZ R89, R89, R151 ;  /* 0x0000009759597220 */ /* 0x000fe20000410000 */
[-C--:B------:R-:W-:Y:S01]  /*9530*/  FMUL.FTZ R90, R90, R3.reuse ;  /* 0x000000035a5a7220 */ /* 0x080fe20000410000 */
[----:B------:R-:W-:Y:S01]  /*9540*/  FMUL.FTZ R91, R91, R3 ;  /* 0x000000035b5b7220 */ /* 0x000fe20000410000 */
[C---:B------:R-:W-:Y:S01]  /*9550*/  HMMA.16816.F32 R56, R4.reuse, R114, R56 ;  /* 0x000000720438723c */ /* 0x040fe20000001838 */
[----:B------:R-:W-:Y:S01]  /*9560*/  LDSM.16.MT88.4 R112, [R159+0x10000] ;  /* 0x010000009f70783b */ /* 0x000fe20000004200 */
        /* <DEDUP_REMOVED lines=14> */
[C---:B-1----:R-:W-:Y:S01]  /*9650*/  HMMA.16816.F32 R60, R4.reuse, R108, R60 ;  /* 0x0000006c043c723c */ /* 0x042fe2000000183c */
        /* <DEDUP_REMOVED lines=8> */
[----:B------:R-:W1:Y:S01]  /*96e0*/  LDSM.16.MT88.4 R108, [R156+0x4000] ;  /* 0x004000009c6c783b */ /* 0x000e620000004200 */
[-C--:B------:R-:W-:Y:S01]  /*96f0*/  FMUL.FTZ R36, R36, R151.reuse ;  /* 0x0000009724247220 */ /* 0x080fe20000410000 */
[----:B------:R-:W-:Y:S01]  /*9700*/  FMUL.FTZ R37, R37, R151 ;  /* 0x0000009725257220 */ /* 0x000fe20000410000 */
[-C--:B------:R-:W-:Y:S01]  /*9710*/  FMUL.FTZ R38, R38, R3.reuse ;  /* 0x0000000326267220 */ /* 0x080fe20000410000 */
[----:B------:R-:W-:Y:S01]  /*9720*/  FMUL.FTZ R39, R39, R3 ;  /* 0x0000000327277220 */ /* 0x000fe20000410000 */
[-C--:B------:R-:W-:Y:S01]  /*9730*/  FMUL.FTZ R40, R40, R151.reuse ;  /* 0x0000009728287220 */ /* 0x080fe20000410000 */
[----:B------:R-:W-:Y:S01]  /*9740*/  FMUL.FTZ R41, R41, R151 ;  /* 0x0000009729297220 */ /* 0x000fe20000410000 */
[C---:B------:R-:W-:Y:S01]  /*9750*/  HMMA.16816.F32 R20, R4.reuse, R22, R116 ;  /* 0x000000160414723c */ /* 0x040fe20000001874 */
[----:B------:R-:W3:Y:S01]  /*9760*/  LDSM.16.MT88.4 R116, [R185+0xe000] ;  /* 0x00e00000b974783b */ /* 0x000ee20000004200 */
[-C--:B------:R-:W-:Y:S01]  /*9770*/  FMUL.FTZ R42, R42, R3.reuse ;  /* 0x000000032a2a7220 */ /* 0x080fe20000410000 */
[----:B------:R-:W-:Y:S01]  /*9780*/  FMUL.FTZ R43, R43, R3 ;  /* 0x000000032b2b7220 */ /* 0x000fe20000410000 */
[-C--:B------:R-:W-:Y:S01]  /*9790*/  FMUL.FTZ R92, R92, R151.reuse ;  /* 0x000000975c5c7220 */ /* 0x080fe20000410000 */
[----:B------:R-:W-:Y:S01]  /*97a0*/  FMUL.FTZ R93, R93, R151 ;  /* 0x000000975d5d7220 */ /* 0x000fe20000410000 */
[-C--:B------:R-:W-:Y:S01]  /*97b0*/  FMUL.FTZ R94, R94, R3.reuse ;  /* 0x000000035e5e7220 */ /* 0x080fe20000410000 */
[----:B------:R-:W-:Y:S01]  /*97c0*/  FMUL.FTZ R95, R95, R3 ;  /* 0x000000035f5f7220 */ /* 0x000fe20000410000 */
[C---:B--2---:R-:W-:Y:S01]  /*97d0*/  HMMA.16816.F32 R68, R4.reuse, R104, R68 ;  /* 0x000000680444723c */ /* 0x044fe20000001844 */
[-C--:B------:R-:W-:Y:S01]  /*97e0*/  FMUL.FTZ R96, R96, R151.reuse ;  /* 0x0000009760607220 */ /* 0x080fe20000410000 */
[----:B------:R-:W-:Y:S01]  /*97f0*/  FMUL.FTZ R97, R97, R151 ;  /* 0x0000009761617220 */ /* 0x000fe20000410000 */
[-C--:B------:R-:W-:Y:S01]  /*9800*/  FMUL.FTZ R98, R98, R3.reuse ;  /* 0x0000000362627220 */ /* 0x080fe20000410000 */
[----:B------:R-:W-:Y:S01]  /*9810*/  FMUL.FTZ R99, R99, R3 ;  /* 0x0000000363637220 */ /* 0x000fe20000410000 */
[----:B------:R-:W-:Y:S01]  /*9820*/  MUFU.EX2 R165, R165 ;  /* 0x000000a500a57308 */ /* 0x000fe20000000800 */
[----:B------:R-:W-:Y:S01]  /*9830*/  LDSM.16.MT88.4 R128, [R159+0xe800] ;  /* 0x00e800009f80783b */ /* 0x000fe20000004200 */
[--C-:B------:R-:W-:Y:S01]  /*9840*/  FFMA.FTZ R171, R171, UR4, -R142.reuse ;  /* 0x00000004abab7c23 */ /* 0x100fe2000801088e */
[C---:B------:R-:W-:Y:S01]  /*9850*/  HMMA.16816.F32 R72, R4.reuse, R106, R72 ;  /* 0x0000006a0448723c */ /* 0x040fe20000001848 */
[----:B------:R-:W2:Y:S01]  /*9860*/  MUFU.EX2 R168, R168 ;  /* 0x000000a800a87308 */ /* 0x000ea20000000800 */
[----:B------:R-:W4:Y:S01]  /*9870*/  LDSM.16.MT88.4 R104, [R155+0x4000] ;  /* 0x004000009b68783b */ /* 0x000f220000004200 */
[--C-:B------:R-:W-:Y:S01]  /*9880*/  FFMA.FTZ R175, R188, UR4, -R157.reuse ;  /* 0x00000004bcaf7c23 */ /* 0x100fe2000801089d */
[--C-:B------:R-:W-:Y:S01]  /*9890*/  FFMA.FTZ R180, R180, UR4, -R157.reuse ;  /* 0x00000004b4b47c23 */ /* 0x100fe2000801089d */
[----:B------:R-:W-:Y:S01]  /*98a0*/  MUFU.EX2 R166, R166 ;  /* 0x000000a600a67308 */ /* 0x000fe20000000800 */
[--C-:B------:R-:W-:Y:S01]  /*98b0*/  FFMA.FTZ R189, R162, UR4, -R157.reuse ;  /* 0x00000004a2bd7c23 */ /* 0x100fe2000801089d */
[----:B------:R-:W-:Y:S01]  /*98c0*/  FFMA.FTZ R179, R161, UR4, -R142 ;  /* 0x00000004a1b37c23 */ /* 0x000fe2000801088e */
[C---:B------:R-:W-:Y:S01]  /*98d0*/  HMMA.16816.F32 R32, R4.reuse, R120, R32 ;  /* 0x000000780420723c */ /* 0x040fe20000001820 */
[----:B------:R-:W-:Y:S01]  /*98e0*/  MUFU.EX2 R163, R163 ;  /* 0x000000a300a37308 */ /* 0x000fe20000000800 */
[--C-:B------:R-:W-:Y:S01]  /*98f0*/  FFMA.FTZ R158, R158, UR4, -R157.reuse ;  /* 0x000000049e9e7c23 */ /* 0x100fe2000801089d */
[----:B------:R-:W-:Y:S01]  /*9900*/  FFMA.FTZ R160, R160, UR4, -R157 ;  /* 0x00000004a0a07c23 */ /* 0x000fe2000801089d */
[----:B------:R-:W-:Y:S01]  /*9910*/  FFMA.FTZ R151, R215, R151, R152 ;  /* 0x00000097d7977223 */ /* 0x000fe20000010098 */
[----:B------:R5:W-:Y:S01]  /*9920*/  MUFU.EX2 R170, R190 ;  /* 0x000000be00aa7308 */ /* 0x000be20000000800 */
[----:B------:R-:W-:Y:S01]  /*9930*/  FFMA.FTZ R3, R211, R3, R154 ;  /* 0x00000003d3037223 */ /* 0x000fe2000001009a */
[----:B------:R-:W-:Y:S01]  /*9940*/  ISETP.GT.U32.AND P1, PT, R153, R200, PT ;  /* 0x000000c89900720c */ /* 0x000fe20003f24070 */
[C---:B------:R-:W-:Y:S01]  /*9950*/  HMMA.16816.F32 R100, R4.reuse, R122, R100 ;  /* 0x0000007a0464723c */ /* 0x040fe20000001864 */
[----:B------:R-:W-:Y:S01]  /*9960*/  LDSM.16.MT88.4 R120, [R185+0xe800] ;  /* 0x00e80000b978783b */ /* 0x000fe20000004200 */
[----:B------:R-:W2:Y:S01]  /*9970*/  MUFU.EX2 R169, R169 ;  /* 0x000000a900a97308 */ /* 0x000ea20000000800 */
[----:B------:R-:W-:Y:S01]  /*9980*/  FADD.FTZ R151, R146, R151 ;  /* 0x0000009792977221 */ /* 0x000fe20000010000 */
[----:B------:R-:W-:Y:S01]  /*9990*/  FADD.FTZ R2, R2, R3 ;  /* 0x0000000302027221 */ /* 0x000fe20000010000 */
[-C--:B------:R-:W-:Y:S01]  /*99a0*/  MOV R3, R144.reuse ;  /* 0x0000009000037202 */ /* 0x080fe20000000f00 */
[----:B------:R-:W-:Y:S01]  /*99b0*/  MUFU.EX2 R167, R167 ;  /* 0x000000a700a77308 */ /* 0x000fe20000000800 */
[----:B------:R-:W-:Y:S01]  /*99c0*/  FADD.FTZ R148, R148, R151 ;  /* 0x0000009794947221 */ /* 0x000fe20000010000 */
[C---:B-1----:R-:W-:Y:S01]  /*99d0*/  HMMA.16816.F32 R84, R4.reuse, R108, R84 ;  /* 0x0000006c0454723c */ /* 0x042fe20000001854 */
[----:B------:R-:W-:Y:S01]  /*99e0*/  FADD.FTZ R149, R149, R2 ;  /* 0x0000000295957221 */ /* 0x000fe20000010000 */
[----:B------:R-:W1:Y:S01]  /*99f0*/  MUFU.EX2 R172, R172 ;  /* 0x000000ac00ac7308 */ /* 0x000e620000000800 */
[----:B-----5:R-:W-:Y:S01]  /*9a00*/  FFMA.FTZ R190, R177, UR4, -R142 ;  /* 0x00000004b1be7c23 */ /* 0x020fe2000801088e */
[----:B------:R-:W-:Y:S01]  /*9a10*/  FFMA.FTZ R177, R176, UR4, -R157 ;  /* 0x00000004b0b17c23 */ /* 0x000fe2000801089d */
[----:B------:R-:W-:Y:S01]  /*9a20*/  FADD.FTZ R148, R147, R148 ;  /* 0x0000009493947221 */ /* 0x000fe20000010000 */
[----:B------:R-:W-:Y:S01]  /*9a30*/  MUFU.EX2 R174, R174 ;  /* 0x000000ae00ae7308 */ /* 0x000fe20000000800 */
[----:B------:R-:W-:Y:S01]  /*9a40*/  FADD.FTZ R149, R150, R149 ;  /* 0x0000009596957221 */ /* 0x000fe20000010000 */
[----:B------:R-:W-:Y:S01]  /*9a50*/  HMMA.16816.F32 R88, R4, R110, R88 ;  /* 0x0000006e0458723c */ /* 0x000fe20000001858 */
[----:B------:R-:W5:Y:S01]  /*9a60*/  LDSM.16.MT88.4 R108, [R185+0xc800] ;  /* 0x00c80000b96c783b */ /* 0x000f620000004200 */
[----:B------:R-:W5:Y:S01]  /*9a70*/  MUFU.EX2 R173, R173 ;  /* 0x000000ad00ad7308 */ /* 0x000f620000000800 */
[----:B------:R-:W-:-:S02]  /*9a80*/  @P1 MOV R3, R144 ;  /* 0x0000009000031202 */ /* 0x000fc40000000f00 */
[----:B------:R-:W-:Y:S01]  /*9a90*/  @P1 IADD3 R209, PT, PT, R0, -0x3, RZ ;  /* 0xfffffffd00d11810 */ /* 0x000fe20007ffe0ff */
[----:B------:R-:W-:Y:S02]  /*9aa0*/  MUFU.EX2 R190, R190 ;  /* 0x000000be00be7308 */ /* 0x000fe40000000800 */
[C---:B------:R-:W-:Y:S02]  /*9ab0*/  HMMA.16816.F32 R76, R4.reuse, R112, R76 ;  /* 0x00000070044c723c */ /* 0x040fe4000000184c */
[----:B------:R-:W-:Y:S04]  /*9ac0*/  MUFU.EX2 R171, R171 ;  /* 0x000000ab00ab7308 */ /* 0x000fe80000000800 */
[----:B------:R-:W-:Y:S02]  /*9ad0*/  MUFU.EX2 R175, R175 ;  /* 0x000000af00af7308 */ /* 0x000fe40000000800 */
[C---:B------:R-:W-:Y:S01]  /*9ae0*/  HMMA.16816.F32 R80, R4.reuse, R114, R80 ;  /* 0x000000720450723c */ /* 0x040fe20000001850 */
[----:B------:R-:W5:Y:S01]  /*9af0*/  LDSM.16.MT88.4 R112, [R159+0xc800] ;  /* 0x00c800009f70783b */ /* 0x000f620000004200 */
[----:B------:R-:W-:Y:S04]  /*9b00*/  MUFU.EX2 R177, R177 ;  /* 0x000000b100b17308 */ /* 0x000fe80000000800 */
[----:B------:R-:W-:Y:S02]  /*9b10*/  MUFU.EX2 R179, R179 ;  /* 0x000000b300b37308 */ /* 0x000fe40000000800 */
[C---:B------:R-:W-:Y:S02]  /*9b20*/  HMMA.16816.F32 R8, R4.reuse, R12, R8 ;  /* 0x0000000c0408723c */ /* 0x040fe40000001808 */
[----:B------:R-:W-:Y:S04]  /*9b30*/  MUFU.EX2 R189, R189 ;  /* 0x000000bd00bd7308 */ /* 0x000fe80000000800 */
[----:B------:R-:W-:Y:S02]  /*9b40*/  MUFU.EX2 R158, R158 ;  /* 0x0000009e009e7308 */ /* 0x000fe40000000800 */
[C---:B------:R-:W-:Y:S01]  /*9b50*/  HMMA.16816.F32 R12, R4.reuse, R14, R124 ;  /* 0x0000000e040c723c */ /* 0x040fe2000000187c */
[----:B------:R-:W-:Y:S07]  /*9b60*/  LDSM.16.MT88.4 R124, [R156+0x2800] ;  /* 0x002800009c7c783b */ /* 0x000fee0000004200 */
[C---:B---3--:R-:W-:Y:S08]  /*9b70*/  HMMA.16816.F32 R36, R4.reuse, R116, R36 ;  /* 0x000000740424723c */ /* 0x048ff00000001824 */
[C---:B------:R-:W-:Y:S01]  /*9b80*/  HMMA.16816.F32 R40, R4.reuse, R118, R40 ;  /* 0x000000760428723c */ /* 0x040fe20000001828 */
[----:B------:R-:W-:Y:S07]  /*9b90*/  LDSM.16.MT88.4 R116, [R155+0x2800] ;  /* 0x002800009b74783b */ /* 0x000fee0000004200 */
[C---:B----4-:R-:W-:Y:S08]  /*9ba0*/  HMMA.16816.F32 R92, R4.reuse, R104, R92 ;  /* 0x00000068045c723c */ /* 0x050ff0000000185c */
[----:B------:R-:W-:Y:S01]  /*9bb0*/  HMMA.16816.F32 R4, R4, R106, R96 ;  /* 0x0000006a0404723c */ /* 0x000fe20000001860 */
[----:B------:R-:W3:Y:S01]  /*9bc0*/  LDSM.16.MT88.4 R104, [R185+0x10800] ;  /* 0x01080000b968783b */ /* 0x000ee20000004200 */
[----:B--2---:R-:W-:Y:S01]  /*9bd0*/  F2FP.F16.F32.PACK_AB R96, R168, R165 ;  /* 0x000000a5a860723e */ /* 0x004fe200000000ff */
[----:B------:R-:W-:Y:S01]  /*9be0*/  FADD.FTZ R165, R165, R148 ;  /* 0x00000094a5a57221 */ /* 0x000fe20000010000 */
[----:B------:R-:W-:Y:S01]  /*9bf0*/  F2FP.F16.F32.PACK_AB R97, R169, R170 ;  /* 0x000000aaa961723e */ /* 0x000fe200000000ff */
[----:B------:R-:W-:Y:S01]  /*9c00*/  FADD.FTZ R170, R170, R149 ;  /* 0x00000095aaaa7221 */ /* 0x000fe20000010000 */
[----:B------:R-:W-:Y:S01]  /*9c10*/  F2FP.F16.F32.PACK_AB R98, R163, R166 ;  /* 0x000000a6a362723e */ /* 0x000fe200000000ff */
[----:B------:R-:W-:Y:S01]  /*9c20*/  FADD.FTZ R165, R168, R165 ;  /* 0x000000a5a8a57221 */ /* 0x000fe20000010000 */
[----:B-1----:R-:W-:Y:S01]  /*9c30*/  F2FP.F16.F32.PACK_AB R99, R172, R167 ;  /* 0x000000a7ac63723e */ /* 0x002fe200000000ff */
[----:B------:R-:W-:-:S02]  /*9c40*/  FADD.FTZ R170, R169, R170 ;  /* 0x000000aaa9aa7221 */ /* 0x000fc40000010000 */
[----:B------:R-:W-:Y:S02]  /*9c50*/  FADD.FTZ R166, R166, R165 ;  /* 0x000000a5a6a67221 */ /* 0x000fe40000010000 */
[----:B------:R-:W-:Y:S02]  /*9c60*/  FADD.FTZ R167, R167, R170 ;  /* 0x000000aaa7a77221 */ /* 0x000fe40000010000 */
[----:B-----5:R-:W-:Y:S01]  /*9c70*/  HMMA.16816.F32 R8, R96, R108, R8 ;  /* 0x0000006c6008723c */ /* 0x020fe20000001808 */
[----:B------:R-:W-:Y:S01]  /*9c80*/  FADD.FTZ R163, R163, R166 ;  /* 0x000000a6a3a37221 */ /* 0x000fe20000010000 */
[----:B------:R-:W-:-:S06]  /*9c90*/  FADD.FTZ R172, R172, R167 ;  /* 0x000000a7acac7221 */ /* 0x000fcc0000010000 */
        /* <DEDUP_REMOVED lines=8> */
[C---:B---3--:R-:W-:Y:S08]  /*9d20*/  HMMA.16816.F32 R68, R96.reuse, R104, R68 ;  /* 0x000000686044723c */ /* 0x048ff00000001844 */
[C---:B------:R-:W-:Y:S01]  /*9d30*/  HMMA.16816.F32 R72, R96.reuse, R106, R72 ;  /* 0x0000006a6048723c */ /* 0x040fe20000001848 */
[----:B------:R-:W3:Y:S07]  /*9d40*/  LDSM.16.MT88.4 R104, [R185+0xd000] ;  /* 0x00d00000b968783b */ /* 0x000eee0000004200 */
[----:B-1----:R-:W-:Y:S01]  /*9d50*/  HMMA.16816.F32 R76, R96, R108, R76 ;  /* 0x0000006c604c723c */ /* 0x002fe2000000184c */
[----:B------:R-:W-:-:S02]  /*9d60*/  FFMA.FTZ R108, R178, UR4, -R157 ;  /* 0x00000004b26c7c23 */ /* 0x000fc4000801089d */
[----:B------:R1:W5:Y:S04]  /*9d70*/  MUFU.EX2 R178, R180 ;  /* 0x000000b400b27308 */ /* 0x0003680000000800 */
[----:B------:R2:W5:Y:S01]  /*9d80*/  MUFU.EX2 R176, R108 ;  /* 0x0000006c00b07308 */ /* 0x0005620000000800 */
[C---:B------:R-:W-:Y:S08]  /*9d90*/  HMMA.16816.F32 R24, R96.reuse, R136, R24 ;  /* 0x000000886018723c */ /* 0x040ff00000001818 */
[----:B------:R-:W-:Y:S01]  /*9da0*/  HMMA.16816.F32 R28, R96, R138, R28 ;  /* 0x0000008a601c723c */ /* 0x000fe2000000181c */
[----:B------:R-:W-:Y:S01]  /*9db0*/  LDSM.16.MT88.4 R136, [R155+0x1000] ;  /* 0x001000009b88783b */ /* 0x000fe20000004200 */
[----:B-1----:R-:W-:-:S06]  /*9dc0*/  FFMA.FTZ R180, R141, UR4, -R142 ;  /* 0x000000048db47c23 */ /* 0x002fcc000801088e */
[C---:B------:R-:W-:Y:S01]  /*9dd0*/  HMMA.16816.F32 R32, R96.reuse, R132, R32 ;  /* 0x000000846020723c */ /* 0x040fe20000001820 */
[----:B------:R-:W-:Y:S07]  /*9de0*/  MUFU.EX2 R180, R180 ;  /* 0x000000b400b47308 */ /* 0x000fee0000000800 */
        /* <DEDUP_REMOVED lines=16> */
[C---:B----4-:R-:W-:Y:S08]  /*9ef0*/  HMMA.16816.F32 R92, R96.reuse, R120, R92 ;  /* 0x00000078605c723c */ /* 0x050ff0000000185c */
[----:B------:R-:W-:Y:S01]  /*9f00*/  HMMA.16816.F32 R96, R96, R122, R4 ;  /* 0x0000007a6060723c */ /* 0x000fe20000001804 */
[----:B------:R-:W2:Y:S01]  /*9f10*/  LDSM.16.MT88.4 R120, [R159+0xf000] ;  /* 0x00f000009f78783b */ /* 0x000ea20000004200 */
[----:B------:R-:W-:Y:S01]  /*9f20*/  F2FP.F16.F32.PACK_AB R4, R173, R174 ;  /* 0x000000aead04723e */ /* 0x000fe200000000ff */
[----:B------:R-:W-:Y:S01]  /*9f30*/  FADD.FTZ R174, R174, R163 ;  /* 0x000000a3aeae7221 */ /* 0x000fe20000010000 */
[C---:B-----5:R-:W-:Y:S01]  /*9f40*/  F2FP.F16.F32.PACK_AB R5, R178.reuse, R175 ;  /* 0x000000afb205723e */ /* 0x060fe200000000ff */
[----:B------:R-:W-:Y:S01]  /*9f50*/  FADD.FTZ R175, R175, R172 ;  /* 0x000000acafaf7221 */ /* 0x000fe20000010000 */
[----:B------:R-:W-:Y:S01]  /*9f60*/  F2FP.F16.F32.PACK_AB R6, R171, R190 ;  /* 0x000000beab06723e */ /* 0x000fe200000000ff */
[----:B------:R-:W-:Y:S01]  /*9f70*/  FADD.FTZ R173, R173, R174 ;  /* 0x000000aeadad7221 */ /* 0x000fe20000010000 */
[----:B------:R-:W-:Y:S01]  /*9f80*/  F2FP.F16.F32.PACK_AB R7, R177, R176 ;  /* 0x000000b0b107723e */ /* 0x000fe200000000ff */
[----:B------:R-:W-:-:S02]  /*9f90*/  FADD.FTZ R175, R178, R175 ;  /* 0x000000afb2af7221 */ /* 0x000fc40000010000 */
[----:B------:R-:W-:Y:S02]  /*9fa0*/  FADD.FTZ R190, R190, R173 ;  /* 0x000000adbebe7221 */ /* 0x000fe40000010000 */
[----:B------:R-:W-:Y:S02]  /*9fb0*/  FADD.FTZ R176, R176, R175 ;  /* 0x000000afb0b07221 */ /* 0x000fe40000010000 */
[----:B---3--:R-:W-:Y:S01]  /*9fc0*/  HMMA.16816.F32 R8, R4, R104, R8 ;  /* 0x000000680408723c */ /* 0x008fe20000001808 */
[----:B------:R-:W-:Y:S01]  /*9fd0*/  FADD.FTZ R171, R171, R190 ;  /* 0x000000beabab7221 */ /* 0x000fe20000010000 */
[----:B------:R-:W-:-:S06]  /*9fe0*/  FADD.FTZ R177, R177, R176 ;  /* 0x000000b0b1b17221 */ /* 0x000fcc0000010000 */
[C---:B------:R-:W-:Y:S01]  /*9ff0*/  HMMA.16816.F32 R12, R4.reuse, R106, R12 ;  /* 0x0000006a040c723c */ /* 0x040fe2000000180c */
[----:B------:R-:W3:Y:S07]  /*a000*/  LDSM.16.MT88.4 R104, [R159+0x11000] ;  /* 0x011000009f68783b */ /* 0x000eee0000004200 */
[C---:B-1----:R-:W-:Y:S08]  /*a010*/  HMMA.16816.F32 R16, R4.reuse, R112, R16 ;  /* 0x000000700410723c */ /* 0x042ff00000001810 */
[C---:B------:R-:W-:Y:S01]  /*a020*/  HMMA.16816.F32 R20, R4.reuse, R114, R20 ;  /* 0x000000720414723c */ /* 0x040fe20000001814 */
[----:B------:R-:W1:Y:S07]  /*a030*/  LDSM.16.MT88.4 R112, [R156+0x5000] ;  /* 0x005000009c70783b */ /* 0x000e6e0000004200 */
[C---:B--2---:R-:W-:Y:S08]  /*a040*/  HMMA.16816.F32 R44, R4.reuse, R120, R44 ;  /* 0x00000078042c723c */ /* 0x044ff0000000182c */
[C---:B------:R-:W-:Y:S01]  /*a050*/  HMMA.16816.F32 R48, R4.reuse, R122, R48 ;  /* 0x0000007a0430723c */ /* 0x040fe20000001830 */
[----:B------:R-:W2:Y:S07]  /*a060*/  LDSM.16.MT88.4 R120, [R155+0x5000] ;  /* 0x005000009b78783b */ /* 0x000eae0000004200 */
[----:B------:R-:W-:Y:S01]  /*a070*/  HMMA.16816.F32 R52, R4, R124, R52 ;  /* 0x0000007c0434723c */ /* 0x000fe20000001834 */
[----:B------:R-:W-:-:S02]  /*a080*/  FFMA.FTZ R124, R164, UR4, -R157 ;  /* 0x00000004a47c7c23 */ /* 0x000fc4000801089d */
[----:B------:R-:W-:Y:S04]  /*a090*/  MUFU.EX2 R157, R160 ;  /* 0x000000a0009d7308 */ /* 0x000fe80000000800 */
[----:B------:R4:W-:Y:S01]  /*a0a0*/  MUFU.EX2 R162, R124 ;  /* 0x0000007c00a27308 */ /* 0x0009e20000000800 */
[C---:B------:R-:W-:Y:S08]  /*a0b0*/  HMMA.16816.F32 R36, R4.reuse, R128, R36 ;  /* 0x000000800424723c */ /* 0x040ff00000001824 */
[C---:B------:R-:W-:Y:S01]  /*a0c0*/  HMMA.16816.F32 R40, R4.reuse, R130, R40 ;  /* 0x000000820428723c */ /* 0x040fe20000001828 */
[----:B------:R-:W-:Y:S07]  /*a0d0*/  LDSM.16.MT88.4 R128, [R156+0x3800] ;  /* 0x003800009c80783b */ /* 0x000fee0000004200 */
[C---:B------:R-:W-:Y:S08]  /*a0e0*/  HMMA.16816.F32 R60, R4.reuse, R116, R60 ;  /* 0x00000074043c723c */ /* 0x040ff0000000183c */
[C---:B------:R-:W-:Y:S01]  /*a0f0*/  HMMA.16816.F32 R64, R4.reuse, R118, R64 ;  /* 0x000000760440723c */ /* 0x040fe20000001840 */
[----:B------:R-:W5:Y:S07]  /*a100*/  LDSM.16.MT88.4 R116, [R159+0xd800] ;  /* 0x00d800009f74783b */ /* 0x000f6e0000004200 */
[C---:B------:R-:W-:Y:S01]  /*a110*/  HMMA.16816.F32 R56, R4.reuse, R126, R56 ;  /* 0x0000007e0438723c */ /* 0x040fe20000001838 */
[----:B----4-:R-:W4:Y:S07]  /*a120*/  LDSM.16.MT88.4 R124, [R185+0xd800] ;  /* 0x00d80000b97c783b */ /* 0x010f2e0000004200 */
[----:B---3--:R-:W-:Y:S01]  /*a130*/  HMMA.16816.F32 R76, R4, R104, R76 ;  /* 0x00000068044c723c */ /* 0x008fe2000000184c */
[--C-:B------:R-:W-:Y:S01]  /*a140*/  FFMA.FTZ R105, R140, UR4, -R142.reuse ;  /* 0x000000048c697c23 */ /* 0x100fe2000801088e */
[----:B------:R-:W-:-:S02]  /*a150*/  FFMA.FTZ R104, R143, UR4, -R142 ;  /* 0x000000048f687c23 */ /* 0x000fc4000801088e */
[----:B------:R-:W-:Y:S01]  /*a160*/  LDSM.16.MT88.4 R140, [R159+0xf800] ;  /* 0x00f800009f8c783b */ /* 0x000fe20000004200 */
[----:B------:R-:W3:Y:S03]  /*a170*/  MUFU.EX2 R161, R105 ;  /* 0x0000006900a17308 */ /* 0x000ee60000000800 */
[C---:B------:R-:W-:Y:S01]  /*a180*/  HMMA.16816.F32 R24, R4.reuse, R132, R24 ;  /* 0x000000840418723c */ /* 0x040fe20000001818 */
[----:B------:R1:W5:Y:S07]  /*a190*/  MUFU.EX2 R164, R104 ;  /* 0x0000006800a47308 */ /* 0x00036e0000000800 */
        /* <DEDUP_REMOVED lines=13> */
[C---:B--2---:R-:W-:Y:S08]  /*a270*/  HMMA.16816.F32 R92, R4.reuse, R120, R92 ;  /* 0x00000078045c723c */ /* 0x044ff0000000185c */
[----:B------:R-:W-:Y:S01]  /*a280*/  HMMA.16816.F32 R96, R4, R122, R96 ;  /* 0x0000007a0460723c */ /* 0x000fe20000001860 */
[----:B---3--:R-:W-:Y:S01]  /*a290*/  F2FP.F16.F32.PACK_AB R4, R161, R180 ;  /* 0x000000b4a104723e */ /* 0x008fe200000000ff */
[----:B------:R-:W-:Y:S01]  /*a2a0*/  FADD.FTZ R180, R180, R171 ;  /* 0x000000abb4b47221 */ /* 0x000fe20000010000 */
[----:B------:R-:W-:Y:S01]  /*a2b0*/  F2FP.F16.F32.PACK_AB R5, R189, R162 ;  /* 0x000000a2bd05723e */ /* 0x000fe200000000ff */
[----:B------:R-:W-:Y:S01]  /*a2c0*/  FADD.FTZ R162, R162, R177 ;  /* 0x000000b1a2a27221 */ /* 0x000fe20000010000 */
[----:B-----5:R-:W-:Y:S01]  /*a2d0*/  F2FP.F16.F32.PACK_AB R6, R164, R179 ;  /* 0x000000b3a406723e */ /* 0x020fe200000000ff */
[----:B------:R-:W-:Y:S01]  /*a2e0*/  FADD.FTZ R180, R161, R180 ;  /* 0x000000b4a1b47221 */ /* 0x000fe20000010000 */
[----:B------:R-:W-:Y:S01]  /*a2f0*/  F2FP.F16.F32.PACK_AB R7, R158, R157 ;  /* 0x0000009d9e07723e */ /* 0x000fe200000000ff */
[----:B------:R-:W-:-:S02]  /*a300*/  FADD.FTZ R162, R189, R162 ;  /* 0x000000a2bda27221 */ /* 0x000fc40000010000 */
[----:B------:R-:W-:Y:S02]  /*a310*/  FADD.FTZ R179, R179, R180 ;  /* 0x000000b4b3b37221 */ /* 0x000fe40000010000 */
[----:B------:R-:W-:Y:S02]  /*a320*/  FADD.FTZ R157, R157, R162 ;  /* 0x000000a29d9d7221 */ /* 0x000fe40000010000 */
[----:B------:R-:W-:Y:S01]  /*a330*/  HMMA.16816.F32 R120, R4, R116, R16 ;  /* 0x000000740478723c */ /* 0x000fe20000001810 */
[----:B------:R-:W2:Y:S01]  /*a340*/  LDSM.16.MT88.4 R16, [R155+0x3800] ;  /* 0x003800009b10783b */ /* 0x000ea20000004200 */
[----:B------:R-:W-:Y:S01]  /*a350*/  FADD.FTZ R215, R164, R179 ;  /* 0x000000b3a4d77221 */ /* 0x000fe20000010000 */
[----:B------:R-:W-:-:S05]  /*a360*/  FADD.FTZ R211, R158, R157 ;  /* 0x0000009d9ed37221 */ /* 0x000fca0000010000 */
[C---:B------:R-:W-:Y:S08]  /*a370*/  HMMA.16816.F32 R52, R4.reuse, R128, R52 ;  /* 0x000000800434723c */ /* 0x040ff00000001834 */
[C---:B------:R-:W-:Y:S08]  /*a380*/  HMMA.16816.F32 R56, R4.reuse, R130, R56 ;  /* 0x000000820438723c */ /* 0x040ff00000001838 */
[C---:B------:R-:W-:Y:S01]  /*a390*/  HMMA.16816.F32 R116, R4.reuse, R118, R20 ;  /* 0x000000760474723c */ /* 0x040fe20000001814 */
[----:B------:R-:W3:Y:S07]  /*a3a0*/  LDSM.16.MT88.4 R20, [R185+0x11800] ;  /* 0x01180000b914783b */ /* 0x000eee0000004200 */
[C---:B----4-:R-:W-:Y:S01]  /*a3b0*/  HMMA.16816.F32 R128, R4.reuse, R124, R8 ;  /* 0x0000007c0480723c */ /* 0x050fe20000001808 */
[----:B------:R-:W4:Y:S07]  /*a3c0*/  LDSM.16.MT88.4 R8, [R155+0x5800] ;  /* 0x005800009b08783b */ /* 0x000f2e0000004200 */
[C---:B-1----:R-:W-:Y:S08]  /*a3d0*/  HMMA.16816.F32 R76, R4.reuse, R112, R76 ;  /* 0x00000070044c723c */ /* 0x042ff0000000184c */
        /* <DEDUP_REMOVED lines=10> */
[----:B------:R-:W-:Y:S01]  /*a480*/  HMMA.16816.F32 R36, R4, R132, R36 ;  /* 0x000000840424723c */ /* 0x000fe20000001824 */
[----:B------:R-:W-:-:S02]  /*a490*/  IMAD.MOV.U32 R132, RZ, RZ, R145 ;  /* 0x000000ffff847224 */ /* 0x000fc400078e0091 */
[----:B------:R-:W-:-:S05]  /*a4a0*/  @P1 IMAD.MOV.U32 R132, RZ, RZ, R145 ;  /* 0x000000ffff841224 */ /* 0x000fca00078e0091 */
[C---:B------:R-:W-:Y:S08]  /*a4b0*/  HMMA.16816.F32 R40, R4.reuse, R134, R40 ;  /* 0x000000860428723c */ /* 0x040ff00000001828 */
[C---:B--2---:R-:W-:Y:S08]  /*a4c0*/  HMMA.16816.F32 R60, R4.reuse, R16, R60 ;  /* 0x00000010043c723c */ /* 0x044ff0000000183c */
[C---:B------:R-:W-:Y:S08]  /*a4d0*/  HMMA.16816.F32 R64, R4.reuse, R18, R64 ;  /* 0x000000120440723c */ /* 0x040ff00000001840 */
[C---:B---3--:R-:W-:Y:S08]  /*a4e0*/  HMMA.16816.F32 R68, R4.reuse, R20, R68 ;  /* 0x000000140444723c */ /* 0x048ff00000001844 */
[C---:B------:R-:W-:Y:S08]  /*a4f0*/  HMMA.16816.F32 R72, R4.reuse, R22, R72 ;  /* 0x000000160448723c */ /* 0x040ff00000001848 */
[C---:B----4-:R-:W-:Y:S08]  /*a500*/  HMMA.16816.F32 R92, R4.reuse, R8, R92 ;  /* 0x00000008045c723c */ /* 0x050ff0000000185c */
[----:B------:R-:W-:Y:S01]  /*a510*/  HMMA.16816.F32 R96, R4, R10, R96 ;  /* 0x0000000a0460723c */ /* 0x000fe20000001860 */
[----:B------:R-:W-:-:S04]  /*a520*/  NOP ;  /* 0x0000000000007918 */ /* 0x000fc80000000000 */
[----:B------:R-:W-:-:S15]  /*a530*/  @P1 BRA `(.L_x_1776) ;  /* 0x0000000000041947 */ /* 0x000fde0003800000 */
.L_x_1770:
[----:B------:R-:W-:-:S07]  /*a540*/  IADD3 R209, PT, PT, R153, -0x1, RZ ;  /* 0xffffffff99d17810 */ /* 0x000fce0007ffe0ff */
.L_x_1776:
[----:B------:R-:W-:-:S13]  /*a550*/  ISETP.GE.AND P1, PT, R209, R200, PT ;  /* 0x000000c8d100720c */ /* 0x000fda0003f26270 */
[----:B------:R-:W-:Y:S05]  /*a560*/  @!P1 BRA `(.L_x_1777) ;  /* 0x0000004000789947 */ /* 0x000fea0003800000 */
[----:B------:R-:W1:Y:S01]  /*a570*/  S2UR UR5, SR_CgaCtaId ;  /* 0x00000000000579c3 */ /* 0x000e620000008800 */
[----:B------:R-:W-:Y:S01]  /*a580*/  UISETP.NE.U32.AND UP0, UPT, UR8, URZ, UPT ;  /* 0x000000ff0800728c */ /* 0x000fe2000bf05070 */
[----:B------:R-:W-:Y:S01]  /*a590*/  MOV R180, 0x20 ;  /* 0x0000002000b47802 */ /* 0x000fe20000000f00 */
[----:B------:R-:W-:Y:S01]  /*a5a0*/  IMAD.MOV.U32 R2, RZ, RZ, R3 ;  /* 0x000000ffff027224 */ /* 0x000fe200078e0003 */
[C---:B------:R-:W-:Y:S01]  /*a5b0*/  SHF.L.U32 R210, R209.reuse, 0x6, RZ ;  /* 0x00000006d1d27819 */ /* 0x040fe200000006ff */
[----:B------:R-:W-:Y:S01]  /*a5c0*/  UISETP.NE.AND.EX UP0, UPT, UR9, URZ, UPT, UP0 ;  /* 0x000000ff0900728c */ /* 0x000fe2000bf05300 */
[----:B------:R-:W-:Y:S01]  /*a5d0*/  SEL R180, R180, 0xffffffe0, !P0 ;  /* 0xffffffe0b4b47807 */ /* 0x000fe20004000000 */
[----:B------:R-:W-:Y:S01]  /*a5e0*/  IMAD.MOV.U32 R0, RZ, RZ, R132 ;  /* 0x000000ffff007224 */ /* 0x000fe200078e0084 */
[C---:B------:R-:W-:Y:S01]  /*a5f0*/  LOP3.LUT R208, R210.reuse, 0x20, R187, 0xfe, !PT ;  /* 0x00000020d2d07812 */ /* 0x040fe200078efebb */
[----:B------:R-:W-:Y:S01]  /*a600*/  VIADD R209, R209, 0x1 ;  /* 0x00000001d1d17836 */ /* 0x000fe20000000000 */
[----:B------:R-:W-:Y:S01]  /*a610*/  IADD3 R194, PT, PT, R199, 0x8, RZ ;  /* 0x00000008c7c27810 */ /* 0x000fe20007ffe0ff */
[----:B------:R-:W-:Y:S01]  /*a620*/  VIADD R195, R185, 0xc000 ;  /* 0x0000c000b9c37836 */ /* 0x000fe20000000000 */
[----:B------:R-:W-:Y:S01]  /*a630*/  PLOP3.LUT P3, PT, PT, PT, UP0, 0x80, 0x8 ;  /* 0x000000000008781c */ /* 0x000fe20003f6f008 */
[----:B------:R-:W-:Y:S01]  /*a640*/  IMAD.MOV.U32 R206, RZ, RZ, RZ ;  /* 0x000000ffffce7224 */ /* 0x000fe200078e00ff */
[----:B------:R-:W-:Y:S01]  /*a650*/  IADD3 R210, PT, PT, R210, 0x40, RZ ;  /* 0x00000040d2d27810 */ /* 0x000fe20007ffe0ff */
[----:B------:R-:W-:Y:S01]  /*a660*/  IMAD.IADD R180, R180, 0x1, R185 ;  /* 0x00000001b4b47824 */ /* 0x000fe200078e02b9 */
[----:B------:R-:W-:Y:S01]  /*a670*/  UMOV UR11, 0x400 ;  /* 0x00000400000b7882 */ /* 0x000fe20000000000 */
[----:B------:R-:W2:Y:S01]  /*a680*/  LDCU UR10, c[0x0][0x440] ;  /* 0x00008800ff0a77ac */ /* 0x000ea20008000800 */
[----:B------:R-:W3:Y:S01]  /*a690*/  LDCU UR4, c[0x0][0x45c] ;  /* 0x00008b80ff0477ac */ /* 0x000ee20008000800 */
[----:B------:R-:W4:Y:S01]  /*a6a0*/  LDCU.64 UR6, c[0x0][0x3a0] ;  /* 0x00007400ff0677ac */ /* 0x000f220008000a00 */
[----:B------:R-:W2:Y:S01]  /*a6b0*/  LDCU.64 UR8, c[0x0][0x3a8] ;  /* 0x00007500ff0877ac */ /* 0x000ea20008000a00 */
[----:B-1----:R-:W-:-:S12]  /*a6c0*/  ULEA UR5, UR5, UR11, 0x18 ;  /* 0x0000000b05057291 */ /* 0x002fd8000f8ec0ff */
.L_x_1781:
        /* <DEDUP_REMOVED lines=37> */
[----:B------:R-:W1:Y:S04]  /*a920*/  LDC R5, c[0x0][0x4f0] ;  /* 0x00013c00ff057b82 */ /* 0x000e680000000800 */
        /* <DEDUP_REMOVED lines=8> */
[--C-:B-1----:R-:W-:Y:S01]  /*a9b0*/  IMAD.MOV R11, RZ, RZ, -R15.reuse ;  /* 0x000000ffff0b7224 */ /* 0x102fe200078e0a0f */
[----:B------:R-:W-:Y:S03]  /*a9c0*/  MOV R14, RZ ;  /* 0x000000ff000e7202 */ /* 0x000fe60000000f00 */
        /* <DEDUP_REMOVED lines=18> */
[-C--:B------:R-:W-:Y:S02]  /*aaf0*/  LOP3.LUT R6, R210, R5.reuse, RZ, 0x3c, !PT ;  /* 0x00000005d2067212 */ /* 0x080fe400078e3cff */
[----:B------:R-:W-:Y:S03]  /*ab00*/  LOP3.LUT R13, RZ, R5, RZ, 0x33, !PT ;  /* 0x00000005ff0d7212 */ /* 0x000fe600078e33ff */
[----:B------:R-:W-:Y:S02]  /*ab10*/  @P6 IADD3 R10, PT, PT, R10, 0x1, RZ ;  /* 0x000000010a0a6810 */ /* 0x000fe40007ffe0ff */
[----:B------:R-:W-:Y:S03]  /*ab20*/  ISETP.GE.AND P6, PT, R6, RZ, PT ;  /* 0x000000ff0600720c */ /* 0x000fe60003fc6270 */
        /* <DEDUP_REMOVED lines=10> */
[----:B------:R-:W5:Y:S01]  /*abd0*/  LDG.E R11, desc[UR14][R18.64] ;  /* 0x0000000e120b7981 */ /* 0x000f62000c1e1900 */
[----:B------:R-:W-:Y:S01]  /*abe0*/  LEA.HI.X.SX32 R17, R13, R213, 0x2, P0 ;  /* 0x000000d50d117211 */ /* 0x000fe200000f16ff */
[----:B------:R-:W-:Y:S04]  /*abf0*/  IMAD R5, R6, R5, -0x40 ;  /* 0xffffffc006057424 */ /* 0x000fe800078e0205 */
[----:B------:R-:W5:Y:S01]  /*ac00*/  LDG.E R4, desc[UR14][R16.64] ;  /* 0x0000000e10047981 */ /* 0x000f62000c1e1900 */
[----:B------:R-:W-:Y:S05]  /*ac10*/  SHF.R.S32.HI R13, RZ, 0x1f, R5 ;  /* 0x0000001fff0d7819 */ /* 0x000fea0000011405 */
[-C--:B--2---:R-:W-:Y:S02]  /*ac20*/  IMAD R6, R13, R168.reuse, RZ ;  /* 0x000000a80d067224 */ /* 0x084fe400078e02ff */
[C---:B------:R-:W-:Y:S04]  /*ac30*/  IMAD.WIDE.U32 R12, R5.reuse, R168, RZ ;  /* 0x000000a8050c7225 */ /* 0x040fe800078e00ff */
[----:B------:R-:W-:Y:S05]  /*ac40*/  IMAD R6, R5, R169, R6 ;  /* 0x000000a905067224 */ /* 0x000fea00078e0206 */
[----:B------:R-:W-:Y:S01]  /*ac50*/  IADD3 R13, PT, PT, R13, R6, RZ ;  /* 0x000000060d0d7210 */ /* 0x000fe20007ffe0ff */
[----:B-----5:R-:W-:Y:S04]  /*ac60*/  IMAD.IADD R11, R11, 0x1, -R4 ;  /* 0x000000010b0b7824 */ /* 0x020fe800078e0a04 */
[C---:B------:R-:W-:Y:S01]  /*ac70*/  IMAD.WIDE.U32 R12, R11.reuse, UR8, R12 ;  /* 0x000000080b0c7c25 */ /* 0x040fe2000f8e000c */
[----:B------:R-:W-:Y:S02]  /*ac80*/  SHF.R.S32.HI R4, RZ, 0x1f, R11 ;  /* 0x0000001fff047819 */ /* 0x000fe4000001140b */
[----:B------:R-:W-:Y:S03]  /*ac90*/  LEA R204, P0, R12, R9, 0x1 ;  /* 0x000000090ccc7211 */ /* 0x000fe600078008ff */
[----:B------:R-:W-:Y:S04]  /*aca0*/  IMAD R4, R4, UR8, RZ ;  /* 0x0000000804047c24 */ /* 0x000fe8000f8e02ff */
[----:B------:R-:W-:Y:S04]  /*acb0*/  IMAD R4, R11, UR9, R4 ;  /* 0x000000090b047c24 */ /* 0x000fe8000f8e0204 */
[----:B------:R-:W-:Y:S05]  /*acc0*/  IMAD.IADD R4, R13, 0x1, R4 ;  /* 0x000000010d047824 */ /* 0x000fea00078e0204 */
[----:B------:R-:W-:Y:S07]  /*acd0*/  LEA.HI.X R205, R12, R7, R4, 0x1, P0 ;  /* 0x000000070ccd7211 */ /* 0x000fee00000f0c04 */
.L_x_1778:
        /* <DEDUP_REMOVED lines=28> */
[----:B------:R-:W-:Y:S02]  /*aea0*/  LOP3.LUT P2, RZ, R184, 0x4, RZ, 0xc0, !PT ;  /* 0x00000004b8ff7812 */ /* 0x000fe4000784c0ff */
[----:B------:R-:W-:Y:S01]  /*aeb0*/  SEL R187, R181, 0xffffffe0, !P0 ;  /* 0xffffffe0b5bb7807 */ /* 0x000fe20004000000 */
[----:B------:R-:W-:Y:S01]  /*aec0*/  @!PT LDS RZ, [RZ] ;  /* 0x00000000fffff984 */ /* 0x000fe20000000800 */
[----:B------:R-:W-:Y:S01]  /*aed0*/  @!PT LDS RZ, [RZ] ;  /* 0x00000000fffff984 */ /* 0x000fe20000000800 */
[----:B------:R-:W-:Y:S01]  /*aee0*/  @!PT LDS RZ, [RZ] ;  /* 0x00000000fffff984 */ /* 0x000fe20000000800 */
[----:B------:R-:W-:Y:S01]  /*aef0*/  @!P5 LDGSTS.E.BYPASS.LTC128B.128 [R217+0xc800], desc[UR14][R174.64] ;  /* 0x0c800000aed9dfae */ /* 0x000fe2000b981a0e */
[----:B------:R-:W-:Y:S02]  /*af00*/  SEL R3, R3, 0xffffffc0, !P2 ;  /* 0xffffffc003037807 */ /* 0x000fe40005000000 */
[----:B------:R-:W-:Y:S01]  /*af10*/  ISETP.GT.AND P0, PT, R209, R200, PT ;  /* 0x000000c8d100720c */ /* 0x000fe20003f04270 */
[----:B------:R-:W-:Y:S01]  /*af20*/  @P5 STS.128 [R217+0xc800], RZ ;  /* 0x00c800ffd9005388 */ /* 0x000fe20000000c00 */
[--C-:B------:R-:W-:Y:S02]  /*af30*/  IMAD.IADD R191, R187, 0x1, R172.reuse ;  /* 0x00000001bbbf7824 */ /* 0x100fe400078e02ac */
[C---:B------:R-:W-:Y:S01]  /*af40*/  IMAD.IADD R189, R190.reuse, 0x1, R187 ;  /* 0x00000001bebd7824 */ /* 0x040fe200078e02bb */
[----:B------:R-:W-:Y:S01]  /*af50*/  @!PT LDS RZ, [RZ] ;  /* 0x00000000fffff984 */ /* 0x000fe20000000800 */
[----:B------:R-:W-:Y:S01]  /*af60*/  @!PT LDS RZ, [RZ] ;  /* 0x00000000fffff984 */ /* 0x000fe20000000800 */
[----:B------:R-:W-:Y:S01]  /*af70*/  @!PT LDS RZ, [RZ] ;  /* 0x00000000fffff984 */ /* 0x000fe20000000800 */
[----:B------:R-:W-:Y:S01]  /*af80*/  @!P4 LDGSTS.E.BYPASS.LTC128B.128 [R217+0xe800], desc[UR14][R174.64+0x80] ;  /* 0x0e800080aed9cfae */ /* 0x000fe2000b981a0e */
[----:B------:R-:W-:Y:S02]  /*af90*/  IMAD.IADD R192, R3, 0x1, R172 ;  /* 0x0000000103c07824 */ /* 0x000fe400078e02ac */
[----:B------:R-:W-:Y:S01]  /*afa0*/  IMAD.IADD R190, R190, 0x1, R3 ;  /* 0x00000001bebe7824 */ /* 0x000fe200078e0203 */
[----:B------:R-:W-:Y:S01]  /*afb0*/  @P4 STS.128 [R217+0xe800], RZ ;  /* 0x00e800ffd9004388 */ /* 0x000fe20000000c00 */
[C---:B------:R-:W-:Y:S03]  /*afc0*/  IMAD.IADD R188, R187.reuse, 0x1, R192 ;  /* 0x00000001bbbc7824 */ /* 0x040fe600078e02c0 */
[----:B------:R-:W-:Y:S01]  /*afd0*/  @!PT LDS RZ, [RZ] ;  /* 0x00000000fffff984 */ /* 0x000fe20000000800 */
[----:B------:R-:W-:Y:S01]  /*afe0*/  @!PT LDS RZ, [RZ] ;  /* 0x00000000fffff984 */ /* 0x000fe20000000800 */
[----:B------:R-:W-:Y:S01]  /*aff0*/  @!PT LDS RZ, [RZ] ;  /* 0x00000000fffff984 */ /* 0x000fe20000000800 */
[----:B------:R-:W-:Y:S01]  /*b000*/  @!P1 LDGSTS.E.BYPASS.LTC128B.128 [R217+0x10800], desc[UR14][R174.64+0x100] ;  /* 0x10800100aed99fae */ /* 0x000fe2000b981a0e */
[----:B------:R-:W-:Y:S03]  /*b010*/  IADD3 R3, PT, PT, R187, R190, RZ ;  /* 0x000000bebb037210 */ /* 0x000fe60007ffe0ff */
        /* <DEDUP_REMOVED lines=32> */
[----:B------:R-:W5:Y:S04]  /*b220*/  LDSM.16.M88.4 R136, [R193+UR5+0x6000] ;  /* 0x00600005c188783b */ /* 0x000f680008000200 */
[----:B------:R-:W3:Y:S04]  /*b230*/  LDSM.16.M88.4 R140, [R193+UR5+0x6800] ;  /* 0x00680005c18c783b */ /* 0x000ee80008000200 */
[----:B------:R-:W4:Y:S04]  /*b240*/  LDSM.16.M88.4 R144, [R193+UR5+0x7000] ;  /* 0x00700005c190783b */ /* 0x000f280008000200 */
[----:B------:R-:W0:Y:S04]  /*b250*/  LDGDEPBAR ;  /* 0x00000000000079af */ /* 0x000e280000000000 */
[----:B------:R-:W4:Y:S04]  /*b260*/  LDSM.16.M88.4 R148, [R193+UR5+0x7800] ;  /* 0x00780005c194783b */ /* 0x000f280008000200 */
[----:B------:R-:W-:Y:S04]  /*b270*/  LDSM.16.M88.4 R152, [R191] ;  /* 0x00000000bf98783b */ /* 0x000fe80000000200 */
[----:B------:R-:W4:Y:S04]  /*b280*/  LDSM.16.M88.4 R156, [R189+0x6000] ;  /* 0x00600000bd9c783b */ /* 0x000f280000000200 */
[----:B------:R-:W4:Y:S04]  /*b290*/  LDSM.16.M88.4 R160, [R189+0x6800] ;  /* 0x00680000bda0783b */ /* 0x000f280000000200 */
[----:B------:R-:W-:Y:S04]  /*b2a0*/  LDSM.16.M88.4 R164, [R3+0x6000] ;  /* 0x0060000003a4783b */ /* 0x000fe80000000200 */
[----:B-1----:R-:W-:Y:S01]  /*b2b0*/  LDSM.16.M88.4 R168, [R189+0x8000] ;  /* 0x00800000bda8783b */ /* 0x002fe20000000200 */
[C---:B-----5:R-:W-:Y:S03]  /*b2c0*/  HMMA.16816.F32 R4, R132.reuse, R136, RZ ;  /* 0x000000888404723c */ /* 0x060fe600000018ff */
[----:B--2---:R-:W-:Y:S05]  /*b2d0*/  LDSM.16.M88.4 R176, [R193+UR5+0xa000] ;  /* 0x00a00005c1b0783b */ /* 0x004fea0008000200 */
[C---:B------:R-:W-:Y:S01]  /*b2e0*/  HMMA.16816.F32 R8, R132.reuse, R138, RZ ;  /* 0x0000008a8408723c */ /* 0x040fe200000018ff */
[----:B------:R-:W1:Y:S07]  /*b2f0*/  LDSM.16.M88.4 R136, [R189+0x7000] ;  /* 0x00700000bd88783b */ /* 0x000e6e0000000200 */
[C---:B---3--:R-:W-:Y:S08]  /*b300*/  HMMA.16816.F32 R12, R132.reuse, R140, RZ ;  /* 0x0000008c840c723c */ /* 0x048ff000000018ff */
[C---:B------:R-:W-:Y:S01]  /*b310*/  HMMA.16816.F32 R16, R132.reuse, R142, RZ ;  /* 0x0000008e8410723c */ /* 0x040fe200000018ff */
[----:B------:R-:W-:Y:S07]  /*b320*/  LDSM.16.M88.4 R140, [R192] ;  /* 0x00000000c08c783b */ /* 0x000fee0000000200 */
[C---:B----4-:R-:W-:Y:S08]  /*b330*/  HMMA.16816.F32 R20, R132.reuse, R144, RZ ;  /* 0x000000908414723c */ /* 0x050ff000000018ff */
[C---:B------:R-:W-:Y:S01]  /*b340*/  HMMA.16816.F32 R24, R132.reuse, R146, RZ ;  /* 0x000000928418723c */ /* 0x040fe200000018ff */
[----:B------:R-:W-:Y:S07]  /*b350*/  LDSM.16.M88.4 R144, [R190+0x6000] ;  /* 0x00600000be90783b */ /* 0x000fee0000000200 */
[C---:B------:R-:W-:Y:S08]  /*b360*/  HMMA.16816.F32 R28, R132.reuse, R148, RZ ;  /* 0x00000094841c723c */ /* 0x040ff000000018ff */
        /* <DEDUP_REMOVED lines=215> */
.L_x_1780:
        /* <DEDUP_REMOVED lines=72> */
.L_x_1779:
[C---:B------:R-:W-:Y:S01]  /*c560*/  VIADD R143, R208.reuse, 0xffffffe0 ;  /* 0xffffffe0d08f7836 */ /* 0x040fe20000000000 */
[C---:B------:R-:W-:Y:S01]  /*c570*/  IADD3 R134, PT, PT, R208.reuse, -0x18, RZ ;  /* 0xffffffe8d0867810 */ /* 0x040fe20007ffe0ff */
[C---:B------:R-:W-:Y:S01]  /*c580*/  VIADD R140, R208.reuse, 0xffffffe1 ;  /* 0xffffffe1d08c7836 */ /* 0x040fe20000000000 */
[C---:B--2---:R-:W-:Y:S01]  /*c590*/  IADD3 R137, PT, PT, R208.reuse, -0xf, RZ ;  /* 0xfffffff1d0897810 */ /* 0x044fe20007ffe0ff */
[C---:B------:R-:W-:Y:S01]  /*c5a0*/  VIADD R132, R208.reuse, 0xffffffe9 ;  /* 0xffffffe9d0847836 */ /* 0x040fe20000000000 */
[CC--:B------:R-:W-:Y:S01]  /*c5b0*/  ISETP.GT.AND P5, PT, R199.reuse, R143.reuse, PT ;  /* 0x0000008fc700720c */ /* 0x0c0fe20003fa4270 */
[----:B------:R-:W-:Y:S01]  /*c5c0*/  VIADD R133, R208, 0xfffffff8 ;  /* 0xfffffff8d0857836 */ /* 0x000fe20000000000 */
[-C--:B------:R-:W-:Y:S01]  /*c5d0*/  ISETP.GT.AND P4, PT, R199, R140.reuse, PT ;  /* 0x0000008cc700720c */ /* 0x080fe20003f84270 */
[----:B------:R-:W-:Y:S01]  /*c5e0*/  VIADD R210, R210, 0xffffffc0 ;  /* 0xffffffc0d2d27836 */ /* 0x000fe20000000000 */
[----:B------:R-:W-:Y:S02]  /*c5f0*/  ISETP.GT.AND P0, PT, R194, R140, PT ;  /* 0x0000008cc200720c */ /* 0x000fe40003f04270 */
[----:B------:R-:W-:Y:S01]  /*c600*/  FSEL R141, R4, -INF , !P5 ;  /* 0xff800000048d7808 */ /* 0x000fe20006800000 */
[----:B------:R-:W-:Y:S01]  /*c610*/  VIADD R4, R208, 0x18 ;  /* 0x00000018d0047836 */ /* 0x000fe20000000000 */
[----:B------:R-:W-:Y:S02]  /*c620*/  FSEL R139, R5, -INF , !P4 ;  /* 0xff800000058b7808 */ /* 0x000fe40006000000 */
[C---:B------:R-:W-:Y:S02]  /*c630*/  ISETP.GT.AND P5, PT, R199.reuse, R134, PT ;  /* 0x00000086c700720c */ /* 0x040fe40003fa4270 */
[-C--:B------:R-:W-:Y:S02]  /*c640*/  ISETP.GT.AND P4, PT, R199, R132.reuse, PT ;  /* 0x00000084c700720c */ /* 0x080fe40003f84270 */
[----:B------:R-:W-:Y:S02]  /*c650*/  FSEL R5, R7, -INF , !P0 ;  /* 0xff80000007057808 */ /* 0x000fe40004000000 */
[C---:B------:R-:W-:Y:S02]  /*c660*/  ISETP.GT.AND P0, PT, R194.reuse, R132, PT ;  /* 0x00000084c200720c */ /* 0x040fe40003f04270 */
[----:B------:R-:W-:Y:S02]  /*c670*/  ISETP.GT.AND P1, PT, R194, R143, PT ;  /* 0x0000008fc200720c */ /* 0x000fe40003f24270 */
[----:B------:R-:W-:Y:S02]  /*c680*/  FSEL R138, R8, -INF , !P5 ;  /* 0xff800000088a7808 */ /* 0x000fe40006800000 */
[----:B------:R-:W-:Y:S02]  /*c690*/  FSEL R8, R9, -INF , !P4 ;  /* 0xff80000009087808 */ /* 0x000fe40006000000 */
[----:B------:R-:W-:Y:S01]  /*c6a0*/  FSEL R136, R6, -INF , !P1 ;  /* 0xff80000006887808 */ /* 0x000fe20004800000 */
[C---:B------:R-:W-:Y:S01]  /*c6b0*/  VIADD R6, R208.reuse, 0x9 ;  /* 0x00000009d0067836 */ /* 0x040fe20000000000 */
[----:B------:R-:W-:Y:S01]  /*c6c0*/  FSEL R9, R11, -INF , !P0 ;  /* 0xff8000000b097808 */ /* 0x000fe20004000000 */
[----:B------:R-:W-:Y:S01]  /*c6d0*/  VIADD R11, R208, 0xfffffff0 ;  /* 0xfffffff0d00b7836 */ /* 0x000fe20000000000 */
[C---:B------:R-:W-:Y:S02]  /*c6e0*/  ISETP.GT.AND P1, PT, R194.reuse, R134, PT ;  /* 0x00000086c200720c */ /* 0x040fe40003f24270 */
[----:B------:R-:W-:Y:S02]  /*c6f0*/  ISETP.GT.AND P0, PT, R194, R137, PT ;  /* 0x00000089c200720c */ /* 0x000fe40003f04270 */
[----:B------:R-:W-:Y:S02]  /*c700*/  FSEL R135, R10, -INF , !P1 ;  /* 0xff8000000a877808 */ /* 0x000fe40004800000 */
[-C--:B------:R-:W-:Y:S02]  /*c710*/  ISETP.GT.AND P1, PT, R194, R11.reuse, PT ;  /* 0x0000000bc200720c */ /* 0x080fe40003f24270 */
[----:B------:R-:W-:Y:S02]  /*c720*/  IADD3 R3, PT, PT, R208, -0x7, RZ ;  /* 0xfffffff9d0037810 */ /* 0x000fe40007ffe0ff */
[----:B------:R-:W-:Y:S02]  /*c730*/  FSEL R15, R15, -INF , !P0 ;  /* 0xff8000000f0f7808 */ /* 0x000fe40004000000 */
[----:B------:R-:W-:Y:S02]  /*c740*/  FSEL R147, R14, -INF , !P1 ;  /* 0xff8000000e937808 */ /* 0x000fe40004800000 */
[C---:B------:R-:W-:Y:S02]  /*c750*/  ISETP.GT.AND P5, PT, R199.reuse, R11, PT ;  /* 0x0000000bc700720c */ /* 0x040fe40003fa4270 */
[C---:B------:R-:W-:Y:S02]  /*c760*/  ISETP.GT.AND P0, PT, R199.reuse, R133, PT ;  /* 0x00000085c700720c */ /* 0x040fe40003f04270 */
[----:B------:R-:W-:Y:S02]  /*c770*/  ISETP.GT.AND P4, PT, R199, R137, PT ;  /* 0x00000089c700720c */ /* 0x000fe40003f84270 */
[----:B------:R-:W-:Y:S02]  /*c780*/  ISETP.GT.AND P1, PT, R194, R3, PT ;  /* 0x00000003c200720c */ /* 0x000fe40003f24270 */
[----:B------:R-:W-:Y:S02]  /*c790*/  FSEL R146, R12, -INF , !P5 ;  /* 0xff8000000c927808 */ /* 0x000fe40006800000 */
[----:B------:R-:W-:Y:S02]  /*c7a0*/  FSEL R142, R16, -INF , !P0 ;  /* 0xff800000108e7808 */ /* 0x000fe40004000000 */
[----:B------:R-:W-:Y:S02]  /*c7b0*/  FSEL R144, R13, -INF , !P4 ;  /* 0xff8000000d907808 */ /* 0x000fe40006000000 */
[----:B------:R-:W-:Y:S02]  /*c7c0*/  ISETP.GE.AND P5, PT, R143, R198, PT ;  /* 0x000000c68f00720c */ /* 0x000fe40003fa6270 */
[----:B------:R-:W-:Y:S02]  /*c7d0*/  FSEL R19, R19, -INF , !P1 ;  /* 0xff80000013137808 */ /* 0x000fe40004800000 */
[----:B------:R-:W-:Y:S01]  /*c7e0*/  ISETP.GE.AND P0, PT, R143, R197, PT ;  /* 0x000000c58f00720c */ /* 0x000fe20003f06270 */
[----:B------:R-:W-:Y:S01]  /*c7f0*/  VIADD R143, R208, 0x1 ;  /* 0x00000001d08f7836 */ /* 0x000fe20000000000 */
[----:B------:R-:W-:Y:S02]  /*c800*/  ISETP.GT.AND P6, PT, R199, R3, PT ;  /* 0x00000003c700720c */ /* 0x000fe40003fc4270 */
[CC--:B------:R-:W-:Y:S02]  /*c810*/  ISETP.GT.AND P1, PT, R194.reuse, R208.reuse, PT ;  /* 0x000000d0c200720c */ /* 0x0c0fe40003f24270 */
[----:B------:R-:W-:Y:S02]  /*c820*/  ISETP.GT.AND P4, PT, R194, R133, PT ;  /* 0x00000085c200720c */ /* 0x000fe40003f84270 */
[----:B------:R-:W-:Y:S02]  /*c830*/  IADD3 R13, PT, PT, R208, 0x8, RZ ;  /* 0x00000008d00d7810 */ /* 0x000fe40007ffe0ff */
[----:B------:R-:W-:Y:S02]  /*c840*/  FSEL R22, R22, -INF , !P1 ;  /* 0xff80000016167808 */ /* 0x000fe40004800000 */
[----:B------:R-:W-:Y:S02]  /*c850*/  FSEL R17, R17, -INF , !P6 ;  /* 0xff80000011117808 */ /* 0x000fe40007000000 */
[----:B------:R-:W-:Y:S02]  /*c860*/  FSEL R18, R18, -INF , !P4 ;  /* 0xff80000012127808 */ /* 0x000fe40006000000 */
[C---:B------:R-:W-:Y:S02]  /*c870*/  ISETP.GT.AND P6, PT, R199.reuse, R143, PT ;  /* 0x0000008fc700720c */ /* 0x040fe40003fc4270 */
[C---:B------:R-:W-:Y:S02]  /*c880*/  ISETP.GT.AND P1, PT, R199.reuse, R13, PT ;  /* 0x0000000dc700720c */ /* 0x040fe40003f24270 */
[----:B------:R-:W-:Y:S02]  /*c890*/  ISETP.GT.AND P4, PT, R199, R208, PT ;  /* 0x000000d0c700720c */ /* 0x000fe40003f84270 */
[----:B------:R-:W-:Y:S01]  /*c8a0*/  FSEL R160, R21, -INF , !P6 ;  /* 0xff80000015a07808 */ /* 0x000fe20007000000 */
[----:B------:R-:W-:Y:S01]  /*c8b0*/  VIADD R21, R208, 0x11 ;  /* 0x00000011d0157836 */ /* 0x000fe20000000000 */
[----:B------:R-:W-:Y:S02]  /*c8c0*/  FSEL R162, R20, -INF , !P4 ;  /* 0xff80000014a27808 */ /* 0x000fe40006000000 */
[----:B------:R-:W-:Y:S02]  /*c8d0*/  FSEL R24, R24, -INF , !P1 ;  /* 0xff80000018187808 */ /* 0x000fe40004800000 */
[C---:B------:R-:W-:Y:S02]  /*c8e0*/  ISETP.GT.AND P4, PT, R194.reuse, R143, PT ;  /* 0x0000008fc200720c */ /* 0x040fe40003f84270 */
[-C--:B------:R-:W-:Y:S02]  /*c8f0*/  ISETP.GT.AND P6, PT, R199, R6.reuse, PT ;  /* 0x00000006c700720c */ /* 0x080fe40003fc4270 */
[----:B------:R-:W-:Y:S02]  /*c900*/  ISETP.GT.AND P1, PT, R194, R6, PT ;  /* 0x00000006c200720c */ /* 0x000fe40003f24270 */
[----:B------:R-:W-:Y:S02]  /*c910*/  IADD3 R20, PT, PT, R208, 0x10, RZ ;  /* 0x00000010d0147810 */ /* 0x000fe40007ffe0ff */
[----:B------:R-:W-:Y:S02]  /*c920*/  FSEL R23, R23, -INF , !P4 ;  /* 0xff80000017177808 */ /* 0x000fe40006000000 */
[----:B------:R-:W-:Y:S02]  /*c930*/  FSEL R25, R25, -INF , !P6 ;  /* 0xff80000019197808 */ /* 0x000fe40007000000 */
[----:B------:R-:W-:Y:S02]  /*c940*/  FSEL R27, R27, -INF , !P1 ;  /* 0xff8000001b1b7808 */ /* 0x000fe40004800000 */
[CC--:B------:R-:W-:Y:S02]  /*c950*/  ISETP.GT.AND P1, PT, R199.reuse, R20.reuse, PT ;  /* 0x00000014c700720c */ /* 0x0c0fe40003f24270 */
[----:B------:R-:W-:Y:S02]  /*c960*/  ISETP.GT.AND P6, PT, R199, R21, PT ;  /* 0x00000015c700720c */ /* 0x000fe40003fc4270 */
[----:B------:R-:W-:Y:S02]  /*c970*/  ISETP.GT.AND P4, PT, R194, R13, PT ;  /* 0x0000000dc200720c */ /* 0x000fe40003f84270 */
[----:B------:R-:W-:Y:S02]  /*c980*/  IADD3 R16, PT, PT, R208, 0x19, RZ ;  /* 0x00000019d0107810 */ /* 0x000fe40007ffe0ff */
[----:B------:R-:W-:Y:S02]  /*c990*/  FSEL R28, R28, -INF , !P1 ;  /* 0xff8000001c1c7808 */ /* 0x000fe40004800000 */
[----:B------:R-:W-:Y:S02]  /*c9a0*/  FSEL R29, R29, -INF , !P6 ;  /* 0xff8000001d1d7808 */ /* 0x000fe40007000000 */
[----:B------:R-:W-:Y:S02]  /*c9b0*/  FSEL R26, R26, -INF , !P4 ;  /* 0xff8000001a1a7808 */ /* 0x000fe40006000000 */
[C---:B------:R-:W-:Y:S02]  /*c9c0*/  ISETP.GT.AND P4, PT, R194.reuse, R20, PT ;  /* 0x00000014c200720c */ /* 0x040fe40003f84270 */
[----:B------:R-:W-:Y:S02]  /*c9d0*/  ISETP.GT.AND P1, PT, R194, R21, PT ;  /* 0x00000015c200720c */ /* 0x000fe40003f24270 */
[----:B------:R-:W-:Y:S02]  /*c9e0*/  ISETP.GT.AND P6, PT, R199, R16, PT ;  /* 0x00000010c700720c */ /* 0x000fe40003fc4270 */
[----:B------:R-:W-:Y:S02]  /*c9f0*/  FSEL R30, R30, -INF , !P4 ;  /* 0xff8000001e1e7808 */ /* 0x000fe40006000000 */
[----:B------:R-:W-:Y:S02]  /*ca00*/  FSEL R31, R31, -INF , !P1 ;  /* 0xff8000001f1f7808 */ /* 0x000fe40004800000 */
[----:B------:R-:W-:Y:S02]  /*ca10*/  FSEL R33, R33, -INF , !P6 ;  /* 0xff80000021217808 */ /* 0x000fe40007000000 */
[----:B------:R-:W-:Y:S02]  /*ca20*/  ISETP.GT.AND P1, PT, R199, R4, PT ;  /* 0x00000004c700720c */ /* 0x000fe40003f24270 */
[C---:B------:R-:W-:Y:S02]  /*ca30*/  ISETP.GT.AND P4, PT, R194.reuse, R16, PT ;  /* 0x00000010c200720c */ /* 0x040fe40003f84270 */
[----:B------:R-:W-:Y:S02]  /*ca40*/  ISETP.GT.AND P6, PT, R194, R4, PT ;  /* 0x00000004c200720c */ /* 0x000fe40003fc4270 */
[----:B------:R-:W-:Y:S02]  /*ca50*/  FSEL R32, R32, -INF , !P1 ;  /* 0xff80000020207808 */ /* 0x000fe40004800000 */
[----:B------:R-:W-:Y:S02]  /*ca60*/  FSEL R35, R35, -INF , !P4 ;  /* 0xff80000023237808 */ /* 0x000fe40006000000 */
[----:B------:R-:W-:Y:S02]  /*ca70*/  FSEL R34, R34, -INF , !P6 ;  /* 0xff80000022227808 */ /* 0x000fe40007000000 */
[CC--:B------:R-:W-:Y:S02]  /*ca80*/  ISETP.GE.AND P1, PT, R208.reuse, R198.reuse, PT ;  /* 0x000000c6d000720c */ /* 0x0c0fe40003f26270 */
[-C--:B------:R-:W-:Y:S02]  /*ca90*/  ISETP.GE.AND P6, PT, R208, R197.reuse, PT ;  /* 0x000000c5d000720c */ /* 0x080fe40003fc6270 */
[-C--:B------:R-:W-:Y:S02]  /*caa0*/  ISETP.GE.AND P4, PT, R140, R198.reuse, PT ;  /* 0x000000c68c00720c */ /* 0x080fe40003f86270 */
[----:B------:R-:W-:Y:S02]  /*cab0*/  FSEL R162, R162, -INF , !P1 ;  /* 0xff800000a2a27808 */ /* 0x000fe40004800000 */
[----:B------:R-:W-:Y:S02]  /*cac0*/  FSEL R163, R22, -INF , !P6 ;  /* 0xff80000016a37808 */ /* 0x000fe40007000000 */
[----:B------:R-:W-:Y:S02]  /*cad0*/  FSEL R12, R139, -INF , !P4 ;  /* 0xff8000008b0c7808 */ /* 0x000fe40006000000 */
[-C--:B------:R-:W-:Y:S02]  /*cae0*/  ISETP.GE.AND P1, PT, R140, R197.reuse, PT ;  /* 0x000000c58c00720c */ /* 0x080fe40003f26270 */
[-C--:B------:R-:W-:Y:S02]  /*caf0*/  ISETP.GE.AND P4, PT, R132, R198.reuse, PT ;  /* 0x000000c68400720c */ /* 0x080fe40003f86270 */
[CC--:B------:R-:W-:Y:S02]  /*cb00*/  ISETP.GE.AND P6, PT, R134.reuse, R198.reuse, PT ;  /* 0x000000c68600720c */ /* 0x0c0fe40003fc6270 */
[----:B------:R-:W-:Y:S02]  /*cb10*/  FSEL R14, R141, -INF , !P5 ;  /* 0xff8000008d0e7808 */ /* 0x000fe40006800000 */
[-C--:B------:R-:W-:Y:S02]  /*cb20*/  ISETP.GE.AND P5, PT, R134, R197.reuse, PT ;  /* 0x000000c58600720c */ /* 0x080fe40003fa6270 */
[----:B------:R-:W-:Y:S02]  /*cb30*/  FSEL R10, R138, -INF , !P6 ;  /* 0xff8000008a0a7808 */ /* 0x000fe40007000000 */
[----:B------:R-:W-:Y:S02]  /*cb40*/  FSEL R5, R5, -INF , !P1 ;  /* 0xff80000005057808 */ /* 0x000fe40004800000 */
[----:B------:R-:W-:Y:S02]  /*cb50*/  FSEL R8, R8, -INF , !P4 ;  /* 0xff80000008087808 */ /* 0x000fe40006000000 */
[CC--:B------:R-:W-:Y:S02]  /*cb60*/  ISETP.GE.AND P1, PT, R11.reuse, R198.reuse, PT ;  /* 0x000000c60b00720c */ /* 0x0c0fe40003f26270 */
[-C--:B------:R-:W-:Y:S02]  /*cb70*/  ISETP.GE.AND P6, PT, R11, R197.reuse, PT ;  /* 0x000000c50b00720c */ /* 0x080fe40003fc6270 */
[-C--:B------:R-:W-:Y:S02]  /*cb80*/  ISETP.GE.AND P4, PT, R137, R198.reuse, PT ;  /* 0x000000c68900720c */ /* 0x080fe40003f86270 */
[----:B------:R-:W-:Y:S02]  /*cb90*/  FSEL R11, R135, -INF , !P5 ;  /* 0xff800000870b7808 */ /* 0x000fe40006800000 */
[-C--:B------:R-:W-:Y:S02]  /*cba0*/  ISETP.GE.AND P5, PT, R137, R197.reuse, PT ;  /* 0x000000c58900720c */ /* 0x080fe40003fa6270 */
[----:B------:R-:W-:Y:S02]  /*cbb0*/  FSEL R7, R136, -INF , !P0 ;  /* 0xff80000088077808 */ /* 0x000fe40004000000 */
[----:B------:R-:W-:Y:S02]  /*cbc0*/  FSEL R144, R144, -INF , !P4 ;  /* 0xff80000090907808 */ /* 0x000fe40006000000 */
[----:B------:R-:W-:Y:S02]  /*cbd0*/  FSEL R147, R147, -INF , !P6 ;  /* 0xff80000093937808 */ /* 0x000fe40007000000 */
[-C--:B------:R-:W-:Y:S02]  /*cbe0*/  ISETP.GE.AND P0, PT, R132, R197.reuse, PT ;  /* 0x000000c58400720c */ /* 0x080fe40003f06270 */
[C---:B------:R-:W-:Y:S02]  /*cbf0*/  ISETP.GE.AND P4, PT, R3.reuse, R198, PT ;  /* 0x000000c60300720c */ /* 0x040fe40003f86270 */
[-C--:B------:R-:W-:Y:S02]  /*cc00*/  ISETP.GE.AND P6, PT, R3, R197.reuse, PT ;  /* 0x000000c50300720c */ /* 0x080fe40003fc6270 */
[----:B------:R-:W-:Y:S02]  /*cc10*/  FSEL R145, R15, -INF , !P5 ;  /* 0xff8000000f917808 */ /* 0x000fe40006800000 */
[----:B------:R-:W-:Y:S02]  /*cc20*/  FMNMX3.FTZ R3, R0, R14, R12, !PT ;  /* 0x0000000e00037276 */ /* 0x000fe4000781000c */
[-C--:B------:R-:W-:Y:S02]  /*cc30*/  ISETP.GE.AND P5, PT, R143, R198.reuse, PT ;  /* 0x000000c68f00720c */ /* 0x080fe40003fa6270 */
[----:B------:R-:W-:Y:S02]  /*cc40*/  FSEL R9, R9, -INF , !P0 ;  /* 0xff80000009097808 */ /* 0x000fe40004000000 */
[----:B------:R-:W-:Y:S02]  /*cc50*/  ISETP.GE.AND P0, PT, R133, R198, PT ;  /* 0x000000c68500720c */ /* 0x000fe40003f06270 */
[----:B------:R-:W-:Y:S02]  /*cc60*/  FSEL R146, R146, -INF , !P1 ;  /* 0xff80000092927808 */ /* 0x000fe40004800000 */
[----:B------:R-:W-:Y:S02]  /*cc70*/  FMNMX3.FTZ R3, R3, R10, R8, !PT ;  /* 0x0000000a03037276 */ /* 0x000fe40007810008 */
[----:B------:R-:W-:Y:S02]  /*cc80*/  FSEL R141, R19, -INF , !P6 ;  /* 0xff800000138d7808 */ /* 0x000fe40007000000 */
[----:B------:R-:W-:Y:S02]  /*cc90*/  FSEL R160, R160, -INF , !P5 ;  /* 0xff800000a0a07808 */ /* 0x000fe40006800000 */
[C---:B------:R-:W-:Y:S02]  /*cca0*/  ISETP.GE.AND P6, PT, R6.reuse, R198, PT ;  /* 0x000000c60600720c */ /* 0x040fe40003fc6270 */
[----:B------:R-:W-:Y:S02]  /*ccb0*/  ISETP.GE.AND P5, PT, R6, R197, PT ;  /* 0x000000c50600720c */ /* 0x000fe40003fa6270 */
[----:B------:R-:W-:Y:S02]  /*ccc0*/  FSEL R142, R142, -INF , !P0 ;  /* 0xff8000008e8e7808 */ /* 0x000fe40004000000 */
[----:B------:R-:W-:Y:S02]  /*ccd0*/  FMNMX3.FTZ R6, R2, R7, R5, !PT ;  /* 0x0000000702067276 */ /* 0x000fe40007810005 */
[----:B------:R-:W-:Y:S02]  /*cce0*/  FSEL R140, R17, -INF , !P4 ;  /* 0xff800000118c7808 */ /* 0x000fe40006000000 */
[----:B------:R-:W-:Y:S02]  /*ccf0*/  FMNMX3.FTZ R3, R3, R146, R144, !PT ;  /* 0x0000009203037276 */ /* 0x000fe40007810090 */
[-C--:B------:R-:W-:Y:S02]  /*cd00*/  ISETP.GE.AND P0, PT, R143, R197.reuse, PT ;  /* 0x000000c58f00720c */ /* 0x080fe40003f06270 */
[----:B------:R-:W-:Y:S02]  /*cd10*/  ISETP.GE.AND P1, PT, R133, R197, PT ;  /* 0x000000c58500720c */ /* 0x000fe40003f26270 */
[----:B------:R-:W-:Y:S02]  /*cd20*/  FMNMX3.FTZ R6, R6, R11, R9, !PT ;  /* 0x0000000b06067276 */ /* 0x000fe40007810009 */
[----:B------:R-:W-:Y:S02]  /*cd30*/  FSEL R161, R23, -INF , !P0 ;  /* 0xff80000017a17808 */ /* 0x000fe40004000000 */
[----:B------:R-:W-:Y:S02]  /*cd40*/  FMNMX3.FTZ R3, R3, R142, R140, !PT ;  /* 0x0000008e03037276 */ /* 0x000fe4000781008c */
[-C--:B------:R-:W-:Y:S02]  /*cd50*/  ISETP.GE.AND P4, PT, R13, R198.reuse, PT ;  /* 0x000000c60d00720c */ /* 0x080fe40003f86270 */
[-C--:B------:R-:W-:Y:S02]  /*cd60*/  ISETP.GE.AND P0, PT, R20, R198.reuse, PT ;  /* 0x000000c61400720c */ /* 0x080fe40003f06270 */
[----:B------:R-:W-:Y:S02]  /*cd70*/  FSEL R148, R25, -INF , !P6 ;  /* 0xff80000019947808 */ /* 0x000fe40007000000 */
[----:B------:R-:W-:Y:S02]  /*cd80*/  FSEL R143, R18, -INF , !P1 ;  /* 0xff800000128f7808 */ /* 0x000fe40004800000 */
[----:B------:R-:W-:Y:S02]  /*cd90*/  ISETP.GE.AND P6, PT, R21, R198, PT ;  /* 0x000000c61500720c */ /* 0x000fe40003fc6270 */
[----:B------:R-:W-:Y:S02]  /*cda0*/  FMNMX3.FTZ R6, R6, R147, R145, !PT ;  /* 0x0000009306067276 */ /* 0x000fe40007810091 */
[----:B------:R-:W-:Y:S02]  /*cdb0*/  FSEL R150, R24, -INF , !P4 ;  /* 0xff80000018967808 */ /* 0x000fe40006000000 */
[----:B------:R-:W-:Y:S02]  /*cdc0*/  FMNMX3.FTZ R3, R3, R162, R160, !PT ;  /* 0x000000a203037276 */ /* 0x000fe400078100a0 */
[----:B------:R-:W-:Y:S02]  /*cdd0*/  FSEL R149, R27, -INF , !P5 ;  /* 0xff8000001b957808 */ /* 0x000fe40006800000 */
[----:B------:R-:W-:Y:S02]  /*cde0*/  FSEL R158, R28, -INF , !P0 ;  /* 0xff8000001c9e7808 */ /* 0x000fe40004000000 */
[-C--:B------:R-:W-:Y:S02]  /*cdf0*/  ISETP.GE.AND P4, PT, R20, R197.reuse, PT ;  /* 0x000000c51400720c */ /* 0x080fe40003f86270 */
[-C--:B------:R-:W-:Y:S02]  /*ce00*/  ISETP.GE.AND P1, PT, R13, R197.reuse, PT ;  /* 0x000000c50d00720c */ /* 0x080fe40003f26270 */
[C---:B------:R-:W-:Y:S02]  /*ce10*/  ISETP.GE.AND P5, PT, R16.reuse, R198, PT ;  /* 0x000000c61000720c */ /* 0x040fe40003fa6270 */
[----:B------:R-:W-:Y:S02]  /*ce20*/  ISETP.GE.AND P0, PT, R16, R197, PT ;  /* 0x000000c51000720c */ /* 0x000fe40003f06270 */
[----:B------:R-:W-:Y:S02]  /*ce30*/  FSEL R156, R29, -INF , !P6 ;  /* 0xff8000001d9c7808 */ /* 0x000fe40007000000 */
[----:B------:R-:W-:Y:S02]  /*ce40*/  FMNMX3.FTZ R16, R6, R143, R141, !PT ;  /* 0x0000008f06107276 */ /* 0x000fe4000781008d */
[----:B------:R-:W-:Y:S02]  /*ce50*/  FMNMX3.FTZ R3, R3, R150, R148, !PT ;  /* 0x0000009603037276 */ /* 0x000fe40007810094 */
[----:B------:R-:W-:Y:S02]  /*ce60*/  ISETP.GE.AND P6, PT, R4, R198, PT ;  /* 0x000000c60400720c */ /* 0x000fe40003fc6270 */
[----:B------:R-:W-:Y:S02]  /*ce70*/  FSEL R151, R26, -INF , !P1 ;  /* 0xff8000001a977808 */ /* 0x000fe40004800000 */
[----:B------:R-:W-:Y:S02]  /*ce80*/  FSEL R159, R30, -INF , !P4 ;  /* 0xff8000001e9f7808 */ /* 0x000fe40006000000 */
[----:B------:R-:W-:Y:S02]  /*ce90*/  ISETP.GE.AND P1, PT, R21, R197, PT ;  /* 0x000000c51500720c */ /* 0x000fe40003f26270 */
[----:B------:R-:W-:Y:S01]  /*cea0*/  FMNMX3.FTZ R16, R16, R163, R161, !PT ;  /* 0x000000a310107276 */ /* 0x000fe200078100a1 */
[----:B------:R-:W-:Y:S01]  /*ceb0*/  LDSM.16.MT88.4 R20, [R180+0xc000] ;  /* 0x00c00000b414783b */ /* 0x000fe20000004200 */
[----:B------:R-:W-:Y:S02]  /*cec0*/  ISETP.GE.AND P4, PT, R4, R197, PT ;  /* 0x000000c50400720c */ /* 0x000fe40003f86270 */
[----:B------:R-:W-:Y:S02]  /*ced0*/  FSEL R152, R33, -INF , !P5 ;  /* 0xff80000021987808 */ /* 0x000fe40006800000 */
[----:B------:R-:W-:Y:S02]  /*cee0*/  FSEL R153, R32, -INF , !P6 ;  /* 0xff80000020997808 */ /* 0x000fe40007000000 */
[----:B------:R-:W-:Y:S02]  /*cef0*/  FMNMX3.FTZ R4, R3, R158, R156, !PT ;  /* 0x0000009e03047276 */ /* 0x000fe4000781009c */
[----:B------:R-:W-:Y:S02]  /*cf00*/  FSEL R157, R31, -INF , !P1 ;  /* 0xff8000001f9d7808 */ /* 0x000fe40004800000 */
[----:B------:R-:W-:Y:S02]  /*cf10*/  FMNMX3.FTZ R16, R16, R151, R149, !PT ;  /* 0x0000009710107276 */ /* 0x000fe40007810095 */
[----:B------:R-:W-:Y:S02]  /*cf20*/  FMNMX3.FTZ R15, R4, R153, R152, !PT ;  /* 0x00000099040f7276 */ /* 0x000fe40007810098 */
[----:B------:R-:W-:Y:S02]  /*cf30*/  FMNMX3.FTZ R3, R16, R159, R157, !PT ;  /* 0x0000009f10037276 */ /* 0x000fe4000781009d */
[----:B------:R-:W-:Y:S01]  /*cf40*/  FSEL R133, R35, -INF , !P0 ;  /* 0xff80000023857808 */ /* 0x000fe20004000000 */
[----:B------:R-:W1:Y:S01]  /*cf50*/  SHFL.BFLY PT, R16, R15, 0x2, 0x1f ;  /* 0x0c401f000f107f89 */ /* 0x000e6200000e0000 */
[----:B------:R-:W-:Y:S02]  /*cf60*/  FSEL R134, R34, -INF , !P4 ;  /* 0xff80000022867808 */ /* 0x000fe40006000000 */
[----:B------:R-:W-:Y:S01]  /*cf70*/  IADD3 R164, PT, PT, R185, 0xc040, RZ ;  /* 0x0000c040b9a47810 */ /* 0x000fe20007ffe0ff */
[----:B------:R-:W-:Y:S01]  /*cf80*/  @P2 VIADD R164, R195, 0xffffffc0 ;  /* 0xffffffc0c3a42836 */ /* 0x000fe20000000000 */
[----:B------:R-:W-:Y:S02]  /*cf90*/  FMNMX3.FTZ R6, R3, R134, R133, !PT ;  /* 0x0000008603067276 */ /* 0x000fe40007810085 */
[----:B------:R-:W-:Y:S02]  /*cfa0*/  IADD3 R208, PT, PT, R208, -0x40, RZ ;  /* 0xffffffc0d0d07810 */ /* 0x000fe40007ffe0ff */
[----:B------:R-:W-:Y:S01]  /*cfb0*/  LDSM.16.MT88.4 R28, [R164] ;  /* 0x00000000a41c783b */ /* 0x000fe20000004200 */
[----:B------:R-:W-:Y:S07]  /*cfc0*/  IADD3 R187, PT, PT, R187, R164, RZ ;  /* 0x000000a4bbbb7210 */ /* 0x000fee0007ffe0ff */
[----:B------:R-:W2:Y:S01]  /*cfd0*/  SHFL.BFLY PT, R3, R6, 0x2, 0x1f ;  /* 0x0c401f0006037f89 */ /* 0x000ea200000e0000 */
[----:B-1----:R-:W-:Y:S07]  /*cfe0*/  FMNMX.FTZ R13, R15, R16, !PT ;  /* 0x000000100f0d7209 */ /* 0x002fee0007810000 */
[----:B------:R-:W1:Y:S01]  /*cff0*/  SHFL.BFLY PT, R132, R13, 0x1, 0x1f ;  /* 0x0c201f000d847f89 */ /* 0x000e6200000e0000 */
[----:B--2---:R-:W-:Y:S07]  /*d000*/  FMNMX.FTZ R4, R6, R3, !PT ;  /* 0x0000000306047209 */ /* 0x004fee0007810000 */
[----:B------:R-:W2:Y:S01]  /*d010*/  SHFL.BFLY PT, R3, R4, 0x1, 0x1f ;  /* 0x0c201f0004037f89 */ /* 0x000ea200000e0000 */
[----:B-1----:R-:W-:Y:S04]  /*d020*/  FMNMX.FTZ R132, R13, R132, !PT ;  /* 0x000000840d847209 */ /* 0x002fe80007810000 */
[C---:B------:R-:W-:Y:S01]  /*d030*/  FSETP.NEU.FTZ.AND P1, PT, R132.reuse, -INF , PT ;  /* 0xff8000008400780b */ /* 0x040fe20003f3d000 */
[----:B------:R-:W-:Y:S05]  /*d040*/  FMUL.FTZ R155, R132, UR4 ;  /* 0x00000004849b7c20 */ /* 0x000fea0008410000 */
[----:B------:R-:W-:Y:S05]  /*d050*/  FSEL R155, R155, RZ, P1 ;  /* 0x000000ff9b9b7208 */ /* 0x000fea0000800000 */
[--C-:B------:R-:W-:Y:S01]  /*d060*/  FFMA.FTZ R171, R14, UR4, -R155.reuse ;  /* 0x000000040eab7c23 */ /* 0x100fe2000801089b */
[--C-:B------:R-:W-:Y:S01]  /*d070*/  FFMA.FTZ R168, R12, UR4, -R155.reuse ;  /* 0x000000040ca87c23 */ /* 0x100fe2000801089b */
[----:B--2---:R-:W-:Y:S01]  /*d080*/  FMNMX.FTZ R3, R4, R3, !PT ;  /* 0x0000000304037209 */ /* 0x004fe20007810000 */
[----:B------:R-:W1:Y:S01]  /*d090*/  LDSM.16.MT88.4 R12, [R185+0xc000] ;  /* 0x00c00000b90c783b */ /* 0x000e620000004200 */
[--C-:B------:R-:W-:Y:S01]  /*d0a0*/  FFMA.FTZ R166, R10, UR4, -R155.reuse ;  /* 0x000000040aa67c23 */ /* 0x100fe2000801089b */
[--C-:B------:R-:W-:Y:S01]  /*d0b0*/  FFMA.FTZ R135, R8, UR4, -R155.reuse ;  /* 0x0000000408877c23 */ /* 0x100fe2000801089b */
[C---:B------:R-:W-:Y:S01]  /*d0c0*/  FSETP.NEU.FTZ.AND P0, PT, R3.reuse, -INF , PT ;  /* 0xff8000000300780b */ /* 0x040fe20003f1d000 */
[----:B------:R-:W-:Y:S01]  /*d0d0*/  FMUL.FTZ R154, R3, UR4 ;  /* 0x00000004039a7c20 */ /* 0x000fe20008410000 */
[----:B------:R-:W-:Y:S01]  /*d0e0*/  MUFU.EX2 R171, R171 ;  /* 0x000000ab00ab7308 */ /* 0x000fe20000000800 */
[--C-:B------:R-:W-:Y:S01]  /*d0f0*/  FFMA.FTZ R172, R146, UR4, -R155.reuse ;  /* 0x0000000492ac7c23 */ /* 0x100fe2000801089b */
[--C-:B------:R-:W-:Y:S01]  /*d100*/  FFMA.FTZ R173, R144, UR4, -R155.reuse ;  /* 0x0000000490ad7c23 */ /* 0x100fe2000801089b */
[--C-:B------:R-:W-:Y:S01]  /*d110*/  FFMA.FTZ R176, R142, UR4, -R155.reuse ;  /* 0x000000048eb07c23 */ /* 0x100fe2000801089b */
[----:B------:R-:W-:Y:S06]  /*d120*/  FSEL R154, R154, RZ, P0 ;  /* 0x000000ff9a9a7208 */ /* 0x000fec0000000000 */
[----:B------:R-:W2:Y:S01]  /*d130*/  MUFU.EX2 R168, R168 ;  /* 0x000000a800a87308 */ /* 0x000ea20000000800 */
[--C-:B------:R-:W-:Y:S01]  /*d140*/  FFMA.FTZ R179, R140, UR4, -R155.reuse ;  /* 0x000000048cb37c23 */ /* 0x100fe2000801089b */
[--C-:B------:R-:W-:Y:S01]  /*d150*/  FFMA.FTZ R188, R162, UR4, -R155.reuse ;  /* 0x00000004a2bc7c23 */ /* 0x100fe2000801089b */
[--C-:B------:R-:W-:Y:S01]  /*d160*/  FFMA.FTZ R189, R160, UR4, -R155.reuse ;  /* 0x00000004a0bd7c23 */ /* 0x100fe2000801089b */
[--C-:B------:R-:W-:Y:S01]  /*d170*/  FFMA.FTZ R169, R7, UR4, -R154.reuse ;  /* 0x0000000407a97c23 */ /* 0x100fe2000801089a */
[--C-:B------:R-:W-:Y:S01]  /*d180*/  FFMA.FTZ R167, R5, UR4, -R154.reuse ;  /* 0x0000000405a77c23 */ /* 0x100fe2000801089a */
[----:B------:R-:W-:Y:S01]  /*d190*/  FSEL R5, R3, RZ, P0 ;  /* 0x000000ff03057208 */ /* 0x000fe20000000000 */
[--C-:B------:R-:W-:Y:S01]  /*d1a0*/  FFMA.FTZ R165, R11, UR4, -R154.reuse ;  /* 0x000000040ba57c23 */ /* 0x100fe2000801089a */
[----:B------:R-:W-:Y:S01]  /*d1b0*/  FSEL R7, R132, RZ, P1 ;  /* 0x000000ff84077208 */ /* 0x000fe20000800000 */
[----:B------:R-:W-:Y:S01]  /*d1c0*/  FFMA.FTZ R170, R9, UR4, -R154 ;  /* 0x0000000409aa7c23 */ /* 0x000fe2000801089a */
[----:B------:R-:W-:Y:S01]  /*d1d0*/  MUFU.EX2 R169, R169 ;  /* 0x000000a900a97308 */ /* 0x000fe20000000800 */
[----:B------:R-:W-:Y:S01]  /*d1e0*/  FADD.FTZ R2, -R5, R2 ;  /* 0x0000000205027221 */ /* 0x000fe20000010100 */
[----:B------:R-:W-:Y:S01]  /*d1f0*/  FFMA.FTZ R175, R147, UR4, -R154 ;  /* 0x0000000493af7c23 */ /* 0x000fe2000801089a */
[----:B------:R-:W-:Y:S07]  /*d200*/  FADD.FTZ R0, -R7, R0 ;  /* 0x0000000007007221 */ /* 0x000fee0000010100 */
[----:B------:R-:W3:Y:S01]  /*d210*/  MUFU.EX2 R167, R167 ;  /* 0x000000a700a77308 */ /* 0x000ee20000000800 */
[----:B------:R-:W-:Y:S01]  /*d220*/  FMUL.FTZ R8, R2, UR4 ;  /* 0x0000000402087c20 */ /* 0x000fe20008410000 */
[----:B--2---:R-:W-:Y:S01]  /*d230*/  F2FP.F16.F32.PACK_AB R136, R168, R171 ;  /* 0x000000aba888723e */ /* 0x004fe200000000ff */
[----:B------:R-:W-:Y:S07]  /*d240*/  FMUL.FTZ R7, R0, UR4 ;  /* 0x0000000400077c20 */ /* 0x000fee0008410000 */
[----:B------:R-:W-:Y:S01]  /*d250*/  MUFU.EX2 R166, R166 ;  /* 0x000000a600a67308 */ /* 0x000fe20000000800 */
[--C-:B------:R-:W-:Y:S01]  /*d260*/  FFMA.FTZ R174, R145, UR4, -R154.reuse ;  /* 0x0000000491ae7c23 */ /* 0x100fe2000801089a */
[--C-:B------:R-:W-:Y:S01]  /*d270*/  FFMA.FTZ R177, R143, UR4, -R154.reuse ;  /* 0x000000048fb17c23 */ /* 0x100fe2000801089a */
[----:B------:R-:W-:Y:S07]  /*d280*/  LDSM.16.MT88.4 R144, [R164+0x4800] ;  /* 0x00480000a490783b */ /* 0x000fee0000004200 */
[----:B------:R-:W2:Y:S01]  /*d290*/  MUFU.EX2 R135, R135 ;  /* 0x0000008700877308 */ /* 0x000ea20000000800 */
[--C-:B------:R-:W-:Y:S01]  /*d2a0*/  FFMA.FTZ R178, R141, UR4, -R154.reuse ;  /* 0x000000048db27c23 */ /* 0x100fe2000801089a */
[--C-:B------:R-:W-:Y:S01]  /*d2b0*/  FFMA.FTZ R191, R163, UR4, -R154.reuse ;  /* 0x00000004a3bf7c23 */ /* 0x100fe2000801089a */
[--C-:B------:R-:W-:Y:S07]  /*d2c0*/  FFMA.FTZ R192, R161, UR4, -R154.reuse ;  /* 0x00000004a1c07c23 */ /* 0x100fee000801089a */
[----:B------:R-:W-:Y:S01]  /*d2d0*/  MUFU.EX2 R165, R165 ;  /* 0x000000a500a57308 */ /* 0x000fe20000000800 */
[--C-:B------:R-:W-:Y:S01]  /*d2e0*/  FFMA.FTZ R190, R150, UR4, -R155.reuse ;  /* 0x0000000496be7c23 */ /* 0x100fe2000801089b */
[----:B---3--:R-:W-:Y:S01]  /*d2f0*/  F2FP.F16.F32.PACK_AB R137, R167, R169 ;  /* 0x000000a9a789723e */ /* 0x008fe200000000ff */
[----:B------:R-:W-:Y:S07]  /*d300*/  LDSM.16.MT88.4 R140, [R185+0x10800] ;  /* 0x01080000b98c783b */ /* 0x000fee0000004200 */
[----:B------:R-:W3:Y:S01]  /*d310*/  MUFU.EX2 R170, R170 ;  /* 0x000000aa00aa7308 */ /* 0x000ee20000000800 */
[--C-:B------:R-:W-:Y:S01]  /*d320*/  FFMA.FTZ R193, R148, UR4, -R155.reuse ;  /* 0x0000000494c17c23 */ /* 0x100fe2000801089b */
[--C-:B------:R-:W-:Y:S01]  /*d330*/  FFMA.FTZ R203, R151, UR4, -R154.reuse ;  /* 0x0000000497cb7c23 */ /* 0x100fe2000801089a */
[--C-:B------:R-:W-:Y:S07]  /*d340*/  FFMA.FTZ R218, R149, UR4, -R154.reuse ;  /* 0x0000000495da7c23 */ /* 0x100fee000801089a */
[----:B------:R-:W4:Y:S01]  /*d350*/  MUFU.EX2 R2, R7 ;  /* 0x0000000700027308 */ /* 0x000f220000000800 */
[--C-:B------:R-:W-:Y:S01]  /*d360*/  FFMA.FTZ R219, R158, UR4, -R155.reuse ;  /* 0x000000049edb7c23 */ /* 0x100fe2000801089b */
[----:B--2---:R-:W-:Y:S01]  /*d370*/  F2FP.F16.F32.PACK_AB R138, R135, R166 ;  /* 0x000000a6878a723e */ /* 0x004fe200000000ff */
[----:B------:R-:W-:Y:S07]  /*d380*/  LDSM.16.MT88.4 R148, [R164+0x5000] ;  /* 0x00500000a494783b */ /* 0x000fee0000004200 */
[----:B------:R-:W2:Y:S01]  /*d390*/  MUFU.EX2 R0, R8 ;  /* 0x0000000800007308 */ /* 0x000ea20000000800 */
[--C-:B------:R-:W-:Y:S01]  /*d3a0*/  FFMA.FTZ R220, R156, UR4, -R155.reuse ;  /* 0x000000049cdc7c23 */ /* 0x100fe2000801089b */
[--C-:B------:R-:W-:Y:S01]  /*d3b0*/  FFMA.FTZ R221, R159, UR4, -R154.reuse ;  /* 0x000000049fdd7c23 */ /* 0x100fe2000801089a */
[----:B------:R-:W-:Y:S01]  /*d3c0*/  FFMA.FTZ R222, R157, UR4, -R154 ;  /* 0x000000049dde7c23 */ /* 0x000fe2000801089a */
[--C-:B------:R-:W-:Y:S01]  /*d3d0*/  FFMA.FTZ R223, R153, UR4, -R155.reuse ;  /* 0x0000000499df7c23 */ /* 0x100fe2000801089b */
[----:B------:R-:W-:Y:S01]  /*d3e0*/  FFMA.FTZ R155, R152, UR4, -R155 ;  /* 0x00000004989b7c23 */ /* 0x000fe2000801089b */
[----:B---3--:R-:W-:Y:S01]  /*d3f0*/  F2FP.F16.F32.PACK_AB R139, R170, R165 ;  /* 0x000000a5aa8b723e */ /* 0x008fe200000000ff */
[----:B------:R-:W-:Y:S03]  /*d400*/  LDSM.16.MT88.4 R156, [R187+0x3800] ;  /* 0x00380000bb9c783b */ /* 0x000fe60000004200 */
[----:B------:R-:W-:Y:S01]  /*d410*/  MUFU.EX2 R172, R172 ;  /* 0x000000ac00ac7308 */ /* 0x000fe20000000800 */
[----:B------:R-:W-:Y:S01]  /*d420*/  ISETP.GT.AND P0, PT, R209, R200, PT ;  /* 0x000000c8d100720c */ /* 0x000fe20003f04270 */
[C---:B----4-:R-:W-:Y:S01]  /*d430*/  FMUL.FTZ R4, R2.reuse, R128 ;  /* 0x0000008002047220 */ /* 0x050fe20000410000 */
[C---:B------:R-:W-:Y:S01]  /*d440*/  FMUL.FTZ R5, R2.reuse, R129 ;  /* 0x0000008102057220 */ /* 0x040fe20000410000 */
[C---:B------:R-:W-:Y:S01]  /*d450*/  FMUL.FTZ R9, R2.reuse, R125 ;  /* 0x0000007d02097220 */ /* 0x040fe20000410000 */
[----:B------:R-:W-:Y:S01]  /*d460*/  FMUL.FTZ R16, R2, R116 ;  /* 0x0000007402107220 */ /* 0x000fe20000410000 */
[C---:B--2---:R-:W-:Y:S01]  /*d470*/  FMUL.FTZ R6, R0.reuse, R130 ;  /* 0x0000008200067220 */ /* 0x044fe20000410000 */
[----:B------:R-:W-:Y:S01]  /*d480*/  FMUL.FTZ R7, R0, R131 ;  /* 0x0000008300077220 */ /* 0x000fe20000410000 */
[----:B------:R-:W-:Y:S01]  /*d490*/  LDSM.16.MT88.4 R160, [R185+0x11800] ;  /* 0x01180000b9a0783b */ /* 0x000fe20000004200 */
[----:B------:R-:W-:Y:S01]  /*d4a0*/  FMUL.FTZ R8, R2, R124 ;  /* 0x0000007c02087220 */ /* 0x000fe20000410000 */
[C---:B------:R-:W-:Y:S01]  /*d4b0*/  FMUL.FTZ R10, R0.reuse, R126 ;  /* 0x0000007e000a7220 */ /* 0x040fe20000410000 */
[----:B------:R-:W-:Y:S01]  /*d4c0*/  FMUL.FTZ R11, R0, R127 ;  /* 0x0000007f000b7220 */ /* 0x000fe20000410000 */
[----:B------:R-:W-:Y:S01]  /*d4d0*/  FMUL.FTZ R17, R2, R117 ;  /* 0x0000007502117220 */ /* 0x000fe20000410000 */
[----:B------:R-:W-:Y:S01]  /*d4e0*/  FMUL.FTZ R18, R0, R118 ;  /* 0x0000007600127220 */ /* 0x000fe20000410000 */
[C---:B-1----:R-:W-:Y:S01]  /*d4f0*/  HMMA.16816.F32 R4, R136.reuse, R12, R4 ;  /* 0x0000000c8804723c */ /* 0x042fe20000001804 */
[----:B------:R-:W1:Y:S01]  /*d500*/  MUFU.EX2 R173, R173 ;  /* 0x000000ad00ad7308 */ /* 0x000e620000000800 */
[----:B------:R-:W-:Y:S03]  /*d510*/  LDSM.16.MT88.4 R124, [R180+0xe800] ;  /* 0x00e80000b47c783b */ /* 0x000fe60000004200 */
[C---:B------:R-:W-:Y:S01]  /*d520*/  FMUL.FTZ R12, R2.reuse, R120 ;  /* 0x00000078020c7220 */ /* 0x040fe20000410000 */
[----:B------:R-:W-:Y:S01]  /*d530*/  FMUL.FTZ R13, R2, R121 ;  /* 0x00000079020d7220 */ /* 0x000fe20000410000 */
        /* <DEDUP_REMOVED lines=11> */
[----:B------:R-:W2:Y:S01]  /*d5f0*/  LDSM.16.MT88.4 R120, [R187] ;  /* 0x00000000bb78783b */ /* 0x000ea20000004200 */
[C---:B------:R-:W-:Y:S01]  /*d600*/  HMMA.16816.F32 R12, R136.reuse, R20, R12 ;  /* 0x00000014880c723c */ /* 0x040fe2000000180c */
[----:B------:R-:W3:Y:S02]  /*d610*/  MUFU.EX2 R174, R174 ;  /* 0x000000ae00ae7308 */ /* 0x000ee40000000800 */
[C---:B------:R-:W-:Y:S01]  /*d620*/  FMUL.FTZ R20, R2.reuse, R112 ;  /* 0x0000007002147220 */ /* 0x040fe20000410000 */
[C---:B------:R-:W-:Y:S01]  /*d630*/  FMUL.FTZ R21, R2.reuse, R113 ;  /* 0x0000007102157220 */ /* 0x040fe20000410000 */
[----:B------:R-:W-:Y:S01]  /*d640*/  FMUL.FTZ R33, R2, R101 ;  /* 0x0000006502217220 */ /* 0x000fe20000410000 */
[C---:B------:R-:W-:Y:S01]  /*d650*/  FMUL.FTZ R34, R0.reuse, R102 ;  /* 0x0000006600227220 */ /* 0x040fe20000410000 */
[----:B------:R-:W-:Y:S01]  /*d660*/  LDSM.16.MT88.4 R108, [R187+0x2000] ;  /* 0x00200000bb6c783b */ /* 0x000fe20000004200 */
[C---:B------:R-:W-:Y:S03]  /*d670*/  HMMA.16816.F32 R16, R136.reuse, R22, R16 ;  /* 0x000000168810723c */ /* 0x040fe60000001810 */
[----:B------:R-:W-:Y:S01]  /*d680*/  MUFU.EX2 R176, R176 ;  /* 0x000000b000b07308 */ /* 0x000fe20000000800 */
[C---:B------:R-:W-:Y:S01]  /*d690*/  FMUL.FTZ R22, R0.reuse, R114 ;  /* 0x0000007200167220 */ /* 0x040fe20000410000 */
[C---:B------:R-:W-:Y:S01]  /*d6a0*/  FMUL.FTZ R23, R0.reuse, R115 ;  /* 0x0000007300177220 */ /* 0x040fe20000410000 */
[----:B------:R-:W-:Y:S01]  /*d6b0*/  FMUL.FTZ R35, R0, R103 ;  /* 0x0000006700237220 */ /* 0x000fe20000410000 */
[C---:B------:R-:W-:Y:S01]  /*d6c0*/  FMUL.FTZ R36, R2.reuse, R36 ;  /* 0x0000002402247220 */ /* 0x040fe20000410000 */
[----:B------:R-:W4:Y:S01]  /*d6d0*/  LDSM.16.MT88.4 R112, [R185+0xe000] ;  /* 0x00e00000b970783b */ /* 0x000f220000004200 */
[----:B------:R-:W-:Y:S01]  /*d6e0*/  FMUL.FTZ R37, R2, R37 ;  /* 0x0000002502257220 */ /* 0x000fe20000410000 */
[C---:B------:R-:W-:Y:S01]  /*d6f0*/  FMUL.FTZ R38, R0.reuse, R38 ;  /* 0x0000002600267220 */ /* 0x040fe20000410000 */
[----:B------:R-:W-:Y:S01]  /*d700*/  FMUL.FTZ R39, R0, R39 ;  /* 0x0000002700277220 */ /* 0x000fe20000410000 */
[C---:B------:R-:W-:Y:S01]  /*d710*/  HMMA.16816.F32 R20, R136.reuse, R28, R20 ;  /* 0x0000001c8814723c */ /* 0x040fe20000001814 */
[----:B------:R-:W5:Y:S02]  /*d720*/  MUFU.EX2 R179, R179 ;  /* 0x000000b300b37308 */ /* 0x000f640000000800 */
[C---:B------:R-:W-:Y:S01]  /*d730*/  FMUL.FTZ R28, R2.reuse, R104 ;  /* 0x00000068021c7220 */ /* 0x040fe20000410000 */
[----:B------:R-:W-:Y:S01]  /*d740*/  LDSM.16.MT88.4 R100, [R164+0x2000] ;  /* 0x00200000a464783b */ /* 0x000fe20000004200 */
[C---:B------:R-:W-:Y:S01]  /*d750*/  FMUL.FTZ R29, R2.reuse, R105 ;  /* 0x00000069021d7220 */ /* 0x040fe20000410000 */
[C---:B------:R-:W-:Y:S01]  /*d760*/  FMUL.FTZ R40, R2.reuse, R40 ;  /* 0x0000002802287220 */ /* 0x040fe20000410000 */
[----:B------:R-:W-:Y:S01]  /*d770*/  FMUL.FTZ R41, R2, R41 ;  /* 0x0000002902297220 */ /* 0x000fe20000410000 */
[C---:B------:R-:W-:Y:S03]  /*d780*/  HMMA.16816.F32 R24, R136.reuse, R30, R24 ;  /* 0x0000001e8818723c */ /* 0x040fe60000001818 */
[----:B------:R-:W-:Y:S01]  /*d790*/  MUFU.EX2 R177, R177 ;  /* 0x000000b100b17308 */ /* 0x000fe20000000800 */
[C---:B------:R-:W-:Y:S01]  /*d7a0*/  FMUL.FTZ R30, R0.reuse, R106 ;  /* 0x0000006a001e7220 */ /* 0x040fe20000410000 */
[C---:B------:R-:W-:Y:S01]  /*d7b0*/  FMUL.FTZ R31, R0.reuse, R107 ;  /* 0x0000006b001f7220 */ /* 0x040fe20000410000 */
[----:B------:R-:W-:Y:S01]  /*d7c0*/  LDSM.16.MT88.4 R128, [R164+0x2800] ;  /* 0x00280000a480783b */ /* 0x000fe20000004200 */
[C---:B------:R-:W-:Y:S01]  /*d7d0*/  FMUL.FTZ R42, R0.reuse, R42 ;  /* 0x0000002a002a7220 */ /* 0x040fe20000410000 */
[----:B------:R-:W-:Y:S01]  /*d7e0*/  FMUL.FTZ R43, R0, R43 ;  /* 0x0000002b002b7220 */ /* 0x000fe20000410000 */
[C---:B------:R-:W-:Y:S01]  /*d7f0*/  FMUL.FTZ R44, R2.reuse, R44 ;  /* 0x0000002c022c7220 */ /* 0x040fe20000410000 */
[----:B------:R-:W-:Y:S01]  /*d800*/  FMUL.FTZ R45, R2, R45 ;  /* 0x0000002d022d7220 */ /* 0x000fe20000410000 */
[C---:B------:R-:W-:Y:S01]  /*d810*/  FMUL.FTZ R46, R0.reuse, R46 ;  /* 0x0000002e002e7220 */ /* 0x040fe20000410000 */
[----:B------:R-:W-:Y:S01]  /*d820*/  FMUL.FTZ R47, R0, R47 ;  /* 0x0000002f002f7220 */ /* 0x000fe20000410000 */
[C---:B--2---:R-:W-:Y:S01]  /*d830*/  HMMA.16816.F32 R28, R136.reuse, R120, R28 ;  /* 0x00000078881c723c */ /* 0x044fe2000000181c */
[----:B------:R-:W2:Y:S01]  /*d840*/  LDSM.16.MT88.4 R104, [R180+0xe000] ;  /* 0x00e00000b468783b */ /* 0x000ea20000004200 */
[----:B------:R-:W5:Y:S01]  /*d850*/  MUFU.EX2 R178, R178 ;  /* 0x000000b200b27308 */ /* 0x000f620000000800 */
[C---:B------:R-:W-:Y:S01]  /*d860*/  FMUL.FTZ R48, R2.reuse, R48 ;  /* 0x0000003002307220 */ /* 0x040fe20000410000 */
[----:B------:R-:W-:Y:S01]  /*d870*/  FMUL.FTZ R49, R2, R49 ;  /* 0x0000003102317220 */ /* 0x000fe20000410000 */
[C---:B------:R-:W-:Y:S01]  /*d880*/  FMUL.FTZ R50, R0.reuse, R50 ;  /* 0x0000003200327220 */ /* 0x040fe20000410000 */
[----:B------:R-:W-:Y:S01]  /*d890*/  FMUL.FTZ R51, R0, R51 ;  /* 0x0000003300337220 */ /* 0x000fe20000410000 */
[C---:B------:R-:W-:Y:S01]  /*d8a0*/  FMUL.FTZ R52, R2.reuse, R52 ;  /* 0x0000003402347220 */ /* 0x040fe20000410000 */
[C---:B------:R-:W-:Y:S01]  /*d8b0*/  HMMA.16816.F32 R32, R136.reuse, R122, R32 ;  /* 0x0000007a8820723c */ /* 0x040fe20000001820 */
[----:B------:R-:W-:Y:S03]  /*d8c0*/  LDSM.16.MT88.4 R120, [R187+0x800] ;  /* 0x00080000bb78783b */ /* 0x000fe60000004200 */
[----:B------:R-:W-:Y:S01]  /*d8d0*/  MUFU.EX2 R188, R188 ;  /* 0x000000bc00bc7308 */ /* 0x000fe20000000800 */
[----:B------:R-:W-:Y:S01]  /*d8e0*/  FMUL.FTZ R53, R2, R53 ;  /* 0x0000003502357220 */ /* 0x000fe20000410000 */
[C---:B------:R-:W-:Y:S01]  /*d8f0*/  FMUL.FTZ R54, R0.reuse, R54 ;  /* 0x0000003600367220 */ /* 0x040fe20000410000 */
[----:B------:R-:W-:Y:S01]  /*d900*/  FMUL.FTZ R55, R0, R55 ;  /* 0x0000003700377220 */ /* 0x000fe20000410000 */
[C---:B------:R-:W-:Y:S01]  /*d910*/  FMUL.FTZ R56, R2.reuse, R56 ;  /* 0x0000003802387220 */ /* 0x040fe20000410000 */
[----:B------:R-:W-:Y:S01]  /*d920*/  FMUL.FTZ R57, R2, R57 ;  /* 0x0000003902397220 */ /* 0x000fe20000410000 */
[C---:B----4-:R-:W-:Y:S04]  /*d930*/  HMMA.16816.F32 R36, R136.reuse, R112, R36 ;  /* 0x000000708824723c */ /* 0x050fe80000001824 */
[----:B------:R-:W4:Y:S01]  /*d940*/  MUFU.EX2 R189, R189 ;  /* 0x000000bd00bd7308 */ /* 0x000f220000000800 */
        /* <DEDUP_REMOVED lines=23> */
[----:B------:R-:W2:Y:S02]  /*dac0*/  MUFU.EX2 R192, R192 ;  /* 0x000000c000c07308 */ /* 0x000ea40000000800 */
[----:B------:R-:W-:Y:S01]  /*dad0*/  FMUL.FTZ R77, R2, R77 ;  /* 0x0000004d024d7220 */ /* 0x000fe20000410000 */
[C---:B------:R-:W-:Y:S01]  /*dae0*/  FMUL.FTZ R78, R0.reuse, R78 ;  /* 0x0000004e004e7220 */ /* 0x040fe20000410000 */
[----:B------:R-:W-:Y:S01]  /*daf0*/  FMUL.FTZ R79, R0, R79 ;  /* 0x0000004f004f7220 */ /* 0x000fe20000410000 */
[C---:B------:R-:W-:Y:S01]  /*db00*/  FMUL.FTZ R80, R2.reuse, R80 ;  /* 0x0000005002507220 */ /* 0x040fe20000410000 */
[----:B------:R-:W-:Y:S01]  /*db10*/  FMUL.FTZ R81, R2, R81 ;  /* 0x0000005102517220 */ /* 0x000fe20000410000 */
[C---:B------:R-:W-:Y:S01]  /*db20*/  HMMA.16816.F32 R48, R136.reuse, R106, R48 ;  /* 0x0000006a8830723c */ /* 0x040fe20000001830 */
[----:B------:R-:W1:Y:S02]  /*db30*/  LDSM.16.MT88.4 R104, [R185+0x10000] ;  /* 0x01000000b968783b */ /* 0x000e640000004200 */
[----:B------:R-:W-:Y:S01]  /*db40*/  MUFU.EX2 R190, R190 ;  /* 0x000000be00be7308 */ /* 0x000fe20000000800 */
[C---:B------:R-:W-:Y:S01]  /*db50*/  FMUL.FTZ R82, R0.reuse, R82 ;  /* 0x0000005200527220 */ /* 0x040fe20000410000 */
[----:B------:R-:W-:Y:S01]  /*db60*/  FMUL.FTZ R83, R0, R83 ;  /* 0x0000005300537220 */ /* 0x000fe20000410000 */
[C---:B------:R-:W-:Y:S01]  /*db70*/  FMUL.FTZ R84, R2.reuse, R84 ;  /* 0x0000005402547220 */ /* 0x040fe20000410000 */
[----:B------:R-:W-:Y:S01]  /*db80*/  FMUL.FTZ R85, R2, R85 ;  /* 0x0000005502557220 */ /* 0x000fe20000410000 */
[C---:B------:R-:W-:Y:S01]  /*db90*/  FMUL.FTZ R86, R0.reuse, R86 ;  /* 0x0000005600567220 */ /* 0x040fe20000410000 */
[C---:B------:R-:W-:Y:S04]  /*dba0*/  HMMA.16816.F32 R52, R136.reuse, R100, R52 ;  /* 0x000000648834723c */ /* 0x040fe80000001834 */
[----:B------:R-:W2:Y:S01]  /*dbb0*/  MUFU.EX2 R193, R193 ;  /* 0x000000c100c17308 */ /* 0x000ea20000000800 */
[----:B------:R-:W-:Y:S01]  /*dbc0*/  FMUL.FTZ R87, R0, R87 ;  /* 0x0000005700577220 */ /* 0x000fe20000410000 */
[C---:B------:R-:W-:Y:S01]  /*dbd0*/  FMUL.FTZ R88, R2.reuse, R88 ;  /* 0x0000005802587220 */ /* 0x040fe20000410000 */
[----:B------:R-:W-:Y:S01]  /*dbe0*/  FMUL.FTZ R89, R2, R89 ;  /* 0x0000005902597220 */ /* 0x000fe20000410000 */
[C---:B------:R-:W-:Y:S01]  /*dbf0*/  FMUL.FTZ R90, R0.reuse, R90 ;  /* 0x0000005a005a7220 */ /* 0x040fe20000410000 */
[----:B------:R-:W-:Y:S01]  /*dc00*/  FMUL.FTZ R91, R0, R91 ;  /* 0x0000005b005b7220 */ /* 0x000fe20000410000 */
[C---:B------:R-:W-:Y:S01]  /*dc10*/  HMMA.16816.F32 R56, R136.reuse, R102, R56 ;  /* 0x000000668838723c */ /* 0x040fe20000001838 */
[----:B------:R-:W3:Y:S03]  /*dc20*/  LDSM.16.MT88.4 R100, [R180+0x10000] ;  /* 0x01000000b464783b */ /* 0x000ee60000004200 */
        /* <DEDUP_REMOVED lines=10> */
[----:B------:R-:W-:Y:S07]  /*dcd0*/  FMUL.FTZ R99, R0, R99 ;  /* 0x0000006300637220 */ /* 0x000fee0000410000 */
[----:B------:R-:W-:Y:S01]  /*dce0*/  MUFU.EX2 R219, R219 ;  /* 0x000000db00db7308 */ /* 0x000fe20000000800 */
[----:B------:R-:W-:Y:S01]  /*dcf0*/  FFMA.FTZ R171, R2, R215, R171 ;  /* 0x000000d702ab7223 */ /* 0x000fe200000100ab */
[C---:B------:R-:W-:Y:S01]  /*dd00*/  HMMA.16816.F32 R64, R136.reuse, R110, R64 ;  /* 0x0000006e8840723c */ /* 0x040fe20000001840 */
[----:B------:R-:W4:Y:S07]  /*dd10*/  LDSM.16.MT88.4 R108, [R164+0x4000] ;  /* 0x00400000a46c783b */ /* 0x000f2e0000004200 */
[----:B------:R-:W2:Y:S01]  /*dd20*/  MUFU.EX2 R220, R220 ;  /* 0x000000dc00dc7308 */ /* 0x000ea20000000800 */
[----:B------:R-:W-:Y:S02]  /*dd30*/  IMAD.MOV.U32 R2, RZ, RZ, R3 ;  /* 0x000000ffff027224 */ /* 0x000fe400078e0003 */
[----:B------:R-:W-:Y:S01]  /*dd40*/  FFMA.FTZ R169, R0, R211, R169 ;  /* 0x000000d300a97223 */ /* 0x000fe200000100a9 */
[----:B------:R-:W-:Y:S06]  /*dd50*/  FADD.FTZ R171, R168, R171 ;  /* 0x000000aba8ab7221 */ /* 0x000fec0000010000 */
[----:B------:R-:W-:Y:S01]  /*dd60*/  MUFU.EX2 R221, R221 ;  /* 0x000000dd00dd7308 */ /* 0x000fe20000000800 */
[----:B------:R-:W-:Y:S01]  /*dd70*/  FADD.FTZ R0, R167, R169 ;  /* 0x000000a9a7007221 */ /* 0x000fe20000010000 */
[C---:B-1----:R-:W-:Y:S08]  /*dd80*/  HMMA.16816.F32 R68, R136.reuse, R104, R68 ;  /* 0x000000688844723c */ /* 0x042ff00000001844 */
[----:B------:R-:W1:Y:S01]  /*dd90*/  MUFU.EX2 R222, R222 ;  /* 0x000000de00de7308 */ /* 0x000e620000000800 */
[----:B------:R-:W-:Y:S01]  /*dda0*/  FADD.FTZ R166, R166, R171 ;  /* 0x000000aba6a67221 */ /* 0x000fe20000010000 */
[----:B------:R-:W-:Y:S08]  /*ddb0*/  FADD.FTZ R165, R165, R0 ;  /* 0x00000000a5a57221 */ /* 0x000ff00000010000 */
[----:B------:R-:W-:Y:S01]  /*ddc0*/  MUFU.EX2 R223, R223 ;  /* 0x000000df00df7308 */ /* 0x000fe20000000800 */
[----:B------:R-:W-:Y:S01]  /*ddd0*/  FADD.FTZ R135, R135, R166 ;  /* 0x000000a687877221 */ /* 0x000fe20000010000 */
[C---:B------:R-:W-:Y:S01]  /*dde0*/  HMMA.16816.F32 R72, R136.reuse, R106, R72 ;  /* 0x0000006a8848723c */ /* 0x040fe20000001848 */
[----:B------:R-:W2:Y:S02]  /*ddf0*/  LDSM.16.MT88.4 R104, [R187+0x4000] ;  /* 0x00400000bb68783b */ /* 0x000ea40000004200 */
[----:B------:R-:W-:Y:S05]  /*de00*/  FADD.FTZ R170, R170, R165 ;  /* 0x000000a5aaaa7221 */ /* 0x000fea0000010000 */
[C---:B---3--:R-:W-:Y:S03]  /*de10*/  HMMA.16816.F32 R76, R136.reuse, R100, R76 ;  /* 0x00000064884c723c */ /* 0x048fe6000000184c */
[----:B------:R-:W-:Y:S01]  /*de20*/  F2FP.F16.F32.PACK_AB R100, R173, R172 ;  /* 0x000000acad64723e */ /* 0x000fe200000000ff */
[----:B------:R-:W-:Y:S01]  /*de30*/  FADD.FTZ R172, R172, R135 ;  /* 0x00000087acac7221 */ /* 0x000fe20000010000 */
[----:B------:R-:W-:Y:S01]  /*de40*/  F2FP.F16.F32.PACK_AB R101, R174, R175 ;  /* 0x000000afae65723e */ /* 0x000fe200000000ff */
[----:B------:R-:W-:Y:S02]  /*de50*/  FADD.FTZ R175, R175, R170 ;  /* 0x000000aaafaf7221 */ /* 0x000fe40000010000 */
[C---:B------:R-:W-:Y:S03]  /*de60*/  HMMA.16816.F32 R80, R136.reuse, R102, R80 ;  /* 0x000000668850723c */ /* 0x040fe60000001850 */
[----:B-----5:R-:W-:Y:S01]  /*de70*/  F2FP.F16.F32.PACK_AB R102, R179, R176 ;  /* 0x000000b0b366723e */ /* 0x020fe200000000ff */
[----:B------:R-:W-:Y:S01]  /*de80*/  FADD.FTZ R173, R173, R172 ;  /* 0x000000acadad7221 */ /* 0x000fe20000010000 */
[----:B------:R-:W-:Y:S01]  /*de90*/  F2FP.F16.F32.PACK_AB R103, R178, R177 ;  /* 0x000000b1b267723e */ /* 0x000fe200000000ff */
[----:B------:R-:W-:Y:S02]  /*dea0*/  FADD.FTZ R174, R174, R175 ;  /* 0x000000afaeae7221 */ /* 0x000fe40000010000 */
[C---:B----4-:R-:W-:Y:S03]  /*deb0*/  HMMA.16816.F32 R84, R136.reuse, R108, R84 ;  /* 0x0000006c8854723c */ /* 0x050fe60000001854 */
[----:B------:R-:W-:Y:S01]  /*dec0*/  FADD.FTZ R176, R176, R173 ;  /* 0x000000adb0b07221 */ /* 0x000fe20000010000 */
[----:B------:R-:W-:Y:S03]  /*ded0*/  FADD.FTZ R177, R177, R174 ;  /* 0x000000aeb1b17221 */ /* 0x000fe60000010000 */
[----:B------:R-:W-:Y:S01]  /*dee0*/  FADD.FTZ R179, R179, R176 ;  /* 0x000000b0b3b37221 */ /* 0x000fe20000010000 */
[C---:B------:R-:W-:Y:S01]  /*def0*/  HMMA.16816.F32 R88, R136.reuse, R110, R88 ;  /* 0x0000006e8858723c */ /* 0x040fe20000001858 */
[----:B------:R-:W3:Y:S02]  /*df00*/  LDSM.16.MT88.4 R108, [R180+0xc800] ;  /* 0x00c80000b46c783b */ /* 0x000ee40000004200 */
[----:B------:R-:W-:Y:S05]  /*df10*/  FADD.FTZ R178, R178, R177 ;  /* 0x000000b1b2b27221 */ /* 0x000fea0000010000 */
[C---:B--2---:R-:W-:Y:S08]  /*df20*/  HMMA.16816.F32 R92, R136.reuse, R104, R92 ;  /* 0x00000068885c723c */ /* 0x044ff0000000185c */
[----:B------:R-:W-:Y:S01]  /*df30*/  HMMA.16816.F32 R96, R136, R106, R96 ;  /* 0x0000006a8860723c */ /* 0x000fe20000001860 */
[----:B------:R-:W2:Y:S07]  /*df40*/  LDSM.16.MT88.4 R104, [R185+0xe800] ;  /* 0x00e80000b968783b */ /* 0x000eae0000004200 */
[C---:B------:R-:W-:Y:S01]  /*df50*/  HMMA.16816.F32 R4, R100.reuse, R112, R4 ;  /* 0x000000706404723c */ /* 0x040fe20000001804 */
[----:B------:R-:W4:Y:S07]  /*df60*/  LDSM.16.MT88.4 R136, [R187+0x2800] ;  /* 0x00280000bb88783b */ /* 0x000f2e0000004200 */
[C---:B------:R-:W-:Y:S01]  /*df70*/  HMMA.16816.F32 R8, R100.reuse, R114, R8 ;  /* 0x000000726408723c */ /* 0x040fe20000001808 */
[----:B------:R-:W5:Y:S07]  /*df80*/  LDSM.16.MT88.4 R112, [R180+0x10800] ;  /* 0x01080000b470783b */ /* 0x000f6e0000004200 */
        /* <DEDUP_REMOVED lines=24> */
[C---:B-----5:R-:W-:Y:S08]  /*e110*/  HMMA.16816.F32 R76, R100.reuse, R112, R76 ;  /* 0x00000070644c723c */ /* 0x060ff0000000184c */
[C---:B------:R-:W-:Y:S01]  /*e120*/  HMMA.16816.F32 R80, R100.reuse, R114, R80 ;  /* 0x000000726450723c */ /* 0x040fe20000001850 */
[----:B------:R-:W3:Y:S07]  /*e130*/  LDSM.16.MT88.4 R112, [R180+0xd000] ;  /* 0x00d00000b470783b */ /* 0x000eee0000004200 */
[C---:B------:R-:W-:Y:S08]  /*e140*/  HMMA.16816.F32 R84, R100.reuse, R144, R84 ;  /* 0x000000906454723c */ /* 0x040ff00000001854 */
[C---:B------:R-:W-:Y:S01]  /*e150*/  HMMA.16816.F32 R88, R100.reuse, R146, R88 ;  /* 0x000000926458723c */ /* 0x040fe20000001858 */
[----:B------:R-:W-:Y:S07]  /*e160*/  LDSM.16.MT88.4 R144, [R180+0x11000] ;  /* 0x01100000b490783b */ /* 0x000fee0000004200 */
[C---:B--2---:R-:W-:Y:S08]  /*e170*/  HMMA.16816.F32 R92, R100.reuse, R104, R92 ;  /* 0x00000068645c723c */ /* 0x044ff0000000185c */
[----:B------:R-:W-:Y:S01]  /*e180*/  HMMA.16816.F32 R96, R100, R106, R96 ;  /* 0x0000006a6460723c */ /* 0x000fe20000001860 */
[----:B------:R-:W2:Y:S02]  /*e190*/  LDSM.16.MT88.4 R104, [R187+0x3000] ;  /* 0x00300000bb68783b */ /* 0x000ea40000004200 */
[----:B------:R-:W-:Y:S01]  /*e1a0*/  F2FP.F16.F32.PACK_AB R100, R189, R188 ;  /* 0x000000bcbd64723e */ /* 0x000fe200000000ff */
[----:B------:R-:W-:Y:S01]  /*e1b0*/  FADD.FTZ R188, R188, R179 ;  /* 0x000000b3bcbc7221 */ /* 0x000fe20000010000 */
[----:B------:R-:W-:Y:S01]  /*e1c0*/  F2FP.F16.F32.PACK_AB R101, R192, R191 ;  /* 0x000000bfc065723e */ /* 0x000fe200000000ff */
[----:B------:R-:W-:Y:S01]  /*e1d0*/  FADD.FTZ R191, R191, R178 ;  /* 0x000000b2bfbf7221 */ /* 0x000fe20000010000 */
[----:B------:R-:W-:Y:S01]  /*e1e0*/  F2FP.F16.F32.PACK_AB R102, R193, R190 ;  /* 0x000000bec166723e */ /* 0x000fe200000000ff */
[----:B------:R-:W-:Y:S01]  /*e1f0*/  FADD.FTZ R189, R189, R188 ;  /* 0x000000bcbdbd7221 */ /* 0x000fe20000010000 */
[----:B------:R-:W-:Y:S01]  /*e200*/  F2FP.F16.F32.PACK_AB R103, R218, R203 ;  /* 0x000000cbda67723e */ /* 0x000fe200000000ff */
[----:B------:R-:W-:Y:S02]  /*e210*/  FADD.FTZ R192, R192, R191 ;  /* 0x000000bfc0c07221 */ /* 0x000fe40000010000 */
[----:B------:R-:W-:Y:S02]  /*e220*/  FADD.FTZ R0, R190, R189 ;  /* 0x000000bdbe007221 */ /* 0x000fe40000010000 */
[----:B------:R-:W-:Y:S02]  /*e230*/  FADD.FTZ R203, R203, R192 ;  /* 0x000000c0cbcb7221 */ /* 0x000fe40000010000 */
[C---:B------:R-:W-:Y:S03]  /*e240*/  HMMA.16816.F32 R4, R100.reuse, R108, R4 ;  /* 0x0000006c6404723c */ /* 0x040fe60000001804 */
[----:B------:R-:W-:Y:S01]  /*e250*/  FADD.FTZ R0, R193, R0 ;  /* 0x00000000c1007221 */ /* 0x000fe20000010000 */
[----:B------:R-:W-:Y:S04]  /*e260*/  FADD.FTZ R218, R218, R203 ;  /* 0x000000cbdada7221 */ /* 0x000fe80000010000 */
[C---:B------:R-:W-:Y:S01]  /*e270*/  HMMA.16816.F32 R8, R100.reuse, R110, R8 ;  /* 0x0000006e6408723c */ /* 0x040fe20000001808 */
[----:B------:R-:W4:Y:S07]  /*e280*/  LDSM.16.MT88.4 R108, [R187+0x5000] ;  /* 0x00500000bb6c783b */ /* 0x000f2e0000004200 */
[C---:B---3--:R-:W-:Y:S03]  /*e290*/  HMMA.16816.F32 R12, R100.reuse, R112, R12 ;  /* 0x00000070640c723c */ /* 0x048fe6000000180c */
[--C-:B------:R-:W-:Y:S01]  /*e2a0*/  FFMA.FTZ R112, R134, UR4, -R154.reuse ;  /* 0x0000000486707c23 */ /* 0x100fe2000801089a */
[----:B------:R-:W-:Y:S01]  /*e2b0*/  FFMA.FTZ R154, R133, UR4, -R154 ;  /* 0x00000004859a7c23 */ /* 0x000fe2000801089a */
[----:B------:R-:W3:Y:S03]  /*e2c0*/  MUFU.EX2 R134, R155 ;  /* 0x0000009b00867308 */ /* 0x000ee60000000800 */
[C---:B------:R-:W-:Y:S07]  /*e2d0*/  HMMA.16816.F32 R16, R100.reuse, R114, R16 ;  /* 0x000000726410723c */ /* 0x040fee0000001810 */
[----:B------:R5:W-:Y:S10]  /*e2e0*/  MUFU.EX2 R224, R154 ;  /* 0x0000009a00e07308 */ /* 0x000bf40000000800 */
[----:B------:R-:W2:Y:S01]  /*e2f0*/  MUFU.EX2 R133, R112 ;  /* 0x0000007000857308 */ /* 0x000ea20000000800 */
        /* <DEDUP_REMOVED lines=12> */
[----:B------:R-:W-:Y:S01]  /*e3c0*/  F2FP.F16.F32.PACK_AB R136, R220, R219 ;  /* 0x000000dbdc88723e */ /* 0x000fe200000000ff */
[----:B------:R-:W-:Y:S01]  /*e3d0*/  FADD.FTZ R219, R219, R0 ;  /* 0x00000000dbdb7221 */ /* 0x000fe20000010000 */
[----:B-1----:R-:W-:Y:S01]  /*e3e0*/  F2FP.F16.F32.PACK_AB R137, R222, R221 ;  /* 0x000000ddde89723e */ /* 0x002fe200000000ff */
[----:B------:R-:W-:Y:S01]  /*e3f0*/  FADD.FTZ R221, R221, R218 ;  /* 0x000000dadddd7221 */ /* 0x000fe20000010000 */
[----:B------:R-:W-:Y:S01]  /*e400*/  MOV R0, R132 ;  /* 0x0000008400007202 */ /* 0x000fe20000000f00 */
[C---:B------:R-:W-:Y:S03]  /*e410*/  HMMA.16816.F32 R56, R100.reuse, R138, R56 ;  /* 0x0000008a6438723c */ /* 0x040fe60000001838 */
[----:B---3--:R-:W-:Y:S01]  /*e420*/  F2FP.F16.F32.PACK_AB R138, R134, R223 ;  /* 0x000000df868a723e */ /* 0x008fe200000000ff */
[----:B------:R-:W-:Y:S01]  /*e430*/  FADD.FTZ R220, R220, R219 ;  /* 0x000000dbdcdc7221 */ /* 0x000fe20000010000 */
[----:B--2---:R-:W-:Y:S01]  /*e440*/  F2FP.F16.F32.PACK_AB R139, R224, R133 ;  /* 0x00000085e08b723e */ /* 0x004fe200000000ff */
[----:B------:R-:W-:Y:S02]  /*e450*/  FADD.FTZ R222, R222, R221 ;  /* 0x000000dddede7221 */ /* 0x000fe40000010000 */
[C---:B------:R-:W-:Y:S03]  /*e460*/  HMMA.16816.F32 R60, R100.reuse, R104, R60 ;  /* 0x00000068643c723c */ /* 0x040fe6000000183c */
[----:B------:R-:W-:Y:S01]  /*e470*/  FADD.FTZ R215, R223, R220 ;  /* 0x000000dcdfd77221 */ /* 0x000fe20000010000 */
[----:B------:R-:W-:Y:S03]  /*e480*/  FADD.FTZ R133, R133, R222 ;  /* 0x000000de85857221 */ /* 0x000fe60000010000 */
[----:B------:R-:W-:Y:S01]  /*e490*/  FADD.FTZ R215, R134, R215 ;  /* 0x000000d786d77221 */ /* 0x000fe20000010000 */
[C---:B------:R-:W-:Y:S01]  /*e4a0*/  HMMA.16816.F32 R64, R100.reuse, R106, R64 ;  /* 0x0000006a6440723c */ /* 0x040fe20000001840 */
[----:B------:R-:W1:Y:S02]  /*e4b0*/  LDSM.16.MT88.4 R104, [R164+0x1800] ;  /* 0x00180000a468783b */ /* 0x000e640000004200 */
[----:B------:R-:W-:Y:S05]  /*e4c0*/  FADD.FTZ R211, R224, R133 ;  /* 0x00000085e0d37221 */ /* 0x000fea0000010000 */
[C---:B------:R-:W-:Y:S08]  /*e4d0*/  HMMA.16816.F32 R68, R100.reuse, R140, R68 ;  /* 0x0000008c6444723c */ /* 0x040ff00000001844 */
[C---:B------:R-:W-:Y:S01]  /*e4e0*/  HMMA.16816.F32 R72, R100.reuse, R142, R72 ;  /* 0x0000008e6448723c */ /* 0x040fe20000001848 */
[----:B------:R-:W2:Y:S07]  /*e4f0*/  LDSM.16.MT88.4 R140, [R187+0x1800] ;  /* 0x00180000bb8c783b */ /* 0x000eae0000004200 */
[C---:B------:R-:W-:Y:S08]  /*e500*/  HMMA.16816.F32 R76, R100.reuse, R144, R76 ;  /* 0x00000090644c723c */ /* 0x040ff0000000184c */
[C---:B------:R-:W-:Y:S01]  /*e510*/  HMMA.16816.F32 R80, R100.reuse, R146, R80 ;  /* 0x000000926450723c */ /* 0x040fe20000001850 */
[----:B------:R-:W3:Y:S07]  /*e520*/  LDSM.16.MT88.4 R144, [R185+0xf800] ;  /* 0x00f80000b990783b */ /* 0x000eee0000004200 */
[C---:B------:R-:W-:Y:S08]  /*e530*/  HMMA.16816.F32 R84, R100.reuse, R148, R84 ;  /* 0x000000946454723c */ /* 0x040ff00000001854 */
[C---:B------:R-:W-:Y:S01]  /*e540*/  HMMA.16816.F32 R88, R100.reuse, R150, R88 ;  /* 0x000000966458723c */ /* 0x040fe20000001858 */
[----:B------:R-:W3:Y:S07]  /*e550*/  LDSM.16.MT88.4 R148, [R180+0xf800] ;  /* 0x00f80000b494783b */ /* 0x000eee0000004200 */
[C---:B----4-:R-:W-:Y:S08]  /*e560*/  HMMA.16816.F32 R92, R100.reuse, R108, R92 ;  /* 0x0000006c645c723c */ /* 0x050ff0000000185c */
[----:B------:R-:W-:Y:S08]  /*e570*/  HMMA.16816.F32 R96, R100, R110, R96 ;  /* 0x0000006e6460723c */ /* 0x000ff00000001860 */
[C---:B-----5:R-:W-:Y:S01]  /*e580*/  HMMA.16816.F32 R128, R136.reuse, R124, R4 ;  /* 0x0000007c8880723c */ /* 0x060fe20000001804 */
[----:B------:R-:W4:Y:S07]  /*e590*/  LDSM.16.MT88.4 R4, [R180+0x11800] ;  /* 0x01180000b404783b */ /* 0x000f2e0000004200 */
[C---:B------:R-:W-:Y:S01]  /*e5a0*/  HMMA.16816.F32 R124, R136.reuse, R126, R8 ;  /* 0x0000007e887c723c */ /* 0x040fe20000001808 */
[----:B------:R-:W5:Y:S07]  /*e5b0*/  LDSM.16.MT88.4 R8, [R164+0x5800] ;  /* 0x00580000a408783b */ /* 0x000f6e0000004200 */
[C---:B------:R-:W-:Y:S01]  /*e5c0*/  HMMA.16816.F32 R120, R136.reuse, R116, R12 ;  /* 0x000000748878723c */ /* 0x040fe2000000180c */
[----:B------:R-:W5:Y:S07]  /*e5d0*/  LDSM.16.MT88.4 R12, [R187+0x5800] ;  /* 0x00580000bb0c783b */ /* 0x000f6e0000004200 */
[C---:B------:R-:W-:Y:S08]  /*e5e0*/  HMMA.16816.F32 R116, R136.reuse, R118, R16 ;  /* 0x000000768874723c */ /* 0x040ff00000001810 */
[C---:B-1----:R-:W-:Y:S08]  /*e5f0*/  HMMA.16816.F32 R112, R136.reuse, R104, R20 ;  /* 0x000000688870723c */ /* 0x042ff00000001814 */
[C---:B------:R-:W-:Y:S08]  /*e600*/  HMMA.16816.F32 R108, R136.reuse, R106, R24 ;  /* 0x0000006a886c723c */ /* 0x040ff00000001818 */
[C---:B--2---:R-:W-:Y:S08]  /*e610*/  HMMA.16816.F32 R104, R136.reuse, R140, R28 ;  /* 0x0000008c8868723c */ /* 0x044ff0000000181c */
[C---:B------:R-:W-:Y:S08]  /*e620*/  HMMA.16816.F32 R100, R136.reuse, R142, R32 ;  /* 0x0000008e8864723c */ /* 0x040ff00000001820 */
[C---:B---3--:R-:W-:Y:S08]  /*e630*/  HMMA.16816.F32 R36, R136.reuse, R144, R36 ;  /* 0x000000908824723c */ /* 0x048ff00000001824 */
        /* <DEDUP_REMOVED lines=9> */
[C---:B----4-:R-:W-:Y:S08]  /*e6d0*/  HMMA.16816.F32 R76, R136.reuse, R4, R76 ;  /* 0x00000004884c723c */ /* 0x050ff0000000184c */
[C---:B------:R-:W-:Y:S08]  /*e6e0*/  HMMA.16816.F32 R80, R136.reuse, R6, R80 ;  /* 0x000000068850723c */ /* 0x040ff00000001850 */
[C---:B-----5:R-:W-:Y:S08]  /*e6f0*/  HMMA.16816.F32 R84, R136.reuse, R8, R84 ;  /* 0x000000088854723c */ /* 0x060ff00000001854 */
[C---:B------:R-:W-:Y:S08]  /*e700*/  HMMA.16816.F32 R88, R136.reuse, R10, R88 ;  /* 0x0000000a8858723c */ /* 0x040ff00000001858 */
[C---:B------:R-:W-:Y:S08]  /*e710*/  HMMA.16816.F32 R92, R136.reuse, R12, R92 ;  /* 0x0000000c885c723c */ /* 0x040ff0000000185c */
[----:B------:R-:W-:Y:S01]  /*e720*/  HMMA.16816.F32 R96, R136, R14, R96 ;  /* 0x0000000e8860723c */ /* 0x000fe20000001860 */
[----:B------:R-:W-:Y:S08]  /*e730*/  @!UPT UIADD3 URZ, UPT, UPT, URZ, URZ, URZ ;  /* 0x000000fffffff290 */ /* 0x000ff0000fffe0ff */
[----:B------:R-:W-:Y:S11]  /*e740*/  @P0 BRA `(.L_x_1781) ;  /* 0xffffffbc00e00947 */ /* 0x000ff6000383ffff */
.L_x_1777:
        /* <DEDUP_REMOVED lines=219> */
[C---:B------:R-:W-:Y:S01]  /*f500*/  ISETP.NE.AND P3, PT, R207.reuse, -0x1, PT ;  /* 0xffffffffcf00780c */ /* 0x040fe20003f65270 */
        /* <DEDUP_REMOVED lines=8> */
[----:B------:R-:W-:Y:S04]  /*f590*/  STS [R13+0x4000], R76 ;  /* 0x0040004c0d007388 */ /* 0x000fe80000000800 */
[----:B------:R-:W-:Y:S04]  /*f5a0*/  STS [R13+0x4400], R78 ;  /* 0x0044004e0d007388 */ /* 0x000fe80000000800 */
[----:B------:R-:W-:Y:S04]  /*f5b0*/  STS [R17+0x4000], R80 ;  /* 0x0040005011007388 */ /* 0x000fe80000000800 */
[----:B------:R5:W-:Y:S01]  /*f5c0*/  STS [R17+0x4400], R82 ;  /* 0x0044005211007388 */ /* 0x000be20000000800 */
[----:B--2---:R-:W2:Y:S03]  /*f5d0*/  @P3 LDC.64 R8, c[0x0][0x408] ;  /* 0x00010200ff083b82 */ /* 0x004ea60000000a00 */
[----:B------:R-:W-:Y:S04]  /*f5e0*/  STS [R15+0x4000], R84 ;  /* 0x004000540f007388 */ /* 0x000fe80000000800 */
[----:B------:R-:W-:Y:S01]  /*f5f0*/  STS [R15+0x4400], R86 ;  /* 0x004400560f007388 */ /* 0x000fe20000000800 */
[----:B----4-:R-:W4:Y:S03]  /*f600*/  @!P4 LDC R11, c[0x0][0x3e0] ;  /* 0x0000f800ff0bcb82 */ /* 0x010f260000000800 */
[----:B------:R-:W-:Y:S04]  /*f610*/  STS [R23+0x4000], R88 ;  /* 0x0040005817007388 */ /* 0x000fe80000000800 */
[----:B------:R1:W-:Y:S04]  /*f620*/  STS [R23+0x4400], R90 ;  /* 0x0044005a17007388 */ /* 0x0003e80000000800 */
[----:B------:R-:W-:Y:S04]  /*f630*/  STS [R21+0x4000], R92 ;  /* 0x0040005c15007388 */ /* 0x000fe80000000800 */
[----:B------:R2:W-:Y:S01]  /*f640*/  STS [R21+0x4400], R94 ;  /* 0x0044005e15007388 */ /* 0x0005e20000000800 */
[----:B-----5:R-:W5:Y:S03]  /*f650*/  LDC R17, c[0x0][0x434] ;  /* 0x00010d00ff117b82 */ /* 0x020f660000000800 */
[----:B------:R3:W-:Y:S04]  /*f660*/  STS [R5+0x4000], R7 ;  /* 0x0040000705007388 */ /* 0x0007e80000000800 */
[----:B------:R4:W-:Y:S01]  /*f670*/  STS [R5+0x4400], R98 ;  /* 0x0044006205007388 */ /* 0x0009e20000000800 */
[----:B------:R-:W-:Y:S08]  /*f680*/  BAR.SYNC.DEFER_BLOCKING 0x0 ;  /* 0x0000000000007b1d */ /* 0x000ff00000010000 */
[----:B-1----:R-:W1:Y:S01]  /*f690*/  @P1 LDC R23, c[0x0][0x458] ;  /* 0x00011600ff171b82 */ /* 0x002e620000000800 */
[----:B------:R-:W5:Y:S01]  /*f6a0*/  S2R R6, SR_CTAID.Y ;  /* 0x0000000000067919 */ /* 0x000f620000002600 */
[----:B------:R-:W5:Y:S01]  /*f6b0*/  S2R R0, SR_CTAID.Z ;  /* 0x0000000000007919 */ /* 0x000f620000002700 */
[----:B--2---:R-:W-:Y:S01]  /*f6c0*/  @P3 IMAD.WIDE.U32 R20, R207, R8, RZ ;  /* 0x00000008cf143225 */ /* 0x004fe200078e00ff */
[----:B------:R-:W-:-:S02]  /*f6d0*/  MOV R8, 0x7f800000 ;  /* 0x7f80000000087802 */ /* 0x000fc40000000f00 */
[----:B---3--:R-:W-:Y:S02]  /*f6e0*/  SHF.R.U32.HI R7, RZ, 0x2, R184 ;  /* 0x00000002ff077819 */ /* 0x008fe400000116b8 */
[----:B----4-:R-:W2:Y:S02]  /*f6f0*/  LDC.64 R4, c[0x0][0x408] ;  /* 0x00010200ff047b82 */ /* 0x010ea40000000a00 */
[----:B------:R-:W-:Y:S01]  /*f700*/  LOP3.LUT R7, R186, 0x7, R7, 0xf8, !PT ;  /* 0x00000007ba077812 */ /* 0x000fe200078ef807 */
[----:B------:R3:W4:Y:S01]  /*f710*/  LDS.128 R12, [R217+0x1800] ;  /* 0x00180000d90c7984 */ /* 0x0007220000000c00 */
[----:B-----5:R-:W-:-:S04]  /*f720*/  @!P3 IMAD.WIDE.U32 R24, R6, R18, RZ ;  /* 0x000000120618b225 */ /* 0x020fc800078e00ff */
[----:B------:R-:W5:Y:S01]  /*f730*/  @P4 LDC R18, c[0x0][0x454] ;  /* 0x00011500ff124b82 */ /* 0x000f620000000800 */
[C---:B------:R-:W-:Y:S02]  /*f740*/  @!P3 IMAD R19, R6.reuse, R19, R25 ;  /* 0x000000130613b224 */ /* 0x040fe400078e0219 */
[----:B------:R-:W-:Y:S01]  /*f750*/  @P3 IMAD R19, R207, R9, R21 ;  /* 0x00000009cf133224 */ /* 0x000fe200078e0215 */
[----:B------:R-:W-:Y:S01]  /*f760*/  MOV R9, 0x7f800000 ;  /* 0x7f80000000097802 */ /* 0x000fe20000000f00 */
[----:B------:R-:W-:Y:S02]  /*f770*/  @!P4 IMAD R22, R6, R11, R0 ;  /* 0x0000000b0616c224 */ /* 0x000fe400078e0200 */
[----:B------:R-:W-:Y:S01]  /*f780*/  @P1 FMUL.FTZ R11, R10, 0.69314718246459960938 ;  /* 0x3f3172180a0b1820 */ /* 0x000fe20000410000 */
[-C--:B------:R-:W-:Y:S02]  /*f790*/  @!P2 IMAD R207, R6, R17.reuse, RZ ;  /* 0x0000001106cfa224 */ /* 0x080fe400078e02ff */
[----:B------:R-:W-:Y:S01]  /*f7a0*/  @P0 FFMA.FTZ R9, R3, R16, R2 ;  /* 0x0000001003090223 */ /* 0x000fe20000010002 */
[----:B------:R-:W-:-:S02]  /*f7b0*/  @!P4 IMAD R22, R22, R17, RZ ;  /* 0x000000111616c224 */ /* 0x000fc400078e02ff */
[----:B-1----:R-:W-:Y:S01]  /*f7c0*/  @P1 FFMA.FTZ R8, R132, R23, R11 ;  /* 0x0000001784081223 */ /* 0x002fe2000001000b */
[----:B-----5:R-:W-:Y:S01]  /*f7d0*/  @P4 IMAD R22, R0, R18, R207 ;  /* 0x0000001200164224 */ /* 0x020fe200078e02cf */
[----:B--234-:R-:W-:Y:S06]  /*f7e0*/  @P5 BRA `(.L_x_1783) ;  /* 0x00000000002c5947 */ /* 0x01cfec0003800000 */
        /* <DEDUP_REMOVED lines=11> */
.L_x_1783:
[----:B------:R-:W-:Y:S05]  /*f8a0*/  BSYNC.RECONVERGENT B0 ;  /* 0x0000000000007941 */ /* 0x000fea0003800200 */
.L_x_1782:
[----:B------:R-:W-:Y:S01]  /*f8b0*/  IMAD.MOV.U32 R183, RZ, RZ, RZ ;  /* 0x000000ffffb77224 */ /* 0x000fe200078e00ff */
[----:B------:R-:W-:Y:S01]  /*f8c0*/  SHF.R.U32.HI R3, RZ, 0x3, R184 ;  /* 0x00000003ff037819 */ /* 0x000fe200000116b8 */
[----:B------:R-:W-:Y:S01]  /*f8d0*/  @P3 IMAD.MOV.U32 R24, RZ, RZ, R20 ;  /* 0x000000ffff183224 */ /* 0x000fe200078e0014 */
[----:B------:R-:W2:Y:S01]  /*f8e0*/  LDCU.64 UR4, c[0x0][0x410] ;  /* 0x00008200ff0477ac */ /* 0x000ea20008000a00 */
[----:B-1----:R-:W-:Y:S01]  /*f8f0*/  IMAD.WIDE.U32 R6, R4, UR6, R182 ;  /* 0x0000000604067c25 */ /* 0x002fe2000f8e00b6 */
[C---:B------:R-:W-:Y:S01]  /*f900*/  IADD3 R9, PT, PT, R3.reuse, 0x10, RZ ;  /* 0x0000001003097810 */ /* 0x040fe20007ffe0ff */
[----:B------:R1:W3:Y:S01]  /*f910*/  LDS.128 R20, [R217] ;  /* 0x00000000d9147984 */ /* 0x0002e20000000c00 */
        /* <DEDUP_REMOVED lines=12> */
[----:B--2---:R-:W-:-:S04]  /*f9e0*/  IMAD.WIDE.U32 R6, R0, UR4, R24 ;  /* 0x0000000400067c25 */ /* 0x004fc8000f8e0018 */
[----:B------:R-:W-:Y:S01]  /*f9f0*/  IMAD R25, R0, UR5, R7 ;  /* 0x0000000500197c24 */ /* 0x000fe2000f8e0207 */
[----:B------:R-:W-:Y:S06]  /*fa00*/  @P3 BRA `(.L_x_1785) ;  /* 0x0000000000343947 */ /* 0x000fec0003800000 */
[----:B------:R-:W2:Y:S01]  /*fa10*/  LDCU UR6, c[0x0][0x440] ;  /* 0x00008800ff0677ac */ /* 0x000ea20008000800 */
[----:B------:R-:W-:Y:S01]  /*fa20*/  IMAD.MOV.U32 R24, RZ, RZ, R6 ;  /* 0x000000ffff187224 */ /* 0x000fe200078e0006 */
[----:B------:R-:W5:Y:S03]  /*fa30*/  LDCU.64 UR4, c[0x0][0x3f0] ;  /* 0x00007e00ff0477ac */ /* 0x000f660008000a00 */
[----:B------:R-:W-:-:S04]  /*fa40*/  IMAD.WIDE.U32 R28, R3, R4, R24 ;  /* 0x00000004031c7225 */ /* 0x000fc800078e0018 */
[----:B------:R-:W-:Y:S01]  /*fa50*/  IMAD R0, R3, R5, R29 ;  /* 0x0000000503007224 */ /* 0x000fe200078e021d */
[----:B--2---:R-:W-:Y:S02]  /*fa60*/  ISETP.GE.AND P5, PT, R182, UR6, PT ;  /* 0x00000006b6007c0c */ /* 0x004fe4000bfa6270 */
[----:B------:R-:W-:Y:S02]  /*fa70*/  ISETP.GE.AND P4, PT, R216, UR6, PT ;  /* 0x00000006d8007c0c */ /* 0x000fe4000bf86270 */
[----:B------:R-:W-:Y:S02]  /*fa80*/  ISETP.GE.AND P3, PT, R214, UR6, PT ;  /* 0x00000006d6007c0c */ /* 0x000fe4000bf66270 */
[----:B-----5:R-:W-:-:S04]  /*fa90*/  LEA R26, P6, R28, UR4, 0x1 ;  /* 0x000000041c1a7c11 */ /* 0x020fc8000f8c08ff */
[----:B------:R-:W-:-:S05]  /*faa0*/  LEA.HI.X R27, R28, UR5, R0, 0x1, P6 ;  /* 0x000000051c1b7c11 */ /* 0x000fca000b0f0c00 */
[----:B---3--:R2:W-:Y:S04]  /*fab0*/  @!P5 STG.E.128 desc[UR14][R26.64], R20 ;  /* 0x000000141a00d986 */ /* 0x0085e8000c101d0e */
[----:B----4-:R2:W-:Y:S04]  /*fac0*/  @!P4 STG.E.128 desc[UR14][R26.64+0x80], R16 ;  /* 0x000080101a00c986 */ /* 0x0105e8000c101d0e */
[----:B-1----:R2:W-:Y:S02]  /*fad0*/  @!P3 STG.E.128 desc[UR14][R26.64+0x100], R8 ;  /* 0x000100081a00b986 */ /* 0x0025e4000c101d0e */
.L_x_1785:
[----:B------:R-:W-:Y:S05]  /*fae0*/  BSYNC.RECONVERGENT B0 ;  /* 0x0000000000007941 */ /* 0x000fea0003800200 */
.L_x_1784:
        /* <DEDUP_REMOVED lines=23> */
.L_x_1787:
[----:B------:R-:W-:Y:S05]  /*fc60*/  BSYNC.RECONVERGENT B0 ;  /* 0x0000000000007941 */ /* 0x000fea0003800200 */
.L_x_1786:
        /* <DEDUP_REMOVED lines=23> */
.L_x_1789:
[----:B------:R-:W-:Y:S05]  /*fde0*/  BSYNC.RECONVERGENT B0 ;  /* 0x0000000000007941 */ /* 0x000fea0003800200 */
.L_x_1788:
        /* <DEDUP_REMOVED lines=22> */
.L_x_1790:
        /* <DEDUP_REMOVED lines=11> */
.L_x_6897:


//--------------------- .text._ZN5flash24flash_fwd_splitkv_kernelI23Flash_fwd_kernel_traitsILi192ELi64ELi64ELi4ELb0ELb0EN7cutlass6half_tE19Flash_kernel_traitsILi192ELi64ELi64ELi4ES3_EELb0ELb1ELb0ELb0ELb0ELb1ELb0ELb0EEEvNS_16Flash_fwd_paramsE --------------------------
	.section	.text._ZN5flash24flash_fwd_splitkv_kernelI23Flash_fwd_kernel_traitsILi192ELi64ELi64ELi4ELb0ELb0EN7cutlass6half_tE19Flash_kernel_traitsILi192ELi64ELi64ELi4ES3_EELb0ELb1ELb0ELb0ELb0ELb1ELb0ELb0EEEvNS_16Flash_fwd_paramsE,"ax",@progbits
	.align	128
        .global         _ZN5flash24flash_fwd_splitkv_kernelI23Flash_fwd_kernel_traitsILi192ELi64ELi64ELi4ELb0ELb0EN7cutlass6half_tE19Flash_kernel_traitsILi192ELi64ELi64ELi4ES3_EELb0ELb1ELb0ELb0ELb0ELb1ELb0ELb0EEEvNS_16Flash_fwd_paramsE
        .type           _ZN5flash24flash_fwd_splitkv_kernelI23Flash_fwd_kernel_traitsILi192ELi64ELi64ELi4ELb0ELb0EN7cutlass6half_tE19Flash_kernel_traitsILi192ELi64ELi64ELi4ES3_EELb0ELb1ELb0ELb0ELb0ELb1ELb0ELb0EEEvNS_16Flash_fwd_paramsE,@function
        .size           _ZN5flash24flash_fwd_splitkv_kernelI23Flash_fwd_kernel_traitsILi192ELi64ELi64ELi4ELb0ELb0EN7cutlass6half_tE19Flash_kernel_traitsILi192ELi64ELi64ELi4ES3_EELb0ELb1ELb0ELb0ELb0ELb1ELb0ELb0EEEvNS_16Flash_fwd_paramsE,(.L_x_6898 - _ZN5flash24flash_fwd_splitkv_kernelI23Flash_fwd_kernel_traitsILi192ELi64ELi64ELi4ELb0ELb0EN7cutlass6half_tE19Flash_kernel_traitsILi192ELi64ELi64ELi4ES3_EELb0ELb1ELb0ELb0ELb0ELb1ELb0ELb0EEEvNS_16Flash_fwd_paramsE)
        .other          _ZN5flash24flash_fwd_splitkv_kernelI23Flash_fwd_kernel_traitsILi192ELi64ELi64ELi4ELb0ELb0EN7cutlass6half_tE19Flash_kernel_traitsILi192ELi64ELi64ELi4ES3_EELb0ELb1ELb0ELb0ELb0ELb1ELb0ELb0EEEvNS_16Flash_fwd_paramsE,@"STO_CUDA_ENTRY STV_DEFAULT"
_ZN5flash24flash_fwd_splitkv_kernelI23Flash_fwd_kernel_traitsILi192ELi64ELi64ELi4ELb0ELb0EN7cutlass6half_tE19Flash_kernel_traitsILi192ELi64ELi64ELi4ES3_EELb0ELb1ELb0ELb0ELb0ELb1ELb0ELb0EEEvNS_16Flash_fwd_paramsE:
.text._ZN5flash24flash_fwd_splitkv_kernelI23Flash_fwd_kernel_traitsILi192ELi64ELi64ELi4ELb0ELb0EN7cutlass6half_tE19Flash_kernel_traitsILi192ELi64ELi64ELi4ES3_EELb0ELb1ELb0ELb0ELb0ELb1ELb0ELb0EEEvNS_16Flash_fwd_paramsE:
        /* <DEDUP_REMOVED lines=51> */
.L_x_1791:
[----:B------:R-:W-:Y:S01]  /*0330*/  @!P2 ISETP.NE.U32.AND P0, PT, R4, RZ, PT ;  /* 0x000000ff0400a20c */ /* 0x000fe20003f05070 */
[----:B------:R-:W-:-:S12]  /*0340*/  @!P3 EXIT ;  /* 0x000000000000b94d */ /* 0x000fd80003800000 */
[----:B------:R-:W2:Y:S01]  /*0350*/  LDC R7, c[0x0][0x508] ;  /* 0x00014200ff077b82 */ /* 0x000ea20000000800 */
[----:B------:R-:W3:Y:S01]  /*0360*/  LDCU UR4, c[0x0][0x504] ;  /* 0x0000a080ff0477ac */ /* 0x000ee20008000800 */
[----:B------:R-:W-:Y:S01]  /*0370*/  @!P2 ISETP.NE.AND.EX P0, PT, R5, RZ, PT, P0 ;  /* 0x000000ff0500a20c */ /* 0x000fe20003f05300 */
[--C-:B-----5:R-:W-:Y:S01]  /*0380*/  @P2 IMAD.IADD R78, R15, 0x1, -R8.reuse ;  /* 0x000000010f4e2824 */ /* 0x120fe200078e0a08 */
[----:B-1----:R-:W1:Y:S01]  /*0390*/  S2R R17, SR_CTAID.Z ;  /* 0x0000000000117919 */ /* 0x002e620000002700 */
[----:B------:R-:W4:Y:S01]  /*03a0*/  LDCU UR5, c[0x0][0x438] ;  /* 0x00008700ff0577ac */ /* 0x000f220008000800 */
[----:B------:R-:W-:Y:S01]  /*03b0*/  @!P2 SEL R0, R0, RZ, P0 ;  /* 0x000000ff0000a207 */ /* 0x000fe20000000000 */
[----:B------:R-:W1:Y:S03]  /*03c0*/  S2R R184, SR_TID.X ;  /* 0x0000000000b87919 */ /* 0x000e660000002100 */
[----:B------:R-:W-:-:S05]  /*03d0*/  @!P2 IADD3 R78, PT, PT, R0, R11, -R8 ;  /* 0x0000000b004ea210 */ /* 0x000fca0007ffe808 */
[----:B------:R-:W-:Y:S02]  /*03e0*/  VIADD R11, R78, 0x3f ;  /* 0x0000003f4e0b7836 */ /* 0x000fe40000000000 */
[----:B---3--:R-:W-:-:S03]  /*03f0*/  VIADD R81, R80, UR4 ;  /* 0x0000000450517c36 */ /* 0x008fc60008000000 */
[-C--:B------:R-:W-:Y:S02]  /*0400*/  IADD3 R0, PT, PT, R11, R87.reuse, -R80 ;  /* 0x000000570b007210 */ /* 0x080fe40007ffe850 */
[----:B------:R-:W-:Y:S01]  /*0410*/  SHF.R.S32.HI R4, RZ, 0x1f, R11 ;  /* 0x0000001fff047819 */ /* 0x000fe2000001140b */
[----:B----4-:R-:W-:Y:S01]  /*0420*/  UIADD3 UR5, UPT, UPT, UR5, 0x3f, URZ ;  /* 0x0000003f05057890 */ /* 0x010fe2000fffe0ff */
        /* <DEDUP_REMOVED lines=17> */
[----:B-1----:R-:W-:Y:S05]  /*0540*/  @!P0 BRA `(.L_x_1792) ;  /* 0x00000008000c8947 */ /* 0x002fea0003800000 */
        /* <DEDUP_REMOVED lines=10> */
[----:B-----5:R-:W-:Y:S01]  /*05f0*/  @!P0 IMAD.WIDE.U32 R10, R6, R8, RZ ;  /* 0x00000008060a8225 */ /* 0x020fe200078e00ff */
[----:B------:R-:W-:Y:S02]  /*0600*/  LOP3.LUT R8, R0, 0x38, RZ, 0xc0, !PT ;  /* 0x0000003800087812 */ /* 0x000fe400078ec0ff */
[----:B------:R-:W-:Y:S01]  /*0610*/  @P0 MOV R10, R12 ;  /* 0x0000000c000a0202 */ /* 0x000fe20000000f00 */
[----:B------:R-:W-:Y:S01]  /*0620*/  @!P0 IMAD R0, R6, R9, R11 ;  /* 0x0000000906008224 */ /* 0x000fe200078e020b */
[C---:B------:R-:W-:Y:S01]  /*0630*/  LOP3.LUT R14, R8.reuse, 0x40, RZ, 0xfc, !PT ;  /* 0x00000040080e7812 */ /* 0x040fe200078efcff */
[----:B------:R-:W-:Y:S02]  /*0640*/  IMAD.MOV.U32 R9, RZ, RZ, RZ ;  /* 0x000000ffff097224 */ /* 0x000fe400078e00ff */
[----:B------:R-:W-:Y:S01]  /*0650*/  @P0 IMAD R0, R207, R3, R13 ;  /* 0x00000003cf000224 */ /* 0x000fe200078e020d */
[----:B------:R-:W-:Y:S01]  /*0660*/  LOP3.LUT R13, R8, 0x80, RZ, 0xfc, !PT ;  /* 0x00000080080d7812 */ /* 0x000fe200078efcff */
[----:B------:R-:W-:-:S04]  /*0670*/  IMAD.WIDE.U32 R6, R87, R2, R8 ;  /* 0x0000000257067225 */ /* 0x000fc800078e0008 */
[C---:B------:R-:W-:Y:S01]  /*0680*/  IMAD R5, R87.reuse, R3, R7 ;  /* 0x0000000357057224 */ /* 0x040fe200078e0207 */
[----:B------:R-:W-:Y:S01]  /*0690*/  IADD3 R10, P0, PT, R10, R6, RZ ;  /* 0x000000060a0a7210 */ /* 0x000fe20007f1e0ff */
[----:B--2---:R-:W-:Y:S01]  /*06a0*/  IMAD R12, R4, UR7, R17 ;  /* 0x00000007040c7c24 */ /* 0x004fe2000f8e0211 */
[C---:B------:R-:W-:Y:S01]  /*06b0*/  IADD3 R4, PT, PT, R184.reuse, 0x20, RZ ;  /* 0x00000020b8047810 */ /* 0x040fe20007ffe0ff */
[----:B------:R-:W-:Y:S02]  /*06c0*/  VIADD R6, R184, 0x10 ;  /* 0x00000010b8067836 */ /* 0x000fe40000000000 */
[----:B------:R-:W-:Y:S01]  /*06d0*/  IMAD.X R11, R0, 0x1, R5, P0 ;  /* 0x00000001000b7824 */ /* 0x000fe200000e0605 */
[----:B------:R-:W-:Y:S01]  /*06e0*/  IADD3 R5, PT, PT, -R87, R80, RZ ;  /* 0x0000005057057210 */ /* 0x000fe20007ffe1ff */
[----:B----4-:R-:W-:Y:S01]  /*06f0*/  IMAD R87, R12, UR6, R87 ;  /* 0x000000060c577c24 */ /* 0x010fe2000f8e0257 */
[C---:B------:R-:W-:Y:S01]  /*0700*/  IADD3 R0, PT, PT, R184.reuse, 0x30, RZ ;  /* 0x00000030b8007810 */ /* 0x040fe20007ffe0ff */
[----:B---3--:R-:W-:Y:S01]  /*0710*/  IMAD.WIDE.U32 R10, R17, UR4, R10 ;  /* 0x00000004110a7c25 */ /* 0x008fe2000f8e000a */
        /* <DEDUP_REMOVED lines=19> */
.L_x_1794:
[----:B------:R-:W-:Y:S05]  /*0850*/  BSYNC.RECONVERGENT B0 ;  /* 0x0000000000007941 */ /* 0x000fea0003800200 */
.L_x_1793:
        /* <DEDUP_REMOVED lines=20> */
.L_x_1796:
[----:B------:R-:W-:Y:S05]  /*09a0*/  BSYNC.RECONVERGENT B0 ;  /* 0x0000000000007941 */ /* 0x000fea0003800200 */
.L_x_1795:
        /* <DEDUP_REMOVED lines=20> */
.L_x_1798:
[----:B------:R-:W-:Y:S05]  /*0af0*/  BSYNC.RECONVERGENT B0 ;  /* 0x0000000000007941 */ /* 0x000fea0003800200 */
.L_x_1797:
        /* <DEDUP_REMOVED lines=19> */
.L_x_1800:
[----:B------:R-:W-:Y:S05]  /*0c30*/  BSYNC.RECONVERGENT B0 ;  /* 0x0000000000007941 */ /* 0x000fea0003800200 */
.L_x_1799:
        /* <DEDUP_REMOVED lines=20> */
.L_x_1792:
        /* <DEDUP_REMOVED lines=10> */
.L_x_1801:
        /* <DEDUP_REMOVED lines=99> */
.L_x_1802:
        /* <DEDUP_REMOVED lines=15> */
.L_x_1804:
[----:B------:R-:W2:Y:S01]  /*1540*/  LDC.64 R134, c[0x0][0x3b8] ;  /* 0x0000ee00ff867b82 */ /* 0x000ea20000000a00 */
[----:B------:R-:W-:-:S05]  /*1550*/  IADD3 R14, PT, PT, R8, R3, RZ ;  /* 0x00000003080e7210 */ /* 0x000fca0007ffe0ff */
[C---:B--2---:R-:W-:Y:S02]  /*1560*/  IMAD R11, R14.reuse, R135, RZ ;  /* 0x000000870e0b7224 */ /* 0x044fe400078e02ff */
[----:B------:R-:W-:-:S05]  /*1570*/  IMAD.WIDE.U32 R14, R14, R134, RZ ;  /* 0x000000860e0e7225 */ /* 0x000fca00078e00ff */
[----:B------:R-:W-:Y:S02]  /*1580*/  IADD3 R11, PT, PT, R15, R11, RZ ;  /* 0x0000000b0f0b7210 */ /* 0x000fe40007ffe0ff */
[----:B------:R-:W-:Y:S02]  /*1590*/  MOV R10, R14 ;  /* 0x0000000e000a7202 */ /* 0x000fe40000000f00 */
.L_x_1805:
        /* <DEDUP_REMOVED lines=14> */
.L_x_1806:
[----:B------:R-:W2:Y:S01]  /*1680*/  LDC.64 R144, c[0x0][0x3c0] ;  /* 0x0000f000ff907b82 */ /* 0x000ea20000000a00 */
[----:B------:R-:W-:-:S05]  /*1690*/  IADD3 R3, PT, PT, R8, R3, RZ ;  /* 0x0000000308037210 */ /* 0x000fca0007ffe0ff */
[C---:B--2---:R-:W-:Y:S02]  /*16a0*/  IMAD R15, R3.reuse, R145, RZ ;  /* 0x00000091030f7224 */ /* 0x044fe400078e02ff */
[----:B------:R-:W-:-:S05]  /*16b0*/  IMAD.WIDE.U32 R2, R3, R144, RZ ;  /* 0x0000009003027225 */ /* 0x000fca00078e00ff */
[----:B------:R-:W-:Y:S02]  /*16c0*/  IADD3 R15, PT, PT, R3, R15, RZ ;  /* 0x0000000f030f7210 */ /* 0x000fe40007ffe0ff */
[----:B------:R-:W-:-:S07]  /*16d0*/  MOV R14, R2 ;  /* 0x00000002000e7202 */ /* 0x000fce0000000f00 */
.L_x_1807:
        /* <DEDUP_REMOVED lines=44> */
.L_x_1803:
        /* <DEDUP_REMOVED lines=36> */
[----:B--2---:R-:W-:Y:S01]  /*1be0*/  ULEA UR5, UR12, UR5, 0x18 ;  /* 0x000000050c057291 */ /* 0x004fe2000f8ec0ff */
[----:B------:R-:W-:-:S02]  /*1bf0*/  LOP3.LUT R2, R186, 0x8, RZ, 0xc0, !PT ;  /* 0x00000008ba027812 */ /* 0x000fc400078ec0ff */
[----:B----4-:R-:W-:-:S03]  /*1c00*/  @!P0 IMAD.WIDE.U32 R20, R6, R4, RZ ;  /* 0x0000000406148225 */ /* 0x010fc600078e00ff */
[----:B------:R-:W-:Y:S01]  /*1c10*/  LEA R217, R217, UR5, 0x1 ;  /* 0x00000005d9d97c11 */ /* 0x000fe2000f8e08ff */
[----:B------:R-:W-:Y:S02]  /*1c20*/  @P0 IMAD.MOV.U32 R20, RZ, RZ, R22 ;  /* 0x000000ffff140224 */ /* 0x000fe400078e0016 */
[----:B------:R-:W-:Y:S02]  /*1c30*/  @!P0 IMAD R5, R6, R5, R21 ;  /* 0x0000000506058224 */ /* 0x000fe400078e0215 */
[----:B------:R-:W-:Y:S01]  /*1c40*/  @P0 IMAD R5, R207, R3, R23 ;  /* 0x00000003cf050224 */ /* 0x000fe200078e0217 */
[----:B------:R-:W-:Y:S02]  /*1c50*/  IADD3 R14, P0, PT, R182, R20, RZ ;  /* 0x00000014b60e7210 */ /* 0x000fe40007f1e0ff */
[----:B------:R-:W-:-:S03]  /*1c60*/  LOP3.LUT R3, R147, R2, RZ, 0x3c, !PT ;  /* 0x0000000293037212 */ /* 0x000fc600078e3cff */
[----:B------:R-:W-:Y:S01]  /*1c70*/  IMAD.X R15, RZ, RZ, R5, P0 ;  /* 0x000000ffff0f7224 */ /* 0x000fe200000e0605 */
[----:B------:R-:W-:Y:S01]  /*1c80*/  ISETP.GE.AND P0, PT, R10, R197, PT ;  /* 0x000000c50a00720c */ /* 0x000fe20003f06270 */
[----:B------:R-:W-:-:S04]  /*1c90*/  IMAD.WIDE.U32 R14, R17, UR6, R14 ;  /* 0x00000006110e7c25 */ /* 0x000fc8000f8e000e */
[----:B------:R-:W-:-:S08]  /*1ca0*/  IMAD R17, R17, UR7, R15 ;  /* 0x0000000711117c24 */ /* 0x000fd0000f8e020f */
        /* <DEDUP_REMOVED lines=30> */
.L_x_1810:
[----:B------:R2:W-:Y:S02]  /*1e90*/  STS.128 [R217+0x4000], RZ ;  /* 0x004000ffd9007388 */ /* 0x0005e40000000c00 */
.L_x_1809:
[----:B------:R-:W-:Y:S05]  /*1ea0*/  BSYNC.RECONVERGENT B0 ;  /* 0x0000000000007941 */ /* 0x000fea0003800200 */
.L_x_1808:
        /* <DEDUP_REMOVED lines=36> */
.L_x_1813:
[----:B------:R3:W-:Y:S02]  /*20f0*/  STS.128 [R217+0x4800], RZ ;  /* 0x004800ffd9007388 */ /* 0x0007e40000000c00 */
.L_x_1812:
[----:B------:R-:W-:Y:S05]  /*2100*/  BSYNC.RECONVERGENT B0 ;  /* 0x0000000000007941 */ /* 0x000fea0003800200 */
.L_x_1811:
        /* <DEDUP_REMOVED lines=36> */
.L_x_1816:
[----:B------:R3:W-:Y:S02]  /*2350*/  STS.128 [R217+0x5000], RZ ;  /* 0x005000ffd9007388 */ /* 0x0007e40000000c00 */
.L_x_1815:
[----:B------:R-:W-:Y:S05]  /*2360*/  BSYNC.RECONVERGENT B0 ;  /* 0x0000000000007941 */ /* 0x000fea0003800200 */
.L_x_1814:
        /* <DEDUP_REMOVED lines=9> */
[----:B------:R-:W-:Y:S01]  /*2400*/  MOV R13, R17 ;  /* 0x00000011000d7202 */ /* 0x000fe20000000f00 */
[----:B------:R-:W4:Y:S02]  /*2410*/  LDCU.64 UR6, c[0x0][0x380] ;  /* 0x00007000ff0677ac */ /* 0x000f240008000a00 */
        /* <DEDUP_REMOVED lines=25> */
.L_x_1819:
[----:B------:R4:W-:Y:S02]  /*25b0*/  STS.128 [R217+0x5800], RZ ;  /* 0x005800ffd9007388 */ /* 0x0009e40000000c00 */
.L_x_1818:
[----:B------:R-:W-:Y:S05]  /*25c0*/  BSYNC.RECONVERGENT B0 ;  /* 0x0000000000007941 */ /* 0x000fea0003800200 */
.L_x_1817:
        /* <DEDUP_REMOVED lines=28> */
.L_x_1822:
[----:B------:R1:W-:Y:S02]  /*2790*/  STS.128 [R217+0xa000], RZ ;  /* 0x00a000ffd9007388 */ /* 0x0003e40000000c00 */
.L_x_1821:
[----:B------:R-:W-:Y:S05]  /*27a0*/  BSYNC.RECONVERGENT B0 ;  /* 0x0000000000007941 */ /* 0x000fea0003800200 */
.L_x_1820:
        /* <DEDUP_REMOVED lines=27> */
.L_x_1825:
[----:B------:R1:W-:Y:S02]  /*2960*/  STS.128 [R217+0xa800], RZ ;  /* 0x00a800ffd9007388 */ /* 0x0003e40000000c00 */
.L_x_1824:
[----:B------:R-:W-:Y:S05]  /*2970*/  BSYNC.RECONVERGENT B0 ;  /* 0x0000000000007941 */ /* 0x000fea0003800200 */
.L_x_1823:
        /* <DEDUP_REMOVED lines=25> */
.L_x_1828:
[----:B------:R1:W-:Y:S02]  /*2b10*/  STS.128 [R217+0xb000], RZ ;  /* 0x00b000ffd9007388 */ /* 0x0003e40000000c00 */
.L_x_1827:
[----:B------:R-:W-:Y:S05]  /*2b20*/  BSYNC.RECONVERGENT B0 ;  /* 0x0000000000007941 */ /* 0x000fea0003800200 */
.L_x_1826:
[----:B------:R-:W-:Y:S01]  /*2b30*/  ISETP.GE.AND P0, PT, R4, R5, PT ;  /* 0x000000050400720c */ /* 0x000fe20003f06270 */
[----:B------:R-:W-:Y:S01]  /*2b40*/  IMAD.SHL.U32 R183, R184, 0x20, RZ ;  /* 0x00000020b8b77824 */ /* 0x000fe200078e00ff */
[----:B------:R-:W-:Y:S04]  /*2b50*/  BSSY.RECONVERGENT B0, `(.L_x_1829) ;  /* 0x000001c000007945 */ /* 0x000fe80003800200 */
[----:B------:R-:W-:-:S04]  /*2b60*/  LOP3.LUT R183, R183, 0x7c00, RZ, 0xc0, !PT ;  /* 0x00007c00b7b77812 */ /* 0x000fc800078ec0ff */
[----:B-1----:R-:W-:-:S03]  /*2b70*/  LOP3.LUT R10, R183, 0x200, R152, 0xf8, !PT ;  /* 0x00000200b70a7812 */ /* 0x002fc600078ef898 */
[----:B------:R-:W-:Y:S05]  /*2b80*/  @P0 BRA `(.L_x_1830) ;  /* 0x0000000000600947 */ /* 0x000fea0003800000 */
[----:B------:R-:W1:Y:S01]  /*2b90*/  LDCU UR4, c[0x0][0x440] ;  /* 0x00008800ff0477ac */ /* 0x000e620008000800 */
[----:B------:R-:W-:Y:S02]  /*2ba0*/  IMAD R9, R135, 0x60, RZ ;  /* 0x0000006087097824 */ /* 0x000fe400078e02ff */
[----:B------:R-:W-:-:S05]  /*2bb0*/  IMAD.WIDE.U32 R12, R134, 0x60, R202 ;  /* 0x00000060860c7825 */ /* 0x000fca00078e00ca */
[----:B------:R-:W-:Y:S02]  /*2bc0*/  IADD3 R13, PT, PT, R13, R9, RZ ;  /* 0x000000090d0d7210 */ /* 0x000fe40007ffe0ff */
[----:B-1----:R-:W-:Y:S02]  /*2bd0*/  ISETP.GE.AND P1, PT, R182, UR4, PT ;  /* 0x00000004b6007c0c */ /* 0x002fe4000bf26270 */
        /* <DEDUP_REMOVED lines=18> */
.L_x_1831:
[----:B------:R1:W-:Y:S02]  /*2d00*/  STS.128 [R217+0xb800], RZ ;  /* 0x00b800ffd9007388 */ /* 0x0003e40000000c00 */
.L_x_1830:
[----:B------:R-:W-:Y:S05]  /*2d10*/  BSYNC.RECONVERGENT B0 ;  /* 0x0000000000007941 */ /* 0x000fea0003800200 */
.L_x_1829:
        /* <DEDUP_REMOVED lines=29> */
.L_x_1834:
[----:B------:R1:W-:Y:S01]  /*2ef0*/  STS.128 [R217+0x10000], RZ ;  /* 0x010000ffd9007388 */ /* 0x0003e20000000c00 */
[----:B------:R-:W-:Y:S05]  /*2f00*/  BRA `(.L_x_1835) ;  /* 0x00000000000c7947 */ /* 0x000fea0003800000 */
.L_x_1833:
[----:B------:R1:W-:Y:S04]  /*2f10*/  STS.128 [R217+0xc000], RZ ;  /* 0x00c000ffd9007388 */ /* 0x0003e80000000c00 */
[----:B------:R1:W-:Y:S04]  /*2f20*/  STS.128 [R217+0xe000], RZ ;  /* 0x00e000ffd9007388 */ /* 0x0003e80000000c00 */
[----:B------:R1:W-:Y:S02]  /*2f30*/  STS.128 [R217+0x10000], RZ ;  /* 0x010000ffd9007388 */ /* 0x0003e40000000c00 */
.L_x_1835:
[----:B------:R-:W-:Y:S05]  /*2f40*/  BSYNC.RECONVERGENT B0 ;  /* 0x0000000000007941 */ /* 0x000fea0003800200 */
.L_x_1832:
        /* <DEDUP_REMOVED lines=30> */
.L_x_1838:
[----:B------:R1:W-:Y:S02]  /*3130*/  STS.128 [R217+0x10800], RZ ;  /* 0x010800ffd9007388 */ /* 0x0003e40000000c00 */
.L_x_1837:
[----:B------:R-:W-:Y:S05]  /*3140*/  BSYNC.RECONVERGENT B0 ;  /* 0x0000000000007941 */ /* 0x000fea0003800200 */
.L_x_1836:
        /* <DEDUP_REMOVED lines=28> */
.L_x_1841:
[----:B------:R1:W-:Y:S02]  /*3310*/  STS.128 [R217+0x11000], RZ ;  /* 0x011000ffd9007388 */ /* 0x0003e40000000c00 */
.L_x_1840:
[----:B------:R-:W-:Y:S05]  /*3320*/  BSYNC.RECONVERGENT B0 ;  /* 0x0000000000007941 */ /* 0x000fea0003800200 */
.L_x_1839:
[----:B------:R-:W-:Y:S01]  /*3330*/  ISETP.GE.AND P0, PT, R4, R5, PT ;  /* 0x000000050400720c */ /* 0x000fe20003f06270 */
[----:B------:R-:W-:Y:S01]  /*3340*/  BSSY.RECONVERGENT B0, `(.L_x_1842) ;  /* 0x0000021000007945 */ /* 0x000fe20003800200 */
[----:B------:R-:W-:Y:S01]  /*3350*/  SHF.R.U32.HI R85, RZ, 0x2, R184 ;  /* 0x00000002ff557819 */ /* 0x000fe200000116b8 */
[----:B------:R-:W-:Y:S01]  /*3360*/  IMAD.IADD R10, R3, 0x1, R10 ;  /* 0x00000001030a7824 */ /* 0x000fe200078e020a */
[----:B-1----:R-:W-:Y:S02]  /*3370*/  LOP3.LUT R6, R184, 0x8, RZ, 0xc0, !PT ;  /* 0x00000008b8067812 */ /* 0x002fe400078ec0ff */
[----:B------:R-:W-:-:S07]  /*3380*/  LOP3.LUT R85, R85, 0x7, RZ, 0xc0, !PT ;  /* 0x0000000755557812 */ /* 0x000fce00078ec0ff */
        /* <DEDUP_REMOVED lines=27> */
.L_x_1844:
[----:B------:R1:W-:Y:S02]  /*3540*/  STS.128 [R217+0x11800], RZ ;  /* 0x011800ffd9007388 */ /* 0x0003e40000000c00 */
.L_x_1843:
[----:B------:R-:W-:Y:S05]  /*3550*/  BSYNC.RECONVERGENT B0 ;  /* 0x0000000000007941 */ /* 0x000fea0003800200 */
.L_x_1842:
[----:B------:R-:W-:Y:S01]  /*3560*/  LOP3.LUT R4, R147, R6, RZ, 0x3c, !PT ;  /* 0x0000000693047212 */ /* 0x000fe200078e3cff */
[----:B------:R-:W5:Y:S01]  /*3570*/  LDCU UR4, c[0x0][0x50c] ;  /* 0x0000a180ff0477ac */ /* 0x000f620008000800 */
[----:B------:R-:W-:Y:S01]  /*3580*/  LOP3.LUT R177, R152, 0x400, RZ, 0xc0, !PT ;  /* 0x0000040098b17812 */ /* 0x000fe200078ec0ff */
[----:B------:R-:W0:Y:S01]  /*3590*/  LDGDEPBAR ;  /* 0x00000000000079af */ /* 0x000e220000000000 */
[----:B------:R-:W-:Y:S02]  /*35a0*/  LEA R91, R10, UR5, 0x1 ;  /* 0x000000050a5b7c11 */ /* 0x000fe4000f8e08ff */
[----:B------:R-:W-:Y:S02]  /*35b0*/  LEA R177, R4, R177, 0x1 ;  /* 0x000000b104b17211 */ /* 0x000fe400078e08ff */
[----:B------:R-:W-:Y:S01]  /*35c0*/  LOP3.LUT P0, RZ, R184, 0x2, RZ, 0xc0, !PT ;  /* 0x00000002b8ff7812 */ /* 0x000fe2000780c0ff */
[----:B------:R-:W-:Y:S01]  /*35d0*/  LDSM.16.M88.4 R48, [R91] ;  /* 0x000000005b30783b */ /* 0x000fe20000000200 */
[----:B------:R-:W-:-:S02]  /*35e0*/  MOV R181, 0x20 ;  /* 0x0000002000b57802 */ /* 0x000fc40000000f00 */
[----:B------:R-:W-:Y:S01]  /*35f0*/  IADD3 R83, PT, PT, R177, UR5, RZ ;  /* 0x00000005b1537c10 */ /* 0x000fe2000fffe0ff */
[----:B------:R-:W2:Y:S01]  /*3600*/  LDSM.16.M88.4 R20, [R177+UR5+0x6000] ;  /* 0x00600005b114783b */ /* 0x000ea20008000200 */
[----:B------:R-:W-:Y:S02]  /*3610*/  SEL R76, R181, 0xffffffe0, !P0 ;  /* 0xffffffe0b54c7807 */ /* 0x000fe40004000000 */
[----:B------:R-:W-:Y:S01]  /*3620*/  LOP3.LUT P2, RZ, R184, 0x4, RZ, 0xc0, !PT ;  /* 0x00000004b8ff7812 */ /* 0x000fe2000784c0ff */
[----:B---3--:R-:W3:Y:S01]  /*3630*/  LDSM.16.M88.4 R12, [R177+UR5+0x6800] ;  /* 0x00680005b10c783b */ /* 0x008ee20008000200 */
[-C--:B------:R-:W-:Y:S02]  /*3640*/  IADD3 R90, PT, PT, R91, R76.reuse, RZ ;  /* 0x0000004c5b5a7210 */ /* 0x080fe40007ffe0ff */
[----:B------:R-:W-:Y:S01]  /*3650*/  IADD3 R84, PT, PT, R83, R76, RZ ;  /* 0x0000004c53547210 */ /* 0x000fe20007ffe0ff */
[----:B------:R-:W4:Y:S01]  /*3660*/  LDSM.16.M88.4 R56, [R177+UR5+0x7000] ;  /* 0x00700005b138783b */ /* 0x000f220008000200 */
[----:B------:R-:W-:-:S02]  /*3670*/  MOV R146, 0x40 ;  /* 0x0000004000927802 */ /* 0x000fc40000000f00 */
[----:B------:R-:W-:Y:S01]  /*3680*/  ISETP.GT.U32.AND P1, PT, R154, R201, PT ;  /* 0x000000c99a00720c */ /* 0x000fe20003f24070 */
[----:B------:R-:W5:Y:S01]  /*3690*/  LDSM.16.M88.4 R28, [R177+UR5+0x7800] ;  /* 0x00780005b11c783b */ /* 0x000f620008000200 */
[----:B------:R-:W-:Y:S02]  /*36a0*/  SEL R146, R146, 0xffffffc0, !P2 ;  /* 0xffffffc092927807 */ /* 0x000fe40005000000 */
[----:B------:R-:W-:Y:S01]  /*36b0*/  IADD3 R85, PT, PT, R85, R88, R87 ;  /* 0x0000005855557210 */ /* 0x000fe20007ffe057 */
[----:B------:R-:W-:Y:S01]  /*36c0*/  LDSM.16.M88.4 R64, [R90] ;  /* 0x000000005a40783b */ /* 0x000fe20000000200 */
[-C--:B------:R-:W-:Y:S02]  /*36d0*/  IADD3 R89, PT, PT, R91, R146.reuse, RZ ;  /* 0x000000925b597210 */ /* 0x080fe40007ffe0ff */
[----:B------:R-:W-:Y:S01]  /*36e0*/  IADD3 R83, PT, PT, R83, R146, RZ ;  /* 0x0000009253537210 */ /* 0x000fe20007ffe0ff */
[----:B------:R-:W5:Y:S01]  /*36f0*/  LDSM.16.M88.4 R32, [R84+0x6000] ;  /* 0x006000005420783b */ /* 0x000f620000000200 */
[----:B------:R-:W-:-:S02]  /*3700*/  IADD3 R86, PT, PT, R76, R89, RZ ;  /* 0x000000594c567210 */ /* 0x000fc40007ffe0ff */
[----:B------:R-:W-:Y:S01]  /*3710*/  IADD3 R82, PT, PT, R76, R83, RZ ;  /* 0x000000534c527210 */ /* 0x000fe20007ffe0ff */
[----:B-1----:R-:W1:Y:S01]  /*3720*/  LDSM.16.M88.4 R8, [R84+0x6800] ;  /* 0x006800005408783b */ /* 0x002e620000000200 */
[----:B------:R-:W-:-:S03]  /*3730*/  IADD3 R200, PT, PT, R85, R78, -R81 ;  /* 0x0000004e55c87210 */ /* 0x000fc60007ffe851 */
[----:B------:R-:W1:Y:S04]  /*3740*/  LDSM.16.M88.4 R4, [R84+0x7000] ;  /* 0x007000005404783b */ /* 0x000e680000000200 */
[----:B------:R-:W1:Y:S04]  /*3750*/  LDSM.16.M88.4 R68, [R84+0x7800] ;  /* 0x007800005444783b */ /* 0x000e680000000200 */
[----:B------:R-:W-:Y:S01]  /*3760*/  LDSM.16.M88.4 R44, [R83+0x6000] ;  /* 0x00600000532c783b */ /* 0x000fe20000000200 */
[C---:B--2---:R-:W-:Y:S03]  /*3770*/  HMMA.16816.F32 R24, R48.reuse, R20, RZ ;  /* 0x000000143018723c */ /* 0x044fe600000018ff */
[----:B------:R-:W-:Y:S04]  /*3780*/  LDSM.16.M88.4 R40, [R83+0x6800] ;  /* 0x006800005328783b */ /* 0x000fe80000000200 */
[----:B------:R-:W-:Y:S01]  /*3790*/  LDSM.16.M88.4 R72, [R86] ;  /* 0x000000005648783b */ /* 0x000fe20000000200 */
[C---:B---3--:R-:W-:Y:S03]  /*37a0*/  HMMA.16816.F32 R16, R48.reuse, R12, RZ ;  /* 0x0000000c3010723c */ /* 0x048fe600000018ff */
[----:B------:R-:W-:Y:S05]  /*37b0*/  LDSM.16.M88.4 R36, [R83+0x7000] ;  /* 0x007000005324783b */ /* 0x000fea0000000200 */
[C---:B----4-:R-:W-:Y:S08]  /*37c0*/  HMMA.16816.F32 R60, R48.reuse, R56, RZ ;  /* 0x00000038303c723c */ /* 0x050ff000000018ff */
[C---:B------:R-:W-:Y:S08]  /*37d0*/  HMMA.16816.F32 R20, R48.reuse, R22, RZ ;  /* 0x000000163014723c */ /* 0x040ff000000018ff */
[C---:B------:R-:W-:Y:S08]  /*37e0*/  HMMA.16816.F32 R12, R48.reuse, R14, RZ ;  /* 0x0000000e300c723c */ /* 0x040ff000000018ff */
[C---:B------:R-:W-:Y:S08]  /*37f0*/  HMMA.16816.F32 R56, R48.reuse, R58, RZ ;  /* 0x0000003a3038723c */ /* 0x040ff000000018ff */
[C---:B-----5:R-:W-:Y:S08]  /*3800*/  HMMA.16816.F32 R52, R48.reuse, R28, RZ ;  /* 0x0000001c3034723c */ /* 0x060ff000000018ff */
[----:B------:R-:W-:Y:S01]  /*3810*/  HMMA.16816.F32 R48, R48, R30, RZ ;  /* 0x0000001e3030723c */ /* 0x000fe200000018ff */
[----:B------:R-:W2:Y:S07]  /*3820*/  LDSM.16.M88.4 R28, [R89] ;  /* 0x00000000591c783b */ /* 0x000eae0000000200 */
[C---:B------:R-:W-:Y:S08]  /*3830*/  HMMA.16816.F32 R24, R64.reuse, R32, R24 ;  /* 0x000000204018723c */ /* 0x040ff00000001818 */
[C---:B------:R-:W-:Y:S01]  /*3840*/  HMMA.16816.F32 R20, R64.reuse, R34, R20 ;  /* 0x000000224014723c */ /* 0x040fe20000001814 */
[----:B------:R-:W3:Y:S07]  /*3850*/  LDSM.16.M88.4 R32, [R83+0x7800] ;  /* 0x007800005320783b */ /* 0x000eee0000000200 */
[C---:B-1----:R-:W-:Y:S08]  /*3860*/  HMMA.16816.F32 R16, R64.reuse, R8, R16 ;  /* 0x000000084010723c */ /* 0x042ff00000001810 */
        /* <DEDUP_REMOVED lines=11> */
[----:B------:R-:W-:Y:S07]  /*3920*/  LDSM.16.M88.4 R44, [R91+0x2000] ;  /* 0x002000005b2c783b */ /* 0x000fee0000000200 */
[C---:B------:R-:W-:Y:S08]  /*3930*/  HMMA.16816.F32 R16, R28.reuse, R40, R16 ;  /* 0x000000281c10723c */ /* 0x040ff00000001810 */
[C---:B------:R-:W-:Y:S01]  /*3940*/  HMMA.16816.F32 R12, R28.reuse, R42, R12 ;  /* 0x0000002a1c0c723c */ /* 0x040fe2000000180c */
[----:B------:R-:W2:Y:S07]  /*3950*/  LDSM.16.M88.4 R40, [R177+UR5+0x8000] ;  /* 0x00800005b128783b */ /* 0x000eae0008000200 */
[C---:B---3--:R-:W-:Y:S08]  /*3960*/  HMMA.16816.F32 R52, R28.reuse, R32, R52 ;  /* 0x000000201c34723c */ /* 0x048ff00000001834 */
[----:B------:R-:W-:Y:S01]  /*3970*/  HMMA.16816.F32 R48, R28, R34, R48 ;  /* 0x000000221c30723c */ /* 0x000fe20000001830 */
[----:B------:R-:W3:Y:S07]  /*3980*/  LDSM.16.M88.4 R32, [R177+UR5+0x9000] ;  /* 0x00900005b120783b */ /* 0x000eee0008000200 */
[C---:B-1----:R-:W-:Y:S08]  /*3990*/  HMMA.16816.F32 R24, R72.reuse, R8, R24 ;  /* 0x000000084818723c */ /* 0x042ff00000001818 */
[C---:B------:R-:W-:Y:S01]  /*39a0*/  HMMA.16816.F32 R20, R72.reuse, R10, R20 ;  /* 0x0000000a4814723c */ /* 0x040fe20000001814 */
[----:B------:R-:W-:Y:S07]  /*39b0*/  LDSM.16.M88.4 R8, [R90+0x2000] ;  /* 0x002000005a08783b */ /* 0x000fee0000000200 */
[C---:B----4-:R-:W-:Y:S08]  /*39c0*/  HMMA.16816.F32 R16, R72.reuse, R4, R16 ;  /* 0x000000044810723c */ /* 0x050ff00000001810 */
[----:B------:R-:W-:Y:S01]  /*39d0*/  HMMA.16816.F32 R12, R72, R6, R12 ;  /* 0x00000006480c723c */ /* 0x000fe2000000180c */
[----:B------:R-:W1:Y:S07]  /*39e0*/  LDSM.16.M88.4 R4, [R84+0x8000] ;  /* 0x008000005404783b */ /* 0x000e6e0000000200 */
[C---:B------:R-:W-:Y:S08]  /*39f0*/  HMMA.16816.F32 R60, R28.reuse, R36, R60 ;  /* 0x000000241c3c723c */ /* 0x040ff0000000183c */
[----:B------:R-:W-:Y:S01]  /*3a00*/  HMMA.16816.F32 R56, R28, R38, R56 ;  /* 0x000000261c38723c */ /* 0x000fe20000001838 */
[----:B------:R-:W4:Y:S04]  /*3a10*/  LDSM.16.M88.4 R36, [R177+UR5+0x8800] ;  /* 0x00880005b124783b */ /* 0x000f280008000200 */
[----:B------:R-:W4:Y:S03]  /*3a20*/  LDSM.16.M88.4 R28, [R177+UR5+0x9800] ;  /* 0x00980005b11c783b */ /* 0x000f260008000200 */
[C---:B-----5:R-:W-:Y:S08]  /*3a30*/  HMMA.16816.F32 R52, R72.reuse, R64, R52 ;  /* 0x000000404834723c */ /* 0x060ff00000001834 */
[C---:B------:R-:W-:Y:S08]  /*3a40*/  HMMA.16816.F32 R60, R72.reuse, R68, R60 ;  /* 0x00000044483c723c */ /* 0x040ff0000000183c */
[C---:B------:R-:W-:Y:S01]  /*3a50*/  HMMA.16816.F32 R56, R72.reuse, R70, R56 ;  /* 0x000000464838723c */ /* 0x040fe20000001838 */
[----:B------:R-:W-:Y:S07]  /*3a60*/  LDSM.16.M88.4 R68, [R84+0x9000] ;  /* 0x009000005444783b */ /* 0x000fee0000000200 */
[----:B------:R-:W-:Y:S01]  /*3a70*/  HMMA.16816.F32 R64, R72, R66, R48 ;  /* 0x000000424840723c */ /* 0x000fe20000001830 */
[----:B------:R-:W5:Y:S07]  /*3a80*/  LDSM.16.M88.4 R48, [R84+0x8800] ;  /* 0x008800005430783b */ /* 0x000f6e0000000200 */
[C---:B--2---:R-:W-:Y:S08]  /*3a90*/  HMMA.16816.F32 R24, R44.reuse, R40, R24 ;  /* 0x000000282c18723c */ /* 0x044ff00000001818 */
[C---:B------:R-:W-:Y:S01]  /*3aa0*/  HMMA.16816.F32 R20, R44.reuse, R42, R20 ;  /* 0x0000002a2c14723c */ /* 0x040fe20000001814 */
[----:B------:R-:W2:Y:S07]  /*3ab0*/  LDSM.16.M88.4 R40, [R84+0x9800] ;  /* 0x009800005428783b */ /* 0x000eae0000000200 */
[C---:B---3--:R-:W-:Y:S08]  /*3ac0*/  HMMA.16816.F32 R60, R44.reuse, R32, R60 ;  /* 0x000000202c3c723c */ /* 0x048ff0000000183c */
[----:B------:R-:W-:Y:S01]  /*3ad0*/  HMMA.16816.F32 R56, R44, R34, R56 ;  /* 0x000000222c38723c */ /* 0x000fe20000001838 */
[----:B------:R-:W-:Y:S07]  /*3ae0*/  LDSM.16.M88.4 R32, [R89+0x2000] ;  /* 0x002000005920783b */ /* 0x000fee0000000200 */
[C---:B-1----:R-:W-:Y:S08]  /*3af0*/  HMMA.16816.F32 R24, R8.reuse, R4, R24 ;  /* 0x000000040818723c */ /* 0x042ff00000001818 */
[----:B------:R-:W-:Y:S01]  /*3b00*/  HMMA.16816.F32 R20, R8, R6, R20 ;  /* 0x000000060814723c */ /* 0x000fe20000001814 */
[----:B------:R-:W1:Y:S07]  /*3b10*/  LDSM.16.M88.4 R4, [R83+0x8800] ;  /* 0x008800005304783b */ /* 0x000e6e0000000200 */
[C---:B----4-:R-:W-:Y:S08]  /*3b20*/  HMMA.16816.F32 R16, R44.reuse, R36, R16 ;  /* 0x000000242c10723c */ /* 0x050ff00000001810 */
[C---:B------:R-:W-:Y:S01]  /*3b30*/  HMMA.16816.F32 R12, R44.reuse, R38, R12 ;  /* 0x000000262c0c723c */ /* 0x040fe2000000180c */
[----:B------:R-:W-:Y:S07]  /*3b40*/  LDSM.16.M88.4 R36, [R83+0x9000] ;  /* 0x009000005324783b */ /* 0x000fee0000000200 */
[C---:B------:R-:W-:Y:S08]  /*3b50*/  HMMA.16816.F32 R52, R44.reuse, R28, R52 ;  /* 0x0000001c2c34723c */ /* 0x040ff00000001834 */
[----:B------:R-:W-:Y:S01]  /*3b60*/  HMMA.16816.F32 R64, R44, R30, R64 ;  /* 0x0000001e2c40723c */ /* 0x000fe20000001840 */
[----:B------:R-:W3:Y:S04]  /*3b70*/  LDSM.16.M88.4 R28, [R83+0x8000] ;  /* 0x00800000531c783b */ /* 0x000ee80000000200 */
[----:B------:R-:W4:Y:S03]  /*3b80*/  LDSM.16.M88.4 R44, [R83+0x9800] ;  /* 0x00980000532c783b */ /* 0x000f260000000200 */
[C---:B-----5:R-:W-:Y:S08]  /*3b90*/  HMMA.16816.F32 R16, R8.reuse, R48, R16 ;  /* 0x000000300810723c */ /* 0x060ff00000001810 */
[C---:B------:R-:W-:Y:S01]  /*3ba0*/  HMMA.16816.F32 R12, R8.reuse, R50, R12 ;  /* 0x00000032080c723c */ /* 0x040fe2000000180c */
[----:B------:R-:W-:Y:S07]  /*3bb0*/  LDSM.16.M88.4 R48, [R177+UR5+0xa000] ;  /* 0x00a00005b130783b */ /* 0x000fee0008000200 */
[C---:B------:R-:W-:Y:S08]  /*3bc0*/  HMMA.16816.F32 R60, R8.reuse, R68, R60 ;  /* 0x00000044083c723c */ /* 0x040ff0000000183c */
[C---:B------:R-:W-:Y:S08]  /*3bd0*/  HMMA.16816.F32 R56, R8.reuse, R70, R56 ;  /* 0x000000460838723c */ /* 0x040ff00000001838 */
[C---:B--2---:R-:W-:Y:S08]  /*3be0*/  HMMA.16816.F32 R52, R8.reuse, R40, R52 ;  /* 0x000000280834723c */ /* 0x044ff00000001834 */
[----:B------:R-:W-:Y:S01]  /*3bf0*/  HMMA.16816.F32 R64, R8, R42, R64 ;  /* 0x0000002a0840723c */ /* 0x000fe20000001840 */
[----:B------:R-:W-:Y:S04]  /*3c00*/  LDSM.16.M88.4 R40, [R86+0x2000] ;  /* 0x002000005628783b */ /* 0x000fe80000000200 */
[----:B------:R-:W2:Y:S03]  /*3c10*/  LDSM.16.M88.4 R8, [R82+0x8000] ;  /* 0x008000005208783b */ /* 0x000ea60000000200 */
[C---:B-1----:R-:W-:Y:S08]  /*3c20*/  HMMA.16816.F32 R16, R32.reuse, R4, R16 ;  /* 0x000000042010723c */ /* 0x042ff00000001810 */
[C---:B------:R-:W-:Y:S01]  /*3c30*/  HMMA.16816.F32 R12, R32.reuse, R6, R12 ;  /* 0x00000006200c723c */ /* 0x040fe2000000180c */
[----:B------:R-:W1:Y:S07]  /*3c40*/  LDSM.16.M88.4 R4, [R82+0x9000] ;  /* 0x009000005204783b */ /* 0x000e6e0000000200 */
[C---:B---3--:R-:W-:Y:S08]  /*3c50*/  HMMA.16816.F32 R24, R32.reuse, R28, R24 ;  /* 0x0000001c2018723c */ /* 0x048ff00000001818 */
[C---:B------:R-:W-:Y:S01]  /*3c60*/  HMMA.16816.F32 R20, R32.reuse, R30, R20 ;  /* 0x0000001e2014723c */ /* 0x040fe20000001814 */
[----:B------:R-:W3:Y:S07]  /*3c70*/  LDSM.16.M88.4 R28, [R82+0x8800] ;  /* 0x00880000521c783b */ /* 0x000eee0000000200 */
[C---:B------:R-:W-:Y:S01]  /*3c80*/  HMMA.16816.F32 R68, R32.reuse, R36, R60 ;  /* 0x000000242044723c */ /* 0x040fe2000000183c */
[----:B------:R-:W5:Y:S07]  /*3c90*/  LDSM.16.M88.4 R60, [R91+0x4000] ;  /* 0x004000005b3c783b */ /* 0x000f6e0000000200 */
[C---:B------:R-:W-:Y:S01]  /*3ca0*/  HMMA.16816.F32 R56, R32.reuse, R38, R56 ;  /* 0x000000262038723c */ /* 0x040fe20000001838 */
[----:B------:R-:W-:Y:S07]  /*3cb0*/  LDSM.16.M88.4 R36, [R90+0x4000] ;  /* 0x004000005a24783b */ /* 0x000fee0000000200 */
[C---:B----4-:R-:W-:Y:S08]  /*3cc0*/  HMMA.16816.F32 R52, R32.reuse, R44, R52 ;  /* 0x0000002c2034723c */ /* 0x050ff00000001834 */
[----:B------:R-:W-:Y:S01]  /*3cd0*/  HMMA.16816.F32 R64, R32, R46, R64 ;  /* 0x0000002e2040723c */ /* 0x000fe20000001840 */
[----:B------:R-:W4:Y:S07]  /*3ce0*/  LDSM.16.M88.4 R32, [R82+0x9800] ;  /* 0x009800005220783b */ /* 0x000f2e0000000200 */
[C---:B--2---:R-:W-:Y:S01]  /*3cf0*/  HMMA.16816.F32 R44, R40.reuse, R8, R24 ;  /* 0x00000008282c723c */ /* 0x044fe20000001818 */
[----:B------:R-:W2:Y:S07]  /*3d00*/  LDSM.16.M88.4 R24, [R84+0xa000] ;  /* 0x00a000005418783b */ /* 0x000eae0000000200 */
[C---:B------:R-:W-:Y:S01]  /*3d10*/  HMMA.16816.F32 R20, R40.reuse, R10, R20 ;  /* 0x0000000a2814723c */ /* 0x040fe20000001814 */
[----:B------:R-:W2:Y:S07]  /*3d20*/  LDSM.16.M88.4 R8, [R177+UR5+0xa800] ;  /* 0x00a80005b108783b */ /* 0x000eae0008000200 */
[C---:B-1----:R-:W-:Y:S08]  /*3d30*/  HMMA.16816.F32 R68, R40.reuse, R4, R68 ;  /* 0x000000042844723c */ /* 0x042ff00000001844 */
[C---:B------:R-:W-:Y:S01]  /*3d40*/  HMMA.16816.F32 R56, R40.reuse, R6, R56 ;  /* 0x000000062838723c */ /* 0x040fe20000001838 */
[----:B------:R-:W1:Y:S07]  /*3d50*/  LDSM.16.M88.4 R4, [R177+UR5+0xb000] ;  /* 0x00b00005b104783b */ /* 0x000e6e0008000200 */
[C---:B---3--:R-:W-:Y:S08]  /*3d60*/  HMMA.16816.F32 R16, R40.reuse, R28, R16 ;  /* 0x0000001c2810723c */ /* 0x048ff00000001810 */
[----:B------:R-:W-:Y:S01]  /*3d70*/  HMMA.16816.F32 R12, R40, R30, R12 ;  /* 0x0000001e280c723c */ /* 0x000fe2000000180c */
[----:B------:R-:W-:Y:S07]  /*3d80*/  LDSM.16.M88.4 R28, [R83+0xa000] ;  /* 0x00a00000531c783b */ /* 0x000fee0000000200 */
[C---:B-----5:R-:W-:Y:S01]  /*3d90*/  HMMA.16816.F32 R72, R60.reuse, R48, R44 ;  /* 0x000000303c48723c */ /* 0x060fe2000000182c */
[----:B------:R-:W3:Y:S07]  /*3da0*/  LDSM.16.M88.4 R44, [R89+0x4000] ;  /* 0x00400000592c783b */ /* 0x000eee0000000200 */
[----:B------:R-:W-:Y:S01]  /*3db0*/  HMMA.16816.F32 R20, R60, R50, R20 ;  /* 0x000000323c14723c */ /* 0x000fe20000001814 */
[----:B------:R-:W5:Y:S07]  /*3dc0*/  LDSM.16.M88.4 R48, [R84+0xa800] ;  /* 0x00a800005430783b */ /* 0x000f6e0000000200 */
[----:B----4-:R-:W-:Y:S08]  /*3dd0*/  HMMA.16816.F32 R52, R40, R32, R52 ;  /* 0x000000202834723c */ /* 0x010ff00000001834 */
[C---:B--2---:R-:W-:Y:S08]  /*3de0*/  HMMA.16816.F32 R72, R36.reuse, R24, R72 ;  /* 0x000000182448723c */ /* 0x044ff00000001848 */
[----:B------:R-:W-:Y:S01]  /*3df0*/  HMMA.16816.F32 R20, R36, R26, R20 ;  /* 0x0000001a2414723c */ /* 0x000fe20000001814 */
[----:B------:R-:W-:Y:S07]  /*3e00*/  LDSM.16.M88.4 R24, [R177+UR5+0xb800] ;  /* 0x00b80005b118783b */ /* 0x000fee0008000200 */
[----:B------:R-:W-:Y:S01]  /*3e10*/  HMMA.16816.F32 R64, R40, R34, R64 ;  /* 0x000000222840723c */ /* 0x000fe20000001840 */
[----:B------:R-:W-:Y:S04]  /*3e20*/  LDSM.16.M88.4 R40, [R86+0x4000] ;  /* 0x004000005628783b */ /* 0x000fe80000000200 */
[----:B------:R-:W2:Y:S03]  /*3e30*/  LDSM.16.M88.4 R32, [R82+0xa000] ;  /* 0x00a000005220783b */ /* 0x000ea60000000200 */
[C---:B------:R-:W-:Y:S08]  /*3e40*/  HMMA.16816.F32 R16, R60.reuse, R8, R16 ;  /* 0x000000083c10723c */ /* 0x040ff00000001810 */
[C---:B------:R-:W-:Y:S01]  /*3e50*/  HMMA.16816.F32 R12, R60.reuse, R10, R12 ;  /* 0x0000000a3c0c723c */ /* 0x040fe2000000180c */
[----:B------:R-:W4:Y:S07]  /*3e60*/  LDSM.16.M88.4 R8, [R83+0xa800] ;  /* 0x00a800005308783b */ /* 0x000f2e0000000200 */
[C---:B-1----:R-:W-:Y:S08]  /*3e70*/  HMMA.16816.F32 R68, R60.reuse, R4, R68 ;  /* 0x000000043c44723c */ /* 0x042ff00000001844 */
[----:B------:R-:W-:Y:S01]  /*3e80*/  HMMA.16816.F32 R56, R60, R6, R56 ;  /* 0x000000063c38723c */ /* 0x000fe20000001838 */
[----:B------:R-:W1:Y:S07]  /*3e90*/  LDSM.16.M88.4 R4, [R84+0xb000] ;  /* 0x00b000005404783b */ /* 0x000e6e0000000200 */
[C---:B---3--:R-:W-:Y:S08]  /*3ea0*/  HMMA.16816.F32 R72, R44.reuse, R28, R72 ;  /* 0x0000001c2c48723c */ /* 0x048ff00000001848 */
[----:B------:R-:W-:Y:S08]  /*3eb0*/  HMMA.16816.F32 R20, R44, R30, R20 ;  /* 0x0000001e2c14723c */ /* 0x000ff00000001814 */
[C---:B-----5:R-:W-:Y:S01]  /*3ec0*/  HMMA.16816.F32 R28, R36.reuse, R48, R16 ;  /* 0x00000030241c723c */ /* 0x060fe20000001810 */
[----:B------:R-:W3:Y:S07]  /*3ed0*/  LDSM.16.M88.4 R16, [R82+0xa800] ;  /* 0x00a800005210783b */ /* 0x000eee0000000200 */
[----:B------:R-:W-:Y:S01]  /*3ee0*/  HMMA.16816.F32 R12, R36, R50, R12 ;  /* 0x00000032240c723c */ /* 0x000fe2000000180c */
[----:B------:R-:W5:Y:S07]  /*3ef0*/  LDSM.16.M88.4 R48, [R84+0xb800] ;  /* 0x00b800005430783b */ /* 0x000f6e0000000200 */
[C---:B--2---:R-:W-:Y:S08]  /*3f00*/  HMMA.16816.F32 R72, R40.reuse, R32, R72 ;  /* 0x000000202848723c */ /* 0x044ff00000001848 */
[----:B------:R-:W-:Y:S01]  /*3f10*/  HMMA.16816.F32 R20, R40, R34, R20 ;  /* 0x000000222814723c */ /* 0x000fe20000001814 */
[----:B------:R-:W2:Y:S07]  /*3f20*/  LDSM.16.M88.4 R32, [R83+0xb000] ;  /* 0x00b000005320783b */ /* 0x000eae0000000200 */
[----:B----4-:R-:W-:Y:S03]  /*3f30*/  HMMA.16816.F32 R28, R44, R8, R28 ;  /* 0x000000082c1c723c */ /* 0x010fe6000000181c */
[----:B------:R-:W-:Y:S01]  /*3f40*/  FMUL.FTZ R86, R73, UR4 ;  /* 0x0000000449567c20 */ /* 0x000fe20008410000 */
[----:B------:R-:W-:Y:S01]  /*3f50*/  FMUL.FTZ R73, R74, UR4 ;  /* 0x000000044a497c20 */ /* 0x000fe20008410000 */
[----:B------:R-:W-:Y:S01]  /*3f60*/  FMUL.FTZ R72, R72, UR4 ;  /* 0x0000000448487c20 */ /* 0x000fe20008410000 */
[----:B------:R-:W-:-:S02]  /*3f70*/  FMUL.FTZ R74, R75, UR4 ;  /* 0x000000044b4a7c20 */ /* 0x000fc40008410000 */
[----:B------:R-:W-:Y:S01]  /*3f80*/  HMMA.16816.F32 R12, R44, R10, R12 ;  /* 0x0000000a2c0c723c */ /* 0x000fe2000000180c */
[----:B------:R-:W-:Y:S01]  /*3f90*/  LDSM.16.M88.4 R8, [R82+0xb000] ;  /* 0x00b000005208783b */ /* 0x000fe20000000200 */
[----:B------:R-:W4:Y:S01]  /*3fa0*/  MUFU.TANH R86, R86 ;  /* 0x0000005600567308 */ /* 0x000f220000002400 */
[----:B------:R-:W-:Y:S01]  /*3fb0*/  FMUL.FTZ R20, R20, UR4 ;  /* 0x0000000414147c20 */ /* 0x000fe20008410000 */
[----:B------:R-:W-:Y:S01]  /*3fc0*/  FMUL.FTZ R21, R21, UR4 ;  /* 0x0000000415157c20 */ /* 0x000fe20008410000 */
[----:B------:R-:W-:Y:S01]  /*3fd0*/  FMUL.FTZ R22, R22, UR4 ;  /* 0x0000000416167c20 */ /* 0x000fe20008410000 */
[----:B------:R-:W-:Y:S02]  /*3fe0*/  FMUL.FTZ R23, R23, UR4 ;  /* 0x0000000417177c20 */ /* 0x000fe40008410000 */
[C---:B-1----:R-:W-:Y:S02]  /*3ff0*/  HMMA.16816.F32 R68, R36.reuse, R4, R68 ;  /* 0x000000042444723c */ /* 0x042fe40000001844 */
[----:B------:R-:W1:Y:S06]  /*4000*/  MUFU.TANH R72, R72 ;  /* 0x0000004800487308 */ /* 0x000e6c0000002400 */
[----:B------:R-:W-:Y:S01]  /*4010*/  HMMA.16816.F32 R56, R36, R6, R56 ;  /* 0x000000062438723c */ /* 0x000fe20000001838 */
[----:B------:R-:W4:Y:S01]  /*4020*/  LDSM.16.M88.4 R4, [R83+0xb800] ;  /* 0x00b800005304783b */ /* 0x000f220000000200 */
[----:B------:R-:W1:Y:S06]  /*4030*/  MUFU.TANH R73, R73 ;  /* 0x0000004900497308 */ /* 0x000e6c0000002400 */
[C---:B------:R-:W-:Y:S02]  /*4040*/  HMMA.16816.F32 R52, R60.reuse, R24, R52 ;  /* 0x000000183c34723c */ /* 0x040fe40000001834 */
[----:B------:R-:W1:Y:S06]  /*4050*/  MUFU.TANH R74, R74 ;  /* 0x0000004a004a7308 */ /* 0x000e6c0000002400 */
[----:B------:R-:W-:Y:S02]  /*4060*/  HMMA.16816.F32 R64, R60, R26, R64 ;  /* 0x0000001a3c40723c */ /* 0x000fe40000001840 */
[----:B------:R-:W1:Y:S06]  /*4070*/  MUFU.TANH R20, R20 ;  /* 0x0000001400147308 */ /* 0x000e6c0000002400 */
[C---:B---3--:R-:W-:Y:S02]  /*4080*/  HMMA.16816.F32 R28, R40.reuse, R16, R28 ;  /* 0x00000010281c723c */ /* 0x048fe4000000181c */
[----:B------:R-:W3:Y:S06]  /*4090*/  MUFU.TANH R21, R21 ;  /* 0x0000001500157308 */ /* 0x000eec0000002400 */
[----:B------:R-:W-:Y:S01]  /*40a0*/  HMMA.16816.F32 R12, R40, R18, R12 ;  /* 0x00000012280c723c */ /* 0x000fe2000000180c */
[----:B------:R-:W1:Y:S01]  /*40b0*/  LDSM.16.M88.4 R16, [R82+0xb800] ;  /* 0x00b800005210783b */ /* 0x000e620000000200 */
[----:B------:R-:W1:Y:S01]  /*40c0*/  MUFU.TANH R22, R22 ;  /* 0x0000001600167308 */ /* 0x000e620000002400 */
[----:B------:R-:W-:-:S05]  /*40d0*/  DEPBAR.LE SB0, 0x0 ;  /* 0x000080000000791a */ /* 0x000fca0000000000 */
[C---:B-----5:R-:W-:Y:S02]  /*40e0*/  HMMA.16816.F32 R52, R36.reuse, R48, R52 ;  /* 0x000000302434723c */ /* 0x060fe40000001834 */
[----:B------:R-:W1:Y:S01]  /*40f0*/  MUFU.TANH R23, R23 ;  /* 0x0000001700177308 */ /* 0x000e620000002400 */
[----:B------:R-:W-:Y:S01]  /*4100*/  FMUL.FTZ R25, R29, UR4 ;  /* 0x000000041d197c20 */ /* 0x000fe20008410000 */
[----:B------:R-:W-:Y:S01]  /*4110*/  FMUL.FTZ R24, R28, UR4 ;  /* 0x000000041c187c20 */ /* 0x000fe20008410000 */
[----:B------:R-:W-:Y:S01]  /*4120*/  FMUL.FTZ R29, R31, UR4 ;  /* 0x000000041f1d7c20 */ /* 0x000fe20008410000 */
[----:B------:R-:W-:Y:S02]  /*4130*/  FMUL.FTZ R28, R30, UR4 ;  /* 0x000000041e1c7c20 */ /* 0x000fe40008410000 */
[----:B------:R-:W-:Y:S02]  /*4140*/  HMMA.16816.F32 R64, R36, R50, R64 ;  /* 0x000000322440723c */ /* 0x000fe40000001840 */
[----:B------:R-:W1:Y:S01]  /*4150*/  MUFU.TANH R24, R24 ;  /* 0x0000001800187308 */ /* 0x000e620000002400 */
[----:B------:R-:W-:-:S05]  /*4160*/  FMUL.FTZ R12, R12, UR4 ;  /* 0x000000040c0c7c20 */ /* 0x000fca0008410000 */
[C---:B--2---:R-:W-:Y:S02]  /*4170*/  HMMA.16816.F32 R68, R44.reuse, R32, R68 ;  /* 0x000000202c44723c */ /* 0x044fe40000001844 */
[----:B------:R-:W2:Y:S06]  /*4180*/  MUFU.TANH R25, R25 ;  /* 0x0000001900197308 */ /* 0x000eac0000002400 */
[C---:B------:R-:W-:Y:S02]  /*4190*/  HMMA.16816.F32 R56, R44.reuse, R34, R56 ;  /* 0x000000222c38723c */ /* 0x040fe40000001838 */
[----:B------:R-:W1:Y:S06]  /*41a0*/  MUFU.TANH R28, R28 ;  /* 0x0000001c001c7308 */ /* 0x000e6c0000002400 */
[C---:B----4-:R-:W-:Y:S01]  /*41b0*/  HMMA.16816.F32 R52, R44.reuse, R4, R52 ;  /* 0x000000042c34723c */ /* 0x050fe20000001834 */
[----:B------:R-:W-:Y:S01]  /*41c0*/  FMUL.FTZ R4, R15, UR4 ;  /* 0x000000040f047c20 */ /* 0x000fe20008410000 */
[----:B------:R-:W4:Y:S06]  /*41d0*/  MUFU.TANH R29, R29 ;  /* 0x0000001d001d7308 */ /* 0x000f2c0000002400 */
[----:B------:R-:W-:Y:S02]  /*41e0*/  HMMA.16816.F32 R64, R44, R6, R64 ;  /* 0x000000062c40723c */ /* 0x000fe40000001840 */
[----:B------:R-:W1:Y:S06]  /*41f0*/  MUFU.TANH R12, R12 ;  /* 0x0000000c000c7308 */ /* 0x000e6c0000002400 */
[C---:B------:R-:W-:Y:S01]  /*4200*/  HMMA.16816.F32 R68, R40.reuse, R8, R68 ;  /* 0x000000082844723c */ /* 0x040fe20000001844 */
[----:B------:R-:W-:Y:S01]  /*4210*/  FMUL.FTZ R8, R13, UR4 ;  /* 0x000000040d087c20 */ /* 0x000fe20008410000 */
[----:B------:R-:W-:Y:S01]  /*4220*/  FMUL.FTZ R9, R14, UR4 ;  /* 0x000000040e097c20 */ /* 0x000fe20008410000 */
[----:B------:R-:W2:Y:S05]  /*4230*/  MUFU.TANH R4, R4 ;  /* 0x0000000400047308 */ /* 0x000eaa0000002400 */
[C---:B------:R-:W-:Y:S03]  /*4240*/  HMMA.16816.F32 R56, R40.reuse, R10, R56 ;  /* 0x0000000a2838723c */ /* 0x040fe60000001838 */
[----:B------:R-:W2:Y:S05]  /*4250*/  MUFU.TANH R8, R8 ;  /* 0x0000000800087308 */ /* 0x000eaa0000002400 */
[C---:B-1----:R-:W-:Y:S03]  /*4260*/  HMMA.16816.F32 R52, R40.reuse, R16, R52 ;  /* 0x000000102834723c */ /* 0x042fe60000001834 */
[----:B------:R-:W-:Y:S01]  /*4270*/  FMUL.FTZ R5, R68, UR4 ;  /* 0x0000000444057c20 */ /* 0x000fe20008410000 */
[----:B------:R-:W-:Y:S01]  /*4280*/  FMUL.FTZ R11, R69, UR4 ;  /* 0x00000004450b7c20 */ /* 0x000fe20008410000 */
[----:B------:R-:W-:Y:S01]  /*4290*/  FMUL.FTZ R15, R70, UR4 ;  /* 0x00000004460f7c20 */ /* 0x000fe20008410000 */
[----:B------:R-:W-:Y:S01]  /*42a0*/  FMUL.FTZ R13, R71, UR4 ;  /* 0x00000004470d7c20 */ /* 0x000fe20008410000 */
[----:B------:R-:W1:Y:S01]  /*42b0*/  MUFU.TANH R9, R9 ;  /* 0x0000000900097308 */ /* 0x000e620000002400 */
[----:B------:R-:W-:Y:S01]  /*42c0*/  HMMA.16816.F32 R64, R40, R18, R64 ;  /* 0x000000122840723c */ /* 0x000fe20000001840 */
[----:B------:R-:W-:-:S02]  /*42d0*/  IADD3 R43, PT, PT, R85, 0x1, R80 ;  /* 0x00000001552b7810 */ /* 0x000fc40007ffe050 */
[----:B------:R-:W-:Y:S01]  /*42e0*/  FMUL.FTZ R17, R56, UR4 ;  /* 0x0000000438117c20 */ /* 0x000fe20008410000 */
[----:B------:R-:W-:Y:S01]  /*42f0*/  FMUL.FTZ R7, R57, UR4 ;  /* 0x0000000439077c20 */ /* 0x000fe20008410000 */
[----:B------:R-:W-:Y:S01]  /*4300*/  FMUL.FTZ R32, R58, UR4 ;  /* 0x000000043a207c20 */ /* 0x000fe20008410000 */
[----:B------:R-:W-:Y:S01]  /*4310*/  FMUL.FTZ R27, R59, UR4 ;  /* 0x000000043b1b7c20 */ /* 0x000fe20008410000 */
[----:B------:R-:W1:Y:S01]  /*4320*/  MUFU.TANH R5, R5 ;  /* 0x0000000500057308 */ /* 0x000e620000002400 */
[C---:B------:R-:W-:Y:S02]  /*4330*/  VIMNMX R199, PT, PT, R43.reuse, R78, PT ;  /* 0x0000004e2bc77248 */ /* 0x040fe40003fe0100 */
[----:B------:R-:W-:Y:S01]  /*4340*/  VIADDMNMX R198, R43, 0x8, R78, PT ;  /* 0x000000082bc67846 */ /* 0x000fe2000380014e */
[----:B------:R-:W-:Y:S01]  /*4350*/  FMUL.FTZ R31, R52, UR4 ;  /* 0x00000004341f7c20 */ /* 0x000fe20008410000 */
[----:B------:R-:W-:Y:S01]  /*4360*/  FMUL.FTZ R35, R53, UR4 ;  /* 0x0000000435237c20 */ /* 0x000fe20008410000 */
[----:B------:R-:W-:Y:S01]  /*4370*/  FMUL.FTZ R37, R54, UR4 ;  /* 0x0000000436257c20 */ /* 0x000fe20008410000 */
[----:B------:R-:W-:Y:S01]  /*4380*/  FMUL.FTZ R39, R55, UR4 ;  /* 0x0000000437277c20 */ /* 0x000fe20008410000 */
[----:B------:R-:W1:Y:S04]  /*4390*/  MUFU.TANH R11, R11 ;  /* 0x0000000b000b7308 */ /* 0x000e680000002400 */
[----:B------:R-:W-:Y:S01]  /*43a0*/  FMUL.FTZ R41, R64, UR4 ;  /* 0x0000000440297c20 */ /* 0x000fe20008410000 */
[----:B------:R-:W-:Y:S01]  /*43b0*/  FMUL.FTZ R33, R65, UR4 ;  /* 0x0000000441217c20 */ /* 0x000fe20008410000 */
[----:B------:R-:W-:Y:S01]  /*43c0*/  FMUL.FTZ R36, R66, UR4 ;  /* 0x0000000442247c20 */ /* 0x000fe20008410000 */
[----:B------:R-:W-:Y:S01]  /*43d0*/  FMUL.FTZ R19, R67, UR4 ;  /* 0x0000000443137c20 */ /* 0x000fe20008410000 */
[----:B------:R-:W1:Y:S08]  /*43e0*/  MUFU.TANH R15, R15 ;  /* 0x0000000f000f7308 */ /* 0x000e700000002400 */
        /* <DEDUP_REMOVED lines=12> */
[----:B------:R-:W1:Y:S01]  /*44b0*/  MUFU.TANH R19, R19 ;  /* 0x0000001300137308 */ /* 0x000e620000002400 */
[----:B------:R-:W-:Y:S06]  /*44c0*/  BAR.SYNC.DEFER_BLOCKING 0x0 ;  /* 0x0000000000007b1d */ /* 0x000fec0000010000 */
[----:B--234-:R-:W-:Y:S05]  /*44d0*/  @!P1 BRA `(.L_x_1845) ;  /* 0x0000000800409947 */ /* 0x01cfea0003800000 */
        /* <DEDUP_REMOVED lines=11> */
.L_x_1846:
[----:B------:R-:W2:Y:S01]  /*4590*/  LDC R10, c[0x0][0x4f0] ;  /* 0x00013c00ff0a7b82 */ /* 0x000ea20000000800 */
[----:B------:R-:W-:Y:S01]  /*45a0*/  IADD3 R47, PT, PT, R77, -0x40, RZ ;  /* 0xffffffc04d2f7810 */ /* 0x000fe20007ffe0ff */
[----:B------:R-:W3:Y:S01]  /*45b0*/  LDCU.64 UR6, c[0x0][0x3a0] ;  /* 0x00007400ff0677ac */ /* 0x000ee20008000a00 */
[----:B------:R-:W-:Y:S02]  /*45c0*/  IABS R16, R77 ;  /* 0x0000004d00107213 */ /* 0x000fe40000000000 */
[----:B------:R-:W-:Y:S02]  /*45d0*/  IABS R14, R47 ;  /* 0x0000002f000e7213 */ /* 0x000fe40000000000 */
[-C--:B--2---:R-:W-:Y:S02]  /*45e0*/  IABS R6, R10.reuse ;  /* 0x0000000a00067213 */ /* 0x084fe40000000000 */
[----:B------:R-:W-:Y:S02]  /*45f0*/  LOP3.LUT R47, R47, R10, RZ, 0x3c, !PT ;  /* 0x0000000a2f2f7212 */ /* 0x000fe400078e3cff */
[----:B------:R-:W2:Y:S02]  /*4600*/  I2F.RP R18, R6 ;  /* 0x0000000600127306 */ /* 0x000ea40000209400 */
[----:B------:R-:W-:-:S06]  /*4610*/  ISETP.GE.AND P1, PT, R47, RZ, PT ;  /* 0x000000ff2f00720c */ /* 0x000fcc0003f26270 */
[----:B--2---:R-:W2:Y:S02]  /*4620*/  MUFU.RCP R44, R18 ;  /* 0x00000012002c7308 */ /* 0x004ea40000001000 */
[----:B--2---:R-:W-:-:S06]  /*4630*/  VIADD R44, R44, 0xffffffe ;  /* 0x0ffffffe2c2c7836 */ /* 0x004fcc0000000000 */
[----:B------:R-:W2:Y:S02]  /*4640*/  F2I.FTZ.U32.TRUNC.NTZ R45, R44 ;  /* 0x0000002c002d7305 */ /* 0x000ea4000021f000 */
[----:B--2---:R-:W-:Y:S02]  /*4650*/  IMAD.MOV R43, RZ, RZ, -R45 ;  /* 0x000000ffff2b7224 */ /* 0x004fe400078e0a2d */
[----:B------:R-:W-:Y:S02]  /*4660*/  IMAD.MOV.U32 R44, RZ, RZ, RZ ;  /* 0x000000ffff2c7224 */ /* 0x000fe400078e00ff */
[----:B------:R-:W-:-:S04]  /*4670*/  IMAD R43, R43, R6, RZ ;  /* 0x000000062b2b7224 */ /* 0x000fc800078e02ff */
[----:B------:R-:W-:-:S06]  /*4680*/  IMAD.HI.U32 R43, R45, R43, R44 ;  /* 0x0000002b2d2b7227 */ /* 0x000fcc00078e002c */
[----:B------:R-:W-:-:S04]  /*4690*/  IMAD.HI.U32 R18, R43, R14, RZ ;  /* 0x0000000e2b127227 */ /* 0x000fc800078e00ff */
[----:B------:R-:W-:Y:S01]  /*46a0*/  IMAD.HI.U32 R26, R43, R16, RZ ;  /* 0x000000102b1a7227 */ /* 0x000fe200078e00ff */
[----:B------:R-:W-:-:S03]  /*46b0*/  IADD3 R43, PT, PT, -R18, RZ, RZ ;  /* 0x000000ff122b7210 */ /* 0x000fc60007ffe1ff */
[----:B------:R-:W-:Y:S02]  /*46c0*/  IMAD.MOV R45, RZ, RZ, -R26 ;  /* 0x000000ffff2d7224 */ /* 0x000fe400078e0a1a */
[C---:B------:R-:W-:Y:S02]  /*46d0*/  IMAD R43, R6.reuse, R43, R14 ;  /* 0x0000002b062b7224 */ /* 0x040fe400078e020e */
[----:B------:R-:W-:-:S03]  /*46e0*/  IMAD R45, R6, R45, R16 ;  /* 0x0000002d062d7224 */ /* 0x000fc600078e0210 */
[C---:B------:R-:W-:Y:S02]  /*46f0*/  ISETP.GT.U32.AND P3, PT, R6.reuse, R43, PT ;  /* 0x0000002b0600720c */ /* 0x040fe40003f64070 */
[----:B------:R-:W-:-:S11]  /*4700*/  ISETP.GT.U32.AND P4, PT, R6, R45, PT ;  /* 0x0000002d0600720c */ /* 0x000fd60003f84070 */
[-C--:B------:R-:W-:Y:S01]  /*4710*/  @!P3 IADD3 R43, PT, PT, R43, -R6.reuse, RZ ;  /* 0x800000062b2bb210 */ /* 0x080fe20007ffe0ff */
[----:B------:R-:W-:Y:S01]  /*4720*/  @!P3 VIADD R18, R18, 0x1 ;  /* 0x000000011212b836 */ /* 0x000fe20000000000 */
[----:B------:R-:W-:Y:S01]  /*4730*/  @!P4 IADD3 R26, PT, PT, R26, 0x1, RZ ;  /* 0x000000011a1ac810 */ /* 0x000fe20007ffe0ff */
[----:B------:R-:W-:Y:S01]  /*4740*/  @!P4 IMAD.IADD R45, R45, 0x1, -R6 ;  /* 0x000000012d2dc824 */ /* 0x000fe200078e0a06 */
[-C--:B------:R-:W-:Y:S02]  /*4750*/  ISETP.GE.U32.AND P5, PT, R43, R6.reuse, PT ;  /* 0x000000062b00720c */ /* 0x080fe40003fa6070 */
[----:B------:R-:W-:Y:S02]  /*4760*/  ISETP.NE.AND P3, PT, R10, RZ, PT ;  /* 0x000000ff0a00720c */ /* 0x000fe40003f65270 */
[----:B------:R-:W-:Y:S02]  /*4770*/  ISETP.GE.U32.AND P6, PT, R45, R6, PT ;  /* 0x000000062d00720c */ /* 0x000fe40003fc6070 */
[----:B------:R-:W-:-:S02]  /*4780*/  LOP3.LUT R6, R77, R10, RZ, 0x3c, !PT ;  /* 0x0000000a4d067212 */ /* 0x000fc400078e3cff */
[----:B------:R-:W-:Y:S02]  /*4790*/  LOP3.LUT R43, RZ, R10, RZ, 0x33, !PT ;  /* 0x0000000aff2b7212 */ /* 0x000fe400078e33ff */
[----:B------:R-:W-:-:S03]  /*47a0*/  ISETP.GE.AND P4, PT, R6, RZ, PT ;  /* 0x000000ff0600720c */ /* 0x000fc60003f86270 */
[----:B------:R-:W-:-:S04]  /*47b0*/  @P5 IADD3 R18, PT, PT, R18, 0x1, RZ ;  /* 0x0000000112125810 */ /* 0x000fc80007ffe0ff */
[----:B------:R-:W-:Y:S01]  /*47c0*/  @P6 VIADD R26, R26, 0x1 ;  /* 0x000000011a1a6836 */ /* 0x000fe20000000000 */
[----:B------:R-:W-:-:S04]  /*47d0*/  @!P1 IADD3 R18, PT, PT, -R18, RZ, RZ ;  /* 0x000000ff12129210 */ /* 0x000fc80007ffe1ff */
[----:B------:R-:W-:Y:S01]  /*47e0*/  SEL R14, R43, R18, !P3 ;  /* 0x000000122b0e7207 */ /* 0x000fe20005800000 */
[----:B------:R-:W-:-:S04]  /*47f0*/  @!P4 IMAD.MOV R26, RZ, RZ, -R26 ;  /* 0x000000ffff1ac224 */ /* 0x000fc800078e0a1a */
[----:B------:R-:W-:Y:S01]  /*4800*/  IMAD.WIDE R44, R14, 0x4, R212 ;  /* 0x000000040e2c7825 */ /* 0x000fe200078e02d4 */
[----:B------:R-:W-:-:S05]  /*4810*/  SEL R43, R43, R26, !P3 ;  /* 0x0000001a2b2b7207 */ /* 0x000fca0005800000 */
[C---:B------:R-:W-:Y:S01]  /*4820*/  IMAD.WIDE R48, R43.reuse, 0x4, R212 ;  /* 0x000000042b307825 */ /* 0x040fe200078e02d4 */
[----:B------:R2:W4:Y:S04]  /*4830*/  LDG.E R45, desc[UR14][R44.64] ;  /* 0x0000000e2c2d7981 */ /* 0x000528000c1e1900 */
[----:B------:R-:W4:Y:S01]  /*4840*/  LDG.E R6, desc[UR14][R48.64] ;  /* 0x0000000e30067981 */ /* 0x000f22000c1e1900 */
[----:B------:R-:W-:-:S05]  /*4850*/  IADD3 R43, PT, PT, R43, -R14, RZ ;  /* 0x8000000e2b2b7210 */ /* 0x000fca0007ffe0ff */
[----:B------:R-:W-:-:S05]  /*4860*/  IMAD R43, R43, R10, -0x40 ;  /* 0xffffffc02b2b7424 */ /* 0x000fca00078e020a */
[----:B------:R-:W-:-:S05]  /*4870*/  SHF.R.S32.HI R47, RZ, 0x1f, R43 ;  /* 0x0000001fff2f7819 */ /* 0x000fca000001142b */
[----:B------:R-:W-:-:S04]  /*4880*/  IMAD R10, R47, R134, RZ ;  /* 0x000000862f0a7224 */ /* 0x000fc800078e02ff */
[C---:B------:R-:W-:Y:S02]  /*4890*/  IMAD R10, R43.reuse, R135, R10 ;  /* 0x000000872b0a7224 */ /* 0x040fe400078e020a */
[----:B------:R-:W-:-:S04]  /*48a0*/  IMAD.WIDE.U32 R42, R43, R134, RZ ;  /* 0x000000862b2a7225 */ /* 0x000fc800078e00ff */
[----:B--2---:R-:W-:Y:S02]  /*48b0*/  IMAD.MOV.U32 R44, RZ, RZ, R42 ;  /* 0x000000ffff2c7224 */ /* 0x004fe400078e002a */
[----:B----4-:R-:W-:Y:S01]  /*48c0*/  IMAD.IADD R6, R45, 0x1, -R6 ;  /* 0x000000012d067824 */ /* 0x010fe200078e0a06 */
[----:B------:R-:W-:-:S04]  /*48d0*/  IADD3 R45, PT, PT, R43, R10, RZ ;  /* 0x0000000a2b2d7210 */ /* 0x000fc80007ffe0ff */
[----:B------:R-:W-:Y:S01]  /*48e0*/  SHF.R.S32.HI R14, RZ, 0x1f, R6 ;  /* 0x0000001fff0e7819 */ /* 0x000fe20000011406 */
[----:B---3--:R-:W-:-:S04]  /*48f0*/  IMAD.WIDE.U32 R44, R6, UR6, R44 ;  /* 0x00000006062c7c25 */ /* 0x008fc8000f8e002c */
[----:B------:R-:W-:Y:S01]  /*4900*/  IMAD R43, R14, UR6, RZ ;  /* 0x000000060e2b7c24 */ /* 0x000fe2000f8e02ff */
[----:B------:R-:W-:-:S03]  /*4910*/  LEA R202, P1, R44, R202, 0x1 ;  /* 0x000000ca2cca7211 */ /* 0x000fc600078208ff */
[----:B------:R-:W-:-:S05]  /*4920*/  IMAD R43, R6, UR7, R43 ;  /* 0x00000007062b7c24 */ /* 0x000fca000f8e022b */
[----:B------:R-:W-:-:S04]  /*4930*/  IADD3 R43, PT, PT, R45, R43, RZ ;  /* 0x0000002b2d2b7210 */ /* 0x000fc80007ffe0ff */
[----:B------:R-:W-:-:S07]  /*4940*/  LEA.HI.X R203, R44, R203, R43, 0x1, P1 ;  /* 0x000000cb2ccb7211 */ /* 0x000fce00008f0c2b */
.L_x_1847:
[----:B------:R-:W2:Y:S01]  /*4950*/  LDCU UR4, c[0x0][0x440] ;  /* 0x00008800ff0477ac */ /* 0x000ea20008000800 */
        /* <DEDUP_REMOVED lines=8> */
[----:B--2---:R-:W-:Y:S02]  /*49e0*/  ISETP.GE.AND P4, PT, R182, UR4, PT ;  /* 0x00000004b6007c0c */ /* 0x004fe4000bf86270 */
        /* <DEDUP_REMOVED lines=63> */
.L_x_1845:
[----:B------:R-:W-:Y:S01]  /*4de0*/  IMAD.SHL.U32 R176, R184, 0x2, RZ ;  /* 0x00000002b8b07824 */ /* 0x000fe200078e00ff */
[----:B------:R-:W3:Y:S01]  /*4df0*/  LDCU UR4, c[0x0][0x45c] ;  /* 0x00008b80ff0477ac */ /* 0x000ee20008000800 */
[----:B------:R-:W-:-:S03]  /*4e00*/  VIADD R2, R200, 0x8 ;  /* 0x00000008c8027836 */ /* 0x000fc60000000000 */
[----:B------:R-:W-:-:S04]  /*4e10*/  LOP3.LUT R176, R176, 0x6, RZ, 0xc0, !PT ;  /* 0x00000006b0b07812 */ /* 0x000fc800078ec0ff */
[----:B------:R-:W-:-:S05]  /*4e20*/  LOP3.LUT R77, R77, R176, RZ, 0xfc, !PT ;  /* 0x000000b04d4d7212 */ /* 0x000fca00078efcff */
[C---:B--2---:R-:W-:Y:S02]  /*4e30*/  VIADD R43, R77.reuse, 0x1 ;  /* 0x000000014d2b7836 */ /* 0x044fe40000000000 */
[----:B------:R-:W-:-:S03]  /*4e40*/  VIADD R45, R77, 0x8 ;  /* 0x000000084d2d7836 */ /* 0x000fc60000000000 */
[----:B------:R-:W-:Y:S02]  /*4e50*/  ISETP.GT.AND P3, PT, R200, R43, PT ;  /* 0x0000002bc800720c */ /* 0x000fe40003f64270 */
[C---:B------:R-:W-:Y:S02]  /*4e60*/  ISETP.GE.AND P5, PT, R43.reuse, R199, PT ;  /* 0x000000c72b00720c */ /* 0x040fe40003fa6270 */
[----:B------:R-:W-:Y:S02]  /*4e70*/  ISETP.GT.AND P1, PT, R2, R43, PT ;  /* 0x0000002b0200720c */ /* 0x000fe40003f24270 */
[----:B------:R-:W-:Y:S01]  /*4e80*/  ISETP.GE.AND P4, PT, R43, R198, PT ;  /* 0x000000c62b00720c */ /* 0x000fe20003f86270 */
[----:B------:R-:W-:Y:S01]  /*4e90*/  VIADD R43, R77, 0x9 ;  /* 0x000000094d2b7836 */ /* 0x000fe20000000000 */
[----:B------:R-:W-:Y:S02]  /*4ea0*/  FSEL R40, R86, -INF , !P3 ;  /* 0xff80000056287808 */ /* 0x000fe40005800000 */
[----:B------:R-:W-:-:S02]  /*4eb0*/  ISETP.GT.AND P6, PT, R200, R45, PT ;  /* 0x0000002dc800720c */ /* 0x000fc40003fc4270 */
[----:B------:R-:W-:Y:S02]  /*4ec0*/  FSEL R30, R74, -INF , !P1 ;  /* 0xff8000004a1e7808 */ /* 0x000fe40004800000 */
[----:B------:R-:W-:Y:S02]  /*4ed0*/  FSEL R40, R40, -INF , !P5 ;  /* 0xff80000028287808 */ /* 0x000fe40006800000 */
[C---:B------:R-:W-:Y:S02]  /*4ee0*/  ISETP.GE.AND P3, PT, R45.reuse, R199, PT ;  /* 0x000000c72d00720c */ /* 0x040fe40003f66270 */
[----:B------:R-:W-:Y:S02]  /*4ef0*/  ISETP.GT.AND P5, PT, R2, R45, PT ;  /* 0x0000002d0200720c */ /* 0x000fe40003fa4270 */
[----:B------:R-:W-:Y:S01]  /*4f00*/  ISETP.GE.AND P1, PT, R45, R198, PT ;  /* 0x000000c62d00720c */ /* 0x000fe20003f26270 */
[----:B------:R-:W-:Y:S01]  /*4f10*/  VIADD R45, R77, 0x10 ;  /* 0x000000104d2d7836 */ /* 0x000fe20000000000 */
[----:B------:R-:W-:-:S02]  /*4f20*/  FSEL R20, R20, -INF , !P6 ;  /* 0xff80000014147808 */ /* 0x000fc40007000000 */
[----:B------:R-:W-:Y:S02]  /*4f30*/  ISETP.GT.AND P6, PT, R200, R43, PT ;  /* 0x0000002bc800720c */ /* 0x000fe40003fc4270 */
        /* <DEDUP_REMOVED lines=8> */
[----:B------:R-:W-:Y:S02]  /*4fc0*/  ISETP.GT.AND P6, PT, R200, R45, PT ;  /* 0x0000002dc800720c */ /* 0x000fe40003fc4270 */
[----:B------:R-:W-:Y:S02]  /*4fd0*/  FSEL R26, R22, -INF , !P1 ;  /* 0xff800000161a7808 */ /* 0x000fe40004800000 */
[----:B------:R-:W-:Y:S01]  /*4fe0*/  FSEL R6, R23, -INF , !P3 ;  /* 0xff80000017067808 */ /* 0x000fe20005800000 */
[----:B------:R-:W-:Y:S01]  /*4ff0*/  VIADD R23, R77, 0x18 ;  /* 0x000000184d177836 */ /* 0x000fe20000000000 */
[----:B------:R-:W-:Y:S01]  /*5000*/  FSEL R34, R21, -INF , !P4 ;  /* 0xff80000015227808 */ /* 0x000fe20006000000 */
[----:B------:R-:W-:Y:S01]  /*5010*/  VIADD R21, R77, 0x19 ;  /* 0x000000194d157836 */ /* 0x000fe20000000000 */
[----:B------:R-:W-:-:S02]  /*5020*/  FSEL R18, R24, -INF , !P6 ;  /* 0xff80000018127808 */ /* 0x000fc40007000000 */
[C---:B------:R-:W-:Y:S02]  /*5030*/  ISETP.GE.AND P1, PT, R45.reuse, R199, PT ;  /* 0x000000c72d00720c */ /* 0x040fe40003f26270 */
[----:B------:R-:W-:Y:S02]  /*5040*/  ISETP.GT.AND P4, PT, R2, R45, PT ;  /* 0x0000002d0200720c */ /* 0x000fe40003f84270 */
[----:B------:R-:W-:Y:S02]  /*5050*/  ISETP.GT.AND P6, PT, R200, R43, PT ;  /* 0x0000002bc800720c */ /* 0x000fe40003fc4270 */
[----:B------:R-:W-:Y:S02]  /*5060*/  FSEL R6, R6, -INF , !P5 ;  /* 0xff80000006067808 */ /* 0x000fe40006800000 */
[----:B------:R-:W-:Y:S02]  /*5070*/  ISETP.GE.AND P3, PT, R45, R198, PT ;  /* 0x000000c62d00720c */ /* 0x000fe40003f66270 */
[----:B------:R-:W-:-:S02]  /*5080*/  ISETP.GE.AND P5, PT, R43, R199, PT ;  /* 0x000000c72b00720c */ /* 0x000fc40003fa6270 */
[----:B------:R-:W-:Y:S02]  /*5090*/  FSEL R18, R18, -INF , !P1 ;  /* 0xff80000012127808 */ /* 0x000fe40004800000 */
[----:B------:R-:W-:Y:S02]  /*50a0*/  FSEL R14, R28, -INF , !P4 ;  /* 0xff8000001c0e7808 */ /* 0x000fe40006000000 */
[----:B------:R-:W-:Y:S02]  /*50b0*/  FSEL R16, R25, -INF , !P6 ;  /* 0xff80000019107808 */ /* 0x000fe40007000000 */
[----:B------:R-:W-:Y:S02]  /*50c0*/  ISETP.GT.AND P1, PT, R2, R43, PT ;  /* 0x0000002b0200720c */ /* 0x000fe40003f24270 */
[----:B------:R-:W-:Y:S02]  /*50d0*/  ISETP.GT.AND P6, PT, R200, R23, PT ;  /* 0x00000017c800720c */ /* 0x000fe40003fc4270 */
[----:B------:R-:W-:-:S02]  /*50e0*/  FSEL R14, R14, -INF , !P3 ;  /* 0xff8000000e0e7808 */ /* 0x000fc40005800000 */
[----:B------:R-:W-:Y:S02]  /*50f0*/  FSEL R16, R16, -INF , !P5 ;  /* 0xff80000010107808 */ /* 0x000fe40006800000 */
[----:B------:R-:W-:Y:S02]  /*5100*/  ISETP.GE.AND P4, PT, R43, R198, PT ;  /* 0x000000c62b00720c */ /* 0x000fe40003f86270 */
[----:B------:R-:W-:Y:S02]  /*5110*/  ISETP.GE.AND P3, PT, R23, R199, PT ;  /* 0x000000c71700720c */ /* 0x000fe40003f66270 */
[----:B------:R-:W-:Y:S02]  /*5120*/  FSEL R29, R29, -INF , !P1 ;  /* 0xff8000001d1d7808 */ /* 0x000fe40004800000 */
[----:B------:R-:W-:Y:S02]  /*5130*/  ISETP.GT.AND P5, PT, R2, R23, PT ;  /* 0x000000170200720c */ /* 0x000fe40003fa4270 */
[----:B------:R-:W-:-:S02]  /*5140*/  FSEL R22, R12, -INF , !P6 ;  /* 0xff8000000c167808 */ /* 0x000fc40007000000 */
[----:B------:R-:W-:Y:S02]  /*5150*/  FSEL R12, R29, -INF , !P4 ;  /* 0xff8000001d0c7808 */ /* 0x000fe40006000000 */
[----:B------:R-:W-:Y:S02]  /*5160*/  FSEL R22, R22, -INF , !P3 ;  /* 0xff80000016167808 */ /* 0x000fe40005800000 */
[----:B-1----:R-:W-:Y:S01]  /*5170*/  FSEL R10, R9, -INF , !P5 ;  /* 0xff800000090a7808 */ /* 0x002fe20006800000 */
[----:B------:R-:W-:Y:S01]  /*5180*/  VIADD R9, R77, 0x21 ;  /* 0x000000214d097836 */ /* 0x000fe20000000000 */
[----:B------:R-:W-:Y:S02]  /*5190*/  ISETP.GT.AND P6, PT, R200, R21, PT ;  /* 0x00000015c800720c */ /* 0x000fe40003fc4270 */
[----:B------:R-:W-:Y:S02]  /*51a0*/  ISETP.GE.AND P4, PT, R21, R199, PT ;  /* 0x000000c71500720c */ /* 0x000fe40003f86270 */
[----:B------:R-:W-:-:S02]  /*51b0*/  ISETP.GT.AND P3, PT, R2, R21, PT ;  /* 0x000000150200720c */ /* 0x000fc40003f64270 */
[-C--:B------:R-:W-:Y:S01]  /*51c0*/  ISETP.GE.AND P5, PT, R21, R198.reuse, PT ;  /* 0x000000c61500720c */ /* 0x080fe20003fa6270 */
[----:B------:R-:W-:Y:S01]  /*51d0*/  VIADD R21, R77, 0x20 ;  /* 0x000000204d157836 */ /* 0x000fe20000000000 */
[----:B------:R-:W-:Y:S02]  /*51e0*/  ISETP.GE.AND P1, PT, R23, R198, PT ;  /* 0x000000c61700720c */ /* 0x000fe40003f26270 */
[----:B------:R-:W-:Y:S02]  /*51f0*/  FSEL R8, R8, -INF , !P6 ;  /* 0xff80000008087808 */ /* 0x000fe40007000000 */
[----:B------:R-:W-:Y:S02]  /*5200*/  ISETP.GT.AND P6, PT, R200, R21, PT ;  /* 0x00000015c800720c */ /* 0x000fe40003fc4270 */
[----:B------:R-:W-:Y:S02]  /*5210*/  FSEL R10, R10, -INF , !P1 ;  /* 0xff8000000a0a7808 */ /* 0x000fe40004800000 */
[----:B------:R-:W-:-:S02]  /*5220*/  FSEL R4, R4, -INF , !P3 ;  /* 0xff80000004047808 */ /* 0x000fc40005800000 */
[----:B------:R-:W-:Y:S02]  /*5230*/  ISETP.GE.AND P1, PT, R21, R199, PT ;  /* 0x000000c71500720c */ /* 0x000fe40003f26270 */
[----:B------:R-:W-:Y:S02]  /*5240*/  ISETP.GT.AND P3, PT, R2, R21, PT ;  /* 0x000000150200720c */ /* 0x000fe40003f64270 */
[----:B------:R-:W-:Y:S02]  /*5250*/  FSEL R5, R5, -INF , !P6 ;  /* 0xff80000005057808 */ /* 0x000fe40007000000 */
[----:B------:R-:W-:Y:S02]  /*5260*/  FSEL R20, R8, -INF , !P4 ;  /* 0xff80000008147808 */ /* 0x000fe40006000000 */
[----:B------:R-:W-:Y:S02]  /*5270*/  FSEL R8, R4, -INF , !P5 ;  /* 0xff80000004087808 */ /* 0x000fe40006800000 */
[----:B------:R-:W-:Y:S01]  /*5280*/  FSEL R224, R5, -INF , !P1 ;  /* 0xff80000005e07808 */ /* 0x000fe20004800000 */
[----:B------:R-:W-:Y:S01]  /*5290*/  VIADD R5, R77, 0x29 ;  /* 0x000000294d057836 */ /* 0x000fe20000000000 */
[----:B------:R-:W-:-:S02]  /*52a0*/  FSEL R15, R15, -INF , !P3 ;  /* 0xff8000000f0f7808 */ /* 0x000fc40005800000 */
[----:B------:R-:W-:Y:S02]  /*52b0*/  ISETP.GT.AND P5, PT, R200, R9, PT ;  /* 0x00000009c800720c */ /* 0x000fe40003fa4270 */
[C---:B------:R-:W-:Y:S02]  /*52c0*/  ISETP.GE.AND P6, PT, R9.reuse, R199, PT ;  /* 0x000000c70900720c */ /* 0x040fe40003fc6270 */
[----:B------:R-:W-:Y:S02]  /*52d0*/  ISETP.GT.AND P1, PT, R2, R9, PT ;  /* 0x000000090200720c */ /* 0x000fe40003f24270 */
[-C--:B------:R-:W-:Y:S01]  /*52e0*/  ISETP.GE.AND P3, PT, R9, R198.reuse, PT ;  /* 0x000000c60900720c */ /* 0x080fe20003f66270 */
[----:B------:R-:W-:Y:S01]  /*52f0*/  VIADD R9, R77, 0x28 ;  /* 0x000000284d097836 */ /* 0x000fe20000000000 */
[----:B------:R-:W-:Y:S02]  /*5300*/  FSEL R11, R11, -INF , !P5 ;  /* 0xff8000000b0b7808 */ /* 0x000fe40006800000 */
[----:B------:R-:W-:-:S02]  /*5310*/  ISETP.GE.AND P4, PT, R21, R198, PT ;  /* 0x000000c61500720c */ /* 0x000fc40003f86270 */
[C---:B------:R-:W-:Y:S02]  /*5320*/  ISETP.GT.AND P5, PT, R200.reuse, R9, PT ;  /* 0x00000009c800720c */ /* 0x040fe40003fa4270 */
[----:B------:R-:W-:Y:S02]  /*5330*/  FSEL R13, R13, -INF , !P1 ;  /* 0xff8000000d0d7808 */ /* 0x000fe40004800000 */
[----:B------:R-:W-:Y:S02]  /*5340*/  FSEL R17, R17, -INF , !P5 ;  /* 0xff80000011117808 */ /* 0x000fe40006800000 */
[----:B------:R-:W-:Y:S02]  /*5350*/  ISETP.GT.AND P5, PT, R200, R5, PT ;  /* 0x00000005c800720c */ /* 0x000fe40003fa4270 */
[----:B------:R-:W-:Y:S02]  /*5360*/  FSEL R220, R15, -INF , !P4 ;  /* 0xff8000000fdc7808 */ /* 0x000fe40006000000 */
[----:B------:R-:W-:-:S02]  /*5370*/  FSEL R222, R11, -INF , !P6 ;  /* 0xff8000000bde7808 */ /* 0x000fc40007000000 */
[C---:B------:R-:W-:Y:S02]  /*5380*/  ISETP.GE.AND P4, PT, R9.reuse, R199, PT ;  /* 0x000000c70900720c */ /* 0x040fe40003f86270 */
[----:B------:R-:W-:Y:S02]  /*5390*/  ISETP.GT.AND P1, PT, R2, R9, PT ;  /* 0x000000090200720c */ /* 0x000fe40003f24270 */
[----:B------:R-:W-:Y:S01]  /*53a0*/  ISETP.GE.AND P6, PT, R9, R198, PT ;  /* 0x000000c60900720c */ /* 0x000fe20003fc6270 */
[----:B------:R-:W-:Y:S01]  /*53b0*/  VIADD R9, R77, 0x30 ;  /* 0x000000304d097836 */ /* 0x000fe20000000000 */
[----:B------:R-:W-:Y:S02]  /*53c0*/  FSEL R208, R13, -INF , !P3 ;  /* 0xff8000000dd07808 */ /* 0x000fe40005800000 */
[----:B------:R-:W-:Y:S02]  /*53d0*/  ISETP.GE.AND P3, PT, R5, R199, PT ;  /* 0x000000c70500720c */ /* 0x000fe40003f66270 */
[----:B------:R-:W-:Y:S01]  /*53e0*/  FSEL R196, R7, -INF , !P5 ;  /* 0xff80000007c47808 */ /* 0x000fe20006800000 */
[----:B------:R-:W-:Y:S01]  /*53f0*/  VIADD R7, R77, 0x31 ;  /* 0x000000314d077836 */ /* 0x000fe20000000000 */
[----:B------:R-:W-:-:S02]  /*5400*/  FSEL R32, R32, -INF , !P1 ;  /* 0xff80000020207808 */ /* 0x000fc40004800000 */
[----:B------:R-:W-:Y:S02]  /*5410*/  FSEL R206, R17, -INF , !P4 ;  /* 0xff80000011ce7808 */ /* 0x000fe40006000000 */
[----:B------:R-:W-:Y:S02]  /*5420*/  ISETP.GT.AND P1, PT, R2, R5, PT ;  /* 0x000000050200720c */ /* 0x000fe40003f24270 */
[----:B------:R-:W-:Y:S01]  /*5430*/  ISETP.GE.AND P4, PT, R5, R198, PT ;  /* 0x000000c60500720c */ /* 0x000fe20003f86270 */
[----:B------:R-:W-:Y:S01]  /*5440*/  VIADD R5, R77, 0x38 ;  /* 0x000000384d057836 */ /* 0x000fe20000000000 */
[----:B------:R-:W-:Y:S02]  /*5450*/  FSEL R196, R196, -INF , !P3 ;  /* 0xff800000c4c47808 */ /* 0x000fe40005800000 */
[----:B------:R-:W-:Y:S02]  /*5460*/  ISETP.GT.AND P3, PT, R2, R9, PT ;  /* 0x000000090200720c */ /* 0x000fe40003f64270 */
[----:B------:R-:W-:-:S02]  /*5470*/  FSEL R218, R32, -INF , !P6 ;  /* 0xff80000020da7808 */ /* 0x000fc40007000000 */
[----:B------:R-:W-:Y:S02]  /*5480*/  FSEL R37, R37, -INF , !P3 ;  /* 0xff80000025257808 */ /* 0x000fe40005800000 */
[C---:B------:R-:W-:Y:S02]  /*5490*/  ISETP.GT.AND P3, PT, R200.reuse, R5, PT ;  /* 0x00000005c800720c */ /* 0x040fe40003f64270 */
[C---:B------:R-:W-:Y:S02]  /*54a0*/  ISETP.GT.AND P6, PT, R200.reuse, R77, PT ;  /* 0x0000004dc800720c */ /* 0x040fe40003fc4270 */
[----:B------:R-:W-:Y:S02]  /*54b0*/  FSEL R27, R27, -INF , !P1 ;  /* 0xff8000001b1b7808 */ /* 0x000fe40004800000 */
[----:B------:R-:W-:Y:S02]  /*54c0*/  ISETP.GT.AND P1, PT, R200, R7, PT ;  /* 0x00000007c800720c */ /* 0x000fe40003f24270 */
[----:B------:R-:W-:-:S02]  /*54d0*/  FSEL R41, R41, -INF , !P3 ;  /* 0xff80000029297808 */ /* 0x000fc40005800000 */
[----:B------:R-:W-:Y:S02]  /*54e0*/  ISETP.GT.AND P5, PT, R200, R9, PT ;  /* 0x00000009c800720c */ /* 0x000fe40003fa4270 */
[-C--:B------:R-:W-:Y:S02]  /*54f0*/  ISETP.GE.AND P3, PT, R77, R199.reuse, PT ;  /* 0x000000c74d00720c */ /* 0x080fe40003f66270 */
[----:B------:R-:W-:Y:S02]  /*5500*/  FSEL R24, R72, -INF , !P6 ;  /* 0xff80000048187808 */ /* 0x000fe40007000000 */
[----:B------:R-:W-:Y:S02]  /*5510*/  FSEL R35, R35, -INF , !P1 ;  /* 0xff80000023237808 */ /* 0x000fe40004800000 */
[----:B------:R-:W-:Y:S02]  /*5520*/  FSEL R31, R31, -INF , !P5 ;  /* 0xff8000001f1f7808 */ /* 0x000fe40006800000 */
[----:B------:R-:W-:-:S02]  /*5530*/  ISETP.GE.AND P1, PT, R9, R199, PT ;  /* 0x000000c70900720c */ /* 0x000fc40003f26270 */
[----:B------:R-:W-:Y:S02]  /*5540*/  FSEL R24, R24, -INF , !P3 ;  /* 0xff80000018187808 */ /* 0x000fe40005800000 */
[----:B------:R-:W-:Y:S02]  /*5550*/  ISETP.GT.AND P3, PT, R2, R77, PT ;  /* 0x0000004d0200720c */ /* 0x000fe40003f64270 */
[----:B------:R-:W-:Y:S02]  /*5560*/  FSEL R194, R31, -INF , !P1 ;  /* 0xff8000001fc27808 */ /* 0x000fe40004800000 */
[C---:B------:R-:W-:Y:S01]  /*5570*/  ISETP.GE.AND P1, PT, R77.reuse, R198, PT ;  /* 0x000000c64d00720c */ /* 0x040fe20003f26270 */
[----:B------:R-:W-:Y:S01]  /*5580*/  VIADD R77, R77, 0x39 ;  /* 0x000000394d4d7836 */ /* 0x000fe20000000000 */
[----:B------:R-:W-:Y:S02]  /*5590*/  FSEL R4, R73, -INF , !P3 ;  /* 0xff80000049047808 */ /* 0x000fe40005800000 */
[----:B------:R-:W-:-:S02]  /*55a0*/  FSEL R210, R27, -INF , !P4 ;  /* 0xff8000001bd27808 */ /* 0x000fc40006000000 */
[----:B------:R-:W-:Y:S02]  /*55b0*/  ISETP.GT.AND P5, PT, R2, R7, PT ;  /* 0x000000070200720c */ /* 0x000fe40003fa4270 */
[CC--:B------:R-:W-:Y:S02]  /*55c0*/  ISETP.GE.AND P6, PT, R7.reuse, R199.reuse, PT ;  /* 0x000000c70700720c */ /* 0x0c0fe40003fc6270 */
[----:B------:R-:W-:Y:S02]  /*55d0*/  ISETP.GE.AND P4, PT, R7, R198, PT ;  /* 0x000000c60700720c */ /* 0x000fe40003f86270 */
[----:B------:R-:W-:Y:S02]  /*55e0*/  ISETP.GE.AND P3, PT, R5, R199, PT ;  /* 0x000000c70500720c */ /* 0x000fe40003f66270 */
[----:B------:R-:W-:Y:S02]  /*55f0*/  FMNMX3.FTZ R7, R24, R40, R38, !PT ;  /* 0x0000002818077276 */ /* 0x000fe40007810026 */
[----:B------:R-:W-:-:S02]  /*5600*/  FSEL R4, R4, -INF , !P1 ;  /* 0xff80000004047808 */ /* 0x000fc40004800000 */
[----:B------:R-:W-:Y:S02]  /*5610*/  FSEL R192, R35, -INF , !P6 ;  /* 0xff80000023c07808 */ /* 0x000fe40007000000 */
[----:B------:R-:W-:Y:S02]  /*5620*/  FSEL R190, R41, -INF , !P3 ;  /* 0xff80000029be7808 */ /* 0x000fe40005800000 */
[----:B------:R-:W-:Y:S02]  /*5630*/  FMNMX3.FTZ R7, R7, R34, R18, !PT ;  /* 0x0000002207077276 */ /* 0x000fe40007810012 */
[----:B------:R-:W-:Y:S02]  /*5640*/  ISETP.GT.AND P6, PT, R2, R5, PT ;  /* 0x000000050200720c */ /* 0x000fe40003fc4270 */
[----:B------:R-:W-:Y:S02]  /*5650*/  ISETP.GE.AND P3, PT, R5, R198, PT ;  /* 0x000000c60500720c */ /* 0x000fe40003f66270 */
[----:B------:R-:W-:-:S02]  /*5660*/  FMNMX3.FTZ R5, R4, R30, R26, !PT ;  /* 0x0000001e04057276 */ /* 0x000fc4000781001a */
[----:B------:R-:W-:Y:S02]  /*5670*/  FMNMX3.FTZ R7, R7, R16, R22, !PT ;  /* 0x0000001007077276 */ /* 0x000fe40007810016 */
[----:B------:R-:W-:Y:S02]  /*5680*/  FMNMX3.FTZ R5, R5, R6, R14, !PT ;  /* 0x0000000605057276 */ /* 0x000fe4000781000e */
[----:B------:R-:W-:Y:S02]  /*5690*/  FMNMX3.FTZ R7, R7, R20, R224, !PT ;  /* 0x0000001407077276 */ /* 0x000fe400078100e0 */
[----:B------:R-:W-:Y:S02]  /*56a0*/  FMNMX3.FTZ R5, R5, R12, R10, !PT ;  /* 0x0000000c05057276 */ /* 0x000fe4000781000a */
[----:B------:R-:W-:Y:S02]  /*56b0*/  FSEL R39, R39, -INF , !P5 ;  /* 0xff80000027277808 */ /* 0x000fe40006800000 */
[----:B------:R-:W-:-:S02]  /*56c0*/  ISETP.GT.AND P1, PT, R200, R77, PT ;  /* 0x0000004dc800720c */ /* 0x000fc40003f24270 */
[----:B------:R-:W-:Y:S02]  /*56d0*/  FMNMX3.FTZ R7, R7, R222, R206, !PT ;  /* 0x000000de07077276 */ /* 0x000fe400078100ce */
[----:B------:R-:W-:Y:S02]  /*56e0*/  ISETP.GE.AND P5, PT, R9, R198, PT ;  /* 0x000000c60900720c */ /* 0x000fe40003fa6270 */
[----:B------:R-:W-:Y:S02]  /*56f0*/  FMNMX3.FTZ R5, R5, R8, R220, !PT ;  /* 0x0000000805057276 */ /* 0x000fe400078100dc */
[----:B------:R-:W-:Y:S02]  /*5700*/  FSEL R36, R36, -INF , !P6 ;  /* 0xff80000024247808 */ /* 0x000fe40007000000 */
[----:B------:R-:W-:Y:S02]  /*5710*/  ISETP.GE.AND P6, PT, R77, R199, PT ;  /* 0x000000c74d00720c */ /* 0x000fe40003fc6270 */
[----:B------:R-:W-:-:S02]  /*5720*/  FSEL R33, R33, -INF , !P1 ;  /* 0xff80000021217808 */ /* 0x000fc40004800000 */
[----:B------:R-:W-:Y:S02]  /*5730*/  FMNMX3.FTZ R7, R7, R196, R194, !PT ;  /* 0x000000c407077276 */ /* 0x000fe400078100c2 */
[----:B------:R-:W-:Y:S02]  /*5740*/  ISETP.GT.AND P1, PT, R2, R77, PT ;  /* 0x0000004d0200720c */ /* 0x000fe40003f24270 */
[----:B------:R-:W-:Y:S02]  /*5750*/  FSEL R180, R37, -INF , !P5 ;  /* 0xff80000025b47808 */ /* 0x000fe40006800000 */
[----:B------:R-:W-:Y:S02]  /*5760*/  FMNMX3.FTZ R5, R5, R208, R218, !PT ;  /* 0x000000d005057276 */ /* 0x000fe400078100da */
[----:B------:R-:W-:Y:S02]  /*5770*/  FSEL R188, R33, -INF , !P6 ;  /* 0xff80000021bc7808 */ /* 0x000fe40007000000 */
[----:B------:R-:W-:-:S02]  /*5780*/  FMNMX3.FTZ R7, R7, R192, R190, !PT ;  /* 0x000000c007077276 */ /* 0x000fc400078100be */
[----:B------:R-:W-:Y:S02]  /*5790*/  ISETP.GE.AND P5, PT, R77, R198, PT ;  /* 0x000000c64d00720c */ /* 0x000fe40003fa6270 */
[----:B------:R-:W-:Y:S02]  /*57a0*/  FSEL R19, R19, -INF , !P1 ;  /* 0xff80000013137808 */ /* 0x000fe40004800000 */
[----:B------:R-:W-:Y:S02]  /*57b0*/  FSEL R178, R39, -INF , !P4 ;  /* 0xff80000027b27808 */ /* 0x000fe40006000000 */
[----:B------:R-:W-:Y:S02]  /*57c0*/  FSEL R174, R36, -INF , !P3 ;  /* 0xff80000024ae7808 */ /* 0x000fe40005800000 */
[----:B------:R-:W-:Y:S02]  /*57d0*/  FMNMX3.FTZ R5, R5, R210, R180, !PT ;  /* 0x000000d205057276 */ /* 0x000fe400078100b4 */
[----:B------:R-:W-:-:S02]  /*57e0*/  FMNMX.FTZ R2, R188, R7, !PT ;  /* 0x00000007bc027209 */ /* 0x000fc40007810000 */
[----:B------:R-:W-:Y:S02]  /*57f0*/  FSEL R172, R19, -INF , !P5 ;  /* 0xff80000013ac7808 */ /* 0x000fe40006800000 */
[----:B------:R-:W-:Y:S01]  /*5800*/  FMNMX3.FTZ R5, R5, R178, R174, !PT ;  /* 0x000000b205057276 */ /* 0x000fe200078100ae */
[----:B------:R-:W1:Y:S03]  /*5810*/  SHFL.BFLY PT, R7, R2, 0x2, 0x1f ;  /* 0x0c401f0002077f89 */ /* 0x000e6600000e0000 */
[----:B------:R-:W-:-:S05]  /*5820*/  FMNMX.FTZ R9, R172, R5, !PT ;  /* 0x00000005ac097209 */ /* 0x000fca0007810000 */
[----:B------:R-:W2:Y:S01]  /*5830*/  SHFL.BFLY PT, R28, R9, 0x2, 0x1f ;  /* 0x0c401f00091c7f89 */ /* 0x000ea200000e0000 */
[----:B-1----:R-:W-:Y:S02]  /*5840*/  FMNMX.FTZ R7, R2, R7, !PT ;  /* 0x0000000702077209 */ /* 0x002fe40007810000 */
[----:B------:R-:W-:-:S03]  /*5850*/  LOP3.LUT R2, R3, 0x200, R152, 0xf8, !PT ;  /* 0x0000020003027812 */ /* 0x000fc600078ef898 */
[----:B------:R-:W1:Y:S01]  /*5860*/  SHFL.BFLY PT, R132, R7, 0x1, 0x1f ;  /* 0x0c201f0007847f89 */ /* 0x000e6200000e0000 */
[----:B------:R-:W-:Y:S02]  /*5870*/  LEA R185, R2, UR5, 0x1 ;  /* 0x0000000502b97c11 */ /* 0x000fe4000f8e08ff */
[----:B--2---:R-:W-:-:S03]  /*5880*/  FMNMX.FTZ R28, R9, R28, !PT ;  /* 0x0000001c091c7209 */ /* 0x004fc60007810000 */
[--C-:B------:R-:W-:Y:S01]  /*5890*/  IMAD.IADD R173, R76, 0x1, R185.reuse ;  /* 0x000000014cad7824 */ /* 0x100fe200078e02b9 */
[----:B------:R-:W-:Y:S01]  /*58a0*/  LDSM.16.MT88.4 R124, [R185+0xc000] ;  /* 0x00c00000b97c783b */ /* 0x000fe20000004200 */
[----:B------:R-:W-:-:S03]  /*58b0*/  IMAD.IADD R169, R146, 0x1, R185 ;  /* 0x0000000192a97824 */ /* 0x000fc600078e02b9 */
[----:B------:R-:W2:Y:S01]  /*58c0*/  SHFL.BFLY PT, R5, R28, 0x1, 0x1f ;  /* 0x0c201f001c057f89 */ /* 0x000ea200000e0000 */
[----:B------:R-:W-:-:S03]  /*58d0*/  IMAD.IADD R167, R76, 0x1, R169 ;  /* 0x000000014ca77824 */ /* 0x000fc600078e02a9 */
[----:B------:R-:W4:Y:S04]  /*58e0*/  LDSM.16.MT88.4 R116, [R173+0xc000] ;  /* 0x00c00000ad74783b */ /* 0x000f280000004200 */
[----:B------:R-:W5:Y:S04]  /*58f0*/  LDSM.16.MT88.4 R48, [R173+0xe000] ;  /* 0x00e00000ad30783b */ /* 0x000f680000004200 */
[----:B------:R-:W5:Y:S01]  /*5900*/  LDSM.16.MT88.4 R80, [R173+0x10000] ;  /* 0x01000000ad50783b */ /* 0x000f620000004200 */
[----:B-1----:R-:W-:-:S03]  /*5910*/  FMNMX.FTZ R132, R7, R132, !PT ;  /* 0x0000008407847209 */ /* 0x002fc60007810000 */
[----:B------:R-:W1:Y:S01]  /*5920*/  LDSM.16.MT88.4 R108, [R169+0xc000] ;  /* 0x00c00000a96c783b */ /* 0x000e620000004200 */
[C---:B------:R-:W-:Y:S01]  /*5930*/  FSETP.NEU.FTZ.AND P1, PT, R132.reuse, -INF , PT ;  /* 0xff8000008400780b */ /* 0x040fe20003f3d000 */
[----:B---3--:R-:W-:Y:S02]  /*5940*/  FMUL.FTZ R175, R132, UR4 ;  /* 0x0000000484af7c20 */ /* 0x008fe40008410000 */
[----:B------:R-:W3:Y:S03]  /*5950*/  LDSM.16.MT88.4 R100, [R167+0xc000] ;  /* 0x00c00000a764783b */ /* 0x000ee60000004200 */
[----:B------:R-:W-:Y:S01]  /*5960*/  FSEL R175, R175, RZ, P1 ;  /* 0x000000ffafaf7208 */ /* 0x000fe20000800000 */
[----:B------:R-:W-:Y:S01]  /*5970*/  LDSM.16.MT88.4 R72, [R185+0x10000] ;  /* 0x01000000b948783b */ /* 0x000fe20000004200 */
[----:B--2---:R-:W-:-:S03]  /*5980*/  FMNMX.FTZ R3, R28, R5, !PT ;  /* 0x000000051c037209 */ /* 0x004fc60007810000 */
[--C-:B------:R-:W-:Y:S01]  /*5990*/  FFMA.FTZ R165, R40, UR4, -R175.reuse ;  /* 0x0000000428a57c23 */ /* 0x100fe200080108af */
[C---:B------:R-:W-:Y:S01]  /*59a0*/  FSETP.NEU.FTZ.AND P1, PT, R3.reuse, -INF , PT ;  /* 0xff8000000300780b */ /* 0x040fe20003f3d000 */
[----:B------:R-:W-:Y:S01]  /*59b0*/  FMUL.FTZ R171, R3, UR4 ;  /* 0x0000000403ab7c20 */ /* 0x000fe20008410000 */
[----:B------:R-:W2:Y:S01]  /*59c0*/  LDSM.16.MT88.4 R40, [R185+0xe000] ;  /* 0x00e00000b928783b */ /* 0x000ea20000004200 */
[--C-:B------:R-:W-:Y:S01]  /*59d0*/  FFMA.FTZ R170, R24, UR4, -R175.reuse ;  /* 0x0000000418aa7c23 */ /* 0x100fe200080108af */
[--C-:B------:R-:W-:Y:S01]  /*59e0*/  FFMA.FTZ R166, R38, UR4, -R175.reuse ;  /* 0x0000000426a67c23 */ /* 0x100fe200080108af */
[--C-:B------:R-:W-:Y:S01]  /*59f0*/  FFMA.FTZ R161, R34, UR4, -R175.reuse ;  /* 0x0000000422a17c23 */ /* 0x100fe200080108af */
[----:B------:R-:W-:Y:S01]  /*5a00*/  FSEL R171, R171, RZ, P1 ;  /* 0x000000ffabab7208 */ /* 0x000fe20000800000 */
[----:B------:R-:W2:Y:S01]  /*5a10*/  LDSM.16.MT88.4 R56, [R169+0xe000] ;  /* 0x00e00000a938783b */ /* 0x000ea20000004200 */
[----:B------:R-:W-:Y:S01]  /*5a20*/  MUFU.EX2 R165, R165 ;  /* 0x000000a500a57308 */ /* 0x000fe20000000800 */
[--C-:B------:R-:W-:Y:S01]  /*5a30*/  FFMA.FTZ R162, R18, UR4, -R175.reuse ;  /* 0x0000000412a27c23 */ /* 0x100fe200080108af */
[----:B------:R-:W-:Y:S01]  /*5a40*/  FFMA.FTZ R157, R16, UR4, -R175 ;  /* 0x00000004109d7c23 */ /* 0x000fe200080108af */
[--C-:B------:R-:W-:Y:S01]  /*5a50*/  FFMA.FTZ R168, R4, UR4, -R171.reuse ;  /* 0x0000000404a87c23 */ /* 0x100fe200080108ab */
[--C-:B------:R-:W-:Y:S01]  /*5a60*/  FFMA.FTZ R159, R6, UR4, -R171.reuse ;  /* 0x00000004069f7c23 */ /* 0x100fe200080108ab */
[----:B------:R-:W2:Y:S01]  /*5a70*/  LDSM.16.MT88.4 R64, [R167+0xe000] ;  /* 0x00e00000a740783b */ /* 0x000ea20000004200 */
[--C-:B------:R-:W-:Y:S01]  /*5a80*/  FFMA.FTZ R163, R30, UR4, -R171.reuse ;  /* 0x000000041ea37c23 */ /* 0x100fe200080108ab */
[----:B------:R-:W-:Y:S01]  /*5a90*/  FFMA.FTZ R164, R26, UR4, -R171 ;  /* 0x000000041aa47c23 */ /* 0x000fe200080108ab */
[----:B------:R-:W4:Y:S01]  /*5aa0*/  MUFU.EX2 R170, R170 ;  /* 0x000000aa00aa7308 */ /* 0x000f220000000800 */
[----:B------:R-:W2:Y:S01]  /*5ab0*/  LDSM.16.MT88.4 R88, [R169+0x10000] ;  /* 0x01000000a958783b */ /* 0x000ea20000004200 */
[--C-:B------:R-:W-:Y:S01]  /*5ac0*/  FFMA.FTZ R158, R22, UR4, -R175.reuse ;  /* 0x00000004169e7c23 */ /* 0x100fe200080108af */
[----:B------:R-:W-:Y:S01]  /*5ad0*/  FFMA.FTZ R153, R20, UR4, -R175 ;  /* 0x0000000414997c23 */ /* 0x000fe200080108af */
[----:B------:R-:W-:Y:S01]  /*5ae0*/  MUFU.EX2 R166, R166 ;  /* 0x000000a600a67308 */ /* 0x000fe20000000800 */
[----:B------:R-:W2:Y:S01]  /*5af0*/  LDSM.16.MT88.4 R4, [R167+0x10000] ;  /* 0x01000000a704783b */ /* 0x000ea20000004200 */
[--C-:B------:R-:W-:Y:S01]  /*5b00*/  FFMA.FTZ R160, R14, UR4, -R171.reuse ;  /* 0x000000040ea07c23 */ /* 0x100fe200080108ab */
[--C-:B------:R-:W-:Y:S01]  /*5b10*/  FFMA.FTZ R155, R12, UR4, -R171.reuse ;  /* 0x000000040c9b7c23 */ /* 0x100fe200080108ab */
[----:B------:R-:W5:Y:S01]  /*5b20*/  MUFU.EX2 R161, R161 ;  /* 0x000000a100a17308 */ /* 0x000f620000000800 */
[----:B------:R-:W2:Y:S01]  /*5b30*/  LDSM.16.MT88.4 R16, [R173+0xc800] ;  /* 0x00c80000ad10783b */ /* 0x000ea20000004200 */
[--C-:B------:R-:W-:Y:S01]  /*5b40*/  FFMA.FTZ R156, R10, UR4, -R171.reuse ;  /* 0x000000040a9c7c23 */ /* 0x100fe200080108ab */
[----:B------:R-:W-:Y:S01]  /*5b50*/  FFMA.FTZ R133, R8, UR4, -R171 ;  /* 0x0000000408857c23 */ /* 0x000fe200080108ab */
[----:B------:R-:W-:Y:S01]  /*5b60*/  MUFU.EX2 R168, R168 ;  /* 0x000000a800a87308 */ /* 0x000fe20000000800 */
[----:B------:R-:W2:Y:S01]  /*5b70*/  LDSM.16.MT88.4 R12, [R169+0xc800] ;  /* 0x00c80000a90c783b */ /* 0x000ea20000004200 */
[----:B----4-:R-:W-:Y:S01]  /*5b80*/  F2FP.F16.F32.PACK_AB R96, R165, R170 ;  /* 0x000000aaa560723e */ /* 0x010fe200000000ff */
[--C-:B------:R-:W-:Y:S01]  /*5b90*/  FFMA.FTZ R179, R224, UR4, -R175.reuse ;  /* 0x00000004e0b37c23 */ /* 0x100fe200080108af */
[----:B------:R-:W4:Y:S01]  /*5ba0*/  MUFU.EX2 R163, R163 ;  /* 0x000000a300a37308 */ /* 0x000f220000000800 */
[----:B------:R-:W2:Y:S01]  /*5bb0*/  LDSM.16.MT88.4 R8, [R185+0x10800] ;  /* 0x01080000b908783b */ /* 0x000ea20000004200 */
[----:B------:R-:W-:Y:S01]  /*5bc0*/  FFMA.FTZ R187, R196, UR4, -R175 ;  /* 0x00000004c4bb7c23 */ /* 0x000fe200080108af */
[--C-:B------:R-:W-:Y:S01]  /*5bd0*/  FFMA.FTZ R191, R208, UR4, -R171.reuse ;  /* 0x00000004d0bf7c23 */ /* 0x100fe200080108ab */
[----:B------:R-:W-:Y:S01]  /*5be0*/  MUFU.EX2 R164, R164 ;  /* 0x000000a400a47308 */ /* 0x000fe20000000800 */
[----:B------:R-:W2:Y:S01]  /*5bf0*/  LDSM.16.MT88.4 R148, [R173+0xe800] ;  /* 0x00e80000ad94783b */ /* 0x000ea20000004200 */
        /* <DEDUP_REMOVED lines=45> */
[----:B------:R-:W-:Y:S05]  /*5ed0*/  MUFU.EX2 R172, R172 ;  /* 0x000000ac00ac7308 */ /* 0x000fea0000000800 */
[C---:B---3--:R-:W-:Y:S08]  /*5ee0*/  HMMA.16816.F32 R104, R96.reuse, R100, RZ ;  /* 0x000000646068723c */ /* 0x048ff000000018ff */
[C---:B--2---:R-:W-:Y:S08]  /*5ef0*/  HMMA.16816.F32 R36, R96.reuse, R40, RZ ;  /* 0x000000286024723c */ /* 0x044ff000000018ff */
        /* <DEDUP_REMOVED lines=232> */
.L_x_1849:
[----:B------:R-:W-:Y:S01]  /*6d80*/  UMOV UR4, URZ ;  /* 0x000000ff00047c82 */ /* 0x000fe20008000000 */
[----:B------:R-:W-:Y:S01]  /*6d90*/  IMAD.SHL.U32 R4, R144, 0x40, RZ ;  /* 0x0000004090047824 */ /* 0x000fe200078e00ff */
[----:B------:R-:W-:-:S05]  /*6da0*/  IADD3 R5, P1, PT, RZ, -UR4, RZ ;  /* 0x80000004ff057c10 */ /* 0x000fca000ff3e0ff */
[----:B------:R-:W-:-:S05]  /*6db0*/  IMAD.X R4, RZ, RZ, ~R4, P1 ;  /* 0x000000ffff047224 */ /* 0x000fca00008e0e04 */
[----:B------:R-:W-:-:S04]  /*6dc0*/  SHF.R.S64 R5, R5, 0x1f, R4 ;  /* 0x0000001f05057819 */ /* 0x000fc80000001004 */
[----:B------:R-:W-:-:S04]  /*6dd0*/  IADD3 R204, P1, PT, R5, R204, RZ ;  /* 0x000000cc05cc7210 */ /* 0x000fc80007f3e0ff */
[----:B------:R-:W-:-:S09]  /*6de0*/  LEA.HI.X.SX32 R205, R4, R205, 0x1, P1 ;  /* 0x000000cd04cd7211 */ /* 0x000fd200008f0eff */
.L_x_1850:
[----:B------:R-:W1:Y:S01]  /*6df0*/  LDCU UR4, c[0x0][0x440] ;  /* 0x00008800ff0477ac */ /* 0x000e620008000800 */
[C---:B------:R-:W-:Y:S02]  /*6e00*/  LEA R8, P5, R144.reuse, R204, 0x5 ;  /* 0x000000cc90087211 */ /* 0x040fe400078a28ff */
[C---:B------:R-:W-:Y:S02]  /*6e10*/  SHF.L.U32 R5, R144.reuse, 0x5, RZ ;  /* 0x0000000590057819 */ /* 0x040fe400000006ff */
[--C-:B------:R-:W-:Y:S02]  /*6e20*/  LEA.HI.X R9, R144, R205, R145.reuse, 0x5, P5 ;  /* 0x000000cd90097211 */ /* 0x100fe400028f2c91 */
[----:B------:R-:W-:Y:S02]  /*6e30*/  SHF.L.U32 R183, R184, 0x5, RZ ;  /* 0x00000005b8b77819 */ /* 0x000fe400000006ff */
[----:B------:R-:W-:Y:S02]  /*6e40*/  SHF.L.U64.HI R4, R144, 0x5, R145 ;  /* 0x0000000590047819 */ /* 0x000fe40000010291 */
[----:B------:R-:W-:-:S02]  /*6e50*/  IADD3 R10, P6, PT, R5, R8, RZ ;  /* 0x00000008050a7210 */ /* 0x000fc40007fde0ff */
[----:B------:R-:W-:Y:S02]  /*6e60*/  SHF.R.U32.HI R186, RZ, 0x1, R184 ;  /* 0x00000001ffba7819 */ /* 0x000fe400000116b8 */
[----:B------:R-:W-:Y:S02]  /*6e70*/  LOP3.LUT R183, R183, 0x7c00, RZ, 0xc0, !PT ;  /* 0x00007c00b7b77812 */ /* 0x000fe400078ec0ff */
[----:B------:R-:W-:Y:S02]  /*6e80*/  IADD3.X R11, PT, PT, R4, R9, RZ, P6, !PT ;  /* 0x00000009040b7210 */ /* 0x000fe400037fe4ff */
[----:B-1----:R-:W-:Y:S02]  /*6e90*/  ISETP.GE.AND P4, PT, R182, UR4, PT ;  /* 0x00000004b6007c0c */ /* 0x002fe4000bf86270 */
[----:B------:R-:W-:Y:S02]  /*6ea0*/  ISETP.GE.AND P3, PT, R216, UR4, PT ;  /* 0x00000004d8007c0c */ /* 0x000fe4000bf66270 */
[----:B------:R-:W-:Y:S01]  /*6eb0*/  ISETP.GE.AND P1, PT, R214, UR4, PT ;  /* 0x00000004d6007c0c */ /* 0x000fe2000bf26270 */
[----:B------:R-:W1:Y:S01]  /*6ec0*/  LDCU UR4, c[0x0][0x50c] ;  /* 0x0000a180ff0477ac */ /* 0x000e620008000800 */
[----:B------:R-:W-:-:S02]  /*6ed0*/  IADD3 R16, P5, PT, R5, R10, RZ ;  /* 0x0000000a05107210 */ /* 0x000fc40007fbe0ff */
[----:B------:R-:W-:Y:S02]  /*6ee0*/  LOP3.LUT R6, R186, 0x8, RZ, 0xc0, !PT ;  /* 0x00000008ba067812 */ /* 0x000fe400078ec0ff */
[----:B------:R-:W-:Y:S02]  /*6ef0*/  LOP3.LUT R152, R183, 0x200, R152, 0xf8, !PT ;  /* 0x00000200b7987812 */ /* 0x000fe400078ef898 */
[----:B------:R-:W-:Y:S01]  /*6f00*/  IADD3.X R17, PT, PT, R4, R11, RZ, P5, !PT ;  /* 0x0000000b04117210 */ /* 0x000fe20002ffe4ff */
[----:B------:R-:W-:Y:S01]  /*6f10*/  @!PT LDS RZ, [RZ] ;  /* 0x00000000fffff984 */ /* 0x000fe20000000800 */
[----:B------:R-:W-:Y:S01]  /*6f20*/  @!PT LDS RZ, [RZ] ;  /* 0x00000000fffff984 */ /* 0x000fe20000000800 */
[----:B------:R-:W-:Y:S01]  /*6f30*/  @!PT LDS RZ, [RZ] ;  /* 0x00000000fffff984 */ /* 0x000fe20000000800 */
[----:B------:R-:W-:Y:S01]  /*6f40*/  @!P4 LDGSTS.E.BYPASS.LTC128B.128 [R217+0xc000], desc[UR14][R204.64] ;  /* 0x0c000000ccd9cfae */ /* 0x000fe2000b981a0e */
[----:B------:R-:W-:Y:S02]  /*6f50*/  LOP3.LUT R6, R152, R147, R6, 0xf6, !PT ;  /* 0x0000009398067212 */ /* 0x000fe400078ef606 */
[----:B------:R-:W-:Y:S01]  /*6f60*/  MOV R180, 0x20 ;  /* 0x0000002000b47802 */ /* 0x000fe20000000f00 */
[----:B------:R-:W-:Y:S01]  /*6f70*/  @P4 STS.128 [R217+0xc000], RZ ;  /* 0x00c000ffd9004388 */ /* 0x000fe20000000c00 */
[----:B------:R-:W-:-:S02]  /*6f80*/  LEA R189, R6, UR5, 0x1 ;  /* 0x0000000506bd7c11 */ /* 0x000fc4000f8e08ff */
[----:B------:R-:W-:Y:S01]  /*6f90*/  SEL R180, R180, 0xffffffe0, !P0 ;  /* 0xffffffe0b4b47807 */ /* 0x000fe20004000000 */
[----:B------:R-:W-:Y:S01]  /*6fa0*/  @!PT LDS RZ, [RZ] ;  /* 0x00000000fffff984 */ /* 0x000fe20000000800 */
[----:B------:R-:W-:Y:S01]  /*6fb0*/  @!PT LDS RZ, [RZ] ;  /* 0x00000000fffff984 */ /* 0x000fe20000000800 */
[----:B------:R-:W-:Y:S01]  /*6fc0*/  @!PT LDS RZ, [RZ] ;  /* 0x00000000fffff984 */ /* 0x000fe20000000800 */
[----:B------:R-:W-:Y:S01]  /*6fd0*/  @!P3 LDGSTS.E.BYPASS.LTC128B.128 [R217+0xe000], desc[UR14][R204.64+0x80] ;  /* 0x0e000080ccd9bfae */ /* 0x000fe2000b981a0e */
[----:B------:R-:W-:Y:S02]  /*6fe0*/  IADD3 R137, PT, PT, R177, UR5, RZ ;  /* 0x00000005b1897c10 */ /* 0x000fe4000fffe0ff */
[-C--:B------:R-:W-:Y:S01]  /*6ff0*/  IADD3 R188, PT, PT, R180, R189.reuse, RZ ;  /* 0x000000bdb4bc7210 */ /* 0x080fe20007ffe0ff */
[----:B------:R-:W-:Y:S01]  /*7000*/  @P3 STS.128 [R217+0xe000], RZ ;  /* 0x00e000ffd9003388 */ /* 0x000fe20000000c00 */
[C---:B------:R-:W-:Y:S02]  /*7010*/  IADD3 R179, PT, PT, R137.reuse, R180, RZ ;  /* 0x000000b489b37210 */ /* 0x040fe40007ffe0ff */
[----:B------:R-:W-:Y:S01]  /*7020*/  IADD3 R178, PT, PT, R137, R146, RZ ;  /* 0x0000009289b27210 */ /* 0x000fe20007ffe0ff */
[----:B------:R-:W-:Y:S01]  /*7030*/  @!PT LDS RZ, [RZ] ;  /* 0x00000000fffff984 */ /* 0x000fe20000000800 */
[----:B------:R-:W-:Y:S01]  /*7040*/  @!PT LDS RZ, [RZ] ;  /* 0x00000000fffff984 */ /* 0x000fe20000000800 */
[----:B------:R-:W-:Y:S01]  /*7050*/  @!PT LDS RZ, [RZ] ;  /* 0x00000000fffff984 */ /* 0x000fe20000000800 */
[----:B------:R-:W-:Y:S01]  /*7060*/  @!P1 LDGSTS.E.BYPASS.LTC128B.128 [R217+0x10000], desc[UR14][R204.64+0x100] ;  /* 0x10000100ccd99fae */ /* 0x000fe2000b981a0e */
[----:B------:R-:W-:-:S03]  /*7070*/  IADD3 R185, PT, PT, R146, R189, RZ ;  /* 0x000000bd92b97210 */ /* 0x000fc60007ffe0ff */
[----:B------:R-:W-:Y:S01]  /*7080*/  @P1 STS.128 [R217+0x10000], RZ ;  /* 0x010000ffd9001388 */ /* 0x000fe20000000c00 */
[C---:B------:R-:W-:Y:S02]  /*7090*/  IADD3 R187, PT, PT, R180.reuse, R185, RZ ;  /* 0x000000b9b4bb7210 */ /* 0x040fe40007ffe0ff */
[----:B------:R-:W-:Y:S01]  /*70a0*/  IADD3 R180, PT, PT, R180, R178, RZ ;  /* 0x000000b2b4b47210 */ /* 0x000fe20007ffe0ff */
        /* <DEDUP_REMOVED lines=46> */
[----:B------:R-:W4:Y:S04]  /*7390*/  LDSM.16.M88.4 R20, [R177+UR5+0x6000] ;  /* 0x00600005b114783b */ /* 0x000f280008000200 */
[----:B------:R-:W3:Y:S04]  /*73a0*/  LDSM.16.M88.4 R12, [R177+UR5+0x6800] ;  /* 0x00680005b10c783b */ /* 0x000ee80008000200 */
[----:B------:R-:W5:Y:S04]  /*73b0*/  LDSM.16.M88.4 R156, [R177+UR5+0x7000] ;  /* 0x00700005b19c783b */ /* 0x000f680008000200 */
[----:B------:R-:W1:Y:S04]  /*73c0*/  LDSM.16.M88.4 R28, [R177+UR5+0x7800] ;  /* 0x00780005b11c783b */ /* 0x000e680008000200 */
[----:B------:R-:W-:Y:S04]  /*73d0*/  LDSM.16.M88.4 R164, [R188] ;  /* 0x00000000bca4783b */ /* 0x000fe80000000200 */
[----:B------:R-:W1:Y:S04]  /*73e0*/  LDSM.16.M88.4 R32, [R179+0x6000] ;  /* 0x00600000b320783b */ /* 0x000e680000000200 */
[----:B--2---:R-:W2:Y:S04]  /*73f0*/  LDSM.16.M88.4 R8, [R179+0x6800] ;  /* 0x00680000b308783b */ /* 0x004ea80000000200 */
[----:B------:R-:W2:Y:S04]  /*7400*/  LDSM.16.M88.4 R4, [R179+0x7000] ;  /* 0x00700000b304783b */ /* 0x000ea80000000200 */
[----:B------:R-:W2:Y:S04]  /*7410*/  LDSM.16.M88.4 R168, [R179+0x7800] ;  /* 0x00780000b3a8783b */ /* 0x000ea80000000200 */
[----:B------:R-:W-:Y:S01]  /*7420*/  LDSM.16.M88.4 R144, [R178+0x6000] ;  /* 0x00600000b290783b */ /* 0x000fe20000000200 */
[C---:B----4-:R-:W-:Y:S03]  /*7430*/  HMMA.16816.F32 R24, R148.reuse, R20, RZ ;  /* 0x000000149418723c */ /* 0x050fe600000018ff */
[----:B------:R-:W-:Y:S04]  /*7440*/  LDSM.16.M88.4 R140, [R178+0x6800] ;  /* 0x00680000b28c783b */ /* 0x000fe80000000200 */
[----:B------:R-:W-:Y:S01]  /*7450*/  LDSM.16.M88.4 R172, [R187] ;  /* 0x00000000bbac783b */ /* 0x000fe20000000200 */
[C---:B---3--:R-:W-:Y:S03]  /*7460*/  HMMA.16816.F32 R16, R148.reuse, R12, RZ ;  /* 0x0000000c9410723c */ /* 0x048fe600000018ff */
[----:B------:R-:W-:Y:S04]  /*7470*/  LDSM.16.M88.4 R136, [R178+0x7000] ;  /* 0x00700000b288783b */ /* 0x000fe80000000200 */
[----:B------:R-:W0:Y:S01]  /*7480*/  LDGDEPBAR ;  /* 0x00000000000079af */ /* 0x000e220000000000 */
[C---:B-----5:R-:W-:Y:S08]  /*7490*/  HMMA.16816.F32 R160, R148.reuse, R156, RZ ;  /* 0x0000009c94a0723c */ /* 0x060ff000000018ff */
[C---:B------:R-:W-:Y:S08]  /*74a0*/  HMMA.16816.F32 R20, R148.reuse, R22, RZ ;  /* 0x000000169414723c */ /* 0x040ff000000018ff */
[C---:B------:R-:W-:Y:S08]  /*74b0*/  HMMA.16816.F32 R12, R148.reuse, R14, RZ ;  /* 0x0000000e940c723c */ /* 0x040ff000000018ff */
[C---:B------:R-:W-:Y:S08]  /*74c0*/  HMMA.16816.F32 R156, R148.reuse, R158, RZ ;  /* 0x0000009e949c723c */ /* 0x040ff000000018ff */
[C---:B-1----:R-:W-:Y:S08]  /*74d0*/  HMMA.16816.F32 R152, R148.reuse, R28, RZ ;  /* 0x0000001c9498723c */ /* 0x042ff000000018ff */
[----:B------:R-:W-:Y:S01]  /*74e0*/  HMMA.16816.F32 R148, R148, R30, RZ ;  /* 0x0000001e9494723c */ /* 0x000fe200000018ff */
[----:B------:R-:W1:Y:S07]  /*74f0*/  LDSM.16.M88.4 R28, [R185] ;  /* 0x00000000b91c783b */ /* 0x000e6e0000000200 */
[C---:B------:R-:W-:Y:S08]  /*7500*/  HMMA.16816.F32 R24, R164.reuse, R32, R24 ;  /* 0x00000020a418723c */ /* 0x040ff00000001818 */
[C---:B------:R-:W-:Y:S01]  /*7510*/  HMMA.16816.F32 R20, R164.reuse, R34, R20 ;  /* 0x00000022a414723c */ /* 0x040fe20000001814 */
[----:B------:R-:W3:Y:S07]  /*7520*/  LDSM.16.M88.4 R32, [R178+0x7800] ;  /* 0x00780000b220783b */ /* 0x000eee0000000200 */
[C---:B--2---:R-:W-:Y:S08]  /*7530*/  HMMA.16816.F32 R16, R164.reuse, R8, R16 ;  /* 0x00000008a410723c */ /* 0x044ff00000001810 */
[C---:B------:R-:W-:Y:S01]  /*7540*/  HMMA.16816.F32 R12, R164.reuse, R10, R12 ;  /* 0x0000000aa40c723c */ /* 0x040fe2000000180c */
[----:B------:R-:W2:Y:S07]  /*7550*/  LDSM.16.M88.4 R8, [R180+0x6000] ;  /* 0x00600000b408783b */ /* 0x000eae0000000200 */
[C---:B------:R-:W-:Y:S08]  /*7560*/  HMMA.16816.F32 R160, R164.reuse, R4, R160 ;  /* 0x00000004a4a0723c */ /* 0x040ff000000018a0 */
[C---:B------:R-:W-:Y:S01]  /*7570*/  HMMA.16816.F32 R156, R164.reuse, R6, R156 ;  /* 0x00000006a49c723c */ /* 0x040fe2000000189c */
[----:B------:R-:W4:Y:S07]  /*7580*/  LDSM.16.M88.4 R4, [R180+0x6800] ;  /* 0x00680000b404783b */ /* 0x000f2e0000000200 */
[C---:B------:R-:W-:Y:S08]  /*7590*/  HMMA.16816.F32 R152, R164.reuse, R168, R152 ;  /* 0x000000a8a498723c */ /* 0x040ff00000001898 */
[----:B------:R-:W-:Y:S01]  /*75a0*/  HMMA.16816.F32 R148, R164, R170, R148 ;  /* 0x000000aaa494723c */ /* 0x000fe20000001894 */
[----:B------:R-:W5:Y:S04]  /*75b0*/  LDSM.16.M88.4 R164, [R180+0x7800] ;  /* 0x00780000b4a4783b */ /* 0x000f680000000200 */
[----:B------:R-:W5:Y:S03]  /*75c0*/  LDSM.16.M88.4 R168, [R180+0x7000] ;  /* 0x00700000b4a8783b */ /* 0x000f660000000200 */
[C---:B-1----:R-:W-:Y:S08]  /*75d0*/  HMMA.16816.F32 R24, R28.reuse, R144, R24 ;  /* 0x000000901c18723c */ /* 0x042ff00000001818 */
[C---:B------:R-:W-:Y:S01]  /*75e0*/  HMMA.16816.F32 R20, R28.reuse, R146, R20 ;  /* 0x000000921c14723c */ /* 0x040fe20000001814 */
[----:B------:R-:W-:Y:S07]  /*75f0*/  LDSM.16.M88.4 R144, [R189+0x2000] ;  /* 0x00200000bd90783b */ /* 0x000fee0000000200 */
[C---:B------:R-:W-:Y:S08]  /*7600*/  HMMA.16816.F32 R16, R28.reuse, R140, R16 ;  /* 0x0000008c1c10723c */ /* 0x040ff00000001810 */
[C---:B------:R-:W-:Y:S01]  /*7610*/  HMMA.16816.F32 R12, R28.reuse, R142, R12 ;  /* 0x0000008e1c0c723c */ /* 0x040fe2000000180c */
[----:B------:R-:W1:Y:S07]  /*7620*/  LDSM.16.M88.4 R140, [R177+UR5+0x8000] ;  /* 0x00800005b18c783b */ /* 0x000e6e0008000200 */
[C---:B---3--:R-:W-:Y:S08]  /*7630*/  HMMA.16816.F32 R152, R28.reuse, R32, R152 ;  /* 0x000000201c98723c */ /* 0x048ff00000001898 */
[----:B------:R-:W-:Y:S01]  /*7640*/  HMMA.16816.F32 R148, R28, R34, R148 ;  /* 0x000000221c94723c */ /* 0x000fe20000001894 */
[----:B------:R-:W3:Y:S07]  /*7650*/  LDSM.16.M88.4 R32, [R177+UR5+0x9000] ;  /* 0x00900005b120783b */ /* 0x000eee0008000200 */
[C---:B--2---:R-:W-:Y:S08]  /*7660*/  HMMA.16816.F32 R24, R172.reuse, R8, R24 ;  /* 0x00000008ac18723c */ /* 0x044ff00000001818 */
[C---:B------:R-:W-:Y:S01]  /*7670*/  HMMA.16816.F32 R20, R172.reuse, R10, R20 ;  /* 0x0000000aac14723c */ /* 0x040fe20000001814 */
[----:B------:R-:W-:Y:S07]  /*7680*/  LDSM.16.M88.4 R8, [R188+0x2000] ;  /* 0x00200000bc08783b */ /* 0x000fee0000000200 */
[C---:B----4-:R-:W-:Y:S08]  /*7690*/  HMMA.16816.F32 R16, R172.reuse, R4, R16 ;  /* 0x00000004ac10723c */ /* 0x050ff00000001810 */
[----:B------:R-:W-:Y:S01]  /*76a0*/  HMMA.16816.F32 R12, R172, R6, R12 ;  /* 0x00000006ac0c723c */ /* 0x000fe2000000180c */
[----:B------:R-:W2:Y:S07]  /*76b0*/  LDSM.16.M88.4 R4, [R179+0x8000] ;  /* 0x00800000b304783b */ /* 0x000eae0000000200 */
        /* <DEDUP_REMOVED lines=10> */
[C---:B-1----:R-:W-:Y:S08]  /*7760*/  HMMA.16816.F32 R24, R144.reuse, R140, R24 ;  /* 0x0000008c9018723c */ /* 0x042ff00000001818 */
[C---:B------:R-:W-:Y:S01]  /*7770*/  HMMA.16816.F32 R20, R144.reuse, R142, R20 ;  /* 0x0000008e9014723c */ /* 0x040fe20000001814 */
[----:B------:R-:W1:Y:S07]  /*7780*/  LDSM.16.M88.4 R140, [R179+0x9800] ;  /* 0x00980000b38c783b */ /* 0x000e6e0000000200 */
[C---:B---3--:R-:W-:Y:S08]  /*7790*/  HMMA.16816.F32 R160, R144.reuse, R32, R160 ;  /* 0x0000002090a0723c */ /* 0x048ff000000018a0 */
[----:B------:R-:W-:Y:S01]  /*77a0*/  HMMA.16816.F32 R156, R144, R34, R156 ;  /* 0x00000022909c723c */ /* 0x000fe2000000189c */
[----:B------:R-:W-:Y:S07]  /*77b0*/  LDSM.16.M88.4 R32, [R185+0x2000] ;  /* 0x00200000b920783b */ /* 0x000fee0000000200 */
[C---:B--2---:R-:W-:Y:S08]  /*77c0*/  HMMA.16816.F32 R24, R8.reuse, R4, R24 ;  /* 0x000000040818723c */ /* 0x044ff00000001818 */
[----:B------:R-:W-:Y:S01]  /*77d0*/  HMMA.16816.F32 R20, R8, R6, R20 ;  /* 0x000000060814723c */ /* 0x000fe20000001814 */
[----:B------:R-:W2:Y:S07]  /*77e0*/  LDSM.16.M88.4 R4, [R178+0x8800] ;  /* 0x00880000b204783b */ /* 0x000eae0000000200 */
        /* <DEDUP_REMOVED lines=12> */
[C---:B-1----:R-:W-:Y:S08]  /*78b0*/  HMMA.16816.F32 R152, R8.reuse, R140, R152 ;  /* 0x0000008c0898723c */ /* 0x042ff00000001898 */
[----:B------:R-:W-:Y:S01]  /*78c0*/  HMMA.16816.F32 R164, R8, R142, R164 ;  /* 0x0000008e08a4723c */ /* 0x000fe200000018a4 */
[----:B------:R-:W-:Y:S04]  /*78d0*/  LDSM.16.M88.4 R140, [R187+0x2000] ;  /* 0x00200000bb8c783b */ /* 0x000fe80000000200 */
[----:B------:R-:W1:Y:S03]  /*78e0*/  LDSM.16.M88.4 R8, [R180+0x8000] ;  /* 0x00800000b408783b */ /* 0x000e660000000200 */
[C---:B--2---:R-:W-:Y:S08]  /*78f0*/  HMMA.16816.F32 R16, R32.reuse, R4, R16 ;  /* 0x000000042010723c */ /* 0x044ff00000001810 */
[C---:B------:R-:W-:Y:S01]  /*7900*/  HMMA.16816.F32 R12, R32.reuse, R6, R12 ;  /* 0x00000006200c723c */ /* 0x040fe2000000180c */
[----:B------:R-:W2:Y:S07]  /*7910*/  LDSM.16.M88.4 R4, [R180+0x9000] ;  /* 0x00900000b404783b */ /* 0x000eae0000000200 */
        /* <DEDUP_REMOVED lines=10> */
[C---:B-1----:R-:W-:Y:S01]  /*79c0*/  HMMA.16816.F32 R144, R140.reuse, R8, R24 ;  /* 0x000000088c90723c */ /* 0x042fe20000001818 */
[----:B------:R-:W1:Y:S07]  /*79d0*/  LDSM.16.M88.4 R24, [R179+0xa000] ;  /* 0x00a00000b318783b */ /* 0x000e6e0000000200 */
[C---:B------:R-:W-:Y:S01]  /*79e0*/  HMMA.16816.F32 R20, R140.reuse, R10, R20 ;  /* 0x0000000a8c14723c */ /* 0x040fe20000001814 */
[----:B------:R-:W1:Y:S07]  /*79f0*/  LDSM.16.M88.4 R8, [R177+UR5+0xa800] ;  /* 0x00a80005b108783b */ /* 0x000e6e0008000200 */
[C---:B--2---:R-:W-:Y:S08]  /*7a00*/  HMMA.16816.F32 R168, R140.reuse, R4, R168 ;  /* 0x000000048ca8723c */ /* 0x044ff000000018a8 */
[C---:B------:R-:W-:Y:S01]  /*7a10*/  HMMA.16816.F32 R156, R140.reuse, R6, R156 ;  /* 0x000000068c9c723c */ /* 0x040fe2000000189c */
[----:B------:R-:W2:Y:S07]  /*7a20*/  LDSM.16.M88.4 R4, [R177+UR5+0xb000] ;  /* 0x00b00005b104783b */ /* 0x000eae0008000200 */
        /* <DEDUP_REMOVED lines=8> */
[C---:B-1----:R-:W-:Y:S08]  /*7ab0*/  HMMA.16816.F32 R172, R136.reuse, R24, R172 ;  /* 0x0000001888ac723c */ /* 0x042ff000000018ac */
[----:B------:R-:W-:Y:S01]  /*7ac0*/  HMMA.16816.F32 R20, R136, R26, R20 ;  /* 0x0000001a8814723c */ /* 0x000fe20000001814 */
[----:B------:R-:W-:Y:S07]  /*7ad0*/  LDSM.16.M88.4 R24, [R177+UR5+0xb800] ;  /* 0x00b80005b118783b */ /* 0x000fee0008000200 */
[----:B------:R-:W-:Y:S01]  /*7ae0*/  HMMA.16816.F32 R164, R140, R34, R164 ;  /* 0x000000228ca4723c */ /* 0x000fe200000018a4 */
[----:B------:R-:W-:Y:S04]  /*7af0*/  LDSM.16.M88.4 R140, [R187+0x4000] ;  /* 0x00400000bb8c783b */ /* 0x000fe80000000200 */
[----:B------:R-:W1:Y:S03]  /*7b00*/  LDSM.16.M88.4 R32, [R180+0xa000] ;  /* 0x00a00000b420783b */ /* 0x000e660000000200 */
[C---:B------:R-:W-:Y:S08]  /*7b10*/  HMMA.16816.F32 R16, R160.reuse, R8, R16 ;  /* 0x00000008a010723c */ /* 0x040ff00000001810 */
[C---:B------:R-:W-:Y:S01]  /*7b20*/  HMMA.16816.F32 R12, R160.reuse, R10, R12 ;  /* 0x0000000aa00c723c */ /* 0x040fe2000000180c */
[----:B------:R-:W4:Y:S07]  /*7b30*/  LDSM.16.M88.4 R8, [R178+0xa800] ;  /* 0x00a80000b208783b */ /* 0x000f2e0000000200 */
[C---:B--2---:R-:W-:Y:S08]  /*7b40*/  HMMA.16816.F32 R168, R160.reuse, R4, R168 ;  /* 0x00000004a0a8723c */ /* 0x044ff000000018a8 */
[----:B------:R-:W-:Y:S01]  /*7b50*/  HMMA.16816.F32 R156, R160, R6, R156 ;  /* 0x00000006a09c723c */ /* 0x000fe2000000189c */
[----:B------:R-:W2:Y:S07]  /*7b60*/  LDSM.16.M88.4 R4, [R179+0xb000] ;  /* 0x00b00000b304783b */ /* 0x000eae0000000200 */
[C---:B---3--:R-:W-:Y:S08]  /*7b70*/  HMMA.16816.F32 R172, R144.reuse, R28, R172 ;  /* 0x0000001c90ac723c */ /* 0x048ff000000018ac */
[----:B------:R-:W-:Y:S08]  /*7b80*/  HMMA.16816.F32 R20, R144, R30, R20 ;  /* 0x0000001e9014723c */ /* 0x000ff00000001814 */
[C---:B-----5:R-:W-:Y:S01]  /*7b90*/  HMMA.16816.F32 R28, R136.reuse, R148, R16 ;  /* 0x00000094881c723c */ /* 0x060fe20000001810 */
[----:B------:R-:W3:Y:S07]  /*7ba0*/  LDSM.16.M88.4 R16, [R180+0xa800] ;  /* 0x00a80000b410783b */ /* 0x000eee0000000200 */
[----:B------:R-:W-:Y:S01]  /*7bb0*/  HMMA.16816.F32 R12, R136, R150, R12 ;  /* 0x00000096880c723c */ /* 0x000fe2000000180c */
[----:B------:R-:W5:Y:S07]  /*7bc0*/  LDSM.16.M88.4 R148, [R179+0xb800] ;  /* 0x00b80000b394783b */ /* 0x000f6e0000000200 */
[C---:B-1----:R-:W-:Y:S08]  /*7bd0*/  HMMA.16816.F32 R172, R140.reuse, R32, R172 ;  /* 0x000000208cac723c */ /* 0x042ff000000018ac */
[----:B------:R-:W-:Y:S01]  /*7be0*/  HMMA.16816.F32 R20, R140, R34, R20 ;  /* 0x000000228c14723c */ /* 0x000fe20000001814 */
[----:B------:R-:W1:Y:S07]  /*7bf0*/  LDSM.16.M88.4 R32, [R178+0xb000] ;  /* 0x00b00000b220783b */ /* 0x000e6e0000000200 */
        /* <DEDUP_REMOVED lines=12> */
[C---:B--2---:R-:W-:Y:S02]  /*7cc0*/  HMMA.16816.F32 R168, R136.reuse, R4, R168 ;  /* 0x0000000488a8723c */ /* 0x044fe400000018a8 */
[----:B------:R-:W2:Y:S06]  /*7cd0*/  MUFU.TANH R173, R173 ;  /* 0x000000ad00ad7308 */ /* 0x000eac0000002400 */
        /* <DEDUP_REMOVED lines=10> */
[----:B------:R-:W2:Y:S01]  /*7d80*/  LDSM.16.M88.4 R16, [R180+0xb800] ;  /* 0x00b80000b410783b */ /* 0x000ea20000000200 */
[----:B------:R-:W1:Y:S01]  /*7d90*/  MUFU.TANH R22, R22 ;  /* 0x0000001600167308 */ /* 0x000e620000002400 */
[----:B------:R-:W-:-:S05]  /*7da0*/  DEPBAR.LE SB0, 0x0 ;  /* 0x000080000000791a */ /* 0x000fca0000000000 */
[C---:B-----5:R-:W-:Y:S02]  /*7db0*/  HMMA.16816.F32 R152, R136.reuse, R148, R152 ;  /* 0x000000948898723c */ /* 0x060fe40000001898 */
[----:B------:R-:W2:Y:S01]  /*7dc0*/  MUFU.TANH R23, R23 ;  /* 0x0000001700177308 */ /* 0x000ea20000002400 */
[----:B------:R-:W-:Y:S01]  /*7dd0*/  FMUL.FTZ R24, R28, UR4 ;  /* 0x000000041c187c20 */ /* 0x000fe20008410000 */
[----:B------:R-:W-:Y:S01]  /*7de0*/  FMUL.FTZ R25, R29, UR4 ;  /* 0x000000041d197c20 */ /* 0x000fe20008410000 */
[----:B------:R-:W-:Y:S01]  /*7df0*/  FMUL.FTZ R28, R30, UR4 ;  /* 0x000000041e1c7c20 */ /* 0x000fe20008410000 */
[----:B------:R-:W-:Y:S02]  /*7e00*/  FMUL.FTZ R29, R31, UR4 ;  /* 0x000000041f1d7c20 */ /* 0x000fe40008410000 */
[----:B------:R-:W-:Y:S02]  /*7e10*/  HMMA.16816.F32 R164, R136, R150, R164 ;  /* 0x0000009688a4723c */ /* 0x000fe400000018a4 */
[----:B------:R-:W2:Y:S01]  /*7e20*/  MUFU.TANH R24, R24 ;  /* 0x0000001800187308 */ /* 0x000ea20000002400 */
[----:B------:R-:W-:-:S05]  /*7e30*/  FMUL.FTZ R12, R12, UR4 ;  /* 0x000000040c0c7c20 */ /* 0x000fca0008410000 */
[C---:B-1----:R-:W-:Y:S02]  /*7e40*/  HMMA.16816.F32 R168, R144.reuse, R32, R168 ;  /* 0x0000002090a8723c */ /* 0x042fe400000018a8 */
[----:B------:R-:W1:Y:S06]  /*7e50*/  MUFU.TANH R25, R25 ;  /* 0x0000001900197308 */ /* 0x000e6c0000002400 */
[C---:B------:R-:W-:Y:S02]  /*7e60*/  HMMA.16816.F32 R156, R144.reuse, R34, R156 ;  /* 0x00000022909c723c */ /* 0x040fe4000000189c */
[----:B------:R-:W1:Y:S06]  /*7e70*/  MUFU.TANH R28, R28 ;  /* 0x0000001c001c7308 */ /* 0x000e6c0000002400 */
[C---:B----4-:R-:W-:Y:S01]  /*7e80*/  HMMA.16816.F32 R152, R144.reuse, R4, R152 ;  /* 0x000000049098723c */ /* 0x050fe20000001898 */
[----:B------:R-:W-:Y:S01]  /*7e90*/  FMUL.FTZ R4, R15, UR4 ;  /* 0x000000040f047c20 */ /* 0x000fe20008410000 */
[----:B------:R-:W4:Y:S06]  /*7ea0*/  MUFU.TANH R29, R29 ;  /* 0x0000001d001d7308 */ /* 0x000f2c0000002400 */
[----:B------:R-:W-:Y:S01]  /*7eb0*/  HMMA.16816.F32 R164, R144, R6, R164 ;  /* 0x0000000690a4723c */ /* 0x000fe200000018a4 */
[----:B------:R-:W-:Y:S01]  /*7ec0*/  IADD3 R144, PT, PT, R0, -0x2, RZ ;  /* 0xfffffffe00907810 */ /* 0x000fe20007ffe0ff */
[----:B------:R-:W1:Y:S01]  /*7ed0*/  MUFU.TANH R12, R12 ;  /* 0x0000000c000c7308 */ /* 0x000e620000002400 */
[----:B------:R-:W-:Y:S02]  /*7ee0*/  BAR.SYNC.DEFER_BLOCKING 0x0 ;  /* 0x0000000000007b1d */ /* 0x000fe40000010000 */
[----:B------:R-:W-:-:S03]  /*7ef0*/  ISETP.GT.U32.AND P5, PT, R144, R201, PT ;  /* 0x000000c99000720c */ /* 0x000fc60003fa4070 */
[C---:B------:R-:W-:Y:S01]  /*7f00*/  HMMA.16816.F32 R168, R140.reuse, R8, R168 ;  /* 0x000000088ca8723c */ /* 0x040fe200000018a8 */
[----:B------:R-:W-:Y:S01]  /*7f10*/  FMUL.FTZ R8, R13, UR4 ;  /* 0x000000040d087c20 */ /* 0x000fe20008410000 */
[----:B------:R-:W-:Y:S01]  /*7f20*/  FMUL.FTZ R9, R14, UR4 ;  /* 0x000000040e097c20 */ /* 0x000fe20008410000 */
[----:B------:R-:W1:Y:S05]  /*7f30*/  MUFU.TANH R4, R4 ;  /* 0x0000000400047308 */ /* 0x000e6a0000002400 */
[C---:B------:R-:W-:Y:S03]  /*7f40*/  HMMA.16816.F32 R156, R140.reuse, R10, R156 ;  /* 0x0000000a8c9c723c */ /* 0x040fe6000000189c */
[----:B------:R-:W1:Y:S05]  /*7f50*/  MUFU.TANH R8, R8 ;  /* 0x0000000800087308 */ /* 0x000e6a0000002400 */
[C---:B--2---:R-:W-:Y:S03]  /*7f60*/  HMMA.16816.F32 R152, R140.reuse, R16, R152 ;  /* 0x000000108c98723c */ /* 0x044fe60000001898 */
[----:B------:R-:W-:Y:S01]  /*7f70*/  FMUL.FTZ R5, R168, UR4 ;  /* 0x00000004a8057c20 */ /* 0x000fe20008410000 */
[----:B------:R-:W-:Y:S01]  /*7f80*/  FMUL.FTZ R11, R169, UR4 ;  /* 0x00000004a90b7c20 */ /* 0x000fe20008410000 */
[----:B------:R-:W-:Y:S01]  /*7f90*/  FMUL.FTZ R13, R170, UR4 ;  /* 0x00000004aa0d7c20 */ /* 0x000fe20008410000 */
[----:B------:R-:W-:Y:S01]  /*7fa0*/  FMUL.FTZ R10, R171, UR4 ;  /* 0x00000004ab0a7c20 */ /* 0x000fe20008410000 */
[----:B------:R-:W2:Y:S01]  /*7fb0*/  MUFU.TANH R9, R9 ;  /* 0x0000000900097308 */ /* 0x000ea20000002400 */
[----:B------:R-:W-:Y:S03]  /*7fc0*/  HMMA.16816.F32 R164, R140, R18, R164 ;  /* 0x000000128ca4723c */ /* 0x000fe600000018a4 */
        /* <DEDUP_REMOVED lines=28> */
[----:B--234-:R-:W-:Y:S05]  /*8190*/  @!P5 BRA `(.L_x_1851) ;  /* 0x000000080028d947 */ /* 0x01cfea0003800000 */
[----:B------:R-:W-:Y:S05]  /*81a0*/  BRA.U !UP1, `(.L_x_1852) ;  /* 0x0000000109f47547 */ /* 0x000fea000b800000 */
[----:B------:R-:W2:Y:S01]  /*81b0*/  LDC R26, c[0x0][0x4f0] ;  /* 0x00013c00ff1a7b82 */ /* 0x000ea20000000800 */
[----:B------:R-:W-:Y:S01]  /*81c0*/  SHF.L.U32 R35, R144, 0x6, RZ ;  /* 0x0000000690237819 */ /* 0x000fe200000006ff */
[----:B------:R-:W3:Y:S03]  /*81d0*/  LDCU.64 UR4, c[0x0][0x3a0] ;  /* 0x00007400ff0477ac */ /* 0x000ee60008000a00 */
[----:B------:R-:W-:Y:S02]  /*81e0*/  IABS R31, R35 ;  /* 0x00000023001f7213 */ /* 0x000fe40000000000 */
[-C--:B--2---:R-:W-:Y:S02]  /*81f0*/  IABS R18, R26.reuse ;  /* 0x0000001a00127213 */ /* 0x084fe40000000000 */
[----:B------:R-:W-:Y:S02]  /*8200*/  LOP3.LUT R35, R35, R26, RZ, 0x3c, !PT ;  /* 0x0000001a23237212 */ /* 0x000fe400078e3cff */
[----:B------:R-:W2:Y:S08]  /*8210*/  I2F.RP R138, R18 ;  /* 0x00000012008a7306 */ /* 0x000eb00000209400 */
[----:B--2---:R-:W2:Y:S02]  /*8220*/  MUFU.RCP R136, R138 ;  /* 0x0000008a00887308 */ /* 0x004ea40000001000 */
[----:B--2---:R-:W-:-:S06]  /*8230*/  VIADD R136, R136, 0xffffffe ;  /* 0x0ffffffe88887836 */ /* 0x004fcc0000000000 */
[----:B------:R-:W2:Y:S02]  /*8240*/  F2I.FTZ.U32.TRUNC.NTZ R137, R136 ;  /* 0x0000008800897305 */ /* 0x000ea4000021f000 */
[----:B--2---:R-:W-:Y:S02]  /*8250*/  IMAD.MOV R17, RZ, RZ, -R137 ;  /* 0x000000ffff117224 */ /* 0x004fe400078e0a89 */
[----:B------:R-:W-:Y:S02]  /*8260*/  IMAD.MOV.U32 R136, RZ, RZ, RZ ;  /* 0x000000ffff887224 */ /* 0x000fe400078e00ff */
[----:B------:R-:W-:-:S04]  /*8270*/  IMAD R17, R17, R18, RZ ;  /* 0x0000001211117224 */ /* 0x000fc800078e02ff */
[----:B------:R-:W-:Y:S01]  /*8280*/  IMAD.HI.U32 R17, R137, R17, R136 ;  /* 0x0000001189117227 */ /* 0x000fe200078e0088 */
[----:B------:R-:W-:-:S04]  /*8290*/  IADD3 R137, PT, PT, R133, -0x80, RZ ;  /* 0xffffff8085897810 */ /* 0x000fc80007ffe0ff */
[----:B------:R-:W-:Y:S01]  /*82a0*/  IABS R133, R137 ;  /* 0x0000008900857213 */ /* 0x000fe20000000000 */
[----:B------:R-:W-:Y:S01]  /*82b0*/  IMAD.HI.U32 R138, R17, R31, RZ ;  /* 0x0000001f118a7227 */ /* 0x000fe200078e00ff */
[----:B------:R-:W-:-:S03]  /*82c0*/  LOP3.LUT R137, R137, R26, RZ, 0x3c, !PT ;  /* 0x0000001a89897212 */ /* 0x000fc600078e3cff */
        /* <DEDUP_REMOVED lines=19> */
[----:B------:R-:W-:-:S13]  /*8400*/  ISETP.GE.AND P6, PT, R137, RZ, PT ;  /* 0x000000ff8900720c */ /* 0x000fda0003fc6270 */
[----:B------:R-:W-:-:S04]  /*8410*/  @!P6 IADD3 R136, PT, PT, -R136, RZ, RZ ;  /* 0x000000ff8888e210 */ /* 0x000fc80007ffe1ff */
[C---:B------:R-:W-:Y:S02]  /*8420*/  SEL R35, R17.reuse, R136, !P5 ;  /* 0x0000008811237207 */ /* 0x040fe40006800000 */
[----:B------:R-:W-:-:S03]  /*8430*/  SEL R17, R17, R138, !P5 ;  /* 0x0000008a11117207 */ /* 0x000fc60006800000 */
[----:B------:R-:W-:-:S04]  /*8440*/  IMAD.WIDE R142, R35, 0x4, R212 ;  /* 0x00000004238e7825 */ /* 0x000fc800078e02d4 */
[C---:B------:R-:W-:Y:S01]  /*8450*/  IMAD.WIDE R138, R17.reuse, 0x4, R212 ;  /* 0x00000004118a7825 */ /* 0x040fe200078e02d4 */
[----:B------:R-:W2:Y:S04]  /*8460*/  LDG.E R31, desc[UR14][R142.64] ;  /* 0x0000000e8e1f7981 */ /* 0x000ea8000c1e1900 */
[----:B------:R-:W2:Y:S01]  /*8470*/  LDG.E R18, desc[UR14][R138.64] ;  /* 0x0000000e8a127981 */ /* 0x000ea2000c1e1900 */
[----:B------:R-:W-:-:S04]  /*8480*/  IMAD.IADD R17, R17, 0x1, -R35 ;  /* 0x0000000111117824 */ /* 0x000fc800078e0a23 */
[----:B------:R-:W-:-:S04]  /*8490*/  IMAD R17, R17, R26, -0x40 ;  /* 0xffffffc011117424 */ /* 0x000fc800078e021a */
[----:B------:R-:W-:Y:S01]  /*84a0*/  IMAD.WIDE.U32 R136, R17, R134, RZ ;  /* 0x0000008611887225 */ /* 0x000fe200078e00ff */
[----:B------:R-:W-:-:S05]  /*84b0*/  SHF.R.S32.HI R35, RZ, 0x1f, R17 ;  /* 0x0000001fff237819 */ /* 0x000fca0000011411 */
[----:B------:R-:W-:-:S04]  /*84c0*/  IMAD R26, R35, R134, RZ ;  /* 0x00000086231a7224 */ /* 0x000fc800078e02ff */
[----:B------:R-:W-:-:S04]  /*84d0*/  IMAD R26, R17, R135, R26 ;  /* 0x00000087111a7224 */ /* 0x000fc800078e021a */
[----:B------:R-:W-:Y:S01]  /*84e0*/  IMAD.IADD R137, R137, 0x1, R26 ;  /* 0x0000000189897824 */ /* 0x000fe200078e021a */
[----:B--2---:R-:W-:-:S04]  /*84f0*/  IADD3 R18, PT, PT, R31, -R18, RZ ;  /* 0x800000121f127210 */ /* 0x004fc80007ffe0ff */
[----:B------:R-:W-:Y:S01]  /*8500*/  SHF.R.S32.HI R17, RZ, 0x1f, R18 ;  /* 0x0000001fff117819 */ /* 0x000fe20000011412 */
[----:B---3--:R-:W-:-:S04]  /*8510*/  IMAD.WIDE.U32 R136, R18, UR4, R136 ;  /* 0x0000000412887c25 */ /* 0x008fc8000f8e0088 */
[----:B------:R-:W-:Y:S01]  /*8520*/  IMAD R17, R17, UR4, RZ ;  /* 0x0000000411117c24 */ /* 0x000fe2000f8e02ff */
[----:B------:R-:W-:-:S03]  /*8530*/  LEA R202, P5, R136, R202, 0x1 ;  /* 0x000000ca88ca7211 */ /* 0x000fc600078a08ff */
[----:B------:R-:W-:-:S05]  /*8540*/  IMAD R17, R18, UR5, R17 ;  /* 0x0000000512117c24 */ /* 0x000fca000f8e0211 */
[----:B------:R-:W-:-:S04]  /*8550*/  IADD3 R17, PT, PT, R137, R17, RZ ;  /* 0x0000001189117210 */ /* 0x000fc80007ffe0ff */
[----:B------:R-:W-:Y:S01]  /*8560*/  LEA.HI.X R203, R136, R203, R17, 0x1, P5 ;  /* 0x000000cb88cb7211 */ /* 0x000fe200028f0c11 */
[----:B------:R-:W-:Y:S06]  /*8570*/  BRA `(.L_x_1853) ;  /* 0x00000000001c7947 */ /* 0x000fec0003800000 */
.L_x_1852:
[----:B------:R-:W-:Y:S01]  /*8580*/  UMOV UR4, URZ ;  /* 0x000000ff00047c82 */ /* 0x000fe20008000000 */
[----:B------:R-:W-:Y:S01]  /*8590*/  IMAD.SHL.U32 R17, R134, 0x40, RZ ;  /* 0x0000004086117824 */ /* 0x000fe200078e00ff */
[----:B------:R-:W-:-:S05]  /*85a0*/  IADD3 R18, P5, PT, RZ, -UR4, RZ ;  /* 0x80000004ff127c10 */ /* 0x000fca000ffbe0ff */
[----:B------:R-:W-:-:S05]  /*85b0*/  IMAD.X R17, RZ, RZ, ~R17, P5 ;  /* 0x000000ffff117224 */ /* 0x000fca00028e0e11 */
[----:B------:R-:W-:-:S04]  /*85c0*/  SHF.R.S64 R31, R18, 0x1f, R17 ;  /* 0x0000001f121f7819 */ /* 0x000fc80000001011 */
[----:B------:R-:W-:-:S04]  /*85d0*/  IADD3 R202, P5, PT, R31, R202, RZ ;  /* 0x000000ca1fca7210 */ /* 0x000fc80007fbe0ff */
[----:B------:R-:W-:-:S09]  /*85e0*/  LEA.HI.X.SX32 R203, R17, R203, 0x1, P5 ;  /* 0x000000cb11cb7211 */ /* 0x000fd200028f0eff */
.L_x_1853:
[C---:B------:R-:W-:Y:S01]  /*85f0*/  LEA R136, P5, R134.reuse, R202, 0x5 ;  /* 0x000000ca86887211 */ /* 0x040fe200078a28ff */
[C---:B------:R-:W-:Y:S01]  /*8600*/  IMAD.SHL.U32 R17, R134.reuse, 0x20, RZ ;  /* 0x0000002086117824 */ /* 0x040fe200078e00ff */
[----:B------:R-:W-:Y:S01]  /*8610*/  @!PT LDS RZ, [RZ] ;  /* 0x00000000fffff984 */ /* 0x000fe20000000800 */
[----:B------:R-:W-:Y:S01]  /*8620*/  @!PT LDS RZ, [RZ] ;  /* 0x00000000fffff984 */ /* 0x000fe20000000800 */
[----:B------:R-:W-:Y:S01]  /*8630*/  @!PT LDS RZ, [RZ] ;  /* 0x00000000fffff984 */ /* 0x000fe20000000800 */
[----:B------:R2:W-:Y:S01]  /*8640*/  @!P4 LDGSTS.E.BYPASS.LTC128B.128 [R217+0x6000], desc[UR14][R202.64] ;  /* 0x06000000cad9cfae */ /* 0x0005e2000b981a0e */
[C-C-:B------:R-:W-:Y:S02]  /*8650*/  SHF.L.U64.HI R18, R134.reuse, 0x5, R135.reuse ;  /* 0x0000000586127819 */ /* 0x140fe40000010287 */
[----:B------:R-:W-:Y:S01]  /*8660*/  LEA.HI.X R137, R134, R203, R135, 0x5, P5 ;  /* 0x000000cb86897211 */ /* 0x000fe200028f2c87 */
[----:B------:R2:W-:Y:S01]  /*8670*/  @P4 STS.128 [R217+0x6000], RZ ;  /* 0x006000ffd9004388 */ /* 0x0005e20000000c00 */
[----:B------:R-:W-:-:S03]  /*8680*/  IADD3 R134, P6, PT, R17, R136, RZ ;  /* 0x0000008811867210 */ /* 0x000fc60007fde0ff */
[----:B------:R-:W-:Y:S01]  /*8690*/  @!PT LDS RZ, [RZ] ;  /* 0x00000000fffff984 */ /* 0x000fe20000000800 */
[----:B------:R-:W-:Y:S01]  /*86a0*/  @!PT LDS RZ, [RZ] ;  /* 0x00000000fffff984 */ /* 0x000fe20000000800 */
[----:B------:R-:W-:Y:S01]  /*86b0*/  @!PT LDS RZ, [RZ] ;  /* 0x00000000fffff984 */ /* 0x000fe20000000800 */
[----:B------:R2:W-:Y:S01]  /*86c0*/  @!P3 LDGSTS.E.BYPASS.LTC128B.128 [R217+0x8000], desc[UR14][R202.64+0x80] ;  /* 0x08000080cad9bfae */ /* 0x0005e2000b981a0e */
[----:B------:R-:W-:Y:S01]  /*86d0*/  IADD3 R138, P5, PT, R17, R134, RZ ;  /* 0x00000086118a7210 */ /* 0x000fe20007fbe0ff */
[C---:B------:R-:W-:Y:S02]  /*86e0*/  IMAD.X R135, R18.reuse, 0x1, R137, P6 ;  /* 0x0000000112877824 */ /* 0x040fe400030e0689 */
[----:B------:R2:W-:Y:S02]  /*86f0*/  @P3 STS.128 [R217+0x8000], RZ ;  /* 0x008000ffd9003388 */ /* 0x0005e40000000c00 */
[----:B------:R-:W-:Y:S02]  /*8700*/  IMAD.X R139, R18, 0x1, R135, P5 ;  /* 0x00000001128b7824 */ /* 0x000fe400028e0687 */
        /* <DEDUP_REMOVED lines=51> */
.L_x_1851:
[----:B------:R-:W-:Y:S01]  /*8a40*/  IMAD R142, R0, 0x40, R176 ;  /* 0x00000040008e7824 */ /* 0x000fe200078e02b0 */
[----:B------:R-:W-:Y:S01]  /*8a50*/  IADD3 R141, PT, PT, R200, 0x8, RZ ;  /* 0x00000008c88d7810 */ /* 0x000fe20007ffe0ff */
[----:B------:R-:W3:Y:S01]  /*8a60*/  S2UR UR5, SR_CgaCtaId ;  /* 0x00000000000579c3 */ /* 0x000ee20000008800 */
[----:B------:R-:W4:Y:S01]  /*8a70*/  LDCU UR4, c[0x0][0x45c] ;  /* 0x00008b80ff0477ac */ /* 0x000f220008000800 */
[C---:B------:R-:W-:Y:S01]  /*8a80*/  VIADD R17, R142.reuse, 0xffffff80 ;  /* 0xffffff808e117836 */ /* 0x040fe20000000000 */
[C---:B--2---:R-:W-:Y:S01]  /*8a90*/  IADD3 R134, PT, PT, R142.reuse, -0x77, RZ ;  /* 0xffffff898e867810 */ /* 0x044fe20007ffe0ff */
[C---:B------:R-:W-:Y:S01]  /*8aa0*/  VIADD R26, R142.reuse, 0xffffff81 ;  /* 0xffffff818e1a7836 */ /* 0x040fe20000000000 */
[----:B------:R-:W-:Y:S01]  /*8ab0*/  UMOV UR6, 0x400 ;  /* 0x0000040000067882 */ /* 0x000fe20000000000 */
[----:B------:R-:W-:Y:S01]  /*8ac0*/  VIADD R18, R142, 0xffffff88 ;  /* 0xffffff888e127836 */ /* 0x000fe20000000000 */
[----:B------:R-:W-:Y:S01]  /*8ad0*/  ISETP.GT.AND P4, PT, R200, R17, PT ;  /* 0x00000011c800720c */ /* 0x000fe20003f84270 */
[----:B------:R-:W-:Y:S01]  /*8ae0*/  VIADD R133, R142, 0xffffff90 ;  /* 0xffffff908e857836 */ /* 0x000fe20000000000 */
[----:B------:R-:W-:-:S02]  /*8af0*/  ISETP.GE.AND P3, PT, R17, R199, PT ;  /* 0x000000c71100720c */ /* 0x000fc40003f66270 */
[----:B------:R-:W-:Y:S02]  /*8b00*/  ISETP.GT.AND P1, PT, R141, R17, PT ;  /* 0x000000118d00720c */ /* 0x000fe40003f24270 */
[----:B------:R-:W-:Y:S02]  /*8b10*/  ISETP.GE.AND P5, PT, R17, R198, PT ;  /* 0x000000c61100720c */ /* 0x000fe40003fa6270 */
[----:B------:R-:W-:Y:S02]  /*8b20*/  FSEL R17, R172, -INF , !P4 ;  /* 0xff800000ac117808 */ /* 0x000fe40006000000 */
[----:B------:R-:W-:Y:S02]  /*8b30*/  ISETP.GT.AND P6, PT, R200, R26, PT ;  /* 0x0000001ac800720c */ /* 0x000fe40003fc4270 */
[----:B------:R-:W-:Y:S02]  /*8b40*/  ISETP.GE.AND P4, PT, R26, R199, PT ;  /* 0x000000c71a00720c */ /* 0x000fe40003f86270 */
[----:B------:R-:W-:-:S02]  /*8b50*/  FSEL R174, R174, -INF , !P1 ;  /* 0xff800000aeae7808 */ /* 0x000fc40004800000 */
[----:B------:R-:W-:Y:S01]  /*8b60*/  FSEL R17, R17, -INF , !P3 ;  /* 0xff80000011117808 */ /* 0x000fe20005800000 */
[----:B---3--:R-:W-:Y:S01]  /*8b70*/  ULEA UR5, UR5, UR6, 0x18 ;  /* 0x0000000605057291 */ /* 0x008fe2000f8ec0ff */
[----:B------:R-:W-:Y:S02]  /*8b80*/  FSEL R31, R173, -INF , !P6 ;  /* 0xff800000ad1f7808 */ /* 0x000fe40007000000 */
[----:B------:R-:W-:Y:S02]  /*8b90*/  ISETP.GT.AND P3, PT, R141, R26, PT ;  /* 0x0000001a8d00720c */ /* 0x000fe40003f64270 */
[----:B------:R-:W-:Y:S02]  /*8ba0*/  ISETP.GT.AND P6, PT, R200, R18, PT ;  /* 0x00000012c800720c */ /* 0x000fe40003fc4270 */
[----:B------:R-:W-:Y:S02]  /*8bb0*/  ISETP.GE.AND P1, PT, R26, R198, PT ;  /* 0x000000c61a00720c */ /* 0x000fe40003f26270 */
[----:B------:R-:W-:-:S02]  /*8bc0*/  FSEL R26, R174, -INF , !P5 ;  /* 0xff800000ae1a7808 */ /* 0x000fc40006800000 */
[----:B------:R-:W-:Y:S02]  /*8bd0*/  FSEL R31, R31, -INF , !P4 ;  /* 0xff8000001f1f7808 */ /* 0x000fe40006000000 */
[----:B------:R-:W-:Y:S02]  /*8be0*/  ISETP.GE.AND P5, PT, R18, R199, PT ;  /* 0x000000c71200720c */ /* 0x000fe40003fa6270 */
[----:B------:R-:W-:Y:S02]  /*8bf0*/  ISETP.GT.AND P4, PT, R141, R18, PT ;  /* 0x000000128d00720c */ /* 0x000fe40003f84270 */
[----:B------:R-:W-:Y:S02]  /*8c00*/  FSEL R175, R175, -INF , !P3 ;  /* 0xff800000afaf7808 */ /* 0x000fe40005800000 */
[----:B------:R-:W-:Y:S02]  /*8c10*/  FSEL R20, R20, -INF , !P6 ;  /* 0xff80000014147808 */ /* 0x000fe40007000000 */
[----:B------:R-:W-:-:S02]  /*8c20*/  ISETP.GT.AND P6, PT, R200, R134, PT ;  /* 0x00000086c800720c */ /* 0x000fc40003fc4270 */
[----:B------:R-:W-:Y:S02]  /*8c30*/  ISETP.GE.AND P3, PT, R18, R198, PT ;  /* 0x000000c61200720c */ /* 0x000fe40003f66270 */
[----:B------:R-:W-:Y:S02]  /*8c40*/  FSEL R18, R175, -INF , !P1 ;  /* 0xff800000af127808 */ /* 0x000fe40004800000 */
[----:B------:R-:W-:Y:S02]  /*8c50*/  FSEL R22, R22, -INF , !P4 ;  /* 0xff80000016167808 */ /* 0x000fe40006000000 */
[----:B------:R-:W-:Y:S02]  /*8c60*/  FSEL R35, R20, -INF , !P5 ;  /* 0xff80000014237808 */ /* 0x000fe40006800000 */
[----:B------:R-:W-:Y:S02]  /*8c70*/  ISETP.GE.AND P1, PT, R134, R199, PT ;  /* 0x000000c78600720c */ /* 0x000fe40003f26270 */
[----:B------:R-:W-:-:S02]  /*8c80*/  ISETP.GT.AND P5, PT, R141, R134, PT ;  /* 0x000000868d00720c */ /* 0x000fc40003fa4270 */
[----:B------:R-:W-:Y:S02]  /*8c90*/  FSEL R21, R21, -INF , !P6 ;  /* 0xff80000015157808 */ /* 0x000fe40007000000 */
[----:B------:R-:W-:Y:S02]  /*8ca0*/  FSEL R20, R22, -INF , !P3 ;  /* 0xff80000016147808 */ /* 0x000fe40005800000 */
[----:B------:R-:W-:Y:S02]  /*8cb0*/  FSEL R21, R21, -INF , !P1 ;  /* 0xff80000015157808 */ /* 0x000fe40004800000 */
[----:B------:R-:W-:Y:S02]  /*8cc0*/  FSEL R22, R23, -INF , !P5 ;  /* 0xff80000017167808 */ /* 0x000fe40006800000 */
[----:B------:R-:W-:Y:S02]  /*8cd0*/  ISETP.GT.AND P6, PT, R200, R133, PT ;  /* 0x00000085c800720c */ /* 0x000fe40003fc4270 */
[----:B------:R-:W-:-:S02]  /*8ce0*/  ISETP.GE.AND P3, PT, R133, R199, PT ;  /* 0x000000c78500720c */ /* 0x000fc40003f66270 */
[----:B------:R-:W-:Y:S02]  /*8cf0*/  ISETP.GT.AND P1, PT, R141, R133, PT ;  /* 0x000000858d00720c */ /* 0x000fe40003f24270 */
[-C--:B------:R-:W-:Y:S01]  /*8d00*/  ISETP.GE.AND P5, PT, R133, R198.reuse, PT ;  /* 0x000000c68500720c */ /* 0x080fe20003fa6270 */
[----:B------:R-:W-:Y:S01]  /*8d10*/  VIADD R133, R142, 0xffffff91 ;  /* 0xffffff918e857836 */ /* 0x000fe20000000000 */
[----:B------:R-:W-:Y:S02]  /*8d20*/  FSEL R24, R24, -INF , !P6 ;  /* 0xff80000018187808 */ /* 0x000fe40007000000 */
[----:B------:R-:W-:Y:S02]  /*8d30*/  IADD3 R23, PT, PT, R142, -0x68, RZ ;  /* 0xffffff988e177810 */ /* 0x000fe40007ffe0ff */
[----:B------:R-:W-:Y:S02]  /*8d40*/  ISETP.GT.AND P6, PT, R200, R133, PT ;  /* 0x00000085c800720c */ /* 0x000fe40003fc4270 */
[----:B------:R-:W-:-:S02]  /*8d50*/  ISETP.GE.AND P4, PT, R134, R198, PT ;  /* 0x000000c68600720c */ /* 0x000fc40003f86270 */
[----:B------:R-:W-:Y:S01]  /*8d60*/  FSEL R139, R24, -INF , !P3 ;  /* 0xff800000188b7808 */ /* 0x000fe20005800000 */
[----:B------:R-:W-:Y:S01]  /*8d70*/  VIADD R24, R142, 0xffffff99 ;  /* 0xffffff998e187836 */ /* 0x000fe20000000000 */
[----:B-1----:R-:W-:Y:S02]  /*8d80*/  FSEL R25, R25, -INF , !P6 ;  /* 0xff80000019197808 */ /* 0x002fe40007000000 */
[----:B------:R-:W-:Y:S02]  /*8d90*/  ISETP.GT.AND P3, PT, R141, R133, PT ;  /* 0x000000858d00720c */ /* 0x000fe40003f64270 */
[----:B------:R-:W-:Y:S02]  /*8da0*/  ISETP.GT.AND P6, PT, R200, R23, PT ;  /* 0x00000017c800720c */ /* 0x000fe40003fc4270 */
[----:B------:R-:W-:Y:S02]  /*8db0*/  FSEL R22, R22, -INF , !P4 ;  /* 0xff80000016167808 */ /* 0x000fe40006000000 */
[----:B------:R-:W-:-:S02]  /*8dc0*/  ISETP.GE.AND P4, PT, R133, R199, PT ;  /* 0x000000c78500720c */ /* 0x000fc40003f86270 */
[----:B------:R-:W-:Y:S02]  /*8dd0*/  FSEL R28, R28, -INF , !P1 ;  /* 0xff8000001c1c7808 */ /* 0x000fe40004800000 */
[----:B------:R-:W-:Y:S02]  /*8de0*/  ISETP.GE.AND P1, PT, R133, R198, PT ;  /* 0x000000c68500720c */ /* 0x000fe40003f26270 */
[----:B------:R-:W-:Y:S02]  /*8df0*/  FSEL R29, R29, -INF , !P3 ;  /* 0xff8000001d1d7808 */ /* 0x000fe40005800000 */
[----:B------:R-:W-:Y:S02]  /*8e00*/  FSEL R12, R12, -INF , !P6 ;  /* 0xff8000000c0c7808 */ /* 0x000fe40007000000 */
[----:B------:R-:W-:Y:S02]  /*8e10*/  ISETP.GT.AND P6, PT, R200, R24, PT ;  /* 0x00000018c800720c */ /* 0x000fe40003fc4270 */
[----:B------:R-:W-:-:S02]  /*8e20*/  FSEL R170, R28, -INF , !P5 ;  /* 0xff8000001caa7808 */ /* 0x000fc40006800000 */
[----:B------:R-:W-:Y:S02]  /*8e30*/  FSEL R137, R25, -INF , !P4 ;  /* 0xff80000019897808 */ /* 0x000fe40006000000 */
[----:B------:R-:W-:Y:S02]  /*8e40*/  ISETP.GE.AND P5, PT, R23, R199, PT ;  /* 0x000000c71700720c */ /* 0x000fe40003fa6270 */
[----:B------:R-:W-:Y:S02]  /*8e50*/  ISETP.GT.AND P4, PT, R141, R23, PT ;  /* 0x000000178d00720c */ /* 0x000fe40003f84270 */
[----:B------:R-:W-:Y:S01]  /*8e60*/  ISETP.GE.AND P3, PT, R23, R198, PT ;  /* 0x000000c61700720c */ /* 0x000fe20003f66270 */
[----:B------:R-:W-:Y:S01]  /*8e70*/  VIADD R23, R142, 0xffffffa0 ;  /* 0xffffffa08e177836 */ /* 0x000fe20000000000 */
[----:B------:R-:W-:Y:S02]  /*8e80*/  FSEL R138, R29, -INF , !P1 ;  /* 0xff8000001d8a7808 */ /* 0x000fe40004800000 */
[----:B------:R-:W-:-:S02]  /*8e90*/  ISETP.GE.AND P1, PT, R24, R199, PT ;  /* 0x000000c71800720c */ /* 0x000fc40003f26270 */
[----:B------:R-:W-:Y:S02]  /*8ea0*/  FSEL R8, R8, -INF , !P6 ;  /* 0xff80000008087808 */ /* 0x000fe40007000000 */
[----:B------:R-:W-:Y:S02]  /*8eb0*/  FSEL R135, R12, -INF , !P5 ;  /* 0xff8000000c877808 */ /* 0x000fe40006800000 */
[----:B------:R-:W-:Y:S02]  /*8ec0*/  ISETP.GT.AND P5, PT, R141, R24, PT ;  /* 0x000000188d00720c */ /* 0x000fe40003fa4270 */
[----:B------:R-:W-:Y:S02]  /*8ed0*/  ISETP.GT.AND P6, PT, R200, R23, PT ;  /* 0x00000017c800720c */ /* 0x000fe40003fc4270 */
[----:B------:R-:W-:Y:S02]  /*8ee0*/  FSEL R133, R8, -INF , !P1 ;  /* 0xff80000008857808 */ /* 0x000fe40004800000 */
[----:B------:R-:W-:-:S02]  /*8ef0*/  IADD3 R8, PT, PT, R142, -0x5f, RZ ;  /* 0xffffffa18e087810 */ /* 0x000fc40007ffe0ff */
[----:B------:R-:W-:Y:S02]  /*8f00*/  FSEL R9, R9, -INF , !P4 ;  /* 0xff80000009097808 */ /* 0x000fe40006000000 */
[----:B------:R-:W-:Y:S01]  /*8f10*/  FSEL R134, R4, -INF , !P5 ;  /* 0xff80000004867808 */ /* 0x000fe20006800000 */
[----:B------:R-:W-:Y:S01]  /*8f20*/  VIADD R4, R142, 0xffffffa8 ;  /* 0xffffffa88e047836 */ /* 0x000fe20000000000 */
[----:B------:R-:W-:Y:S02]  /*8f30*/  FSEL R5, R5, -INF , !P6 ;  /* 0xff80000005057808 */ /* 0x000fe40007000000 */
[----:B------:R-:W-:Y:S02]  /*8f40*/  ISETP.GE.AND P4, PT, R24, R198, PT ;  /* 0x000000c61800720c */ /* 0x000fe40003f86270 */
[----:B------:R-:W-:Y:S02]  /*8f50*/  ISETP.GT.AND P1, PT, R141, R23, PT ;  /* 0x000000178d00720c */ /* 0x000fe40003f24270 */
[----:B------:R-:W-:-:S02]  /*8f60*/  ISETP.GT.AND P6, PT, R200, R8, PT ;  /* 0x00000008c800720c */ /* 0x000fc40003fc4270 */
[----:B------:R-:W-:Y:S02]  /*8f70*/  FSEL R136, R9, -INF , !P3 ;  /* 0xff80000009887808 */ /* 0x000fe40005800000 */
[C---:B------:R-:W-:Y:S02]  /*8f80*/  ISETP.GE.AND P3, PT, R23.reuse, R199, PT ;  /* 0x000000c71700720c */ /* 0x040fe40003f66270 */
[----:B------:R-:W-:Y:S02]  /*8f90*/  ISETP.GE.AND P5, PT, R23, R198, PT ;  /* 0x000000c61700720c */ /* 0x000fe40003fa6270 */
[----:B------:R-:W-:Y:S02]  /*8fa0*/  FSEL R134, R134, -INF , !P4 ;  /* 0xff80000086867808 */ /* 0x000fe40006000000 */
[----:B------:R-:W-:Y:S02]  /*8fb0*/  FSEL R13, R13, -INF , !P1 ;  /* 0xff8000000d0d7808 */ /* 0x000fe40004800000 */
[----:B------:R-:W-:-:S02]  /*8fc0*/  FSEL R11, R11, -INF , !P6 ;  /* 0xff8000000b0b7808 */ /* 0x000fc40007000000 */
[-C--:B------:R-:W-:Y:S02]  /*8fd0*/  ISETP.GE.AND P4, PT, R8, R199.reuse, PT ;  /* 0x000000c70800720c */ /* 0x080fe40003f86270 */
[----:B------:R-:W-:Y:S02]  /*8fe0*/  ISETP.GT.AND P6, PT, R200, R4, PT ;  /* 0x00000004c800720c */ /* 0x000fe40003fc4270 */
[----:B------:R-:W-:Y:S01]  /*8ff0*/  FSEL R179, R5, -INF , !P3 ;  /* 0xff80000005b37808 */ /* 0x000fe20005800000 */
[----:B------:R-:W-:Y:S01]  /*9000*/  VIADD R5, R142, 0xffffffa9 ;  /* 0xffffffa98e057836 */ /* 0x000fe20000000000 */
[----:B------:R-:W-:Y:S02]  /*9010*/  ISETP.GT.AND P3, PT, R141, R8, PT ;  /* 0x000000088d00720c */ /* 0x000fe40003f64270 */
[----:B------:R-:W-:Y:S02]  /*9020*/  FSEL R180, R13, -INF , !P5 ;  /* 0xff8000000db47808 */ /* 0x000fe40006800000 */
[----:B------:R-:W-:-:S02]  /*9030*/  ISETP.GE.AND P5, PT, R4, R199, PT ;  /* 0x000000c70400720c */ /* 0x000fc40003fa6270 */
[----:B------:R-:W-:Y:S02]  /*9040*/  FSEL R177, R11, -INF , !P4 ;  /* 0xff8000000bb17808 */ /* 0x000fe40006000000 */
[----:B------:R-:W-:Y:S02]  /*9050*/  FSEL R14, R14, -INF , !P6 ;  /* 0xff8000000e0e7808 */ /* 0x000fe40007000000 */
[----:B------:R-:W-:Y:S02]  /*9060*/  ISETP.GT.AND P4, PT, R141, R4, PT ;  /* 0x000000048d00720c */ /* 0x000fe40003f84270 */
[----:B------:R-:W-:Y:S02]  /*9070*/  ISETP.GE.AND P1, PT, R8, R198, PT ;  /* 0x000000c60800720c */ /* 0x000fe40003f26270 */
[----:B------:R-:W-:Y:S02]  /*9080*/  FSEL R10, R10, -INF , !P3 ;  /* 0xff8000000a0a7808 */ /* 0x000fe40005800000 */
[----:B------:R-:W-:-:S02]  /*9090*/  ISETP.GT.AND P6, PT, R200, R5, PT ;  /* 0x00000005c800720c */ /* 0x000fc40003fc4270 */
[----:B------:R-:W-:Y:S02]  /*90a0*/  FSEL R175, R14, -INF , !P5 ;  /* 0xff8000000eaf7808 */ /* 0x000fe40006800000 */
[----:B------:R-:W-:Y:S02]  /*90b0*/  ISETP.GE.AND P3, PT, R4, R198, PT ;  /* 0x000000c60400720c */ /* 0x000fe40003f66270 */
[----:B------:R-:W-:Y:S02]  /*90c0*/  FSEL R16, R16, -INF , !P4 ;  /* 0xff80000010107808 */ /* 0x000fe40006000000 */
[----:B------:R-:W-:Y:S02]  /*90d0*/  ISETP.GT.AND P5, PT, R141, R5, PT ;  /* 0x000000058d00720c */ /* 0x000fe40003fa4270 */
[----:B------:R-:W-:Y:S02]  /*90e0*/  IADD3 R4, PT, PT, R142, -0x50, RZ ;  /* 0xffffffb08e047810 */ /* 0x000fe40007ffe0ff */
[----:B------:R-:W-:-:S02]  /*90f0*/  FSEL R178, R10, -INF , !P1 ;  /* 0xff8000000ab27808 */ /* 0x000fc40004800000 */
[----:B------:R-:W-:Y:S02]  /*9100*/  ISETP.GE.AND P1, PT, R5, R199, PT ;  /* 0x000000c70500720c */ /* 0x000fe40003f26270 */
[----:B------:R-:W-:Y:S02]  /*9110*/  FSEL R15, R15, -INF , !P6 ;  /* 0xff8000000f0f7808 */ /* 0x000fe40007000000 */
[----:B------:R-:W-:Y:S02]  /*9120*/  FSEL R174, R16, -INF , !P3 ;  /* 0xff80000010ae7808 */ /* 0x000fe40005800000 */
[----:B------:R-:W-:Y:S01]  /*9130*/  FSEL R8, R7, -INF , !P5 ;  /* 0xff80000007087808 */ /* 0x000fe20006800000 */
[----:B------:R-:W-:Y:S01]  /*9140*/  VIADD R7, R142, 0xffffffb1 ;  /* 0xffffffb18e077836 */ /* 0x000fe20000000000 */
[----:B------:R-:W-:Y:S02]  /*9150*/  ISETP.GE.AND P4, PT, R5, R198, PT ;  /* 0x000000c60500720c */ /* 0x000fe40003f86270 */
[----:B------:R-:W-:-:S02]  /*9160*/  ISETP.GT.AND P3, PT, R200, R4, PT ;  /* 0x00000004c800720c */ /* 0x000fc40003f64270 */
[----:B------:R-:W-:Y:S02]  /*9170*/  FSEL R173, R15, -INF , !P1 ;  /* 0xff8000000fad7808 */ /* 0x000fe40004800000 */
[C---:B------:R-:W-:Y:S02]  /*9180*/  ISETP.GE.AND P6, PT, R4.reuse, R199, PT ;  /* 0x000000c70400720c */ /* 0x040fe40003fc6270 */
[----:B------:R-:W-:Y:S02]  /*9190*/  ISETP.GT.AND P1, PT, R141, R4, PT ;  /* 0x000000048d00720c */ /* 0x000fe40003f24270 */
[----:B------:R-:W-:Y:S01]  /*91a0*/  ISETP.GE.AND P5, PT, R4, R198, PT ;  /* 0x000000c60400720c */ /* 0x000fe20003fa6270 */
[C---:B------:R-:W-:Y:S01]  /*91b0*/  VIADD R4, R142.reuse, 0xffffffb9 ;  /* 0xffffffb98e047836 */ /* 0x040fe20000000000 */
[----:B------:R-:W-:Y:S02]  /*91c0*/  IADD3 R5, PT, PT, R142, -0x48, RZ ;  /* 0xffffffb88e057810 */ /* 0x000fe40007ffe0ff */
[----:B------:R-:W-:-:S02]  /*91d0*/  FSEL R142, R8, -INF , !P4 ;  /* 0xff800000088e7808 */ /* 0x000fc40006000000 */
[----:B------:R-:W-:Y:S02]  /*91e0*/  FSEL R6, R6, -INF , !P3 ;  /* 0xff80000006067808 */ /* 0x000fe40005800000 */
[----:B------:R-:W-:Y:S02]  /*91f0*/  ISETP.GT.AND P4, PT, R200, R7, PT ;  /* 0x00000007c800720c */ /* 0x000fe40003f84270 */
[----:B------:R-:W-:Y:S02]  /*9200*/  FSEL R163, R6, -INF , !P6 ;  /* 0xff80000006a37808 */ /* 0x000fe40007000000 */
[----:B------:R-:W-:Y:S02]  /*9210*/  ISETP.GE.AND P3, PT, R7, R199, PT ;  /* 0x000000c70700720c */ /* 0x000fe40003f66270 */
[----:B------:R-:W-:Y:S02]  /*9220*/  FSEL R27, R27, -INF , !P4 ;  /* 0xff8000001b1b7808 */ /* 0x000fe40006000000 */
[----:B------:R-:W-:-:S02]  /*9230*/  FMNMX3.FTZ R6, R132, R17, R31, !PT ;  /* 0x0000001184067276 */ /* 0x000fc4000781001f */
[----:B------:R-:W-:Y:S02]  /*9240*/  FSEL R33, R33, -INF , !P1 ;  /* 0xff80000021217808 */ /* 0x000fe40004800000 */
[----:B------:R-:W-:Y:S02]  /*9250*/  FSEL R161, R27, -INF , !P3 ;  /* 0xff8000001ba17808 */ /* 0x000fe40005800000 */
[----:B------:R-:W-:Y:S02]  /*9260*/  FMNMX3.FTZ R6, R6, R35, R21, !PT ;  /* 0x0000002306067276 */ /* 0x000fe40007810015 */
[C---:B------:R-:W-:Y:S02]  /*9270*/  ISETP.GT.AND P1, PT, R141.reuse, R7, PT ;  /* 0x000000078d00720c */ /* 0x040fe40003f24270 */
[C---:B------:R-:W-:Y:S02]  /*9280*/  ISETP.GT.AND P6, PT, R141.reuse, R5, PT ;  /* 0x000000058d00720c */ /* 0x040fe40003fc4270 */
[----:B------:R-:W-:-:S02]  /*9290*/  ISETP.GT.AND P3, PT, R141, R4, PT ;  /* 0x000000048d00720c */ /* 0x000fc40003f64270 */
[----:B------:R-:W-:Y:S02]  /*92a0*/  ISETP.GE.AND P4, PT, R7, R198, PT ;  /* 0x000000c60700720c */ /* 0x000fe40003f86270 */
[----:B------:R-:W-:Y:S02]  /*92b0*/  FMNMX3.FTZ R7, R3, R26, R18, !PT ;  /* 0x0000001a03077276 */ /* 0x000fe40007810012 */
[----:B------:R-:W-:Y:S02]  /*92c0*/  FMNMX3.FTZ R6, R6, R139, R137, !PT ;  /* 0x0000008b06067276 */ /* 0x000fe40007810089 */
[----:B------:R-:W-:Y:S02]  /*92d0*/  FSEL R19, R19, -INF , !P1 ;  /* 0xff80000013137808 */ /* 0x000fe40004800000 */
[----:B------:R-:W-:Y:S02]  /*92e0*/  FSEL R34, R34, -INF , !P6 ;  /* 0xff80000022227808 */ /* 0x000fe40007000000 */
[----:B------:R-:W-:-:S02]  /*92f0*/  FSEL R140, R140, -INF , !P3 ;  /* 0xff8000008c8c7808 */ /* 0x000fc40005800000 */
[----:B------:R-:W-:Y:S02]  /*9300*/  ISETP.GT.AND P1, PT, R200, R5, PT ;  /* 0x00000005c800720c */ /* 0x000fe40003f24270 */
[C---:B------:R-:W-:Y:S02]  /*9310*/  ISETP.GE.AND P6, PT, R5.reuse, R199, PT ;  /* 0x000000c70500720c */ /* 0x040fe40003fc6270 */
[----:B------:R-:W-:Y:S02]  /*9320*/  ISETP.GE.AND P3, PT, R5, R198, PT ;  /* 0x000000c60500720c */ /* 0x000fe40003f66270 */
[----:B------:R-:W-:Y:S02]  /*9330*/  FMNMX3.FTZ R5, R7, R20, R22, !PT ;  /* 0x0000001407057276 */ /* 0x000fe40007810016 */
[----:B------:R-:W-:Y:S02]  /*9340*/  FMNMX3.FTZ R6, R6, R135, R133, !PT ;  /* 0x0000008706067276 */ /* 0x000fe40007810085 */
[----:B------:R-:W-:-:S02]  /*9350*/  FSEL R32, R32, -INF , !P1 ;  /* 0xff80000020207808 */ /* 0x000fc40004800000 */
[----:B------:R-:W-:Y:S02]  /*9360*/  FMNMX3.FTZ R5, R5, R170, R138, !PT ;  /* 0x000000aa05057276 */ /* 0x000fe4000781008a */
[----:B------:R-:W-:Y:S02]  /*9370*/  ISETP.GT.AND P1, PT, R200, R4, PT ;  /* 0x00000004c800720c */ /* 0x000fe40003f24270 */
[----:B------:R-:W-:Y:S02]  /*9380*/  FMNMX3.FTZ R6, R6, R179, R177, !PT ;  /* 0x000000b306067276 */ /* 0x000fe400078100b1 */
[----:B------:R-:W-:Y:S02]  /*9390*/  FSEL R143, R32, -INF , !P6 ;  /* 0xff800000208f7808 */ /* 0x000fe40007000000 */
[----:B------:R-:W-:Y:S02]  /*93a0*/  FMNMX3.FTZ R5, R5, R136, R134, !PT ;  /* 0x0000008805057276 */ /* 0x000fe40007810086 */
[----:B------:R-:W-:-:S02]  /*93b0*/  ISETP.GE.AND P6, PT, R4, R199, PT ;  /* 0x000000c70400720c */ /* 0x000fc40003fc6270 */
[----:B------:R-:W-:Y:S02]  /*93c0*/  FSEL R30, R30, -INF , !P1 ;  /* 0xff8000001e1e7808 */ /* 0x000fe40004800000 */
[----:B------:R-:W-:Y:S02]  /*93d0*/  FMNMX3.FTZ R6, R6, R175, R173, !PT ;  /* 0x000000af06067276 */ /* 0x000fe400078100ad */
[----:B------:R-:W-:Y:S02]  /*93e0*/  FMNMX3.FTZ R5, R5, R180, R178, !PT ;  /* 0x000000b405057276 */ /* 0x000fe400078100b2 */
[----:B------:R-:W-:Y:S02]  /*93f0*/  FSEL R141, R30, -INF , !P6 ;  /* 0xff8000001e8d7808 */ /* 0x000fe40007000000 */
[----:B------:R-:W-:Y:S02]  /*9400*/  FMNMX3.FTZ R6, R6, R163, R161, !PT ;  /* 0x000000a306067276 */ /* 0x000fe400078100a1 */
[----:B------:R-:W-:-:S02]  /*9410*/  ISETP.GE.AND P1, PT, R4, R198, PT ;  /* 0x000000c60400720c */ /* 0x000fc40003f26270 */
[----:B------:R-:W-:Y:S02]  /*9420*/  FSEL R164, R33, -INF , !P5 ;  /* 0xff80000021a47808 */ /* 0x000fe40006800000 */
[----:B------:R-:W-:Y:S02]  /*9430*/  FSEL R162, R19, -INF , !P4 ;  /* 0xff80000013a27808 */ /* 0x000fe40006000000 */
[----:B------:R-:W-:Y:S02]  /*9440*/  FMNMX3.FTZ R5, R5, R174, R142, !PT ;  /* 0x000000ae05057276 */ /* 0x000fe4000781008e */
[----:B------:R-:W-:Y:S02]  /*9450*/  FMNMX3.FTZ R6, R6, R143, R141, !PT ;  /* 0x0000008f06067276 */ /* 0x000fe4000781008d */
[----:B------:R-:W-:Y:S02]  /*9460*/  FSEL R160, R34, -INF , !P3 ;  /* 0xff80000022a07808 */ /* 0x000fe40005800000 */
[----:B------:R-:W-:-:S02]  /*9470*/  FSEL R158, R140, -INF , !P1 ;  /* 0xff8000008c9e7808 */ /* 0x000fc40004800000 */
[----:B------:R-:W-:Y:S02]  /*9480*/  FMNMX3.FTZ R7, R5, R164, R162, !PT ;  /* 0x000000a405077276 */ /* 0x000fe400078100a2 */
[----:B------:R-:W1:Y:S01]  /*9490*/  SHFL.BFLY PT, R5, R6, 0x2, 0x1f ;  /* 0x0c401f0006057f89 */ /* 0x000e6200000e0000 */
[----:B------:R-:W-:Y:S02]  /*94a0*/  LEA R185, R2, UR5, 0x1 ;  /* 0x0000000502b97c11 */ /* 0x000fe4000f8e08ff */
[----:B------:R-:W-:Y:S02]  /*94b0*/  FMNMX3.FTZ R7, R7, R160, R158, !PT ;  /* 0x000000a007077276 */ /* 0x000fe4000781009e */
[C---:B------:R-:W-:Y:S01]  /*94c0*/  IADD3 R156, PT, PT, R185.reuse, 0xc040, RZ ;  /* 0x0000c040b99c7810 */ /* 0x040fe20007ffe0ff */
[----:B------:R-:W-:Y:S01]  /*94d0*/  VIADD R16, R185, 0xc000 ;  /* 0x0000c000b9107836 */ /* 0x000fe20000000000 */
[----:B------:R-:W-:Y:S01]  /*94e0*/  SEL R155, R181, 0xffffffe0, !P0 ;  /* 0xffffffe0b59b7807 */ /* 0x000fe20004000000 */
[----:B------:R-:W2:Y:S02]  /*94f0*/  SHFL.BFLY PT, R4, R7, 0x2, 0x1f ;  /* 0x0c401f0007047f89 */ /* 0x000ea400000e0000 */
[----:B------:R-:W-:Y:S01]  /*9500*/  @P2 VIADD R156, R16, 0xffffffc0 ;  /* 0xffffffc0109c2836 */ /* 0x000fe20000000000 */
[C---:B------:R-:W-:Y:S01]  /*9510*/  IADD3 R159, PT, PT, R155.reuse, R185, RZ ;  /* 0x000000b99b9f7210 */ /* 0x040fe20007ffe0ff */
[----:B------:R-:W-:Y:S03]  /*9520*/  LDSM.16.MT88.4 R12, [R185+0xc000] ;  /* 0x00c00000b90c783b */ /* 0x000fe60000004200 */
[----:B------:R-:W-:-:S02]  /*9530*/  IADD3 R155, PT, PT, R155, R156, RZ ;  /* 0x0000009c9b9b7210 */ /* 0x000fc40007ffe0ff */
[----:B-1----:R-:W-:-:S05]  /*9540*/  FMNMX.FTZ R5, R6, R5, !PT ;  /* 0x0000000506057209 */ /* 0x002fca0007810000 */
[----:B------:R-:W1:Y:S01]  /*9550*/  SHFL.BFLY PT, R146, R5, 0x1, 0x1f ;  /* 0x0c201f0005927f89 */ /* 0x000e6200000e0000 */
[----:B--2---:R-:W-:-:S05]  /*9560*/  FMNMX.FTZ R4, R7, R4, !PT ;  /* 0x0000000407047209 */ /* 0x004fca0007810000 */
[----:B------:R-:W2:Y:S01]  /*9570*/  SHFL.BFLY PT, R145, R4, 0x1, 0x1f ;  /* 0x0c201f0004917f89 */ /* 0x000ea200000e0000 */
[----:B-1----:R-:W-:-:S04]  /*9580*/  FMNMX.FTZ R146, R5, R146, !PT ;  /* 0x0000009205927209 */ /* 0x002fc80007810000 */
[C---:B------:R-:W-:Y:S01]  /*9590*/  FSETP.NEU.FTZ.AND P3, PT, R146.reuse, -INF , PT ;  /* 0xff8000009200780b */ /* 0x040fe20003f7d000 */
[----:B----4-:R-:W-:Y:S01]  /*95a0*/  FMUL.FTZ R140, R146, UR4 ;  /* 0x00000004928c7c20 */ /* 0x010fe20008410000 */
[----:B--2---:R-:W-:-:S04]  /*95b0*/  FMNMX.FTZ R145, R4, R145, !PT ;  /* 0x0000009104917209 */ /* 0x004fc80007810000 */
[----:B------:R-:W-:Y:S02]  /*95c0*/  FSEL R140, R140, RZ, P3 ;  /* 0x000000ff8c8c7208 */ /* 0x000fe40001800000 */
[C---:B------:R-:W-:Y:S01]  /*95d0*/  FSETP.NEU.FTZ.AND P1, PT, R145.reuse, -INF , PT ;  /* 0xff8000009100780b */ /* 0x040fe20003f3d000 */
[----:B------:R-:W-:Y:S01]  /*95e0*/  FMUL.FTZ R157, R145, UR4 ;  /* 0x00000004919d7c20 */ /* 0x000fe20008410000 */
[----:B------:R-:W-:Y:S01]  /*95f0*/  FSEL R5, R146, RZ, P3 ;  /* 0x000000ff92057208 */ /* 0x000fe20001800000 */
[--C-:B------:R-:W-:Y:S01]  /*9600*/  FFMA.FTZ R147, R31, UR4, -R140.reuse ;  /* 0x000000041f937c23 */ /* 0x100fe2000801088c */
[----:B------:R-:W-:Y:S01]  /*9610*/  FSEL R4, R145, RZ, P1 ;  /* 0x000000ff91047208 */ /* 0x000fe20000800000 */
[----:B------:R-:W1:Y:S01]  /*9620*/  LDSM.16.MT88.4 R28, [R156] ;  /* 0x000000009c1c783b */ /* 0x000e620000004200 */
[----:B------:R-:W-:Y:S01]  /*9630*/  FSEL R157, R157, RZ, P1 ;  /* 0x000000ff9d9d7208 */ /* 0x000fe20000800000 */
[----:B------:R-:W-:Y:S01]  /*9640*/  FADD.FTZ R5, R132, -R5 ;  /* 0x8000000584057221 */ /* 0x000fe20000010000 */
[----:B------:R-:W-:Y:S01]  /*9650*/  FFMA.FTZ R152, R17, UR4, -R140 ;  /* 0x0000000411987c23 */ /* 0x000fe2000801088c */
[----:B------:R-:W-:Y:S01]  /*9660*/  FADD.FTZ R4, R3, -R4 ;  /* 0x8000000403047221 */ /* 0x000fe20000010000 */
[--C-:B------:R-:W-:Y:S01]  /*9670*/  FFMA.FTZ R149, R35, UR4, -R140.reuse ;  /* 0x0000000423957c23 */ /* 0x100fe2000801088c */
[----:B------:R-:W-:Y:S01]  /*9680*/  FMUL.FTZ R153, R5, UR4 ;  /* 0x0000000405997c20 */ /* 0x000fe20008410000 */
[--C-:B------:R-:W-:Y:S01]  /*9690*/  FFMA.FTZ R148, R21, UR4, -R140.reuse ;  /* 0x0000000415947c23 */ /* 0x100fe2000801088c */
[----:B------:R-:W-:Y:S01]  /*96a0*/  FMUL.FTZ R151, R4, UR4 ;  /* 0x0000000404977c20 */ /* 0x000fe20008410000 */
[--C-:B------:R-:W-:Y:S01]  /*96b0*/  FFMA.FTZ R154, R26, UR4, -R157.reuse ;  /* 0x000000041a9a7c23 */ /* 0x100fe2000801089d */
[--C-:B------:R-:W-:Y:S01]  /*96c0*/  FFMA.FTZ R2, R18, UR4, -R157.reuse ;  /* 0x0000000412027c23 */ /* 0x100fe2000801089d */
[--C-:B------:R-:W-:Y:S01]  /*96d0*/  FFMA.FTZ R150, R20, UR4, -R157.reuse ;  /* 0x0000000414967c23 */ /* 0x100fe2000801089d */
[----:B------:R-:W2:Y:S01]  /*96e0*/  MUFU.EX2 R153, R153 ;  /* 0x0000009900997308 */ /* 0x000ea20000000800 */
[--C-:B------:R-:W-:Y:S01]  /*96f0*/  FFMA.FTZ R8, R22, UR4, -R157.reuse ;  /* 0x0000000416087c23 */ /* 0x100fe2000801089d */
[--C-:B------:R-:W-:Y:S01]  /*9700*/  FFMA.FTZ R171, R170, UR4, -R157.reuse ;  /* 0x00000004aaab7c23 */ /* 0x100fe2000801089d */
[----:B------:R-:W-:Y:S01]  /*9710*/  LDSM.16.MT88.4 R20, [R159+0xc000] ;  /* 0x00c000009f14783b */ /* 0x000fe20000004200 */
[----:B------:R-:W3:Y:S01]  /*9720*/  MUFU.EX2 R151, R151 ;  /* 0x0000009700977308 */ /* 0x000ee20000000800 */
[--C-:B------:R-:W-:Y:S01]  /*9730*/  FFMA.FTZ R166, R139, UR4, -R140.reuse ;  /* 0x000000048ba67c23 */ /* 0x100fe2000801088c */
[--C-:B------:R-:W-:Y:S01]  /*9740*/  FFMA.FTZ R167, R137, UR4, -R140.reuse ;  /* 0x0000000489a77c23 */ /* 0x100fe2000801088c */
[--C-:B------:R-:W-:Y:S01]  /*9750*/  FFMA.FTZ R168, R135, UR4, -R140.reuse ;  /* 0x0000000487a87c23 */ /* 0x100fe2000801088c */
[----:B------:R-:W-:Y:S01]  /*9760*/  MUFU.EX2 R152, R152 ;  /* 0x0000009800987308 */ /* 0x000fe20000000800 */
[--C-:B------:R-:W-:Y:S01]  /*9770*/  FFMA.FTZ R165, R133, UR4, -R140.reuse ;  /* 0x0000000485a57c23 */ /* 0x100fe2000801088c */
[--C-:B------:R-:W-:Y:S01]  /*9780*/  FFMA.FTZ R170, R138, UR4, -R157.reuse ;  /* 0x000000048aaa7c23 */ /* 0x100fe2000801089d */
[--C-:B------:R-:W-:Y:S01]  /*9790*/  FFMA.FTZ R169, R136, UR4, -R157.reuse ;  /* 0x0000000488a97c23 */ /* 0x100fe2000801089d */
[----:B------:R-:W4:Y:S01]  /*97a0*/  MUFU.EX2 R147, R147 ;  /* 0x0000009300937308 */ /* 0x000f220000000800 */
[--C-:B------:R-:W-:Y:S01]  /*97b0*/  FFMA.FTZ R172, R134, UR4, -R157.reuse ;  /* 0x0000000486ac7c23 */ /* 0x100fe2000801089d */
[-C--:B--2---:R-:W-:Y:S01]  /*97c0*/  FMUL.FTZ R32, R104, R153.reuse ;  /* 0x0000009968207220 */ /* 0x084fe20000410000 */
[-C--:B------:R-:W-:Y:S01]  /*97d0*/  FMUL.FTZ R33, R105, R153.reuse ;  /* 0x0000009969217220 */ /* 0x080fe20000410000 */
[----:B------:R-:W-:Y:S01]  /*97e0*/  MUFU.EX2 R149, R149 ;  /* 0x0000009500957308 */ /* 0x000fe20000000800 */
[----:B------:R-:W-:Y:S01]  /*97f0*/  FMUL.FTZ R24, R112, R153 ;  /* 0x0000009970187220 */ /* 0x000fe20000410000 */
[-C--:B---3--:R-:W-:Y:S01]  /*9800*/  FMUL.FTZ R34, R106, R151.reuse ;  /* 0x000000976a227220 */ /* 0x088fe20000410000 */
[----:B------:R-:W-:Y:S01]  /*9810*/  FMUL.FTZ R35, R107, R151 ;  /* 0x000000976b237220 */ /* 0x000fe20000410000 */
[----:B------:R-:W2:Y:S01]  /*9820*/  MUFU.EX2 R148, R148 ;  /* 0x0000009400947308 */ /* 0x000ea20000000800 */
[----:B------:R-:W3:Y:S01]  /*9830*/  LDSM.16.MT88.4 R104, [R159+0xe000] ;  /* 0x00e000009f68783b */ /* 0x000ee20000004200 */
[----:B------:R-:W-:Y:S01]  /*9840*/  FMUL.FTZ R25, R113, R153 ;  /* 0x0000009971197220 */ /* 0x000fe20000410000 */
[-C--:B------:R-:W-:Y:S01]  /*9850*/  FMUL.FTZ R26, R114, R151.reuse ;  /* 0x00000097721a7220 */ /* 0x080fe20000410000 */
[----:B------:R-:W-:Y:S01]  /*9860*/  MUFU.EX2 R154, R154 ;  /* 0x0000009a009a7308 */ /* 0x000fe20000000800 */
[----:B------:R-:W-:Y:S01]  /*9870*/  FMUL.FTZ R27, R115, R151 ;  /* 0x00000097731b7220 */ /* 0x000fe20000410000 */
[----:B----4-:R-:W-:Y:S01]  /*9880*/  F2FP.F16.F32.PACK_AB R4, R147, R152 ;  /* 0x000000989304723e */ /* 0x010fe200000000ff */
[-C--:B------:R-:W-:Y:S01]  /*9890*/  FMUL.FTZ R108, R108, R153.reuse ;  /* 0x000000996c6c7220 */ /* 0x080fe20000410000 */
[----:B------:R-:W4:Y:S01]  /*98a0*/  MUFU.EX2 R2, R2 ;  /* 0x0000000200027308 */ /* 0x000f220000000800 */
[----:B------:R-:W-:Y:S01]  /*98b0*/  FMUL.FTZ R109, R109, R153 ;  /* 0x000000996d6d7220 */ /* 0x000fe20000410000 */
[-C--:B------:R-:W-:Y:S01]  /*98c0*/  FMUL.FTZ R110, R110, R151.reuse ;  /* 0x000000976e6e7220 */ /* 0x080fe20000410000 */
[----:B------:R-:W-:Y:S01]  /*98d0*/  FMUL.FTZ R111, R111, R151 ;  /* 0x000000976f6f7220 */ /* 0x000fe20000410000 */
[----:B------:R-:W-:Y:S01]  /*98e0*/  MUFU.EX2 R150, R150 ;  /* 0x0000009600967308 */ /* 0x000fe20000000800 */
[----:B------:R-:W5:Y:S01]  /*98f0*/  LDSM.16.MT88.4 R112, [R156+0x2000] ;  /* 0x002000009c70783b */ /* 0x000f620000004200 */
[----:B--2---:R-:W-:Y:S01]  /*9900*/  F2FP.F16.F32.PACK_AB R6, R148, R149 ;  /* 0x000000959406723e */ /* 0x004fe200000000ff */
[-C--:B------:R-:W-:Y:S01]  /*9910*/  FMUL.FTZ R44, R44, R153.reuse ;  /* 0x000000992c2c7220 */ /* 0x080fe20000410000 */
[----:B------:R-:W2:Y:S01]  /*9920*/  MUFU.EX2 R3, R8 ;  /* 0x0000000800037308 */ /* 0x000ea20000000800 */
[----:B------:R-:W-:Y:S01]  /*9930*/  FMUL.FTZ R45, R45, R153 ;  /* 0x000000992d2d7220 */ /* 0x000fe20000410000 */
[-C--:B------:R-:W-:Y:S01]  /*9940*/  FMUL.FTZ R46, R46, R151.reuse ;  /* 0x000000972e2e7220 */ /* 0x080fe20000410000 */
[----:B------:R-:W-:Y:S01]  /*9950*/  FMUL.FTZ R47, R47, R151 ;  /* 0x000000972f2f7220 */ /* 0x000fe20000410000 */
[-C--:B------:R-:W-:Y:S01]  /*9960*/  FMUL.FTZ R48, R48, R153.reuse ;  /* 0x0000009930307220 */ /* 0x080fe20000410000 */
[----:B------:R-:W-:Y:S01]  /*9970*/  FMUL.FTZ R49, R49, R153 ;  /* 0x0000009931317220 */ /* 0x000fe20000410000 */
[----:B----4-:R-:W-:Y:S01]  /*9980*/  F2FP.F16.F32.PACK_AB R5, R2, R154 ;  /* 0x0000009a0205723e */ /* 0x010fe200000000ff */
[-C--:B------:R-:W-:Y:S01]  /*9990*/  FMUL.FTZ R50, R50, R151.reuse ;  /* 0x0000009732327220 */ /* 0x080fe20000410000 */
[----:B------:R-:W-:Y:S01]  /*99a0*/  FMUL.FTZ R51, R51, R151 ;  /* 0x0000009733337220 */ /* 0x000fe20000410000 */
[-C--:B------:R-:W-:Y:S01]  /*99b0*/  FMUL.FTZ R60, R60, R153.reuse ;  /* 0x000000993c3c7220 */ /* 0x080fe20000410000 */
[----:B------:R-:W-:Y:S01]  /*99c0*/  FMUL.FTZ R61, R61, R153 ;  /* 0x000000993d3d7220 */ /* 0x000fe20000410000 */
[-C--:B------:R-:W-:Y:S01]  /*99d0*/  FMUL.FTZ R62, R62, R151.reuse ;  /* 0x000000973e3e7220 */ /* 0x080fe20000410000 */
[----:B------:R-:W-:Y:S01]  /*99e0*/  FMUL.FTZ R63, R63, R151 ;  /* 0x000000973f3f7220 */ /* 0x000fe20000410000 */
[-C--:B------:R-:W-:Y:S01]  /*99f0*/  FMUL.FTZ R64, R64, R153.reuse ;  /* 0x0000009940407220 */ /* 0x080fe20000410000 */
[----:B--2---:R-:W-:Y:S01]  /*9a00*/  F2FP.F16.F32.PACK_AB R7, R3, R150 ;  /* 0x000000960307723e */ /* 0x004fe200000000ff */
        /* <DEDUP_REMOVED lines=19> */
[----:B------:R-:W-:Y:S01]  /*9b40*/  LDSM.16.MT88.4 R120, [R155] ;  /* 0x000000009b78783b */ /* 0x000fe20000004200 */
[----:B------:R-:W-:Y:S01]  /*9b50*/  FMUL.FTZ R117, R117, R153 ;  /* 0x0000009975757220 */ /* 0x000fe20000410000 */
[-C--:B------:R-:W-:Y:S01]  /*9b60*/  FMUL.FTZ R118, R118, R151.reuse ;  /* 0x0000009776767220 */ /* 0x080fe20000410000 */
[C---:B---3--:R-:W-:Y:S01]  /*9b70*/  HMMA.16816.F32 R44, R4.reuse, R104, R44 ;  /* 0x00000068042c723c */ /* 0x048fe2000000182c */
        /* <DEDUP_REMOVED lines=8> */
[----:B------:R-:W2:Y:S01]  /*9c00*/  LDSM.16.MT88.4 R104, [R185+0x10000] ;  /* 0x01000000b968783b */ /* 0x000ea20000004200 */
[-C--:B------:R-:W-:Y:S01]  /*9c10*/  FMUL.FTZ R74, R74, R151.reuse ;  /* 0x000000974a4a7220 */ /* 0x080fe20000410000 */
[----:B------:R-:W-:Y:S01]  /*9c20*/  FMUL.FTZ R75, R75, R151 ;  /* 0x000000974b4b7220 */ /* 0x000fe20000410000 */
[-C--:B------:R-:W-:Y:S01]  /*9c30*/  FMUL.FTZ R84, R84, R153.reuse ;  /* 0x0000009954547220 */ /* 0x080fe20000410000 */
[----:B------:R-:W-:Y:S01]  /*9c40*/  FMUL.FTZ R85, R85, R153 ;  /* 0x0000009955557220 */ /* 0x000fe20000410000 */
[-C--:B------:R-:W-:Y:S01]  /*9c50*/  FMUL.FTZ R86, R86, R151.reuse ;  /* 0x0000009756567220 */ /* 0x080fe20000410000 */
[----:B------:R-:W-:Y:S01]  /*9c60*/  FMUL.FTZ R87, R87, R151 ;  /* 0x0000009757577220 */ /* 0x000fe20000410000 */
[C---:B-----5:R-:W-:Y:S01]  /*9c70*/  HMMA.16816.F32 R52, R4.reuse, R112, R52 ;  /* 0x000000700434723c */ /* 0x060fe20000001834 */
        /* <DEDUP_REMOVED lines=8> */
[----:B------:R-:W-:Y:S01]  /*9d00*/  LDSM.16.MT88.4 R112, [R159+0x10000] ;  /* 0x010000009f70783b */ /* 0x000fe20000004200 */
[----:B------:R-:W-:Y:S01]  /*9d10*/  FMUL.FTZ R103, R103, R151 ;  /* 0x0000009767677220 */ /* 0x000fe20000410000 */
[-C--:B------:R-:W-:Y:S01]  /*9d20*/  FMUL.FTZ R76, R76, R153.reuse ;  /* 0x000000994c4c7220 */ /* 0x080fe20000410000 */
[----:B------:R-:W-:Y:S01]  /*9d30*/  FMUL.FTZ R77, R77, R153 ;  /* 0x000000994d4d7220 */ /* 0x000fe20000410000 */
[-C--:B------:R-:W-:Y:S01]  /*9d40*/  FMUL.FTZ R78, R78, R151.reuse ;  /* 0x000000974e4e7220 */ /* 0x080fe20000410000 */
[----:B------:R-:W-:Y:S01]  /*9d50*/  FMUL.FTZ R79, R79, R151 ;  /* 0x000000974f4f7220 */ /* 0x000fe20000410000 */
[-C--:B------:R-:W-:Y:S01]  /*9d60*/  FMUL.FTZ R80, R80, R153.reuse ;  /* 0x0000009950507220 */ /* 0x080fe20000410000 */
[C---:B------:R-:W-:Y:S01]  /*9d70*/  HMMA.16816.F32 R16, R4.reuse, R20, R16 ;  /* 0x000000140410723c */ /* 0x040fe20000001810 */
[----:B------:R-:W-:Y:S01]  /*9d80*/  FMUL.FTZ R81, R81, R153 ;  /* 0x0000009951517220 */ /* 0x000fe20000410000 */
[-C--:B------:R-:W-:Y:S01]  /*9d90*/  FMUL.FTZ R82, R82, R151.reuse ;  /* 0x0000009752527220 */ /* 0x080fe20000410000 */
[----:B------:R-:W-:Y:S01]  /*9da0*/  FMUL.FTZ R83, R83, R151 ;  /* 0x0000009753537220 */ /* 0x000fe20000410000 */
[-C--:B------:R-:W-:Y:S01]  /*9db0*/  FMUL.FTZ R8, R128, R153.reuse ;  /* 0x0000009980087220 */ /* 0x080fe20000410000 */
[----:B------:R-:W-:Y:S01]  /*9dc0*/  FMUL.FTZ R9, R129, R153 ;  /* 0x0000009981097220 */ /* 0x000fe20000410000 */
[-C--:B------:R-:W-:Y:S01]  /*9dd0*/  FMUL.FTZ R10, R130, R151.reuse ;  /* 0x00000097820a7220 */ /* 0x080fe20000410000 */
[----:B------:R-:W-:Y:S01]  /*9de0*/  FMUL.FTZ R11, R131, R151 ;  /* 0x00000097830b7220 */ /* 0x000fe20000410000 */
[C---:B-1----:R-:W-:Y:S01]  /*9df0*/  HMMA.16816.F32 R60, R4.reuse, R108, R60 ;  /* 0x0000006c043c723c */ /* 0x042fe2000000183c */
        /* <DEDUP_REMOVED lines=14> */
[----:B------:R-:W-:Y:S01]  /*9ee0*/  MUFU.EX2 R166, R166 ;  /* 0x000000a600a67308 */ /* 0x000fe20000000800 */
[C---:B------:R-:W-:Y:S01]  /*9ef0*/  HMMA.16816.F32 R20, R4.reuse, R22, R116 ;  /* 0x000000160414723c */ /* 0x040fe20000001874 */
[----:B------:R-:W3:Y:S01]  /*9f00*/  LDSM.16.MT88.4 R116, [R185+0xe000] ;  /* 0x00e00000b974783b */ /* 0x000ee20000004200 */
[-C--:B------:R-:W-:Y:S01]  /*9f10*/  FMUL.FTZ R92, R92, R153.reuse ;  /* 0x000000995c5c7220 */ /* 0x080fe20000410000 */
[----:B------:R-:W4:Y:S01]  /*9f20*/  MUFU.EX2 R167, R167 ;  /* 0x000000a700a77308 */ /* 0x000f220000000800 */
[----:B------:R-:W-:Y:S01]  /*9f30*/  FMUL.FTZ R93, R93, R153 ;  /* 0x000000995d5d7220 */ /* 0x000fe20000410000 */
[-C--:B------:R-:W-:Y:S01]  /*9f40*/  FMUL.FTZ R94, R94, R151.reuse ;  /* 0x000000975e5e7220 */ /* 0x080fe20000410000 */
[----:B------:R-:W-:Y:S01]  /*9f50*/  FMUL.FTZ R95, R95, R151 ;  /* 0x000000975f5f7220 */ /* 0x000fe20000410000 */
[----:B------:R-:W-:Y:S01]  /*9f60*/  MUFU.EX2 R168, R168 ;  /* 0x000000a800a87308 */ /* 0x000fe20000000800 */
[C---:B--2---:R-:W-:Y:S01]  /*9f70*/  HMMA.16816.F32 R68, R4.reuse, R104, R68 ;  /* 0x000000680444723c */ /* 0x044fe20000001844 */
[-C--:B------:R-:W-:Y:S01]  /*9f80*/  FMUL.FTZ R96, R96, R153.reuse ;  /* 0x0000009960607220 */ /* 0x080fe20000410000 */
[----:B------:R-:W-:Y:S01]  /*9f90*/  FMUL.FTZ R97, R97, R153 ;  /* 0x0000009961617220 */ /* 0x000fe20000410000 */
[----:B------:R-:W-:Y:S01]  /*9fa0*/  MUFU.EX2 R165, R165 ;  /* 0x000000a500a57308 */ /* 0x000fe20000000800 */
[-C--:B------:R-:W-:Y:S01]  /*9fb0*/  FMUL.FTZ R98, R98, R151.reuse ;  /* 0x0000009762627220 */ /* 0x080fe20000410000 */
[----:B------:R-:W-:Y:S01]  /*9fc0*/  FMUL.FTZ R99, R99, R151 ;  /* 0x0000009763637220 */ /* 0x000fe20000410000 */
[----:B------:R-:W-:Y:S01]  /*9fd0*/  LDSM.16.MT88.4 R136, [R156+0x800] ;  /* 0x000800009c88783b */ /* 0x000fe20000004200 */
[----:B------:R-:W-:Y:S01]  /*9fe0*/  MUFU.EX2 R171, R171 ;  /* 0x000000ab00ab7308 */ /* 0x000fe20000000800 */
[C---:B------:R-:W-:Y:S01]  /*9ff0*/  HMMA.16816.F32 R72, R4.reuse, R106, R72 ;  /* 0x0000006a0448723c */ /* 0x040fe20000001848 */
[--C-:B------:R-:W-:Y:S01]  /*a000*/  FFMA.FTZ R188, R179, UR4, -R140.reuse ;  /* 0x00000004b3bc7c23 */ /* 0x100fe2000801088c */
[----:B------:R-:W2:Y:S01]  /*a010*/  LDSM.16.MT88.4 R104, [R155+0x4000] ;  /* 0x004000009b68783b */ /* 0x000ea20000004200 */
[----:B------:R-:W5:Y:S01]  /*a020*/  MUFU.EX2 R170, R170 ;  /* 0x000000aa00aa7308 */ /* 0x000f620000000800 */
[--C-:B------:R-:W-:Y:S01]  /*a030*/  FFMA.FTZ R190, R175, UR4, -R140.reuse ;  /* 0x00000004afbe7c23 */ /* 0x100fe2000801088c */
[--C-:B------:R-:W-:Y:S01]  /*a040*/  FFMA.FTZ R173, R173, UR4, -R140.reuse ;  /* 0x00000004adad7c23 */ /* 0x100fe2000801088c */
[----:B------:R-:W-:Y:S01]  /*a050*/  LDSM.16.MT88.4 R132, [R155+0x800] ;  /* 0x000800009b84783b */ /* 0x000fe20000004200 */
[----:B------:R-:W-:Y:S01]  /*a060*/  MUFU.EX2 R169, R169 ;  /* 0x000000a900a97308 */ /* 0x000fe20000000800 */
[C---:B------:R-:W-:Y:S01]  /*a070*/  HMMA.16816.F32 R32, R4.reuse, R120, R32 ;  /* 0x000000780420723c */ /* 0x040fe20000001820 */
[--C-:B------:R-:W-:Y:S01]  /*a080*/  FFMA.FTZ R179, R142, UR4, -R157.reuse ;  /* 0x000000048eb37c23 */ /* 0x100fe2000801089d */
[----:B------:R-:W-:Y:S01]  /*a090*/  LDSM.16.MT88.4 R128, [R159+0xe800] ;  /* 0x00e800009f80783b */ /* 0x000fe20000004200 */
[----:B------:R-:W5:Y:S01]  /*a0a0*/  MUFU.EX2 R172, R172 ;  /* 0x000000ac00ac7308 */ /* 0x000f620000000800 */
[--C-:B------:R-:W-:Y:S01]  /*a0b0*/  FFMA.FTZ R187, R162, UR4, -R157.reuse ;  /* 0x00000004a2bb7c23 */ /* 0x100fe2000801089d */
[----:B------:R-:W-:Y:S01]  /*a0c0*/  FFMA.FTZ R161, R161, UR4, -R140 ;  /* 0x00000004a1a17c23 */ /* 0x000fe2000801088c */
[--C-:B------:R-:W-:Y:S01]  /*a0d0*/  FFMA.FTZ R158, R158, UR4, -R157.reuse ;  /* 0x000000049e9e7c23 */ /* 0x100fe2000801089d */
[----:B------:R-:W-:Y:S01]  /*a0e0*/  MUFU.EX2 R188, R188 ;  /* 0x000000bc00bc7308 */ /* 0x000fe20000000800 */
[C---:B------:R-:W-:Y:S01]  /*a0f0*/  HMMA.16816.F32 R100, R4.reuse, R122, R100 ;  /* 0x0000007a0464723c */ /* 0x040fe20000001864 */
[----:B------:R-:W-:Y:S01]  /*a100*/  LDSM.16.MT88.4 R120, [R185+0xe800] ;  /* 0x00e80000b978783b */ /* 0x000fe20000004200 */
[----:B------:R-:W-:Y:S01]  /*a110*/  FFMA.FTZ R160, R160, UR4, -R157 ;  /* 0x00000004a0a07c23 */ /* 0x000fe2000801089d */
[----:B------:R-:W-:Y:S01]  /*a120*/  MUFU.EX2 R190, R190 ;  /* 0x000000be00be7308 */ /* 0x000fe20000000800 */
[----:B------:R-:W-:Y:S01]  /*a130*/  FFMA.FTZ R152, R215, R153, R152 ;  /* 0x00000099d7987223 */ /* 0x000fe20000010098 */
[----:B------:R-:W-:Y:S01]  /*a140*/  FFMA.FTZ R151, R211, R151, R154 ;  /* 0x00000097d3977223 */ /* 0x000fe2000001009a */
[----:B------:R-:W-:Y:S01]  /*a150*/  ISETP.GT.U32.AND P1, PT, R144, R201, PT ;  /* 0x000000c99000720c */ /* 0x000fe20003f24070 */
[----:B------:R-:W-:Y:S01]  /*a160*/  MUFU.EX2 R173, R173 ;  /* 0x000000ad00ad7308 */ /* 0x000fe20000000800 */
[----:B-1----:R-:W-:Y:S01]  /*a170*/  HMMA.16816.F32 R84, R4, R108, R84 ;  /* 0x0000006c0454723c */ /* 0x002fe20000001854 */
[----:B------:R-:W-:Y:S01]  /*a180*/  FADD.FTZ R152, R147, R152 ;  /* 0x0000009893987221 */ /* 0x000fe20000010000 */
[----:B------:R-:W-:Y:S01]  /*a190*/  FADD.FTZ R151, R2, R151 ;  /* 0x0000009702977221 */ /* 0x000fe20000010000 */
[----:B------:R-:W-:Y:S01]  /*a1a0*/  MUFU.EX2 R179, R179 ;  /* 0x000000b300b37308 */ /* 0x000fe20000000800 */
[----:B------:R-:W-:-:S02]  /*a1b0*/  IMAD.MOV.U32 R154, RZ, RZ, R144 ;  /* 0x000000ffff9a7224 */ /* 0x000fc400078e0090 */
[----:B------:R-:W-:Y:S01]  /*a1c0*/  FADD.FTZ R149, R149, R152 ;  /* 0x0000009895957221 */ /* 0x000fe20000010000 */
[----:B------:R-:W-:Y:S01]  /*a1d0*/  FADD.FTZ R150, R150, R151 ;  /* 0x0000009796967221 */ /* 0x000fe20000010000 */
[----:B------:R-:W-:Y:S01]  /*a1e0*/  MUFU.EX2 R161, R161 ;  /* 0x000000a100a17308 */ /* 0x000fe20000000800 */
[C---:B------:R-:W-:Y:S01]  /*a1f0*/  HMMA.16816.F32 R88, R4.reuse, R110, R88 ;  /* 0x0000006e0458723c */ /* 0x040fe20000001858 */
[----:B------:R-:W1:Y:S01]  /*a200*/  LDSM.16.MT88.4 R108, [R185+0xc800] ;  /* 0x00c80000b96c783b */ /* 0x000e620000004200 */
[----:B------:R-:W-:Y:S01]  /*a210*/  FADD.FTZ R149, R148, R149 ;  /* 0x0000009594957221 */ /* 0x000fe20000010000 */
[----:B------:R-:W-:Y:S01]  /*a220*/  MUFU.EX2 R187, R187 ;  /* 0x000000bb00bb7308 */ /* 0x000fe20000000800 */
[----:B------:R-:W-:Y:S01]  /*a230*/  FADD.FTZ R150, R3, R150 ;  /* 0x0000009603967221 */ /* 0x000fe20000010000 */
[--C-:B------:R-:W-:Y:S01]  /*a240*/  IMAD.MOV.U32 R3, RZ, RZ, R145.reuse ;  /* 0x000000ffff037224 */ /* 0x100fe200078e0091 */
[----:B------:R-:W-:Y:S01]  /*a250*/  @P1 IADD3 R210, PT, PT, R0, -0x3, RZ ;  /* 0xfffffffd00d21810 */ /* 0x000fe20007ffe0ff */
[----:B------:R-:W-:Y:S01]  /*a260*/  MUFU.EX2 R158, R158 ;  /* 0x0000009e009e7308 */ /* 0x000fe20000000800 */
[----:B------:R-:W-:Y:S01]  /*a270*/  HMMA.16816.F32 R76, R4, R112, R76 ;  /* 0x00000070044c723c */ /* 0x000fe2000000184c */
[----:B------:R-:W-:-:S07]  /*a280*/  @P1 IMAD.MOV.U32 R3, RZ, RZ, R145 ;  /* 0x000000ffff031224 */ /* 0x000fce00078e0091 */
        /* <DEDUP_REMOVED lines=8> */
[C---:B--2---:R-:W-:Y:S08]  /*a310*/  HMMA.16816.F32 R92, R4.reuse, R104, R92 ;  /* 0x00000068045c723c */ /* 0x044ff0000000185c */
[----:B------:R-:W-:Y:S01]  /*a320*/  HMMA.16816.F32 R4, R4, R106, R96 ;  /* 0x0000006a0404723c */ /* 0x000fe20000001860 */
[----:B------:R-:W2:Y:S01]  /*a330*/  LDSM.16.MT88.4 R104, [R185+0x10800] ;  /* 0x01080000b968783b */ /* 0x000ea20000004200 */
[----:B----4-:R-:W-:Y:S01]  /*a340*/  F2FP.F16.F32.PACK_AB R96, R167, R166 ;  /* 0x000000a6a760723e */ /* 0x010fe200000000ff */
[----:B------:R-:W-:Y:S01]  /*a350*/  FADD.FTZ R166, R166, R149 ;  /* 0x00000095a6a67221 */ /* 0x000fe20000010000 */
[----:B-----5:R-:W-:Y:S01]  /*a360*/  F2FP.F16.F32.PACK_AB R97, R170, R171 ;  /* 0x000000abaa61723e */ /* 0x020fe200000000ff */
[----:B------:R-:W-:Y:S01]  /*a370*/  FADD.FTZ R171, R171, R150 ;  /* 0x00000096abab7221 */ /* 0x000fe20000010000 */
[----:B------:R-:W-:Y:S01]  /*a380*/  F2FP.F16.F32.PACK_AB R98, R165, R168 ;  /* 0x000000a8a562723e */ /* 0x000fe200000000ff */
[----:B------:R-:W-:Y:S01]  /*a390*/  FADD.FTZ R167, R167, R166 ;  /* 0x000000a6a7a77221 */ /* 0x000fe20000010000 */
[----:B------:R-:W-:Y:S01]  /*a3a0*/  F2FP.F16.F32.PACK_AB R99, R172, R169 ;  /* 0x000000a9ac63723e */ /* 0x000fe200000000ff */
[----:B------:R-:W-:-:S02]  /*a3b0*/  FADD.FTZ R170, R170, R171 ;  /* 0x000000abaaaa7221 */ /* 0x000fc40000010000 */
[----:B------:R-:W-:Y:S02]  /*a3c0*/  FADD.FTZ R168, R168, R167 ;  /* 0x000000a7a8a87221 */ /* 0x000fe40000010000 */
[----:B------:R-:W-:Y:S02]  /*a3d0*/  FADD.FTZ R169, R169, R170 ;  /* 0x000000aaa9a97221 */ /* 0x000fe40000010000 */
[----:B-1----:R-:W-:Y:S01]  /*a3e0*/  HMMA.16816.F32 R8, R96, R108, R8 ;  /* 0x0000006c6008723c */ /* 0x002fe20000001808 */
[----:B------:R-:W-:Y:S01]  /*a3f0*/  FADD.FTZ R165, R165, R168 ;  /* 0x000000a8a5a57221 */ /* 0x000fe20000010000 */
[----:B------:R-:W-:-:S06]  /*a400*/  FADD.FTZ R172, R172, R169 ;  /* 0x000000a9acac7221 */ /* 0x000fcc0000010000 */
        /* <DEDUP_REMOVED lines=8> */
[C---:B--2---:R-:W-:Y:S08]  /*a490*/  HMMA.16816.F32 R68, R96.reuse, R104, R68 ;  /* 0x000000686044723c */ /* 0x044ff00000001844 */
[C---:B------:R-:W-:Y:S01]  /*a4a0*/  HMMA.16816.F32 R72, R96.reuse, R106, R72 ;  /* 0x0000006a6048723c */ /* 0x040fe20000001848 */
[----:B------:R-:W2:Y:S07]  /*a4b0*/  LDSM.16.MT88.4 R104, [R185+0xd000] ;  /* 0x00d00000b968783b */ /* 0x000eae0000004200 */
[C---:B-1----:R-:W-:Y:S01]  /*a4c0*/  HMMA.16816.F32 R76, R96.reuse, R108, R76 ;  /* 0x0000006c604c723c */ /* 0x042fe2000000184c */
[--C-:B------:R-:W-:Y:S01]  /*a4d0*/  FFMA.FTZ R109, R177, UR4, -R140.reuse ;  /* 0x00000004b16d7c23 */ /* 0x100fe2000801088c */
[--C-:B------:R-:W-:Y:S01]  /*a4e0*/  FFMA.FTZ R108, R178, UR4, -R157.reuse ;  /* 0x00000004b26c7c23 */ /* 0x100fe2000801089d */
[--C-:B------:R-:W-:Y:S01]  /*a4f0*/  FFMA.FTZ R177, R180, UR4, -R157.reuse ;  /* 0x00000004b4b17c23 */ /* 0x100fe2000801089d */
[----:B------:R-:W-:Y:S01]  /*a500*/  FFMA.FTZ R178, R174, UR4, -R157 ;  /* 0x00000004aeb27c23 */ /* 0x000fe2000801089d */
[----:B------:R-:W1:Y:S01]  /*a510*/  MUFU.EX2 R175, R109 ;  /* 0x0000006d00af7308 */ /* 0x000e620000000800 */
[--C-:B------:R-:W-:Y:S01]  /*a520*/  FFMA.FTZ R180, R163, UR4, -R140.reuse ;  /* 0x00000004a3b47c23 */ /* 0x100fe2000801088c */
[----:B------:R-:W-:Y:S01]  /*a530*/  FFMA.FTZ R163, R143, UR4, -R140 ;  /* 0x000000048fa37c23 */ /* 0x000fe2000801088c */
[C---:B------:R-:W-:Y:S01]  /*a540*/  HMMA.16816.F32 R24, R96.reuse, R136, R24 ;  /* 0x000000886018723c */ /* 0x040fe20000001818 */
[----:B------:R-:W-:Y:S04]  /*a550*/  MUFU.EX2 R177, R177 ;  /* 0x000000b100b17308 */ /* 0x000fe80000000800 */
[----:B------:R5:W1:Y:S03]  /*a560*/  MUFU.EX2 R174, R108 ;  /* 0x0000006c00ae7308 */ /* 0x000a660000000800 */
[C---:B------:R-:W-:Y:S01]  /*a570*/  HMMA.16816.F32 R28, R96.reuse, R138, R28 ;  /* 0x0000008a601c723c */ /* 0x040fe2000000181c */
[----:B------:R-:W2:Y:S01]  /*a580*/  MUFU.EX2 R178, R178 ;  /* 0x000000b200b27308 */ /* 0x000ea20000000800 */
[----:B------:R-:W-:Y:S03]  /*a590*/  LDSM.16.MT88.4 R136, [R155+0x1000] ;  /* 0x001000009b88783b */ /* 0x000fe60000004200 */
[----:B------:R-:W2:Y:S03]  /*a5a0*/  MUFU.EX2 R180, R180 ;  /* 0x000000b400b47308 */ /* 0x000ea60000000800 */
        /* <DEDUP_REMOVED lines=14> */
[----:B-----5:R-:W-:Y:S07]  /*a690*/  LDSM.16.MT88.4 R108, [R185+0x11000] ;  /* 0x01100000b96c783b */ /* 0x020fee0000004200 */
[C---:B---3--:R-:W-:Y:S08]  /*a6a0*/  HMMA.16816.F32 R84, R96.reuse, R112, R84 ;  /* 0x000000706054723c */ /* 0x048ff00000001854 */
[C---:B------:R-:W-:Y:S01]  /*a6b0*/  HMMA.16816.F32 R88, R96.reuse, R114, R88 ;  /* 0x000000726058723c */ /* 0x040fe20000001858 */
[----:B------:R-:W3:Y:S07]  /*a6c0*/  LDSM.16.MT88.4 R112, [R159+0xd000] ;  /* 0x00d000009f70783b */ /* 0x000eee0000004200 */
[C---:B----4-:R-:W-:Y:S08]  /*a6d0*/  HMMA.16816.F32 R92, R96.reuse, R120, R92 ;  /* 0x00000078605c723c */ /* 0x050ff0000000185c */
[----:B------:R-:W-:Y:S01]  /*a6e0*/  HMMA.16816.F32 R96, R96, R122, R4 ;  /* 0x0000007a6060723c */ /* 0x000fe20000001804 */
[----:B------:R-:W4:Y:S01]  /*a6f0*/  LDSM.16.MT88.4 R120, [R159+0xf000] ;  /* 0x00f000009f78783b */ /* 0x000f220000004200 */
[----:B-1----:R-:W-:Y:S01]  /*a700*/  F2FP.F16.F32.PACK_AB R4, R175, R188 ;  /* 0x000000bcaf04723e */ /* 0x002fe200000000ff */
[----:B------:R-:W-:Y:S01]  /*a710*/  FADD.FTZ R188, R188, R165 ;  /* 0x000000a5bcbc7221 */ /* 0x000fe20000010000 */
[C---:B------:R-:W-:Y:S01]  /*a720*/  F2FP.F16.F32.PACK_AB R5, R174.reuse, R177 ;  /* 0x000000b1ae05723e */ /* 0x040fe200000000ff */
[----:B------:R-:W-:Y:S01]  /*a730*/  FADD.FTZ R177, R177, R172 ;  /* 0x000000acb1b17221 */ /* 0x000fe20000010000 */
[----:B------:R-:W-:Y:S01]  /*a740*/  F2FP.F16.F32.PACK_AB R6, R173, R190 ;  /* 0x000000bead06723e */ /* 0x000fe200000000ff */
[----:B------:R-:W-:Y:S01]  /*a750*/  FADD.FTZ R175, R175, R188 ;  /* 0x000000bcafaf7221 */ /* 0x000fe20000010000 */
[----:B--2---:R-:W-:Y:S01]  /*a760*/  F2FP.F16.F32.PACK_AB R7, R179, R178 ;  /* 0x000000b2b307723e */ /* 0x004fe200000000ff */
[----:B------:R-:W-:-:S02]  /*a770*/  FADD.FTZ R177, R174, R177 ;  /* 0x000000b1aeb17221 */ /* 0x000fc40000010000 */
[----:B------:R-:W-:Y:S02]  /*a780*/  FADD.FTZ R190, R190, R175 ;  /* 0x000000afbebe7221 */ /* 0x000fe40000010000 */
[----:B------:R-:W-:Y:S02]  /*a790*/  FADD.FTZ R178, R178, R177 ;  /* 0x000000b1b2b27221 */ /* 0x000fe40000010000 */
[----:B------:R-:W-:Y:S01]  /*a7a0*/  HMMA.16816.F32 R8, R4, R104, R8 ;  /* 0x000000680408723c */ /* 0x000fe20000001808 */
[----:B------:R-:W-:Y:S01]  /*a7b0*/  FADD.FTZ R173, R173, R190 ;  /* 0x000000beadad7221 */ /* 0x000fe20000010000 */
[----:B------:R-:W-:-:S06]  /*a7c0*/  FADD.FTZ R179, R179, R178 ;  /* 0x000000b2b3b37221 */ /* 0x000fcc0000010000 */
[C---:B------:R-:W-:Y:S01]  /*a7d0*/  HMMA.16816.F32 R12, R4.reuse, R106, R12 ;  /* 0x0000006a040c723c */ /* 0x040fe2000000180c */
[----:B------:R-:W1:Y:S07]  /*a7e0*/  LDSM.16.MT88.4 R104, [R159+0x11000] ;  /* 0x011000009f68783b */ /* 0x000e6e0000004200 */
[C---:B---3--:R-:W-:Y:S08]  /*a7f0*/  HMMA.16816.F32 R16, R4.reuse, R112, R16 ;  /* 0x000000700410723c */ /* 0x048ff00000001810 */
[C---:B------:R-:W-:Y:S01]  /*a800*/  HMMA.16816.F32 R20, R4.reuse, R114, R20 ;  /* 0x000000720414723c */ /* 0x040fe20000001814 */
[----:B------:R-:W2:Y:S07]  /*a810*/  LDSM.16.MT88.4 R112, [R156+0x5000] ;  /* 0x005000009c70783b */ /* 0x000eae0000004200 */
[C---:B----4-:R-:W-:Y:S08]  /*a820*/  HMMA.16816.F32 R44, R4.reuse, R120, R44 ;  /* 0x00000078042c723c */ /* 0x050ff0000000182c */
[C---:B------:R-:W-:Y:S01]  /*a830*/  HMMA.16816.F32 R48, R4.reuse, R122, R48 ;  /* 0x0000007a0430723c */ /* 0x040fe20000001830 */
[----:B------:R-:W3:Y:S07]  /*a840*/  LDSM.16.MT88.4 R120, [R155+0x5000] ;  /* 0x005000009b78783b */ /* 0x000eee0000004200 */
[----:B------:R-:W-:Y:S01]  /*a850*/  HMMA.16816.F32 R52, R4, R124, R52 ;  /* 0x0000007c0434723c */ /* 0x000fe20000001834 */
[----:B------:R-:W-:-:S02]  /*a860*/  FFMA.FTZ R124, R164, UR4, -R157 ;  /* 0x00000004a47c7c23 */ /* 0x000fc4000801089d */
[----:B------:R-:W-:Y:S04]  /*a870*/  MUFU.EX2 R157, R160 ;  /* 0x000000a0009d7308 */ /* 0x000fe80000000800 */
[----:B------:R4:W5:Y:S01]  /*a880*/  MUFU.EX2 R162, R124 ;  /* 0x0000007c00a27308 */ /* 0x0009620000000800 */
        /* <DEDUP_REMOVED lines=8> */
[----:B-1----:R-:W-:Y:S01]  /*a910*/  HMMA.16816.F32 R76, R4, R104, R76 ;  /* 0x00000068044c723c */ /* 0x002fe2000000184c */
[----:B------:R-:W-:-:S02]  /*a920*/  FFMA.FTZ R104, R141, UR4, -R140 ;  /* 0x000000048d687c23 */ /* 0x000fc4000801088c */
[----:B------:R-:W-:Y:S02]  /*a930*/  LDSM.16.MT88.4 R140, [R159+0xf800] ;  /* 0x00f800009f8c783b */ /* 0x000fe40000004200 */
[----:B------:R1:W5:Y:S03]  /*a940*/  MUFU.EX2 R164, R104 ;  /* 0x0000006800a47308 */ /* 0x0003660000000800 */
        /* <DEDUP_REMOVED lines=11> */
[C---:B--2---:R-:W-:Y:S08]  /*aa00*/  HMMA.16816.F32 R84, R4.reuse, R112, R84 ;  /* 0x000000700454723c */ /* 0x044ff00000001854 */
[C---:B------:R-:W-:Y:S01]  /*aa10*/  HMMA.16816.F32 R88, R4.reuse, R114, R88 ;  /* 0x000000720458723c */ /* 0x040fe20000001858 */
[----:B------:R-:W1:Y:S07]  /*aa20*/  LDSM.16.MT88.4 R112, [R159+0x11800] ;  /* 0x011800009f70783b */ /* 0x000e6e0000004200 */
[C---:B---3--:R-:W-:Y:S08]  /*aa30*/  HMMA.16816.F32 R92, R4.reuse, R120, R92 ;  /* 0x00000078045c723c */ /* 0x048ff0000000185c */
[----:B------:R-:W-:Y:S01]  /*aa40*/  HMMA.16816.F32 R96, R4, R122, R96 ;  /* 0x0000007a0460723c */ /* 0x000fe20000001860 */
[----:B------:R-:W-:Y:S01]  /*aa50*/  F2FP.F16.F32.PACK_AB R4, R161, R180 ;  /* 0x000000b4a104723e */ /* 0x000fe200000000ff */
        /* <DEDUP_REMOVED lines=31> */
[----:B------:R-:W-:-:S02]  /*ac50*/  MOV R132, R146 ;  /* 0x0000009200847202 */ /* 0x000fc40000000f00 */
[----:B------:R-:W-:-:S05]  /*ac60*/  @P1 MOV R132, R146 ;  /* 0x0000009200841202 */ /* 0x000fca0000000f00 */
        /* <DEDUP_REMOVED lines=9> */
.L_x_1848:
[----:B------:R-:W-:-:S07]  /*ad00*/  IADD3 R210, PT, PT, R154, -0x1, RZ ;  /* 0xffffffff9ad27810 */ /* 0x000fce0007ffe0ff */
.L_x_1854:
[----:B------:R-:W-:-:S13]  /*ad10*/  ISETP.GE.AND P1, PT, R210, R201, PT ;  /* 0x000000c9d200720c */ /* 0x000fda0003f26270 */
[----:B------:R-:W-:Y:S05]  /*ad20*/  @!P1 BRA `(.L_x_1855) ;  /* 0x00000044006c9947 */ /* 0x000fea0003800000 */
[----:B------:R-:W1:Y:S01]  /*ad30*/  S2UR UR5, SR_CgaCtaId ;  /* 0x00000000000579c3 */ /* 0x000e620000008800 */
[----:B------:R-:W-:Y:S01]  /*ad40*/  UISETP.NE.U32.AND UP0, UPT, UR8, URZ, UPT ;  /* 0x000000ff0800728c */ /* 0x000fe2000bf05070 */
[----:B------:R-:W-:Y:S01]  /*ad50*/  MOV R180, 0x20 ;  /* 0x0000002000b47802 */ /* 0x000fe20000000f00 */
[----:B------:R-:W-:Y:S01]  /*ad60*/  IMAD.MOV.U32 R2, RZ, RZ, R3 ;  /* 0x000000ffff027224 */ /* 0x000fe200078e0003 */
[----:B------:R-:W-:Y:S01]  /*ad70*/  SHF.L.U32 R209, R210, 0x6, RZ ;  /* 0x00000006d2d17819 */ /* 0x000fe200000006ff */
[----:B------:R-:W-:Y:S01]  /*ad80*/  UISETP.NE.AND.EX UP0, UPT, UR9, URZ, UPT, UP0 ;  /* 0x000000ff0900728c */ /* 0x000fe2000bf05300 */
[----:B------:R-:W-:Y:S01]  /*ad90*/  SEL R180, R180, 0xffffffe0, !P0 ;  /* 0xffffffe0b4b47807 */ /* 0x000fe20004000000 */
[----:B------:R-:W-:Y:S01]  /*ada0*/  IMAD.MOV.U32 R0, RZ, RZ, R132 ;  /* 0x000000ffff007224 */ /* 0x000fe200078e0084 */
[----:B------:R-:W-:Y:S01]  /*adb0*/  LOP3.LUT R208, R209, 0x20, R176, 0xfe, !PT ;  /* 0x00000020d1d07812 */ /* 0x000fe200078efeb0 */
        /* <DEDUP_REMOVED lines=10> */
[----:B------:R-:W4:Y:S01]  /*ae60*/  LDCU UR4, c[0x0][0x45c] ;  /* 0x00008b80ff0477ac */ /* 0x000f220008000800 */
[----:B------:R-:W2:Y:S01]  /*ae70*/  LDCU.64 UR6, c[0x0][0x3a0] ;  /* 0x00007400ff0677ac */ /* 0x000ea20008000a00 */
[----:B------:R-:W2:Y:S01]  /*ae80*/  LDCU.64 UR8, c[0x0][0x3a8] ;  /* 0x00007500ff0877ac */ /* 0x000ea20008000a00 */
[----:B-1----:R-:W-:-:S12]  /*ae90*/  ULEA UR5, UR5, UR12, 0x18 ;  /* 0x0000000c05057291 */ /* 0x002fd8000f8ec0ff */
.L_x_1859:
        /* <DEDUP_REMOVED lines=45> */
[----:B-1----:R-:W-:Y:S01]  /*b170*/  VIADD R13, R5, 0xffffffe ;  /* 0x0ffffffe050d7836 */ /* 0x002fe20000000000 */
[----:B------:R-:W-:Y:S07]  /*b180*/  IABS R10, R209 ;  /* 0x000000d1000a7213 */ /* 0x000fee0000000000 */
[----:B------:R-:W1:Y:S02]  /*b190*/  F2I.FTZ.U32.TRUNC.NTZ R13, R13 ;  /* 0x0000000d000d7305 */ /* 0x000e64000021f000 */
[--C-:B-1----:R-:W-:Y:S04]  /*b1a0*/  IMAD.MOV R5, RZ, RZ, -R13.reuse ;  /* 0x000000ffff057224 */ /* 0x102fe800078e0a0d */
[----:B------:R-:W-:Y:S04]  /*b1b0*/  IMAD R5, R5, R6, RZ ;  /* 0x0000000605057224 */ /* 0x000fe800078e02ff */
[----:B------:R-:W-:Y:S06]  /*b1c0*/  IMAD.HI.U32 R5, R13, R5, R12 ;  /* 0x000000050d057227 */ /* 0x000fec00078e000c */
        /* <DEDUP_REMOVED lines=24> */
[-C--:B------:R-:W-:Y:S02]  /*b350*/  LEA R16, P2, R13, R212.reuse, 0x2 ;  /* 0x000000d40d107211 */ /* 0x080fe400078410ff */
[----:B------:R-:W-:Y:S02]  /*b360*/  SEL R11, R11, R5, !P0 ;  /* 0x000000050b0b7207 */ /* 0x000fe40004000000 */
[-C--:B------:R-:W-:Y:S02]  /*b370*/  LEA.HI.X.SX32 R17, R13, R213.reuse, 0x2, P2 ;  /* 0x000000d50d117211 */ /* 0x080fe400010f16ff */
[C---:B------:R-:W-:Y:S03]  /*b380*/  LEA R14, P0, R11.reuse, R212, 0x2 ;  /* 0x000000d40b0e7211 */ /* 0x040fe600078010ff */
[----:B------:R-:W5:Y:S01]  /*b390*/  LDG.E R6, desc[UR14][R16.64] ;  /* 0x0000000e10067981 */ /* 0x000f62000c1e1900 */
[C---:B------:R-:W-:Y:S01]  /*b3a0*/  LEA.HI.X.SX32 R15, R11.reuse, R213, 0x2, P0 ;  /* 0x000000d50b0f7211 */ /* 0x040fe200000f16ff */
[----:B------:R-:W-:Y:S04]  /*b3b0*/  IMAD.IADD R11, R11, 0x1, -R13 ;  /* 0x000000010b0b7824 */ /* 0x000fe800078e0a0d */
[----:B------:R-:W-:Y:S01]  /*b3c0*/  IMAD R11, R11, R4, -0x40 ;  /* 0xffffffc00b0b7424 */ /* 0x000fe200078e0204 */
[----:B------:R-:W5:Y:S04]  /*b3d0*/  LDG.E R5, desc[UR14][R14.64] ;  /* 0x0000000e0e057981 */ /* 0x000f68000c1e1900 */
        /* <DEDUP_REMOVED lines=13> */
.L_x_1856:
        /* <DEDUP_REMOVED lines=16> */
[----:B------:R-:W-:Y:S02]  /*b5b0*/  IADD3 R220, P0, PT, R177, R176, RZ ;  /* 0x000000b0b1dc7210 */ /* 0x000fe40007f1e0ff */
[C---:B------:R-:W-:Y:S02]  /*b5c0*/  IADD3.X R177, PT, PT, R178.reuse, R219, RZ, P2, !PT ;  /* 0x000000dbb2b17210 */ /* 0x040fe400017fe4ff */
[----:B------:R-:W-:Y:S01]  /*b5d0*/  @!PT LDS RZ, [RZ] ;  /* 0x00000000fffff984 */ /* 0x000fe20000000800 */
[----:B------:R-:W-:Y:S01]  /*b5e0*/  @!PT LDS RZ, [RZ] ;  /* 0x00000000fffff984 */ /* 0x000fe20000000800 */
[----:B------:R-:W-:Y:S01]  /*b5f0*/  @!PT LDS RZ, [RZ] ;  /* 0x00000000fffff984 */ /* 0x000fe20000000800 */
[----:B------:R-:W-:Y:S01]  /*b600*/  @!P1 LDGSTS.E.BYPASS.LTC128B.128 [R217+0x10000], desc[UR14][R204.64+0x100] ;  /* 0x10000100ccd99fae */ /* 0x000fe2000b981a0e */
[----:B------:R-:W-:Y:S02]  /*b610*/  IADD3 R188, PT, PT, R193, UR5, RZ ;  /* 0x00000005c1bc7c10 */ /* 0x000fe4000fffe0ff */
[----:B------:R-:W-:Y:S02]  /*b620*/  IADD3.X R221, PT, PT, R178, R177, RZ, P0, !PT ;  /* 0x000000b1b2dd7210 */ /* 0x000fe400007fe4ff */
[----:B------:R-:W-:Y:S01]  /*b630*/  @P1 STS.128 [R217+0x10000], RZ ;  /* 0x010000ffd9001388 */ /* 0x000fe20000000c00 */
[C---:B------:R-:W-:Y:S02]  /*b640*/  LOP3.LUT P0, RZ, R184.reuse, 0x2, RZ, 0xc0, !PT ;  /* 0x00000002b8ff7812 */ /* 0x040fe4000780c0ff */
[----:B------:R-:W-:Y:S02]  /*b650*/  MOV R3, 0x40 ;  /* 0x0000004000037802 */ /* 0x000fe40000000f00 */
[----:B------:R-:W-:Y:S01]  /*b660*/  @!PT LDS RZ, [RZ] ;  /* 0x00000000fffff984 */ /* 0x000fe20000000800 */
[----:B------:R-:W-:Y:S01]  /*b670*/  @!PT LDS RZ, [RZ] ;  /* 0x00000000fffff984 */ /* 0x000fe20000000800 */
[----:B------:R-:W-:Y:S01]  /*b680*/  @!PT LDS RZ, [RZ] ;  /* 0x00000000fffff984 */ /* 0x000fe20000000800 */
[----:B------:R-:W-:Y:S01]  /*b690*/  @!P5 LDGSTS.E.BYPASS.LTC128B.128 [R217+0xc800], desc[UR14][R218.64] ;  /* 0x0c800000dad9dfae */ /* 0x000fe2000b981a0e */
[----:B------:R-:W-:Y:S02]  /*b6a0*/  SEL R187, R181, 0xffffffe0, !P0 ;  /* 0xffffffe0b5bb7807 */ /* 0x000fe40004000000 */
[----:B------:R-:W-:Y:S02]  /*b6b0*/  LOP3.LUT P2, RZ, R184, 0x4, RZ, 0xc0, !PT ;  /* 0x00000004b8ff7812 */ /* 0x000fe4000784c0ff */
[----:B------:R-:W-:Y:S01]  /*b6c0*/  @P5 STS.128 [R217+0xc800], RZ ;  /* 0x00c800ffd9005388 */ /* 0x000fe20000000c00 */
[-C--:B------:R-:W-:Y:S02]  /*b6d0*/  IADD3 R192, PT, PT, R187, R194.reuse, RZ ;  /* 0x000000c2bbc07210 */ /* 0x080fe40007ffe0ff */
[----:B------:R-:W-:Y:S02]  /*b6e0*/  IADD3 R191, PT, PT, R188, R187, RZ ;  /* 0x000000bbbcbf7210 */ /* 0x000fe40007ffe0ff */
[----:B------:R-:W-:Y:S01]  /*b6f0*/  @!PT LDS RZ, [RZ] ;  /* 0x00000000fffff984 */ /* 0x000fe20000000800 */
[----:B------:R-:W-:Y:S01]  /*b700*/  @!PT LDS RZ, [RZ] ;  /* 0x00000000fffff984 */ /* 0x000fe20000000800 */
[----:B------:R-:W-:Y:S01]  /*b710*/  @!PT LDS RZ, [RZ] ;  /* 0x00000000fffff984 */ /* 0x000fe20000000800 */
[----:B------:R-:W-:Y:S01]  /*b720*/  @!P4 LDGSTS.E.BYPASS.LTC128B.128 [R217+0xe800], desc[UR14][R218.64+0x80] ;  /* 0x0e800080dad9cfae */ /* 0x000fe2000b981a0e */
[----:B------:R-:W-:Y:S02]  /*b730*/  SEL R3, R3, 0xffffffc0, !P2 ;  /* 0xffffffc003037807 */ /* 0x000fe40005000000 */
[----:B------:R-:W-:Y:S02]  /*b740*/  IADD3 R210, PT, PT, R210, -0x1, RZ ;  /* 0xffffffffd2d27810 */ /* 0x000fe40007ffe0ff */
[----:B------:R-:W-:Y:S01]  /*b750*/  @P4 STS.128 [R217+0xe800], RZ ;  /* 0x00e800ffd9004388 */ /* 0x000fe20000000c00 */
[----:B------:R-:W-:Y:S02]  /*b760*/  IADD3 R190, PT, PT, R3, R194, RZ ;  /* 0x000000c203be7210 */ /* 0x000fe40007ffe0ff */
[----:B------:R-:W-:Y:S02]  /*b770*/  IADD3 R188, PT, PT, R188, R3, RZ ;  /* 0x00000003bcbc7210 */ /* 0x000fe40007ffe0ff */
[----:B------:R-:W-:Y:S01]  /*b780*/  @!PT LDS RZ, [RZ] ;  /* 0x00000000fffff984 */ /* 0x000fe20000000800 */
[----:B------:R-:W-:Y:S01]  /*b790*/  @!PT LDS RZ, [RZ] ;  /* 0x00000000fffff984 */ /* 0x000fe20000000800 */
[----:B------:R-:W-:Y:S01]  /*b7a0*/  @!PT LDS RZ, [RZ] ;  /* 0x00000000fffff984 */ /* 0x000fe20000000800 */
[----:B------:R-:W-:Y:S01]  /*b7b0*/  @!P1 LDGSTS.E.BYPASS.LTC128B.128 [R217+0x10800], desc[UR14][R218.64+0x100] ;  /* 0x10800100dad99fae */ /* 0x000fe2000b981a0e */
[C---:B------:R-:W-:Y:S02]  /*b7c0*/  IADD3 R189, PT, PT, R187.reuse, R190, RZ ;  /* 0x000000bebbbd7210 */ /* 0x040fe40007ffe0ff */
[----:B------:R-:W-:Y:S02]  /*b7d0*/  IADD3 R3, PT, PT, R187, R188, RZ ;  /* 0x000000bcbb037210 */ /* 0x000fe40007ffe0ff */
[----:B------:R-:W-:Y:S01]  /*b7e0*/  @P1 STS.128 [R217+0x10800], RZ ;  /* 0x010800ffd9001388 */ /* 0x000fe20000000c00 */
[----:B------:R-:W-:Y:S04]  /*b7f0*/  ISETP.GT.AND P0, PT, R210, R201, PT ;  /* 0x000000c9d200720c */ /* 0x000fe80003f04270 */
        /* <DEDUP_REMOVED lines=31> */
[----:B------:R-:W5:Y:S05]  /*b9f0*/  LDSM.16.M88.4 R136, [R193+UR5+0x6000] ;  /* 0x00600005c188783b */ /* 0x000f6a0008000200 */
[----:B------:R-:W3:Y:S05]  /*ba00*/  LDSM.16.M88.4 R140, [R193+UR5+0x6800] ;  /* 0x00680005c18c783b */ /* 0x000eea0008000200 */
[----:B------:R-:W4:Y:S05]  /*ba10*/  LDSM.16.M88.4 R144, [R193+UR5+0x7000] ;  /* 0x00700005c190783b */ /* 0x000f2a0008000200 */
[----:B------:R-:W0:Y:S05]  /*ba20*/  LDGDEPBAR ;  /* 0x00000000000079af */ /* 0x000e2a0000000000 */
[----:B------:R-:W2:Y:S05]  /*ba30*/  LDSM.16.M88.4 R148, [R193+UR5+0x7800] ;  /* 0x00780005c194783b */ /* 0x000eaa0008000200 */
[----:B------:R-:W-:Y:S05]  /*ba40*/  LDSM.16.M88.4 R152, [R192] ;  /* 0x00000000c098783b */ /* 0x000fea0000000200 */
[----:B------:R-:W2:Y:S05]  /*ba50*/  LDSM.16.M88.4 R156, [R191+0x6000] ;  /* 0x00600000bf9c783b */ /* 0x000eaa0000000200 */
[----:B------:R-:W2:Y:S05]  /*ba60*/  LDSM.16.M88.4 R160, [R191+0x6800] ;  /* 0x00680000bfa0783b */ /* 0x000eaa0000000200 */
[----:B------:R-:W2:Y:S01]  /*ba70*/  LDSM.16.M88.4 R164, [R191+0x7000] ;  /* 0x00700000bfa4783b */ /* 0x000ea20000000200 */
[C---:B-----5:R-:W-:Y:S04]  /*ba80*/  HMMA.16816.F32 R4, R132.reuse, R136, RZ ;  /* 0x000000888404723c */ /* 0x060fe800000018ff */
[----:B------:R-:W-:Y:S04]  /*ba90*/  LDSM.16.M88.4 R168, [R190] ;  /* 0x00000000bea8783b */ /* 0x000fe80000000200 */
[C---:B------:R-:W-:Y:S01]  /*baa0*/  HMMA.16816.F32 R8, R132.reuse, R138, RZ ;  /* 0x0000008a8408723c */ /* 0x040fe200000018ff */
[----:B------:R-:W5:Y:S05]  /*bab0*/  LDSM.16.M88.4 R136, [R191+0x7800] ;  /* 0x00780000bf88783b */ /* 0x000f6a0000000200 */
[----:B------:R-:W5:Y:S02]  /*bac0*/  LDSM.16.M88.4 R172, [R188+0x6000] ;  /* 0x00600000bcac783b */ /* 0x000f640000000200 */
[C---:B---3--:R-:W-:Y:S03]  /*bad0*/  HMMA.16816.F32 R12, R132.reuse, R140, RZ ;  /* 0x0000008c840c723c */ /* 0x048fe600000018ff */
[----:B-1----:R-:W-:Y:S05]  /*bae0*/  LDSM.16.M88.4 R176, [R191+0x8000] ;  /* 0x00800000bfb0783b */ /* 0x002fea0000000200 */
[C---:B------:R-:W-:Y:S01]  /*baf0*/  HMMA.16816.F32 R16, R132.reuse, R142, RZ ;  /* 0x0000008e8410723c */ /* 0x040fe200000018ff */
[----:B------:R-:W-:Y:S07]  /*bb00*/  LDSM.16.M88.4 R140, [R188+0x7000] ;  /* 0x00700000bc8c783b */ /* 0x000fee0000000200 */
[C---:B----4-:R-:W-:Y:S08]  /*bb10*/  HMMA.16816.F32 R20, R132.reuse, R144, RZ ;  /* 0x000000908414723c */ /* 0x050ff000000018ff */
[C---:B------:R-:W-:Y:S01]  /*bb20*/  HMMA.16816.F32 R24, R132.reuse, R146, RZ ;  /* 0x000000928418723c */ /* 0x040fe200000018ff */
[----:B------:R-:W-:Y:S07]  /*bb30*/  LDSM.16.M88.4 R144, [R188+0x7800] ;  /* 0x00780000bc90783b */ /* 0x000fee0000000200 */
[C---:B--2---:R-:W-:Y:S08]  /*bb40*/  HMMA.16816.F32 R28, R132.reuse, R148, RZ ;  /* 0x00000094841c723c */ /* 0x044ff000000018ff */
[----:B------:R-:W-:Y:S01]  /*bb50*/  HMMA.16816.F32 R32, R132, R150, RZ ;  /* 0x000000968420723c */ /* 0x000fe200000018ff */
[----:B------:R-:W1:Y:S05]  /*bb60*/  LDSM.16.M88.4 R132, [R188+0x6800] ;  /* 0x00680000bc84783b */ /* 0x000e6a0000000200 */
[----:B------:R-:W-:Y:S02]  /*bb70*/  LDSM.16.M88.4 R148, [R189] ;  /* 0x00000000bd94783b */ /* 0x000fe40000000200 */
[C---:B------:R-:W-:Y:S08]  /*bb80*/  HMMA.16816.F32 R4, R152.reuse, R156, R4 ;  /* 0x0000009c9804723c */ /* 0x040ff00000001804 */
[C---:B------:R-:W-:Y:S01]  /*bb90*/  HMMA.16816.F32 R8, R152.reuse, R158, R8 ;  /* 0x0000009e9808723c */ /* 0x040fe20000001808 */
[----:B------:R-:W2:Y:S07]  /*bba0*/  LDSM.16.M88.4 R156, [R3+0x6000] ;  /* 0x00600000039c783b */ /* 0x000eae0000000200 */
[C---:B------:R-:W-:Y:S08]  /*bbb0*/  HMMA.16816.F32 R12, R152.reuse, R160, R12 ;  /* 0x000000a0980c723c */ /* 0x040ff0000000180c */
[C---:B------:R-:W-:Y:S01]  /*bbc0*/  HMMA.16816.F32 R16, R152.reuse, R162, R16 ;  /* 0x000000a29810723c */ /* 0x040fe20000001810 */
[----:B------:R-:W-:Y:S07]  /*bbd0*/  LDSM.16.M88.4 R160, [R3+0x7800] ;  /* 0x0078000003a0783b */ /* 0x000fee0000000200 */
[C---:B------:R-:W-:Y:S08]  /*bbe0*/  HMMA.16816.F32 R20, R152.reuse, R164, R20 ;  /* 0x000000a49814723c */ /* 0x040ff00000001814 */
[C---:B------:R-:W-:Y:S01]  /*bbf0*/  HMMA.16816.F32 R24, R152.reuse, R166, R24 ;  /* 0x000000a69818723c */ /* 0x040fe20000001818 */
[----:B------:R-:W-:Y:S07]  /*bc00*/  LDSM.16.M88.4 R164, [R194+0x2000] ;  /* 0x00200000c2a4783b */ /* 0x000fee0000000200 */
[C---:B-----5:R-:W-:Y:S08]  /*bc10*/  HMMA.16816.F32 R28, R152.reuse, R136, R28 ;  /* 0x00000088981c723c */ /* 0x060ff0000000181c */
[----:B------:R-:W-:Y:S01]  /*bc20*/  HMMA.16816.F32 R32, R152, R138, R32 ;  /* 0x0000008a9820723c */ /* 0x000fe20000001820 */
[----:B------:R-:W3:Y:S05]  /*bc30*/  LDSM.16.M88.4 R136, [R3+0x6800] ;  /* 0x006800000388783b */ /* 0x000eea0000000200 */
[----:B------:R-:W4:Y:S02]  /*bc40*/  LDSM.16.M88.4 R152, [R3+0x7000] ;  /* 0x007000000398783b */ /* 0x000f240000000200 */
[C---:B------:R-:W-:Y:S08]  /*bc50*/  HMMA.16816.F32 R4, R168.reuse, R172, R4 ;  /* 0x000000aca804723c */ /* 0x040ff00000001804 */
[C---:B------:R-:W-:Y:S01]  /*bc60*/  HMMA.16816.F32 R8, R168.reuse, R174, R8 ;  /* 0x000000aea808723c */ /* 0x040fe20000001808 */
[----:B------:R-:W5:Y:S07]  /*bc70*/  LDSM.16.M88.4 R172, [R193+UR5+0x8000] ;  /* 0x00800005c1ac783b */ /* 0x000f6e0008000200 */
[C---:B-1----:R-:W-:Y:S08]  /*bc80*/  HMMA.16816.F32 R12, R168.reuse, R132, R12 ;  /* 0x00000084a80c723c */ /* 0x042ff0000000180c */
[C---:B------:R-:W-:Y:S01]  /*bc90*/  HMMA.16816.F32 R16, R168.reuse, R134, R16 ;  /* 0x00000086a810723c */ /* 0x040fe20000001810 */
[----:B------:R-:W1:Y:S07]  /*bca0*/  LDSM.16.M88.4 R132, [R193+UR5+0x8800] ;  /* 0x00880005c184783b */ /* 0x000e6e0008000200 */
[C---:B------:R-:W-:Y:S08]  /*bcb0*/  HMMA.16816.F32 R20, R168.reuse, R140, R20 ;  /* 0x0000008ca814723c */ /* 0x040ff00000001814 */
[C---:B------:R-:W-:Y:S01]  /*bcc0*/  HMMA.16816.F32 R24, R168.reuse, R142, R24 ;  /* 0x0000008ea818723c */ /* 0x040fe20000001818 */
[----:B------:R-:W1:Y:S07]  /*bcd0*/  LDSM.16.M88.4 R140, [R193+UR5+0x9000] ;  /* 0x00900005c18c783b */ /* 0x000e6e0008000200 */
[C---:B------:R-:W-:Y:S08]  /*bce0*/  HMMA.16816.F32 R28, R168.reuse, R144, R28 ;  /* 0x00000090a81c723c */ /* 0x040ff0000000181c */
[----:B------:R-:W-:Y:S01]  /*bcf0*/  HMMA.16816.F32 R32, R168, R146, R32 ;  /* 0x00000092a820723c */ /* 0x000fe20000001820 */
[----:B------:R-:W1:Y:S05]  /*bd00*/  LDSM.16.M88.4 R144, [R193+UR5+0x9800] ;  /* 0x00980005c190783b */ /* 0x000e6a0008000200 */
[----:B------:R-:W1:Y:S02]  /*bd10*/  LDSM.16.M88.4 R168, [R192+0x2000] ;  /* 0x00200000c0a8783b */ /* 0x000e640000000200 */
[C---:B--2---:R-:W-:Y:S08]  /*bd20*/  HMMA.16816.F32 R4, R148.reuse, R156, R4 ;  /* 0x0000009c9404723c */ /* 0x044ff00000001804 */
[C---:B------:R-:W-:Y:S01]  /*bd30*/  HMMA.16816.F32 R8, R148.reuse, R158, R8 ;  /* 0x0000009e9408723c */ /* 0x040fe20000001808 */
[----:B------:R-:W-:Y:S07]  /*bd40*/  LDSM.16.M88.4 R156, [R190+0x2000] ;  /* 0x00200000be9c783b */ /* 0x000fee0000000200 */
[C---:B---3--:R-:W-:Y:S08]  /*bd50*/  HMMA.16816.F32 R12, R148.reuse, R136, R12 ;  /* 0x00000088940c723c */ /* 0x048ff0000000180c */
[C---:B------:R-:W-:Y:S01]  /*bd60*/  HMMA.16816.F32 R16, R148.reuse, R138, R16 ;  /* 0x0000008a9410723c */ /* 0x040fe20000001810 */
[----:B------:R-:W2:Y:S07]  /*bd70*/  LDSM.16.M88.4 R136, [R191+0x8800] ;  /* 0x00880000bf88783b */ /* 0x000eae0000000200 */
[C---:B----4-:R-:W-:Y:S08]  /*bd80*/  HMMA.16816.F32 R20, R148.reuse, R152, R20 ;  /* 0x000000989414723c */ /* 0x050ff00000001814 */
[C---:B------:R-:W-:Y:S01]  /*bd90*/  HMMA.16816.F32 R24, R148.reuse, R154, R24 ;  /* 0x0000009a9418723c */ /* 0x040fe20000001818 */
[----:B------:R-:W-:Y:S07]  /*bda0*/  LDSM.16.M88.4 R152, [R191+0x9800] ;  /* 0x00980000bf98783b */ /* 0x000fee0000000200 */
[C---:B------:R-:W-:Y:S08]  /*bdb0*/  HMMA.16816.F32 R28, R148.reuse, R160, R28 ;  /* 0x000000a0941c723c */ /* 0x040ff0000000181c */
[----:B------:R-:W-:Y:S01]  /*bdc0*/  HMMA.16816.F32 R32, R148, R162, R32 ;  /* 0x000000a29420723c */ /* 0x000fe20000001820 */
[----:B------:R-:W3:Y:S05]  /*bdd0*/  LDSM.16.M88.4 R148, [R191+0x9000] ;  /* 0x00900000bf94783b */ /* 0x000eea0000000200 */
[----:B------:R-:W4:Y:S02]  /*bde0*/  LDSM.16.M88.4 R160, [R188+0x8000] ;  /* 0x00800000bca0783b */ /* 0x000f240000000200 */
[C---:B-----5:R-:W-:Y:S08]  /*bdf0*/  HMMA.16816.F32 R4, R164.reuse, R172, R4 ;  /* 0x000000aca404723c */ /* 0x060ff00000001804 */
[C---:B------:R-:W-:Y:S01]  /*be00*/  HMMA.16816.F32 R8, R164.reuse, R174, R8 ;  /* 0x000000aea408723c */ /* 0x040fe20000001808 */
[----:B------:R-:W-:Y:S07]  /*be10*/  LDSM.16.M88.4 R172, [R3+0x8000] ;  /* 0x0080000003ac783b */ /* 0x000fee0000000200 */
[C---:B-1----:R-:W-:Y:S08]  /*be20*/  HMMA.16816.F32 R12, R164.reuse, R132, R12 ;  /* 0x00000084a40c723c */ /* 0x042ff0000000180c */
[C---:B------:R-:W-:Y:S01]  /*be30*/  HMMA.16816.F32 R16, R164.reuse, R134, R16 ;  /* 0x00000086a410723c */ /* 0x040fe20000001810 */
[----:B------:R-:W1:Y:S07]  /*be40*/  LDSM.16.M88.4 R132, [R188+0x8800] ;  /* 0x00880000bc84783b */ /* 0x000e6e0000000200 */
[C---:B------:R-:W-:Y:S08]  /*be50*/  HMMA.16816.F32 R20, R164.reuse, R140, R20 ;  /* 0x0000008ca414723c */ /* 0x040ff00000001814 */
        /* <DEDUP_REMOVED lines=15> */
[C---:B------:R-:W-:Y:S08]  /*bf50*/  HMMA.16816.F32 R28, R168.reuse, R152, R28 ;  /* 0x00000098a81c723c */ /* 0x040ff0000000181c */
[----:B------:R-:W-:Y:S01]  /*bf60*/  HMMA.16816.F32 R32, R168, R154, R32 ;  /* 0x0000009aa820723c */ /* 0x000fe20000001820 */
[----:B------:R-:W3:Y:S05]  /*bf70*/  LDSM.16.M88.4 R152, [R3+0x9800] ;  /* 0x009800000398783b */ /* 0x000eea0000000200 */
[----:B------:R-:W-:Y:S02]  /*bf80*/  LDSM.16.M88.4 R168, [R193+UR5+0xa000] ;  /* 0x00a00005c1a8783b */ /* 0x000fe40008000200 */
[C---:B----4-:R-:W-:Y:S08]  /*bf90*/  HMMA.16816.F32 R4, R156.reuse, R160, R4 ;  /* 0x000000a09c04723c */ /* 0x050ff00000001804 */
        /* <DEDUP_REMOVED lines=24> */
[----:B------:R-:W-:Y:S02]  /*c120*/  LDSM.16.M88.4 R164, [R190+0x4000] ;  /* 0x00400000bea4783b */ /* 0x000fe40000000200 */
[C---:B----4-:R-:W-:Y:S08]  /*c130*/  HMMA.16816.F32 R4, R160.reuse, R168, R4 ;  /* 0x000000a8a004723c */ /* 0x050ff00000001804 */
        /* <DEDUP_REMOVED lines=14> */
[C---:B--2---:R-:W-:Y:S08]  /*c220*/  HMMA.16816.F32 R12, R156.reuse, R136, R12 ;  /* 0x000000889c0c723c */ /* 0x044ff0000000180c */
[C---:B------:R-:W-:Y:S01]  /*c230*/  HMMA.16816.F32 R16, R156.reuse, R138, R16 ;  /* 0x0000008a9c10723c */ /* 0x040fe20000001810 */
[----:B------:R-:W-:Y:S07]  /*c240*/  LDSM.16.M88.4 R136, [R3+0xb000] ;  /* 0x00b000000388783b */ /* 0x000fee0000000200 */
[C---:B---3--:R-:W-:Y:S08]  /*c250*/  HMMA.16816.F32 R20, R156.reuse, R148, R20 ;  /* 0x000000949c14723c */ /* 0x048ff00000001814 */
[C---:B------:R-:W-:Y:S08]  /*c260*/  HMMA.16816.F32 R24, R156.reuse, R150, R24 ;  /* 0x000000969c18723c */ /* 0x040ff00000001818 */
[C---:B------:R-:W-:Y:S08]  /*c270*/  HMMA.16816.F32 R28, R156.reuse, R152, R28 ;  /* 0x000000989c1c723c */ /* 0x040ff0000000181c */
[----:B------:R-:W-:Y:S08]  /*c280*/  HMMA.16816.F32 R32, R156, R154, R32 ;  /* 0x0000009a9c20723c */ /* 0x000ff00000001820 */
[C---:B----4-:R-:W-:Y:S08]  /*c290*/  HMMA.16816.F32 R4, R164.reuse, R168, R4 ;  /* 0x000000a8a404723c */ /* 0x050ff00000001804 */
        /* <DEDUP_REMOVED lines=15> */
[C---:B------:R-:W-:Y:S01]  /*c390*/  HMMA.16816.F32 R16, R160.reuse, R134, R16 ;  /* 0x00000086a010723c */ /* 0x040fe20000001810 */
[----:B------:R-:W1:Y:S01]  /*c3a0*/  MUFU.TANH R176, R176 ;  /* 0x000000b000b07308 */ /* 0x000e620000002400 */
[----:B------:R-:W2:Y:S01]  /*c3b0*/  LDSM.16.M88.4 R132, [R3+0xb800] ;  /* 0x00b800000384783b */ /* 0x000ea20000000200 */
[----:B------:R-:W-:Y:S04]  /*c3c0*/  DEPBAR.LE SB0, 0x0 ;  /* 0x000080000000791a */ /* 0x000fe80000000000 */
[----:B------:R-:W-:Y:S01]  /*c3d0*/  FMUL.FTZ R218, R8, UR11 ;  /* 0x0000000b08da7c20 */ /* 0x000fe20008410000 */
[C---:B------:R-:W-:Y:S03]  /*c3e0*/  HMMA.16816.F32 R20, R160.reuse, R136, R20 ;  /* 0x00000088a014723c */ /* 0x040fe60000001814 */
[----:B------:R-:W3:Y:S01]  /*c3f0*/  MUFU.TANH R177, R177 ;  /* 0x000000b100b17308 */ /* 0x000ee20000002400 */
        /* <DEDUP_REMOVED lines=25> */
[C---:B--2---:R-:W-:Y:S09]  /*c590*/  HMMA.16816.F32 R28, R160.reuse, R132, R28 ;  /* 0x00000084a01c723c */ /* 0x044ff2000000181c */
[----:B------:R-:W2:Y:S01]  /*c5a0*/  MUFU.TANH R220, R220 ;  /* 0x000000dc00dc7308 */ /* 0x000ea20000002400 */
        /* <DEDUP_REMOVED lines=33> */
[----:B------:R-:W1:Y:S01]  /*c7c0*/  MUFU.TANH R244, R244 ;  /* 0x000000f400f47308 */ /* 0x000e620000002400 */
        /* <DEDUP_REMOVED lines=77> */
.L_x_1858:
        /* <DEDUP_REMOVED lines=69> */
.L_x_1857:
[-C--:B------:R-:W-:Y:S01]  /*d0f0*/  ISETP.GT.AND P5, PT, R200, R208.reuse, PT ;  /* 0x000000d0c800720c */ /* 0x080fe20003fa4270 */
[C---:B--2---:R-:W-:Y:S01]  /*d100*/  VIADD R10, R208.reuse, 0xffffffe1 ;  /* 0xffffffe1d00a7836 */ /* 0x044fe20000000000 */
[C---:B------:R-:W-:Y:S01]  /*d110*/  IADD3 R7, PT, PT, R208.reuse, -0x18, RZ ;  /* 0xffffffe8d0077810 */ /* 0x040fe20007ffe0ff */
[C---:B------:R-:W-:Y:S01]  /*d120*/  VIADD R3, R208.reuse, 0xffffffe0 ;  /* 0xffffffe0d0037836 */ /* 0x040fe20000000000 */
[----:B-1----:R-:W-:Y:S01]  /*d130*/  FSEL R162, R245, -INF , !P5 ;  /* 0xff800000f5a27808 */ /* 0x002fe20006800000 */
[C---:B------:R-:W-:Y:S01]  /*d140*/  VIADD R5, R208.reuse, 0xffffffe9 ;  /* 0xffffffe9d0057836 */ /* 0x040fe20000000000 */
[----:B------:R-:W-:Y:S01]  /*d150*/  ISETP.GT.AND P5, PT, R195, R208, PT ;  /* 0x000000d0c300720c */ /* 0x000fe20003fa4270 */
[----:B------:R-:W-:Y:S01]  /*d160*/  VIADD R8, R208, 0xfffffff0 ;  /* 0xfffffff0d0087836 */ /* 0x000fe20000000000 */
[----:B------:R-:W-:Y:S01]  /*d170*/  ISETP.GT.AND P1, PT, R200, R3, PT ;  /* 0x00000003c800720c */ /* 0x000fe20003f24270 */
[C---:B------:R-:W-:Y:S01]  /*d180*/  VIADD R17, R208.reuse, 0xfffffff8 ;  /* 0xfffffff8d0117836 */ /* 0x040fe20000000000 */
[----:B------:R-:W-:Y:S01]  /*d190*/  FSEL R163, R231, -INF , !P5 ;  /* 0xff800000e7a37808 */ /* 0x000fe20006800000 */
[----:B------:R-:W-:Y:S01]  /*d1a0*/  VIADD R13, R208, 0x1 ;  /* 0x00000001d00d7836 */ /* 0x000fe20000000000 */
[-C--:B------:R-:W-:Y:S01]  /*d1b0*/  ISETP.GT.AND P5, PT, R200, R10.reuse, PT ;  /* 0x0000000ac800720c */ /* 0x080fe20003fa4270 */
[----:B------:R-:W-:Y:S01]  /*d1c0*/  VIADD R6, R208, 0x9 ;  /* 0x00000009d0067836 */ /* 0x000fe20000000000 */
[----:B------:R-:W-:Y:S01]  /*d1d0*/  FSEL R16, R176, -INF , !P1 ;  /* 0xff800000b0107808 */ /* 0x000fe20004800000 */
[----:B------:R-:W-:Y:S01]  /*d1e0*/  VIADD R18, R208, 0x18 ;  /* 0x00000018d0127836 */ /* 0x000fe20000000000 */
[----:B------:R-:W-:Y:S01]  /*d1f0*/  FSEL R14, R177, -INF , !P5 ;  /* 0xff800000b10e7808 */ /* 0x000fe20006800000 */
[----:B------:R-:W-:Y:S01]  /*d200*/  LDSM.16.MT88.4 R20, [R180+0xc000] ;  /* 0x00c00000b414783b */ /* 0x000fe20000004200 */
[----:B------:R-:W-:Y:S01]  /*d210*/  ISETP.GT.AND P5, PT, R200, R7, PT ;  /* 0x00000007c800720c */ /* 0x000fe20003fa4270 */
[----:B------:R-:W-:Y:S01]  /*d220*/  VIADD R209, R209, 0xffffffc0 ;  /* 0xffffffc0d1d17836 */ /* 0x000fe20000000000 */
[C---:B------:R-:W-:Y:S02]  /*d230*/  ISETP.GT.AND P0, PT, R195.reuse, R3, PT ;  /* 0x00000003c300720c */ /* 0x040fe40003f04270 */
[C---:B------:R-:W-:Y:S02]  /*d240*/  ISETP.GT.AND P1, PT, R195.reuse, R10, PT ;  /* 0x0000000ac300720c */ /* 0x040fe40003f24270 */
[----:B------:R-:W-:Y:S02]  /*d250*/  FSEL R218, R218, -INF , !P5 ;  /* 0xff800000dada7808 */ /* 0x000fe40006800000 */
[-C--:B------:R-:W-:Y:S02]  /*d260*/  ISETP.GT.AND P5, PT, R195, R5.reuse, PT ;  /* 0x00000005c300720c */ /* 0x080fe40003fa4270 */
[----:B------:R-:W-:Y:S02]  /*d270*/  FSEL R178, R178, -INF , !P0 ;  /* 0xff800000b2b27808 */ /* 0x000fe40004000000 */
[----:B------:R-:W-:Y:S02]  /*d280*/  FSEL R179, R179, -INF , !P1 ;  /* 0xff800000b3b37808 */ /* 0x000fe40004800000 */
[----:B------:R-:W-:Y:S02]  /*d290*/  ISETP.GT.AND P0, PT, R200, R5, PT ;  /* 0x00000005c800720c */ /* 0x000fe40003f04270 */
[----:B------:R-:W-:Y:S02]  /*d2a0*/  ISETP.GT.AND P1, PT, R195, R7, PT ;  /* 0x00000007c300720c */ /* 0x000fe40003f24270 */
[----:B------:R-:W-:Y:S02]  /*d2b0*/  FSEL R221, R221, -INF , !P5 ;  /* 0xff800000dddd7808 */ /* 0x000fe40006800000 */
[C---:B------:R-:W-:Y:S02]  /*d2c0*/  IADD3 R9, PT, PT, R208.reuse, -0xf, RZ ;  /* 0xfffffff1d0097810 */ /* 0x040fe40007ffe0ff */
[-C--:B------:R-:W-:Y:S02]  /*d2d0*/  ISETP.GT.AND P5, PT, R195, R8.reuse, PT ;  /* 0x00000008c300720c */ /* 0x080fe40003fa4270 */
[----:B------:R-:W-:Y:S02]  /*d2e0*/  IADD3 R15, PT, PT, R208, -0x7, RZ ;  /* 0xfffffff9d00f7810 */ /* 0x000fe40007ffe0ff */
[----:B------:R-:W-:Y:S02]  /*d2f0*/  FSEL R219, R219, -INF , !P0 ;  /* 0xff800000dbdb7808 */ /* 0x000fe40004000000 */
[----:B------:R-:W-:Y:S02]  /*d300*/  FSEL R11, R220, -INF , !P1 ;  /* 0xff800000dc0b7808 */ /* 0x000fe40004800000 */
[C---:B------:R-:W-:Y:S02]  /*d310*/  ISETP.GT.AND P0, PT, R200.reuse, R8, PT ;  /* 0x00000008c800720c */ /* 0x040fe40003f04270 */
[----:B------:R-:W-:Y:S02]  /*d320*/  ISETP.GT.AND P1, PT, R200, R9, PT ;  /* 0x00000009c800720c */ /* 0x000fe40003f24270 */
[----:B------:R-:W-:Y:S02]  /*d330*/  FSEL R147, R224, -INF , !P5 ;  /* 0xff800000e0937808 */ /* 0x000fe40006800000 */
[----:B------:R-:W-:Y:S02]  /*d340*/  ISETP.GT.AND P5, PT, R200, R15, PT ;  /* 0x0000000fc800720c */ /* 0x000fe40003fa4270 */
        /* <DEDUP_REMOVED lines=10> */
[----:B------:R-:W-:Y:S02]  /*d3f0*/  IADD3 R12, PT, PT, R208, 0x8, RZ ;  /* 0x00000008d00c7810 */ /* 0x000fe40007ffe0ff */
[----:B------:R-:W-:Y:S02]  /*d400*/  FSEL R160, R230, -INF , !P5 ;  /* 0xff800000e6a07808 */ /* 0x000fe40006800000 */
[----:B------:R-:W-:Y:S02]  /*d410*/  ISETP.GT.AND P5, PT, R200, R6, PT ;  /* 0x00000006c800720c */ /* 0x000fe40003fa4270 */
[----:B------:R-:W-:Y:S02]  /*d420*/  IADD3 R4, PT, PT, R208, 0x10, RZ ;  /* 0x00000010d0047810 */ /* 0x000fe40007ffe0ff */
[----:B------:R-:W-:Y:S02]  /*d430*/  FSEL R143, R228, -INF , !P0 ;  /* 0xff800000e48f7808 */ /* 0x000fe40004000000 */
[----:B------:R-:W-:Y:S02]  /*d440*/  FSEL R141, R229, -INF , !P1 ;  /* 0xff800000e58d7808 */ /* 0x000fe40004800000 */
[----:B------:R-:W-:Y:S02]  /*d450*/  ISETP.GT.AND P0, PT, R195, R13, PT ;  /* 0x0000000dc300720c */ /* 0x000fe40003f04270 */
[----:B------:R-:W-:Y:S02]  /*d460*/  ISETP.GT.AND P1, PT, R200, R12, PT ;  /* 0x0000000cc800720c */ /* 0x000fe40003f24270 */
[----:B------:R-:W-:Y:S02]  /*d470*/  FSEL R148, R234, -INF , !P5 ;  /* 0xff800000ea947808 */ /* 0x000fe40006800000 */
[----:B------:R-:W-:Y:S02]  /*d480*/  ISETP.GT.AND P5, PT, R200, R4, PT ;  /* 0x00000004c800720c */ /* 0x000fe40003fa4270 */
[----:B------:R-:W-:Y:S02]  /*d490*/  FSEL R161, R232, -INF , !P0 ;  /* 0xff800000e8a17808 */ /* 0x000fe40004000000 */
[----:B------:R-:W-:Y:S02]  /*d4a0*/  FSEL R150, R233, -INF , !P1 ;  /* 0xff800000e9967808 */ /* 0x000fe40004800000 */
[C---:B------:R-:W-:Y:S02]  /*d4b0*/  ISETP.GE.AND P6, PT, R3.reuse, R199, PT ;  /* 0x000000c70300720c */ /* 0x040fe40003fc6270 */
[----:B------:R-:W-:Y:S01]  /*d4c0*/  ISETP.GE.AND P4, PT, R3, R198, PT ;  /* 0x000000c60300720c */ /* 0x000fe20003f86270 */
[----:B------:R-:W-:Y:S01]  /*d4d0*/  VIADD R3, R208, 0x11 ;  /* 0x00000011d0037836 */ /* 0x000fe20000000000 */
[C---:B------:R-:W-:Y:S02]  /*d4e0*/  ISETP.GT.AND P0, PT, R195.reuse, R12, PT ;  /* 0x0000000cc300720c */ /* 0x040fe40003f04270 */
[----:B------:R-:W-:Y:S02]  /*d4f0*/  ISETP.GT.AND P1, PT, R195, R6, PT ;  /* 0x00000006c300720c */ /* 0x000fe40003f24270 */
[----:B------:R-:W-:Y:S02]  /*d500*/  FSEL R158, R237, -INF , !P5 ;  /* 0xff800000ed9e7808 */ /* 0x000fe40006800000 */
[----:B------:R-:W-:Y:S02]  /*d510*/  ISETP.GT.AND P5, PT, R195, R4, PT ;  /* 0x00000004c300720c */ /* 0x000fe40003fa4270 */
[----:B------:R-:W-:Y:S02]  /*d520*/  FSEL R151, R235, -INF , !P0 ;  /* 0xff800000eb977808 */ /* 0x000fe40004000000 */
[----:B------:R-:W-:Y:S02]  /*d530*/  FSEL R149, R236, -INF , !P1 ;  /* 0xff800000ec957808 */ /* 0x000fe40004800000 */
[----:B------:R-:W-:Y:S02]  /*d540*/  ISETP.GT.AND P0, PT, R200, R3, PT ;  /* 0x00000003c800720c */ /* 0x000fe40003f04270 */
[C---:B------:R-:W-:Y:S02]  /*d550*/  ISETP.GE.AND P1, PT, R208.reuse, R199, PT ;  /* 0x000000c7d000720c */ /* 0x040fe40003f26270 */
[----:B------:R-:W-:Y:S02]  /*d560*/  IADD3 R19, PT, PT, R208, 0x19, RZ ;  /* 0x00000019d0137810 */ /* 0x000fe40007ffe0ff */
[----:B------:R-:W-:Y:S02]  /*d570*/  FSEL R159, R241, -INF , !P5 ;  /* 0xff800000f19f7808 */ /* 0x000fe40006800000 */
[----:B------:R-:W-:Y:S02]  /*d580*/  ISETP.GT.AND P5, PT, R195, R3, PT ;  /* 0x00000003c300720c */ /* 0x000fe40003fa4270 */
[----:B------:R-:W-:Y:S02]  /*d590*/  FSEL R162, R162, -INF , !P1 ;  /* 0xff800000a2a27808 */ /* 0x000fe40004800000 */
[----:B------:R-:W-:Y:S02]  /*d5a0*/  FSEL R156, R238, -INF , !P0 ;  /* 0xff800000ee9c7808 */ /* 0x000fe40004000000 */
[----:B------:R-:W-:Y:S02]  /*d5b0*/  ISETP.GE.AND P0, PT, R208, R198, PT ;  /* 0x000000c6d000720c */ /* 0x000fe40003f06270 */
[-C--:B------:R-:W-:Y:S02]  /*d5c0*/  ISETP.GT.AND P1, PT, R200, R19.reuse, PT ;  /* 0x00000013c800720c */ /* 0x080fe40003f24270 */
[----:B------:R-:W-:Y:S02]  /*d5d0*/  FSEL R157, R240, -INF , !P5 ;  /* 0xff800000f09d7808 */ /* 0x000fe40006800000 */
[-C--:B------:R-:W-:Y:S02]  /*d5e0*/  ISETP.GT.AND P5, PT, R200, R18.reuse, PT ;  /* 0x00000012c800720c */ /* 0x080fe40003fa4270 */
[----:B------:R-:W-:Y:S02]  /*d5f0*/  FSEL R163, R163, -INF , !P0 ;  /* 0xff800000a3a37808 */ /* 0x000fe40004000000 */
[----:B------:R-:W-:Y:S02]  /*d600*/  FSEL R152, R242, -INF , !P1 ;  /* 0xff800000f2987808 */ /* 0x000fe40004800000 */
[C---:B------:R-:W-:Y:S02]  /*d610*/  ISETP.GT.AND P0, PT, R195.reuse, R19, PT ;  /* 0x00000013c300720c */ /* 0x040fe40003f04270 */
[----:B------:R-:W-:Y:S02]  /*d620*/  ISETP.GT.AND P1, PT, R195, R18, PT ;  /* 0x00000012c300720c */ /* 0x000fe40003f24270 */
[----:B------:R-:W-:Y:S02]  /*d630*/  FSEL R153, R239, -INF , !P5 ;  /* 0xff800000ef997808 */ /* 0x000fe40006800000 */
[-C--:B------:R-:W-:Y:S02]  /*d640*/  ISETP.GE.AND P5, PT, R10, R199.reuse, PT ;  /* 0x000000c70a00720c */ /* 0x080fe40003fa6270 */
[----:B------:R-:W-:Y:S02]  /*d650*/  FSEL R133, R244, -INF , !P0 ;  /* 0xff800000f4857808 */ /* 0x000fe40004000000 */
[----:B------:R-:W-:Y:S02]  /*d660*/  FSEL R134, R243, -INF , !P1 ;  /* 0xff800000f3867808 */ /* 0x000fe40004800000 */
[----:B------:R-:W-:Y:S02]  /*d670*/  FSEL R16, R16, -INF , !P6 ;  /* 0xff80000010107808 */ /* 0x000fe40007000000 */
[-C--:B------:R-:W-:Y:S02]  /*d680*/  ISETP.GE.AND P0, PT, R10, R198.reuse, PT ;  /* 0x000000c60a00720c */ /* 0x080fe40003f06270 */
[CC--:B------:R-:W-:Y:S02]  /*d690*/  ISETP.GE.AND P1, PT, R7.reuse, R199.reuse, PT ;  /* 0x000000c70700720c */ /* 0x0c0fe40003f26270 */
[----:B------:R-:W-:Y:S02]  /*d6a0*/  FSEL R14, R14, -INF , !P5 ;  /* 0xff8000000e0e7808 */ /* 0x000fe40006800000 */
[-C--:B------:R-:W-:Y:S02]  /*d6b0*/  ISETP.GE.AND P6, PT, R7, R198.reuse, PT ;  /* 0x000000c60700720c */ /* 0x080fe40003fc6270 */
[----:B------:R-:W-:Y:S02]  /*d6c0*/  FSEL R7, R178, -INF , !P4 ;  /* 0xff800000b2077808 */ /* 0x000fe40006000000 */
[CC--:B------:R-:W-:Y:S02]  /*d6d0*/  ISETP.GE.AND P5, PT, R5.reuse, R199.reuse, PT ;  /* 0x000000c70500720c */ /* 0x0c0fe40003fa6270 */
[-C--:B------:R-:W-:Y:S02]  /*d6e0*/  ISETP.GE.AND P4, PT, R5, R198.reuse, PT ;  /* 0x000000c60500720c */ /* 0x080fe40003f86270 */
[----:B------:R-:W-:Y:S02]  /*d6f0*/  FSEL R5, R179, -INF , !P0 ;  /* 0xff800000b3057808 */ /* 0x000fe40004000000 */
[----:B------:R-:W-:Y:S02]  /*d700*/  FSEL R10, R218, -INF , !P1 ;  /* 0xff800000da0a7808 */ /* 0x000fe40004800000 */
[CC--:B------:R-:W-:Y:S02]  /*d710*/  ISETP.GE.AND P0, PT, R8.reuse, R199.reuse, PT ;  /* 0x000000c70800720c */ /* 0x0c0fe40003f06270 */
[-C--:B------:R-:W-:Y:S02]  /*d720*/  ISETP.GE.AND P1, PT, R8, R198.reuse, PT ;  /* 0x000000c60800720c */ /* 0x080fe40003f26270 */
[----:B------:R-:W-:Y:S02]  /*d730*/  FSEL R8, R219, -INF , !P5 ;  /* 0xff800000db087808 */ /* 0x000fe40006800000 */
        /* <DEDUP_REMOVED lines=8> */
[----:B------:R-:W-:Y:S02]  /*d7c0*/  FSEL R142, R142, -INF , !P4 ;  /* 0xff8000008e8e7808 */ /* 0x000fe40006000000 */
[CC--:B------:R-:W-:Y:S02]  /*d7d0*/  ISETP.GE.AND P6, PT, R13.reuse, R199.reuse, PT ;  /* 0x000000c70d00720c */ /* 0x0c0fe40003fc6270 */
[----:B------:R-:W-:Y:S02]  /*d7e0*/  ISETP.GE.AND P4, PT, R13, R198, PT ;  /* 0x000000c60d00720c */ /* 0x000fe40003f86270 */
[----:B------:R-:W-:Y:S02]  /*d7f0*/  FSEL R146, R146, -INF , !P0 ;  /* 0xff80000092927808 */ /* 0x000fe40004000000 */
[----:B------:R-:W-:Y:S02]  /*d800*/  FSEL R147, R147, -INF , !P1 ;  /* 0xff80000093937808 */ /* 0x000fe40004800000 */
[----:B------:R-:W-:Y:S02]  /*d810*/  FSEL R140, R140, -INF , !P5 ;  /* 0xff8000008c8c7808 */ /* 0x000fe40006800000 */
[----:B------:R-:W-:Y:S02]  /*d820*/  FMNMX3.FTZ R13, R0, R16, R14, !PT ;  /* 0x00000010000d7276 */ /* 0x000fe4000781000e */
[-C--:B------:R-:W-:Y:S02]  /*d830*/  ISETP.GE.AND P0, PT, R17, R198.reuse, PT ;  /* 0x000000c61100720c */ /* 0x080fe40003f06270 */
[----:B------:R-:W-:Y:S02]  /*d840*/  ISETP.GE.AND P1, PT, R15, R198, PT ;  /* 0x000000c60f00720c */ /* 0x000fe40003f26270 */
[-C--:B------:R-:W-:Y:S02]  /*d850*/  ISETP.GE.AND P5, PT, R12, R199.reuse, PT ;  /* 0x000000c70c00720c */ /* 0x080fe40003fa6270 */
[----:B------:R-:W-:Y:S02]  /*d860*/  FMNMX3.FTZ R13, R13, R10, R8, !PT ;  /* 0x0000000a0d0d7276 */ /* 0x000fe40007810008 */
[----:B------:R-:W-:Y:S02]  /*d870*/  FSEL R143, R143, -INF , !P0 ;  /* 0xff8000008f8f7808 */ /* 0x000fe40004000000 */
[----:B------:R-:W-:Y:S02]  /*d880*/  FSEL R141, R141, -INF , !P1 ;  /* 0xff8000008d8d7808 */ /* 0x000fe40004800000 */
[----:B------:R-:W-:Y:S02]  /*d890*/  FSEL R161, R161, -INF , !P4 ;  /* 0xff800000a1a17808 */ /* 0x000fe40006000000 */
[----:B------:R-:W-:Y:S02]  /*d8a0*/  FSEL R150, R150, -INF , !P5 ;  /* 0xff80000096967808 */ /* 0x000fe40006800000 */
[-C--:B------:R-:W-:Y:S02]  /*d8b0*/  ISETP.GE.AND P0, PT, R12, R198.reuse, PT ;  /* 0x000000c60c00720c */ /* 0x080fe40003f06270 */
[-C--:B------:R-:W-:Y:S02]  /*d8c0*/  ISETP.GE.AND P1, PT, R6, R199.reuse, PT ;  /* 0x000000c70600720c */ /* 0x080fe40003f26270 */
[C---:B------:R-:W-:Y:S02]  /*d8d0*/  ISETP.GE.AND P4, PT, R4.reuse, R199, PT ;  /* 0x000000c70400720c */ /* 0x040fe40003f86270 */
[----:B------:R-:W-:Y:S02]  /*d8e0*/  ISETP.GE.AND P5, PT, R4, R198, PT ;  /* 0x000000c60400720c */ /* 0x000fe40003fa6270 */
[----:B------:R-:W-:Y:S02]  /*d8f0*/  FMNMX3.FTZ R4, R2, R7, R5, !PT ;  /* 0x0000000702047276 */ /* 0x000fe40007810005 */
[----:B------:R-:W-:Y:S02]  /*d900*/  FMNMX3.FTZ R13, R13, R146, R144, !PT ;  /* 0x000000920d0d7276 */ /* 0x000fe40007810090 */
[----:B------:R-:W-:Y:S02]  /*d910*/  FSEL R148, R148, -INF , !P1 ;  /* 0xff80000094947808 */ /* 0x000fe40004800000 */
[----:B------:R-:W-:Y:S02]  /*d920*/  FSEL R151, R151, -INF , !P0 ;  /* 0xff80000097977808 */ /* 0x000fe40004000000 */
[C---:B------:R-:W-:Y:S02]  /*d930*/  ISETP.GE.AND P1, PT, R3.reuse, R199, PT ;  /* 0x000000c70300720c */ /* 0x040fe40003f26270 */
[----:B------:R-:W-:Y:S02]  /*d940*/  ISETP.GE.AND P0, PT, R3, R198, PT ;  /* 0x000000c60300720c */ /* 0x000fe40003f06270 */
[----:B------:R-:W-:Y:S02]  /*d950*/  FMNMX3.FTZ R4, R4, R11, R9, !PT ;  /* 0x0000000b04047276 */ /* 0x000fe40007810009 */
[----:B------:R-:W-:Y:S02]  /*d960*/  FSEL R160, R160, -INF , !P6 ;  /* 0xff800000a0a07808 */ /* 0x000fe40007000000 */
[----:B------:R-:W-:Y:S02]  /*d970*/  FMNMX3.FTZ R3, R13, R142, R140, !PT ;  /* 0x0000008e0d037276 */ /* 0x000fe4000781008c */
[----:B------:R-:W-:Y:S02]  /*d980*/  FMNMX3.FTZ R4, R4, R147, R145, !PT ;  /* 0x0000009304047276 */ /* 0x000fe40007810091 */
[----:B------:R-:W-:Y:S02]  /*d990*/  ISETP.GE.AND P6, PT, R6, R198, PT ;  /* 0x000000c60600720c */ /* 0x000fe40003fc6270 */
[----:B------:R-:W-:Y:S02]  /*d9a0*/  FMNMX3.FTZ R3, R3, R162, R160, !PT ;  /* 0x000000a203037276 */ /* 0x000fe400078100a0 */
[----:B------:R-:W-:Y:S02]  /*d9b0*/  FSEL R149, R149, -INF , !P6 ;  /* 0xff80000095957808 */ /* 0x000fe40007000000 */
        /* <DEDUP_REMOVED lines=8> */
[----:B------:R-:W-:Y:S02]  /*da40*/  FSEL R153, R153, -INF , !P1 ;  /* 0xff80000099997808 */ /* 0x000fe40004800000 */
[----:B------:R-:W-:Y:S02]  /*da50*/  FMNMX3.FTZ R4, R3, R158, R156, !PT ;  /* 0x0000009e03047276 */ /* 0x000fe4000781009c */
[----:B------:R-:W-:Y:S02]  /*da60*/  FSEL R159, R159, -INF , !P5 ;  /* 0xff8000009f9f7808 */ /* 0x000fe40006800000 */
[----:B------:R-:W-:Y:S02]  /*da70*/  FSEL R157, R157, -INF , !P0 ;  /* 0xff8000009d9d7808 */ /* 0x000fe40004000000 */
[----:B------:R-:W-:Y:S02]  /*da80*/  FMNMX3.FTZ R12, R12, R151, R149, !PT ;  /* 0x000000970c0c7276 */ /* 0x000fe40007810095 */
[-C--:B------:R-:W-:Y:S02]  /*da90*/  ISETP.GE.AND P4, PT, R19, R198.reuse, PT ;  /* 0x000000c61300720c */ /* 0x080fe40003f86270 */
[----:B------:R-:W-:Y:S02]  /*daa0*/  ISETP.GE.AND P5, PT, R18, R198, PT ;  /* 0x000000c61200720c */ /* 0x000fe40003fa6270 */
        /* <DEDUP_REMOVED lines=94> */
[----:B------:R-:W-:Y:S01]  /*e090*/  MUFU.EX2 R225, R155 ;  /* 0x0000009b00e17308 */ /* 0x000fe20000000800 */
[----:B------:R-:W-:Y:S03]  /*e0a0*/  LDSM.16.MT88.4 R124, [R180+0xe800] ;  /* 0x00e80000b47c783b */ /* 0x000fe60000004200 */
[C---:B------:R-:W-:Y:S01]  /*e0b0*/  FMUL.FTZ R12, R2.reuse, R120 ;  /* 0x00000078020c7220 */ /* 0x040fe20000410000 */
[----:B------:R-:W-:Y:S01]  /*e0c0*/  FMUL.FTZ R13, R2, R121 ;  /* 0x00000079020d7220 */ /* 0x000fe20000410000 */
[C---:B------:R-:W-:Y:S01]  /*e0d0*/  FMUL.FTZ R19, R0.reuse, R119 ;  /* 0x0000007700137220 */ /* 0x040fe20000410000 */
[C---:B------:R-:W-:Y:S03]  /*e0e0*/  HMMA.16816.F32 R8, R136.reuse, R14, R8 ;  /* 0x0000000e8808723c */ /* 0x040fe60000001808 */
[----:B------:R-:W1:Y:S01]  /*e0f0*/  MUFU.EX2 R173, R173 ;  /* 0x000000ad00ad7308 */ /* 0x000e620000000800 */
        /* <DEDUP_REMOVED lines=10> */
[----:B------:R-:W-:Y:S02]  /*e1a0*/  MUFU.EX2 R175, R175 ;  /* 0x000000af00af7308 */ /* 0x000fe40000000800 */
[C---:B------:R-:W-:Y:S01]  /*e1b0*/  FMUL.FTZ R20, R2.reuse, R112 ;  /* 0x0000007002147220 */ /* 0x040fe20000410000 */
[C---:B------:R-:W-:Y:S01]  /*e1c0*/  FMUL.FTZ R21, R2.reuse, R113 ;  /* 0x0000007102157220 */ /* 0x040fe20000410000 */
[----:B------:R-:W-:Y:S01]  /*e1d0*/  FMUL.FTZ R33, R2, R101 ;  /* 0x0000006502217220 */ /* 0x000fe20000410000 */
[C---:B------:R-:W-:Y:S01]  /*e1e0*/  FMUL.FTZ R34, R0.reuse, R102 ;  /* 0x0000006600227220 */ /* 0x040fe20000410000 */
[----:B------:R-:W-:Y:S01]  /*e1f0*/  LDSM.16.MT88.4 R108, [R187+0x2000] ;  /* 0x00200000bb6c783b */ /* 0x000fe20000004200 */
[C---:B------:R-:W-:Y:S03]  /*e200*/  HMMA.16816.F32 R16, R136.reuse, R22, R16 ;  /* 0x000000168810723c */ /* 0x040fe60000001810 */
[----:B------:R-:W3:Y:S01]  /*e210*/  MUFU.EX2 R174, R174 ;  /* 0x000000ae00ae7308 */ /* 0x000ee20000000800 */
        /* <DEDUP_REMOVED lines=9> */
[----:B------:R-:W-:Y:S02]  /*e2b0*/  MUFU.EX2 R176, R176 ;  /* 0x000000b000b07308 */ /* 0x000fe40000000800 */
[C---:B------:R-:W-:Y:S01]  /*e2c0*/  FMUL.FTZ R28, R2.reuse, R104 ;  /* 0x00000068021c7220 */ /* 0x040fe20000410000 */
[----:B------:R-:W-:Y:S01]  /*e2d0*/  LDSM.16.MT88.4 R100, [R164+0x2000] ;  /* 0x00200000a464783b */ /* 0x000fe20000004200 */
[C---:B------:R-:W-:Y:S01]  /*e2e0*/  FMUL.FTZ R29, R2.reuse, R105 ;  /* 0x00000069021d7220 */ /* 0x040fe20000410000 */
[C---:B------:R-:W-:Y:S01]  /*e2f0*/  FMUL.FTZ R40, R2.reuse, R40 ;  /* 0x0000002802287220 */ /* 0x040fe20000410000 */
[----:B------:R-:W-:Y:S01]  /*e300*/  FMUL.FTZ R41, R2, R41 ;  /* 0x0000002902297220 */ /* 0x000fe20000410000 */
[C---:B------:R-:W-:Y:S03]  /*e310*/  HMMA.16816.F32 R24, R136.reuse, R30, R24 ;  /* 0x0000001e8818723c */ /* 0x040fe60000001818 */
[----:B------:R-:W5:Y:S01]  /*e320*/  MUFU.EX2 R179, R179 ;  /* 0x000000b300b37308 */ /* 0x000f620000000800 */
        /* <DEDUP_REMOVED lines=11> */
[----:B------:R-:W-:Y:S01]  /*e3e0*/  MUFU.EX2 R177, R177 ;  /* 0x000000b100b17308 */ /* 0x000fe20000000800 */
[C---:B------:R-:W-:Y:S01]  /*e3f0*/  FMUL.FTZ R48, R2.reuse, R48 ;  /* 0x0000003002307220 */ /* 0x040fe20000410000 */
[----:B------:R-:W-:Y:S01]  /*e400*/  FMUL.FTZ R49, R2, R49 ;  /* 0x0000003102317220 */ /* 0x000fe20000410000 */
[C---:B------:R-:W-:Y:S01]  /*e410*/  FMUL.FTZ R50, R0.reuse, R50 ;  /* 0x0000003200327220 */ /* 0x040fe20000410000 */
[----:B------:R-:W-:Y:S01]  /*e420*/  FMUL.FTZ R51, R0, R51 ;  /* 0x0000003300337220 */ /* 0x000fe20000410000 */
[C---:B------:R-:W-:Y:S01]  /*e430*/  FMUL.FTZ R52, R2.reuse, R52 ;  /* 0x0000003402347220 */ /* 0x040fe20000410000 */
[C---:B------:R-:W-:Y:S01]  /*e440*/  HMMA.16816.F32 R32, R136.reuse, R122, R32 ;  /* 0x0000007a8820723c */ /* 0x040fe20000001820 */
[----:B------:R-:W-:Y:S03]  /*e450*/  LDSM.16.MT88.4 R120, [R187+0x800] ;  /* 0x00080000bb78783b */ /* 0x000fe60000004200 */
        /* <DEDUP_REMOVED lines=15> */
[----:B------:R-:W4:Y:S01]  /*e550*/  MUFU.EX2 R189, R189 ;  /* 0x000000bd00bd7308 */ /* 0x000f220000000800 */
        /* <DEDUP_REMOVED lines=22> */
[----:B------:R-:W2:Y:S02]  /*e6c0*/  LDSM.16.MT88.4 R104, [R185+0x10000] ;  /* 0x01000000b968783b */ /* 0x000ea40000004200 */
[----:B------:R-:W4:Y:S01]  /*e6d0*/  MUFU.EX2 R192, R192 ;  /* 0x000000c000c07308 */ /* 0x000f220000000800 */
[C---:B------:R-:W-:Y:S01]  /*e6e0*/  FMUL.FTZ R82, R0.reuse, R82 ;  /* 0x0000005200527220 */ /* 0x040fe20000410000 */
[----:B------:R-:W-:Y:S01]  /*e6f0*/  FMUL.FTZ R83, R0, R83 ;  /* 0x0000005300537220 */ /* 0x000fe20000410000 */
[C---:B------:R-:W-:Y:S01]  /*e700*/  FMUL.FTZ R84, R2.reuse, R84 ;  /* 0x0000005402547220 */ /* 0x040fe20000410000 */
[----:B------:R-:W-:Y:S01]  /*e710*/  FMUL.FTZ R85, R2, R85 ;  /* 0x0000005502557220 */ /* 0x000fe20000410000 */
[C---:B------:R-:W-:Y:S01]  /*e720*/  FMUL.FTZ R86, R0.reuse, R86 ;  /* 0x0000005600567220 */ /* 0x040fe20000410000 */
[C---:B------:R-:W-:Y:S04]  /*e730*/  HMMA.16816.F32 R52, R136.reuse, R100, R52 ;  /* 0x000000648834723c */ /* 0x040fe80000001834 */
[----:B------:R-:W-:Y:S01]  /*e740*/  MUFU.EX2 R190, R190 ;  /* 0x000000be00be7308 */ /* 0x000fe20000000800 */
[----:B------:R-:W-:Y:S01]  /*e750*/  FMUL.FTZ R87, R0, R87 ;  /* 0x0000005700577220 */ /* 0x000fe20000410000 */
[C---:B------:R-:W-:Y:S01]  /*e760*/  FMUL.FTZ R88, R2.reuse, R88 ;  /* 0x0000005802587220 */ /* 0x040fe20000410000 */
[----:B------:R-:W-:Y:S01]  /*e770*/  FMUL.FTZ R89, R2, R89 ;  /* 0x0000005902597220 */ /* 0x000fe20000410000 */
[C---:B------:R-:W-:Y:S01]  /*e780*/  FMUL.FTZ R90, R0.reuse, R90 ;  /* 0x0000005a005a7220 */ /* 0x040fe20000410000 */
[----:B------:R-:W-:Y:S01]  /*e790*/  FMUL.FTZ R91, R0, R91 ;  /* 0x0000005b005b7220 */ /* 0x000fe20000410000 */
[C---:B------:R-:W-:Y:S01]  /*e7a0*/  HMMA.16816.F32 R56, R136.reuse, R102, R56 ;  /* 0x000000668838723c */ /* 0x040fe20000001838 */
[----:B------:R-:W1:Y:S03]  /*e7b0*/  LDSM.16.MT88.4 R100, [R180+0x10000] ;  /* 0x01000000b464783b */ /* 0x000e660000004200 */
        /* <DEDUP_REMOVED lines=10> */
[----:B------:R-:W-:Y:S07]  /*e860*/  FMUL.FTZ R99, R0, R99 ;  /* 0x0000006300637220 */ /* 0x000fee0000410000 */
[----:B------:R-:W4:Y:S01]  /*e870*/  MUFU.EX2 R219, R219 ;  /* 0x000000db00db7308 */ /* 0x000f220000000800 */
[----:B------:R-:W-:Y:S01]  /*e880*/  FFMA.FTZ R171, R2, R215, R171 ;  /* 0x000000d702ab7223 */ /* 0x000fe200000100ab */
[C---:B------:R-:W-:Y:S01]  /*e890*/  HMMA.16816.F32 R64, R136.reuse, R110, R64 ;  /* 0x0000006e8840723c */ /* 0x040fe20000001840 */
[----:B------:R-:W4:Y:S07]  /*e8a0*/  LDSM.16.MT88.4 R108, [R164+0x4000] ;  /* 0x00400000a46c783b */ /* 0x000f2e0000004200 */
[----:B------:R-:W-:Y:S01]  /*e8b0*/  MUFU.EX2 R218, R218 ;  /* 0x000000da00da7308 */ /* 0x000fe20000000800 */
[----:B------:R-:W-:Y:S02]  /*e8c0*/  IMAD.MOV.U32 R2, RZ, RZ, R3 ;  /* 0x000000ffff027224 */ /* 0x000fe400078e0003 */
[----:B------:R-:W-:Y:S01]  /*e8d0*/  FFMA.FTZ R169, R0, R211, R169 ;  /* 0x000000d300a97223 */ /* 0x000fe200000100a9 */
[----:B------:R-:W-:Y:S06]  /*e8e0*/  FADD.FTZ R171, R168, R171 ;  /* 0x000000aba8ab7221 */ /* 0x000fec0000010000 */
[----:B------:R-:W4:Y:S01]  /*e8f0*/  MUFU.EX2 R221, R221 ;  /* 0x000000dd00dd7308 */ /* 0x000f220000000800 */
[----:B------:R-:W-:Y:S01]  /*e900*/  FADD.FTZ R0, R167, R169 ;  /* 0x000000a9a7007221 */ /* 0x000fe20000010000 */
[C---:B--2---:R-:W-:Y:S08]  /*e910*/  HMMA.16816.F32 R68, R136.reuse, R104, R68 ;  /* 0x000000688844723c */ /* 0x044ff00000001844 */
[----:B------:R-:W-:Y:S01]  /*e920*/  MUFU.EX2 R220, R220 ;  /* 0x000000dc00dc7308 */ /* 0x000fe20000000800 */
[----:B------:R-:W-:Y:S01]  /*e930*/  FADD.FTZ R166, R166, R171 ;  /* 0x000000aba6a67221 */ /* 0x000fe20000010000 */
[----:B------:R-:W-:Y:S08]  /*e940*/  FADD.FTZ R165, R165, R0 ;  /* 0x00000000a5a57221 */ /* 0x000ff00000010000 */
[----:B------:R-:W2:Y:S01]  /*e950*/  MUFU.EX2 R223, R223 ;  /* 0x000000df00df7308 */ /* 0x000ea20000000800 */
[----:B------:R-:W-:Y:S01]  /*e960*/  FADD.FTZ R135, R135, R166 ;  /* 0x000000a687877221 */ /* 0x000fe20000010000 */
[C---:B------:R-:W-:Y:S01]  /*e970*/  HMMA.16816.F32 R72, R136.reuse, R106, R72 ;  /* 0x0000006a8848723c */ /* 0x040fe20000001848 */
[----:B------:R-:W2:Y:S07]  /*e980*/  LDSM.16.MT88.4 R104, [R187+0x4000] ;  /* 0x00400000bb68783b */ /* 0x000eae0000004200 */
[----:B------:R-:W2:Y:S01]  /*e990*/  MUFU.EX2 R222, R222 ;  /* 0x000000de00de7308 */ /* 0x000ea20000000800 */
[----:B------:R-:W-:Y:S01]  /*e9a0*/  FADD.FTZ R170, R170, R165 ;  /* 0x000000a5aaaa7221 */ /* 0x000fe20000010000 */
[C---:B-1----:R-:W-:Y:S03]  /*e9b0*/  HMMA.16816.F32 R76, R136.reuse, R100, R76 ;  /* 0x00000064884c723c */ /* 0x042fe6000000184c */
[----:B------:R-:W-:Y:S01]  /*e9c0*/  F2FP.F16.F32.PACK_AB R100, R173, R172 ;  /* 0x000000acad64723e */ /* 0x000fe200000000ff */
[----:B------:R-:W-:Y:S01]  /*e9d0*/  FADD.FTZ R172, R172, R135 ;  /* 0x00000087acac7221 */ /* 0x000fe20000010000 */
[----:B---3--:R-:W-:Y:S01]  /*e9e0*/  F2FP.F16.F32.PACK_AB R101, R174, R175 ;  /* 0x000000afae65723e */ /* 0x008fe200000000ff */
        /* <DEDUP_REMOVED lines=11> */
[----:B------:R-:W1:Y:S02]  /*eaa0*/  LDSM.16.MT88.4 R108, [R180+0xc800] ;  /* 0x00c80000b46c783b */ /* 0x000e640000004200 */
[----:B------:R-:W-:Y:S05]  /*eab0*/  FADD.FTZ R178, R178, R177 ;  /* 0x000000b1b2b27221 */ /* 0x000fea0000010000 */
[C---:B--2---:R-:W-:Y:S08]  /*eac0*/  HMMA.16816.F32 R92, R136.reuse, R104, R92 ;  /* 0x00000068885c723c */ /* 0x044ff0000000185c */
[----:B------:R-:W-:Y:S01]  /*ead0*/  HMMA.16816.F32 R96, R136, R106, R96 ;  /* 0x0000006a8860723c */ /* 0x000fe20000001860 */
[----:B------:R-:W2:Y:S07]  /*eae0*/  LDSM.16.MT88.4 R104, [R185+0xe800] ;  /* 0x00e80000b968783b */ /* 0x000eae0000004200 */
[C---:B------:R-:W-:Y:S01]  /*eaf0*/  HMMA.16816.F32 R4, R100.reuse, R112, R4 ;  /* 0x000000706404723c */ /* 0x040fe20000001804 */
[----:B------:R-:W3:Y:S07]  /*eb00*/  LDSM.16.MT88.4 R136, [R187+0x2800] ;  /* 0x00280000bb88783b */ /* 0x000eee0000004200 */
[C---:B------:R-:W-:Y:S01]  /*eb10*/  HMMA.16816.F32 R8, R100.reuse, R114, R8 ;  /* 0x000000726408723c */ /* 0x040fe20000001808 */
[----:B------:R-:W4:Y:S07]  /*eb20*/  LDSM.16.MT88.4 R112, [R180+0x10800] ;  /* 0x01080000b470783b */ /* 0x000f2e0000004200 */
        /* <DEDUP_REMOVED lines=11> */
[----:B------:R-:W1:Y:S07]  /*ebe0*/  LDSM.16.MT88.4 R104, [R187+0x4800] ;  /* 0x00480000bb68783b */ /* 0x000e6e0000004200 */
        /* <DEDUP_REMOVED lines=12> */
[C---:B----4-:R-:W-:Y:S08]  /*ecb0*/  HMMA.16816.F32 R76, R100.reuse, R112, R76 ;  /* 0x00000070644c723c */ /* 0x050ff0000000184c */
        /* <DEDUP_REMOVED lines=8> */
[----:B------:R-:W-:Y:S01]  /*ed40*/  F2FP.F16.F32.PACK_AB R100, R189, R188 ;  /* 0x000000bcbd64723e */ /* 0x000fe200000000ff */
[----:B------:R-:W-:Y:S01]  /*ed50*/  FADD.FTZ R188, R188, R179 ;  /* 0x000000b3bcbc7221 */ /* 0x000fe20000010000 */
[----:B------:R-:W-:Y:S02]  /*ed60*/  F2FP.F16.F32.PACK_AB R101, R192, R191 ;  /* 0x000000bfc065723e */ /* 0x000fe400000000ff */
[----:B------:R-:W-:Y:S01]  /*ed70*/  F2FP.F16.F32.PACK_AB R102, R193, R190 ;  /* 0x000000bec166723e */ /* 0x000fe200000000ff */
[----:B------:R-:W-:Y:S01]  /*ed80*/  FADD.FTZ R189, R189, R188 ;  /* 0x000000bcbdbd7221 */ /* 0x000fe20000010000 */
[----:B------:R-:W-:Y:S03]  /*ed90*/  F2FP.F16.F32.PACK_AB R103, R219, R194 ;  /* 0x000000c2db67723e */ /* 0x000fe600000000ff */
[----:B------:R-:W-:Y:S04]  /*eda0*/  FADD.FTZ R190, R190, R189 ;  /* 0x000000bdbebe7221 */ /* 0x000fe80000010000 */
[C---:B------:R-:W-:Y:S03]  /*edb0*/  HMMA.16816.F32 R4, R100.reuse, R108, R4 ;  /* 0x0000006c6404723c */ /* 0x040fe60000001804 */
[----:B------:R-:W-:Y:S05]  /*edc0*/  FADD.FTZ R193, R193, R190 ;  /* 0x000000bec1c17221 */ /* 0x000fea0000010000 */
[C---:B------:R-:W-:Y:S01]  /*edd0*/  HMMA.16816.F32 R8, R100.reuse, R110, R8 ;  /* 0x0000006e6408723c */ /* 0x040fe20000001808 */
[----:B------:R-:W3:Y:S07]  /*ede0*/  LDSM.16.MT88.4 R108, [R187+0x5000] ;  /* 0x00500000bb6c783b */ /* 0x000eee0000004200 */
[C---:B--2---:R-:W-:Y:S03]  /*edf0*/  HMMA.16816.F32 R12, R100.reuse, R112, R12 ;  /* 0x00000070640c723c */ /* 0x044fe6000000180c */
[--C-:B------:R-:W-:Y:S01]  /*ee00*/  FFMA.FTZ R112, R134, UR4, -R154.reuse ;  /* 0x0000000486707c23 */ /* 0x100fe2000801089a */
[----:B------:R-:W-:Y:S03]  /*ee10*/  FFMA.FTZ R154, R133, UR4, -R154 ;  /* 0x00000004859a7c23 */ /* 0x000fe6000801089a */
[----:B------:R-:W-:Y:S01]  /*ee20*/  MUFU.EX2 R133, R112 ;  /* 0x0000007000857308 */ /* 0x000fe20000000800 */
[C---:B------:R-:W-:Y:S09]  /*ee30*/  HMMA.16816.F32 R16, R100.reuse, R114, R16 ;  /* 0x000000726410723c */ /* 0x040ff20000001810 */
[----:B------:R2:W4:Y:S01]  /*ee40*/  MUFU.EX2 R134, R154 ;  /* 0x0000009a00867308 */ /* 0x0005220000000800 */
[C---:B------:R-:W-:Y:S08]  /*ee50*/  HMMA.16816.F32 R20, R100.reuse, R116, R20 ;  /* 0x000000746414723c */ /* 0x040ff00000001814 */
[C---:B------:R-:W-:Y:S01]  /*ee60*/  HMMA.16816.F32 R24, R100.reuse, R118, R24 ;  /* 0x000000766418723c */ /* 0x040fe20000001818 */
[----:B------:R-:W-:Y:S07]  /*ee70*/  LDSM.16.MT88.4 R116, [R180+0xd800] ;  /* 0x00d80000b474783b */ /* 0x000fee0000004200 */
[C---:B------:R-:W-:Y:S01]  /*ee80*/  HMMA.16816.F32 R28, R100.reuse, R120, R28 ;  /* 0x00000078641c723c */ /* 0x040fe2000000181c */
[----:B--2---:R-:W-:Y:S07]  /*ee90*/  LDSM.16.MT88.4 R152, [R164+0x3800] ;  /* 0x00380000a498783b */ /* 0x004fee0000004200 */
[C---:B------:R-:W-:Y:S08]  /*eea0*/  HMMA.16816.F32 R32, R100.reuse, R122, R32 ;  /* 0x0000007a6420723c */ /* 0x040ff00000001820 */
[C---:B------:R-:W-:Y:S08]  /*eeb0*/  HMMA.16816.F32 R36, R100.reuse, R124, R36 ;  /* 0x0000007c6424723c */ /* 0x040ff00000001824 */
[C---:B------:R-:W-:Y:S01]  /*eec0*/  HMMA.16816.F32 R40, R100.reuse, R126, R40 ;  /* 0x0000007e6428723c */ /* 0x040fe20000001828 */
[----:B------:R-:W2:Y:S07]  /*eed0*/  LDSM.16.MT88.4 R124, [R185+0xd800] ;  /* 0x00d80000b97c783b */ /* 0x000eae0000004200 */
[C---:B------:R-:W-:Y:S08]  /*eee0*/  HMMA.16816.F32 R44, R100.reuse, R128, R44 ;  /* 0x00000080642c723c */ /* 0x040ff0000000182c */
[C---:B------:R-:W-:Y:S08]  /*eef0*/  HMMA.16816.F32 R48, R100.reuse, R130, R48 ;  /* 0x000000826430723c */ /* 0x040ff00000001830 */
[C---:B------:R-:W-:Y:S03]  /*ef00*/  HMMA.16816.F32 R52, R100.reuse, R136, R52 ;  /* 0x000000886434723c */ /* 0x040fe60000001834 */
[----:B------:R-:W-:Y:S01]  /*ef10*/  F2FP.F16.F32.PACK_AB R136, R221, R218 ;  /* 0x000000dadd88723e */ /* 0x000fe200000000ff */
[----:B------:R-:W-:Y:S01]  /*ef20*/  FADD.FTZ R218, R218, R193 ;  /* 0x000000c1dada7221 */ /* 0x000fe20000010000 */
[----:B------:R-:W-:Y:S03]  /*ef30*/  F2FP.F16.F32.PACK_AB R137, R223, R220 ;  /* 0x000000dcdf89723e */ /* 0x000fe600000000ff */
[C---:B------:R-:W-:Y:S03]  /*ef40*/  HMMA.16816.F32 R56, R100.reuse, R138, R56 ;  /* 0x0000008a6438723c */ /* 0x040fe60000001838 */
[----:B------:R-:W-:Y:S01]  /*ef50*/  F2FP.F16.F32.PACK_AB R138, R225, R222 ;  /* 0x000000dee18a723e */ /* 0x000fe200000000ff */
[----:B------:R-:W-:Y:S01]  /*ef60*/  FADD.FTZ R221, R221, R218 ;  /* 0x000000dadddd7221 */ /* 0x000fe20000010000 */
[----:B----4-:R-:W-:Y:S03]  /*ef70*/  F2FP.F16.F32.PACK_AB R139, R134, R133 ;  /* 0x00000085868b723e */ /* 0x010fe600000000ff */
[C---:B-1----:R-:W-:Y:S03]  /*ef80*/  HMMA.16816.F32 R60, R100.reuse, R104, R60 ;  /* 0x00000068643c723c */ /* 0x042fe6000000183c */
[----:B------:R-:W-:Y:S04]  /*ef90*/  FADD.FTZ R222, R222, R221 ;  /* 0x000000dddede7221 */ /* 0x000fe80000010000 */
[----:B------:R-:W-:Y:S01]  /*efa0*/  FADD.FTZ R215, R225, R222 ;  /* 0x000000dee1d77221 */ /* 0x000fe20000010000 */
        /* <DEDUP_REMOVED lines=11> */
[C---:B---3--:R-:W-:Y:S08]  /*f060*/  HMMA.16816.F32 R92, R100.reuse, R108, R92 ;  /* 0x0000006c645c723c */ /* 0x048ff0000000185c */
[----:B------:R-:W-:Y:S08]  /*f070*/  HMMA.16816.F32 R96, R100, R110, R96 ;  /* 0x0000006e6460723c */ /* 0x000ff00000001860 */
[C---:B--2---:R-:W-:Y:S01]  /*f080*/  HMMA.16816.F32 R128, R136.reuse, R124, R4 ;  /* 0x0000007c8880723c */ /* 0x044fe20000001804 */
        /* <DEDUP_REMOVED lines=26> */
[C---:B---3--:R-:W-:Y:S03]  /*f230*/  HMMA.16816.F32 R84, R136.reuse, R8, R84 ;  /* 0x000000088854723c */ /* 0x048fe60000001854 */
[----:B------:R-:W-:Y:S04]  /*f240*/  FADD.FTZ R0, R220, R219 ;  /* 0x000000dbdc007221 */ /* 0x000fe80000010000 */
[----:B------:R-:W-:Y:S01]  /*f250*/  FADD.FTZ R0, R223, R0 ;  /* 0x00000000df007221 */ /* 0x000fe20000010000 */
[C---:B------:R-:W-:Y:S03]  /*f260*/  HMMA.16816.F32 R88, R136.reuse, R10, R88 ;  /* 0x0000000a8858723c */ /* 0x040fe60000001858 */
[----:B------:R-:W-:Y:S01]  /*f270*/  FADD.FTZ R133, R133, R0 ;  /* 0x0000000085857221 */ /* 0x000fe20000010000 */
[----:B------:R-:W-:Y:S03]  /*f280*/  MOV R0, R132 ;  /* 0x0000008400007202 */ /* 0x000fe60000000f00 */
[----:B------:R-:W-:Y:S01]  /*f290*/  FADD.FTZ R211, R134, R133 ;  /* 0x0000008586d37221 */ /* 0x000fe20000010000 */
[C---:B------:R-:W-:Y:S08]  /*f2a0*/  HMMA.16816.F32 R92, R136.reuse, R12, R92 ;  /* 0x0000000c885c723c */ /* 0x040ff0000000185c */
[----:B------:R-:W-:Y:S01]  /*f2b0*/  HMMA.16816.F32 R96, R136, R14, R96 ;  /* 0x0000000e8860723c */ /* 0x000fe20000001860 */
[----:B------:R-:W-:Y:S08]  /*f2c0*/  @!UPT UIADD3 URZ, UPT, UPT, URZ, URZ, URZ ;  /* 0x000000fffffff290 */ /* 0x000ff0000fffe0ff */
[----:B------:R-:W-:Y:S11]  /*f2d0*/  @P0 BRA `(.L_x_1859) ;  /* 0xffffffb800f00947 */ /* 0x000ff6000383ffff */
.L_x_1855:
        /* <DEDUP_REMOVED lines=248> */
[----:B---3--:R-:W-:-:S04]  /*10260*/  SHF.R.U32.HI R7, RZ, 0x2, R184 ;  /* 0x00000002ff077819 */ /* 0x008fc800000116b8 */
[----:B----4-:R-:W2:Y:S01]  /*10270*/  LDC.64 R4, c[0x0][0x408] ;  /* 0x00010200ff047b82 */ /* 0x010ea20000000a00 */
[----:B------:R-:W-:Y:S01]  /*10280*/  LOP3.LUT R186, R186, 0x7, R7, 0xf8, !PT ;  /* 0x00000007baba7812 */ /* 0x000fe200078ef807 */
[----:B------:R3:W4:Y:S01]  /*10290*/  LDS.128 R12, [R217+0x1800] ;  /* 0x00180000d90c7984 */ /* 0x0007220000000c00 */
[----:B------:R-:W-:Y:S01]  /*102a0*/  MOV R7, 0x7f800000 ;  /* 0x7f80000000077802 */ /* 0x000fe20000000f00 */
        /* <DEDUP_REMOVED lines=24> */
.L_x_1861:
[----:B------:R-:W-:Y:S05]  /*10430*/  BSYNC.RECONVERGENT B0 ;  /* 0x0000000000007941 */ /* 0x000fea0003800200 */
.L_x_1860:
[----:B------:R-:W-:Y:S01]  /*10440*/  IMAD.MOV.U32 R183, RZ, RZ, RZ ;  /* 0x000000ffffb77224 */ /* 0x000fe200078e00ff */
[----:B------:R-:W-:Y:S01]  /*10450*/  SHF.R.U32.HI R2, RZ, 0x3, R184 ;  /* 0x00000003ff027819 */ /* 0x000fe200000116b8 */
[----:B------:R-:W-:Y:S01]  /*10460*/  @P3 IMAD.MOV.U32 R24, RZ, RZ, R20 ;  /* 0x000000ffff183224 */ /* 0x000fe200078e0014 */
[----:B------:R-:W2:Y:S01]  /*10470*/  LDCU.64 UR4, c[0x0][0x410] ;  /* 0x00008200ff0477ac */ /* 0x000ea20008000a00 */
[----:B-1----:R-:W-:Y:S01]  /*10480*/  IMAD.WIDE.U32 R8, R4, UR6, R182 ;  /* 0x0000000604087c25 */ /* 0x002fe2000f8e00b6 */
[C---:B------:R-:W-:Y:S01]  /*10490*/  IADD3 R10, PT, PT, R2.reuse, 0x10, RZ ;  /* 0x00000010020a7810 */ /* 0x040fe20007ffe0ff */
[----:B------:R1:W3:Y:S01]  /*104a0*/  LDS.128 R20, [R217] ;  /* 0x00000000d9147984 */ /* 0x0002e20000000c00 */
[-C--:B------:R-:W-:Y:S01]  /*104b0*/  ISETP.GE.AND P3, PT, R2, R197.reuse, PT ;  /* 0x000000c50200720c */ /* 0x080fe20003f66270 */
[----:B------:R-:W-:Y:S01]  /*104c0*/  IMAD R6, R5, UR6, R9 ;  /* 0x0000000605067c24 */ /* 0x000fe2000f8e0209 */
[----:B------:R-:W-:Y:S01]  /*104d0*/  IADD3 R24, P0, PT, R24, R8, RZ ;  /* 0x0000000818187210 */ /* 0x000fe20007f1e0ff */
[----:B------:R-:W-:Y:S01]  /*104e0*/  VIADD R8, R2, 0x20 ;  /* 0x0000002002087836 */ /* 0x000fe20000000000 */
[-C--:B------:R-:W-:Y:S01]  /*104f0*/  ISETP.GE.AND P2, PT, R10, R197.reuse, PT ;  /* 0x000000c50a00720c */ /* 0x080fe20003f46270 */
[----:B------:R-:W-:Y:S01]  /*10500*/  BSSY.RECONVERGENT B0, `(.L_x_1862) ;  /* 0x0000017000007945 */ /* 0x000fe20003800200 */
[----:B------:R-:W-:Y:S01]  /*10510*/  IADD3.X R25, PT, PT, R19, R6, RZ, P0, !PT ;  /* 0x0000000613197210 */ /* 0x000fe200007fe4ff */
[----:B------:R-:W-:Y:S01]  /*10520*/  VIADD R6, R2, 0x30 ;  /* 0x0000003002067836 */ /* 0x000fe20000000000 */
[-C--:B------:R-:W-:Y:S01]  /*10530*/  ISETP.GE.AND P1, PT, R8, R197.reuse, PT ;  /* 0x000000c50800720c */ /* 0x080fe20003f26270 */
[----:B------:R1:W4:Y:S03]  /*10540*/  LDS.128 R16, [R217+0x2000] ;  /* 0x00200000d9107984 */ /* 0x0003260000000c00 */
[----:B------:R-:W-:Y:S01]  /*10550*/  ISETP.GE.AND P0, PT, R6, R197, PT ;  /* 0x000000c50600720c */ /* 0x000fe20003f06270 */
        /* <DEDUP_REMOVED lines=17> */
.L_x_1863:
[----:B------:R-:W-:Y:S05]  /*10670*/  BSYNC.RECONVERGENT B0 ;  /* 0x0000000000007941 */ /* 0x000fea0003800200 */
.L_x_1862:
        /* <DEDUP_REMOVED lines=23> */
.L_x_1865:
[----:B------:R-:W-:Y:S05]  /*107f0*/  BSYNC.RECONVERGENT B0 ;  /* 0x0000000000007941 */ /* 0x000fea0003800200 */
.L_x_1864:
        /* <DEDUP_REMOVED lines=23> */
.L_x_1867:
[----:B------:R-:W-:Y:S05]  /*10970*/  BSYNC.RECONVERGENT B0 ;  /* 0x0000000000007941 */ /* 0x000fea0003800200 */
.L_x_1866:
        /* <DEDUP_REMOVED lines=22> */
.L_x_1868:
        /* <DEDUP_REMOVED lines=10> */
.L_x_6898:


//--------------------- .text._ZN5flash24flash_fwd_splitkv_kernelI23Flash_fwd_kernel_traitsILi192ELi64ELi64ELi4ELb0ELb0EN7cutlass6half_tE19Flash_kernel_traitsILi192ELi64ELi64ELi4ES3_EELb0ELb1ELb0ELb0ELb0ELb0ELb0ELb1EEEvNS_16Flash_fwd_paramsE --------------------------
	.section	.text._ZN5flash24flash_fwd_splitkv_kernelI23Flash_fwd_kernel_traitsILi192ELi64ELi64ELi4ELb0ELb0EN7cutlass6half_tE19Flash_kernel_traitsILi192ELi64ELi64ELi4ES3_EELb0ELb1ELb0ELb0ELb0ELb0ELb0ELb1EEEvNS_16Flash_fwd_paramsE,"ax",@progbits
	.align	128
        .global         _ZN5flash24flash_fwd_splitkv_kernelI23Flash_fwd_kernel_traitsILi192ELi64ELi64ELi4ELb0ELb0EN7cutlass6half_tE19Flash_kernel_traitsILi192ELi64ELi64ELi4ES3_EELb0ELb1ELb0ELb0ELb0ELb0ELb0ELb1EEEvNS_16Flash_fwd_paramsE
        .type           _ZN5flash24flash_fwd_splitkv_kernelI23Flash_fwd_kernel_traitsILi192ELi64ELi64ELi4ELb0ELb0EN7cutlass6half_tE19Flash_kernel_traitsILi192ELi64ELi64ELi4ES3_EELb0ELb1ELb0ELb0ELb0ELb0ELb0ELb1EEEvNS_16Flash_fwd_paramsE,@function
        .size           _ZN5flash24flash_fwd_splitkv_kernelI23Flash_fwd_kernel_traitsILi192ELi64ELi64ELi4ELb0ELb0EN7cutlass6half_tE19Flash_kernel_traitsILi192ELi64ELi64ELi4ES3_EELb0ELb1ELb0ELb0ELb0ELb0ELb0ELb1EEEvNS_16Flash_fwd_paramsE,(.L_x_6899 - _ZN5flash24flash_fwd_splitkv_kernelI23Flash_fwd_kernel_traitsILi192ELi64ELi64ELi4ELb0ELb0EN7cutlass6half_tE19Flash_kernel_traitsILi192ELi64ELi64ELi4ES3_EELb0ELb1ELb0ELb0ELb0ELb0ELb0ELb1EEEvNS_16Flash_fwd_paramsE)
        .other          _ZN5flash24flash_fwd_splitkv_kernelI23Flash_fwd_kernel_traitsILi192ELi64ELi64ELi4ELb0ELb0EN7cutlass6half_tE19Flash_kernel_traitsILi192ELi64ELi64ELi4ES3_EELb0ELb1ELb0ELb0ELb0ELb0ELb0ELb1EEEvNS_16Flash_fwd_paramsE,@"STO_CUDA_ENTRY STV_DEFAULT"
_ZN5flash24flash_fwd_splitkv_kernelI23Flash_fwd_kernel_traitsILi192ELi64ELi64ELi4ELb0ELb0EN7cutlass6half_tE19Flash_kernel_traitsILi192ELi64ELi64ELi4ES3_EELb0ELb1ELb0ELb0ELb0ELb0ELb0ELb1EEEvNS_16Flash_fwd_paramsE:
.text._ZN5flash24flash_fwd_splitkv_kernelI23Flash_fwd_kernel_traitsILi192ELi64ELi64ELi4ELb0ELb0EN7cutlass6half_tE19Flash_kernel_traitsILi192ELi64ELi64ELi4ES3_EELb0ELb1ELb0ELb0ELb0ELb0ELb0ELb1EEEvNS_16Flash_fwd_paramsE:
        /* <DEDUP_REMOVED lines=51> */
.L_x_1869:
[----:B------:R-:W-:Y:S01]  /*0330*/  @!P1 ISETP.NE.U32.AND P0, PT, R2, RZ, PT ;  /* 0x000000ff0200920c */ /* 0x000fe20003f05070 */
[----:B------:R-:W-:-:S12]  /*0340*/  @!P3 EXIT ;  /* 0x000000000000b94d */ /* 0x000fd80003800000 */
[----:B------:R-:W2:Y:S01]  /*0350*/  LDC R4, c[0x0][0x504] ;  /* 0x00014100ff047b82 */ /* 0x000ea20000000800 */
[----:B------:R-:W-:Y:S01]  /*0360*/  @!P1 ISETP.NE.AND.EX P0, PT, R3, RZ, PT, P0 ;  /* 0x000000ff0300920c */ /* 0x000fe20003f05300 */
[----:B------:R-:W3:Y:S01]  /*0370*/  LDCU UR5, c[0x0][0x438] ;  /* 0x00008700ff0577ac */ /* 0x000ee20008000800 */
[--C-:B-----5:R-:W-:Y:S01]  /*0380*/  IMAD.IADD R70, R7, 0x1, -R0.reuse ;  /* 0x0000000107467824 */ /* 0x120fe200078e0a00 */
[----:B------:R-:W4:Y:S01]  /*0390*/  S2R R134, SR_TID.X ;  /* 0x0000000000867919 */ /* 0x000f220000002100 */
[----:B------:R-:W-:Y:S01]  /*03a0*/  @!P1 SEL R3, R10, RZ, P0 ;  /* 0x000000ff0a039207 */ /* 0x000fe20000000000 */
[----:B------:R-:W-:Y:S02]  /*03b0*/  @P1 IMAD.IADD R62, R13, 0x1, -R0 ;  /* 0x000000010d3e1824 */ /* 0x000fe400078e0a00 */
[----:B------:R-:W1:Y:S01]  /*03c0*/  LDC R2, c[0x0][0x508] ;  /* 0x00014200ff027b82 */ /* 0x000e620000000800 */
[----:B------:R-:W1:Y:S01]  /*03d0*/  S2R R13, SR_CTAID.Z ;  /* 0x00000000000d7919 */ /* 0x000e620000002700 */
[----:B------:R-:W-:-:S04]  /*03e0*/  @!P1 IMAD.IADD R62, R70, 0x1, R3 ;  /* 0x00000001463e9824 */ /* 0x000fc800078e0203 */
[----:B------:R-:W-:-:S05]  /*03f0*/  VIADD R7, R62, 0x3f ;  /* 0x0000003f3e077836 */ /* 0x000fca0000000000 */
[----:B------:R-:W-:Y:S01]  /*0400*/  IADD3 R3, PT, PT, R7, R64, -R201 ;  /* 0x0000004007037210 */ /* 0x000fe20007ffe8c9 */
[----:B---3--:R-:W-:Y:S01]  /*0410*/  UIADD3 UR5, UPT, UPT, UR5, 0x3f, URZ ;  /* 0x0000003f05057890 */ /* 0x008fe2000fffe0ff */
[----:B--2---:R-:W-:-:S03]  /*0420*/  IMAD.IADD R65, R201, 0x1, R4 ;  /* 0x00000001c9417824 */ /* 0x004fc600078e0204 */
[----:B------:R-:W-:Y:S01]  /*0430*/  USHF.R.S32.HI UR4, URZ, 0x1f, UR5 ;  /* 0x0000001fff047899 */ /* 0x000fe20008011405 */
[----:B------:R-:W-:Y:S02]  /*0440*/  SHF.R.S32.HI R4, RZ, 0x1f, R7 ;  /* 0x0000001fff047819 */ /* 0x000fe40000011407 */
[----:B------:R-:W-:Y:S01]  /*0450*/  IADD3 R17, PT, PT, -R65, R64, R62 ;  /* 0x0000004041117210 */ /* 0x000fe20007ffe13e */
[----:B------:R-:W-:Y:S01]  /*0460*/  ULEA.HI UR4, UR4, UR5, URZ, 0x6 ;  /* 0x0000000504047291 */ /* 0x000fe2000f8f30ff */
[----:B------:R-:W-:Y:S02]  /*0470*/  LEA.HI R4, R4, R7, RZ, 0x6 ;  /* 0x0000000704047211 */ /* 0x000fe400078f30ff */
[----:B-1----:R-:W-:Y:S01]  /*0480*/  IADD3 R3, PT, PT, R3, 0x40, R2 ;  /* 0x0000004003037810 */ /* 0x002fe20007ffe002 */
[----:B------:R-:W-:Y:S01]  /*0490*/  USHF.R.S32.HI UR4, URZ, 0x6, UR4 ;  /* 0x00000006ff047899 */ /* 0x000fe20008011404 */
[----:B------:R-:W-:Y:S02]  /*04a0*/  SHF.R.S32.HI R6, RZ, 0x1f, R17 ;  /* 0x0000001fff067819 */ /* 0x000fe40000011411 */
[----:B------:R-:W-:-:S02]  /*04b0*/  SHF.R.S32.HI R2, RZ, 0x1f, R3 ;  /* 0x0000001fff027819 */ /* 0x000fc40000011403 */
[----:B------:R-:W-:Y:S02]  /*04c0*/  LEA.HI R6, R6, R17, RZ, 0x6 ;  /* 0x0000001106067211 */ /* 0x000fe400078f30ff */
        /* <DEDUP_REMOVED lines=9> */
[----:B------:R-:W-:Y:S01]  /*0560*/  ISETP.NE.AND P0, PT, R200, -0x1, PT ;  /* 0xffffffffc800780c */ /* 0x000fe20003f05270 */
[----:B------:R-:W1:Y:S01]  /*0570*/  LDC.64 R2, c[0x0][0x408] ;  /* 0x00010200ff027b82 */ /* 0x000e620000000a00 */
[----:B------:R-:W-:Y:S01]  /*0580*/  IMAD.SHL.U32 R0, R134, 0x8, RZ ;  /* 0x0000000886007824 */ /* 0x000fe200078e00ff */
[----:B------:R-:W2:Y:S01]  /*0590*/  LDCU UR9, c[0x0][0x3e0] ;  /* 0x00007c00ff0977ac */ /* 0x000ea20008000800 */
[----:B------:R-:W-:Y:S01]  /*05a0*/  SHF.R.U32.HI R134, RZ, 0x3, R134 ;  /* 0x00000003ff867819 */ /* 0x000fe20000011686 */
[----:B------:R-:W-:Y:S01]  /*05b0*/  BSSY.RECONVERGENT B0, `(.L_x_1871) ;  /* 0x000002b000007945 */ /* 0x000fe20003800200 */
[----:B------:R-:W-:Y:S01]  /*05c0*/  IADD3 R201, PT, PT, -R64, R201, RZ ;  /* 0x000000c940c97210 */ /* 0x000fe20007ffe1ff */
[----:B------:R-:W3:Y:S01]  /*05d0*/  LDCU.64 UR4, c[0x0][0x410] ;  /* 0x00008200ff0477ac */ /* 0x000ee20008000a00 */
[----:B------:R-:W4:Y:S05]  /*05e0*/  LDCU UR8, c[0x0][0x434] ;  /* 0x00008680ff0877ac */ /* 0x000f2a0008000800 */
[----:B------:R-:W5:Y:S01]  /*05f0*/  @!P0 LDC.64 R6, c[0x0][0x400] ;  /* 0x00010000ff068b82 */ /* 0x000f620000000a00 */
[----:B-1----:R-:W-:-:S04]  /*0600*/  @P0 IMAD.WIDE.U32 R8, R200, R2, RZ ;  /* 0x00000002c8080225 */ /* 0x002fc800078e00ff */
[C---:B-----5:R-:W-:Y:S01]  /*0610*/  @!P0 IMAD.WIDE.U32 R10, R5.reuse, R6, RZ ;  /* 0x00000006050a8225 */ /* 0x060fe200078e00ff */
        /* <DEDUP_REMOVED lines=9> */
[----:B------:R-:W-:-:S03]  /*06b0*/  LOP3.LUT R14, R6, 0x40, RZ, 0xfc, !PT ;  /* 0x00000040060e7812 */ /* 0x000fc600078efcff */
[----:B------:R-:W-:Y:S01]  /*06c0*/  IMAD.X R11, R0, 0x1, R5, P0 ;  /* 0x00000001000b7824 */ /* 0x000fe200000e0605 */
[-C--:B------:R-:W-:Y:S01]  /*06d0*/  ISETP.GE.AND P0, PT, R134, R201.reuse, PT ;  /* 0x000000c98600720c */ /* 0x080fe20003f06270 */
[----:B--2---:R-:W-:Y:S01]  /*06e0*/  IMAD R5, R4, UR9, R13 ;  /* 0x0000000904057c24 */ /* 0x004fe2000f8e020d */
[C---:B------:R-:W-:Y:S01]  /*06f0*/  IADD3 R4, PT, PT, R134.reuse, 0x20, RZ ;  /* 0x0000002086047810 */ /* 0x040fe20007ffe0ff */
[----:B---3--:R-:W-:Y:S01]  /*0700*/  IMAD.WIDE.U32 R10, R13, UR4, R10 ;  /* 0x000000040d0a7c25 */ /* 0x008fe2000f8e000a */
[----:B------:R-:W-:Y:S02]  /*0710*/  IADD3 R0, PT, PT, R134, 0x30, RZ ;  /* 0x0000003086007810 */ /* 0x000fe40007ffe0ff */
[-C--:B------:R-:W-:Y:S01]  /*0720*/  ISETP.GE.AND P3, PT, R8, R201.reuse, PT ;  /* 0x000000c90800720c */ /* 0x080fe20003f66270 */
[----:B----4-:R-:W-:Y:S01]  /*0730*/  IMAD R5, R5, UR8, R64 ;  /* 0x0000000805057c24 */ /* 0x010fe2000f8e0240 */
[-C--:B------:R-:W-:Y:S01]  /*0740*/  ISETP.GE.AND P2, PT, R4, R201.reuse, PT ;  /* 0x000000c90400720c */ /* 0x080fe20003f46270 */
[----:B------:R-:W-:Y:S01]  /*0750*/  IMAD R19, R13, UR5, R11 ;  /* 0x000000050d137c24 */ /* 0x000fe2000f8e020b */
[----:B------:R-:W-:-:S02]  /*0760*/  ISETP.GE.AND P1, PT, R0, R201, PT ;  /* 0x000000c90000720c */ /* 0x000fc40003f26270 */
[----:B------:R-:W-:Y:S01]  /*0770*/  LOP3.LUT R13, R6, 0x80, RZ, 0xfc, !PT ;  /* 0x00000080060d7812 */ /* 0x000fe200078efcff */
        /* <DEDUP_REMOVED lines=14> */
.L_x_1872:
[----:B------:R-:W-:Y:S05]  /*0860*/  BSYNC.RECONVERGENT B0 ;  /* 0x0000000000007941 */ /* 0x000fea0003800200 */
.L_x_1871:
        /* <DEDUP_REMOVED lines=20> */
.L_x_1874:
[----:B------:R-:W-:Y:S05]  /*09b0*/  BSYNC.RECONVERGENT B0 ;  /* 0x0000000000007941 */ /* 0x000fea0003800200 */
.L_x_1873:
        /* <DEDUP_REMOVED lines=20> */
.L_x_1876:
[----:B------:R-:W-:Y:S05]  /*0b00*/  BSYNC.RECONVERGENT B0 ;  /* 0x0000000000007941 */ /* 0x000fea0003800200 */
.L_x_1875:
        /* <DEDUP_REMOVED lines=19> */
.L_x_1878:
[----:B------:R-:W-:Y:S05]  /*0c40*/  BSYNC.RECONVERGENT B0 ;  /* 0x0000000000007941 */ /* 0x000fea0003800200 */
.L_x_1877:
        /* <DEDUP_REMOVED lines=20> */
.L_x_1870:
        /* <DEDUP_REMOVED lines=10> */
.L_x_1879:
[----:B------:R-:W-:Y:S05]  /*0e30*/  BRA.U !UP0, `(.L_x_1880) ;  /* 0x00000005089c7547 */ /* 0x000fea000b800000 */
[----:B------:R-:W1:Y:S01]  /*0e40*/  LDC R7, c[0x0][0x4f0] ;  /* 0x00013c00ff077b82 */ /* 0x000e620000000800 */
[----:B-----5:R-:W-:Y:S01]  /*0e50*/  LEA R4, R135, 0xffffffc0, 0x6 ;  /* 0xffffffc087047811 */ /* 0x020fe200078e30ff */
[----:B------:R-:W2:Y:S03]  /*0e60*/  LDCU.64 UR4, c[0x0][0x4e8] ;  /* 0x00009d00ff0477ac */ /* 0x000ea60008000a00 */
[----:B------:R-:W-:Y:S01]  /*0e70*/  IABS R0, R4 ;  /* 0x0000000400007213 */ /* 0x000fe20000000000 */
[----:B------:R-:W3:Y:S02]  /*0e80*/  LDCU.64 UR8, c[0x0][0x3a0] ;  /* 0x00007400ff0877ac */ /* 0x000ee40008000a00 */
[----:B------:R-:W4:Y:S01]  /*0e90*/  LDC R16, c[0x0][0x3e8] ;  /* 0x0000fa00ff107b82 */ /* 0x000f220000000800 */
[----:B------:R-:W3:Y:S01]  /*0ea0*/  LDCU.64 UR14, c[0x0][0x3b8] ;  /* 0x00007700ff0e77ac */ /* 0x000ee20008000a00 */
        /* <DEDUP_REMOVED lines=26> */
[----:B------:R-:W-:-:S03]  /*1050*/  LEA.HI.X R203, R8, UR13, R203, 0x2, P0 ;  /* 0x0000000d08cb7c11 */ /* 0x000fc600080f14cb */
[----:B------:R-:W-:Y:S01]  /*1060*/  @!P1 IMAD.MOV R3, RZ, RZ, -R3 ;  /* 0x000000ffff039224 */ /* 0x000fe200078e0a03 */
[----:B------:R-:W-:-:S05]  /*1070*/  @!P3 LOP3.LUT R3, RZ, R7, RZ, 0x33, !PT ;  /* 0x00000007ff03b212 */ /* 0x000fca00078e33ff */
[----:B------:R-:W-:-:S05]  /*1080*/  IMAD.WIDE R18, R3, 0x4, R202 ;  /* 0x0000000403127825 */ /* 0x000fca00078e02ca */
[----:B------:R-:W2:Y:S01]  /*1090*/  LDG.E R8, desc[UR6][R18.64] ;  /* 0x0000000612087981 */ /* 0x000ea2000c1e1900 */
[----:B----4-:R-:W-:Y:S02]  /*10a0*/  IABS R2, R16 ;  /* 0x0000001000027213 */ /* 0x010fe40000000000 */
[----:B------:R-:W-:Y:S02]  /*10b0*/  IADD3 R3, PT, PT, -R3, RZ, RZ ;  /* 0x000000ff03037210 */ /* 0x000fe40007ffe1ff */
[----:B------:R-:W4:Y:S03]  /*10c0*/  I2F.RP R9, R2 ;  /* 0x0000000200097306 */ /* 0x000f260000209400 */
[----:B------:R-:W-:Y:S01]  /*10d0*/  IMAD R4, R7, R3, R4 ;  /* 0x0000000307047224 */ /* 0x000fe200078e0204 */
[----:B---3--:R-:W-:-:S04]  /*10e0*/  MOV R7, UR15 ;  /* 0x0000000f00077c02 */ /* 0x008fc80008000f00 */
[----:B----4-:R-:W3:Y:S02]  /*10f0*/  MUFU.RCP R10, R9 ;  /* 0x00000009000a7308 */ /* 0x010ee40000001000 */
[----:B---3--:R-:W-:-:S06]  /*1100*/  IADD3 R10, PT, PT, R10, 0xffffffe, RZ ;  /* 0x0ffffffe0a0a7810 */ /* 0x008fcc0007ffe0ff */
[----:B------:R-:W3:Y:S02]  /*1110*/  F2I.FTZ.U32.TRUNC.NTZ R11, R10 ;  /* 0x0000000a000b7305 */ /* 0x000ee4000021f000 */
[----:B---3--:R-:W-:Y:S01]  /*1120*/  IMAD.MOV R0, RZ, RZ, -R11 ;  /* 0x000000ffff007224 */ /* 0x008fe200078e0a0b */
[----:B------:R-:W-:-:S03]  /*1130*/  MOV R10, RZ ;  /* 0x000000ff000a7202 */ /* 0x000fc60000000f00 */
[----:B------:R-:W-:Y:S01]  /*1140*/  IMAD R6, R0, R2, RZ ;  /* 0x0000000200067224 */ /* 0x000fe200078e02ff */
[----:B------:R-:W-:-:S03]  /*1150*/  IABS R0, R13 ;  /* 0x0000000d00007213 */ /* 0x000fc60000000000 */
[----:B------:R-:W-:-:S04]  /*1160*/  IMAD.HI.U32 R11, R11, R6, R10 ;  /* 0x000000060b0b7227 */ /* 0x000fc800078e000a */
[----:B------:R-:W-:-:S04]  /*1170*/  IMAD.MOV.U32 R6, RZ, RZ, R0 ;  /* 0x000000ffff067224 */ /* 0x000fc800078e0000 */
[----:B------:R-:W-:-:S05]  /*1180*/  IMAD.HI.U32 R0, R11, R6, RZ ;  /* 0x000000060b007227 */ /* 0x000fca00078e00ff */
[----:B------:R-:W-:-:S05]  /*1190*/  IADD3 R9, PT, PT, -R0, RZ, RZ ;  /* 0x000000ff00097210 */ /* 0x000fca0007ffe1ff */
[----:B------:R-:W-:Y:S01]  /*11a0*/  IMAD R11, R2, R9, R6 ;  /* 0x00000009020b7224 */ /* 0x000fe200078e0206 */
[----:B------:R-:W-:-:S04]  /*11b0*/  MOV R6, UR14 ;  /* 0x0000000e00067c02 */ /* 0x000fc80008000f00 */
[----:B------:R-:W-:-:S13]  /*11c0*/  ISETP.GT.U32.AND P0, PT, R2, R11, PT ;  /* 0x0000000b0200720c */ /* 0x000fda0003f04070 */
[----:B------:R-:W-:Y:S01]  /*11d0*/  @!P0 IADD3 R11, PT, PT, R11, -R2, RZ ;  /* 0x800000020b0b8210 */ /* 0x000fe20007ffe0ff */
[----:B------:R-:W-:-:S03]  /*11e0*/  @!P0 VIADD R0, R0, 0x1 ;  /* 0x0000000100008836 */ /* 0x000fc60000000000 */
[----:B------:R-:W-:Y:S02]  /*11f0*/  ISETP.GE.U32.AND P1, PT, R11, R2, PT ;  /* 0x000000020b00720c */ /* 0x000fe40003f26070 */
[----:B------:R-:W-:-:S04]  /*1200*/  LOP3.LUT R2, R13, R16, RZ, 0x3c, !PT ;  /* 0x000000100d027212 */ /* 0x000fc800078e3cff */
[----:B------:R-:W-:-:S07]  /*1210*/  ISETP.GE.AND P0, PT, R2, RZ, PT ;  /* 0x000000ff0200720c */ /* 0x000fce0003f06270 */
[----:B------:R-:W-:Y:S02]  /*1220*/  @P1 IADD3 R0, PT, PT, R0, 0x1, RZ ;  /* 0x0000000100001810 */ /* 0x000fe40007ffe0ff */
[----:B------:R-:W-:Y:S02]  /*1230*/  ISETP.NE.AND P1, PT, R16, RZ, PT ;  /* 0x000000ff1000720c */ /* 0x000fe40003f25270 */
[----:B------:R-:W-:Y:S02]  /*1240*/  LOP3.LUT R16, RZ, R16, RZ, 0x33, !PT ;  /* 0x00000010ff107212 */ /* 0x000fe400078e33ff */
[----:B--2---:R-:W-:Y:S01]  /*1250*/  SHF.R.S32.HI R9, RZ, 0x1f, R8 ;  /* 0x0000001fff097819 */ /* 0x004fe20000011408 */
[----:B------:R-:W-:-:S04]  /*1260*/  IMAD.WIDE.U32 R10, R8, UR8, RZ ;  /* 0x00000008080a7c25 */ /* 0x000fc8000f8e00ff */
[C---:B------:R-:W-:Y:S02]  /*1270*/  IMAD R17, R9.reuse, UR8, RZ ;  /* 0x0000000809117c24 */ /* 0x040fe4000f8e02ff */
[----:B-1----:R-:W-:Y:S02]  /*1280*/  IMAD R9, R9, UR4, RZ ;  /* 0x0000000409097c24 */ /* 0x002fe4000f8e02ff */
[C---:B------:R-:W-:Y:S01]  /*1290*/  IMAD R20, R8.reuse, UR9, R17 ;  /* 0x0000000908147c24 */ /* 0x040fe2000f8e0211 */
[----:B------:R-:W1:Y:S01]  /*12a0*/  LDCU.128 UR8, c[0x0][0x3d0] ;  /* 0x00007a00ff0877ac */ /* 0x000e620008000c00 */
[C---:B------:R-:W-:Y:S02]  /*12b0*/  IMAD R18, R8.reuse, UR5, R9 ;  /* 0x0000000508127c24 */ /* 0x040fe4000f8e0209 */
[----:B------:R-:W-:Y:S01]  /*12c0*/  IMAD.WIDE.U32 R8, R8, UR4, RZ ;  /* 0x0000000408087c25 */ /* 0x000fe2000f8e00ff */
[----:B------:R-:W2:Y:S01]  /*12d0*/  LDCU.64 UR4, c[0x0][0x3c0] ;  /* 0x00007800ff0477ac */ /* 0x000ea20008000a00 */
[----:B------:R-:W-:-:S02]  /*12e0*/  IADD3 R21, PT, PT, R11, R20, RZ ;  /* 0x000000140b157210 */ /* 0x000fc40007ffe0ff */
[----:B------:R-:W-:Y:S01]  /*12f0*/  IMAD.MOV.U32 R11, RZ, RZ, R0 ;  /* 0x000000ffff0b7224 */ /* 0x000fe200078e0000 */
[----:B------:R-:W-:Y:S01]  /*1300*/  MOV R20, R10 ;  /* 0x0000000a00147202 */ /* 0x000fe20000000f00 */
[----:B------:R-:W-:Y:S01]  /*1310*/  IMAD.IADD R19, R9, 0x1, R18 ;  /* 0x0000000109137824 */ /* 0x000fe200078e0212 */
[----:B------:R-:W-:Y:S01]  /*1320*/  SHF.R.S32.HI R9, RZ, 0x1f, R4 ;  /* 0x0000001fff097819 */ /* 0x000fe20000011404 */
[----:B------:R-:W-:Y:S01]  /*1330*/  IMAD.MOV.U32 R18, RZ, RZ, R8 ;  /* 0x000000ffff127224 */ /* 0x000fe200078e0008 */
[----:B------:R-:W-:Y:S01]  /*1340*/  @!P0 IADD3 R11, PT, PT, -R11, RZ, RZ ;  /* 0x000000ff0b0b8210 */ /* 0x000fe20007ffe1ff */
[----:B------:R-:W-:-:S03]  /*1350*/  IMAD.WIDE.U32 R20, R4, R6, R20 ;  /* 0x0000000604147225 */ /* 0x000fc600078e0014 */
[----:B------:R-:W-:Y:S01]  /*1360*/  SEL R10, R16, R11, !P1 ;  /* 0x0000000b100a7207 */ /* 0x000fe20004800000 */
[----:B------:R-:W-:-:S04]  /*1370*/  IMAD R8, R9, R6, RZ ;  /* 0x0000000609087224 */ /* 0x000fc800078e02ff */
[----:B------:R-:W-:Y:S01]  /*1380*/  IMAD R8, R4, R7, R8 ;  /* 0x0000000704087224 */ /* 0x000fe200078e0208 */
[----:B--2---:R-:W-:Y:S01]  /*1390*/  MOV R2, UR4 ;  /* 0x0000000400027c02 */ /* 0x004fe20008000f00 */
[----:B------:R-:W-:-:S03]  /*13a0*/  IMAD.U32 R3, RZ, RZ, UR5 ;  /* 0x00000005ff037e24 */ /* 0x000fc6000f8e00ff */
[----:B------:R-:W-:Y:S01]  /*13b0*/  IADD3 R21, PT, PT, R21, R8, RZ ;  /* 0x0000000815157210 */ /* 0x000fe20007ffe0ff */
[-C--:B------:R-:W-:Y:S02]  /*13c0*/  IMAD R9, R9, R2.reuse, RZ ;  /* 0x0000000209097224 */ /* 0x080fe400078e02ff */
[----:B------:R-:W-:-:S04]  /*13d0*/  IMAD.WIDE.U32 R18, R4, R2, R18 ;  /* 0x0000000204127225 */ /* 0x000fc800078e0012 */
[----:B------:R-:W-:Y:S01]  /*13e0*/  IMAD R9, R4, R3, R9 ;  /* 0x0000000304097224 */ /* 0x000fe200078e0209 */
[----:B------:R-:W-:Y:S01]  /*13f0*/  SHF.R.S32.HI R4, RZ, 0x1f, R10 ;  /* 0x0000001fff047819 */ /* 0x000fe2000001140a */
[----:B-1----:R-:W-:-:S03]  /*1400*/  IMAD.WIDE.U32 R20, R10, UR8, R20 ;  /* 0x000000080a147c25 */ /* 0x002fc6000f8e0014 */
[----:B------:R-:W-:Y:S01]  /*1410*/  IADD3 R19, PT, PT, R19, R9, RZ ;  /* 0x0000000913137210 */ /* 0x000fe20007ffe0ff */
[C---:B------:R-:W-:Y:S01]  /*1420*/  IMAD R11, R4.reuse, UR10, RZ ;  /* 0x0000000a040b7c24 */ /* 0x040fe2000f8e02ff */
[----:B------:R-:W-:Y:S01]  /*1430*/  MOV R14, R20 ;  /* 0x00000014000e7202 */ /* 0x000fe20000000f00 */
[----:B------:R-:W-:Y:S02]  /*1440*/  IMAD R9, R4, UR8, RZ ;  /* 0x0000000804097c24 */ /* 0x000fe4000f8e02ff */
[C---:B------:R-:W-:Y:S02]  /*1450*/  IMAD R11, R10.reuse, UR11, R11 ;  /* 0x0000000b0a0b7c24 */ /* 0x040fe4000f8e020b */
[----:B------:R-:W-:-:S04]  /*1460*/  IMAD.WIDE.U32 R18, R10, UR10, R18 ;  /* 0x0000000a0a127c25 */ /* 0x000fc8000f8e0012 */
[----:B------:R-:W-:Y:S01]  /*1470*/  IMAD R9, R10, UR9, R9 ;  /* 0x000000090a097c24 */ /* 0x000fe2000f8e0209 */
[----:B------:R-:W-:-:S03]  /*1480*/  IADD3 R10, PT, PT, R19, R11, RZ ;  /* 0x0000000b130a7210 */ /* 0x000fc60007ffe0ff */
[----:B------:R-:W-:Y:S01]  /*1490*/  IMAD.IADD R4, R21, 0x1, R9 ;  /* 0x0000000115047824 */ /* 0x000fe200078e0209 */
[----:B------:R-:W-:Y:S06]  /*14a0*/  BRA `(.L_x_1881) ;  /* 0x0000000400647947 */ /* 0x000fec0003800000 */
.L_x_1880:
        /* <DEDUP_REMOVED lines=13> */
[----:B------:R-:W-:Y:S02]  /*1580*/  IADD3 R17, PT, PT, R11, R3, RZ ;  /* 0x000000030b117210 */ /* 0x000fe40007ffe0ff */
[----:B------:R-:W-:Y:S01]  /*1590*/  MOV R12, R10 ;  /* 0x0000000a000c7202 */ /* 0x000fe20000000f00 */
[----:B------:R-:W-:Y:S05]  /*15a0*/  BRA `(.L_x_1883) ;  /* 0x0000000000187947 */ /* 0x000fea0003800000 */
.L_x_1882:
[----:B------:R-:W2:Y:S01]  /*15b0*/  LDC.64 R6, c[0x0][0x3b8] ;  /* 0x0000ee00ff067b82 */ /* 0x000ea20000000a00 */
[----:B-1----:R-:W-:-:S05]  /*15c0*/  IADD3 R2, PT, PT, R0, R9, RZ ;  /* 0x0000000900027210 */ /* 0x002fca0007ffe0ff */
[C---:B--2---:R-:W-:Y:S02]  /*15d0*/  IMAD R17, R2.reuse, R7, RZ ;  /* 0x0000000702117224 */ /* 0x044fe400078e02ff */
[----:B------:R-:W-:-:S05]  /*15e0*/  IMAD.WIDE.U32 R2, R2, R6, RZ ;  /* 0x0000000602027225 */ /* 0x000fca00078e00ff */
[----:B------:R-:W-:Y:S02]  /*15f0*/  IADD3 R17, PT, PT, R3, R17, RZ ;  /* 0x0000001103117210 */ /* 0x000fe40007ffe0ff */
[----:B------:R-:W-:Y:S02]  /*1600*/  MOV R12, R2 ;  /* 0x00000002000c7202 */ /* 0x000fe40000000f00 */
.L_x_1883:
        /* <DEDUP_REMOVED lines=14> */
.L_x_1884:
[----:B------:R-:W1:Y:S01]  /*16f0*/  LDC.64 R2, c[0x0][0x3c0] ;  /* 0x0000f000ff027b82 */ /* 0x000e620000000a00 */
[----:B------:R-:W-:-:S05]  /*1700*/  IADD3 R0, PT, PT, R0, R9, RZ ;  /* 0x0000000900007210 */ /* 0x000fca0007ffe0ff */
[C---:B-1----:R-:W-:Y:S02]  /*1710*/  IMAD R19, R0.reuse, R3, RZ ;  /* 0x0000000300137224 */ /* 0x042fe400078e02ff */
[----:B------:R-:W-:-:S05]  /*1720*/  IMAD.WIDE.U32 R8, R0, R2, RZ ;  /* 0x0000000200087225 */ /* 0x000fca00078e00ff */
[----:B------:R-:W-:Y:S02]  /*1730*/  IADD3 R19, PT, PT, R9, R19, RZ ;  /* 0x0000001309137210 */ /* 0x000fe40007ffe0ff */
[----:B------:R-:W-:-:S07]  /*1740*/  MOV R18, R8 ;  /* 0x0000000800127202 */ /* 0x000fce0000000f00 */
.L_x_1885:
[----:B------:R-:W1:Y:S01]  /*1750*/  LDC R16, c[0x0][0x3e8] ;  /* 0x0000fa00ff107b82 */ /* 0x000e620000000800 */
[----:B------:R-:W-:Y:S02]  /*1760*/  MOV R22, R12 ;  /* 0x0000000c00167202 */ /* 0x000fe40000000f00 */
[----:B------:R-:W-:Y:S02]  /*1770*/  CS2R R202, SRZ ;  /* 0x0000000000ca7805 */ /* 0x000fe4000001ff00 */
[----:B------:R-:W-:Y:S02]  /*1780*/  MOV R23, R17 ;  /* 0x0000001100177202 */ /* 0x000fe40000000f00 */
        /* <DEDUP_REMOVED lines=22> */
[----:B------:R-:W-:-:S05]  /*18f0*/  LEA R4, R135, 0xffffffc0, 0x6 ;  /* 0xffffffc087047811 */ /* 0x000fca00078e30ff */
[----:B------:R-:W-:Y:S01]  /*1900*/  @P1 VIADD R0, R0, 0x1 ;  /* 0x0000000100001836 */ /* 0x000fe20000000000 */
[----:B------:R-:W-:Y:S01]  /*1910*/  ISETP.NE.AND P1, PT, R16, RZ, PT ;  /* 0x000000ff1000720c */ /* 0x000fe20003f25270 */
[C---:B------:R-:W-:Y:S01]  /*1920*/  IMAD.WIDE.U32 R18, R4.reuse, R2, R18 ;  /* 0x0000000204127225 */ /* 0x040fe200078e0012 */
[----:B------:R-:W-:Y:S02]  /*1930*/  LOP3.LUT R16, RZ, R16, RZ, 0x33, !PT ;  /* 0x00000010ff107212 */ /* 0x000fe400078e33ff */
[----:B------:R-:W-:Y:S01]  /*1940*/  MOV R21, R0 ;  /* 0x0000000000157202 */ /* 0x000fe20000000f00 */
[----:B------:R-:W-:-:S04]  /*1950*/  IMAD R19, R4, R3, R19 ;  /* 0x0000000304137224 */ /* 0x000fc800078e0213 */
[----:B------:R-:W-:-:S05]  /*1960*/  @!P0 IMAD.MOV R21, RZ, RZ, -R21 ;  /* 0x000000ffff158224 */ /* 0x000fca00078e0a15 */
[----:B------:R-:W-:Y:S01]  /*1970*/  SEL R12, R16, R21, !P1 ;  /* 0x00000015100c7207 */ /* 0x000fe20004800000 */
[----:B------:R-:W-:-:S03]  /*1980*/  IMAD.WIDE.U32 R20, R4, R6, R22 ;  /* 0x0000000604147225 */ /* 0x000fc600078e0016 */
[----:B------:R-:W-:Y:S01]  /*1990*/  SHF.R.S32.HI R17, RZ, 0x1f, R12 ;  /* 0x0000001fff117819 */ /* 0x000fe2000001140c */
[----:B------:R-:W-:Y:S02]  /*19a0*/  IMAD R21, R4, R7, R21 ;  /* 0x0000000704157224 */ /* 0x000fe400078e0215 */
[----:B-1----:R-:W-:-:S04]  /*19b0*/  IMAD.WIDE.U32 R18, R12, R10, R18 ;  /* 0x0000000a0c127225 */ /* 0x002fc800078e0012 */
        /* <DEDUP_REMOVED lines=8> */
.L_x_1881:
        /* <DEDUP_REMOVED lines=11> */
[----:B------:R-:W-:Y:S01]  /*1af0*/  SHF.L.U64.HI R66, R2, 0x4, R3 ;  /* 0x0000000402427819 */ /* 0x000fe20000010203 */
[----:B------:R-:W-:Y:S01]  /*1b00*/  IMAD.SHL.U32 R69, R134, 0x40, RZ ;  /* 0x0000004086457824 */ /* 0x000fe200078e00ff */
[----:B------:R-:W-:Y:S01]  /*1b10*/  IADD3 R63, PT, PT, R135, -0x1, RZ ;  /* 0xffffffff873f7810 */ /* 0x000fe20007ffe0ff */
[----:B------:R-:W-:Y:S01]  /*1b20*/  IMAD.SHL.U32 R61, R6, 0x10, RZ ;  /* 0x00000010063d7824 */ /* 0x000fe200078e00ff */
[----:B------:R-:W-:-:S02]  /*1b30*/  LOP3.LUT R73, R73, 0x1c, RZ, 0xc0, !PT ;  /* 0x0000001c49497812 */ /* 0x000fc400078ec0ff */
[----:B------:R-:W-:Y:S01]  /*1b40*/  SHF.L.U64.HI R60, R6, 0x4, R7 ;  /* 0x00000004063c7819 */ /* 0x000fe20000010207 */
[----:B------:R-:W2:Y:S01]  /*1b50*/  @!P2 LDC.64 R8, c[0x0][0x398] ;  /* 0x0000e600ff08ab82 */ /* 0x000ea20000000a00 */
[----:B------:R-:W-:Y:S01]  /*1b60*/  SHF.L.U32 R67, R2, 0x4, RZ ;  /* 0x0000000402437819 */ /* 0x000fe200000006ff */
[----:B------:R-:W-:Y:S01]  /*1b70*/  IMAD.SHL.U32 R133, R63, 0x40, RZ ;  /* 0x000000403f857824 */ /* 0x000fe200078e00ff */
[----:B------:R-:W-:Y:S01]  /*1b80*/  LOP3.LUT R69, R69, 0x1c0, RZ, 0xc0, !PT ;  /* 0x000001c045457812 */ /* 0x000fe200078ec0ff */
[----:B--2---:R-:W-:-:S04]  /*1b90*/  @!P2 IMAD.WIDE.U32 R20, R5, R8, RZ ;  /* 0x000000080514a225 */ /* 0x004fc800078e00ff */
[----:B------:R-:W-:Y:S02]  /*1ba0*/  @!P2 IMAD R9, R5, R9, R21 ;  /* 0x000000090509a224 */ /* 0x000fe400078e0215 */
[----:B------:R-:W-:Y:S02]  /*1bb0*/  @!P2 IMAD.MOV.U32 R8, RZ, RZ, R20 ;  /* 0x000000ffff08a224 */ /* 0x000fe400078e0014 */
[----:B-1----:R-:W-:-:S04]  /*1bc0*/  @P2 IMAD.WIDE.U32 R20, R200, R110, RZ ;  /* 0x0000006ec8142225 */ /* 0x002fc800078e00ff */
[----:B------:R-:W-:Y:S01]  /*1bd0*/  @P2 IMAD R9, R200, R111, R21 ;  /* 0x0000006fc8092224 */ /* 0x000fe200078e0215 */
[----:B------:R-:W-:Y:S02]  /*1be0*/  @P2 MOV R8, R20 ;  /* 0x0000001400082202 */ /* 0x000fe40000000f00 */
[C---:B------:R-:W-:Y:S02]  /*1bf0*/  IADD3 R18, P2, PT, R12.reuse, R18, RZ ;  /* 0x000000120c127210 */ /* 0x040fe40007f5e0ff */
[C---:B------:R-:W-:Y:S02]  /*1c00*/  IADD3 R8, P4, PT, R12.reuse, R8, RZ ;  /* 0x000000080c087210 */ /* 0x040fe40007f9e0ff */
[----:B------:R-:W-:Y:S01]  /*1c10*/  IADD3 R20, P3, PT, R12, R14, RZ ;  /* 0x0000000e0c147210 */ /* 0x000fe20007f7e0ff */
[----:B------:R-:W-:Y:S01]  /*1c20*/  IMAD.X R19, RZ, RZ, R10, P2 ;  /* 0x000000ffff137224 */ /* 0x000fe200010e060a */
[----:B------:R-:W-:Y:S01]  /*1c30*/  IADD3.X R9, PT, PT, RZ, R9, RZ, P4, !PT ;  /* 0x00000009ff097210 */ /* 0x000fe200027fe4ff */
[----:B------:R-:W-:-:S04]  /*1c40*/  IMAD.WIDE.U32 R14, R15, 0x40, R112 ;  /* 0x000000400f0e7825 */ /* 0x000fc800078e0070 */
[----:B------:R-:W-:Y:S02]  /*1c50*/  IMAD.X R21, RZ, RZ, R4, P3 ;  /* 0x000000ffff157224 */ /* 0x000fe400018e0604 */
[C---:B------:R-:W-:Y:S01]  /*1c60*/  IMAD.WIDE.U32 R10, R13.reuse, UR4, R8 ;  /* 0x000000040d0a7c25 */ /* 0x040fe2000f8e0008 */
[----:B------:R-:W1:Y:S03]  /*1c70*/  LDC R4, c[0x0][0x450] ;  /* 0x00011400ff047b82 */ /* 0x000e660000000800 */
[----:B------:R-:W-:Y:S01]  /*1c80*/  IMAD R9, R13, UR5, R11 ;  /* 0x000000050d097c24 */ /* 0x000fe2000f8e020b */
[----:B------:R-:W2:Y:S01]  /*1c90*/  LDCU.64 UR4, c[0x0][0x390] ;  /* 0x00007200ff0477ac */ /* 0x000ea20008000a00 */
[----:B------:R-:W-:-:S04]  /*1ca0*/  IMAD.WIDE.U32 R18, R112, R2, R18 ;  /* 0x0000000270127225 */ /* 0x000fc800078e0012 */
[----:B------:R-:W-:Y:S01]  /*1cb0*/  IMAD.WIDE.U32 R20, R112, R6, R20 ;  /* 0x0000000670147225 */ /* 0x000fe200078e0014 */
[----:B------:R-:W-:-:S03]  /*1cc0*/  SHF.L.U32 R82, R18, 0x1, RZ ;  /* 0x0000000112527819 */ /* 0x000fc600000006ff */
[C---:B------:R-:W-:Y:S01]  /*1cd0*/  IMAD R81, R112.reuse, R3, R19 ;  /* 0x0000000370517224 */ /* 0x040fe200078e0213 */
[----:B------:R-:W-:Y:S01]  /*1ce0*/  SHF.R.S32.HI R3, RZ, 0x1f, R70 ;  /* 0x0000001fff037819 */ /* 0x000fe20000011446 */
[----:B------:R-:W-:Y:S02]  /*1cf0*/  IMAD R85, R112, R7, R21 ;  /* 0x0000000770557224 */ /* 0x000fe400078e0215 */
[C---:B------:R-:W-:Y:S01]  /*1d00*/  IMAD.SHL.U32 R84, R20.reuse, 0x2, RZ ;  /* 0x0000000214547824 */ /* 0x040fe200078e00ff */
[----:B------:R-:W-:Y:S01]  /*1d10*/  LEA.HI R3, R3, R70, RZ, 0x6 ;  /* 0x0000004603037211 */ /* 0x000fe200078f30ff */
[----:B------:R-:W-:Y:S01]  /*1d20*/  IMAD R8, R15, R110, RZ ;  /* 0x0000006e0f087224 */ /* 0x000fe200078e02ff */
[----:B------:R-:W-:Y:S02]  /*1d30*/  SHF.L.U64.HI R85, R20, 0x1, R85 ;  /* 0x0000000114557819 */ /* 0x000fe40000010255 */
[----:B----4-:R-:W-:Y:S01]  /*1d40*/  IADD3 R84, P2, PT, R84, UR8, RZ ;  /* 0x0000000854547c10 */ /* 0x010fe2000ff5e0ff */
[----:B------:R-:W-:Y:S01]  /*1d50*/  IMAD R11, R14, R111, R8 ;  /* 0x0000006f0e0b7224 */ /* 0x000fe200078e0208 */
[----:B------:R-:W-:Y:S01]  /*1d60*/  SHF.R.S32.HI R3, RZ, 0x6, R3 ;  /* 0x00000006ff037819 */ /* 0x000fe20000011403 */
[----:B------:R-:W-:Y:S01]  /*1d70*/  IMAD.MOV.U32 R8, RZ, RZ, R10 ;  /* 0x000000ffff087224 */ /* 0x000fe200078e000a */
[----:B------:R-:W-:-:S02]  /*1d80*/  IADD3.X R85, PT, PT, R85, UR9, RZ, P2, !PT ;  /* 0x0000000955557c10 */ /* 0x000fc400097fe4ff */
[----:B------:R-:W-:Y:S01]  /*1d90*/  SHF.L.U64.HI R81, R18, 0x1, R81 ;  /* 0x0000000112517819 */ /* 0x000fe20000010251 */
[----:B------:R-:W-:Y:S01]  /*1da0*/  IMAD.WIDE.U32 R110, R14, R110, R8 ;  /* 0x0000006e0e6e7225 */ /* 0x000fe200078e0008 */
[----:B--2---:R-:W-:Y:S02]  /*1db0*/  IADD3 R82, P2, PT, R82, UR4, RZ ;  /* 0x0000000452527c10 */ /* 0x004fe4000ff5e0ff */
[----:B------:R-:W-:Y:S01]  /*1dc0*/  VIMNMX R80, PT, PT, R194, R3, !PT ;  /* 0x00000003c2507248 */ /* 0x000fe20007fe0100 */
[----:B------:R-:W-:Y:S01]  /*1dd0*/  IMAD.MOV.U32 R195, RZ, RZ, R85 ;  /* 0x000000ffffc37224 */ /* 0x000fe200078e0055 */
[----:B-1----:R-:W-:Y:S01]  /*1de0*/  LEA.HI R75, R4, R4, RZ, 0x1 ;  /* 0x00000004044b7211 */ /* 0x002fe200078f08ff */
[----:B------:R-:W-:Y:S01]  /*1df0*/  IMAD.MOV.U32 R198, RZ, RZ, R82 ;  /* 0x000000ffffc67224 */ /* 0x000fe200078e0052 */
[----:B------:R-:W-:Y:S01]  /*1e00*/  IADD3.X R81, PT, PT, R81, UR5, RZ, P2, !PT ;  /* 0x0000000551517c10 */ /* 0x000fe200097fe4ff */
[----:B------:R-:W-:Y:S01]  /*1e10*/  IMAD.IADD R68, R111, 0x1, R11 ;  /* 0x000000016f447824 */ /* 0x000fe200078e020b */
[----:B------:R-:W-:-:S02]  /*1e20*/  ISETP.GT.U32.AND P2, PT, R135, R80, PT ;  /* 0x000000508700720c */ /* 0x000fc40003f44070 */
[----:B------:R-:W-:Y:S02]  /*1e30*/  SHF.R.S32.HI R75, RZ, 0x1, R75 ;  /* 0x00000001ff4b7819 */ /* 0x000fe4000001144b */
[C---:B------:R-:W-:Y:S02]  /*1e40*/  LOP3.LUT R10, R12.reuse, 0x40, RZ, 0xfc, !PT ;  /* 0x000000400c0a7812 */ /* 0x040fe400078efcff */
[----:B------:R-:W-:Y:S01]  /*1e50*/  LOP3.LUT R9, R12, 0x80, RZ, 0xfc, !PT ;  /* 0x000000800c097812 */ /* 0x000fe200078efcff */
[----:B------:R-:W-:Y:S01]  /*1e60*/  IMAD R74, R112, R75, R73 ;  /* 0x0000004b704a7224 */ /* 0x000fe200078e0249 */
[----:B------:R-:W-:Y:S02]  /*1e70*/  MOV R196, R84 ;  /* 0x0000005400c47202 */ /* 0x000fe40000000f00 */
[----:B------:R-:W-:Y:S01]  /*1e80*/  MOV R199, R81 ;  /* 0x0000005100c77202 */ /* 0x000fe20000000f00 */
[--C-:B------:R-:W-:Y:S01]  /*1e90*/  IMAD.IADD R73, R73, 0x1, R74.reuse ;  /* 0x0000000149497824 */ /* 0x100fe200078e024a */
[----:B------:R-:W-:-:S04]  /*1ea0*/  SHF.R.S32.HI R72, RZ, 0x1f, R74 ;  /* 0x0000001fff487819 */ /* 0x000fc8000001144a */
[----:B------:R-:W-:Y:S01]  /*1eb0*/  SHF.R.S32.HI R71, RZ, 0x1f, R73 ;  /* 0x0000001fff477819 */ /* 0x000fe20000011449 */
[----:B---3--:R-:W-:Y:S06]  /*1ec0*/  @!P2 BRA `(.L_x_1886) ;  /* 0x00000088007ca947 */ /* 0x008fec0003800000 */
[----:B------:R-:W1:Y:S01]  /*1ed0*/  LDC.64 R2, c[0x0][0x4a0] ;  /* 0x00012800ff027b82 */ /* 0x000e620000000a00 */
[----:B------:R-:W2:Y:S01]  /*1ee0*/  LDCU.128 UR16, c[0x0][0x4b0] ;  /* 0x00009600ff1077ac */ /* 0x000ea20008000c00 */
[----:B------:R-:W-:Y:S01]  /*1ef0*/  IMAD.MOV.U32 R13, RZ, RZ, RZ ;  /* 0x000000ffff0d7224 */ /* 0x000fe200078e00ff */
[----:B------:R-:W-:Y:S01]  /*1f00*/  MOV R104, R133 ;  /* 0x0000008500687202 */ /* 0x000fe20000000f00 */
[----:B------:R-:W-:Y:S01]  /*1f10*/  @!P0 IMAD.MOV R0, RZ, RZ, -R0 ;  /* 0x000000ffff008224 */ /* 0x000fe200078e0a00 */
[----:B------:R-:W3:Y:S01]  /*1f20*/  LDCU.128 UR8, c[0x0][0x490] ;  /* 0x00009200ff0877ac */ /* 0x000ee20008000c00 */
[----:B-----5:R-:W-:Y:S01]  /*1f30*/  IMAD.IADD R50, R133, 0x1, R50 ;  /* 0x0000000185327824 */ /* 0x020fe200078e0232 */
[C---:B------:R-:W-:Y:S01]  /*1f40*/  SHF.L.U32 R109, R75.reuse, 0x4, RZ ;  /* 0x000000044b6d7819 */ /* 0x040fe200000006ff */
[----:B------:R-:W4:Y:S01]  /*1f50*/  LDC.64 R98, c[0x0][0x4a8] ;  /* 0x00012a00ff627b82 */ /* 0x000f220000000a00 */
[----:B------:R-:W2:Y:S01]  /*1f60*/  LDCU.128 UR12, c[0x0][0x4c0] ;  /* 0x00009800ff0c77ac */ /* 0x000ea20008000c00 */
[----:B------:R-:W-:Y:S01]  /*1f70*/  SEL R16, R16, R0, !P1 ;  /* 0x0000000010107207 */ /* 0x000fe20004800000 */
[----:B------:R-:W-:Y:S01]  /*1f80*/  IMAD R50, R50, R75, RZ ;  /* 0x0000004b32327224 */ /* 0x000fe200078e02ff */
[C---:B------:R-:W-:Y:S01]  /*1f90*/  SHF.L.U32 R100, R75.reuse, 0x5, RZ ;  /* 0x000000054b647819 */ /* 0x040fe200000006ff */
[----:B------:R-:W2:Y:S01]  /*1fa0*/  LDCU.64 UR4, c[0x0][0x488] ;  /* 0x00009100ff0477ac */ /* 0x000ea20008000a00 */
[----:B------:R-:W-:Y:S01]  /*1fb0*/  IMAD R102, R75, 0x30, RZ ;  /* 0x000000304b667824 */ /* 0x000fe200078e02ff */
[C---:B------:R-:W-:Y:S01]  /*1fc0*/  IADD3 R77, PT, PT, R112.reuse, 0x20, RZ ;  /* 0x00000020704d7810 */ /* 0x040fe20007ffe0ff */
[C---:B------:R-:W-:Y:S01]  /*1fd0*/  VIADD R78, R112.reuse, 0x10 ;  /* 0x00000010704e7836 */ /* 0x040fe20000000000 */
[----:B------:R-:W2:Y:S01]  /*1fe0*/  LDCU.U8 UR20, c[0x0][0x533] ;  /* 0x0000a660ff1477ac */ /* 0x000ea20008000000 */
[----:B------:R-:W-:Y:S01]  /*1ff0*/  VIADD R76, R112, 0x30 ;  /* 0x00000030704c7836 */ /* 0x000fe20000000000 */
[----:B------:R-:W-:Y:S01]  /*2000*/  SHF.R.S32.HI R96, RZ, 0x1f, R100 ;  /* 0x0000001fff607819 */ /* 0x000fe20000011464 */
[C---:B------:R-:W-:Y:S01]  /*2010*/  IMAD R107, R135.reuse, -0x40, R70 ;  /* 0xffffffc0876b7824 */ /* 0x040fe200078e0246 */
[----:B------:R-:W-:Y:S01]  /*2020*/  SHF.R.S32.HI R94, RZ, 0x1f, R102 ;  /* 0x0000001fff5e7819 */ /* 0x000fe20000011466 */
[----:B------:R-:W-:-:S02]  /*2030*/  IMAD R105, R135, -0x40, R62 ;  /* 0xffffffc087697824 */ /* 0x000fc400078e023e */
[----:B-1----:R-:W-:Y:S01]  /*2040*/  IMAD.WIDE.U32 R6, R5, R2, R12 ;  /* 0x0000000205067225 */ /* 0x002fe200078e000c */
[----:B------:R-:W-:-:S03]  /*2050*/  IADD3 R2, P0, PT, -R70, R112, RZ ;  /* 0x0000007046027210 */ /* 0x000fc60007f1e1ff */
[C---:B------:R-:W-:Y:S01]  /*2060*/  IMAD R7, R5.reuse, R3, R7 ;  /* 0x0000000305077224 */ /* 0x040fe200078e0207 */
[----:B------:R-:W-:Y:S01]  /*2070*/  SHF.R.S32.HI R3, RZ, 0x1f, R16 ;  /* 0x0000001fff037819 */ /* 0x000fe20000011410 */
[----:B---3--:R-:W-:Y:S01]  /*2080*/  IMAD.WIDE.U32 R14, R5, UR10, R12 ;  /* 0x0000000a050e7c25 */ /* 0x008fe2000f8e000c */
[----:B----4-:R-:W-:-:S03]  /*2090*/  SHF.L.U32 R101, R98, 0x4, RZ ;  /* 0x0000000462657819 */ /* 0x010fc600000006ff */
[----:B--2---:R-:W-:Y:S01]  /*20a0*/  IMAD.WIDE.U32 R18, R104, UR16, R6 ;  /* 0x0000001068127c25 */ /* 0x004fe2000f8e0006 */
[----:B------:R-:W-:-:S03]  /*20b0*/  UISETP.NE.AND UP0, UPT, UR20, URZ, UPT ;  /* 0x000000ff1400728c */ /* 0x000fc6000bf05270 */
[----:B------:R-:W-:Y:S02]  /*20c0*/  IMAD R7, R3, UR12, RZ ;  /* 0x0000000c03077c24 */ /* 0x000fe4000f8e02ff */
[----:B------:R-:W-:Y:S02]  /*20d0*/  IMAD R19, R104, UR17, R19 ;  /* 0x0000001168137c24 */ /* 0x000fe4000f8e0213 */
[----:B------:R-:W-:Y:S01]  /*20e0*/  IMAD R15, R5, UR11, R15 ;  /* 0x0000000b050f7c24 */ /* 0x000fe2000f8e020f */
[----:B------:R-:W1:Y:S01]  /*20f0*/  LDCU.64 UR10, c[0x0][0x4d0] ;  /* 0x00009a00ff0a77ac */ /* 0x000e620008000a00 */
[C---:B------:R-:W-:Y:S02]  /*2100*/  IMAD R4, R16.reuse, UR13, R7 ;  /* 0x0000000d10047c24 */ /* 0x040fe4000f8e0207 */
[----:B------:R-:W-:Y:S01]  /*2110*/  IMAD.WIDE.U32 R6, R16, UR12, R18 ;  /* 0x0000000c10067c25 */ /* 0x000fe2000f8e0012 */
[----:B------:R-:W2:Y:S03]  /*2120*/  LDCU.64 UR12, c[0x0][0x4e0] ;  /* 0x00009c00ff0c77ac */ /* 0x000ea60008000a00 */
[----:B------:R-:W-:Y:S01]  /*2130*/  IMAD.WIDE.U32 R18, R104, R98, R14 ;  /* 0x0000006268127225 */ /* 0x000fe200078e000e */
[----:B------:R-:W-:-:S03]  /*2140*/  SHF.R.S32.HI R15, RZ, 0x1f, R70 ;  /* 0x0000001fff0f7819 */ /* 0x000fc60000011446 */
[----:B------:R-:W-:Y:S02]  /*2150*/  IMAD R3, R3, UR18, RZ ;  /* 0x0000001203037c24 */ /* 0x000fe4000f8e02ff */
[----:B------:R-:W-:Y:S01]  /*2160*/  IMAD.IADD R5, R7, 0x1, R4 ;  /* 0x0000000107057824 */ /* 0x000fe200078e0204 */
[----:B------:R-:W-:Y:S01]  /*2170*/  MOV R4, R6 ;  /* 0x0000000600047202 */ /* 0x000fe20000000f00 */
[----:B------:R-:W-:Y:S01]  /*2180*/  IMAD.X R15, RZ, RZ, ~R15, P0 ;  /* 0x000000ffff0f7224 */ /* 0x000fe200000e0e0f */
[----:B------:R-:W-:Y:S01]  /*2190*/  IADD3 R88, P0, PT, R50, R73, RZ ;  /* 0x0000004932587210 */ /* 0x000fe20007f1e0ff */
[----:B------:R-:W-:Y:S01]  /*21a0*/  IMAD R6, R16, UR19, R3 ;  /* 0x0000001310067c24 */ /* 0x000fe2000f8e0203 */
[----:B------:R-:W-:Y:S01]  /*21b0*/  SHF.R.S32.HI R3, RZ, 0x1f, R50 ;  /* 0x0000001fff037819 */ /* 0x000fe20000011432 */
[----:B------:R-:W-:Y:S01]  /*21c0*/  IMAD R19, R104, R99, R19 ;  /* 0x0000006368137224 */ /* 0x000fe200078e0213 */
[----:B------:R-:W-:Y:S01]  /*21d0*/  IADD3 R50, P1, PT, R50, R74, RZ ;  /* 0x0000004a32327210 */ /* 0x000fe20007f3e0ff */
[----:B------:R-:W-:Y:S01]  /*21e0*/  IMAD R87, R15, UR16, RZ ;  /* 0x000000100f577c24 */ /* 0x000fe2000f8e02ff */
[----:B------:R-:W-:Y:S01]  /*21f0*/  UMOV UR19, URZ ;  /* 0x000000ff00137c82 */ /* 0x000fe20008000000 */
[C---:B------:R-:W-:Y:S01]  /*2200*/  IMAD.X R89, R3.reuse, 0x1, R71, P0 ;  /* 0x0000000103597824 */ /* 0x040fe200000e0647 */
[----:B------:R-:W-:Y:S01]  /*2210*/  IADD3.X R3, PT, PT, R3, R72, RZ, P1, !PT ;  /* 0x0000004803037210 */ /* 0x000fe20000ffe4ff */
[----:B------:R-:W-:Y:S01]  /*2220*/  IMAD.WIDE.U32 R16, R16, UR18, R18 ;  /* 0x0000001210107c25 */ /* 0x000fe2000f8e0012 */
[----:B------:R-:W-:-:S02]  /*2230*/  USHF.L.U32 UR18, UR16, 0x6, URZ ;  /* 0x0000000610127899 */ /* 0x000fc400080006ff */
[C---:B------:R-:W-:Y:S01]  /*2240*/  SHF.L.U64.HI R0, R50.reuse, 0x1, R3 ;  /* 0x0000000132007819 */ /* 0x040fe20000010203 */
[----:B------:R-:W-:Y:S01]  /*2250*/  IMAD.IADD R7, R17, 0x1, R6 ;  /* 0x0000000111077824 */ /* 0x000fe200078e0206 */
[----:B------:R-:W-:Y:S01]  /*2260*/  SHF.L.U32 R50, R50, 0x1, RZ ;  /* 0x0000000132327819 */ /* 0x000fe200000006ff */
[----:B------:R-:W-:Y:S01]  /*2270*/  IMAD.MOV.U32 R6, RZ, RZ, R16 ;  /* 0x000000ffff067224 */ /* 0x000fe200078e0010 */
[----:B------:R-:W-:Y:S01]  /*2280*/  SHF.L.U64.HI R89, R88, 0x1, R89 ;  /* 0x0000000158597819 */ /* 0x000fe20000010259 */
[----:B------:R-:W-:Y:S01]  /*2290*/  IMAD.WIDE.U32 R4, R2, UR16, R4 ;  /* 0x0000001002047c25 */ /* 0x000fe2000f8e0004 */
[----:B------:R-:W-:Y:S01]  /*22a0*/  IADD3 R16, P0, PT, R50, UR14, RZ ;  /* 0x0000000e32107c10 */ /* 0x000fe2000ff1e0ff */
[----:B------:R-:W3:Y:S02]  /*22b0*/  LDCU UR16, c[0x0][0x450] ;  /* 0x00008a00ff1077ac */ /* 0x000ee40008000800 */
[-C--:B------:R-:W-:Y:S01]  /*22c0*/  IMAD R15, R15, R98.reuse, RZ ;  /* 0x000000620f0f7224 */ /* 0x080fe200078e02ff */
[----:B------:R-:W-:Y:S01]  /*22d0*/  IADD3.X R17, PT, PT, R0, UR15, RZ, P0, !PT ;  /* 0x0000000f00117c10 */ /* 0x000fe200087fe4ff */
[----:B------:R-:W-:Y:S01]  /*22e0*/  IMAD R87, R2, UR17, R87 ;  /* 0x0000001102577c24 */ /* 0x000fe2000f8e0257 */
[----:B-1----:R-:W-:Y:S01]  /*22f0*/  IADD3 R50, P0, PT, R50, UR10, RZ ;  /* 0x0000000a32327c10 */ /* 0x002fe2000ff1e0ff */
[----:B------:R-:W-:Y:S01]  /*2300*/  IMAD.SHL.U32 R88, R88, 0x2, RZ ;  /* 0x0000000258587824 */ /* 0x000fe200078e00ff */
[----:B------:R-:W-:Y:S01]  /*2310*/  LEA R86, P2, R4, UR8, 0x1 ;  /* 0x0000000804567c11 */ /* 0x000fe2000f8408ff */
[----:B------:R-:W-:Y:S01]  /*2320*/  IMAD R15, R2, R99, R15 ;  /* 0x00000063020f7224 */ /* 0x000fe200078e020f */
[----:B------:R-:W-:Y:S01]  /*2330*/  IADD3.X R51, PT, PT, R0, UR11, RZ, P0, !PT ;  /* 0x0000000b00337c10 */ /* 0x000fe200087fe4ff */
[----:B------:R-:W-:Y:S01]  /*2340*/  IMAD.SHL.U32 R95, R98, 0x40, RZ ;  /* 0x00000040625f7824 */ /* 0x000fe200078e00ff */
[----:B------:R-:W-:Y:S01]  /*2350*/  IADD3 R0, P0, PT, RZ, -UR19, RZ ;  /* 0x80000013ff007c10 */ /* 0x000fe2000ff1e0ff */
[----:B------:R-:W-:Y:S01]  /*2360*/  IMAD.WIDE.U32 R2, R2, R98, R6 ;  /* 0x0000006202027225 */ /* 0x000fe200078e0006 */
[----:B------:R-:W-:Y:S01]  /*2370*/  IADD3 R90, P1, PT, R88, UR14, RZ ;  /* 0x0000000e585a7c10 */ /* 0x000fe2000ff3e0ff */
[----:B------:R-:W1:Y:S01]  /*2380*/  LDCU UR17, c[0x0][0x440] ;  /* 0x00008800ff1177ac */ /* 0x000e620008000800 */
[----:B------:R-:W-:Y:S01]  /*2390*/  IADD3 R87, PT, PT, R5, R87, RZ ;  /* 0x0000005705577210 */ /* 0x000fe20007ffe0ff */
[----:B------:R-:W-:Y:S01]  /*23a0*/  IMAD.X R95, RZ, RZ, ~R95, P0 ;  /* 0x000000ffff5f7224 */ /* 0x000fe200000e0e5f */
[----:B------:R-:W-:Y:S01]  /*23b0*/  IADD3.X R91, PT, PT, R89, UR15, RZ, P1, !PT ;  /* 0x0000000f595b7c10 */ /* 0x000fe20008ffe4ff */
[----:B------:R-:W-:Y:S01]  /*23c0*/  IMAD.IADD R15, R3, 0x1, R15 ;  /* 0x00000001030f7824 */ /* 0x000fe200078e020f */
[----:B------:R-:W-:Y:S01]  /*23d0*/  IADD3.X R3, PT, PT, RZ, ~UR18, RZ, P0, !PT ;  /* 0x80000012ff037c10 */ /* 0x000fe200087fe4ff */
[----:B------:R-:W-:Y:S01]  /*23e0*/  IMAD.MOV.U32 R103, RZ, RZ, R135 ;  /* 0x000000ffff677224 */ /* 0x000fe200078e0087 */
[----:B------:R-:W-:Y:S01]  /*23f0*/  LEA.HI.X R87, R4, UR9, R87, 0x1, P2 ;  /* 0x0000000904577c11 */ /* 0x000fe200090f0c57 */
[----:B------:R-:W4:Y:S01]  /*2400*/  LDCU.64 UR14, c[0x0][0x3c0] ;  /* 0x00007800ff0e77ac */ /* 0x000f220008000a00 */
[----:B------:R-:W-:-:S02]  /*2410*/  LEA R14, P2, R2, UR4, 0x1 ;  /* 0x00000004020e7c11 */ /* 0x000fc4000f8408ff */
[----:B------:R-:W-:Y:S02]  /*2420*/  IADD3 R88, P1, PT, R88, UR10, RZ ;  /* 0x0000000a58587c10 */ /* 0x000fe4000ff3e0ff */
[----:B------:R-:W-:Y:S02]  /*2430*/  SHF.L.U64.HI R99, R98, 0x4, R99 ;  /* 0x0000000462637819 */ /* 0x000fe40000010263 */
[C---:B------:R-:W-:Y:S02]  /*2440*/  SHF.R.S64 R97, R0.reuse, 0x1f, R95 ;  /* 0x0000001f00617819 */ /* 0x040fe4000000105f */
[----:B------:R-:W-:Y:S02]  /*2450*/  SHF.R.S32.HI R98, RZ, 0x1f, R109 ;  /* 0x0000001fff627819 */ /* 0x000fe4000001146d */
[----:B---3--:R-:W-:Y:S02]  /*2460*/  MOV R11, UR16 ;  /* 0x00000010000b7c02 */ /* 0x008fe40008000f00 */
[----:B------:R-:W-:-:S02]  /*2470*/  SHF.R.S64 R93, R0, 0x1f, R3 ;  /* 0x0000001f005d7819 */ /* 0x000fc40000001003 */
[----:B------:R-:W-:Y:S02]  /*2480*/  SHF.R.S32.HI R92, RZ, 0x1f, R3 ;  /* 0x0000001fff5c7819 */ /* 0x000fe40000011403 */
[----:B------:R-:W-:Y:S02]  /*2490*/  SHF.R.S32.HI R95, RZ, 0x1f, R95 ;  /* 0x0000001fff5f7819 */ /* 0x000fe4000001145f */
[----:B------:R-:W-:Y:S01]  /*24a0*/  LEA.HI.X R15, R2, UR5, R15, 0x1, P2 ;  /* 0x00000005020f7c11 */ /* 0x000fe200090f0c0f */
[----:B------:R-:W3:Y:S01]  /*24b0*/  LDCU.64 UR4, c[0x0][0x3b8] ;  /* 0x00007700ff0477ac */ /* 0x000ee20008000a00 */
[----:B------:R-:W-:Y:S01]  /*24c0*/  IADD3.X R89, PT, PT, R89, UR11, RZ, P1, !PT ;  /* 0x0000000b59597c10 */ /* 0x000fe20008ffe4ff */
[----:B--2-4-:R-:W1:Y:S06]  /*24d0*/  LDCU.128 UR8, c[0x0][0x3a0] ;  /* 0x00007400ff0877ac */ /* 0x014e6c0008000c00 */
.L_x_1954:
        /* <DEDUP_REMOVED lines=9> */
[----:B-1----:R-:W-:Y:S02]  /*2570*/  ISETP.GE.AND P1, PT, R12, UR17, PT ;  /* 0x000000110c007c0c */ /* 0x002fe4000bf26270 */
[----:B------:R-:W-:Y:S11]  /*2580*/  ISETP.GE.AND P2, PT, R10, UR17, PT ;  /* 0x000000110a007c0c */ /* 0x000ff6000bf46270 */
[----:B------:R-:W2:Y:S01]  /*2590*/  @!P1 LDG.E.128 R24, desc[UR6][R86.64] ;  /* 0x0000000656189981 */ /* 0x000ea2000c1e1d00 */
[--C-:B------:R-:W-:Y:S05]  /*25a0*/  @!P1 IMAD.MOV.U32 R83, RZ, RZ, R81.reuse ;  /* 0x000000ffff539224 */ /* 0x100fea00078e0051 */
[----:B--2---:R1:W-:Y:S01]  /*25b0*/  @!P1 STG.E.128 desc[UR6][R82.64], R24 ;  /* 0x0000001852009986 */ /* 0x0043e2000c101d06 */
[----:B------:R-:W-:Y:S03]  /*25c0*/  ISETP.GE.AND P1, PT, R9, UR17, PT ;  /* 0x0000001109007c0c */ /* 0x000fe6000bf26270 */
[----:B------:R-:W2:Y:S01]  /*25d0*/  @!P2 LDG.E.128 R20, desc[UR6][R86.64+0x80] ;  /* 0x000080065614a981 */ /* 0x000ea2000c1e1d00 */
[--C-:B-1----:R-:W-:Y:S05]  /*25e0*/  @!P2 IMAD.MOV.U32 R83, RZ, RZ, R81.reuse ;  /* 0x000000ffff53a224 */ /* 0x102fea00078e0051 */
[----:B--2---:R1:W-:Y:S04]  /*25f0*/  @!P2 STG.E.128 desc[UR6][R82.64+0x80], R20 ;  /* 0x000080145200a986 */ /* 0x0043e8000c101d06 */
[----:B------:R-:W2:Y:S01]  /*2600*/  @!P1 LDG.E.128 R4, desc[UR6][R86.64+0x100] ;  /* 0x0001000656049981 */ /* 0x000ea2000c1e1d00 */
[----:B-1----:R-:W-:Y:S05]  /*2610*/  @!P1 IMAD.MOV.U32 R83, RZ, RZ, R81 ;  /* 0x000000ffff539224 */ /* 0x002fea00078e0051 */
[----:B--2---:R2:W-:Y:S02]  /*2620*/  @!P1 STG.E.128 desc[UR6][R82.64+0x100], R4 ;  /* 0x0001000452009986 */ /* 0x0045e4000c101d06 */
.L_x_1888:
[----:B-1-3--:R-:W-:Y:S05]  /*2630*/  BSYNC.RECONVERGENT B0 ;  /* 0x0000000000007941 */ /* 0x00afea0003800200 */
.L_x_1887:
        /* <DEDUP_REMOVED lines=9> */
[----:B------:R-:W3:Y:S04]  /*26d0*/  @!P2 LDG.E.128 R24, desc[UR6][R28.64] ;  /* 0x000000061c18a981 */ /* 0x000ee8000c1e1d00 */
[----:B---3--:R1:W-:Y:S01]  /*26e0*/  @!P2 STG.E.128 desc[UR6][R18.64], R24 ;  /* 0x000000181200a986 */ /* 0x0083e2000c101d06 */
[----:B------:R-:W-:Y:S05]  /*26f0*/  ISETP.GE.AND P2, PT, R9, UR17, PT ;  /* 0x0000001109007c0c */ /* 0x000fea000bf46270 */
[----:B------:R-:W3:Y:S04]  /*2700*/  @!P1 LDG.E.128 R20, desc[UR6][R28.64+0x80] ;  /* 0x000080061c149981 */ /* 0x000ee8000c1e1d00 */
[----:B---3--:R1:W-:Y:S04]  /*2710*/  @!P1 STG.E.128 desc[UR6][R18.64+0x80], R20 ;  /* 0x0000801412009986 */ /* 0x0083e8000c101d06 */
[----:B--2---:R-:W2:Y:S04]  /*2720*/  @!P2 LDG.E.128 R4, desc[UR6][R28.64+0x100] ;  /* 0x000100061c04a981 */ /* 0x004ea8000c1e1d00 */
[----:B--2---:R1:W-:Y:S02]  /*2730*/  @!P2 STG.E.128 desc[UR6][R18.64+0x100], R4 ;  /* 0x000100041200a986 */ /* 0x0043e4000c101d06 */
.L_x_1890:
[----:B------:R-:W-:Y:S05]  /*2740*/  BSYNC.RECONVERGENT B0 ;  /* 0x0000000000007941 */ /* 0x000fea0003800200 */
.L_x_1889:
[----:B------:R-:W-:Y:S01]  /*2750*/  ISETP.GE.AND P4, PT, R77, R107, !P4 ;  /* 0x0000006b4d00720c */ /* 0x000fe20006786270 */
[----:B------:R-:W-:Y:S01]  /*2760*/  BSSY.RECONVERGENT B0, `(.L_x_1891) ;  /* 0x0000013000007945 */ /* 0x000fe20003800200 */
[C---:B------:R-:W-:Y:S04]  /*2770*/  ISETP.GE.AND P3, PT, R76.reuse, R105, PT ;  /* 0x000000694c00720c */ /* 0x040fe80003f66270 */
[----:B------:R-:W-:Y:S07]  /*2780*/  ISETP.GE.AND P3, PT, R76, R107, !P3 ;  /* 0x0000006b4c00720c */ /* 0x000fee0005f66270 */
[----:B------:R-:W-:Y:S05]  /*2790*/  @!P4 BRA `(.L_x_1892) ;  /* 0x00000000003cc947 */ /* 0x000fea0003800000 */
[----:B------:R-:W3:Y:S01]  /*27a0*/  LDC.64 R2, c[0x0][0x4b0] ;  /* 0x00012c00ff027b82 */ /* 0x000ee20000000a00 */
[----:B------:R-:W-:Y:S02]  /*27b0*/  ISETP.GE.AND P2, PT, R12, UR17, PT ;  /* 0x000000110c007c0c */ /* 0x000fe4000bf46270 */
[C---:B---3--:R-:W-:Y:S04]  /*27c0*/  LEA R28, P1, R2.reuse, R86, 0x6 ;  /* 0x00000056021c7211 */ /* 0x048fe800078230ff */
[----:B------:R-:W-:Y:S02]  /*27d0*/  LEA.HI.X R29, R2, R87, R3, 0x6, P1 ;  /* 0x00000057021d7211 */ /* 0x000fe400008f3403 */
[----:B------:R-:W3:Y:S01]  /*27e0*/  LDC.64 R2, c[0x0][0x3c0] ;  /* 0x0000f000ff027b82 */ /* 0x000ee20000000a00 */
[----:B------:R-:W-:Y:S04]  /*27f0*/  ISETP.GE.AND P1, PT, R10, UR17, PT ;  /* 0x000000110a007c0c */ /* 0x000fe8000bf26270 */
[----:B-12---:R-:W2:Y:S01]  /*2800*/  @!P2 LDG.E.128 R4, desc[UR6][R28.64] ;  /* 0x000000061c04a981 */ /* 0x006ea2000c1e1d00 */
[C---:B---3--:R-:W-:Y:S04]  /*2810*/  LEA R18, P6, R2.reuse, R82, 0x6 ;  /* 0x0000005202127211 */ /* 0x048fe800078c30ff */
[----:B------:R-:W-:Y:S05]  /*2820*/  LEA.HI.X R19, R2, R81, R3, 0x6, P6 ;  /* 0x0000005102137211 */ /* 0x000fea00030f3403 */
[----:B--2---:R3:W-:Y:S01]  /*2830*/  @!P2 STG.E.128 desc[UR6][R18.64], R4 ;  /* 0x000000041200a986 */ /* 0x0047e2000c101d06 */
[----:B------:R-:W-:Y:S03]  /*2840*/  ISETP.GE.AND P2, PT, R9, UR17, PT ;  /* 0x0000001109007c0c */ /* 0x000fe6000bf46270 */
[----:B------:R-:W2:Y:S04]  /*2850*/  @!P1 LDG.E.128 R24, desc[UR6][R28.64+0x80] ;  /* 0x000080061c189981 */ /* 0x000ea8000c1e1d00 */
[----:B--2---:R3:W-:Y:S06]  /*2860*/  @!P1 STG.E.128 desc[UR6][R18.64+0x80], R24 ;  /* 0x0000801812009986 */ /* 0x0047ec000c101d06 */
[----:B------:R-:W2:Y:S04]  /*2870*/  @!P2 LDG.E.128 R20, desc[UR6][R28.64+0x100] ;  /* 0x000100061c14a981 */ /* 0x000ea8000c1e1d00 */
[----:B--2---:R3:W-:Y:S02]  /*2880*/  @!P2 STG.E.128 desc[UR6][R18.64+0x100], R20 ;  /* 0x000100141200a986 */ /* 0x0047e4000c101d06 */
.L_x_1892:
[----:B------:R-:W-:Y:S05]  /*2890*/  BSYNC.RECONVERGENT B0 ;  /* 0x0000000000007941 */ /* 0x000fea0003800200 */
.L_x_1891:
[----:B------:R-:W-:Y:S01]  /*28a0*/  ISETP.NE.AND P1, PT, R11, RZ, PT ;  /* 0x000000ff0b00720c */ /* 0x000fe20003f25270 */
[----:B------:R-:W-:Y:S01]  /*28b0*/  BSSY.RECONVERGENT B0, `(.L_x_1893) ;  /* 0x0000015000007945 */ /* 0x000fe20003800200 */
[----:B------:R-:W-:Y:S03]  /*28c0*/  IADD3 R103, PT, PT, R103, -0x1, RZ ;  /* 0xffffffff67677810 */ /* 0x000fe60007ffe0ff */
[----:B------:R-:W-:Y:S05]  /*28d0*/  @!P3 BRA `(.L_x_1894) ;  /* 0x000000000048b947 */ /* 0x000fea0003800000 */
[----:B------:R-:W1:Y:S01]  /*28e0*/  LDC.64 R2, c[0x0][0x4b0] ;  /* 0x00012c00ff027b82 */ /* 0x000e620000000a00 */
[----:B------:R-:W-:Y:S02]  /*28f0*/  ISETP.GE.AND P2, PT, R12, UR17, PT ;  /* 0x000000110c007c0c */ /* 0x000fe4000bf46270 */
[----:B--2---:R-:W-:Y:S02]  /*2900*/  MOV R83, R81 ;  /* 0x0000005100537202 */ /* 0x004fe40000000f00 */
[----:B------:R-:W-:Y:S01]  /*2910*/  ISETP.GE.AND P6, PT, R10, UR17, PT ;  /* 0x000000110a007c0c */ /* 0x000fe2000bfc6270 */
[----:B-1-3--:R-:W-:Y:S04]  /*2920*/  IMAD.WIDE.U32 R18, R2, 0x60, R86 ;  /* 0x0000006002127825 */ /* 0x00afe800078e0056 */
        /* <DEDUP_REMOVED lines=13> */
.L_x_1894:
[----:B------:R-:W-:Y:S05]  /*2a00*/  BSYNC.RECONVERGENT B0 ;  /* 0x0000000000007941 */ /* 0x000fea0003800200 */
.L_x_1893:
        /* <DEDUP_REMOVED lines=9> */
[----:B-1-34-:R-:W3:Y:S04]  /*2aa0*/  @!P0 LDG.E.128 R24, desc[UR6][R14.64] ;  /* 0x000000060e188981 */ /* 0x01aee8000c1e1d00 */
[----:B---3--:R1:W-:Y:S01]  /*2ab0*/  @!P0 STG.E.128 desc[UR6][R84.64], R24 ;  /* 0x0000001854008986 */ /* 0x0083e2000c101d06 */
[----:B------:R-:W-:Y:S03]  /*2ac0*/  ISETP.GE.AND P0, PT, R9, UR17, PT ;  /* 0x0000001109007c0c */ /* 0x000fe6000bf06270 */
[----:B------:R-:W3:Y:S04]  /*2ad0*/  @!P1 LDG.E.128 R20, desc[UR6][R14.64+0x80] ;  /* 0x000080060e149981 */ /* 0x000ee8000c1e1d00 */
[----:B---3--:R1:W-:Y:S06]  /*2ae0*/  @!P1 STG.E.128 desc[UR6][R84.64+0x80], R20 ;  /* 0x0000801454009986 */ /* 0x0083ec000c101d06 */
[----:B--2---:R-:W2:Y:S04]  /*2af0*/  @!P0 LDG.E.128 R4, desc[UR6][R14.64+0x100] ;  /* 0x000100060e048981 */ /* 0x004ea8000c1e1d00 */
[----:B--2---:R1:W-:Y:S02]  /*2b00*/  @!P0 STG.E.128 desc[UR6][R84.64+0x100], R4 ;  /* 0x0001000454008986 */ /* 0x0043e4000c101d06 */
.L_x_1898:
[----:B------:R-:W-:Y:S05]  /*2b10*/  BSYNC.RECONVERGENT B0 ;  /* 0x0000000000007941 */ /* 0x000fea0003800200 */
.L_x_1897:
[----:B------:R-:W-:Y:S04]  /*2b20*/  BSSY.RECONVERGENT B0, `(.L_x_1899) ;  /* 0x000000f000007945 */ /* 0x000fe80003800200 */
[----:B------:R-:W-:Y:S05]  /*2b30*/  @!P5 BRA `(.L_x_1900) ;  /* 0x000000000034d947 */ /* 0x000fea0003800000 */
[----:B------:R-:W-:Y:S02]  /*2b40*/  ISETP.GE.AND P1, PT, R12, UR17, PT ;  /* 0x000000110c007c0c */ /* 0x000fe4000bf26270 */
[----:B-1-3--:R-:W-:Y:S02]  /*2b50*/  LEA R18, P0, R101, R14, 0x1 ;  /* 0x0000000e65127211 */ /* 0x00afe400078008ff */
[----:B------:R-:W-:Y:S02]  /*2b60*/  LEA R2, P5, R61, R84, 0x1 ;  /* 0x000000543d027211 */ /* 0x000fe400078a08ff */
[----:B------:R-:W-:Y:S02]  /*2b70*/  LEA.HI.X R19, R101, R15, R99, 0x1, P0 ;  /* 0x0000000f65137211 */ /* 0x000fe400000f0c63 */
[----:B------:R-:W-:Y:S02]  /*2b80*/  ISETP.GE.AND P0, PT, R10, UR17, PT ;  /* 0x000000110a007c0c */ /* 0x000fe4000bf06270 */
[----:B------:R-:W-:Y:S03]  /*2b90*/  LEA.HI.X R3, R61, R85, R60, 0x1, P5 ;  /* 0x000000553d037211 */ /* 0x000fe600028f0c3c */
[----:B----4-:R-:W3:Y:S04]  /*2ba0*/  @!P1 LDG.E.128 R24, desc[UR6][R18.64] ;  /* 0x0000000612189981 */ /* 0x010ee8000c1e1d00 */
[----:B---3--:R1:W-:Y:S01]  /*2bb0*/  @!P1 STG.E.128 desc[UR6][R2.64], R24 ;  /* 0x0000001802009986 */ /* 0x0083e2000c101d06 */
[----:B------:R-:W-:Y:S03]  /*2bc0*/  ISETP.GE.AND P1, PT, R9, UR17, PT ;  /* 0x0000001109007c0c */ /* 0x000fe6000bf26270 */
[----:B------:R-:W3:Y:S04]  /*2bd0*/  @!P0 LDG.E.128 R20, desc[UR6][R18.64+0x80] ;  /* 0x0000800612148981 */ /* 0x000ee8000c1e1d00 */
[----:B---3--:R1:W-:Y:S06]  /*2be0*/  @!P0 STG.E.128 desc[UR6][R2.64+0x80], R20 ;  /* 0x0000801402008986 */ /* 0x0083ec000c101d06 */
[----:B--2---:R-:W2:Y:S04]  /*2bf0*/  @!P1 LDG.E.128 R4, desc[UR6][R18.64+0x100] ;  /* 0x0001000612049981 */ /* 0x004ea8000c1e1d00 */
[----:B--2---:R1:W-:Y:S02]  /*2c00*/  @!P1 STG.E.128 desc[UR6][R2.64+0x100], R4 ;  /* 0x0001000402009986 */ /* 0x0043e4000c101d06 */
.L_x_1900:
[----:B------:R-:W-:Y:S05]  /*2c10*/  BSYNC.RECONVERGENT B0 ;  /* 0x0000000000007941 */ /* 0x000fea0003800200 */
.L_x_1899:
        /* <DEDUP_REMOVED lines=17> */
.L_x_1902:
[----:B------:R-:W-:Y:S05]  /*2d30*/  BSYNC.RECONVERGENT B0 ;  /* 0x0000000000007941 */ /* 0x000fea0003800200 */
.L_x_1901:
[----:B------:R-:W-:Y:S01]  /*2d40*/  MOV R11, RZ ;  /* 0x000000ff000b7202 */ /* 0x000fe20000000f00 */
[----:B------:R-:W-:Y:S05]  /*2d50*/  @!P3 BRA `(.L_x_1903) ;  /* 0x000000740054b947 */ /* 0x000fea0003800000 */
[----:B-1----:R-:W1:Y:S01]  /*2d60*/  LDC.64 R2, c[0x0][0x4a8] ;  /* 0x00012a00ff027b82 */ /* 0x002e620000000a00 */
[----:B------:R-:W-:Y:S02]  /*2d70*/  ISETP.GE.AND P1, PT, R12, UR17, PT ;  /* 0x000000110c007c0c */ /* 0x000fe4000bf26270 */
[----:B------:R-:W-:Y:S01]  /*2d80*/  ISETP.GE.AND P0, PT, R10, UR17, PT ;  /* 0x000000110a007c0c */ /* 0x000fe2000bf06270 */
[----:B-1----:R-:W-:Y:S02]  /*2d90*/  IMAD R3, R3, 0x60, RZ ;  /* 0x0000006003037824 */ /* 0x002fe400078e02ff */
[----:B---3--:R-:W-:Y:S05]  /*2da0*/  IMAD.WIDE.U32 R18, R2, 0x60, R14 ;  /* 0x0000006002127825 */ /* 0x008fea00078e000e */
[----:B------:R-:W-:Y:S02]  /*2db0*/  IADD3 R19, PT, PT, R19, R3, RZ ;  /* 0x0000000313137210 */ /* 0x000fe40007ffe0ff */
[----:B------:R-:W1:Y:S03]  /*2dc0*/  LDC.64 R2, c[0x0][0x3b8] ;  /* 0x0000ee00ff027b82 */ /* 0x000e660000000a00 */
[----:B--2-4-:R-:W2:Y:S01]  /*2dd0*/  @!P1 LDG.E.128 R4, desc[UR6][R18.64] ;  /* 0x0000000612049981 */ /* 0x014ea2000c1e1d00 */
        /* <DEDUP_REMOVED lines=12> */
.L_x_1896:
        /* <DEDUP_REMOVED lines=10> */
[----:B-1-34-:R-:W3:Y:S11]  /*2f40*/  LDG.E.128 R20, desc[UR6][R14.64] ;  /* 0x000000060e147981 */ /* 0x01aef6000c1e1d00 */
[----:B------:R-:W-:Y:S01]  /*2f50*/  @!UPT UIADD3 URZ, UPT, UPT, URZ, URZ, URZ ;  /* 0x000000fffffff290 */ /* 0x000fe2000fffe0ff */
[----:B------:R-:W4:Y:S06]  /*2f60*/  @!P0 LDG.E.64 R32, desc[UR6][R50.64] ;  /* 0x0000000632208981 */ /* 0x000f2c000c1e1b00 */
[----:B--2---:R-:W2:Y:S01]  /*2f70*/  @!P0 LDG.E.64 R6, desc[UR6][R16.64] ;  /* 0x0000000610068981 */ /* 0x004ea2000c1e1b00 */
[--C-:B----4-:R-:W-:Y:S01]  /*2f80*/  @!P0 HADD2.F32 R27, -RZ, R32.reuse.H0_H0 ;  /* 0x20000020ff1b8230 */ /* 0x110fe20000004100 */
[----:B---3--:R-:W-:Y:S01]  /*2f90*/  @!P0 MOV R24, R20 ;  /* 0x0000001400188202 */ /* 0x008fe20000000f00 */
[----:B------:R-:W-:Y:S01]  /*2fa0*/  @!P0 HADD2.F32 R26, -RZ, R33.H0_H0 ;  /* 0x20000021ff1a8230 */ /* 0x000fe20000004100 */
[----:B------:R-:W-:Y:S01]  /*2fb0*/  @!P0 MOV R8, R21 ;  /* 0x0000001500088202 */ /* 0x000fe20000000f00 */
[----:B------:R-:W-:Y:S02]  /*2fc0*/  @!P0 HADD2.F32 R31, -RZ, R32.H1_H1 ;  /* 0x30000020ff1f8230 */ /* 0x000fe40000004100 */
[----:B------:R-:W-:Y:S02]  /*2fd0*/  @!P0 HADD2.F32 R19, -RZ, R24.H1_H1 ;  /* 0x30000018ff138230 */ /* 0x000fe40000004100 */
[----:B--2---:R-:W-:Y:S02]  /*2fe0*/  @!P0 HADD2.F32 R18, -RZ, R6.H0_H0 ;  /* 0x20000006ff128230 */ /* 0x004fe40000004100 */
        /* <DEDUP_REMOVED lines=38> */
.L_x_1908:
[----:B------:R-:W-:Y:S05]  /*3250*/  BSYNC.RECONVERGENT B0 ;  /* 0x0000000000007941 */ /* 0x000fea0003800200 */
.L_x_1907:
[----:B------:R-:W-:Y:S04]  /*3260*/  BSSY.RECONVERGENT B0, `(.L_x_1909) ;  /* 0x0000034000007945 */ /* 0x000fe80003800200 */
        /* <DEDUP_REMOVED lines=51> */
.L_x_1910:
[----:B------:R-:W-:Y:S05]  /*35a0*/  BSYNC.RECONVERGENT B0 ;  /* 0x0000000000007941 */ /* 0x000fea0003800200 */
.L_x_1909:
        /* <DEDUP_REMOVED lines=51> */
.L_x_1906:
[----:B------:R-:W-:Y:S05]  /*38e0*/  BSYNC.RECONVERGENT B1 ;  /* 0x0000000000017941 */ /* 0x000fea0003800200 */
.L_x_1905:
        /* <DEDUP_REMOVED lines=68> */
.L_x_1914:
[----:B------:R-:W-:Y:S05]  /*3d30*/  BSYNC.RECONVERGENT B0 ;  /* 0x0000000000007941 */ /* 0x000fea0003800200 */
.L_x_1913:
        /* <DEDUP_REMOVED lines=52> */
.L_x_1916:
[----:B------:R-:W-:Y:S05]  /*4080*/  BSYNC.RECONVERGENT B0 ;  /* 0x0000000000007941 */ /* 0x000fea0003800200 */
.L_x_1915:
        /* <DEDUP_REMOVED lines=51> */
.L_x_1912:
[----:B------:R-:W-:Y:S05]  /*43c0*/  BSYNC.RECONVERGENT B1 ;  /* 0x0000000000017941 */ /* 0x000fea0003800200 */
.L_x_1911:
        /* <DEDUP_REMOVED lines=68> */
.L_x_1920:
[----:B------:R-:W-:Y:S05]  /*4810*/  BSYNC.RECONVERGENT B0 ;  /* 0x0000000000007941 */ /* 0x000fea0003800200 */
.L_x_1919:
        /* <DEDUP_REMOVED lines=52> */
.L_x_1922:
[----:B------:R-:W-:Y:S05]  /*4b60*/  BSYNC.RECONVERGENT B0 ;  /* 0x0000000000007941 */ /* 0x000fea0003800200 */
.L_x_1921:
        /* <DEDUP_REMOVED lines=51> */
.L_x_1918:
[----:B------:R-:W-:Y:S05]  /*4ea0*/  BSYNC.RECONVERGENT B1 ;  /* 0x0000000000017941 */ /* 0x000fea0003800200 */
.L_x_1917:
        /* <DEDUP_REMOVED lines=70> */
.L_x_1926:
[----:B------:R-:W-:Y:S05]  /*5310*/  BSYNC.RECONVERGENT B0 ;  /* 0x0000000000007941 */ /* 0x000fea0003800200 */
.L_x_1925:
        /* <DEDUP_REMOVED lines=52> */
.L_x_1928:
[----:B------:R-:W-:Y:S05]  /*5660*/  BSYNC.RECONVERGENT B0 ;  /* 0x0000000000007941 */ /* 0x000fea0003800200 */
.L_x_1927:
        /* <DEDUP_REMOVED lines=51> */
.L_x_1924:
[----:B------:R-:W-:Y:S05]  /*59a0*/  BSYNC.RECONVERGENT B1 ;  /* 0x0000000000017941 */ /* 0x000fea0003800200 */
.L_x_1923:
        /* <DEDUP_REMOVED lines=8> */
.L_x_1904:
[----:B-1-3--:R-:W-:Y:S01]  /*5a30*/  LEA.HI R18, R11, R11, RZ, 0x1 ;  /* 0x0000000b0b127211 */ /* 0x00afe200078f08ff */
[----:B------:R-:W-:Y:S01]  /*5a40*/  BSSY.RECONVERGENT B1, `(.L_x_1929) ;  /* 0x000011d000017945 */ /* 0x000fe20003800200 */
[----:B------:R-:W-:Y:S02]  /*5a50*/  SHF.R.U32.HI R19, RZ, 0x1, R11 ;  /* 0x00000001ff137819 */ /* 0x000fe4000001160b */
[----:B------:R-:W-:Y:S05]  /*5a60*/  SHF.R.S32.HI R18, RZ, 0x1, R18 ;  /* 0x00000001ff127819 */ /* 0x000fea0000011412 */
[----:B------:R-:W-:Y:S05]  /*5a70*/  IMAD.MOV R18, RZ, RZ, -R18 ;  /* 0x000000ffff127224 */ /* 0x000fea00078e0a12 */
[----:B--2---:R-:W-:Y:S01]  /*5a80*/  SHF.R.S32.HI R83, RZ, 0x1f, R18 ;  /* 0x0000001fff537819 */ /* 0x004fe20000011412 */
        /* <DEDUP_REMOVED lines=93> */
.L_x_1932:
[----:B------:R-:W-:Y:S05]  /*6060*/  BSYNC.RECONVERGENT B0 ;  /* 0x0000000000007941 */ /* 0x000fea0003800200 */
.L_x_1931:
        /* <DEDUP_REMOVED lines=93> */
.L_x_1934:
[----:B------:R-:W-:Y:S05]  /*6640*/  BSYNC.RECONVERGENT B0 ;  /* 0x0000000000007941 */ /* 0x000fea0003800200 */
.L_x_1933:
        /* <DEDUP_REMOVED lines=92> */
.L_x_1930:
[----:B------:R-:W-:Y:S05]  /*6c10*/  BSYNC.RECONVERGENT B1 ;  /* 0x0000000000017941 */ /* 0x000fea0003800200 */
.L_x_1929:
[----:B------:R-:W-:Y:S04]  /*6c20*/  BSSY.RECONVERGENT B1, `(.L_x_1935) ;  /* 0x000011f000017945 */ /* 0x000fe80003800200 */
[----:B------:R-:W-:Y:S05]  /*6c30*/  @!P5 BRA `(.L_x_1936) ;  /* 0x000000100074d947 */ /* 0x000fea0003800000 */
[----:B----4-:R-:W-:Y:S01]  /*6c40*/  LEA R24, P1, R101, R14, 0x1 ;  /* 0x0000000e65187211 */ /* 0x010fe200078208ff */
[----:B------:R-:W4:Y:S01]  /*6c50*/  LDC R123, c[0x0][0x440] ;  /* 0x00011000ff7b7b82 */ /* 0x000f220000000800 */
[----:B------:R-:W-:Y:S01]  /*6c60*/  LEA R120, P0, R61, R84, 0x1 ;  /* 0x000000543d787211 */ /* 0x000fe200078008ff */
[----:B------:R-:W-:Y:S01]  /*6c70*/  BSSY.RECONVERGENT B0, `(.L_x_1937) ;  /* 0x000005f000007945 */ /* 0x000fe20003800200 */
[----:B------:R-:W-:Y:S02]  /*6c80*/  LEA.HI.X R25, R101, R15, R99, 0x1, P1 ;  /* 0x0000000f65197211 */ /* 0x000fe400008f0c63 */
[----:B------:R-:W-:Y:S02]  /*6c90*/  LEA.HI.X R121, R61, R85, R60, 0x1, P0 ;  /* 0x000000553d797211 */ /* 0x000fe400000f0c3c */
[----:B----4-:R-:W-:Y:S11]  /*6ca0*/  ISETP.GE.AND P5, PT, R12, R123, PT ;  /* 0x0000007b0c00720c */ /* 0x010ff60003fa6270 */
[----:B------:R-:W-:Y:S02]  /*6cb0*/  @!UPT UIADD3 URZ, UPT, UPT, URZ, URZ, URZ ;  /* 0x000000fffffff290 */ /* 0x000fe4000fffe0ff */
[----:B------:R-:W-:Y:S05]  /*6cc0*/  @P5 BRA `(.L_x_1938) ;  /* 0x0000000400645947 */ /* 0x000fea0003800000 */
[C---:B------:R-:W-:Y:S01]  /*6cd0*/  ISETP.GE.AND P0, PT, R12.reuse, R11, PT ;  /* 0x0000000b0c00720c */ /* 0x040fe20003f06270 */
[----:B------:R-:W4:Y:S11]  /*6ce0*/  LDG.E.128 R56, desc[UR6][R24.64] ;  /* 0x0000000618387981 */ /* 0x000f36000c1e1d00 */
        /* <DEDUP_REMOVED lines=15> */
[----:B------:R-:W4:Y:S01]  /*6de0*/  @!P0 LDG.E.128 R116, desc[UR6][R126.64] ;  /* 0x000000067e748981 */ /* 0x000f22000c1e1d00 */
[----:B------:R-:W-:Y:S07]  /*6df0*/  ISETP.GE.U32.OR P1, PT, R12, R19, P0 ;  /* 0x000000130c00720c */ /* 0x000fee0000726470 */
[----:B-123--:R4:W2:Y:S01]  /*6e00*/  @!P0 LDG.E.128 R52, desc[UR6][R38.64] ;  /* 0x0000000626348981 */ /* 0x00e8a2000c1e1d00 */
[--C-:B-----5:R-:W-:Y:S01]  /*6e10*/  @!P0 HADD2.F32 R33, -RZ, R20.reuse.H0_H0 ;  /* 0x20000014ff218230 */ /* 0x120fe20000004100 */
[----:B----4-:R-:W-:Y:S01]  /*6e20*/  @!P0 MOV R38, R56 ;  /* 0x0000003800268202 */ /* 0x010fe20000000f00 */
        /* <DEDUP_REMOVED lines=67> */
.L_x_1938:
[----:B------:R-:W-:Y:S05]  /*7260*/  BSYNC.RECONVERGENT B0 ;  /* 0x0000000000007941 */ /* 0x000fea0003800200 */
.L_x_1937:
[----:B------:R-:W-:Y:S01]  /*7270*/  ISETP.GE.AND P0, PT, R10, R123, PT ;  /* 0x0000007b0a00720c */ /* 0x000fe20003f06270 */
[----:B------:R-:W-:Y:S11]  /*7280*/  BSSY.RECONVERGENT B0, `(.L_x_1939) ;  /* 0x000005c000007945 */ /* 0x000ff60003800200 */
[----:B------:R-:W-:Y:S01]  /*7290*/  @!UPT UIADD3 URZ, UPT, UPT, URZ, URZ, URZ ;  /* 0x000000fffffff290 */ /* 0x000fe2000fffe0ff */
[----:B------:R-:W-:Y:S05]  /*72a0*/  @P0 BRA `(.L_x_1940) ;  /* 0x0000000400640947 */ /* 0x000fea0003800000 */
[C---:B------:R-:W-:Y:S01]  /*72b0*/  ISETP.GE.AND P0, PT, R10.reuse, R11, PT ;  /* 0x0000000b0a00720c */ /* 0x040fe20003f06270 */
[----:B----4-:R-:W4:Y:S11]  /*72c0*/  LDG.E.128 R56, desc[UR6][R24.64+0x80] ;  /* 0x0000800618387981 */ /* 0x010f36000c1e1d00 */
        /* <DEDUP_REMOVED lines=87> */
.L_x_1940:
[----:B------:R-:W-:Y:S05]  /*7840*/  BSYNC.RECONVERGENT B0 ;  /* 0x0000000000007941 */ /* 0x000fea0003800200 */
.L_x_1939:
[----:B------:R-:W-:Y:S11]  /*7850*/  ISETP.GE.AND P0, PT, R9, R123, PT ;  /* 0x0000007b0900720c */ /* 0x000ff60003f06270 */
[----:B------:R-:W-:Y:S02]  /*7860*/  @!UPT UIADD3 URZ, UPT, UPT, URZ, URZ, URZ ;  /* 0x000000fffffff290 */ /* 0x000fe4000fffe0ff */
[----:B------:R-:W-:Y:S05]  /*7870*/  @P0 BRA `(.L_x_1936) ;  /* 0x0000000400640947 */ /* 0x000fea0003800000 */
[C---:B------:R-:W-:Y:S01]  /*7880*/  ISETP.GE.AND P0, PT, R9.reuse, R11, PT ;  /* 0x0000000b0900720c */ /* 0x040fe20003f06270 */
[----:B-123--:R-:W2:Y:S11]  /*7890*/  LDG.E.128 R52, desc[UR6][R24.64+0x100] ;  /* 0x0001000618347981 */ /* 0x00eeb6000c1e1d00 */
[----:B------:R-:W-:Y:S01]  /*78a0*/  @!UPT UIADD3 URZ, UPT, UPT, URZ, URZ, URZ ;  /* 0x000000fffffff290 */ /* 0x000fe2000fffe0ff */
[----:B------:R-:W-:Y:S04]  /*78b0*/  @!P0 ISETP.GE.U32.AND P1, PT, R9, R19, PT ;  /* 0x000000130900820c */ /* 0x000fe80003f26070 */
[----:B----4-:R-:W-:Y:S02]  /*78c0*/  @!P0 SEL R56, R18, RZ, P1 ;  /* 0x000000ff12388207 */ /* 0x010fe40000800000 */
        /* <DEDUP_REMOVED lines=84> */
.L_x_1936:
[----:B------:R-:W-:Y:S05]  /*7e10*/  BSYNC.RECONVERGENT B1 ;  /* 0x0000000000017941 */ /* 0x000fea0003800200 */
.L_x_1935:
[----:B------:R-:W-:Y:S04]  /*7e20*/  BSSY.RECONVERGENT B1, `(.L_x_1941) ;  /* 0x0000120000017945 */ /* 0x000fe80003800200 */
[----:B------:R-:W-:Y:S05]  /*7e30*/  @!P4 BRA `(.L_x_1942) ;  /* 0x000000100078c947 */ /* 0x000fea0003800000 */
[----:B------:R-:W5:Y:S01]  /*7e40*/  LDC R123, c[0x0][0x440] ;  /* 0x00011000ff7b7b82 */ /* 0x000f620000000800 */
[----:B------:R-:W-:Y:S07]  /*7e50*/  BSSY.RECONVERGENT B0, `(.L_x_1943) ;  /* 0x0000062000007945 */ /* 0x000fee0003800200 */
[----:B----4-:R-:W4:Y:S08]  /*7e60*/  LDC.64 R4, c[0x0][0x4a8] ;  /* 0x00012a00ff047b82 */ /* 0x010f300000000a00 */
[----:B------:R-:W1:Y:S01]  /*7e70*/  LDC.64 R2, c[0x0][0x3b8] ;  /* 0x0000ee00ff027b82 */ /* 0x000e620000000a00 */
[----:B-----5:R-:W-:Y:S02]  /*7e80*/  ISETP.GE.AND P4, PT, R12, R123, PT ;  /* 0x0000007b0c00720c */ /* 0x020fe40003f86270 */
[C---:B----4-:R-:W-:Y:S04]  /*7e90*/  LEA R24, P1, R4.reuse, R14, 0x6 ;  /* 0x0000000e04187211 */ /* 0x050fe800078230ff */
[----:B------:R-:W-:Y:S02]  /*7ea0*/  LEA.HI.X R25, R4, R15, R5, 0x6, P1 ;  /* 0x0000000f04197211 */ /* 0x000fe400008f3405 */
[C---:B-1----:R-:W-:Y:S04]  /*7eb0*/  LEA R120, P0, R2.reuse, R84, 0x6 ;  /* 0x0000005402787211 */ /* 0x042fe800078030ff */
[----:B------:R-:W-:Y:S01]  /*7ec0*/  LEA.HI.X R121, R2, R85, R3, 0x6, P0 ;  /* 0x0000005502797211 */ /* 0x000fe200000f3403 */
[----:B------:R-:W-:Y:S08]  /*7ed0*/  @P4 BRA `(.L_x_1944) ;  /* 0x0000000400644947 */ /* 0x000ff00003800000 */
        /* <DEDUP_REMOVED lines=19> */
[----:B--23--:R4:W2:Y:S01]  /*8010*/  @!P0 LDG.E.128 R52, desc[UR6][R38.64] ;  /* 0x0000000626348981 */ /* 0x00c8a2000c1e1d00 */
        /* <DEDUP_REMOVED lines=69> */
.L_x_1944:
[----:B------:R-:W-:Y:S05]  /*8470*/  BSYNC.RECONVERGENT B0 ;  /* 0x0000000000007941 */ /* 0x000fea0003800200 */
.L_x_1943:
[----:B------:R-:W-:Y:S01]  /*8480*/  ISETP.GE.AND P0, PT, R10, R123, PT ;  /* 0x0000007b0a00720c */ /* 0x000fe20003f06270 */
[----:B------:R-:W-:Y:S11]  /*8490*/  BSSY.RECONVERGENT B0, `(.L_x_1945) ;  /* 0x000005c000007945 */ /* 0x000ff60003800200 */
[----:B------:R-:W-:Y:S01]  /*84a0*/  @!UPT UIADD3 URZ, UPT, UPT, URZ, URZ, URZ ;  /* 0x000000fffffff290 */ /* 0x000fe2000fffe0ff */
[----:B------:R-:W-:Y:S05]  /*84b0*/  @P0 BRA `(.L_x_1946) ;  /* 0x0000000400640947 */ /* 0x000fea0003800000 */
[C---:B------:R-:W-:Y:S01]  /*84c0*/  ISETP.GE.AND P0, PT, R10.reuse, R11, PT ;  /* 0x0000000b0a00720c */ /* 0x040fe20003f06270 */
[----:B-1----:R-:W4:Y:S11]  /*84d0*/  LDG.E.128 R56, desc[UR6][R24.64+0x80] ;  /* 0x0000800618387981 */ /* 0x002f36000c1e1d00 */
        /* <DEDUP_REMOVED lines=87> */
.L_x_1946:
[----:B------:R-:W-:Y:S05]  /*8a50*/  BSYNC.RECONVERGENT B0 ;  /* 0x0000000000007941 */ /* 0x000fea0003800200 */
.L_x_1945:
[----:B------:R-:W-:Y:S11]  /*8a60*/  ISETP.GE.AND P0, PT, R9, R123, PT ;  /* 0x0000007b0900720c */ /* 0x000ff60003f06270 */
[----:B------:R-:W-:Y:S02]  /*8a70*/  @!UPT UIADD3 URZ, UPT, UPT, URZ, URZ, URZ ;  /* 0x000000fffffff290 */ /* 0x000fe4000fffe0ff */
[----:B------:R-:W-:Y:S05]  /*8a80*/  @P0 BRA `(.L_x_1942) ;  /* 0x0000000400640947 */ /* 0x000fea0003800000 */
[C---:B------:R-:W-:Y:S01]  /*8a90*/  ISETP.GE.AND P0, PT, R9.reuse, R11, PT ;  /* 0x0000000b0900720c */ /* 0x040fe20003f06270 */
[----:B--23--:R-:W2:Y:S11]  /*8aa0*/  LDG.E.128 R52, desc[UR6][R24.64+0x100] ;  /* 0x0001000618347981 */ /* 0x00ceb6000c1e1d00 */
[----:B------:R-:W-:Y:S01]  /*8ab0*/  @!UPT UIADD3 URZ, UPT, UPT, URZ, URZ, URZ ;  /* 0x000000fffffff290 */ /* 0x000fe2000fffe0ff */
[----:B------:R-:W-:Y:S04]  /*8ac0*/  @!P0 ISETP.GE.U32.AND P1, PT, R9, R19, PT ;  /* 0x000000130900820c */ /* 0x000fe80003f26070 */
[----:B-1--4-:R-:W-:Y:S02]  /*8ad0*/  @!P0 SEL R57, R18, RZ, P1 ;  /* 0x000000ff12398207 */ /* 0x012fe40000800000 */
        /* <DEDUP_REMOVED lines=84> */
.L_x_1942:
[----:B------:R-:W-:Y:S05]  /*9020*/  BSYNC.RECONVERGENT B1 ;  /* 0x0000000000017941 */ /* 0x000fea0003800200 */
.L_x_1941:
[----:B------:R-:W-:Y:S04]  /*9030*/  BSSY.RECONVERGENT B1, `(.L_x_1947) ;  /* 0x0000120000017945 */ /* 0x000fe80003800200 */
[----:B------:R-:W-:Y:S05]  /*9040*/  @!P3 BRA `(.L_x_1948) ;  /* 0x000000100078b947 */ /* 0x000fea0003800000 */
[----:B------:R-:W5:Y:S01]  /*9050*/  LDC R123, c[0x0][0x440] ;  /* 0x00011000ff7b7b82 */ /* 0x000f620000000800 */
[----:B------:R-:W-:Y:S07]  /*9060*/  BSSY.RECONVERGENT B0, `(.L_x_1949) ;  /* 0x0000065000007945 */ /* 0x000fee0003800200 */
[----:B------:R-:W1:Y:S08]  /*9070*/  LDC.64 R2, c[0x0][0x3b8] ;  /* 0x0000ee00ff027b82 */ /* 0x000e700000000a00 */
[----:B----4-:R-:W4:Y:S01]  /*9080*/  LDC.64 R4, c[0x0][0x4a8] ;  /* 0x00012a00ff047b82 */ /* 0x010f220000000a00 */
[----:B-1----:R-:W-:Y:S01]  /*9090*/  IMAD.WIDE.U32 R120, R2, 0x60, R84 ;  /* 0x0000006002787825 */ /* 0x002fe200078e0054 */
[-C--:B-----5:R-:W-:Y:S02]  /*90a0*/  ISETP.GE.AND P0, PT, R12, R123.reuse, PT ;  /* 0x0000007b0c00720c */ /* 0x0a0fe40003f06270 */
[----:B------:R-:W-:Y:S01]  /*90b0*/  ISETP.GE.AND P4, PT, R10, R123, PT ;  /* 0x0000007b0a00720c */ /* 0x000fe20003f86270 */
[----:B------:R-:W-:Y:S02]  /*90c0*/  IMAD R3, R3, 0x60, RZ ;  /* 0x0000006003037824 */ /* 0x000fe400078e02ff */
[----:B----4-:R-:W-:Y:S02]  /*90d0*/  IMAD R5, R5, 0x60, RZ ;  /* 0x0000006005057824 */ /* 0x010fe400078e02ff */
[----:B------:R-:W-:Y:S01]  /*90e0*/  IMAD.WIDE.U32 R24, R4, 0x60, R14 ;  /* 0x0000006004187825 */ /* 0x000fe200078e000e */
[----:B------:R-:W-:Y:S04]  /*90f0*/  IADD3 R121, PT, PT, R121, R3, RZ ;  /* 0x0000000379797210 */ /* 0x000fe80007ffe0ff */
[----:B------:R-:W-:Y:S01]  /*9100*/  IADD3 R25, PT, PT, R25, R5, RZ ;  /* 0x0000000519197210 */ /* 0x000fe20007ffe0ff */
[----:B------:R-:W-:Y:S06]  /*9110*/  @P0 BRA `(.L_x_1950) ;  /* 0x0000000400640947 */ /* 0x000fec0003800000 */
        /* <DEDUP_REMOVED lines=89> */
.L_x_1950:
[----:B------:R-:W-:Y:S05]  /*96b0*/  BSYNC.RECONVERGENT B0 ;  /* 0x0000000000007941 */ /* 0x000fea0003800200 */
.L_x_1949:
[----:B------:R-:W-:Y:S01]  /*96c0*/  ISETP.GE.AND P3, PT, R9, R123, PT ;  /* 0x0000007b0900720c */ /* 0x000fe20003f66270 */
[----:B------:R-:W-:Y:S04]  /*96d0*/  BSSY.RECONVERGENT B0, `(.L_x_1951) ;  /* 0x000005b000007945 */ /* 0x000fe80003800200 */
[----:B------:R-:W-:Y:S08]  /*96e0*/  @P4 BRA `(.L_x_1952) ;  /* 0x0000000400644947 */ /* 0x000ff00003800000 */
        /* <DEDUP_REMOVED lines=89> */
.L_x_1952:
[----:B------:R-:W-:Y:S05]  /*9c80*/  BSYNC.RECONVERGENT B0 ;  /* 0x0000000000007941 */ /* 0x000fea0003800200 */
.L_x_1951:
[----:B------:R-:W-:Y:S05]  /*9c90*/  @P3 BRA `(.L_x_1948) ;  /* 0x0000000400643947 */ /* 0x000fea0003800000 */
[C---:B------:R-:W-:Y:S01]  /*9ca0*/  ISETP.GE.AND P0, PT, R9.reuse, R11, PT ;  /* 0x0000000b0900720c */ /* 0x040fe20003f06270 */
[----:B------:R-:W5:Y:S11]  /*9cb0*/  LDG.E.128 R44, desc[UR6][R24.64+0x100] ;  /* 0x00010006182c7981 */ /* 0x000f76000c1e1d00 */
[----:B------:R-:W-:Y:S01]  /*9cc0*/  @!UPT UIADD3 URZ, UPT, UPT, URZ, URZ, URZ ;  /* 0x000000fffffff290 */ /* 0x000fe2000fffe0ff */
[----:B------:R-:W-:Y:S04]  /*9cd0*/  @!P0 ISETP.GE.U32.AND P1, PT, R9, R19, PT ;  /* 0x000000130900820c */ /* 0x000fe80003f26070 */
[----:B--23--:R-:W-:Y:S02]  /*9ce0*/  @!P0 SEL R53, R18, RZ, P1 ;  /* 0x000000ff12358207 */ /* 0x00cfe40000800000 */
[----:B------:R-:W-:Y:S02]  /*9cf0*/  @!P0 SEL R55, R83, RZ, P1 ;  /* 0x000000ff53378207 */ /* 0x000fe40000800000 */
[----:B------:R-:W-:Y:S02]  /*9d00*/  @!P0 IADD3 R54, P3, PT, R102, R53, RZ ;  /* 0x0000003566368210 */ /* 0x000fe40007f7e0ff */
[----:B------:R-:W-:Y:S02]  /*9d10*/  @!P0 SEL R11, R19, R18, !P1 ;  /* 0x00000012130b8207 */ /* 0x000fe40004800000 */
[----:B------:R-:W-:Y:S02]  /*9d20*/  @!P0 SHF.L.U32 R53, R54, 0x1, RZ ;  /* 0x0000000136358819 */ /* 0x000fe400000006ff */
[----:B------:R-:W-:Y:S01]  /*9d30*/  @!P0 IADD3.X R55, PT, PT, R94, R55, RZ, P3, !PT ;  /* 0x000000375e378210 */ /* 0x000fe20001ffe4ff */
[----:B------:R-:W-:Y:S01]  /*9d40*/  @!P0 IMAD.WIDE R20, R11, 0x2, R24 ;  /* 0x000000020b148825 */ /* 0x000fe200078e0218 */
[C---:B-1--4-:R-:W-:Y:S02]  /*9d50*/  @!P0 IADD3 R56, P1, PT, R53.reuse, R88, RZ ;  /* 0x0000005835388210 */ /* 0x052fe40007f3e0ff */
        /* <DEDUP_REMOVED lines=77> */
.L_x_1948:
[----:B------:R-:W-:Y:S05]  /*a230*/  BSYNC.RECONVERGENT B1 ;  /* 0x0000000000017941 */ /* 0x000fea0003800200 */
.L_x_1947:
[----:B------:R-:W5:Y:S08]  /*a240*/  LDC R3, c[0x0][0x450] ;  /* 0x00011400ff037b82 */ /* 0x000f700000000800 */
[----:B------:R-:W1:Y:S01]  /*a250*/  LDC R11, c[0x0][0x450] ;  /* 0x00011400ff0b7b82 */ /* 0x000e620000000800 */
[----:B-----5:R-:W-:Y:S05]  /*a260*/  IMAD.U32 R3, R3, -0x20, RZ ;  /* 0xffffffe003037824 */ /* 0x020fea00078e00ff */
[C---:B------:R-:W-:Y:S02]  /*a270*/  LEA R90, P1, R3.reuse, R90, 0x1 ;  /* 0x0000005a035a7211 */ /* 0x040fe400078208ff */
[C---:B------:R-:W-:Y:S02]  /*a280*/  LEA R88, P0, R3.reuse, R88, 0x1 ;  /* 0x0000005803587211 */ /* 0x040fe400078008ff */
[C---:B------:R-:W-:Y:S02]  /*a290*/  LEA.HI.X.SX32 R91, R3.reuse, R91, 0x1, P1 ;  /* 0x0000005b035b7211 */ /* 0x040fe400008f0eff */
[----:B-1----:R-:W-:Y:S09]  /*a2a0*/  LEA.HI.X.SX32 R89, R3, R89, 0x1, P0 ;  /* 0x0000005903597211 */ /* 0x002ff200000f0eff */
.L_x_1903:
[----:B------:R-:W-:Y:S05]  /*a2b0*/  BSYNC.RECONVERGENT B2 ;  /* 0x0000000000027941 */ /* 0x000fea0003800200 */
.L_x_1895:
        /* <DEDUP_REMOVED lines=91> */
.L_x_1953:
[----:B------:R-:W-:Y:S02]  /*a870*/  IADD3 R86, P1, PT, R86, R93, RZ ;  /* 0x0000005d56567210 */ /* 0x000fe40007f3e0ff */
[----:B------:R-:W-:Y:S03]  /*a880*/  IADD3 R14, P0, PT, R14, R97, RZ ;  /* 0x000000610e0e7210 */ /* 0x000fe60007f1e0ff */
[----:B------:R-:W-:Y:S02]  /*a890*/  IMAD.X R87, R87, 0x1, R92, P1 ;  /* 0x0000000157577824 */ /* 0x000fe400008e065c */
[----:B------:R-:W-:Y:S01]  /*a8a0*/  IMAD.X R15, R15, 0x1, R95, P0 ;  /* 0x000000010f0f7824 */ /* 0x000fe200000e065f */
[----:B------:R-:W-:Y:S07]  /*a8b0*/  @P2 BRA `(.L_x_1954) ;  /* 0xffffff7c00082947 */ /* 0x000fee000383ffff */
.L_x_1886:
[----:B------:R-:W1:Y:S01]  /*a8c0*/  LDC R11, c[0x0][0x450] ;  /* 0x00011400ff0b7b82 */ /* 0x000e620000000800 */
        /* <DEDUP_REMOVED lines=41> */
.L_x_1959:
[----:B------:R3:W-:Y:S02]  /*ab60*/  STS.128 [R217+0x4000], RZ ;  /* 0x004000ffd9007388 */ /* 0x0007e40000000c00 */
.L_x_1958:
[----:B------:R-:W-:Y:S05]  /*ab70*/  BSYNC.RECONVERGENT B0 ;  /* 0x0000000000007941 */ /* 0x000fea0003800200 */
.L_x_1957:
        /* <DEDUP_REMOVED lines=26> */
.L_x_1962:
[----:B------:R1:W-:Y:S02]  /*ad20*/  STS.128 [R217+0x4800], RZ ;  /* 0x004800ffd9007388 */ /* 0x0003e40000000c00 */
.L_x_1961:
[----:B------:R-:W-:Y:S05]  /*ad30*/  BSYNC.RECONVERGENT B0 ;  /* 0x0000000000007941 */ /* 0x000fea0003800200 */
.L_x_1960:
[----:B------:R-:W-:Y:S01]  /*ad40*/  IADD3 R30, PT, PT, R112, 0x20, RZ ;  /* 0x00000020701e7810 */ /* 0x000fe20007ffe0ff */
[----:B------:R-:W-:Y:S03]  /*ad50*/  BSSY.RECONVERGENT B0, `(.L_x_1963) ;  /* 0x000001a000007945 */ /* 0x000fe60003800200 */
[----:B------:R-:W-:-:S13]  /*ad60*/  ISETP.GE.AND P0, PT, R30, R5, PT ;  /* 0x000000051e00720c */ /* 0x000fda0003f06270 */
[----:B------:R-:W-:Y:S05]  /*ad70*/  @P0 BRA `(.L_x_1964) ;  /* 0x00000000005c0947 */ /* 0x000fea0003800000 */
[----:B------:R-:W2:Y:S01]  /*ad80*/  LDCU UR4, c[0x0][0x440] ;  /* 0x00008800ff0477ac */ /* 0x000ea20008000800 */
[----:B-1--4-:R-:W-:-:S04]  /*ad90*/  LEA R14, P2, R2, R6, 0x6 ;  /* 0x00000006020e7211 */ /* 0x012fc800078430ff */
[----:B------:R-:W-:Y:S02]  /*ada0*/  LEA.HI.X R15, R2, R7, R3, 0x6, P2 ;  /* 0x00000007020f7211 */ /* 0x000fe400010f3403 */
[----:B--2---:R-:W-:Y:S02]  /*adb0*/  ISETP.GE.AND P1, PT, R12, UR4, PT ;  /* 0x000000040c007c0c */ /* 0x004fe4000bf26270 */
        /* <DEDUP_REMOVED lines=18> */
.L_x_1965:
[----:B------:R2:W-:Y:S02]  /*aee0*/  STS.128 [R217+0x5000], RZ ;  /* 0x005000ffd9007388 */ /* 0x0005e40000000c00 */
.L_x_1964:
[----:B------:R-:W-:Y:S05]  /*aef0*/  BSYNC.RECONVERGENT B0 ;  /* 0x0000000000007941 */ /* 0x000fea0003800200 */
.L_x_1963:
[----:B------:R-:W-:-:S04]  /*af00*/  IADD3 R36, PT, PT, R112, 0x30, RZ ;  /* 0x0000003070247810 */ /* 0x000fc80007ffe0ff */
[----:B------:R-:W-:-:S13]  /*af10*/  ISETP.GE.AND P0, PT, R36, R5, PT ;  /* 0x000000052400720c */ /* 0x000fda0003f06270 */
[----:B------:R-:W-:Y:S05]  /*af20*/  @P0 BRA `(.L_x_1966) ;  /* 0x0000007400880947 */ /* 0x000fea0003800000 */
[----:B------:R-:W3:Y:S01]  /*af30*/  LDCU UR4, c[0x0][0x440] ;  /* 0x00008800ff0477ac */ /* 0x000ee20008000800 */
[----:B------:R-:W-:Y:S02]  /*af40*/  IMAD R3, R3, 0x60, RZ ;  /* 0x0000006003037824 */ /* 0x000fe400078e02ff */
[----:B-12---:R-:W-:-:S05]  /*af50*/  IMAD.WIDE.U32 R6, R2, 0x60, R6 ;  /* 0x0000006002067825 */ /* 0x006fca00078e0006 */
[----:B------:R-:W-:Y:S02]  /*af60*/  IADD3 R7, PT, PT, R7, R3, RZ ;  /* 0x0000000307077210 */ /* 0x000fe40007ffe0ff */
        /* <DEDUP_REMOVED lines=19> */
.L_x_1967:
[----:B------:R2:W-:Y:S01]  /*b0a0*/  STS.128 [R217+0x5800], RZ ;  /* 0x005800ffd9007388 */ /* 0x0005e20000000c00 */
[----:B------:R-:W-:Y:S05]  /*b0b0*/  BRA `(.L_x_1966) ;  /* 0x0000007400247947 */ /* 0x000fea0003800000 */
.L_x_1956:
[----:B------:R-:W1:Y:S01]  /*b0c0*/  LDCU.64 UR8, c[0x0][0x470] ;  /* 0x00008e00ff0877ac */ /* 0x000e620008000a00 */
[----:B------:R-:W-:Y:S01]  /*b0d0*/  IMAD.MOV.U32 R5, RZ, RZ, RZ ;  /* 0x000000ffff057224 */ /* 0x000fe200078e00ff */
[----:B-1----:R-:W-:-:S04]  /*b0e0*/  ISETP.NE.U32.AND P0, PT, RZ, UR8, PT ;  /* 0x00000008ff007c0c */ /* 0x002fc8000bf05070 */
[----:B------:R-:W-:Y:S01]  /*b0f0*/  ISETP.NE.AND.EX P0, PT, RZ, UR9, PT, P0 ;  /* 0x00000009ff007c0c */ /* 0x000fe2000bf05300 */
[----:B------:R-:W1:Y:S01]  /*b100*/  LDCU.U8 UR4, c[0x0][0x533] ;  /* 0x0000a660ff0477ac */ /* 0x000e620008000000 */
[----:B------:R-:W2:Y:S11]  /*b110*/  LDCU.64 UR8, c[0x0][0x380] ;  /* 0x00007000ff0877ac */ /* 0x000eb60008000a00 */
[----:B------:R-:W3:Y:S01]  /*b120*/  @P0 LDG.E R5, desc[UR6][R114.64] ;  /* 0x0000000672050981 */ /* 0x000ee2000c1e1900 */
[----:B------:R-:W-:Y:S01]  /*b130*/  IMAD.SHL.U32 R31, R75, 0x10, RZ ;  /* 0x000000104b1f7824 */ /* 0x000fe200078e00ff */
[----:B-1----:R-:W-:Y:S01]  /*b140*/  UISETP.NE.AND UP0, UPT, UR4, URZ, UPT ;  /* 0x000000ff0400728c */ /* 0x002fe2000bf05270 */
[----:B--2---:R-:W-:-:S04]  /*b150*/  LEA R26, P0, R110, UR8, 0x1 ;  /* 0x000000086e1a7c11 */ /* 0x004fc8000f8008ff */
[----:B------:R-:W-:Y:S02]  /*b160*/  LEA.HI.X R27, R110, UR9, R68, 0x1, P0 ;  /* 0x000000096e1b7c11 */ /* 0x000fe400080f0c44 */
[----:B---3--:R-:W-:-:S05]  /*b170*/  IADD3 R4, PT, PT, R5, R70, R64 ;  /* 0x0000004605047210 */ /* 0x008fca0007ffe040 */
[----:B------:R-:W-:-:S05]  /*b180*/  IMAD R4, R75, R4, RZ ;  /* 0x000000044b047224 */ /* 0x000fca00078e02ff */
[-C--:B------:R-:W-:Y:S02]  /*b190*/  IADD3 R14, P2, PT, R74, R4.reuse, RZ ;  /* 0x000000044a0e7210 */ /* 0x080fe40007f5e0ff */
[----:B------:R-:W-:Y:S02]  /*b1a0*/  IADD3 R0, P1, PT, R73, R4, RZ ;  /* 0x0000000449007210 */ /* 0x000fe40007f3e0ff */
[----:B------:R-:W-:-:S05]  /*b1b0*/  SHF.R.S32.HI R4, RZ, 0x1f, R4 ;  /* 0x0000001fff047819 */ /* 0x000fca0000011404 */
[--C-:B------:R-:W-:Y:S02]  /*b1c0*/  IMAD.X R20, R72, 0x1, R4.reuse, P2 ;  /* 0x0000000148147824 */ /* 0x100fe400010e0604 */
[----:B------:R-:W-:Y:S01]  /*b1d0*/  IMAD.X R8, R71, 0x1, R4, P1 ;  /* 0x0000000147087824 */ /* 0x000fe200008e0604 */
[----:B------:R-:W-:Y:S06]  /*b1e0*/  BRA.U !UP0, `(.L_x_1968) ;  /* 0x0000002d08787547 */ /* 0x000fec000b800000 */
[----:B------:R-:W-:Y:S01]  /*b1f0*/  IADD3 R15, PT, PT, -R64, R201, RZ ;  /* 0x000000c9400f7210 */ /* 0x000fe20007ffe1ff */
[----:B------:R-:W-:Y:S03]  /*b200*/  BSSY.RECONVERGENT B2, `(.L_x_1969) ;  /* 0x00000a8000027945 */ /* 0x000fe60003800200 */
[----:B------:R-:W-:-:S13]  /*b210*/  ISETP.GE.AND P0, PT, R112, R15, PT ;  /* 0x0000000f7000720c */ /* 0x000fda0003f06270 */
[----:B------:R-:W-:Y:S05]  /*b220*/  @P0 BRA `(.L_x_1970) ;  /* 0x0000000800940947 */ /* 0x000fea0003800000 */
[----:B------:R-:W1:Y:S01]  /*b230*/  LDC R21, c[0x0][0x440] ;  /* 0x00011000ff157b82 */ /* 0x000e620000000800 */
[----:B------:R-:W2:Y:S01]  /*b240*/  LDCU.64 UR10, c[0x0][0x4c8] ;  /* 0x00009900ff0a77ac */ /* 0x000ea20008000a00 */
[C---:B------:R-:W-:Y:S01]  /*b250*/  IMAD.SHL.U32 R24, R14.reuse, 0x2, RZ ;  /* 0x000000020e187824 */ /* 0x040fe200078e00ff */
[----:B------:R-:W-:Y:S01]  /*b260*/  SHF.L.U64.HI R0, R14, 0x1, R20 ;  /* 0x000000010e007819 */ /* 0x000fe20000010214 */
[----:B------:R-:W-:Y:S01]  /*b270*/  BSSY.RECONVERGENT B1, `(.L_x_1971) ;  /* 0x000003b000017945 */ /* 0x000fe20003800200 */
[----:B------:R-:W3:Y:S01]  /*b280*/  LDCU.64 UR8, c[0x0][0x4d0] ;  /* 0x00009a00ff0877ac */ /* 0x000ee20008000a00 */
[----:B------:R-:W-:Y:S02]  /*b290*/  CS2R R4, SRZ ;  /* 0x0000000000047805 */ /* 0x000fe4000001ff00 */
[----:B------:R-:W-:Y:S02]  /*b2a0*/  CS2R R6, SRZ ;  /* 0x0000000000067805 */ /* 0x000fe4000001ff00 */
[----:B--2---:R-:W-:-:S02]  /*b2b0*/  IADD3 R22, P2, PT, R24, UR10, RZ ;  /* 0x0000000a18167c10 */ /* 0x004fc4000ff5e0ff */
[----:B---3--:R-:W-:Y:S02]  /*b2c0*/  IADD3 R24, P1, PT, R24, UR8, RZ ;  /* 0x0000000818187c10 */ /* 0x008fe4000ff3e0ff */
[----:B-1----:R-:W-:Y:S02]  /*b2d0*/  ISETP.GE.AND P0, PT, R12, R21, PT ;  /* 0x000000150c00720c */ /* 0x002fe40003f06270 */
[C---:B------:R-:W-:Y:S02]  /*b2e0*/  IADD3.X R23, PT, PT, R0.reuse, UR11, RZ, P2, !PT ;  /* 0x0000000b00177c10 */ /* 0x040fe400097fe4ff */
[----:B------:R-:W-:-:S09]  /*b2f0*/  IADD3.X R25, PT, PT, R0, UR9, RZ, P1, !PT ;  /* 0x0000000900197c10 */ /* 0x000fd20008ffe4ff */
        /* <DEDUP_REMOVED lines=45> */
.L_x_1974:
[----:B------:R-:W-:Y:S05]  /*b5d0*/  BSYNC.RECONVERGENT B0 ;  /* 0x0000000000007941 */ /* 0x000fea0003800200 */
.L_x_1973:
[----:B-----5:R-:W-:Y:S01]  /*b5e0*/  IMAD.MOV.U32 R6, RZ, RZ, R18 ;  /* 0x000000ffff067224 */ /* 0x020fe200078e0012 */
[----:B------:R-:W-:Y:S01]  /*b5f0*/  MOV R4, R16 ;  /* 0x0000001000047202 */ /* 0x000fe20000000f00 */
[----:B------:R-:W-:Y:S01]  /*b600*/  IMAD.MOV.U32 R7, RZ, RZ, R19 ;  /* 0x000000ffff077224 */ /* 0x000fe200078e0013 */
[----:B------:R-:W-:Y:S02]  /*b610*/  MOV R5, R17 ;  /* 0x0000001100057202 */ /* 0x000fe40000000f00 */
.L_x_1972:
[----:B------:R-:W-:Y:S05]  /*b620*/  BSYNC.RECONVERGENT B1 ;  /* 0x0000000000017941 */ /* 0x000fea0003800200 */
.L_x_1971:
        /* <DEDUP_REMOVED lines=49> */
.L_x_1978:
[----:B------:R-:W-:Y:S05]  /*b940*/  BSYNC.RECONVERGENT B0 ;  /* 0x0000000000007941 */ /* 0x000fea0003800200 */
.L_x_1977:
[----:B-----5:R4:W-:Y:S02]  /*b950*/  STS.128 [R217+0x2000], R16 ;  /* 0x00200010d9007388 */ /* 0x0209e40000000c00 */
.L_x_1976:
[----:B------:R-:W-:Y:S05]  /*b960*/  BSYNC.RECONVERGENT B1 ;  /* 0x0000000000017941 */ /* 0x000fea0003800200 */
.L_x_1975:
        /* <DEDUP_REMOVED lines=8> */
[----:B------:R1:W3:Y:S01]  /*b9f0*/  LDG.E.64 R6, desc[UR6][R22.64+0x80] ;  /* 0x0000800616067981 */ /* 0x0002e2000c1e1b00 */
[--C-:B-----5:R-:W-:Y:S01]  /*ba00*/  HADD2.F32 R29, -RZ, R17.reuse.H0_H0 ;  /* 0x20000011ff1d7230 */ /* 0x120fe20000004100 */
[----:B------:R-:W-:Y:S01]  /*ba10*/  MOV R28, R18 ;  /* 0x00000012001c7202 */ /* 0x000fe20000000f00 */
[----:B------:R-:W-:Y:S02]  /*ba20*/  HADD2.F32 R33, -RZ, R17.H1_H1 ;  /* 0x30000011ff217230 */ /* 0x000fe40000004100 */
[--C-:B------:R-:W-:Y:S02]  /*ba30*/  HADD2.F32 R21, -RZ, R19.reuse.H1_H1 ;  /* 0x30000013ff157230 */ /* 0x100fe40000004100 */
[----:B-1----:R-:W-:-:S02]  /*ba40*/  HADD2.F32 R23, -RZ, R19.H0_H0 ;  /* 0x20000013ff177230 */ /* 0x002fc40000004100 */
[----:B--2---:R-:W-:Y:S02]  /*ba50*/  HADD2.F32 R0, -RZ, R5.H1_H1 ;  /* 0x30000005ff007230 */ /* 0x004fe40000004100 */
[----:B------:R-:W-:Y:S02]  /*ba60*/  HADD2.F32 R8, -RZ, R4.H1_H1 ;  /* 0x30000004ff087230 */ /* 0x000fe40000004100 */
[----:B---3--:R-:W-:Y:S02]  /*ba70*/  HADD2.F32 R17, -RZ, R7.H1_H1 ;  /* 0x30000007ff117230 */ /* 0x008fe40000004100 */
[----:B------:R-:W-:Y:S01]  /*ba80*/  FMUL.FTZ R22, R21, R0 ;  /* 0x0000000015167220 */ /* 0x000fe20000410000 */
[--C-:B------:R-:W-:Y:S02]  /*ba90*/  HADD2.F32 R18, -RZ, R6.reuse.H1_H1 ;  /* 0x30000006ff127230 */ /* 0x100fe40000004100 */
[----:B------:R-:W-:Y:S01]  /*baa0*/  FMUL.FTZ R24, R33, R8 ;  /* 0x0000000821187220 */ /* 0x000fe20000410000 */
[----:B------:R-:W-:-:S02]  /*bab0*/  HADD2.F32 R6, -RZ, R6.H0_H0 ;  /* 0x20000006ff067230 */ /* 0x000fc40000004100 */
[-C--:B------:R-:W-:Y:S01]  /*bac0*/  FMUL.FTZ R21, R21, R17.reuse ;  /* 0x0000001115157220 */ /* 0x080fe20000410000 */
[----:B------:R-:W-:Y:S01]  /*bad0*/  FFMA.FTZ R22, R23, R17, -R22 ;  /* 0x0000001117167223 */ /* 0x000fe20000010816 */
[----:B------:R-:W-:Y:S01]  /*bae0*/  FMUL.FTZ R19, R33, R18 ;  /* 0x0000001221137220 */ /* 0x000fe20000410000 */
[----:B------:R-:W-:Y:S02]  /*baf0*/  HADD2.F32 R17, -RZ, R16.H1_H1 ;  /* 0x30000010ff117230 */ /* 0x000fe40000004100 */
[----:B------:R-:W-:Y:S01]  /*bb00*/  FFMA.FTZ R21, R23, R0, R21 ;  /* 0x0000000017157223 */ /* 0x000fe20000010015 */
[----:B------:R-:W-:Y:S02]  /*bb10*/  HADD2.F32 R4, -RZ, R4.H0_H0 ;  /* 0x20000004ff047230 */ /* 0x000fe40000004100 */
[----:B------:R-:W-:Y:S01]  /*bb20*/  FFMA.FTZ R19, R29, R8, R19 ;  /* 0x000000081d137223 */ /* 0x000fe20000010013 */
[----:B------:R-:W-:Y:S02]  /*bb30*/  HADD2.F32 R5, -RZ, R5.H0_H0 ;  /* 0x20000005ff057230 */ /* 0x000fe40000004100 */
[----:B------:R-:W-:Y:S01]  /*bb40*/  FMUL.FTZ R25, R17, R6 ;  /* 0x0000000611197220 */ /* 0x000fe20000410000 */
[----:B------:R-:W-:-:S02]  /*bb50*/  HADD2.F32 R0, -RZ, R28.H1_H1 ;  /* 0x3000001cff007230 */ /* 0x000fc40000004100 */
[----:B------:R-:W-:Y:S01]  /*bb60*/  FMUL.FTZ R8, R17, R4 ;  /* 0x0000000411087220 */ /* 0x000fe20000410000 */
[----:B------:R-:W-:Y:S02]  /*bb70*/  HADD2.F32 R7, -RZ, R7.H0_H0 ;  /* 0x20000007ff077230 */ /* 0x000fe40000004100 */
[----:B------:R-:W-:Y:S01]  /*bb80*/  FFMA.FTZ R24, R29, R18, -R24 ;  /* 0x000000121d187223 */ /* 0x000fe20000010818 */
        /* <DEDUP_REMOVED lines=13> */
.L_x_1980:
[----:B------:R-:W-:Y:S05]  /*bc60*/  BSYNC.RECONVERGENT B0 ;  /* 0x0000000000007941 */ /* 0x000fea0003800200 */
.L_x_1979:
[----:B-----5:R1:W-:Y:S02]  /*bc70*/  STS.128 [R217+0x4000], R16 ;  /* 0x00400010d9007388 */ /* 0x0203e40000000c00 */
.L_x_1970:
[----:B------:R-:W-:Y:S05]  /*bc80*/  BSYNC.RECONVERGENT B2 ;  /* 0x0000000000027941 */ /* 0x000fea0003800200 */
.L_x_1969:
[----:B------:R-:W-:Y:S01]  /*bc90*/  IADD3 R24, PT, PT, R112, 0x10, RZ ;  /* 0x0000001070187810 */ /* 0x000fe20007ffe0ff */
[----:B------:R-:W-:Y:S03]  /*bca0*/  BSSY.RECONVERGENT B2, `(.L_x_1981) ;  /* 0x00000bb000027945 */ /* 0x000fe60003800200 */
[----:B------:R-:W-:-:S13]  /*bcb0*/  ISETP.GE.AND P0, PT, R24, R15, PT ;  /* 0x0000000f1800720c */ /* 0x000fda0003f06270 */
[----:B------:R-:W-:Y:S05]  /*bcc0*/  @P0 BRA `(.L_x_1982) ;  /* 0x0000000800e00947 */ /* 0x000fea0003800000 */
[----:B------:R-:W2:Y:S01]  /*bcd0*/  LDC R21, c[0x0][0x440] ;  /* 0x00011000ff157b82 */ /* 0x000ea20000000800 */
[C---:B------:R-:W-:Y:S01]  /*bce0*/  LEA R22, P0, R39.reuse, R26, 0x1 ;  /* 0x0000001a27167211 */ /* 0x040fe200078008ff */
[----:B------:R-:W-:Y:S03]  /*bcf0*/  BSSY.RECONVERGENT B1, `(.L_x_1983) ;  /* 0x000003d000017945 */ /* 0x000fe60003800200 */
[----:B------:R-:W-:Y:S02]  /*bd00*/  LEA.HI.X R23, R39, R27, R37, 0x1, P0 ;  /* 0x0000001b27177211 */ /* 0x000fe400000f0c25 */
[----:B--2---:R-:W-:-:S13]  /*bd10*/  ISETP.GE.AND P1, PT, R12, R21, PT ;  /* 0x000000150c00720c */ /* 0x004fda0003f26270 */
[----:B------:R2:W-:Y:S01]  /*bd20*/  @P1 STS.128 [R217+0x800], RZ ;  /* 0x000800ffd9001388 */ /* 0x0005e20000000c00 */
[----:B------:R-:W-:Y:S05]  /*bd30*/  @P1 BRA `(.L_x_1984) ;  /* 0x0000000000e01947 */ /* 0x000fea0003800000 */
[----:B-1--4-:R1:W5:Y:S01]  /*bd40*/  LDG.E.128 R16, desc[UR6][R22.64] ;  /* 0x0000000616107981 */ /* 0x012362000c1e1d00 */
[----:B------:R-:W-:Y:S01]  /*bd50*/  ISETP.GE.AND P0, PT, R12, R11, PT ;  /* 0x0000000b0c00720c */ /* 0x000fe20003f06270 */
[----:B------:R-:W-:-:S12]  /*bd60*/  BSSY.RECONVERGENT B0, `(.L_x_1985) ;  /* 0x0000034000007945 */ /* 0x000fd80003800200 */
[----:B------:R-:W-:Y:S05]  /*bd70*/  @P0 BRA `(.L_x_1986) ;  /* 0x0000000000c80947 */ /* 0x000fea0003800000 */
[----:B------:R-:W4:Y:S01]  /*bd80*/  LDCU.64 UR10, c[0x0][0x4c8] ;  /* 0x00009900ff0a77ac */ /* 0x000f220008000a00 */
[----:B------:R-:W-:Y:S01]  /*bd90*/  IADD3 R5, P0, PT, R31, R14, RZ ;  /* 0x0000000e1f057210 */ /* 0x000fe20007f1e0ff */
[----:B------:R-:W2:Y:S03]  /*bda0*/  LDCU.64 UR8, c[0x0][0x4d0] ;  /* 0x00009a00ff0877ac */ /* 0x000ea60008000a00 */
[----:B------:R-:W-:Y:S02]  /*bdb0*/  SHF.L.U32 R4, R5, 0x1, RZ ;  /* 0x0000000105047819 */ /* 0x000fe400000006ff */
[----:B------:R-:W-:-:S04]  /*bdc0*/  LEA.HI.X.SX32 R0, R31, R20, 0x1, P0 ;  /* 0x000000141f007211 */ /* 0x000fc800000f0eff */
[----:B------:R-:W-:Y:S02]  /*bdd0*/  SHF.L.U64.HI R0, R5, 0x1, R0 ;  /* 0x0000000105007819 */ /* 0x000fe40000010200 */
[C---:B----4-:R-:W-:Y:S02]  /*bde0*/  IADD3 R6, P1, PT, R4.reuse, UR10, RZ ;  /* 0x0000000a04067c10 */ /* 0x050fe4000ff3e0ff */
[----:B--2---:R-:W-:Y:S02]  /*bdf0*/  IADD3 R4, P0, PT, R4, UR8, RZ ;  /* 0x0000000804047c10 */ /* 0x004fe4000ff1e0ff */
[C---:B------:R-:W-:Y:S02]  /*be00*/  IADD3.X R7, PT, PT, R0.reuse, UR11, RZ, P1, !PT ;  /* 0x0000000b00077c10 */ /* 0x040fe40008ffe4ff */
[----:B------:R-:W-:-:S04]  /*be10*/  IADD3.X R5, PT, PT, R0, UR9, RZ, P0, !PT ;  /* 0x0000000900057c10 */ /* 0x000fc800087fe4ff */
[----:B------:R-:W2:Y:S04]  /*be20*/  LDG.E.64 R6, desc[UR6][R6.64] ;  /* 0x0000000606067981 */ /* 0x000ea8000c1e1b00 */
[----:B------:R-:W4:Y:S01]  /*be30*/  LDG.E.64 R4, desc[UR6][R4.64] ;  /* 0x0000000604047981 */ /* 0x000f22000c1e1b00 */
[--C-:B-----5:R-:W-:Y:S02]  /*be40*/  HADD2.F32 R29, -RZ, R17.reuse.H0_H0 ;  /* 0x20000011ff1d7230 */ /* 0x120fe40000004100 */
[----:B------:R-:W-:Y:S02]  /*be50*/  HADD2.F32 R35, -RZ, R17.H1_H1 ;  /* 0x30000011ff237230 */ /* 0x000fe40000004100 */
[--C-:B------:R-:W-:Y:S01]  /*be60*/  HADD2.F32 R25, -RZ, R19.reuse.H1_H1 ;  /* 0x30000013ff197230 */ /* 0x100fe20000004100 */
[----:B------:R-:W-:Y:S01]  /*be70*/  MOV R28, R18 ;  /* 0x00000012001c7202 */ /* 0x000fe20000000f00 */
[----:B------:R-:W-:-:S02]  /*be80*/  HADD2.F32 R33, -RZ, R19.H0_H0 ;  /* 0x20000013ff217230 */ /* 0x000fc40000004100 */
[----:B--2---:R-:W-:Y:S02]  /*be90*/  HADD2.F32 R17, -RZ, R7.H1_H1 ;  /* 0x30000007ff117230 */ /* 0x004fe40000004100 */
[----:B----4-:R-:W-:Y:S02]  /*bea0*/  HADD2.F32 R0, -RZ, R5.H1_H1 ;  /* 0x30000005ff007230 */ /* 0x010fe40000004100 */
[----:B------:R-:W-:-:S03]  /*beb0*/  HADD2.F32 R18, -RZ, R6.H1_H1 ;  /* 0x30000006ff127230 */ /* 0x000fc60000004100 */
[C---:B------:R-:W-:Y:S01]  /*bec0*/  FMUL.FTZ R30, R25.reuse, R0 ;  /* 0x00000000191e7220 */ /* 0x040fe20000410000 */
[-C--:B------:R-:W-:Y:S01]  /*bed0*/  FMUL.FTZ R25, R25, R17.reuse ;  /* 0x0000001119197220 */ /* 0x080fe20000410000 */
[----:B------:R-:W-:Y:S02]  /*bee0*/  HADD2.F32 R8, -RZ, R4.H1_H1 ;  /* 0x30000004ff087230 */ /* 0x000fe40000004100 */
[----:B------:R-:W-:Y:S01]  /*bef0*/  FMUL.FTZ R19, R35, R18 ;  /* 0x0000001223137220 */ /* 0x000fe20000410000 */
[C---:B------:R-:W-:Y:S01]  /*bf00*/  FFMA.FTZ R30, R33.reuse, R17, -R30 ;  /* 0x00000011211e7223 */ /* 0x040fe2000001081e */
[----:B------:R-:W-:Y:S01]  /*bf10*/  FFMA.FTZ R25, R33, R0, R25 ;  /* 0x0000000021197223 */ /* 0x000fe20000010019 */
[----:B------:R-:W-:Y:S02]  /*bf20*/  HADD2.F32 R6, -RZ, R6.H0_H0 ;  /* 0x20000006ff067230 */ /* 0x000fe40000004100 */
[----:B------:R-:W-:Y:S02]  /*bf30*/  HADD2.F32 R17, -RZ, R16.H1_H1 ;  /* 0x30000010ff117230 */ /* 0x000fe40000004100 */
[----:B------:R-:W-:-:S02]  /*bf40*/  HADD2.F32 R4, -RZ, R4.H0_H0 ;  /* 0x20000004ff047230 */ /* 0x000fc40000004100 */
[-C--:B------:R-:W-:Y:S01]  /*bf50*/  FMUL.FTZ R32, R35, R8.reuse ;  /* 0x0000000823207220 */ /* 0x080fe20000410000 */
[----:B------:R-:W-:Y:S02]  /*bf60*/  HADD2.F32 R5, -RZ, R5.H0_H0 ;  /* 0x20000005ff057230 */ /* 0x000fe40000004100 */
[--C-:B------:R-:W-:Y:S02]  /*bf70*/  HADD2.F32 R0, -RZ, R28.reuse.H1_H1 ;  /* 0x3000001cff007230 */ /* 0x100fe40000004100 */
[----:B------:R-:W-:Y:S02]  /*bf80*/  HADD2.F32 R7, -RZ, R7.H0_H0 ;  /* 0x20000007ff077230 */ /* 0x000fe40000004100 */
[----:B------:R-:W-:Y:S01]  /*bf90*/  FFMA.FTZ R19, R29, R8, R19 ;  /* 0x000000081d137223 */ /* 0x000fe20000010013 */
[C---:B------:R-:W-:Y:S01]  /*bfa0*/  FMUL.FTZ R8, R17.reuse, R4 ;  /* 0x0000000411087220 */ /* 0x040fe20000410000 */
[----:B------:R-:W-:Y:S01]  /*bfb0*/  FMUL.FTZ R33, R17, R6 ;  /* 0x0000000611217220 */ /* 0x000fe20000410000 */
[----:B------:R-:W-:Y:S01]  /*bfc0*/  FFMA.FTZ R32, R29, R18, -R32 ;  /* 0x000000121d207223 */ /* 0x000fe20000010820 */
[----:B------:R-:W-:-:S02]  /*bfd0*/  HADD2.F32 R28, -RZ, R28.H0_H0 ;  /* 0x2000001cff1c7230 */ /* 0x000fc40000004100 */
[C---:B------:R-:W-:Y:S01]  /*bfe0*/  FMUL.FTZ R17, R0.reuse, R5 ;  /* 0x0000000500117220 */ /* 0x040fe20000410000 */
[----:B------:R-:W-:Y:S02]  /*bff0*/  HADD2.F32 R29, -RZ, R16.H0_H0 ;  /* 0x20000010ff1d7230 */ /* 0x000fe40000004100 */
[-C--:B------:R-:W-:Y:S01]  /*c000*/  FMUL.FTZ R0, R0, R7.reuse ;  /* 0x0000000700007220 */ /* 0x080fe20000410000 */
[----:B------:R-:W-:-:S03]  /*c010*/  FFMA.FTZ R17, R28, R7, -R17 ;  /* 0x000000071c117223 */ /* 0x000fc60000010811 */
[----:B------:R-:W-:Y:S01]  /*c020*/  FFMA.FTZ R0, R28, R5, R0 ;  /* 0x000000051c007223 */ /* 0x000fe20000010000 */
[C---:B------:R-:W-:Y:S01]  /*c030*/  FFMA.FTZ R8, R29.reuse, R6, -R8 ;  /* 0x000000061d087223 */ /* 0x040fe20000010808 */
[----:B------:R-:W-:Y:S01]  /*c040*/  FFMA.FTZ R33, R29, R4, R33 ;  /* 0x000000041d217223 */ /* 0x000fe20000010021 */
[----:B------:R-:W-:Y:S02]  /*c050*/  F2FP.F16.F32.PACK_AB R32, R19, R32 ;  /* 0x000000201320723e */ /* 0x000fe400000000ff */
[----:B------:R-:W-:Y:S02]  /*c060*/  F2FP.F16.F32.PACK_AB R18, R0, R17 ;  /* 0x000000110012723e */ /* 0x000fe400000000ff */
[----:B------:R-:W-:Y:S02]  /*c070*/  F2FP.F16.F32.PACK_AB R19, R25, R30 ;  /* 0x0000001e1913723e */ /* 0x000fe400000000ff */
[----:B------:R-:W-:Y:S02]  /*c080*/  F2FP.F16.F32.PACK_AB R16, R33, R8 ;  /* 0x000000082110723e */ /* 0x000fe400000000ff */
[----:B------:R-:W-:-:S02]  /*c090*/  MOV R17, R32 ;  /* 0x0000002000117202 */ /* 0x000fc40000000f00 */
.L_x_1986:
[----:B------:R-:W-:Y:S05]  /*c0a0*/  BSYNC.RECONVERGENT B0 ;  /* 0x0000000000007941 */ /* 0x000fea0003800200 */
.L_x_1985:
[----:B-----5:R4:W-:Y:S02]  /*c0b0*/  STS.128 [R217+0x800], R16 ;  /* 0x00080010d9007388 */ /* 0x0209e40000000c00 */
.L_x_1984:
[----:B------:R-:W-:Y:S05]  /*c0c0*/  BSYNC.RECONVERGENT B1 ;  /* 0x0000000000017941 */ /* 0x000fea0003800200 */
.L_x_1983:
        /* <DEDUP_REMOVED lines=9> */
[C---:B------:R-:W-:Y:S01]  /*c160*/  IADD3 R5, P0, PT, R31.reuse, R14, RZ ;  /* 0x0000000e1f057210 */ /* 0x040fe20007f1e0ff */
[----:B------:R-:W2:Y:S03]  /*c170*/  LDCU.64 UR8, c[0x0][0x4d0] ;  /* 0x00009a00ff0877ac */ /* 0x000ea60008000a00 */
[----:B------:R-:W-:Y:S02]  /*c180*/  LEA.HI.X.SX32 R4, R31, R20, 0x1, P0 ;  /* 0x000000141f047211 */ /* 0x000fe400000f0eff */
[C---:B------:R-:W-:Y:S02]  /*c190*/  SHF.L.U32 R0, R5.reuse, 0x1, RZ ;  /* 0x0000000105007819 */ /* 0x040fe400000006ff */
[----:B------:R-:W-:Y:S02]  /*c1a0*/  SHF.L.U64.HI R4, R5, 0x1, R4 ;  /* 0x0000000105047819 */ /* 0x000fe40000010204 */
[----:B----4-:R-:W-:-:S02]  /*c1b0*/  IADD3 R6, P1, PT, R0, UR10, RZ ;  /* 0x0000000a00067c10 */ /* 0x010fc4000ff3e0ff */
[----:B--2---:R-:W-:Y:S02]  /*c1c0*/  IADD3 R32, P0, PT, R0, UR8, RZ ;  /* 0x0000000800207c10 */ /* 0x004fe4000ff1e0ff */
[C---:B------:R-:W-:Y:S02]  /*c1d0*/  IADD3.X R7, PT, PT, R4.reuse, UR11, RZ, P1, !PT ;  /* 0x0000000b04077c10 */ /* 0x040fe40008ffe4ff */
[----:B------:R-:W-:-:S04]  /*c1e0*/  IADD3.X R33, PT, PT, R4, UR9, RZ, P0, !PT ;  /* 0x0000000904217c10 */ /* 0x000fc800087fe4ff */
[----:B------:R-:W2:Y:S04]  /*c1f0*/  LDG.E.64 R6, desc[UR6][R6.64+0x40] ;  /* 0x0000400606067981 */ /* 0x000ea8000c1e1b00 */
[----:B------:R4:W3:Y:S01]  /*c200*/  LDG.E.64 R4, desc[UR6][R32.64+0x40] ;  /* 0x0000400620047981 */ /* 0x0008e2000c1e1b00 */
[--C-:B-----5:R-:W-:Y:S02]  /*c210*/  HADD2.F32 R29, -RZ, R17.reuse.H0_H0 ;  /* 0x20000011ff1d7230 */ /* 0x120fe40000004100 */
[----:B------:R-:W-:Y:S02]  /*c220*/  HADD2.F32 R35, -RZ, R17.H1_H1 ;  /* 0x30000011ff237230 */ /* 0x000fe40000004100 */
[--C-:B------:R-:W-:Y:S01]  /*c230*/  HADD2.F32 R25, -RZ, R19.reuse.H1_H1 ;  /* 0x30000013ff197230 */ /* 0x100fe20000004100 */
[----:B------:R-:W-:Y:S01]  /*c240*/  MOV R28, R18 ;  /* 0x00000012001c7202 */ /* 0x000fe20000000f00 */
[----:B----4-:R-:W-:-:S02]  /*c250*/  HADD2.F32 R33, -RZ, R19.H0_H0 ;  /* 0x20000013ff217230 */ /* 0x010fc40000004100 */
[----:B--2---:R-:W-:Y:S02]  /*c260*/  HADD2.F32 R17, -RZ, R7.H1_H1 ;  /* 0x30000007ff117230 */ /* 0x004fe40000004100 */
[----:B---3--:R-:W-:Y:S02]  /*c270*/  HADD2.F32 R0, -RZ, R5.H1_H1 ;  /* 0x30000005ff007230 */ /* 0x008fe40000004100 */
        /* <DEDUP_REMOVED lines=31> */
.L_x_1990:
[----:B------:R-:W-:Y:S05]  /*c470*/  BSYNC.RECONVERGENT B0 ;  /* 0x0000000000007941 */ /* 0x000fea0003800200 */
.L_x_1989:
[----:B-----5:R4:W-:Y:S02]  /*c480*/  STS.128 [R217+0x2800], R16 ;  /* 0x00280010d9007388 */ /* 0x0209e40000000c00 */
.L_x_1988:
[----:B------:R-:W-:Y:S05]  /*c490*/  BSYNC.RECONVERGENT B1 ;  /* 0x0000000000017941 */ /* 0x000fea0003800200 */
.L_x_1987:
        /* <DEDUP_REMOVED lines=19> */
[--C-:B-1---5:R-:W-:Y:S02]  /*c5d0*/  HADD2.F32 R23, -RZ, R17.reuse.H0_H0 ;  /* 0x20000011ff177230 */ /* 0x122fe40000004100 */
        /* <DEDUP_REMOVED lines=37> */
.L_x_1992:
[----:B------:R-:W-:Y:S05]  /*c830*/  BSYNC.RECONVERGENT B0 ;  /* 0x0000000000007941 */ /* 0x000fea0003800200 */
.L_x_1991:
[----:B-----5:R4:W-:Y:S02]  /*c840*/  STS.128 [R217+0x4800], R16 ;  /* 0x00480010d9007388 */ /* 0x0209e40000000c00 */
.L_x_1982:
[----:B------:R-:W-:Y:S05]  /*c850*/  BSYNC.RECONVERGENT B2 ;  /* 0x0000000000027941 */ /* 0x000fea0003800200 */
.L_x_1981:
[----:B------:R-:W-:Y:S01]  /*c860*/  IADD3 R30, PT, PT, R112, 0x20, RZ ;  /* 0x00000020701e7810 */ /* 0x000fe20007ffe0ff */
[----:B------:R-:W-:Y:S03]  /*c870*/  BSSY.RECONVERGENT B2, `(.L_x_1993) ;  /* 0x00000bc000027945 */ /* 0x000fe60003800200 */
[----:B------:R-:W-:-:S13]  /*c880*/  ISETP.GE.AND P0, PT, R30, R15, PT ;  /* 0x0000000f1e00720c */ /* 0x000fda0003f06270 */
[----:B------:R-:W-:Y:S05]  /*c890*/  @P0 BRA `(.L_x_1994) ;  /* 0x0000000800e40947 */ /* 0x000fea0003800000 */
[----:B-1----:R-:W1:Y:S01]  /*c8a0*/  LDC R23, c[0x0][0x440] ;  /* 0x00011000ff177b82 */ /* 0x002e620000000800 */
[C---:B------:R-:W-:Y:S01]  /*c8b0*/  LEA R28, P1, R2.reuse, R26, 0x6 ;  /* 0x0000001a021c7211 */ /* 0x040fe200078230ff */
[----:B------:R-:W-:Y:S01]  /*c8c0*/  BSSY.RECONVERGENT B1, `(.L_x_1995) ;  /* 0x000003e000017945 */ /* 0x000fe20003800200 */
[----:B------:R-:W-:Y:S02]  /*c8d0*/  IMAD.SHL.U32 R21, R75, 0x20, RZ ;  /* 0x000000204b157824 */ /* 0x000fe400078e00ff */
        /* <DEDUP_REMOVED lines=9> */
[----:B--2---:R-:W-:Y:S01]  /*c970*/  IADD3 R5, P0, PT, R21, R14, RZ ;  /* 0x0000000e15057210 */ /* 0x004fe20007f1e0ff */
[----:B------:R-:W2:Y:S03]  /*c980*/  LDCU.64 UR8, c[0x0][0x4d0] ;  /* 0x00009a00ff0877ac */ /* 0x000ea60008000a00 */
[----:B------:R-:W-:Y:S02]  /*c990*/  SHF.L.U32 R4, R5, 0x1, RZ ;  /* 0x0000000105047819 */ /* 0x000fe400000006ff */
[----:B------:R-:W-:-:S04]  /*c9a0*/  LEA.HI.X.SX32 R0, R21, R20, 0x1, P0 ;  /* 0x0000001415007211 */ /* 0x000fc800000f0eff */
[----:B------:R-:W-:Y:S02]  /*c9b0*/  SHF.L.U64.HI R0, R5, 0x1, R0 ;  /* 0x0000000105007819 */ /* 0x000fe40000010200 */
[C---:B-1----:R-:W-:Y:S02]  /*c9c0*/  IADD3 R6, P1, PT, R4.reuse, UR10, RZ ;  /* 0x0000000a04067c10 */ /* 0x042fe4000ff3e0ff */
[----:B--2---:R-:W-:Y:S02]  /*c9d0*/  IADD3 R4, P0, PT, R4, UR8, RZ ;  /* 0x0000000804047c10 */ /* 0x004fe4000ff1e0ff */
[C---:B------:R-:W-:Y:S02]  /*c9e0*/  IADD3.X R7, PT, PT, R0.reuse, UR11, RZ, P1, !PT ;  /* 0x0000000b00077c10 */ /* 0x040fe40008ffe4ff */
[----:B------:R-:W-:-:S04]  /*c9f0*/  IADD3.X R5, PT, PT, R0, UR9, RZ, P0, !PT ;  /* 0x0000000900057c10 */ /* 0x000fc800087fe4ff */
        /* <DEDUP_REMOVED lines=10> */
[----:B------:R-:W-:Y:S02]  /*caa0*/  HADD2.F32 R0, -RZ, R5.H1_H1 ;  /* 0x30000005ff007230 */ /* 0x000fe40000004100 */
[C---:B------:R-:W-:Y:S01]  /*cab0*/  FMUL.FTZ R19, R35.reuse, R18 ;  /* 0x0000001223137220 */ /* 0x040fe20000410000 */
[----:B------:R-:W-:Y:S01]  /*cac0*/  FMUL.FTZ R34, R35, R8 ;  /* 0x0000000823227220 */ /* 0x000fe20000410000 */
[C---:B------:R-:W-:Y:S01]  /*cad0*/  FMUL.FTZ R35, R22.reuse, R17 ;  /* 0x0000001116237220 */ /* 0x040fe20000410000 */
[----:B------:R-:W-:Y:S01]  /*cae0*/  FMUL.FTZ R32, R22, R0 ;  /* 0x0000000016207220 */ /* 0x000fe20000410000 */
[----:B------:R-:W-:-:S02]  /*caf0*/  HADD2.F32 R6, -RZ, R6.H0_H0 ;  /* 0x20000006ff067230 */ /* 0x000fc40000004100 */
[C---:B------:R-:W-:Y:S01]  /*cb00*/  FFMA.FTZ R35, R33.reuse, R0, R35 ;  /* 0x0000000021237223 */ /* 0x040fe20000010023 */
[----:B------:R-:W-:Y:S01]  /*cb10*/  FFMA.FTZ R32, R33, R17, -R32 ;  /* 0x0000001121207223 */ /* 0x000fe20000010820 */
[----:B------:R-:W-:Y:S02]  /*cb20*/  HADD2.F32 R17, -RZ, R16.H1_H1 ;  /* 0x30000010ff117230 */ /* 0x000fe40000004100 */
[----:B------:R-:W-:Y:S02]  /*cb30*/  HADD2.F32 R4, -RZ, R4.H0_H0 ;  /* 0x20000004ff047230 */ /* 0x000fe40000004100 */
[C---:B------:R-:W-:Y:S01]  /*cb40*/  FFMA.FTZ R34, R31.reuse, R18, -R34 ;  /* 0x000000121f227223 */ /* 0x040fe20000010822 */
[----:B------:R-:W-:Y:S02]  /*cb50*/  HADD2.F32 R5, -RZ, R5.H0_H0 ;  /* 0x20000005ff057230 */ /* 0x000fe40000004100 */
[----:B------:R-:W-:Y:S01]  /*cb60*/  FFMA.FTZ R19, R31, R8, R19 ;  /* 0x000000081f137223 */ /* 0x000fe20000010013 */
[----:B------:R-:W-:-:S02]  /*cb70*/  HADD2.F32 R0, -RZ, R25.H1_H1 ;  /* 0x30000019ff007230 */ /* 0x000fc40000004100 */
[----:B------:R-:W-:Y:S02]  /*cb80*/  HADD2.F32 R7, -RZ, R7.H0_H0 ;  /* 0x20000007ff077230 */ /* 0x000fe40000004100 */
[----:B------:R-:W-:Y:S02]  /*cb90*/  HADD2.F32 R31, -RZ, R16.H0_H0 ;  /* 0x20000010ff1f7230 */ /* 0x000fe40000004100 */
[C---:B------:R-:W-:Y:S01]  /*cba0*/  FMUL.FTZ R8, R17.reuse, R4 ;  /* 0x0000000411087220 */ /* 0x040fe20000410000 */
        /* <DEDUP_REMOVED lines=11> */
[----:B------:R-:W-:Y:S02]  /*cc60*/  F2FP.F16.F32.PACK_AB R16, R25, R8 ;  /* 0x000000081910723e */ /* 0x000fe400000000ff */
[----:B------:R-:W-:Y:S02]  /*cc70*/  MOV R17, R34 ;  /* 0x0000002200117202 */ /* 0x000fe40000000f00 */
.L_x_1998:
[----:B------:R-:W-:Y:S05]  /*cc80*/  BSYNC.RECONVERGENT B0 ;  /* 0x0000000000007941 */ /* 0x000fea0003800200 */
.L_x_1997:
[----:B-----5:R1:W-:Y:S02]  /*cc90*/  STS.128 [R217+0x1000], R16 ;  /* 0x00100010d9007388 */ /* 0x0203e40000000c00 */
.L_x_1996:
[----:B------:R-:W-:Y:S05]  /*cca0*/  BSYNC.RECONVERGENT B1 ;  /* 0x0000000000017941 */ /* 0x000fea0003800200 */
.L_x_1995:
        /* <DEDUP_REMOVED lines=9> */
[C---:B--2---:R-:W-:Y:S01]  /*cd40*/  IADD3 R5, P0, PT, R21.reuse, R14, RZ ;  /* 0x0000000e15057210 */ /* 0x044fe20007f1e0ff */
        /* <DEDUP_REMOVED lines=10> */
[----:B-----5:R-:W-:Y:S01]  /*cdf0*/  MOV R25, R18 ;  /* 0x0000001200197202 */ /* 0x020fe20000000f00 */
[--C-:B------:R-:W-:Y:S02]  /*ce00*/  HADD2.F32 R31, -RZ, R17.reuse.H0_H0 ;  /* 0x20000011ff1f7230 */ /* 0x100fe40000004100 */
[----:B------:R-:W-:Y:S02]  /*ce10*/  HADD2.F32 R35, -RZ, R17.H1_H1 ;  /* 0x30000011ff237230 */ /* 0x000fe40000004100 */
[----:B------:R-:W-:-:S02]  /*ce20*/  HADD2.F32 R22, -RZ, R19.H1_H1 ;  /* 0x30000013ff167230 */ /* 0x000fc40000004100 */
[----:B----4-:R-:W-:Y:S02]  /*ce30*/  HADD2.F32 R33, -RZ, R19.H0_H0 ;  /* 0x20000013ff217230 */ /* 0x010fe40000004100 */
        /* <DEDUP_REMOVED lines=33> */
.L_x_2002:
[----:B------:R-:W-:Y:S05]  /*d050*/  BSYNC.RECONVERGENT B0 ;  /* 0x0000000000007941 */ /* 0x000fea0003800200 */
.L_x_2001:
[----:B-----5:R4:W-:Y:S02]  /*d060*/  STS.128 [R217+0x3000], R16 ;  /* 0x00300010d9007388 */ /* 0x0209e40000000c00 */
.L_x_2000:
[----:B------:R-:W-:Y:S05]  /*d070*/  BSYNC.RECONVERGENT B1 ;  /* 0x0000000000017941 */ /* 0x000fea0003800200 */
.L_x_1999:
        /* <DEDUP_REMOVED lines=9> */
[----:B------:R-:W3:Y:S03]  /*d110*/  LDCU.64 UR8, c[0x0][0x4d0] ;  /* 0x00009a00ff0877ac */ /* 0x000ee60008000a00 */
[----:B--2---:R-:W-:Y:S02]  /*d120*/  SHF.L.U32 R4, R0, 0x1, RZ ;  /* 0x0000000100047819 */ /* 0x004fe400000006ff */
[----:B------:R-:W-:-:S04]  /*d130*/  LEA.HI.X.SX32 R21, R21, R20, 0x1, P0 ;  /* 0x0000001415157211 */ /* 0x000fc800000f0eff */
[----:B------:R-:W-:Y:S02]  /*d140*/  SHF.L.U64.HI R21, R0, 0x1, R21 ;  /* 0x0000000100157819 */ /* 0x000fe40000010215 */
[C---:B----4-:R-:W-:Y:S02]  /*d150*/  IADD3 R6, P1, PT, R4.reuse, UR10, RZ ;  /* 0x0000000a04067c10 */ /* 0x050fe4000ff3e0ff */
[----:B---3--:R-:W-:Y:S02]  /*d160*/  IADD3 R4, P0, PT, R4, UR8, RZ ;  /* 0x0000000804047c10 */ /* 0x008fe4000ff1e0ff */
[C---:B------:R-:W-:Y:S02]  /*d170*/  IADD3.X R7, PT, PT, R21.reuse, UR11, RZ, P1, !PT ;  /* 0x0000000b15077c10 */ /* 0x040fe40008ffe4ff */
[----:B------:R-:W-:-:S04]  /*d180*/  IADD3.X R5, PT, PT, R21, UR9, RZ, P0, !PT ;  /* 0x0000000915057c10 */ /* 0x000fc800087fe4ff */
[----:B------:R-:W2:Y:S04]  /*d190*/  LDG.E.64 R6, desc[UR6][R6.64+0x80] ;  /* 0x0000800606067981 */ /* 0x000ea8000c1e1b00 */
[----:B------:R-:W3:Y:S01]  /*d1a0*/  LDG.E.64 R4, desc[UR6][R4.64+0x80] ;  /* 0x0000800604047981 */ /* 0x000ee2000c1e1b00 */
[--C-:B-----5:R-:W-:Y:S02]  /*d1b0*/  HADD2.F32 R23, -RZ, R17.reuse.H0_H0 ;  /* 0x20000011ff177230 */ /* 0x120fe40000004100 */
[----:B-1----:R-:W-:Y:S02]  /*d1c0*/  HADD2.F32 R29, -RZ, R17.H1_H1 ;  /* 0x30000011ff1d7230 */ /* 0x002fe40000004100 */
[--C-:B------:R-:W-:Y:S01]  /*d1d0*/  HADD2.F32 R21, -RZ, R19.reuse.H1_H1 ;  /* 0x30000013ff157230 */ /* 0x100fe20000004100 */
[----:B------:R-:W-:Y:S01]  /*d1e0*/  MOV R22, R18 ;  /* 0x0000001200167202 */ /* 0x000fe20000000f00 */
[----:B------:R-:W-:-:S02]  /*d1f0*/  HADD2.F32 R25, -RZ, R19.H0_H0 ;  /* 0x20000013ff197230 */ /* 0x000fc40000004100 */
        /* <DEDUP_REMOVED lines=33> */
.L_x_2004:
[----:B------:R-:W-:Y:S05]  /*d410*/  BSYNC.RECONVERGENT B0 ;  /* 0x0000000000007941 */ /* 0x000fea0003800200 */
.L_x_2003:
[----:B-----5:R4:W-:Y:S02]  /*d420*/  STS.128 [R217+0x5000], R16 ;  /* 0x00500010d9007388 */ /* 0x0209e40000000c00 */
.L_x_1994:
[----:B------:R-:W-:Y:S05]  /*d430*/  BSYNC.RECONVERGENT B2 ;  /* 0x0000000000027941 */ /* 0x000fea0003800200 */
.L_x_1993:
[----:B------:R-:W-:-:S04]  /*d440*/  IADD3 R36, PT, PT, R112, 0x30, RZ ;  /* 0x0000003070247810 */ /* 0x000fc80007ffe0ff */
[----:B------:R-:W-:-:S13]  /*d450*/  ISETP.GE.AND P0, PT, R36, R15, PT ;  /* 0x0000000f2400720c */ /* 0x000fda0003f06270 */
[----:B------:R-:W-:Y:S05]  /*d460*/  @P0 BRA `(.L_x_1966) ;  /* 0x0000005000380947 */ /* 0x000fea0003800000 */
[----:B--2---:R-:W2:Y:S01]  /*d470*/  LDC R7, c[0x0][0x440] ;  /* 0x00011000ff077b82 */ /* 0x004ea20000000800 */
[----:B-1----:R-:W-:Y:S01]  /*d480*/  IMAD.WIDE.U32 R22, R2, 0x60, R26 ;  /* 0x0000006002167825 */ /* 0x002fe200078e001a */
[----:B------:R-:W-:Y:S03]  /*d490*/  BSSY.RECONVERGENT B1, `(.L_x_2005) ;  /* 0x000003d000017945 */ /* 0x000fe60003800200 */
[----:B------:R-:W-:Y:S02]  /*d4a0*/  IMAD R3, R3, 0x60, RZ ;  /* 0x0000006003037824 */ /* 0x000fe400078e02ff */
[----:B------:R-:W-:-:S03]  /*d4b0*/  IMAD R75, R75, 0x30, RZ ;  /* 0x000000304b4b7824 */ /* 0x000fc600078e02ff */
[----:B------:R-:W-:Y:S02]  /*d4c0*/  IADD3 R23, PT, PT, R3, R23, RZ ;  /* 0x0000001703177210 */ /* 0x000fe40007ffe0ff */
[----:B--2---:R-:W-:-:S13]  /*d4d0*/  ISETP.GE.AND P0, PT, R12, R7, PT ;  /* 0x000000070c00720c */ /* 0x004fda0003f06270 */
[----:B------:R1:W-:Y:S01]  /*d4e0*/  @P0 STS.128 [R217+0x1800], RZ ;  /* 0x001800ffd9000388 */ /* 0x0003e20000000c00 */
[----:B------:R-:W-:Y:S05]  /*d4f0*/  @P0 BRA `(.L_x_2006) ;  /* 0x0000000000d80947 */ /* 0x000fea0003800000 */
[----:B----4-:R2:W5:Y:S01]  /*d500*/  LDG.E.128 R16, desc[UR6][R22.64] ;  /* 0x0000000616107981 */ /* 0x010562000c1e1d00 */
[----:B------:R-:W-:Y:S01]  /*d510*/  ISETP.GE.AND P0, PT, R12, R11, PT ;  /* 0x0000000b0c00720c */ /* 0x000fe20003f06270 */
[----:B------:R-:W-:-:S12]  /*d520*/  BSSY.RECONVERGENT B0, `(.L_x_2007) ;  /* 0x0000032000007945 */ /* 0x000fd80003800200 */
[----:B------:R-:W-:Y:S05]  /*d530*/  @P0 BRA `(.L_x_2008) ;  /* 0x0000000000c00947 */ /* 0x000fea0003800000 */
[----:B------:R-:W4:Y:S01]  /*d540*/  LDCU.64 UR10, c[0x0][0x4c8] ;  /* 0x00009900ff0a77ac */ /* 0x000f220008000a00 */
[----:B------:R-:W-:Y:S01]  /*d550*/  IADD3 R3, P0, PT, R75, R14, RZ ;  /* 0x0000000e4b037210 */ /* 0x000fe20007f1e0ff */
[----:B------:R-:W1:Y:S03]  /*d560*/  LDCU.64 UR8, c[0x0][0x4d0] ;  /* 0x00009a00ff0877ac */ /* 0x000e660008000a00 */
[----:B------:R-:W-:Y:S02]  /*d570*/  SHF.L.U32 R2, R3, 0x1, RZ ;  /* 0x0000000103027819 */ /* 0x000fe400000006ff */
[----:B------:R-:W-:-:S04]  /*d580*/  LEA.HI.X.SX32 R0, R75, R20, 0x1, P0 ;  /* 0x000000144b007211 */ /* 0x000fc800000f0eff */
[----:B------:R-:W-:Y:S02]  /*d590*/  SHF.L.U64.HI R0, R3, 0x1, R0 ;  /* 0x0000000103007819 */ /* 0x000fe40000010200 */
[C---:B----4-:R-:W-:Y:S02]  /*d5a0*/  IADD3 R4, P1, PT, R2.reuse, UR10, RZ ;  /* 0x0000000a02047c10 */ /* 0x050fe4000ff3e0ff */
[----:B-1----:R-:W-:Y:S02]  /*d5b0*/  IADD3 R2, P0, PT, R2, UR8, RZ ;  /* 0x0000000802027c10 */ /* 0x002fe4000ff1e0ff */
[C---:B------:R-:W-:Y:S02]  /*d5c0*/  IADD3.X R5, PT, PT, R0.reuse, UR11, RZ, P1, !PT ;  /* 0x0000000b00057c10 */ /* 0x040fe40008ffe4ff */
[----:B------:R-:W-:-:S04]  /*d5d0*/  IADD3.X R3, PT, PT, R0, UR9, RZ, P0, !PT ;  /* 0x0000000900037c10 */ /* 0x000fc800087fe4ff */
[----:B------:R-:W4:Y:S04]  /*d5e0*/  LDG.E.64 R4, desc[UR6][R4.64] ;  /* 0x0000000604047981 */ /* 0x000f28000c1e1b00 */
[----:B------:R-:W3:Y:S01]  /*d5f0*/  LDG.E.64 R2, desc[UR6][R2.64] ;  /* 0x0000000602027981 */ /* 0x000ee2000c1e1b00 */
[--C-:B-----5:R-:W-:Y:S02]  /*d600*/  HADD2.F32 R25, -RZ, R17.reuse.H1_H1 ;  /* 0x30000011ff197230 */ /* 0x120fe40000004100 */
[----:B------:R-:W-:Y:S02]  /*d610*/  HADD2.F32 R21, -RZ, R17.H0_H0 ;  /* 0x20000011ff157230 */ /* 0x000fe40000004100 */
[--C-:B------:R-:W-:Y:S02]  /*d620*/  HADD2.F32 R17, -RZ, R19.reuse.H1_H1 ;  /* 0x30000013ff117230 */ /* 0x100fe40000004100 */
[----:B------:R-:W-:-:S02]  /*d630*/  HADD2.F32 R28, -RZ, R19.H0_H0 ;  /* 0x20000013ff1c7230 */ /* 0x000fc40000004100 */
[----:B----4-:R-:W-:Y:S02]  /*d640*/  HADD2.F32 R15, -RZ, R4.H1_H1 ;  /* 0x30000004ff0f7230 */ /* 0x010fe40000004100 */
[----:B---3--:R-:W-:Y:S02]  /*d650*/  HADD2.F32 R6, -RZ, R2.H1_H1 ;  /* 0x30000002ff067230 */ /* 0x008fe40000004100 */
[----:B------:R-:W-:Y:S02]  /*d660*/  HADD2.F32 R0, -RZ, R3.H1_H1 ;  /* 0x30000003ff007230 */ /* 0x000fe40000004100 */
[----:B------:R-:W-:Y:S02]  /*d670*/  HADD2.F32 R8, -RZ, R5.H1_H1 ;  /* 0x30000005ff087230 */ /* 0x000fe40000004100 */
[C---:B------:R-:W-:Y:S01]  /*d680*/  FMUL.FTZ R26, R25.reuse, R6 ;  /* 0x00000006191a7220 */ /* 0x040fe20000410000 */
[----:B------:R-:W-:Y:S01]  /*d690*/  FMUL.FTZ R25, R25, R15 ;  /* 0x0000000f19197220 */ /* 0x000fe20000410000 */
[----:B------:R-:W-:Y:S01]  /*d6a0*/  FMUL.FTZ R19, R17, R0 ;  /* 0x0000000011137220 */ /* 0x000fe20000410000 */
[----:B------:R-:W-:-:S02]  /*d6b0*/  HADD2.F32 R4, -RZ, R4.H0_H0 ;  /* 0x20000004ff047230 */ /* 0x000fc40000004100 */
[C---:B------:R-:W-:Y:S01]  /*d6c0*/  FFMA.FTZ R26, R21.reuse, R15, -R26 ;  /* 0x0000000f151a7223 */ /* 0x040fe2000001081a */
[----:B------:R-:W-:Y:S01]  /*d6d0*/  FFMA.FTZ R25, R21, R6, R25 ;  /* 0x0000000615197223 */ /* 0x000fe20000010019 */
[----:B------:R-:W-:Y:S02]  /*d6e0*/  HADD2.F32 R15, -RZ, R16.H1_H1 ;  /* 0x30000010ff0f7230 */ /* 0x000fe40000004100 */
[----:B------:R-:W-:Y:S01]  /*d6f0*/  FMUL.FTZ R17, R17, R8 ;  /* 0x0000000811117220 */ /* 0x000fe20000410000 */
[----:B------:R-:W-:Y:S02]  /*d700*/  HADD2.F32 R2, -RZ, R2.H0_H0 ;  /* 0x20000002ff027230 */ /* 0x000fe40000004100 */
[----:B------:R-:W-:Y:S02]  /*d710*/  HADD2.F32 R3, -RZ, R3.H0_H0 ;  /* 0x20000003ff037230 */ /* 0x000fe40000004100 */
[----:B------:R-:W-:Y:S02]  /*d720*/  HADD2.F32 R6, -RZ, R18.H1_H1 ;  /* 0x30000012ff067230 */ /* 0x000fe40000004100 */
[----:B------:R-:W-:-:S02]  /*d730*/  HADD2.F32 R5, -RZ, R5.H0_H0 ;  /* 0x20000005ff057230 */ /* 0x000fc40000004100 */
[C---:B------:R-:W-:Y:S01]  /*d740*/  FFMA.FTZ R19, R28.reuse, R8, -R19 ;  /* 0x000000081c137223 */ /* 0x040fe20000010813 */
[----:B------:R-:W-:Y:S01]  /*d750*/  FFMA.FTZ R0, R28, R0, R17 ;  /* 0x000000001c007223 */ /* 0x000fe20000010011 */
[C---:B------:R-:W-:Y:S01]  /*d760*/  FMUL.FTZ R8, R15.reuse, R2 ;  /* 0x000000020f087220 */ /* 0x040fe20000410000 */
[-C--:B------:R-:W-:Y:S01]  /*d770*/  FMUL.FTZ R21, R15, R4.reuse ;  /* 0x000000040f157220 */ /* 0x080fe20000410000 */
[----:B------:R-:W-:Y:S02]  /*d780*/  HADD2.F32 R17, -RZ, R16.H0_H0 ;  /* 0x20000010ff117230 */ /* 0x000fe40000004100 */
[C---:B------:R-:W-:Y:S01]  /*d790*/  FMUL.FTZ R15, R6.reuse, R3 ;  /* 0x00000003060f7220 */ /* 0x040fe20000410000 */
[----:B------:R-:W-:Y:S02]  /*d7a0*/  HADD2.F32 R18, -RZ, R18.H0_H0 ;  /* 0x20000012ff127230 */ /* 0x000fe40000004100 */
        /* <DEDUP_REMOVED lines=9> */
.L_x_2008:
[----:B------:R-:W-:Y:S05]  /*d840*/  BSYNC.RECONVERGENT B0 ;  /* 0x0000000000007941 */ /* 0x000fea0003800200 */
.L_x_2007:
[----:B-----5:R4:W-:Y:S02]  /*d850*/  STS.128 [R217+0x1800], R16 ;  /* 0x00180010d9007388 */ /* 0x0209e40000000c00 */
.L_x_2006:
[----:B------:R-:W-:Y:S05]  /*d860*/  BSYNC.RECONVERGENT B1 ;  /* 0x0000000000017941 */ /* 0x000fea0003800200 */
.L_x_2005:
        /* <DEDUP_REMOVED lines=9> */
[C---:B------:R-:W-:Y:S01]  /*d900*/  IADD3 R3, P0, PT, R75.reuse, R14, RZ ;  /* 0x0000000e4b037210 */ /* 0x040fe20007f1e0ff */
[----:B------:R-:W3:Y:S03]  /*d910*/  LDCU.64 UR8, c[0x0][0x4d0] ;  /* 0x00009a00ff0877ac */ /* 0x000ee60008000a00 */
[----:B------:R-:W-:Y:S02]  /*d920*/  LEA.HI.X.SX32 R2, R75, R20, 0x1, P0 ;  /* 0x000000144b027211 */ /* 0x000fe400000f0eff */
[C---:B------:R-:W-:Y:S02]  /*d930*/  SHF.L.U32 R0, R3.reuse, 0x1, RZ ;  /* 0x0000000103007819 */ /* 0x040fe400000006ff */
[----:B------:R-:W-:Y:S02]  /*d940*/  SHF.L.U64.HI R2, R3, 0x1, R2 ;  /* 0x0000000103027819 */ /* 0x000fe40000010202 */
[----:B-1----:R-:W-:-:S02]  /*d950*/  IADD3 R4, P1, PT, R0, UR10, RZ ;  /* 0x0000000a00047c10 */ /* 0x002fc4000ff3e0ff */
[----:B---3--:R-:W-:Y:S02]  /*d960*/  IADD3 R26, P0, PT, R0, UR8, RZ ;  /* 0x00000008001a7c10 */ /* 0x008fe4000ff1e0ff */
[C---:B------:R-:W-:Y:S02]  /*d970*/  IADD3.X R5, PT, PT, R2.reuse, UR11, RZ, P1, !PT ;  /* 0x0000000b02057c10 */ /* 0x040fe40008ffe4ff */
[----:B------:R-:W-:-:S04]  /*d980*/  IADD3.X R27, PT, PT, R2, UR9, RZ, P0, !PT ;  /* 0x00000009021b7c10 */ /* 0x000fc800087fe4ff */
[----:B------:R-:W3:Y:S04]  /*d990*/  LDG.E.64 R4, desc[UR6][R4.64+0x40] ;  /* 0x0000400604047981 */ /* 0x000ee8000c1e1b00 */
[----:B------:R-:W2:Y:S01]  /*d9a0*/  LDG.E.64 R2, desc[UR6][R26.64+0x40] ;  /* 0x000040061a027981 */ /* 0x000ea2000c1e1b00 */
[--C-:B-----5:R-:W-:Y:S02]  /*d9b0*/  HADD2.F32 R25, -RZ, R17.reuse.H1_H1 ;  /* 0x30000011ff197230 */ /* 0x120fe40000004100 */
[----:B------:R-:W-:Y:S02]  /*d9c0*/  HADD2.F32 R21, -RZ, R17.H0_H0 ;  /* 0x20000011ff157230 */ /* 0x000fe40000004100 */
[--C-:B------:R-:W-:Y:S02]  /*d9d0*/  HADD2.F32 R17, -RZ, R19.reuse.H1_H1 ;  /* 0x30000013ff117230 */ /* 0x100fe40000004100 */
[----:B------:R-:W-:-:S02]  /*d9e0*/  HADD2.F32 R28, -RZ, R19.H0_H0 ;  /* 0x20000013ff1c7230 */ /* 0x000fc40000004100 */
[----:B---3--:R-:W-:Y:S02]  /*d9f0*/  HADD2.F32 R15, -RZ, R4.H1_H1 ;  /* 0x30000004ff0f7230 */ /* 0x008fe40000004100 */
[----:B--2---:R-:W-:Y:S02]  /*da00*/  HADD2.F32 R6, -RZ, R2.H1_H1 ;  /* 0x30000002ff067230 */ /* 0x004fe40000004100 */
        /* <DEDUP_REMOVED lines=30> */
.L_x_2012:
[----:B------:R-:W-:Y:S05]  /*dbf0*/  BSYNC.RECONVERGENT B0 ;  /* 0x0000000000007941 */ /* 0x000fea0003800200 */
.L_x_2011:
[----:B-----5:R1:W-:Y:S02]  /*dc00*/  STS.128 [R217+0x3800], R16 ;  /* 0x00380010d9007388 */ /* 0x0203e40000000c00 */
.L_x_2010:
[----:B------:R-:W-:Y:S05]  /*dc10*/  BSYNC.RECONVERGENT B1 ;  /* 0x0000000000017941 */ /* 0x000fea0003800200 */
.L_x_2009:
        /* <DEDUP_REMOVED lines=18> */
[----:B------:R-:W4:Y:S01]  /*dd40*/  LDG.E.64 R4, desc[UR6][R4.64+0x80] ;  /* 0x0000800604047981 */ /* 0x000f22000c1e1b00 */
[----:B-----5:R-:W-:Y:S02]  /*dd50*/  HADD2.F32 R11, -RZ, R19.H1_H1 ;  /* 0x30000013ff0b7230 */ /* 0x020fe40000004100 */
[--C-:B------:R-:W-:Y:S02]  /*dd60*/  HADD2.F32 R15, -RZ, R17.reuse.H0_H0 ;  /* 0x20000011ff0f7230 */ /* 0x100fe40000004100 */
[----:B------:R-:W-:Y:S02]  /*dd70*/  HADD2.F32 R17, -RZ, R17.H1_H1 ;  /* 0x30000011ff117230 */ /* 0x000fe40000004100 */
[----:B------:R-:W-:-:S02]  /*dd80*/  HADD2.F32 R19, -RZ, R19.H0_H0 ;  /* 0x20000013ff137230 */ /* 0x000fc40000004100 */
[----:B--2---:R-:W-:Y:S02]  /*dd90*/  HADD2.F32 R0, -RZ, R3.H1_H1 ;  /* 0x30000003ff007230 */ /* 0x004fe40000004100 */
[----:B------:R-:W-:Y:S02]  /*dda0*/  HADD2.F32 R6, -RZ, R2.H1_H1 ;  /* 0x30000002ff067230 */ /* 0x000fe40000004100 */
[----:B----4-:R-:W-:Y:S02]  /*ddb0*/  HADD2.F32 R7, -RZ, R5.H1_H1 ;  /* 0x30000005ff077230 */ /* 0x010fe40000004100 */
        /* <DEDUP_REMOVED lines=10> */
[C---:B------:R-:W-:Y:S01]  /*de60*/  FFMA.FTZ R20, R15.reuse, R8, -R20 ;  /* 0x000000080f147223 */ /* 0x040fe20000010814 */
[----:B------:R-:W-:Y:S02]  /*de70*/  HADD2.F32 R3, -RZ, R3.H0_H0 ;  /* 0x20000003ff037230 */ /* 0x000fe40000004100 */
[----:B------:R-:W-:Y:S01]  /*de80*/  FFMA.FTZ R17, R15, R6, R17 ;  /* 0x000000060f117223 */ /* 0x000fe20000010011 */
        /* <DEDUP_REMOVED lines=17> */
.L_x_2014:
[----:B------:R-:W-:Y:S05]  /*dfa0*/  BSYNC.RECONVERGENT B0 ;  /* 0x0000000000007941 */ /* 0x000fea0003800200 */
.L_x_2013:
[----:B-----5:R4:W-:Y:S01]  /*dfb0*/  STS.128 [R217+0x5800], R16 ;  /* 0x00580010d9007388 */ /* 0x0209e20000000c00 */
[----:B------:R-:W-:Y:S05]  /*dfc0*/  BRA `(.L_x_1966) ;  /* 0x0000004400607947 */ /* 0x000fea0003800000 */
.L_x_1968:
        /* <DEDUP_REMOVED lines=97> */
.L_x_2020:
[----:B------:R-:W-:Y:S05]  /*e5e0*/  BSYNC.RECONVERGENT B0 ;  /* 0x0000000000007941 */ /* 0x000fea0003800200 */
.L_x_2019:
[----:B-----5:R-:W-:Y:S01]  /*e5f0*/  IMAD.MOV.U32 R6, RZ, RZ, R34 ;  /* 0x000000ffff067224 */ /* 0x020fe200078e0022 */
[----:B------:R-:W-:Y:S01]  /*e600*/  MOV R4, R32 ;  /* 0x0000002000047202 */ /* 0x000fe20000000f00 */
[----:B------:R-:W-:Y:S01]  /*e610*/  IMAD.MOV.U32 R7, RZ, RZ, R35 ;  /* 0x000000ffff077224 */ /* 0x000fe200078e0023 */
[----:B------:R-:W-:Y:S02]  /*e620*/  MOV R5, R33 ;  /* 0x0000002100057202 */ /* 0x000fe40000000f00 */
.L_x_2018:
[----:B------:R-:W-:Y:S05]  /*e630*/  BSYNC.RECONVERGENT B1 ;  /* 0x0000000000017941 */ /* 0x000fea0003800200 */
.L_x_2017:
        /* <DEDUP_REMOVED lines=87> */
.L_x_2024:
[----:B------:R-:W-:Y:S05]  /*ebb0*/  BSYNC.RECONVERGENT B0 ;  /* 0x0000000000007941 */ /* 0x000fea0003800200 */
.L_x_2023:
[----:B-----5:R4:W-:Y:S02]  /*ebc0*/  STS.128 [R217+0x2000], R32 ;  /* 0x00200020d9007388 */ /* 0x0209e40000000c00 */
.L_x_2022:
[----:B------:R-:W-:Y:S05]  /*ebd0*/  BSYNC.RECONVERGENT B1 ;  /* 0x0000000000017941 */ /* 0x000fea0003800200 */
.L_x_2021:
        /* <DEDUP_REMOVED lines=85> */
.L_x_2026:
[----:B------:R-:W-:Y:S05]  /*f130*/  BSYNC.RECONVERGENT B0 ;  /* 0x0000000000007941 */ /* 0x000fea0003800200 */
.L_x_2025:
[----:B-----5:R1:W-:Y:S02]  /*f140*/  STS.128 [R217+0x4000], R32 ;  /* 0x00400020d9007388 */ /* 0x0203e40000000c00 */
.L_x_2016:
[----:B------:R-:W-:Y:S05]  /*f150*/  BSYNC.RECONVERGENT B2 ;  /* 0x0000000000027941 */ /* 0x000fea0003800200 */
.L_x_2015:
        /* <DEDUP_REMOVED lines=16> */
[----:B------:R-:W-:Y:S02]  /*f260*/  ISETP.GE.U32.AND P0, PT, R12, R25, PT ;  /* 0x000000190c00720c */ /* 0x000fe40003f06070 */
[--C-:B------:R-:W-:Y:S02]  /*f270*/  SHF.R.S32.HI R4, RZ, 0x1f, R31.reuse ;  /* 0x0000001fff047819 */ /* 0x100fe4000001141f */
[----:B------:R-:W-:Y:S02]  /*f280*/  SEL R16, R14, RZ, P0 ;  /* 0x000000ff0e107207 */ /* 0x000fe40000000000 */
[----:B------:R-:W-:Y:S02]  /*f290*/  SEL R7, R15, RZ, P0 ;  /* 0x000000ff0f077207 */ /* 0x000fe40000000000 */
[----:B------:R-:W-:Y:S02]  /*f2a0*/  IADD3 R16, P2, P1, R16, R0, R31 ;  /* 0x0000000010107210 */ /* 0x000fe4000795e01f */
[----:B------:R-:W-:-:S02]  /*f2b0*/  SEL R5, R25, R14, !P0 ;  /* 0x0000000e19057207 */ /* 0x000fc40004000000 */
[----:B------:R-:W-:Y:S02]  /*f2c0*/  IADD3.X R7, PT, PT, R7, R8, R4, P2, P1 ;  /* 0x0000000807077210 */ /* 0x000fe400017e2404 */
[C---:B------:R-:W-:Y:S01]  /*f2d0*/  SHF.L.U32 R17, R16.reuse, 0x1, RZ ;  /* 0x0000000110117819 */ /* 0x040fe200000006ff */
[----:B------:R-:W-:Y:S01]  /*f2e0*/  IMAD.WIDE R20, R5, 0x2, R36 ;  /* 0x0000000205147825 */ /* 0x000fe200078e0224 */
[----:B------:R-:W-:Y:S02]  /*f2f0*/  SHF.L.U64.HI R16, R16, 0x1, R7 ;  /* 0x0000000110107819 */ /* 0x000fe40000010207 */
[----:B----4-:R-:W-:-:S03]  /*f300*/  IADD3 R4, P1, PT, R17, UR8, RZ ;  /* 0x0000000811047c10 */ /* 0x010fc6000ff3e0ff */
[----:B------:R-:W4:Y:S01]  /*f310*/  LDG.E.128 R20, desc[UR6][R20.64] ;  /* 0x0000000614147981 */ /* 0x000f22000c1e1d00 */
[----:B------:R-:W-:Y:S01]  /*f320*/  IADD3.X R5, PT, PT, R16, UR9, RZ, P1, !PT ;  /* 0x0000000910057c10 */ /* 0x000fe20008ffe4ff */
[----:B------:R-:W2:Y:S05]  /*f330*/  LDCU.64 UR8, c[0x0][0x4c8] ;  /* 0x00009900ff0877ac */ /* 0x000eaa0008000a00 */
[----:B------:R-:W3:Y:S01]  /*f340*/  LDG.E.128 R4, desc[UR6][R4.64] ;  /* 0x0000000604047981 */ /* 0x000ee2000c1e1d00 */
[----:B--2---:R-:W-:-:S04]  /*f350*/  IADD3 R18, P1, PT, R17, UR8, RZ ;  /* 0x0000000811127c10 */ /* 0x004fc8000ff3e0ff */
[----:B------:R-:W-:-:S06]  /*f360*/  IADD3.X R19, PT, PT, R16, UR9, RZ, P1, !PT ;  /* 0x0000000910137c10 */ /* 0x000fcc0008ffe4ff */
[----:B------:R-:W2:Y:S01]  /*f370*/  LDG.E.128 R16, desc[UR6][R18.64] ;  /* 0x0000000612107981 */ /* 0x000ea2000c1e1d00 */
[--C-:B----4-:R-:W-:Y:S02]  /*f380*/  HADD2.F32 R30, -RZ, R20.reuse.H0_H0 ;  /* 0x20000014ff1e7230 */ /* 0x110fe40000004100 */
        /* <DEDUP_REMOVED lines=20> */
[----:B------:R-:W-:Y:S01]  /*f4d0*/  @!P0 FADD.FTZ R5, -R5, -RZ ;  /* 0x800000ff05058221 */ /* 0x000fe20000010100 */
[----:B------:R-:W-:Y:S01]  /*f4e0*/  FMUL.FTZ R30, R30, R23 ;  /* 0x000000171e1e7220 */ /* 0x000fe20000410000 */
[----:B------:R-:W-:Y:S01]  /*f4f0*/  @!P0 FADD.FTZ R7, -R7, -RZ ;  /* 0x800000ff07078221 */ /* 0x000fe20000010100 */
[----:B------:R-:W-:Y:S01]  /*f500*/  FMUL.FTZ R21, R21, R4 ;  /* 0x0000000415157220 */ /* 0x000fe20000410000 */
[----:B------:R-:W-:Y:S01]  /*f510*/  FMUL.FTZ R22, R22, R5 ;  /* 0x0000000516167220 */ /* 0x000fe20000410000 */
[----:B-----5:R-:W-:Y:S02]  /*f520*/  HADD2.F32 R5, -RZ, R32.H0_H0 ;  /* 0x20000020ff057230 */ /* 0x020fe40000004100 */
[----:B------:R-:W-:Y:S01]  /*f530*/  FMUL.FTZ R42, R42, R7 ;  /* 0x000000072a2a7220 */ /* 0x000fe20000410000 */
[----:B--2---:R-:W-:Y:S02]  /*f540*/  HADD2.F32 R4, -RZ, R16.H0_H0 ;  /* 0x20000010ff047230 */ /* 0x004fe40000004100 */
[----:B------:R-:W-:Y:S01]  /*f550*/  FMUL.FTZ R38, R38, R45 ;  /* 0x0000002d26267220 */ /* 0x000fe20000410000 */
[----:B------:R-:W-:-:S02]  /*f560*/  HADD2.F32 R23, -RZ, R32.H1_H1 ;  /* 0x30000020ff177230 */ /* 0x000fc40000004100 */
[----:B------:R-:W-:Y:S01]  /*f570*/  FMUL.FTZ R20, R20, R43 ;  /* 0x0000002b14147220 */ /* 0x000fe20000410000 */
[----:B------:R-:W-:Y:S02]  /*f580*/  HADD2.F32 R7, -RZ, R33.H0_H0 ;  /* 0x20000021ff077230 */ /* 0x000fe40000004100 */
[----:B------:R-:W-:Y:S01]  /*f590*/  FMUL.FTZ R39, R39, R44 ;  /* 0x0000002c27277220 */ /* 0x000fe20000410000 */
[----:B------:R-:W-:Y:S02]  /*f5a0*/  HADD2.F32 R16, -RZ, R16.H1_H1 ;  /* 0x30000010ff107230 */ /* 0x000fe40000004100 */
[----:B------:R-:W-:Y:S01]  /*f5b0*/  @!P0 FADD.FTZ R47, -R47, -RZ ;  /* 0x800000ff2f2f8221 */ /* 0x000fe20000010100 */
[--C-:B------:R-:W-:Y:S02]  /*f5c0*/  HADD2.F32 R6, -RZ, R17.reuse.H0_H0 ;  /* 0x20000011ff067230 */ /* 0x100fe40000004100 */
[----:B------:R-:W-:Y:S01]  /*f5d0*/  FFMA.FTZ R4, R5, R4, R30 ;  /* 0x0000000405047223 */ /* 0x000fe2000001001e */
[----:B------:R-:W-:-:S02]  /*f5e0*/  HADD2.F32 R44, -RZ, R17.H1_H1 ;  /* 0x30000011ff2c7230 */ /* 0x000fc40000004100 */
[----:B------:R-:W-:Y:S01]  /*f5f0*/  FFMA.FTZ R23, R23, R16, R38 ;  /* 0x0000001017177223 */ /* 0x000fe20000010026 */
[--C-:B------:R-:W-:Y:S02]  /*f600*/  HADD2.F32 R32, -RZ, R18.reuse.H0_H0 ;  /* 0x20000012ff207230 */ /* 0x100fe40000004100 */
[----:B------:R-:W-:Y:S01]  /*f610*/  FFMA.FTZ R6, R7, R6, R20 ;  /* 0x0000000607067223 */ /* 0x000fe20000010014 */
[----:B------:R-:W-:Y:S02]  /*f620*/  HADD2.F32 R43, -RZ, R18.H1_H1 ;  /* 0x30000012ff2b7230 */ /* 0x000fe40000004100 */
[----:B------:R-:W-:Y:S01]  /*f630*/  FMUL.FTZ R40, R40, R47 ;  /* 0x0000002f28287220 */ /* 0x000fe20000410000 */
[----:B------:R-:W-:Y:S02]  /*f640*/  HADD2.F32 R17, -RZ, R19.H0_H0 ;  /* 0x20000013ff117230 */ /* 0x000fe40000004100 */
[----:B------:R-:W-:Y:S02]  /*f650*/  HADD2.F32 R5, -RZ, R35.H0_H0 ;  /* 0x20000023ff057230 */ /* 0x000fe40000004100 */
[----:B------:R-:W-:-:S02]  /*f660*/  HADD2.F32 R19, -RZ, R19.H1_H1 ;  /* 0x30000013ff137230 */ /* 0x000fc40000004100 */
[----:B------:R-:W-:Y:S02]  /*f670*/  HADD2.F32 R18, -RZ, R33.H1_H1 ;  /* 0x30000021ff127230 */ /* 0x000fe40000004100 */
[----:B------:R-:W-:Y:S01]  /*f680*/  FFMA.FTZ R5, R5, R17, R22 ;  /* 0x0000001105057223 */ /* 0x000fe20000010016 */
        /* <DEDUP_REMOVED lines=11> */
.L_x_2032:
[----:B------:R-:W-:Y:S05]  /*f740*/  BSYNC.RECONVERGENT B0 ;  /* 0x0000000000007941 */ /* 0x000fea0003800200 */
.L_x_2031:
[----:B-----5:R4:W-:Y:S02]  /*f750*/  STS.128 [R217+0x800], R32 ;  /* 0x00080020d9007388 */ /* 0x0209e40000000c00 */
.L_x_2030:
[----:B------:R-:W-:Y:S05]  /*f760*/  BSYNC.RECONVERGENT B1 ;  /* 0x0000000000017941 */ /* 0x000fea0003800200 */
.L_x_2029:
        /* <DEDUP_REMOVED lines=87> */
.L_x_2036:
[----:B------:R-:W-:Y:S05]  /*fce0*/  BSYNC.RECONVERGENT B0 ;  /* 0x0000000000007941 */ /* 0x000fea0003800200 */
.L_x_2035:
[----:B-----5:R4:W-:Y:S02]  /*fcf0*/  STS.128 [R217+0x2800], R32 ;  /* 0x00280020d9007388 */ /* 0x0209e40000000c00 */
.L_x_2034:
[----:B------:R-:W-:Y:S05]  /*fd00*/  BSYNC.RECONVERGENT B1 ;  /* 0x0000000000017941 */ /* 0x000fea0003800200 */
.L_x_2033:
        /* <DEDUP_REMOVED lines=15> */
[----:B------:R-:W-:Y:S01]  /*fe00*/  SHF.L.U32 R16, R17, 0x1, RZ ;  /* 0x0000000111107819 */ /* 0x000fe200000006ff */
        /* <DEDUP_REMOVED lines=13> */
[----:B-1----:R-:W-:Y:S02]  /*fee0*/  HADD2.F32 R36, -RZ, R21.H1_H1 ;  /* 0x30000015ff247230 */ /* 0x002fe40000004100 */
[--C-:B------:R-:W-:Y:S02]  /*fef0*/  HADD2.F32 R21, -RZ, R22.reuse.H0_H0 ;  /* 0x20000016ff157230 */ /* 0x100fe40000004100 */
[----:B------:R-:W-:-:S02]  /*ff00*/  HADD2.F32 R37, -RZ, R22.H1_H1 ;  /* 0x30000016ff257230 */ /* 0x000fc40000004100 */
[--C-:B------:R-:W-:Y:S02]  /*ff10*/  HADD2.F32 R22, -RZ, R23.reuse.H0_H0 ;  /* 0x20000017ff167230 */ /* 0x100fe40000004100 */
[----:B------:R-:W-:Y:S02]  /*ff20*/  HADD2.F32 R38, -RZ, R23.H1_H1 ;  /* 0x30000017ff267230 */ /* 0x000fe40000004100 */
[--C-:B---3--:R-:W-:Y:S02]  /*ff30*/  HADD2.F32 R23, -RZ, R4.reuse.H0_H0 ;  /* 0x20000004ff177230 */ /* 0x108fe40000004100 */
[--C-:B------:R-:W-:Y:S02]  /*ff40*/  HADD2.F32 R39, -RZ, R5.reuse.H0_H0 ;  /* 0x20000005ff277230 */ /* 0x100fe40000004100 */
[----:B------:R-:W-:Y:S02]  /*ff50*/  HADD2.F32 R4, -RZ, R4.H1_H1 ;  /* 0x30000004ff047230 */ /* 0x000fe40000004100 */
        /* <DEDUP_REMOVED lines=8> */
[----:B------:R-:W-:Y:S01]  /*ffe0*/  FMUL.FTZ R31, R31, R4 ;  /* 0x000000041f1f7220 */ /* 0x000fe20000410000 */
[----:B------:R-:W-:-:S02]  /*fff0*/  HADD2.F32 R7, -RZ, R7.H1_H1 ;  /* 0x30000007ff077230 */ /* 0x000fc40000004100 */
[----:B------:R-:W-:Y:S01]  /*10000*/  FMUL.FTZ R36, R36, R5 ;  /* 0x0000000524247220 */ /* 0x000fe20000410000 */
[----:B-----5:R-:W-:Y:S02]  /*10010*/  HADD2.F32 R5, -RZ, R32.H0_H0 ;  /* 0x20000020ff057230 */ /* 0x020fe40000004100 */
[----:B------:R-:W-:Y:S01]  /*10020*/  FMUL.FTZ R30, R30, R23 ;  /* 0x000000171e1e7220 */ /* 0x000fe20000410000 */
[----:B--2---:R-:W-:Y:S02]  /*10030*/  HADD2.F32 R4, -RZ, R16.H0_H0 ;  /* 0x20000010ff047230 */ /* 0x004fe40000004100 */
[----:B------:R-:W-:Y:S01]  /*10040*/  @!P0 FADD.FTZ R40, -R40, -RZ ;  /* 0x800000ff28288221 */ /* 0x000fe20000010100 */
[----:B------:R-:W-:Y:S02]  /*10050*/  HADD2.F32 R32, -RZ, R32.H1_H1 ;  /* 0x30000020ff207230 */ /* 0x000fe40000004100 */
[----:B------:R-:W-:Y:S01]  /*10060*/  @!P0 FADD.FTZ R6, -R6, -RZ ;  /* 0x800000ff06068221 */ /* 0x000fe20000010100 */
[----:B------:R-:W-:-:S02]  /*10070*/  HADD2.F32 R16, -RZ, R16.H1_H1 ;  /* 0x30000010ff107230 */ /* 0x000fc40000004100 */
        /* <DEDUP_REMOVED lines=10> */
[----:B------:R-:W-:Y:S01]  /*10120*/  FMUL.FTZ R22, R22, R41 ;  /* 0x0000002916167220 */ /* 0x000fe20000410000 */
[----:B------:R-:W-:Y:S01]  /*10130*/  HADD2.F32 R40, -RZ, R18.H0_H0 ;  /* 0x20000012ff287230 */ /* 0x000fe20000004100 */
[----:B------:R-:W-:Y:S01]  /*10140*/  F2FP.F16.F32.PACK_AB R32, R31, R4 ;  /* 0x000000041f20723e */ /* 0x000fe200000000ff */
[----:B------:R-:W-:Y:S02]  /*10150*/  HADD2.F32 R23, -RZ, R19.H0_H0 ;  /* 0x20000013ff177230 */ /* 0x000fe40000004100 */
[----:B------:R-:W-:Y:S01]  /*10160*/  FFMA.FTZ R6, R7, R6, R20 ;  /* 0x0000000607067223 */ /* 0x000fe20000010014 */
[----:B------:R-:W-:Y:S02]  /*10170*/  HADD2.F32 R16, -RZ, R34.H0_H0 ;  /* 0x20000022ff107230 */ /* 0x000fe40000004100 */
[----:B------:R-:W-:Y:S02]  /*10180*/  HADD2.F32 R5, -RZ, R35.H0_H0 ;  /* 0x20000023ff057230 */ /* 0x000fe40000004100 */
[----:B------:R-:W-:-:S02]  /*10190*/  HADD2.F32 R17, -RZ, R17.H1_H1 ;  /* 0x30000011ff117230 */ /* 0x000fc40000004100 */
[----:B------:R-:W-:Y:S01]  /*101a0*/  FFMA.FTZ R16, R16, R40, R21 ;  /* 0x0000002810107223 */ /* 0x000fe20000010015 */
[----:B------:R-:W-:Y:S02]  /*101b0*/  HADD2.F32 R18, -RZ, R18.H1_H1 ;  /* 0x30000012ff127230 */ /* 0x000fe40000004100 */
[----:B------:R-:W-:Y:S01]  /*101c0*/  FFMA.FTZ R5, R5, R23, R22 ;  /* 0x0000001705057223 */ /* 0x000fe20000010016 */
[----:B------:R-:W-:Y:S02]  /*101d0*/  HADD2.F32 R19, -RZ, R19.H1_H1 ;  /* 0x30000013ff137230 */ /* 0x000fe40000004100 */
[----:B------:R-:W-:Y:S02]  /*101e0*/  HADD2.F32 R33, -RZ, R33.H1_H1 ;  /* 0x30000021ff217230 */ /* 0x000fe40000004100 */
[----:B------:R-:W-:Y:S02]  /*101f0*/  HADD2.F32 R34, -RZ, R34.H1_H1 ;  /* 0x30000022ff227230 */ /* 0x000fe40000004100 */
[----:B------:R-:W-:-:S02]  /*10200*/  HADD2.F32 R35, -RZ, R35.H1_H1 ;  /* 0x30000023ff237230 */ /* 0x000fc40000004100 */
[----:B------:R-:W-:Y:S01]  /*10210*/  FFMA.FTZ R17, R33, R17, R36 ;  /* 0x0000001121117223 */ /* 0x000fe20000010024 */
[----:B------:R-:W-:Y:S02]  /*10220*/  FFMA.FTZ R37, R34, R18, R37 ;  /* 0x0000001222257223 */ /* 0x000fe40000010025 */
[----:B------:R-:W-:Y:S02]  /*10230*/  FFMA.FTZ R38, R35, R19, R38 ;  /* 0x0000001323267223 */ /* 0x000fe40000010026 */
[----:B------:R-:W-:Y:S02]  /*10240*/  F2FP.F16.F32.PACK_AB R33, R17, R6 ;  /* 0x000000061121723e */ /* 0x000fe400000000ff */
[----:B------:R-:W-:Y:S02]  /*10250*/  F2FP.F16.F32.PACK_AB R34, R37, R16 ;  /* 0x000000102522723e */ /* 0x000fe400000000ff */
[----:B------:R-:W-:Y:S02]  /*10260*/  F2FP.F16.F32.PACK_AB R35, R38, R5 ;  /* 0x000000052623723e */ /* 0x000fe400000000ff */
.L_x_2038:
[----:B------:R-:W-:Y:S05]  /*10270*/  BSYNC.RECONVERGENT B0 ;  /* 0x0000000000007941 */ /* 0x000fea0003800200 */
.L_x_2037:
[----:B-----5:R4:W-:Y:S02]  /*10280*/  STS.128 [R217+0x4800], R32 ;  /* 0x00480020d9007388 */ /* 0x0209e40000000c00 */
.L_x_2028:
[----:B------:R-:W-:Y:S05]  /*10290*/  BSYNC.RECONVERGENT B2 ;  /* 0x0000000000027941 */ /* 0x000fea0003800200 */
.L_x_2027:
[----:B------:R-:W-:Y:S01]  /*102a0*/  IADD3 R30, PT, PT, R112, 0x20, RZ ;  /* 0x00000020701e7810 */ /* 0x000fe20007ffe0ff */
[----:B------:R-:W-:Y:S03]  /*102b0*/  BSSY.RECONVERGENT B2, `(.L_x_2039) ;  /* 0x0000115000027945 */ /* 0x000fe60003800200 */
[----:B------:R-:W-:-:S13]  /*102c0*/  ISETP.GE.AND P0, PT, R30, R29, PT ;  /* 0x0000001d1e00720c */ /* 0x000fda0003f06270 */
[----:B------:R-:W-:Y:S05]  /*102d0*/  @P0 BRA `(.L_x_2040) ;  /* 0x0000001000480947 */ /* 0x000fea0003800000 */
[----:B-1----:R-:W1:Y:S01]  /*102e0*/  LDC R37, c[0x0][0x440] ;  /* 0x00011000ff257b82 */ /* 0x002e620000000800 */
[----:B------:R-:W-:Y:S01]  /*102f0*/  LEA R38, P0, R2, R26, 0x6 ;  /* 0x0000001a02267211 */ /* 0x000fe200078030ff */
        /* <DEDUP_REMOVED lines=11> */
[----:B------:R-:W-:Y:S02]  /*103b0*/  ISETP.GE.U32.AND P0, PT, R12, R25, PT ;  /* 0x000000190c00720c */ /* 0x000fe40003f06070 */
[--C-:B--2---:R-:W-:Y:S02]  /*103c0*/  SHF.R.S32.HI R4, RZ, 0x1f, R31.reuse ;  /* 0x0000001fff047819 */ /* 0x104fe4000001141f */
        /* <DEDUP_REMOVED lines=21> */
[----:B------:R-:W-:-:S02]  /*10520*/  HADD2.F32 R21, -RZ, R22.H0_H0 ;  /* 0x20000016ff157230 */ /* 0x000fc40000004100 */
[----:B------:R-:W-:Y:S02]  /*10530*/  HADD2.F32 R42, -RZ, R22.H1_H1 ;  /* 0x30000016ff2a7230 */ /* 0x000fe40000004100 */
[--C-:B------:R-:W-:Y:S02]  /*10540*/  HADD2.F32 R22, -RZ, R23.reuse.H0_H0 ;  /* 0x20000017ff167230 */ /* 0x100fe40000004100 */
[----:B------:R-:W-:Y:S02]  /*10550*/  HADD2.F32 R43, -RZ, R23.H1_H1 ;  /* 0x30000017ff2b7230 */ /* 0x000fe40000004100 */
[--C-:B---3--:R-:W-:Y:S02]  /*10560*/  HADD2.F32 R23, -RZ, R4.reuse.H0_H0 ;  /* 0x20000004ff177230 */ /* 0x108fe40000004100 */
[----:B------:R-:W-:Y:S02]  /*10570*/  HADD2.F32 R47, -RZ, R4.H1_H1 ;  /* 0x30000004ff2f7230 */ /* 0x000fe40000004100 */
[----:B------:R-:W-:-:S02]  /*10580*/  HADD2.F32 R45, -RZ, R5.H0_H0 ;  /* 0x20000005ff2d7230 */ /* 0x000fc40000004100 */
[----:B------:R-:W-:Y:S01]  /*10590*/  @!P0 FADD.FTZ R23, -R23, -RZ ;  /* 0x800000ff17178221 */ /* 0x000fe20000010100 */
[----:B------:R-:W-:Y:S02]  /*105a0*/  HADD2.F32 R44, -RZ, R5.H1_H1 ;  /* 0x30000005ff2c7230 */ /* 0x000fe40000004100 */
[----:B------:R-:W-:Y:S01]  /*105b0*/  @!P0 FADD.FTZ R47, -R47, -RZ ;  /* 0x800000ff2f2f8221 */ /* 0x000fe20000010100 */
[--C-:B------:R-:W-:Y:S02]  /*105c0*/  HADD2.F32 R4, -RZ, R6.reuse.H0_H0 ;  /* 0x20000006ff047230 */ /* 0x100fe40000004100 */
[----:B------:R-:W-:Y:S01]  /*105d0*/  @!P0 FADD.FTZ R45, -R45, -RZ ;  /* 0x800000ff2d2d8221 */ /* 0x000fe20000010100 */
[----:B------:R-:W-:Y:S02]  /*105e0*/  HADD2.F32 R49, -RZ, R6.H1_H1 ;  /* 0x30000006ff317230 */ /* 0x000fe40000004100 */
[----:B------:R-:W-:Y:S01]  /*105f0*/  FMUL.FTZ R34, R34, R23 ;  /* 0x0000001722227220 */ /* 0x000fe20000410000 */
[----:B------:R-:W-:-:S02]  /*10600*/  HADD2.F32 R5, -RZ, R7.H0_H0 ;  /* 0x20000007ff057230 */ /* 0x000fc40000004100 */
[----:B------:R-:W-:Y:S01]  /*10610*/  @!P0 FADD.FTZ R4, -R4, -RZ ;  /* 0x800000ff04048221 */ /* 0x000fe20000010100 */
[----:B------:R-:W-:Y:S02]  /*10620*/  HADD2.F32 R6, -RZ, R7.H1_H1 ;  /* 0x30000007ff067230 */ /* 0x000fe40000004100 */
[----:B------:R-:W-:Y:S01]  /*10630*/  @!P0 FADD.FTZ R44, -R44, -RZ ;  /* 0x800000ff2c2c8221 */ /* 0x000fe20000010100 */
[----:B------:R-:W-:Y:S02]  /*10640*/  HADD2.F32 R23, -RZ, R32.H1_H1 ;  /* 0x30000020ff177230 */ /* 0x000fe40000004100 */
[----:B------:R-:W-:Y:S01]  /*10650*/  @!P0 FADD.FTZ R5, -R5, -RZ ;  /* 0x800000ff05058221 */ /* 0x000fe20000010100 */
[----:B------:R-:W-:Y:S01]  /*10660*/  FMUL.FTZ R21, R21, R4 ;  /* 0x0000000415157220 */ /* 0x000fe20000410000 */
[----:B------:R-:W-:Y:S01]  /*10670*/  @!P0 FADD.FTZ R6, -R6, -RZ ;  /* 0x800000ff06068221 */ /* 0x000fe20000010100 */
[----:B----4-:R-:W-:Y:S02]  /*10680*/  HADD2.F32 R4, -RZ, R16.H0_H0 ;  /* 0x20000010ff047230 */ /* 0x010fe40000004100 */
[----:B------:R-:W-:Y:S01]  /*10690*/  FMUL.FTZ R22, R22, R5 ;  /* 0x0000000516167220 */ /* 0x000fe20000410000 */
[----:B------:R-:W-:-:S02]  /*106a0*/  HADD2.F32 R5, -RZ, R32.H0_H0 ;  /* 0x20000020ff057230 */ /* 0x000fc40000004100 */
[----:B------:R-:W-:Y:S01]  /*106b0*/  FMUL.FTZ R43, R43, R6 ;  /* 0x000000062b2b7220 */ /* 0x000fe20000410000 */
[----:B------:R-:W-:Y:S02]  /*106c0*/  HADD2.F32 R7, -RZ, R33.H0_H0 ;  /* 0x20000021ff077230 */ /* 0x000fe40000004100 */
[----:B------:R-:W-:Y:S01]  /*106d0*/  FMUL.FTZ R40, R40, R47 ;  /* 0x0000002f28287220 */ /* 0x000fe20000410000 */
[----:B------:R-:W-:Y:S02]  /*106e0*/  HADD2.F32 R16, -RZ, R16.H1_H1 ;  /* 0x30000010ff107230 */ /* 0x000fe40000004100 */
[----:B------:R-:W-:Y:S01]  /*106f0*/  FMUL.FTZ R20, R20, R45 ;  /* 0x0000002d14147220 */ /* 0x000fe20000410000 */
[--C-:B------:R-:W-:Y:S02]  /*10700*/  HADD2.F32 R6, -RZ, R17.reuse.H0_H0 ;  /* 0x20000011ff067230 */ /* 0x100fe40000004100 */
[----:B------:R-:W-:Y:S01]  /*10710*/  @!P0 FADD.FTZ R49, -R49, -RZ ;  /* 0x800000ff31318221 */ /* 0x000fe20000010100 */
[----:B------:R-:W-:Y:S01]  /*10720*/  FMUL.FTZ R41, R41, R44 ;  /* 0x0000002c29297220 */ /* 0x000fe20000410000 */
[----:B------:R-:W-:-:S02]  /*10730*/  HADD2.F32 R44, -RZ, R17.H1_H1 ;  /* 0x30000011ff2c7230 */ /* 0x000fc40000004100 */
[----:B------:R-:W-:Y:S01]  /*10740*/  FFMA.FTZ R4, R5, R4, R34 ;  /* 0x0000000405047223 */ /* 0x000fe20000010022 */
[--C-:B------:R-:W-:Y:S02]  /*10750*/  HADD2.F32 R32, -RZ, R18.reuse.H0_H0 ;  /* 0x20000012ff207230 */ /* 0x100fe40000004100 */
[----:B------:R-:W-:Y:S01]  /*10760*/  FFMA.FTZ R23, R23, R16, R40 ;  /* 0x0000001017177223 */ /* 0x000fe20000010028 */
[----:B------:R-:W-:Y:S02]  /*10770*/  HADD2.F32 R45, -RZ, R18.H1_H1 ;  /* 0x30000012ff2d7230 */ /* 0x000fe40000004100 */
[----:B------:R-:W-:Y:S01]  /*10780*/  FFMA.FTZ R6, R7, R6, R20 ;  /* 0x0000000607067223 */ /* 0x000fe20000010014 */
[--C-:B------:R-:W-:Y:S02]  /*10790*/  HADD2.F32 R17, -RZ, R19.reuse.H0_H0 ;  /* 0x20000013ff117230 */ /* 0x100fe40000004100 */
[----:B------:R-:W-:Y:S01]  /*107a0*/  FMUL.FTZ R42, R42, R49 ;  /* 0x000000312a2a7220 */ /* 0x000fe20000410000 */
[----:B------:R-:W-:-:S02]  /*107b0*/  HADD2.F32 R18, -RZ, R19.H1_H1 ;  /* 0x30000013ff127230 */ /* 0x000fc40000004100 */
[----:B------:R-:W-:Y:S02]  /*107c0*/  HADD2.F32 R20, -RZ, R33.H1_H1 ;  /* 0x30000021ff147230 */ /* 0x000fe40000004100 */
[--C-:B------:R-:W-:Y:S02]  /*107d0*/  HADD2.F32 R16, -RZ, R36.reuse.H0_H0 ;  /* 0x20000024ff107230 */ /* 0x100fe40000004100 */
[----:B------:R-:W-:Y:S02]  /*107e0*/  HADD2.F32 R7, -RZ, R36.H1_H1 ;  /* 0x30000024ff077230 */ /* 0x000fe40000004100 */
[----:B------:R-:W-:Y:S01]  /*107f0*/  FFMA.FTZ R41, R20, R44, R41 ;  /* 0x0000002c14297223 */ /* 0x000fe20000010029 */
[--C-:B------:R-:W-:Y:S02]  /*10800*/  HADD2.F32 R5, -RZ, R35.reuse.H0_H0 ;  /* 0x20000023ff057230 */ /* 0x100fe40000004100 */
[----:B------:R-:W-:Y:S01]  /*10810*/  FFMA.FTZ R16, R16, R32, R21 ;  /* 0x0000002010107223 */ /* 0x000fe20000010015 */
[----:B------:R-:W-:-:S02]  /*10820*/  HADD2.F32 R34, -RZ, R35.H1_H1 ;  /* 0x30000023ff227230 */ /* 0x000fc40000004100 */
[----:B------:R-:W-:Y:S01]  /*10830*/  FFMA.FTZ R7, R7, R45, R42 ;  /* 0x0000002d07077223 */ /* 0x000fe2000001002a */
[----:B------:R-:W-:Y:S01]  /*10840*/  F2FP.F16.F32.PACK_AB R32, R23, R4 ;  /* 0x000000041720723e */ /* 0x000fe200000000ff */
[----:B------:R-:W-:Y:S01]  /*10850*/  FFMA.FTZ R5, R5, R17, R22 ;  /* 0x0000001105057223 */ /* 0x000fe20000010016 */
[----:B------:R-:W-:Y:S01]  /*10860*/  F2FP.F16.F32.PACK_AB R33, R41, R6 ;  /* 0x000000062921723e */ /* 0x000fe200000000ff */
[----:B------:R-:W-:Y:S01]  /*10870*/  FFMA.FTZ R18, R34, R18, R43 ;  /* 0x0000001222127223 */ /* 0x000fe2000001002b */
[----:B------:R-:W-:-:S04]  /*10880*/  F2FP.F16.F32.PACK_AB R34, R7, R16 ;  /* 0x000000100722723e */ /* 0x000fc800000000ff */
[----:B------:R-:W-:Y:S02]  /*10890*/  F2FP.F16.F32.PACK_AB R35, R18, R5 ;  /* 0x000000051223723e */ /* 0x000fe400000000ff */
.L_x_2044:
[----:B------:R-:W-:Y:S05]  /*108a0*/  BSYNC.RECONVERGENT B0 ;  /* 0x0000000000007941 */ /* 0x000fea0003800200 */
.L_x_2043:
[----:B-----5:R1:W-:Y:S02]  /*108b0*/  STS.128 [R217+0x1000], R32 ;  /* 0x00100020d9007388 */ /* 0x0203e40000000c00 */
.L_x_2042:
[----:B------:R-:W-:Y:S05]  /*108c0*/  BSYNC.RECONVERGENT B1 ;  /* 0x0000000000017941 */ /* 0x000fea0003800200 */
.L_x_2041:
        /* <DEDUP_REMOVED lines=88> */
.L_x_2048:
[----:B------:R-:W-:Y:S05]  /*10e50*/  BSYNC.RECONVERGENT B0 ;  /* 0x0000000000007941 */ /* 0x000fea0003800200 */
.L_x_2047:
[----:B-----5:R4:W-:Y:S02]  /*10e60*/  STS.128 [R217+0x3000], R32 ;  /* 0x00300020d9007388 */ /* 0x0209e40000000c00 */
.L_x_2046:
[----:B------:R-:W-:Y:S05]  /*10e70*/  BSYNC.RECONVERGENT B1 ;  /* 0x0000000000017941 */ /* 0x000fea0003800200 */
.L_x_2045:
        /* <DEDUP_REMOVED lines=32> */
[--C-:B-1----:R-:W-:Y:S02]  /*11080*/  HADD2.F32 R39, -RZ, R5.reuse.H0_H0 ;  /* 0x20000005ff277230 */ /* 0x102fe40000004100 */
        /* <DEDUP_REMOVED lines=19> */
[----:B-----5:R-:W-:Y:S02]  /*111c0*/  HADD2.F32 R39, -RZ, R32.H1_H1 ;  /* 0x30000020ff277230 */ /* 0x020fe40000004100 */
[----:B------:R-:W-:Y:S01]  /*111d0*/  FMUL.FTZ R22, R22, R5 ;  /* 0x0000000516167220 */ /* 0x000fe20000410000 */
[----:B----4-:R-:W-:Y:S02]  /*111e0*/  HADD2.F32 R5, -RZ, R16.H0_H0 ;  /* 0x20000010ff057230 */ /* 0x010fe40000004100 */
[----:B------:R-:W-:Y:S01]  /*111f0*/  FMUL.FTZ R23, R23, R6 ;  /* 0x0000000617177220 */ /* 0x000fe20000410000 */
[----:B------:R-:W-:-:S02]  /*11200*/  HADD2.F32 R7, -RZ, R33.H0_H0 ;  /* 0x20000021ff077230 */ /* 0x000fc40000004100 */
[----:B------:R-:W-:Y:S01]  /*11210*/  @!P0 FADD.FTZ R42, -R42, -RZ ;  /* 0x800000ff2a2a8221 */ /* 0x000fe20000010100 */
[----:B------:R-:W-:Y:S02]  /*11220*/  HADD2.F32 R16, -RZ, R16.H1_H1 ;  /* 0x30000010ff107230 */ /* 0x000fe40000004100 */
[----:B------:R-:W-:Y:S01]  /*11230*/  @!P0 FADD.FTZ R43, -R43, -RZ ;  /* 0x800000ff2b2b8221 */ /* 0x000fe20000010100 */
[--C-:B------:R-:W-:Y:S02]  /*11240*/  HADD2.F32 R6, -RZ, R17.reuse.H0_H0 ;  /* 0x20000011ff067230 */ /* 0x100fe40000004100 */
[----:B------:R-:W-:Y:S01]  /*11250*/  FMUL.FTZ R37, R37, R42 ;  /* 0x0000002a25257220 */ /* 0x000fe20000410000 */
[----:B------:R-:W-:Y:S02]  /*11260*/  HADD2.F32 R4, -RZ, R32.H0_H0 ;  /* 0x20000020ff047230 */ /* 0x000fe40000004100 */
[----:B------:R-:W-:Y:S01]  /*11270*/  FFMA.FTZ R39, R39, R16, R36 ;  /* 0x0000001027277223 */ /* 0x000fe20000010024 */
[----:B------:R-:W-:-:S02]  /*11280*/  HADD2.F32 R40, -RZ, R17.H1_H1 ;  /* 0x30000011ff287230 */ /* 0x000fc40000004100 */
[----:B------:R-:W-:Y:S01]  /*11290*/  FFMA.FTZ R6, R7, R6, R20 ;  /* 0x0000000607067223 */ /* 0x000fe20000010014 */
[--C-:B------:R-:W-:Y:S02]  /*112a0*/  HADD2.F32 R32, -RZ, R18.reuse.H0_H0 ;  /* 0x20000012ff207230 */ /* 0x100fe40000004100 */
[----:B------:R-:W-:Y:S01]  /*112b0*/  FFMA.FTZ R4, R4, R5, R31 ;  /* 0x0000000504047223 */ /* 0x000fe2000001001f */
[----:B------:R-:W-:Y:S02]  /*112c0*/  HADD2.F32 R41, -RZ, R18.H1_H1 ;  /* 0x30000012ff297230 */ /* 0x000fe40000004100 */
[----:B------:R-:W-:Y:S01]  /*112d0*/  FMUL.FTZ R38, R38, R43 ;  /* 0x0000002b26267220 */ /* 0x000fe20000410000 */
[--C-:B------:R-:W-:Y:S02]  /*112e0*/  HADD2.F32 R16, -RZ, R34.reuse.H0_H0 ;  /* 0x20000022ff107230 */ /* 0x100fe40000004100 */
[----:B------:R-:W-:Y:S02]  /*112f0*/  HADD2.F32 R7, -RZ, R34.H1_H1 ;  /* 0x30000022ff077230 */ /* 0x000fe40000004100 */
[----:B------:R-:W-:-:S02]  /*11300*/  HADD2.F32 R17, -RZ, R19.H0_H0 ;  /* 0x20000013ff117230 */ /* 0x000fc40000004100 */
[----:B------:R-:W-:Y:S01]  /*11310*/  FFMA.FTZ R16, R16, R32, R21 ;  /* 0x0000002010107223 */ /* 0x000fe20000010015 */
[----:B------:R-:W-:Y:S02]  /*11320*/  HADD2.F32 R18, -RZ, R19.H1_H1 ;  /* 0x30000013ff127230 */ /* 0x000fe40000004100 */
[----:B------:R-:W-:Y:S01]  /*11330*/  FFMA.FTZ R7, R7, R41, R38 ;  /* 0x0000002907077223 */ /* 0x000fe20000010026 */
[----:B------:R-:W-:Y:S01]  /*11340*/  HADD2.F32 R20, -RZ, R33.H1_H1 ;  /* 0x30000021ff147230 */ /* 0x000fe20000004100 */
[----:B------:R-:W-:Y:S01]  /*11350*/  F2FP.F16.F32.PACK_AB R32, R39, R4 ;  /* 0x000000042720723e */ /* 0x000fe200000000ff */
[--C-:B------:R-:W-:Y:S02]  /*11360*/  HADD2.F32 R5, -RZ, R35.reuse.H0_H0 ;  /* 0x20000023ff057230 */ /* 0x100fe40000004100 */
[----:B------:R-:W-:Y:S02]  /*11370*/  HADD2.F32 R34, -RZ, R35.H1_H1 ;  /* 0x30000023ff227230 */ /* 0x000fe40000004100 */
[----:B------:R-:W-:Y:S01]  /*11380*/  FFMA.FTZ R37, R20, R40, R37 ;  /* 0x0000002814257223 */ /* 0x000fe20000010025 */
[----:B------:R-:W-:-:S02]  /*11390*/  FFMA.FTZ R5, R5, R17, R22 ;  /* 0x0000001105057223 */ /* 0x000fc40000010016 */
[----:B------:R-:W-:Y:S02]  /*113a0*/  FFMA.FTZ R18, R34, R18, R23 ;  /* 0x0000001222127223 */ /* 0x000fe40000010017 */
[----:B------:R-:W-:Y:S02]  /*113b0*/  F2FP.F16.F32.PACK_AB R33, R37, R6 ;  /* 0x000000062521723e */ /* 0x000fe400000000ff */
[----:B------:R-:W-:Y:S02]  /*113c0*/  F2FP.F16.F32.PACK_AB R34, R7, R16 ;  /* 0x000000100722723e */ /* 0x000fe400000000ff */
[----:B------:R-:W-:Y:S02]  /*113d0*/  F2FP.F16.F32.PACK_AB R35, R18, R5 ;  /* 0x000000051223723e */ /* 0x000fe400000000ff */
.L_x_2050:
[----:B------:R-:W-:Y:S05]  /*113e0*/  BSYNC.RECONVERGENT B0 ;  /* 0x0000000000007941 */ /* 0x000fea0003800200 */
.L_x_2049:
[----:B-----5:R4:W-:Y:S02]  /*113f0*/  STS.128 [R217+0x5000], R32 ;  /* 0x00500020d9007388 */ /* 0x0209e40000000c00 */
.L_x_2040:
[----:B------:R-:W-:Y:S05]  /*11400*/  BSYNC.RECONVERGENT B2 ;  /* 0x0000000000027941 */ /* 0x000fea0003800200 */
.L_x_2039:
[----:B-1----:R-:W-:-:S04]  /*11410*/  IADD3 R36, PT, PT, R112, 0x30, RZ ;  /* 0x0000003070247810 */ /* 0x002fc80007ffe0ff */
[----:B------:R-:W-:-:S13]  /*11420*/  ISETP.GE.AND P0, PT, R36, R29, PT ;  /* 0x0000001d2400720c */ /* 0x000fda0003f06270 */
[----:B------:R-:W-:Y:S05]  /*11430*/  @P0 BRA `(.L_x_1966) ;  /* 0x0000001000440947 */ /* 0x000fea0003800000 */
[----:B------:R-:W1:Y:S01]  /*11440*/  LDC R29, c[0x0][0x440] ;  /* 0x00011000ff1d7b82 */ /* 0x000e620000000800 */
[----:B---34-:R-:W-:Y:S01]  /*11450*/  IMAD.WIDE.U32 R26, R2, 0x60, R26 ;  /* 0x00000060021a7825 */ /* 0x018fe200078e001a */
[----:B------:R-:W-:Y:S03]  /*11460*/  BSSY.RECONVERGENT B1, `(.L_x_2051) ;  /* 0x000005c000017945 */ /* 0x000fe60003800200 */
[----:B------:R-:W-:-:S05]  /*11470*/  IMAD R3, R3, 0x60, RZ ;  /* 0x0000006003037824 */ /* 0x000fca00078e02ff */
[----:B------:R-:W-:Y:S01]  /*11480*/  IADD3 R27, PT, PT, R3, R27, RZ ;  /* 0x0000001b031b7210 */ /* 0x000fe20007ffe0ff */
[----:B------:R-:W-:Y:S01]  /*11490*/  IMAD R3, R28, 0x30, RZ ;  /* 0x000000301c037824 */ /* 0x000fe200078e02ff */
        /* <DEDUP_REMOVED lines=41> */
[----:B------:R-:W-:Y:S01]  /*11730*/  FMUL.FTZ R2, R2, R23 ;  /* 0x0000001702027220 */ /* 0x000fe20000410000 */
[--C-:B------:R-:W-:Y:S02]  /*11740*/  HADD2.F32 R5, -RZ, R7.reuse.H0_H0 ;  /* 0x20000007ff057230 */ /* 0x100fe40000004100 */
[----:B------:R-:W-:Y:S01]  /*11750*/  @!P0 FADD.FTZ R40, -R40, -RZ ;  /* 0x800000ff28288221 */ /* 0x000fe20000010100 */
[----:B------:R-:W-:Y:S02]  /*11760*/  HADD2.F32 R6, -RZ, R6.H1_H1 ;  /* 0x30000006ff067230 */ /* 0x000fe40000004100 */
[----:B------:R-:W-:Y:S01]  /*11770*/  @!P0 FADD.FTZ R4, -R4, -RZ ;  /* 0x800000ff04048221 */ /* 0x000fe20000010100 */
[----:B------:R-:W-:-:S02]  /*11780*/  HADD2.F32 R7, -RZ, R7.H1_H1 ;  /* 0x30000007ff077230 */ /* 0x000fc40000004100 */
[----:B------:R-:W-:Y:S01]  /*11790*/  @!P0 FADD.FTZ R5, -R5, -RZ ;  /* 0x800000ff05058221 */ /* 0x000fe20000010100 */
[--C-:B-----5:R-:W-:Y:S02]  /*117a0*/  HADD2.F32 R23, -RZ, R32.reuse.H1_H1 ;  /* 0x30000020ff177230 */ /* 0x120fe40000004100 */
[----:B------:R-:W-:Y:S01]  /*117b0*/  FMUL.FTZ R21, R21, R4 ;  /* 0x0000000415157220 */ /* 0x000fe20000410000 */
[----:B------:R-:W-:Y:S01]  /*117c0*/  @!P0 FADD.FTZ R6, -R6, -RZ ;  /* 0x800000ff06068221 */ /* 0x000fe20000010100 */
[----:B------:R-:W-:Y:S01]  /*117d0*/  FMUL.FTZ R22, R22, R5 ;  /* 0x0000000516167220 */ /* 0x000fe20000410000 */
[----:B------:R-:W-:Y:S02]  /*117e0*/  HADD2.F32 R5, -RZ, R32.H0_H0 ;  /* 0x20000020ff057230 */ /* 0x000fe40000004100 */
[----:B------:R-:W-:Y:S01]  /*117f0*/  FMUL.FTZ R28, R28, R41 ;  /* 0x000000291c1c7220 */ /* 0x000fe20000410000 */
[--C-:B----4-:R-:W-:Y:S02]  /*11800*/  HADD2.F32 R4, -RZ, R16.reuse.H0_H0 ;  /* 0x20000010ff047230 */ /* 0x110fe40000004100 */
[----:B------:R-:W-:Y:S01]  /*11810*/  @!P0 FADD.FTZ R7, -R7, -RZ ;  /* 0x800000ff07078221 */ /* 0x000fe20000010100 */
[----:B------:R-:W-:-:S02]  /*11820*/  HADD2.F32 R16, -RZ, R16.H1_H1 ;  /* 0x30000010ff107230 */ /* 0x000fc40000004100 */
[----:B------:R-:W-:Y:S01]  /*11830*/  @!P0 FADD.FTZ R39, -R39, -RZ ;  /* 0x800000ff27278221 */ /* 0x000fe20000010100 */
[----:B------:R-:W-:Y:S01]  /*11840*/  FMUL.FTZ R31, R31, R40 ;  /* 0x000000281f1f7220 */ /* 0x000fe20000410000 */
[----:B------:R-:W-:Y:S01]  /*11850*/  FMUL.FTZ R37, R37, R6 ;  /* 0x0000000625257220 */ /* 0x000fe20000410000 */
[--C-:B------:R-:W-:Y:S02]  /*11860*/  HADD2.F32 R6, -RZ, R17.reuse.H0_H0 ;  /* 0x20000011ff067230 */ /* 0x100fe40000004100 */
[----:B------:R-:W-:Y:S01]  /*11870*/  FFMA.FTZ R2, R5, R4, R2 ;  /* 0x0000000405027223 */ /* 0x000fe20000010002 */
[----:B------:R-:W-:Y:S02]  /*11880*/  HADD2.F32 R40, -RZ, R17.H1_H1 ;  /* 0x30000011ff287230 */ /* 0x000fe40000004100 */
[----:B------:R-:W-:Y:S01]  /*11890*/  FMUL.FTZ R38, R38, R7 ;  /* 0x0000000726267220 */ /* 0x000fe20000410000 */
[----:B------:R-:W-:Y:S02]  /*118a0*/  HADD2.F32 R32, -RZ, R18.H0_H0 ;  /* 0x20000012ff207230 */ /* 0x000fe40000004100 */
[----:B------:R-:W-:Y:S01]  /*118b0*/  FFMA.FTZ R23, R23, R16, R28 ;  /* 0x0000001017177223 */ /* 0x000fe2000001001c */
[----:B------:R-:W-:-:S02]  /*118c0*/  HADD2.F32 R17, -RZ, R19.H0_H0 ;  /* 0x20000013ff117230 */ /* 0x000fc40000004100 */
[----:B------:R-:W-:Y:S01]  /*118d0*/  FMUL.FTZ R20, R20, R39 ;  /* 0x0000002714147220 */ /* 0x000fe20000410000 */
[----:B------:R-:W-:Y:S02]  /*118e0*/  HADD2.F32 R4, -RZ, R34.H0_H0 ;  /* 0x20000022ff047230 */ /* 0x000fe40000004100 */
[----:B------:R-:W-:Y:S02]  /*118f0*/  HADD2.F32 R5, -RZ, R35.H0_H0 ;  /* 0x20000023ff057230 */ /* 0x000fe40000004100 */
[----:B------:R-:W-:Y:S02]  /*11900*/  HADD2.F32 R7, -RZ, R33.H0_H0 ;  /* 0x20000021ff077230 */ /* 0x000fe40000004100 */
[----:B------:R-:W-:Y:S01]  /*11910*/  FFMA.FTZ R4, R4, R32, R21 ;  /* 0x0000002004047223 */ /* 0x000fe20000010015 */
        /* <DEDUP_REMOVED lines=8> */
[----:B------:R-:W-:Y:S01]  /*119a0*/  FFMA.FTZ R31, R16, R40, R31 ;  /* 0x00000028101f7223 */ /* 0x000fe2000001001f */
[----:B------:R-:W-:Y:S02]  /*119b0*/  FFMA.FTZ R37, R34, R18, R37 ;  /* 0x0000001222257223 */ /* 0x000fe40000010025 */
[----:B------:R-:W-:-:S02]  /*119c0*/  FFMA.FTZ R38, R35, R19, R38 ;  /* 0x0000001323267223 */ /* 0x000fc40000010026 */
[----:B------:R-:W-:Y:S02]  /*119d0*/  F2FP.F16.F32.PACK_AB R33, R31, R6 ;  /* 0x000000061f21723e */ /* 0x000fe400000000ff */
[----:B------:R-:W-:Y:S02]  /*119e0*/  F2FP.F16.F32.PACK_AB R34, R37, R4 ;  /* 0x000000042522723e */ /* 0x000fe400000000ff */
[----:B------:R-:W-:Y:S02]  /*119f0*/  F2FP.F16.F32.PACK_AB R35, R38, R5 ;  /* 0x000000052623723e */ /* 0x000fe400000000ff */
.L_x_2054:
[----:B------:R-:W-:Y:S05]  /*11a00*/  BSYNC.RECONVERGENT B0 ;  /* 0x0000000000007941 */ /* 0x000fea0003800200 */
.L_x_2053:
[----:B-----5:R4:W-:Y:S02]  /*11a10*/  STS.128 [R217+0x1800], R32 ;  /* 0x00180020d9007388 */ /* 0x0209e40000000c00 */
.L_x_2052:
[----:B------:R-:W-:Y:S05]  /*11a20*/  BSYNC.RECONVERGENT B1 ;  /* 0x0000000000017941 */ /* 0x000fea0003800200 */
.L_x_2051:
        /* <DEDUP_REMOVED lines=87> */
.L_x_2058:
[----:B------:R-:W-:Y:S05]  /*11fa0*/  BSYNC.RECONVERGENT B0 ;  /* 0x0000000000007941 */ /* 0x000fea0003800200 */
.L_x_2057:
[----:B-----5:R1:W-:Y:S02]  /*11fb0*/  STS.128 [R217+0x3800], R32 ;  /* 0x00380020d9007388 */ /* 0x0203e40000000c00 */
.L_x_2056:
[----:B------:R-:W-:Y:S05]  /*11fc0*/  BSYNC.RECONVERGENT B1 ;  /* 0x0000000000017941 */ /* 0x000fea0003800200 */
.L_x_2055:
        /* <DEDUP_REMOVED lines=26> */
[----:B--2---:R-:W-:Y:S02]  /*12170*/  HADD2.F32 R3, -RZ, R22.H0_H0 ;  /* 0x20000016ff037230 */ /* 0x004fe40000004100 */
[--C-:B------:R-:W-:Y:S02]  /*12180*/  HADD2.F32 R8, -RZ, R23.reuse.H0_H0 ;  /* 0x20000017ff087230 */ /* 0x100fe40000004100 */
[----:B------:R-:W-:Y:S02]  /*12190*/  HADD2.F32 R0, -RZ, R20.H0_H0 ;  /* 0x20000014ff007230 */ /* 0x000fe40000004100 */
        /* <DEDUP_REMOVED lines=9> */
[----:B-1----:R-:W-:Y:S02]  /*12230*/  HADD2.F32 R27, -RZ, R6.H1_H1 ;  /* 0x30000006ff1b7230 */ /* 0x002fe40000004100 */
[----:B------:R-:W-:Y:S01]  /*12240*/  FMUL.FTZ R0, R0, R11 ;  /* 0x0000000b00007220 */ /* 0x000fe20000410000 */
[----:B------:R-:W-:-:S02]  /*12250*/  HADD2.F32 R5, -RZ, R7.H0_H0 ;  /* 0x20000007ff057230 */ /* 0x000fc40000004100 */
[----:B------:R-:W-:Y:S01]  /*12260*/  @!P0 FADD.FTZ R4, -R4, -RZ ;  /* 0x800000ff04048221 */ /* 0x000fe20000010100 */
[----:B------:R-:W-:Y:S02]  /*12270*/  HADD2.F32 R6, -RZ, R7.H1_H1 ;  /* 0x30000007ff067230 */ /* 0x000fe40000004100 */
[----:B------:R-:W-:Y:S01]  /*12280*/  @!P0 FADD.FTZ R14, -R14, -RZ ;  /* 0x800000ff0e0e8221 */ /* 0x000fe20000010100 */
[----:B------:R-:W-:Y:S02]  /*12290*/  HADD2.F32 R20, -RZ, R20.H1_H1 ;  /* 0x30000014ff147230 */ /* 0x000fe40000004100 */
[----:B------:R-:W-:Y:S01]  /*122a0*/  @!P0 FADD.FTZ R5, -R5, -RZ ;  /* 0x800000ff05058221 */ /* 0x000fe20000010100 */
[--C-:B------:R-:W-:Y:S02]  /*122b0*/  HADD2.F32 R2, -RZ, R21.reuse.H0_H0 ;  /* 0x20000015ff027230 */ /* 0x100fe40000004100 */
[----:B------:R-:W-:Y:S01]  /*122c0*/  @!P0 FADD.FTZ R6, -R6, -RZ ;  /* 0x800000ff06068221 */ /* 0x000fe20000010100 */
[----:B------:R-:W-:Y:S01]  /*122d0*/  FMUL.FTZ R3, R3, R4 ;  /* 0x0000000403037220 */ /* 0x000fe20000410000 */
[----:B------:R-:W-:-:S02]  /*122e0*/  HADD2.F32 R21, -RZ, R21.H1_H1 ;  /* 0x30000015ff157230 */ /* 0x000fc40000004100 */
[----:B------:R-:W-:Y:S01]  /*122f0*/  FMUL.FTZ R8, R8, R5 ;  /* 0x0000000508087220 */ /* 0x000fe20000410000 */
[----:B------:R-:W-:Y:S01]  /*12300*/  FMUL.FTZ R23, R23, R6 ;  /* 0x0000000617177220 */ /* 0x000fe20000410000 */
[----:B----4-:R-:W-:Y:S02]  /*12310*/  HADD2.F32 R4, -RZ, R16.H0_H0 ;  /* 0x20000010ff047230 */ /* 0x010fe40000004100 */
[----:B------:R-:W-:Y:S01]  /*12320*/  FMUL.FTZ R20, R20, R25 ;  /* 0x0000001914147220 */ /* 0x000fe20000410000 */
[--C-:B-----5:R-:W-:Y:S02]  /*12330*/  HADD2.F32 R5, -RZ, R32.reuse.H0_H0 ;  /* 0x20000020ff057230 */ /* 0x120fe40000004100 */
[----:B------:R-:W-:Y:S01]  /*12340*/  FMUL.FTZ R2, R2, R15 ;  /* 0x0000000f02027220 */ /* 0x000fe20000410000 */
[----:B------:R-:W-:Y:S02]  /*12350*/  HADD2.F32 R11, -RZ, R32.H1_H1 ;  /* 0x30000020ff0b7230 */ /* 0x000fe40000004100 */
[----:B------:R-:W-:Y:S01]  /*12360*/  @!P0 FADD.FTZ R27, -R27, -RZ ;  /* 0x800000ff1b1b8221 */ /* 0x000fe20000010100 */
[----:B------:R-:W-:-:S02]  /*12370*/  HADD2.F32 R7, -RZ, R33.H0_H0 ;  /* 0x20000021ff077230 */ /* 0x000fc40000004100 */
[----:B------:R-:W-:Y:S01]  /*12380*/  FMUL.FTZ R21, R21, R14 ;  /* 0x0000000e15157220 */ /* 0x000fe20000410000 */
[----:B------:R-:W-:Y:S02]  /*12390*/  HADD2.F32 R16, -RZ, R16.H1_H1 ;  /* 0x30000010ff107230 */ /* 0x000fe40000004100 */
[----:B------:R-:W-:Y:S01]  /*123a0*/  FFMA.FTZ R0, R5, R4, R0 ;  /* 0x0000000405007223 */ /* 0x000fe20000010000 */
[--C-:B------:R-:W-:Y:S02]  /*123b0*/  HADD2.F32 R6, -RZ, R17.reuse.H0_H0 ;  /* 0x20000011ff067230 */ /* 0x100fe40000004100 */
[----:B------:R-:W-:Y:S02]  /*123c0*/  HADD2.F32 R22, -RZ, R22.H1_H1 ;  /* 0x30000016ff167230 */ /* 0x000fe40000004100 */
[----:B------:R-:W-:Y:S01]  /*123d0*/  FFMA.FTZ R11, R11, R16, R20 ;  /* 0x000000100b0b7223 */ /* 0x000fe20000010014 */
[----:B------:R-:W-:Y:S02]  /*123e0*/  HADD2.F32 R26, -RZ, R17.H1_H1 ;  /* 0x30000011ff1a7230 */ /* 0x000fe40000004100 */
[----:B------:R-:W-:Y:S01]  /*123f0*/  FFMA.FTZ R2, R7, R6, R2 ;  /* 0x0000000607027223 */ /* 0x000fe20000010002 */
[----:B------:R-:W-:-:S02]  /*12400*/  HADD2.F32 R14, -RZ, R18.H0_H0 ;  /* 0x20000012ff0e7230 */ /* 0x000fc40000004100 */
[----:B------:R-:W-:Y:S01]  /*12410*/  FMUL.FTZ R22, R22, R27 ;  /* 0x0000001b16167220 */ /* 0x000fe20000410000 */
[----:B------:R-:W-:Y:S01]  /*12420*/  HADD2.F32 R17, -RZ, R18.H1_H1 ;  /* 0x30000012ff117230 */ /* 0x000fe20000004100 */
[----:B------:R-:W-:Y:S01]  /*12430*/  F2FP.F16.F32.PACK_AB R32, R11, R0 ;  /* 0x000000000b20723e */ /* 0x000fe200000000ff */
[--C-:B------:R-:W-:Y:S02]  /*12440*/  HADD2.F32 R15, -RZ, R19.reuse.H0_H0 ;  /* 0x20000013ff0f7230 */ /* 0x100fe40000004100 */
[----:B------:R-:W-:Y:S02]  /*12450*/  HADD2.F32 R18, -RZ, R19.H1_H1 ;  /* 0x30000013ff127230 */ /* 0x000fe40000004100 */
[----:B------:R-:W-:Y:S02]  /*12460*/  HADD2.F32 R6, -RZ, R33.H1_H1 ;  /* 0x30000021ff067230 */ /* 0x000fe40000004100 */
[--C-:B------:R-:W-:Y:S02]  /*12470*/  HADD2.F32 R4, -RZ, R34.reuse.H0_H0 ;  /* 0x20000022ff047230 */ /* 0x100fe40000004100 */
[----:B------:R-:W-:-:S02]  /*12480*/  HADD2.F32 R7, -RZ, R34.H1_H1 ;  /* 0x30000022ff077230 */ /* 0x000fc40000004100 */
[----:B------:R-:W-:Y:S01]  /*12490*/  FFMA.FTZ R21, R6, R26, R21 ;  /* 0x0000001a06157223 */ /* 0x000fe20000010015 */
[--C-:B------:R-:W-:Y:S02]  /*124a0*/  HADD2.F32 R5, -RZ, R35.reuse.H0_H0 ;  /* 0x20000023ff057230 */ /* 0x100fe40000004100 */
[----:B------:R-:W-:Y:S01]  /*124b0*/  FFMA.FTZ R3, R4, R14, R3 ;  /* 0x0000000e04037223 */ /* 0x000fe20000010003 */
[----:B------:R-:W-:Y:S02]  /*124c0*/  HADD2.F32 R16, -RZ, R35.H1_H1 ;  /* 0x30000023ff107230 */ /* 0x000fe40000004100 */
[----:B------:R-:W-:Y:S01]  /*124d0*/  FFMA.FTZ R22, R7, R17, R22 ;  /* 0x0000001107167223 */ /* 0x000fe20000010016 */
[----:B------:R-:W-:Y:S01]  /*124e0*/  F2FP.F16.F32.PACK_AB R33, R21, R2 ;  /* 0x000000021521723e */ /* 0x000fe200000000ff */
[----:B------:R-:W-:Y:S01]  /*124f0*/  FFMA.FTZ R5, R5, R15, R8 ;  /* 0x0000000f05057223 */ /* 0x000fe20000010008 */
[----:B------:R-:W-:Y:S02]  /*12500*/  FFMA.FTZ R16, R16, R18, R23 ;  /* 0x0000001210107223 */ /* 0x000fe40000010017 */
[----:B------:R-:W-:-:S03]  /*12510*/  F2FP.F16.F32.PACK_AB R34, R22, R3 ;  /* 0x000000031622723e */ /* 0x000fc600000000ff */
[----:B------:R-:W-:-:S03]  /*12520*/  F2FP.F16.F32.PACK_AB R35, R16, R5 ;  /* 0x000000051023723e */ /* 0x000fc600000000ff */
.L_x_2060:
[----:B------:R-:W-:Y:S05]  /*12530*/  BSYNC.RECONVERGENT B0 ;  /* 0x0000000000007941 */ /* 0x000fea0003800200 */
.L_x_2059:
[----:B-----5:R4:W-:Y:S02]  /*12540*/  STS.128 [R217+0x5800], R32 ;  /* 0x00580020d9007388 */ /* 0x0209e40000000c00 */
.L_x_1966:
[----:B------:R-:W-:Y:S05]  /*12550*/  BSYNC.RECONVERGENT B3 ;  /* 0x0000000000037941 */ /* 0x000fea0003800200 */
.L_x_1955:
[----:B-12---:R-:W-:Y:S01]  /*12560*/  IADD3 R7, PT, PT, -R133, R62, RZ ;  /* 0x0000003e85077210 */ /* 0x006fe20007ffe1ff */
[----:B------:R-:W-:Y:S03]  /*12570*/  BSSY.RECONVERGENT B0, `(.L_x_2061) ;  /* 0x000001c000007945 */ /* 0x000fe60003800200 */
[----:B------:R-:W-:-:S13]  /*12580*/  ISETP.GE.AND P3, PT, R112, R7, PT ;  /* 0x000000077000720c */ /* 0x000fda0003f66270 */
[----:B------:R-:W-:Y:S05]  /*12590*/  @P3 BRA `(.L_x_2062) ;  /* 0x0000000000643947 */ /* 0x000fea0003800000 */
[----:B------:R-:W1:Y:S02]  /*125a0*/  LDCU UR4, c[0x0][0x440] ;  /* 0x00008800ff0477ac */ /* 0x000e640008000800 */
[----:B-1----:R-:W-:Y:S02]  /*125b0*/  ISETP.GE.AND P1, PT, R12, UR4, PT ;  /* 0x000000040c007c0c */ /* 0x002fe4000bf26270 */
        /* <DEDUP_REMOVED lines=22> */
.L_x_2063:
[----:B------:R2:W-:Y:S02]  /*12720*/  STS.128 [R217+0xa000], RZ ;  /* 0x00a000ffd9007388 */ /* 0x0005e40000000c00 */
.L_x_2062:
[----:B------:R-:W-:Y:S05]  /*12730*/  BSYNC.RECONVERGENT B0 ;  /* 0x0000000000007941 */ /* 0x000fea0003800200 */
.L_x_2061:
[----:B------:R-:W-:Y:S01]  /*12740*/  ISETP.GE.AND P0, PT, R24, R7, PT ;  /* 0x000000071800720c */ /* 0x000fe20003f06270 */
[----:B------:R-:W-:-:S12]  /*12750*/  BSSY.RECONVERGENT B0, `(.L_x_2064) ;  /* 0x0000019000007945 */ /* 0x000fd80003800200 */
[----:B------:R-:W-:Y:S05]  /*12760*/  @P0 BRA `(.L_x_2065) ;  /* 0x00000000005c0947 */ /* 0x000fea0003800000 */
[----:B------:R-:W2:Y:S01]  /*12770*/  LDCU UR4, c[0x0][0x440] ;  /* 0x00008800ff0477ac */ /* 0x000ea20008000800 */
[----:B-1----:R-:W-:-:S04]  /*12780*/  LEA R2, P2, R61, R196, 0x1 ;  /* 0x000000c43d027211 */ /* 0x002fc800078408ff */
        /* <DEDUP_REMOVED lines=20> */
.L_x_2066:
[----:B------:R2:W-:Y:S02]  /*128d0*/  STS.128 [R217+0xa800], RZ ;  /* 0x00a800ffd9007388 */ /* 0x0005e40000000c00 */
.L_x_2065:
[----:B------:R-:W-:Y:S05]  /*128e0*/  BSYNC.RECONVERGENT B0 ;  /* 0x0000000000007941 */ /* 0x000fea0003800200 */
.L_x_2064:
[----:B------:R-:W-:Y:S01]  /*128f0*/  ISETP.GE.AND P0, PT, R30, R7, PT ;  /* 0x000000071e00720c */ /* 0x000fe20003f06270 */
[----:B------:R-:W-:-:S12]  /*12900*/  BSSY.RECONVERGENT B0, `(.L_x_2067) ;  /* 0x000001a000007945 */ /* 0x000fd80003800200 */
[----:B------:R-:W-:Y:S05]  /*12910*/  @P0 BRA `(.L_x_2068) ;  /* 0x0000000000600947 */ /* 0x000fea0003800000 */
[----:B-12---:R-:W1:Y:S01]  /*12920*/  LDC.64 R2, c[0x0][0x3b8] ;  /* 0x0000ee00ff027b82 */ /* 0x006e620000000a00 */
[----:B------:R-:W2:Y:S02]  /*12930*/  LDCU UR4, c[0x0][0x440] ;  /* 0x00008800ff0477ac */ /* 0x000ea40008000800 */
[----:B--2---:R-:W-:Y:S02]  /*12940*/  ISETP.GE.AND P1, PT, R12, UR4, PT ;  /* 0x000000040c007c0c */ /* 0x004fe4000bf26270 */
        /* <DEDUP_REMOVED lines=20> */
.L_x_2069:
[----:B------:R2:W-:Y:S02]  /*12a90*/  STS.128 [R217+0xb000], RZ ;  /* 0x00b000ffd9007388 */ /* 0x0005e40000000c00 */
.L_x_2068:
[----:B------:R-:W-:Y:S05]  /*12aa0*/  BSYNC.RECONVERGENT B0 ;  /* 0x0000000000007941 */ /* 0x000fea0003800200 */
.L_x_2067:
        /* <DEDUP_REMOVED lines=9> */
[----:B------:R-:W-:Y:S02]  /*12b40*/  LOP3.LUT R0, R180, R69, R0, 0x1e, !PT ;  /* 0x00000045b4007212 */ /* 0x000fe400078e1e00 */
[----:B-12---:R-:W-:Y:S01]  /*12b50*/  LOP3.LUT R5, R182, 0x200, R149, 0xf8, !PT ;  /* 0x00000200b6057812 */ /* 0x006fe200078ef895 */
[----:B------:R-:W-:Y:S06]  /*12b60*/  @P0 BRA `(.L_x_2071) ;  /* 0x0000000000680947 */ /* 0x000fec0003800000 */
[----:B------:R-:W1:Y:S01]  /*12b70*/  LDC.64 R2, c[0x0][0x3b8] ;  /* 0x0000ee00ff027b82 */ /* 0x000e620000000a00 */
[----:B------:R-:W2:Y:S01]  /*12b80*/  LDCU UR4, c[0x0][0x440] ;  /* 0x00008800ff0477ac */ /* 0x000ea20008000800 */
[----:B------:R-:W-:Y:S01]  /*12b90*/  IMAD.MOV.U32 R197, RZ, RZ, R195 ;  /* 0x000000ffffc57224 */ /* 0x000fe200078e00c3 */
        /* <DEDUP_REMOVED lines=22> */
.L_x_2072:
[----:B------:R2:W-:Y:S02]  /*12d00*/  STS.128 [R217+0xb800], RZ ;  /* 0x00b800ffd9007388 */ /* 0x0005e40000000c00 */
.L_x_2071:
[----:B------:R-:W-:Y:S05]  /*12d10*/  BSYNC.RECONVERGENT B0 ;  /* 0x0000000000007941 */ /* 0x000fea0003800200 */
.L_x_2070:
[----:B------:R-:W0:Y:S01]  /*12d20*/  LDGDEPBAR ;  /* 0x00000000000079af */ /* 0x000e220000000000 */
[----:B------:R-:W-:Y:S01]  /*12d30*/  BSSY.RECONVERGENT B0, `(.L_x_2073) ;  /* 0x0000021000007945 */ /* 0x000fe20003800200 */
[----:B------:R-:W-:Y:S02]  /*12d40*/  IADD3 R94, PT, PT, R0, R5, RZ ;  /* 0x00000005005e7210 */ /* 0x000fe40007ffe0ff */
[----:B------:R-:W-:Y:S01]  /*12d50*/  LOP3.LUT R3, R183, 0x1f0, RZ, 0xc0, !PT ;  /* 0x000001f0b7037812 */ /* 0x000fe200078ec0ff */
[----:B------:R-:W-:-:S04]  /*12d60*/  DEPBAR.LE SB0, 0x0 ;  /* 0x000080000000791a */ /* 0x000fc80000000000 */
[----:B------:R-:W-:Y:S06]  /*12d70*/  BAR.SYNC.DEFER_BLOCKING 0x0 ;  /* 0x0000000000007b1d */ /* 0x000fec0000010000 */
[----:B------:R-:W-:Y:S05]  /*12d80*/  @P3 BRA `(.L_x_2074) ;  /* 0x0000000000603947 */ /* 0x000fea0003800000 */
[----:B------:R-:W1:Y:S02]  /*12d90*/  LDCU UR4, c[0x0][0x440] ;  /* 0x00008800ff0477ac */ /* 0x000e640008000800 */
[----:B-1----:R-:W-:Y:S02]  /*12da0*/  ISETP.GE.AND P1, PT, R180, UR4, PT ;  /* 0x00000004b4007c0c */ /* 0x002fe4000bf26270 */
        /* <DEDUP_REMOVED lines=20> */
.L_x_2075:
[----:B------:R1:W-:Y:S01]  /*12ef0*/  STS.128 [R217+0x10000], RZ ;  /* 0x010000ffd9007388 */ /* 0x0003e20000000c00 */
[----:B------:R-:W-:Y:S05]  /*12f00*/  BRA `(.L_x_2076) ;  /* 0x00000000000c7947 */ /* 0x000fea0003800000 */
.L_x_2074:
[----:B------:R1:W-:Y:S04]  /*12f10*/  STS.128 [R217+0xc000], RZ ;  /* 0x00c000ffd9007388 */ /* 0x0003e80000000c00 */
[----:B------:R1:W-:Y:S04]  /*12f20*/  STS.128 [R217+0xe000], RZ ;  /* 0x00e000ffd9007388 */ /* 0x0003e80000000c00 */
[----:B------:R1:W-:Y:S02]  /*12f30*/  STS.128 [R217+0x10000], RZ ;  /* 0x010000ffd9007388 */ /* 0x0003e40000000c00 */
.L_x_2076:
[----:B------:R-:W-:Y:S05]  /*12f40*/  BSYNC.RECONVERGENT B0 ;  /* 0x0000000000007941 */ /* 0x000fea0003800200 */
.L_x_2073:
[----:B------:R-:W-:Y:S01]  /*12f50*/  ISETP.GE.AND P0, PT, R24, R7, PT ;  /* 0x000000071800720c */ /* 0x000fe20003f06270 */
[----:B------:R-:W-:-:S12]  /*12f60*/  BSSY.RECONVERGENT B0, `(.L_x_2077) ;  /* 0x000001c000007945 */ /* 0x000fd80003800200 */
[----:B------:R1:W-:Y:S04]  /*12f70*/  @P0 STS.128 [R217+0xc800], RZ ;  /* 0x00c800ffd9000388 */ /* 0x0003e80000000c00 */
[----:B------:R1:W-:Y:S04]  /*12f80*/  @P0 STS.128 [R217+0xe800], RZ ;  /* 0x00e800ffd9000388 */ /* 0x0003e80000000c00 */
[----:B------:R1:W-:Y:S01]  /*12f90*/  @P0 STS.128 [R217+0x10800], RZ ;  /* 0x010800ffd9000388 */ /* 0x0003e20000000c00 */
        /* <DEDUP_REMOVED lines=23> */
.L_x_2079:
[----:B------:R2:W-:Y:S02]  /*13110*/  STS.128 [R217+0x10800], RZ ;  /* 0x010800ffd9007388 */ /* 0x0005e40000000c00 */
.L_x_2078:
[----:B------:R-:W-:Y:S05]  /*13120*/  BSYNC.RECONVERGENT B0 ;  /* 0x0000000000007941 */ /* 0x000fea0003800200 */
.L_x_2077:
[----:B------:R-:W-:Y:S01]  /*13130*/  ISETP.GE.AND P0, PT, R30, R7, PT ;  /* 0x000000071e00720c */ /* 0x000fe20003f06270 */
[----:B------:R-:W-:-:S12]  /*13140*/  BSSY.RECONVERGENT B0, `(.L_x_2080) ;  /* 0x000001d000007945 */ /* 0x000fd80003800200 */
[----:B------:R1:W-:Y:S04]  /*13150*/  @P0 STS.128 [R217+0xd000], RZ ;  /* 0x00d000ffd9000388 */ /* 0x0003e80000000c00 */
[----:B------:R1:W-:Y:S04]  /*13160*/  @P0 STS.128 [R217+0xf000], RZ ;  /* 0x00f000ffd9000388 */ /* 0x0003e80000000c00 */
[----:B------:R1:W-:Y:S01]  /*13170*/  @P0 STS.128 [R217+0x11000], RZ ;  /* 0x011000ffd9000388 */ /* 0x0003e20000000c00 */
        /* <DEDUP_REMOVED lines=24> */
.L_x_2082:
[----:B------:R2:W-:Y:S02]  /*13300*/  STS.128 [R217+0x11000], RZ ;  /* 0x011000ffd9007388 */ /* 0x0005e40000000c00 */
.L_x_2081:
[----:B------:R-:W-:Y:S05]  /*13310*/  BSYNC.RECONVERGENT B0 ;  /* 0x0000000000007941 */ /* 0x000fea0003800200 */
.L_x_2080:
[----:B------:R-:W-:Y:S01]  /*13320*/  ISETP.GE.AND P0, PT, R36, R7, PT ;  /* 0x000000072400720c */ /* 0x000fe20003f06270 */
[----:B------:R-:W-:Y:S01]  /*13330*/  BSSY.RECONVERGENT B0, `(.L_x_2083) ;  /* 0x0000020000007945 */ /* 0x000fe20003800200 */
[----:B------:R-:W-:-:S04]  /*13340*/  SHF.R.U32.HI R2, RZ, 0x2, R134 ;  /* 0x00000002ff027819 */ /* 0x000fc80000011686 */
[----:B------:R-:W-:-:S07]  /*13350*/  LOP3.LUT R2, R2, 0x7, RZ, 0xc0, !PT ;  /* 0x0000000702027812 */ /* 0x000fce00078ec0ff */
[----:B------:R1:W-:Y:S04]  /*13360*/  @P0 STS.128 [R217+0xd800], RZ ;  /* 0x00d800ffd9000388 */ /* 0x0003e80000000c00 */
[----:B------:R1:W-:Y:S04]  /*13370*/  @P0 STS.128 [R217+0xf800], RZ ;  /* 0x00f800ffd9000388 */ /* 0x0003e80000000c00 */
[----:B------:R1:W-:Y:S01]  /*13380*/  @P0 STS.128 [R217+0x11800], RZ ;  /* 0x011800ffd9000388 */ /* 0x0003e20000000c00 */
[----:B------:R-:W-:Y:S05]  /*13390*/  @P0 BRA `(.L_x_2084) ;  /* 0x0000000000640947 */ /* 0x000fea0003800000 */
[----:B-12---:R-:W1:Y:S01]  /*133a0*/  LDC.64 R4, c[0x0][0x3c0] ;  /* 0x0000f000ff047b82 */ /* 0x006e620000000a00 */
        /* <DEDUP_REMOVED lines=23> */
.L_x_2085:
[----:B------:R2:W-:Y:S02]  /*13520*/  STS.128 [R217+0x11800], RZ ;  /* 0x011800ffd9007388 */ /* 0x0005e40000000c00 */
.L_x_2084:
[----:B------:R-:W-:Y:S05]  /*13530*/  BSYNC.RECONVERGENT B0 ;  /* 0x0000000000007941 */ /* 0x000fea0003800200 */
.L_x_2083:
[----:B------:R-:W-:Y:S01]  /*13540*/  LOP3.LUT R93, R69, 0x8, R134, 0x78, !PT ;  /* 0x00000008455d7812 */ /* 0x000fe200078e7886 */
[----:B------:R-:W-:Y:S01]  /*13550*/  IMAD.MOV.U32 R181, RZ, RZ, 0x20 ;  /* 0x00000020ffb57424 */ /* 0x000fe200078e00ff */
[----:B------:R-:W-:Y:S01]  /*13560*/  LOP3.LUT R148, R149, 0x400, RZ, 0xc0, !PT ;  /* 0x0000040095947812 */ /* 0x000fe200078ec0ff */
[----:B------:R-:W-:Y:S01]  /*13570*/  IMAD.MOV.U32 R152, RZ, RZ, 0x40 ;  /* 0x00000040ff987424 */ /* 0x000fe200078e00ff */
[----:B------:R-:W-:Y:S01]  /*13580*/  LOP3.LUT R93, R93, R180, RZ, 0x3c, !PT ;  /* 0x000000b45d5d7212 */ /* 0x000fe200078e3cff */
[----:B------:R-:W0:Y:S01]  /*13590*/  LDGDEPBAR ;  /* 0x00000000000079af */ /* 0x000e220000000000 */
[----:B------:R-:W-:Y:S01]  /*135a0*/  LEA R94, R94, UR5, 0x1 ;  /* 0x000000055e5e7c11 */ /* 0x000fe2000f8e08ff */
[----:B------:R-:W3:Y:S01]  /*135b0*/  LDCU UR4, c[0x0][0x508] ;  /* 0x0000a100ff0477ac */ /* 0x000ee20008000800 */
[C---:B------:R-:W-:Y:S01]  /*135c0*/  LOP3.LUT P0, RZ, R134.reuse, 0x2, RZ, 0xc0, !PT ;  /* 0x0000000286ff7812 */ /* 0x040fe2000780c0ff */
[----:B------:R-:W-:Y:S01]  /*135d0*/  IMAD R93, R93, 0x2, R148 ;  /* 0x000000025d5d7824 */ /* 0x000fe200078e0294 */
[----:B------:R-:W-:Y:S01]  /*135e0*/  LOP3.LUT P2, RZ, R134, 0x4, RZ, 0xc0, !PT ;  /* 0x0000000486ff7812 */ /* 0x000fe2000784c0ff */
[----:B------:R-:W-:Y:S01]  /*135f0*/  LDSM.16.M88.4 R84, [R94] ;  /* 0x000000005e54783b */ /* 0x000fe20000000200 */
[----:B------:R-:W-:Y:S01]  /*13600*/  SEL R169, R181, 0xffffffe0, !P0 ;  /* 0xffffffe0b5a97807 */ /* 0x000fe20004000000 */
[----:B------:R-:W-:Y:S01]  /*13610*/  VIADD R66, R93, UR5 ;  /* 0x000000055d427c36 */ /* 0x000fe20008000000 */
[----:B------:R-:W-:Y:S01]  /*13620*/  SEL R152, R152, 0xffffffc0, !P2 ;  /* 0xffffffc098987807 */ /* 0x000fe20005000000 */
[----:B------:R-:W1:Y:S01]  /*13630*/  LDSM.16.M88.4 R40, [R93+UR5+0x6800] ;  /* 0x006800055d28783b */ /* 0x000e620008000200 */
[----:B------:R-:W-:Y:S01]  /*13640*/  ISETP.GT.AND P1, PT, R63, R194, PT ;  /* 0x000000c23f00720c */ /* 0x000fe20003f24270 */
[--C-:B------:R-:W-:Y:S01]  /*13650*/  IMAD.IADD R92, R94, 0x1, R169.reuse ;  /* 0x000000015e5c7824 */ /* 0x100fe200078e02a9 */
[----:B------:R-:W-:Y:S01]  /*13660*/  IADD3 R2, PT, PT, R2, R3, R64 ;  /* 0x0000000302027210 */ /* 0x000fe20007ffe040 */
[----:B------:R-:W-:Y:S01]  /*13670*/  IMAD.IADD R67, R66, 0x1, R169 ;  /* 0x0000000142437824 */ /* 0x000fe200078e02a9 */
[----:B-----5:R-:W1:Y:S01]  /*13680*/  LDSM.16.M88.4 R48, [R93+UR5+0x6000] ;  /* 0x006000055d30783b */ /* 0x020e620008000200 */
[--C-:B------:R-:W-:Y:S01]  /*13690*/  IMAD.IADD R96, R94, 0x1, R152.reuse ;  /* 0x000000015e607824 */ /* 0x100fe200078e0298 */
[----:B------:R-:W-:Y:S01]  /*136a0*/  IADD3 R206, PT, PT, R2, R62, -R65 ;  /* 0x0000003e02ce7210 */ /* 0x000fe20007ffe841 */
[----:B------:R-:W-:Y:S01]  /*136b0*/  IMAD.IADD R66, R66, 0x1, R152 ;  /* 0x0000000142427824 */ /* 0x000fe200078e0298 */
[----:B----4-:R-:W4:Y:S01]  /*136c0*/  LDSM.16.M88.4 R32, [R93+UR5+0x7000] ;  /* 0x007000055d20783b */ /* 0x010f220008000200 */
[C---:B------:R-:W-:Y:S01]  /*136d0*/  IMAD.IADD R11, R169.reuse, 0x1, R96 ;  /* 0x00000001a90b7824 */ /* 0x040fe200078e0260 */
[----:B---3--:R-:W-:Y:S01]  /*136e0*/  IADD3 R3, PT, PT, R62, UR4, -R201 ;  /* 0x000000043e037c10 */ /* 0x008fe2000fffe8c9 */
[----:B------:R-:W-:Y:S01]  /*136f0*/  IMAD.IADD R8, R169, 0x1, R66 ;  /* 0x00000001a9087824 */ /* 0x000fe200078e0242 */
[----:B------:R-:W3:Y:S03]  /*13700*/  LDSM.16.M88.4 R56, [R93+UR5+0x7800] ;  /* 0x007800055d38783b */ /* 0x000ee60008000200 */
[----:B------:R-:W-:Y:S01]  /*13710*/  IMAD.IADD R3, R2, 0x1, R3 ;  /* 0x0000000102037824 */ /* 0x000fe200078e0203 */
[----:B------:R-:W-:Y:S04]  /*13720*/  LDSM.16.M88.4 R24, [R92] ;  /* 0x000000005c18783b */ /* 0x000fe80000000200 */
[----:B------:R-:W3:Y:S01]  /*13730*/  LDSM.16.M88.4 R16, [R67+0x6800] ;  /* 0x006800004310783b */ /* 0x000ee20000000200 */
[----:B------:R-:W-:-:S02]  /*13740*/  VIADDMNMX R205, R3, 0x1, R62, PT ;  /* 0x0000000103cd7846 */ /* 0x000fc4000380013e */
[----:B------:R-:W-:Y:S01]  /*13750*/  VIADDMNMX R204, R3, 0x9, R62, PT ;  /* 0x0000000903cc7846 */ /* 0x000fe2000380013e */
[----:B------:R-:W3:Y:S04]  /*13760*/  LDSM.16.M88.4 R20, [R67+0x6000] ;  /* 0x006000004314783b */ /* 0x000ee80000000200 */
[----:B------:R-:W3:Y:S04]  /*13770*/  LDSM.16.M88.4 R72, [R67+0x7000] ;  /* 0x007000004348783b */ /* 0x000ee80000000200 */
[----:B------:R-:W3:Y:S04]  /*13780*/  LDSM.16.M88.4 R68, [R67+0x7800] ;  /* 0x007800004344783b */ /* 0x000ee80000000200 */
[----:B-12---:R-:W-:Y:S01]  /*13790*/  LDSM.16.M88.4 R4, [R96] ;  /* 0x000000006004783b */ /* 0x006fe20000000200 */
[C---:B------:R-:W-:Y:S03]  /*137a0*/  HMMA.16816.F32 R44, R84.reuse, R40, RZ ;  /* 0x00000028542c723c */ /* 0x040fe600000018ff */
[----:B------:R-:W1:Y:S04]  /*137b0*/  LDSM.16.M88.4 R12, [R66+0x6000] ;  /* 0x00600000420c783b */ /* 0x000e680000000200 */
[----:B------:R-:W2:Y:S01]  /*137c0*/  LDSM.16.M88.4 R88, [R66+0x6800] ;  /* 0x006800004258783b */ /* 0x000ea20000000200 */
[C---:B------:R-:W-:Y:S03]  /*137d0*/  HMMA.16816.F32 R40, R84.reuse, R42, RZ ;  /* 0x0000002a5428723c */ /* 0x040fe600000018ff */
[----:B------:R-:W2:Y:S04]  /*137e0*/  LDSM.16.M88.4 R80, [R66+0x7000] ;  /* 0x007000004250783b */ /* 0x000ea80000000200 */
[----:B------:R-:W-:Y:S01]  /*137f0*/  LDSM.16.M88.4 R76, [R8+0x6800] ;  /* 0x00680000084c783b */ /* 0x000fe20000000200 */
[C---:B------:R-:W-:Y:S08]  /*13800*/  HMMA.16816.F32 R52, R84.reuse, R48, RZ ;  /* 0x000000305434723c */ /* 0x040ff000000018ff */
[C---:B----4-:R-:W-:Y:S08]  /*13810*/  HMMA.16816.F32 R36, R84.reuse, R32, RZ ;  /* 0x000000205424723c */ /* 0x050ff000000018ff */
[C---:B------:R-:W-:Y:S08]  /*13820*/  HMMA.16816.F32 R48, R84.reuse, R50, RZ ;  /* 0x000000325430723c */ /* 0x040ff000000018ff */
[C---:B------:R-:W-:Y:S08]  /*13830*/  HMMA.16816.F32 R32, R84.reuse, R34, RZ ;  /* 0x000000225420723c */ /* 0x040ff000000018ff */
[C---:B---3--:R-:W-:Y:S08]  /*13840*/  HMMA.16816.F32 R28, R84.reuse, R56, RZ ;  /* 0x00000038541c723c */ /* 0x048ff000000018ff */
[----:B------:R-:W-:Y:S01]  /*13850*/  HMMA.16816.F32 R84, R84, R58, RZ ;  /* 0x0000003a5454723c */ /* 0x000fe200000018ff */
[----:B------:R-:W-:Y:S07]  /*13860*/  LDSM.16.M88.4 R56, [R8+0x6000] ;  /* 0x006000000838783b */ /* 0x000fee0000000200 */
[C---:B------:R-:W-:Y:S08]  /*13870*/  HMMA.16816.F32 R44, R24.reuse, R16, R44 ;  /* 0x00000010182c723c */ /* 0x040ff0000000182c */
[C---:B------:R-:W-:Y:S01]  /*13880*/  HMMA.16816.F32 R40, R24.reuse, R18, R40 ;  /* 0x000000121828723c */ /* 0x040fe20000001828 */
[----:B------:R-:W3:Y:S07]  /*13890*/  LDSM.16.M88.4 R16, [R66+0x7800] ;  /* 0x007800004210783b */ /* 0x000eee0000000200 */
[C---:B------:R-:W-:Y:S08]  /*138a0*/  HMMA.16816.F32 R52, R24.reuse, R20, R52 ;  /* 0x000000141834723c */ /* 0x040ff00000001834 */
[C---:B------:R-:W-:Y:S01]  /*138b0*/  HMMA.16816.F32 R48, R24.reuse, R22, R48 ;  /* 0x000000161830723c */ /* 0x040fe20000001830 */
[----:B------:R-:W4:Y:S07]  /*138c0*/  LDSM.16.M88.4 R20, [R11] ;  /* 0x000000000b14783b */ /* 0x000f2e0000000200 */
[C---:B------:R-:W-:Y:S08]  /*138d0*/  HMMA.16816.F32 R36, R24.reuse, R72, R36 ;  /* 0x000000481824723c */ /* 0x040ff00000001824 */
[C---:B------:R-:W-:Y:S01]  /*138e0*/  HMMA.16816.F32 R32, R24.reuse, R74, R32 ;  /* 0x0000004a1820723c */ /* 0x040fe20000001820 */
[----:B------:R-:W4:Y:S07]  /*138f0*/  LDSM.16.M88.4 R72, [R8+0x7000] ;  /* 0x007000000848783b */ /* 0x000f2e0000000200 */
[C---:B------:R-:W-:Y:S08]  /*13900*/  HMMA.16816.F32 R28, R24.reuse, R68, R28 ;  /* 0x00000044181c723c */ /* 0x040ff0000000181c */
[----:B------:R-:W-:Y:S01]  /*13910*/  HMMA.16816.F32 R84, R24, R70, R84 ;  /* 0x000000461854723c */ /* 0x000fe20000001854 */
[----:B------:R-:W4:Y:S04]  /*13920*/  LDSM.16.M88.4 R68, [R8+0x7800] ;  /* 0x007800000844783b */ /* 0x000f280000000200 */
[----:B------:R-:W-:Y:S03]  /*13930*/  LDSM.16.M88.4 R24, [R94+0x2000] ;  /* 0x002000005e18783b */ /* 0x000fe60000000200 */
[C---:B-1----:R-:W-:Y:S08]  /*13940*/  HMMA.16816.F32 R52, R4.reuse, R12, R52 ;  /* 0x0000000c0434723c */ /* 0x042ff00000001834 */
[C---:B------:R-:W-:Y:S01]  /*13950*/  HMMA.16816.F32 R48, R4.reuse, R14, R48 ;  /* 0x0000000e0430723c */ /* 0x040fe20000001830 */
[----:B------:R-:W1:Y:S07]  /*13960*/  LDSM.16.M88.4 R12, [R93+UR5+0x8000] ;  /* 0x008000055d0c783b */ /* 0x000e6e0008000200 */
[C---:B--2---:R-:W-:Y:S08]  /*13970*/  HMMA.16816.F32 R44, R4.reuse, R88, R44 ;  /* 0x00000058042c723c */ /* 0x044ff0000000182c */
[C---:B------:R-:W-:Y:S01]  /*13980*/  HMMA.16816.F32 R40, R4.reuse, R90, R40 ;  /* 0x0000005a0428723c */ /* 0x040fe20000001828 */
[----:B------:R-:W-:Y:S07]  /*13990*/  LDSM.16.M88.4 R88, [R92+0x4000] ;  /* 0x004000005c58783b */ /* 0x000fee0000000200 */
[C---:B------:R-:W-:Y:S08]  /*139a0*/  HMMA.16816.F32 R36, R4.reuse, R80, R36 ;  /* 0x000000500424723c */ /* 0x040ff00000001824 */
[C---:B------:R-:W-:Y:S01]  /*139b0*/  HMMA.16816.F32 R32, R4.reuse, R82, R32 ;  /* 0x000000520420723c */ /* 0x040fe20000001820 */
[----:B------:R-:W-:Y:S07]  /*139c0*/  LDSM.16.M88.4 R80, [R67+0x9000] ;  /* 0x009000004350783b */ /* 0x000fee0000000200 */
[C---:B---3--:R-:W-:Y:S08]  /*139d0*/  HMMA.16816.F32 R28, R4.reuse, R16, R28 ;  /* 0x00000010041c723c */ /* 0x048ff0000000181c */
[----:B------:R-:W-:Y:S01]  /*139e0*/  HMMA.16816.F32 R84, R4, R18, R84 ;  /* 0x000000120454723c */ /* 0x000fe20000001854 */
[----:B------:R-:W2:Y:S04]  /*139f0*/  LDSM.16.M88.4 R16, [R93+UR5+0x8800] ;  /* 0x008800055d10783b */ /* 0x000ea80008000200 */
[----:B------:R-:W3:Y:S03]  /*13a00*/  LDSM.16.M88.4 R4, [R93+UR5+0x9000] ;  /* 0x009000055d04783b */ /* 0x000ee60008000200 */
[C---:B----4-:R-:W-:Y:S08]  /*13a10*/  HMMA.16816.F32 R52, R20.reuse, R56, R52 ;  /* 0x000000381434723c */ /* 0x050ff00000001834 */
[C---:B------:R-:W-:Y:S01]  /*13a20*/  HMMA.16816.F32 R48, R20.reuse, R58, R48 ;  /* 0x0000003a1430723c */ /* 0x040fe20000001830 */
[----:B------:R-:W4:Y:S07]  /*13a30*/  LDSM.16.M88.4 R56, [R93+UR5+0x9800] ;  /* 0x009800055d38783b */ /* 0x000f2e0008000200 */
        /* <DEDUP_REMOVED lines=8> */
[----:B------:R-:W4:Y:S04]  /*13ac0*/  LDSM.16.M88.4 R20, [R67+0x8000] ;  /* 0x008000004314783b */ /* 0x000f280000000200 */
[----:B------:R-:W-:Y:S03]  /*13ad0*/  LDSM.16.M88.4 R68, [R66+0x8800] ;  /* 0x008800004244783b */ /* 0x000fe60000000200 */
[C---:B-1----:R-:W-:Y:S08]  /*13ae0*/  HMMA.16816.F32 R52, R24.reuse, R12, R52 ;  /* 0x0000000c1834723c */ /* 0x042ff00000001834 */
[C---:B------:R-:W-:Y:S01]  /*13af0*/  HMMA.16816.F32 R48, R24.reuse, R14, R48 ;  /* 0x0000000e1830723c */ /* 0x040fe20000001830 */
[----:B------:R-:W1:Y:S07]  /*13b00*/  LDSM.16.M88.4 R12, [R67+0x8800] ;  /* 0x00880000430c783b */ /* 0x000e6e0000000200 */
[C---:B--2---:R-:W-:Y:S08]  /*13b10*/  HMMA.16816.F32 R44, R24.reuse, R16, R44 ;  /* 0x00000010182c723c */ /* 0x044ff0000000182c */
[C---:B------:R-:W-:Y:S01]  /*13b20*/  HMMA.16816.F32 R40, R24.reuse, R18, R40 ;  /* 0x000000121828723c */ /* 0x040fe20000001828 */
[----:B------:R-:W-:Y:S07]  /*13b30*/  LDSM.16.M88.4 R16, [R66+0x8000] ;  /* 0x008000004210783b */ /* 0x000fee0000000200 */
[C---:B---3--:R-:W-:Y:S08]  /*13b40*/  HMMA.16816.F32 R36, R24.reuse, R4, R36 ;  /* 0x000000041824723c */ /* 0x048ff00000001824 */
[C---:B------:R-:W-:Y:S01]  /*13b50*/  HMMA.16816.F32 R32, R24.reuse, R6, R32 ;  /* 0x000000061820723c */ /* 0x040fe20000001820 */
[----:B------:R-:W2:Y:S07]  /*13b60*/  LDSM.16.M88.4 R4, [R96+0x2000] ;  /* 0x002000006004783b */ /* 0x000eae0000000200 */
[C---:B----4-:R-:W-:Y:S08]  /*13b70*/  HMMA.16816.F32 R28, R24.reuse, R56, R28 ;  /* 0x00000038181c723c */ /* 0x050ff0000000181c */
[----:B------:R-:W-:Y:S01]  /*13b80*/  HMMA.16816.F32 R84, R24, R58, R84 ;  /* 0x0000003a1854723c */ /* 0x000fe20000001854 */
[----:B------:R-:W3:Y:S04]  /*13b90*/  LDSM.16.M88.4 R56, [R66+0x9000] ;  /* 0x009000004238783b */ /* 0x000ee80000000200 */
[----:B------:R-:W-:Y:S03]  /*13ba0*/  LDSM.16.M88.4 R24, [R8+0x8000] ;  /* 0x008000000818783b */ /* 0x000fe60000000200 */
[C---:B------:R-:W-:Y:S08]  /*13bb0*/  HMMA.16816.F32 R52, R72.reuse, R20, R52 ;  /* 0x000000144834723c */ /* 0x040ff00000001834 */
[C---:B------:R-:W-:Y:S01]  /*13bc0*/  HMMA.16816.F32 R48, R72.reuse, R22, R48 ;  /* 0x000000164830723c */ /* 0x040fe20000001830 */
[----:B------:R-:W4:Y:S07]  /*13bd0*/  LDSM.16.M88.4 R20, [R66+0x9800] ;  /* 0x009800004214783b */ /* 0x000f2e0000000200 */
[C---:B-1----:R-:W-:Y:S08]  /*13be0*/  HMMA.16816.F32 R44, R72.reuse, R12, R44 ;  /* 0x0000000c482c723c */ /* 0x042ff0000000182c */
[C---:B------:R-:W-:Y:S01]  /*13bf0*/  HMMA.16816.F32 R40, R72.reuse, R14, R40 ;  /* 0x0000000e4828723c */ /* 0x040fe20000001828 */
[----:B------:R-:W-:Y:S07]  /*13c00*/  LDSM.16.M88.4 R12, [R11+0x2000] ;  /* 0x002000000b0c783b */ /* 0x000fee0000000200 */
[C---:B------:R-:W-:Y:S08]  /*13c10*/  HMMA.16816.F32 R36, R72.reuse, R80, R36 ;  /* 0x000000504824723c */ /* 0x040ff00000001824 */
[C---:B------:R-:W-:Y:S01]  /*13c20*/  HMMA.16816.F32 R32, R72.reuse, R82, R32 ;  /* 0x000000524820723c */ /* 0x040fe20000001820 */
[----:B------:R-:W-:Y:S07]  /*13c30*/  LDSM.16.M88.4 R80, [R96+0x4000] ;  /* 0x004000006050783b */ /* 0x000fee0000000200 */
[C---:B------:R-:W-:Y:S08]  /*13c40*/  HMMA.16816.F32 R28, R72.reuse, R76, R28 ;  /* 0x0000004c481c723c */ /* 0x040ff0000000181c */
[----:B------:R-:W-:Y:S01]  /*13c50*/  HMMA.16816.F32 R84, R72, R78, R84 ;  /* 0x0000004e4854723c */ /* 0x000fe20000001854 */
[----:B------:R-:W-:Y:S04]  /*13c60*/  LDSM.16.M88.4 R76, [R8+0x9000] ;  /* 0x00900000084c783b */ /* 0x000fe80000000200 */
[----:B------:R-:W-:Y:S03]  /*13c70*/  LDSM.16.M88.4 R72, [R8+0x9800] ;  /* 0x009800000848783b */ /* 0x000fe60000000200 */
[C---:B--2---:R-:W-:Y:S08]  /*13c80*/  HMMA.16816.F32 R52, R4.reuse, R16, R52 ;  /* 0x000000100434723c */ /* 0x044ff00000001834 */
[C---:B------:R-:W-:Y:S01]  /*13c90*/  HMMA.16816.F32 R48, R4.reuse, R18, R48 ;  /* 0x000000120430723c */ /* 0x040fe20000001830 */
[----:B------:R-:W1:Y:S07]  /*13ca0*/  LDSM.16.M88.4 R16, [R8+0x8800] ;  /* 0x008800000810783b */ /* 0x000e6e0000000200 */
[C---:B------:R-:W-:Y:S08]  /*13cb0*/  HMMA.16816.F32 R44, R4.reuse, R68, R44 ;  /* 0x00000044042c723c */ /* 0x040ff0000000182c */
[C---:B------:R-:W-:Y:S01]  /*13cc0*/  HMMA.16816.F32 R40, R4.reuse, R70, R40 ;  /* 0x000000460428723c */ /* 0x040fe20000001828 */
[----:B------:R-:W-:Y:S07]  /*13cd0*/  LDSM.16.M88.4 R68, [R93+UR5+0xa000] ;  /* 0x00a000055d44783b */ /* 0x000fee0008000200 */
[C---:B---3--:R-:W-:Y:S08]  /*13ce0*/  HMMA.16816.F32 R36, R4.reuse, R56, R36 ;  /* 0x000000380424723c */ /* 0x048ff00000001824 */
[C---:B------:R-:W-:Y:S01]  /*13cf0*/  HMMA.16816.F32 R32, R4.reuse, R58, R32 ;  /* 0x0000003a0420723c */ /* 0x040fe20000001820 */
[----:B------:R-:W-:Y:S07]  /*13d00*/  LDSM.16.M88.4 R56, [R93+UR5+0xb000] ;  /* 0x00b000055d38783b */ /* 0x000fee0008000200 */
[C---:B----4-:R-:W-:Y:S08]  /*13d10*/  HMMA.16816.F32 R28, R4.reuse, R20, R28 ;  /* 0x00000014041c723c */ /* 0x050ff0000000181c */
[----:B------:R-:W-:Y:S01]  /*13d20*/  HMMA.16816.F32 R84, R4, R22, R84 ;  /* 0x000000160454723c */ /* 0x000fe20000001854 */
[----:B------:R-:W-:Y:S04]  /*13d30*/  LDSM.16.M88.4 R20, [R94+0x4000] ;  /* 0x004000005e14783b */ /* 0x000fe80000000200 */
[----:B------:R-:W2:Y:S03]  /*13d40*/  LDSM.16.M88.4 R4, [R93+UR5+0xa800] ;  /* 0x00a800055d04783b */ /* 0x000ea60008000200 */
[C---:B-1----:R-:W-:Y:S08]  /*13d50*/  HMMA.16816.F32 R44, R12.reuse, R16, R44 ;  /* 0x000000100c2c723c */ /* 0x042ff0000000182c */
[C---:B------:R-:W-:Y:S01]  /*13d60*/  HMMA.16816.F32 R40, R12.reuse, R18, R40 ;  /* 0x000000120c28723c */ /* 0x040fe20000001828 */
[----:B------:R-:W-:Y:S07]  /*13d70*/  LDSM.16.M88.4 R16, [R67+0xa000] ;  /* 0x00a000004310783b */ /* 0x000fee0000000200 */
[C---:B------:R-:W-:Y:S08]  /*13d80*/  HMMA.16816.F32 R52, R12.reuse, R24, R52 ;  /* 0x000000180c34723c */ /* 0x040ff00000001834 */
[C---:B------:R-:W-:Y:S01]  /*13d90*/  HMMA.16816.F32 R48, R12.reuse, R26, R48 ;  /* 0x0000001a0c30723c */ /* 0x040fe20000001830 */
[----:B------:R-:W1:Y:S04]  /*13da0*/  LDSM.16.M88.4 R24, [R93+UR5+0xb800] ;  /* 0x00b800055d18783b */ /* 0x000e680008000200 */
[----:B------:R-:W-:Y:S03]  /*13db0*/  LDSM.16.M88.4 R92, [R67+0xb800] ;  /* 0x00b80000435c783b */ /* 0x000fe60000000200 */
[C---:B------:R-:W-:Y:S08]  /*13dc0*/  HMMA.16816.F32 R36, R12.reuse, R76, R36 ;  /* 0x0000004c0c24723c */ /* 0x040ff00000001824 */
[C---:B------:R-:W-:Y:S01]  /*13dd0*/  HMMA.16816.F32 R32, R12.reuse, R78, R32 ;  /* 0x0000004e0c20723c */ /* 0x040fe20000001820 */
[----:B------:R-:W-:Y:S07]  /*13de0*/  LDSM.16.M88.4 R76, [R66+0xa000] ;  /* 0x00a00000424c783b */ /* 0x000fee0000000200 */
[C---:B------:R-:W-:Y:S08]  /*13df0*/  HMMA.16816.F32 R28, R12.reuse, R72, R28 ;  /* 0x000000480c1c723c */ /* 0x040ff0000000181c */
[----:B------:R-:W-:Y:S01]  /*13e00*/  HMMA.16816.F32 R84, R12, R74, R84 ;  /* 0x0000004a0c54723c */ /* 0x000fe20000001854 */
[----:B------:R-:W3:Y:S04]  /*13e10*/  LDSM.16.M88.4 R12, [R67+0xa800] ;  /* 0x00a80000430c783b */ /* 0x000ee80000000200 */
[----:B------:R-:W-:Y:S03]  /*13e20*/  LDSM.16.M88.4 R72, [R66+0xa800] ;  /* 0x00a800004248783b */ /* 0x000fe60000000200 */
[C---:B--2---:R-:W-:Y:S08]  /*13e30*/  HMMA.16816.F32 R44, R20.reuse, R4, R44 ;  /* 0x00000004142c723c */ /* 0x044ff0000000182c */
[C---:B------:R-:W-:Y:S01]  /*13e40*/  HMMA.16816.F32 R40, R20.reuse, R6, R40 ;  /* 0x000000061428723c */ /* 0x040fe20000001828 */
[----:B------:R-:W2:Y:S07]  /*13e50*/  LDSM.16.M88.4 R4, [R67+0xb000] ;  /* 0x00b000004304783b */ /* 0x000eae0000000200 */
[C---:B------:R-:W-:Y:S08]  /*13e60*/  HMMA.16816.F32 R52, R20.reuse, R68, R52 ;  /* 0x000000441434723c */ /* 0x040ff00000001834 */
[C---:B------:R-:W-:Y:S01]  /*13e70*/  HMMA.16816.F32 R48, R20.reuse, R70, R48 ;  /* 0x000000461430723c */ /* 0x040fe20000001830 */
[----:B------:R-:W4:Y:S07]  /*13e80*/  LDSM.16.M88.4 R68, [R66+0xb000] ;  /* 0x00b000004244783b */ /* 0x000f2e0000000200 */
[C---:B------:R-:W-:Y:S08]  /*13e90*/  HMMA.16816.F32 R36, R20.reuse, R56, R36 ;  /* 0x000000381424723c */ /* 0x040ff00000001824 */
[C---:B------:R-:W-:Y:S01]  /*13ea0*/  HMMA.16816.F32 R32, R20.reuse, R58, R32 ;  /* 0x0000003a1420723c */ /* 0x040fe20000001820 */
[----:B------:R-:W4:Y:S07]  /*13eb0*/  LDSM.16.M88.4 R56, [R66+0xb800] ;  /* 0x00b800004238783b */ /* 0x000f2e0000000200 */
[C---:B-1----:R-:W-:Y:S08]  /*13ec0*/  HMMA.16816.F32 R28, R20.reuse, R24, R28 ;  /* 0x00000018141c723c */ /* 0x042ff0000000181c */
[----:B------:R-:W-:Y:S01]  /*13ed0*/  HMMA.16816.F32 R84, R20, R26, R84 ;  /* 0x0000001a1454723c */ /* 0x000fe20000001854 */
[----:B------:R-:W-:Y:S04]  /*13ee0*/  LDSM.16.M88.4 R24, [R11+0x4000] ;  /* 0x004000000b18783b */ /* 0x000fe80000000200 */
[----:B------:R-:W1:Y:S03]  /*13ef0*/  LDSM.16.M88.4 R20, [R8+0xa000] ;  /* 0x00a000000814783b */ /* 0x000e660000000200 */
[C---:B------:R-:W-:Y:S08]  /*13f00*/  HMMA.16816.F32 R52, R88.reuse, R16, R52 ;  /* 0x000000105834723c */ /* 0x040ff00000001834 */
[C---:B------:R-:W-:Y:S01]  /*13f10*/  HMMA.16816.F32 R48, R88.reuse, R18, R48 ;  /* 0x000000125830723c */ /* 0x040fe20000001830 */
[----:B------:R-:W1:Y:S07]  /*13f20*/  LDSM.16.M88.4 R16, [R8+0xa800] ;  /* 0x00a800000810783b */ /* 0x000e6e0000000200 */
[C---:B---3--:R-:W-:Y:S08]  /*13f30*/  HMMA.16816.F32 R44, R88.reuse, R12, R44 ;  /* 0x0000000c582c723c */ /* 0x048ff0000000182c */
[C---:B------:R-:W-:Y:S01]  /*13f40*/  HMMA.16816.F32 R40, R88.reuse, R14, R40 ;  /* 0x0000000e5828723c */ /* 0x040fe20000001828 */
[----:B------:R-:W3:Y:S07]  /*13f50*/  LDSM.16.M88.4 R12, [R8+0xb000] ;  /* 0x00b00000080c783b */ /* 0x000eee0000000200 */
[C---:B--2---:R-:W-:Y:S08]  /*13f60*/  HMMA.16816.F32 R36, R88.reuse, R4, R36 ;  /* 0x000000045824723c */ /* 0x044ff00000001824 */
[----:B------:R-:W-:Y:S01]  /*13f70*/  HMMA.16816.F32 R32, R88, R6, R32 ;  /* 0x000000065820723c */ /* 0x000fe20000001820 */
[----:B------:R-:W2:Y:S01]  /*13f80*/  LDSM.16.M88.4 R4, [R8+0xb800] ;  /* 0x00b800000804783b */ /* 0x000ea20000000200 */
[----:B------:R-:W-:-:S06]  /*13f90*/  DEPBAR.LE SB0, 0x0 ;  /* 0x000080000000791a */ /* 0x000fcc0000000000 */
[C---:B------:R-:W-:Y:S08]  /*13fa0*/  HMMA.16816.F32 R28, R88.reuse, R92, R28 ;  /* 0x0000005c581c723c */ /* 0x040ff0000000181c */
[----:B------:R-:W-:Y:S08]  /*13fb0*/  HMMA.16816.F32 R84, R88, R94, R84 ;  /* 0x0000005e5854723c */ /* 0x000ff00000001854 */
[C---:B------:R-:W-:Y:S08]  /*13fc0*/  HMMA.16816.F32 R52, R80.reuse, R76, R52 ;  /* 0x0000004c5034723c */ /* 0x040ff00000001834 */
[C---:B------:R-:W-:Y:S08]  /*13fd0*/  HMMA.16816.F32 R48, R80.reuse, R78, R48 ;  /* 0x0000004e5030723c */ /* 0x040ff00000001830 */
[C---:B------:R-:W-:Y:S08]  /*13fe0*/  HMMA.16816.F32 R44, R80.reuse, R72, R44 ;  /* 0x00000048502c723c */ /* 0x040ff0000000182c */
[C---:B------:R-:W-:Y:S08]  /*13ff0*/  HMMA.16816.F32 R40, R80.reuse, R74, R40 ;  /* 0x0000004a5028723c */ /* 0x040ff00000001828 */
[C---:B----4-:R-:W-:Y:S08]  /*14000*/  HMMA.16816.F32 R36, R80.reuse, R68, R36 ;  /* 0x000000445024723c */ /* 0x050ff00000001824 */
[C---:B------:R-:W-:Y:S08]  /*14010*/  HMMA.16816.F32 R32, R80.reuse, R70, R32 ;  /* 0x000000465020723c */ /* 0x040ff00000001820 */
[C---:B------:R-:W-:Y:S08]  /*14020*/  HMMA.16816.F32 R28, R80.reuse, R56, R28 ;  /* 0x00000038501c723c */ /* 0x040ff0000000181c */
[----:B------:R-:W-:Y:S08]  /*14030*/  HMMA.16816.F32 R84, R80, R58, R84 ;  /* 0x0000003a5054723c */ /* 0x000ff00000001854 */
[C---:B-1----:R-:W-:Y:S08]  /*14040*/  HMMA.16816.F32 R52, R24.reuse, R20, R52 ;  /* 0x000000141834723c */ /* 0x042ff00000001834 */
[C---:B------:R-:W-:Y:S08]  /*14050*/  HMMA.16816.F32 R48, R24.reuse, R22, R48 ;  /* 0x000000161830723c */ /* 0x040ff00000001830 */
[C---:B------:R-:W-:Y:S08]  /*14060*/  HMMA.16816.F32 R44, R24.reuse, R16, R44 ;  /* 0x00000010182c723c */ /* 0x040ff0000000182c */
[C---:B------:R-:W-:Y:S08]  /*14070*/  HMMA.16816.F32 R40, R24.reuse, R18, R40 ;  /* 0x000000121828723c */ /* 0x040ff00000001828 */
[C---:B---3--:R-:W-:Y:S08]  /*14080*/  HMMA.16816.F32 R36, R24.reuse, R12, R36 ;  /* 0x0000000c1824723c */ /* 0x048ff00000001824 */
[C---:B------:R-:W-:Y:S08]  /*14090*/  HMMA.16816.F32 R32, R24.reuse, R14, R32 ;  /* 0x0000000e1820723c */ /* 0x040ff00000001820 */
[C---:B--2---:R-:W-:Y:S08]  /*140a0*/  HMMA.16816.F32 R28, R24.reuse, R4, R28 ;  /* 0x00000004181c723c */ /* 0x044ff0000000181c */
[----:B------:R-:W-:Y:S01]  /*140b0*/  HMMA.16816.F32 R84, R24, R6, R84 ;  /* 0x000000061854723c */ /* 0x000fe20000001854 */
[----:B------:R-:W-:Y:S06]  /*140c0*/  BAR.SYNC.DEFER_BLOCKING 0x0 ;  /* 0x0000000000007b1d */ /* 0x000fec0000010000 */
[----:B------:R-:W-:-:S13]  /*140d0*/  @!P1 BRA `(.L_x_2086) ;  /* 0x0000000800549947 */ /* 0x000fda0003800000 */
        /* <DEDUP_REMOVED lines=12> */
.L_x_2087:
        /* <DEDUP_REMOVED lines=60> */
.L_x_2088:
        /* <DEDUP_REMOVED lines=77> */
.L_x_2086:
[----:B------:R-:W1:Y:S01]  /*14a30*/  S2R R185, SR_TID.X ;  /* 0x0000000000b97919 */ /* 0x000e620000002100 */
[----:B------:R-:W-:Y:S01]  /*14a40*/  VIADD R153, R135, 0xffffffff ;  /* 0xffffffff87997836 */ /* 0x000fe20000000000 */
[----:B------:R-:W3:Y:S01]  /*14a50*/  LDCU UR4, c[0x0][0x45c] ;  /* 0x00008b80ff0477ac */ /* 0x000ee20008000800 */
[----:B--2---:R-:W-:Y:S01]  /*14a60*/  VIADD R2, R206, 0x8 ;  /* 0x00000008ce027836 */ /* 0x004fe20000000000 */
[----:B------:R-:W-:-:S04]  /*14a70*/  LOP3.LUT R0, R0, 0x200, R149, 0xf8, !PT ;  /* 0x0000020000007812 */ /* 0x000fc800078ef895 */
[----:B------:R-:W-:-:S05]  /*14a80*/  LEA R186, R0, UR5, 0x1 ;  /* 0x0000000500ba7c11 */ /* 0x000fca000f8e08ff */
[----:B------:R-:W-:Y:S01]  /*14a90*/  IMAD.IADD R173, R169, 0x1, R186 ;  /* 0x00000001a9ad7824 */ /* 0x000fe200078e02ba */
[----:B------:R-:W-:Y:S01]  /*14aa0*/  LDSM.16.MT88.4 R124, [R186+0xc000] ;  /* 0x00c00000ba7c783b */ /* 0x000fe20000004200 */
[----:B------:R-:W-:-:S03]  /*14ab0*/  VIADD R170, R186, 0xc040 ;  /* 0x0000c040baaa7836 */ /* 0x000fc60000000000 */
[----:B------:R-:W-:Y:S04]  /*14ac0*/  LDSM.16.MT88.4 R116, [R173+0xc000] ;  /* 0x00c00000ad74783b */ /* 0x000fe80000004200 */
[----:B------:R-:W-:Y:S04]  /*14ad0*/  LDSM.16.MT88.4 R80, [R173+0x10000] ;  /* 0x01000000ad50783b */ /* 0x000fe80000004200 */
[----:B------:R-:W-:Y:S04]  /*14ae0*/  LDSM.16.MT88.4 R72, [R186+0x10000] ;  /* 0x01000000ba48783b */ /* 0x000fe80000004200 */
[----:B------:R-:W-:Y:S01]  /*14af0*/  LDSM.16.MT88.4 R144, [R173+0xe800] ;  /* 0x00e80000ad90783b */ /* 0x000fe20000004200 */
[----:B-1----:R-:W-:-:S03]  /*14b00*/  IMAD.SHL.U32 R184, R185, 0x2, RZ ;  /* 0x00000002b9b87824 */ /* 0x002fc600078e00ff */
[----:B------:R-:W-:Y:S02]  /*14b10*/  LDSM.16.MT88.4 R140, [R173+0x10800] ;  /* 0x01080000ad8c783b */ /* 0x000fe40000004200 */
[----:B------:R-:W-:Y:S02]  /*14b20*/  LOP3.LUT R184, R184, 0x6, RZ, 0xc0, !PT ;  /* 0x00000006b8b87812 */ /* 0x000fe400078ec0ff */
[----:B------:R-:W-:Y:S03]  /*14b30*/  LDSM.16.MT88.4 R136, [R186+0xc800] ;  /* 0x00c80000ba88783b */ /* 0x000fe60000004200 */
[----:B------:R-:W-:-:S04]  /*14b40*/  IMAD R59, R153, 0x40, R184 ;  /* 0x00000040993b7824 */ /* 0x000fc800078e02b8 */
[C---:B------:R-:W-:Y:S01]  /*14b50*/  VIADD R57, R59.reuse, 0x1 ;  /* 0x000000013b397836 */ /* 0x040fe20000000000 */
[C---:B------:R-:W-:Y:S01]  /*14b60*/  ISETP.GT.AND P4, PT, R206.reuse, R59, PT ;  /* 0x0000003bce00720c */ /* 0x040fe20003f84270 */
[C---:B------:R-:W-:Y:S01]  /*14b70*/  VIADD R27, R59.reuse, 0x8 ;  /* 0x000000083b1b7836 */ /* 0x040fe20000000000 */
[C---:B------:R-:W-:Y:S01]  /*14b80*/  ISETP.GE.AND P6, PT, R59.reuse, R205, PT ;  /* 0x000000cd3b00720c */ /* 0x040fe20003fc6270 */
[C---:B------:R-:W-:Y:S01]  /*14b90*/  VIADD R25, R59.reuse, 0x9 ;  /* 0x000000093b197836 */ /* 0x040fe20000000000 */
[----:B------:R-:W-:Y:S01]  /*14ba0*/  ISETP.GT.AND P1, PT, R206, R57, PT ;  /* 0x00000039ce00720c */ /* 0x000fe20003f24270 */
[C---:B------:R-:W-:Y:S01]  /*14bb0*/  VIADD R21, R59.reuse, 0x10 ;  /* 0x000000103b157836 */ /* 0x040fe20000000000 */
[----:B------:R-:W-:Y:S01]  /*14bc0*/  FSEL R52, R52, -INF , !P4 ;  /* 0xff80000034347808 */ /* 0x000fe20006000000 */
[----:B------:R-:W-:Y:S01]  /*14bd0*/  VIADD R17, R59, 0x11 ;  /* 0x000000113b117836 */ /* 0x000fe20000000000 */
[----:B------:R-:W-:Y:S01]  /*14be0*/  ISETP.GE.AND P4, PT, R57, R205, PT ;  /* 0x000000cd3900720c */ /* 0x000fe20003f86270 */
[----:B------:R-:W-:Y:S01]  /*14bf0*/  VIADD R13, R59, 0x18 ;  /* 0x000000183b0d7836 */ /* 0x000fe20000000000 */
[----:B------:R-:W-:Y:S01]  /*14c00*/  FSEL R26, R53, -INF , !P1 ;  /* 0xff800000351a7808 */ /* 0x000fe20004800000 */
[C---:B------:R-:W-:Y:S01]  /*14c10*/  VIADD R9, R59.reuse, 0x19 ;  /* 0x000000193b097836 */ /* 0x040fe20000000000 */
[----:B------:R-:W-:Y:S01]  /*14c20*/  ISETP.GT.AND P1, PT, R206, R27, PT ;  /* 0x0000001bce00720c */ /* 0x000fe20003f24270 */
[C---:B------:R-:W-:Y:S01]  /*14c30*/  VIADD R5, R59.reuse, 0x20 ;  /* 0x000000203b057836 */ /* 0x040fe20000000000 */
[----:B------:R-:W-:Y:S01]  /*14c40*/  FSEL R26, R26, -INF , !P4 ;  /* 0xff8000001a1a7808 */ /* 0x000fe20006000000 */
        /* <DEDUP_REMOVED lines=10> */
[----:B------:R-:W-:Y:S01]  /*14cf0*/  VIADD R23, R59, 0x38 ;  /* 0x000000383b177836 */ /* 0x000fe20000000000 */
[----:B------:R-:W-:-:S02]  /*14d00*/  FSEL R6, R6, -INF , !P1 ;  /* 0xff80000006067808 */ /* 0x000fc40004800000 */
[----:B------:R-:W-:Y:S02]  /*14d10*/  ISETP.GT.AND P1, PT, R206, R17, PT ;  /* 0x00000011ce00720c */ /* 0x000fe40003f24270 */
[----:B------:R-:W-:Y:S02]  /*14d20*/  FSEL R16, R44, -INF , !P4 ;  /* 0xff8000002c107808 */ /* 0x000fe40006000000 */
[----:B------:R-:W-:Y:S02]  /*14d30*/  ISETP.GE.AND P4, PT, R17, R205, PT ;  /* 0x000000cd1100720c */ /* 0x000fe40003f86270 */
[----:B------:R-:W-:Y:S02]  /*14d40*/  FSEL R14, R45, -INF , !P1 ;  /* 0xff8000002d0e7808 */ /* 0x000fe40004800000 */
[----:B------:R-:W-:Y:S02]  /*14d50*/  ISETP.GT.AND P1, PT, R206, R13, PT ;  /* 0x0000000dce00720c */ /* 0x000fe40003f24270 */
[----:B------:R-:W-:-:S02]  /*14d60*/  FSEL R14, R14, -INF , !P4 ;  /* 0xff8000000e0e7808 */ /* 0x000fc40006000000 */
[----:B------:R-:W-:Y:S02]  /*14d70*/  ISETP.GT.AND P4, PT, R206, R9, PT ;  /* 0x00000009ce00720c */ /* 0x000fe40003f84270 */
[----:B------:R-:W-:Y:S02]  /*14d80*/  FSEL R10, R40, -INF , !P1 ;  /* 0xff800000280a7808 */ /* 0x000fe40004800000 */
[-C--:B------:R-:W-:Y:S02]  /*14d90*/  ISETP.GE.AND P1, PT, R9, R205.reuse, PT ;  /* 0x000000cd0900720c */ /* 0x080fe40003f26270 */
[----:B------:R-:W-:Y:S02]  /*14da0*/  FSEL R8, R41, -INF , !P4 ;  /* 0xff80000029087808 */ /* 0x000fe40006000000 */
[----:B------:R-:W-:Y:S02]  /*14db0*/  FSEL R52, R52, -INF , !P6 ;  /* 0xff80000034347808 */ /* 0x000fe40007000000 */
[----:B------:R-:W-:-:S02]  /*14dc0*/  ISETP.GE.AND P6, PT, R27, R205, PT ;  /* 0x000000cd1b00720c */ /* 0x000fc40003fc6270 */
[----:B------:R-:W-:Y:S02]  /*14dd0*/  ISETP.GT.AND P4, PT, R206, R5, PT ;  /* 0x00000005ce00720c */ /* 0x000fe40003f84270 */
[----:B------:R-:W-:Y:S02]  /*14de0*/  FSEL R8, R8, -INF , !P1 ;  /* 0xff80000008087808 */ /* 0x000fe40004800000 */
[----:B------:R-:W-:Y:S02]  /*14df0*/  ISETP.GT.AND P1, PT, R206, R3, PT ;  /* 0x00000003ce00720c */ /* 0x000fe40003f24270 */
[----:B------:R-:W-:Y:S02]  /*14e00*/  FSEL R48, R48, -INF , !P6 ;  /* 0xff80000030307808 */ /* 0x000fe40007000000 */
[----:B------:R-:W-:Y:S02]  /*14e10*/  ISETP.GE.AND P6, PT, R21, R205, PT ;  /* 0x000000cd1500720c */ /* 0x000fe40003fc6270 */
[----:B------:R-:W-:-:S02]  /*14e20*/  FSEL R36, R36, -INF , !P4 ;  /* 0xff80000024247808 */ /* 0x000fc40006000000 */
[-C--:B------:R-:W-:Y:S02]  /*14e30*/  ISETP.GE.AND P4, PT, R3, R205.reuse, PT ;  /* 0x000000cd0300720c */ /* 0x080fe40003f86270 */
[----:B------:R-:W-:Y:S02]  /*14e40*/  FSEL R37, R37, -INF , !P1 ;  /* 0xff80000025257808 */ /* 0x000fe40004800000 */
[----:B------:R-:W-:Y:S02]  /*14e50*/  FSEL R16, R16, -INF , !P6 ;  /* 0xff80000010107808 */ /* 0x000fe40007000000 */
[----:B------:R-:W-:Y:S02]  /*14e60*/  ISETP.GE.AND P6, PT, R13, R205, PT ;  /* 0x000000cd0d00720c */ /* 0x000fe40003fc6270 */
[----:B------:R-:W-:Y:S02]  /*14e70*/  ISETP.GT.AND P1, PT, R206, R7, PT ;  /* 0x00000007ce00720c */ /* 0x000fe40003f24270 */
[----:B------:R-:W-:-:S02]  /*14e80*/  FSEL R222, R37, -INF , !P4 ;  /* 0xff80000025de7808 */ /* 0x000fc40006000000 */
[----:B------:R-:W-:Y:S02]  /*14e90*/  ISETP.GT.AND P4, PT, R206, R11, PT ;  /* 0x0000000bce00720c */ /* 0x000fe40003f84270 */
[----:B------:R-:W-:Y:S02]  /*14ea0*/  FSEL R10, R10, -INF , !P6 ;  /* 0xff8000000a0a7808 */ /* 0x000fe40007000000 */
[----:B------:R-:W-:Y:S02]  /*14eb0*/  FSEL R32, R32, -INF , !P1 ;  /* 0xff80000020207808 */ /* 0x000fe40004800000 */
[-C--:B------:R-:W-:Y:S02]  /*14ec0*/  ISETP.GE.AND P6, PT, R5, R205.reuse, PT ;  /* 0x000000cd0500720c */ /* 0x080fe40003fc6270 */
[----:B------:R-:W-:Y:S02]  /*14ed0*/  ISETP.GE.AND P1, PT, R11, R205, PT ;  /* 0x000000cd0b00720c */ /* 0x000fe40003f26270 */
[----:B------:R-:W-:-:S02]  /*14ee0*/  FSEL R33, R33, -INF , !P4 ;  /* 0xff80000021217808 */ /* 0x000fc40006000000 */
[----:B------:R-:W-:Y:S02]  /*14ef0*/  FSEL R224, R36, -INF , !P6 ;  /* 0xff80000024e07808 */ /* 0x000fe40007000000 */
[----:B------:R-:W-:Y:S01]  /*14f00*/  FSEL R210, R33, -INF , !P1 ;  /* 0xff80000021d27808 */ /* 0x000fe20004800000 */
[----:B------:R-:W-:Y:S01]  /*14f10*/  VIADD R33, R59, 0x39 ;  /* 0x000000393b217836 */ /* 0x000fe20000000000 */
[----:B------:R-:W-:Y:S02]  /*14f20*/  ISETP.GE.AND P6, PT, R7, R205, PT ;  /* 0x000000cd0700720c */ /* 0x000fe40003fc6270 */
[C---:B------:R-:W-:Y:S02]  /*14f30*/  ISETP.GT.AND P4, PT, R206.reuse, R15, PT ;  /* 0x0000000fce00720c */ /* 0x040fe40003f84270 */
[----:B------:R-:W-:Y:S02]  /*14f40*/  ISETP.GT.AND P1, PT, R206, R19, PT ;  /* 0x00000013ce00720c */ /* 0x000fe40003f24270 */
[----:B------:R-:W-:-:S02]  /*14f50*/  FSEL R212, R32, -INF , !P6 ;  /* 0xff80000020d47808 */ /* 0x000fc40007000000 */
[----:B------:R-:W-:Y:S02]  /*14f60*/  FSEL R28, R28, -INF , !P4 ;  /* 0xff8000001c1c7808 */ /* 0x000fe40006000000 */
[----:B------:R-:W-:Y:S02]  /*14f70*/  FSEL R29, R29, -INF , !P1 ;  /* 0xff8000001d1d7808 */ /* 0x000fe40004800000 */
[-C--:B------:R-:W-:Y:S02]  /*14f80*/  ISETP.GE.AND P6, PT, R15, R205.reuse, PT ;  /* 0x000000cd0f00720c */ /* 0x080fe40003fc6270 */
[----:B------:R-:W-:Y:S02]  /*14f90*/  ISETP.GE.AND P4, PT, R19, R205, PT ;  /* 0x000000cd1300720c */ /* 0x000fe40003f86270 */
[----:B------:R-:W-:Y:S02]  /*14fa0*/  ISETP.GT.AND P1, PT, R206, R23, PT ;  /* 0x00000017ce00720c */ /* 0x000fe40003f24270 */
[----:B------:R-:W-:-:S02]  /*14fb0*/  ISETP.GT.AND P3, PT, R2, R59, PT ;  /* 0x0000003b0200720c */ /* 0x000fc40003f64270 */
[----:B------:R-:W-:Y:S02]  /*14fc0*/  FSEL R208, R28, -INF , !P6 ;  /* 0xff8000001cd07808 */ /* 0x000fe40007000000 */
[----:B------:R-:W-:Y:S02]  /*14fd0*/  FSEL R192, R29, -INF , !P4 ;  /* 0xff8000001dc07808 */ /* 0x000fe40006000000 */
[----:B------:R-:W-:Y:S02]  /*14fe0*/  FSEL R84, R84, -INF , !P1 ;  /* 0xff80000054547808 */ /* 0x000fe40004800000 */
[----:B------:R-:W-:Y:S02]  /*14ff0*/  ISETP.GE.AND P4, PT, R23, R205, PT ;  /* 0x000000cd1700720c */ /* 0x000fe40003f86270 */
[----:B------:R-:W-:Y:S02]  /*15000*/  ISETP.GT.AND P1, PT, R2, R57, PT ;  /* 0x000000390200720c */ /* 0x000fe40003f24270 */
[----:B------:R-:W-:-:S02]  /*15010*/  FSEL R28, R54, -INF , !P3 ;  /* 0xff800000361c7808 */ /* 0x000fc40005800000 */
[----:B------:R-:W-:Y:S02]  /*15020*/  ISETP.GT.AND P6, PT, R206, R33, PT ;  /* 0x00000021ce00720c */ /* 0x000fe40003fc4270 */
[----:B------:R-:W-:Y:S02]  /*15030*/  ISETP.GT.AND P3, PT, R2, R27, PT ;  /* 0x0000001b0200720c */ /* 0x000fe40003f64270 */
[----:B------:R-:W-:Y:S02]  /*15040*/  FSEL R190, R84, -INF , !P4 ;  /* 0xff80000054be7808 */ /* 0x000fe40006000000 */
[----:B------:R-:W-:Y:S02]  /*15050*/  FSEL R32, R55, -INF , !P1 ;  /* 0xff80000037207808 */ /* 0x000fe40004800000 */
[----:B------:R-:W-:Y:S02]  /*15060*/  FSEL R85, R85, -INF , !P6 ;  /* 0xff80000055557808 */ /* 0x000fe40007000000 */
[----:B------:R-:W-:-:S02]  /*15070*/  ISETP.GE.AND P4, PT, R33, R205, PT ;  /* 0x000000cd2100720c */ /* 0x000fc40003f86270 */
[----:B------:R-:W-:Y:S02]  /*15080*/  ISETP.GT.AND P1, PT, R2, R25, PT ;  /* 0x000000190200720c */ /* 0x000fe40003f24270 */
[----:B------:R-:W-:Y:S02]  /*15090*/  FSEL R18, R50, -INF , !P3 ;  /* 0xff80000032127808 */ /* 0x000fe40005800000 */
[----:B------:R-:W-:Y:S02]  /*150a0*/  ISETP.GT.AND P3, PT, R2, R21, PT ;  /* 0x000000150200720c */ /* 0x000fe40003f64270 */
[----:B------:R-:W-:Y:S02]  /*150b0*/  FSEL R188, R85, -INF , !P4 ;  /* 0xff80000055bc7808 */ /* 0x000fe40006000000 */
[----:B------:R-:W-:Y:S02]  /*150c0*/  FSEL R4, R51, -INF , !P1 ;  /* 0xff80000033047808 */ /* 0x000fe40004800000 */
[----:B------:R-:W-:-:S02]  /*150d0*/  ISETP.GE.AND P4, PT, R25, R204, PT ;  /* 0x000000cc1900720c */ /* 0x000fc40003f86270 */
[----:B------:R-:W-:Y:S02]  /*150e0*/  ISETP.GT.AND P1, PT, R2, R17, PT ;  /* 0x000000110200720c */ /* 0x000fe40003f24270 */
[----:B------:R-:W-:Y:S02]  /*150f0*/  FSEL R24, R46, -INF , !P3 ;  /* 0xff8000002e187808 */ /* 0x000fe40005800000 */
[----:B------:R-:W-:Y:S02]  /*15100*/  ISETP.GT.AND P3, PT, R2, R13, PT ;  /* 0x0000000d0200720c */ /* 0x000fe40003f64270 */
[----:B------:R-:W-:Y:S02]  /*15110*/  ISETP.GE.AND P5, PT, R59, R204, PT ;  /* 0x000000cc3b00720c */ /* 0x000fe40003fa6270 */
[----:B------:R-:W-:Y:S02]  /*15120*/  FSEL R4, R4, -INF , !P4 ;  /* 0xff80000004047808 */ /* 0x000fe40006000000 */
[----:B------:R-:W-:-:S02]  /*15130*/  FSEL R22, R47, -INF , !P1 ;  /* 0xff8000002f167808 */ /* 0x000fc40004800000 */
[-C--:B------:R-:W-:Y:S02]  /*15140*/  ISETP.GE.AND P4, PT, R13, R204.reuse, PT ;  /* 0x000000cc0d00720c */ /* 0x080fe40003f86270 */
[----:B------:R-:W-:Y:S02]  /*15150*/  ISETP.GT.AND P1, PT, R2, R9, PT ;  /* 0x000000090200720c */ /* 0x000fe40003f24270 */
[----:B------:R-:W-:Y:S02]  /*15160*/  FSEL R20, R42, -INF , !P3 ;  /* 0xff8000002a147808 */ /* 0x000fe40005800000 */
[----:B------:R-:W-:Y:S02]  /*15170*/  FSEL R28, R28, -INF , !P5 ;  /* 0xff8000001c1c7808 */ /* 0x000fe40006800000 */
[----:B------:R-:W-:Y:S02]  /*15180*/  ISETP.GE.AND P5, PT, R27, R204, PT ;  /* 0x000000cc1b00720c */ /* 0x000fe40003fa6270 */
[----:B------:R-:W-:-:S02]  /*15190*/  FSEL R12, R43, -INF , !P1 ;  /* 0xff8000002b0c7808 */ /* 0x000fc40004800000 */
[----:B------:R-:W-:Y:S01]  /*151a0*/  FSEL R20, R20, -INF , !P4 ;  /* 0xff80000014147808 */ /* 0x000fe20006000000 */
[----:B------:R-:W-:Y:S01]  /*151b0*/  LDSM.16.MT88.4 R40, [R186+0xe000] ;  /* 0x00e00000ba28783b */ /* 0x000fe20000004200 */
[----:B------:R-:W-:Y:S02]  /*151c0*/  ISETP.GT.AND P1, PT, R2, R3, PT ;  /* 0x000000030200720c */ /* 0x000fe40003f24270 */
[----:B------:R-:W-:Y:S02]  /*151d0*/  ISETP.GE.AND P4, PT, R3, R204, PT ;  /* 0x000000cc0300720c */ /* 0x000fe40003f86270 */
[----:B------:R-:W-:Y:S02]  /*151e0*/  FMNMX3.FTZ R3, R52, R26, R48, !PT ;  /* 0x0000001a34037276 */ /* 0x000fe40007810030 */
[----:B------:R-:W-:Y:S02]  /*151f0*/  FSEL R18, R18, -INF , !P5 ;  /* 0xff80000012127808 */ /* 0x000fe40006800000 */
[----:B------:R-:W-:-:S02]  /*15200*/  ISETP.GE.AND P6, PT, R57, R204, PT ;  /* 0x000000cc3900720c */ /* 0x000fc40003fc6270 */
[----:B------:R-:W-:Y:S02]  /*15210*/  ISETP.GE.AND P5, PT, R17, R204, PT ;  /* 0x000000cc1100720c */ /* 0x000fe40003fa6270 */
[----:B------:R-:W-:Y:S02]  /*15220*/  FMNMX3.FTZ R3, R3, R6, R16, !PT ;  /* 0x0000000603037276 */ /* 0x000fe40007810010 */
[----:B------:R-:W-:Y:S02]  /*15230*/  FSEL R32, R32, -INF , !P6 ;  /* 0xff80000020207808 */ /* 0x000fe40007000000 */
[----:B------:R-:W-:Y:S02]  /*15240*/  FSEL R22, R22, -INF , !P5 ;  /* 0xff80000016167808 */ /* 0x000fe40006800000 */
[----:B------:R-:W-:Y:S02]  /*15250*/  ISETP.GE.AND P6, PT, R21, R204, PT ;  /* 0x000000cc1500720c */ /* 0x000fe40003fc6270 */
[----:B------:R-:W-:-:S02]  /*15260*/  ISETP.GT.AND P5, PT, R2, R5, PT ;  /* 0x000000050200720c */ /* 0x000fc40003fa4270 */
[----:B------:R-:W-:Y:S02]  /*15270*/  FMNMX3.FTZ R3, R3, R14, R10, !PT ;  /* 0x0000000e03037276 */ /* 0x000fe4000781000a */
[----:B------:R-:W-:Y:S02]  /*15280*/  FSEL R24, R24, -INF , !P6 ;  /* 0xff80000018187808 */ /* 0x000fe40007000000 */
[-C--:B------:R-:W-:Y:S02]  /*15290*/  ISETP.GE.AND P3, PT, R5, R204.reuse, PT ;  /* 0x000000cc0500720c */ /* 0x080fe40003f66270 */
[----:B------:R-:W-:Y:S02]  /*152a0*/  FSEL R38, R38, -INF , !P5 ;  /* 0xff80000026267808 */ /* 0x000fe40006800000 */
[----:B------:R-:W-:Y:S02]  /*152b0*/  ISETP.GE.AND P6, PT, R9, R204, PT ;  /* 0x000000cc0900720c */ /* 0x000fe40003fc6270 */
[----:B------:R-:W-:-:S02]  /*152c0*/  FMNMX3.FTZ R5, R3, R8, R224, !PT ;  /* 0x0000000803057276 */ /* 0x000fc400078100e0 */
[----:B------:R-:W-:Y:S02]  /*152d0*/  FMNMX3.FTZ R3, R28, R32, R18, !PT ;  /* 0x000000201c037276 */ /* 0x000fe40007810012 */
[----:B------:R-:W-:Y:S02]  /*152e0*/  FSEL R220, R38, -INF , !P3 ;  /* 0xff80000026dc7808 */ /* 0x000fe40005800000 */
[----:B------:R-:W-:Y:S02]  /*152f0*/  FSEL R12, R12, -INF , !P6 ;  /* 0xff8000000c0c7808 */ /* 0x000fe40007000000 */
[----:B------:R-:W-:Y:S02]  /*15300*/  FSEL R39, R39, -INF , !P1 ;  /* 0xff80000027277808 */ /* 0x000fe40004800000 */
[C---:B------:R-:W-:Y:S02]  /*15310*/  ISETP.GT.AND P3, PT, R2.reuse, R11, PT ;  /* 0x0000000b0200720c */ /* 0x040fe40003f64270 */
[----:B------:R-:W-:-:S02]  /*15320*/  ISETP.GT.AND P6, PT, R2, R7, PT ;  /* 0x000000070200720c */ /* 0x000fc40003fc4270 */
[----:B------:R-:W-:Y:S02]  /*15330*/  FMNMX3.FTZ R3, R3, R4, R24, !PT ;  /* 0x0000000403037276 */ /* 0x000fe40007810018 */
[-C--:B------:R-:W-:Y:S02]  /*15340*/  ISETP.GE.AND P1, PT, R11, R204.reuse, PT ;  /* 0x000000cc0b00720c */ /* 0x080fe40003f26270 */
[----:B------:R-:W-:Y:S02]  /*15350*/  FSEL R214, R39, -INF , !P4 ;  /* 0xff80000027d67808 */ /* 0x000fe40006000000 */
[----:B------:R-:W-:Y:S02]  /*15360*/  FSEL R35, R35, -INF , !P3 ;  /* 0xff80000023237808 */ /* 0x000fe40005800000 */
[----:B------:R-:W-:Y:S02]  /*15370*/  ISETP.GE.AND P5, PT, R7, R204, PT ;  /* 0x000000cc0700720c */ /* 0x000fe40003fa6270 */
[----:B------:R-:W-:-:S02]  /*15380*/  ISETP.GT.AND P4, PT, R2, R15, PT ;  /* 0x0000000f0200720c */ /* 0x000fc40003f84270 */
[----:B------:R-:W-:Y:S02]  /*15390*/  FSEL R34, R34, -INF , !P6 ;  /* 0xff80000022227808 */ /* 0x000fe40007000000 */
[----:B------:R-:W-:Y:S02]  /*153a0*/  FMNMX3.FTZ R3, R3, R22, R20, !PT ;  /* 0x0000001603037276 */ /* 0x000fe40007810014 */
[----:B------:R-:W-:Y:S02]  /*153b0*/  ISETP.GT.AND P3, PT, R2, R19, PT ;  /* 0x000000130200720c */ /* 0x000fe40003f64270 */
[----:B------:R-:W-:Y:S02]  /*153c0*/  FSEL R216, R35, -INF , !P1 ;  /* 0xff80000023d87808 */ /* 0x000fe40004800000 */
[----:B------:R-:W-:Y:S02]  /*153d0*/  FMNMX3.FTZ R5, R5, R222, R212, !PT ;  /* 0x000000de05057276 */ /* 0x000fe400078100d4 */
[----:B------:R-:W-:-:S02]  /*153e0*/  ISETP.GE.AND P6, PT, R15, R204, PT ;  /* 0x000000cc0f00720c */ /* 0x000fc40003fc6270 */
[----:B------:R-:W-:Y:S02]  /*153f0*/  FSEL R218, R34, -INF , !P5 ;  /* 0xff80000022da7808 */ /* 0x000fe40006800000 */
[----:B------:R-:W-:Y:S02]  /*15400*/  ISETP.GT.AND P1, PT, R2, R23, PT ;  /* 0x000000170200720c */ /* 0x000fe40003f24270 */
[----:B------:R-:W-:Y:S02]  /*15410*/  FSEL R30, R30, -INF , !P4 ;  /* 0xff8000001e1e7808 */ /* 0x000fe40006000000 */
[----:B------:R-:W-:Y:S02]  /*15420*/  FMNMX3.FTZ R3, R3, R12, R220, !PT ;  /* 0x0000000c03037276 */ /* 0x000fe400078100dc */
[----:B------:R-:W-:Y:S02]  /*15430*/  FSEL R31, R31, -INF , !P3 ;  /* 0xff8000001f1f7808 */ /* 0x000fe40005800000 */
[----:B------:R-:W-:-:S02]  /*15440*/  FMNMX3.FTZ R5, R5, R210, R208, !PT ;  /* 0x000000d205057276 */ /* 0x000fc400078100d0 */
[-C--:B------:R-:W-:Y:S02]  /*15450*/  ISETP.GE.AND P5, PT, R19, R204.reuse, PT ;  /* 0x000000cc1300720c */ /* 0x080fe40003fa6270 */
[----:B------:R-:W-:Y:S02]  /*15460*/  ISETP.GE.AND P4, PT, R23, R204, PT ;  /* 0x000000cc1700720c */ /* 0x000fe40003f86270 */
[----:B------:R-:W-:Y:S02]  /*15470*/  ISETP.GT.AND P3, PT, R2, R33, PT ;  /* 0x000000210200720c */ /* 0x000fe40003f64270 */
[----:B------:R-:W-:Y:S02]  /*15480*/  FSEL R86, R86, -INF , !P1 ;  /* 0xff80000056567808 */ /* 0x000fe40004800000 */
[----:B------:R-:W-:Y:S02]  /*15490*/  FSEL R178, R30, -INF , !P6 ;  /* 0xff8000001eb27808 */ /* 0x000fe40007000000 */
[----:B------:R-:W-:-:S02]  /*154a0*/  FMNMX3.FTZ R3, R3, R214, R218, !PT ;  /* 0x000000d603037276 */ /* 0x000fc400078100da */
[----:B------:R-:W-:Y:S02]  /*154b0*/  FMNMX3.FTZ R5, R5, R192, R190, !PT ;  /* 0x000000c005057276 */ /* 0x000fe400078100be */
[----:B------:R-:W-:Y:S02]  /*154c0*/  ISETP.GE.AND P1, PT, R33, R204, PT ;  /* 0x000000cc2100720c */ /* 0x000fe40003f26270 */
[----:B------:R-:W-:Y:S02]  /*154d0*/  FSEL R87, R87, -INF , !P3 ;  /* 0xff80000057577808 */ /* 0x000fe40005800000 */
[----:B------:R-:W-:Y:S02]  /*154e0*/  FSEL R176, R31, -INF , !P5 ;  /* 0xff8000001fb07808 */ /* 0x000fe40006800000 */
[----:B------:R-:W-:Y:S02]  /*154f0*/  FSEL R174, R86, -INF , !P4 ;  /* 0xff80000056ae7808 */ /* 0x000fe40006000000 */
[----:B------:R-:W-:-:S02]  /*15500*/  FMNMX3.FTZ R3, R3, R216, R178, !PT ;  /* 0x000000d803037276 */ /* 0x000fc400078100b2 */
[----:B------:R-:W-:Y:S02]  /*15510*/  FMNMX.FTZ R34, R188, R5, !PT ;  /* 0x00000005bc227209 */ /* 0x000fe40007810000 */
[----:B------:R-:W-:Y:S02]  /*15520*/  FSEL R172, R87, -INF , !P1 ;  /* 0xff80000057ac7808 */ /* 0x000fe40004800000 */
[----:B------:R-:W-:Y:S01]  /*15530*/  FMNMX3.FTZ R3, R3, R176, R174, !PT ;  /* 0x000000b003037276 */ /* 0x000fe200078100ae */
[----:B------:R-:W1:Y:S03]  /*15540*/  SHFL.BFLY PT, R5, R34, 0x2, 0x1f ;  /* 0x0c401f0022057f89 */ /* 0x000e6600000e0000 */
[----:B------:R-:W-:-:S05]  /*15550*/  FMNMX.FTZ R7, R172, R3, !PT ;  /* 0x00000003ac077209 */ /* 0x000fca0007810000 */
[----:B------:R-:W2:Y:S01]  /*15560*/  SHFL.BFLY PT, R30, R7, 0x2, 0x1f ;  /* 0x0c401f00071e7f89 */ /* 0x000ea200000e0000 */
[----:B-1----:R-:W-:-:S05]  /*15570*/  FMNMX.FTZ R5, R34, R5, !PT ;  /* 0x0000000522057209 */ /* 0x002fca0007810000 */
[----:B------:R-:W1:Y:S01]  /*15580*/  SHFL.BFLY PT, R132, R5, 0x1, 0x1f ;  /* 0x0c201f0005847f89 */ /* 0x000e6200000e0000 */
[----:B--2---:R-:W-:-:S05]  /*15590*/  FMNMX.FTZ R30, R7, R30, !PT ;  /* 0x0000001e071e7209 */ /* 0x004fca0007810000 */
[----:B------:R-:W2:Y:S01]  /*155a0*/  SHFL.BFLY PT, R3, R30, 0x1, 0x1f ;  /* 0x0c201f001e037f89 */ /* 0x000ea200000e0000 */
[----:B-1----:R-:W-:Y:S01]  /*155b0*/  FMNMX.FTZ R132, R5, R132, !PT ;  /* 0x0000008405847209 */ /* 0x002fe20007810000 */
[----:B------:R-:W-:-:S03]  /*155c0*/  VIADD R5, R186, 0xc000 ;  /* 0x0000c000ba057836 */ /* 0x000fc60000000000 */
[C---:B------:R-:W-:Y:S01]  /*155d0*/  FSETP.NEU.FTZ.AND P1, PT, R132.reuse, -INF , PT ;  /* 0xff8000008400780b */ /* 0x040fe20003f3d000 */
[----:B---3--:R-:W-:Y:S01]  /*155e0*/  FMUL.FTZ R175, R132, UR4 ;  /* 0x0000000484af7c20 */ /* 0x008fe20008410000 */
[----:B------:R-:W-:Y:S01]  /*155f0*/  @P2 VIADD R170, R5, 0xffffffc0 ;  /* 0xffffffc005aa2836 */ /* 0x000fe20000000000 */
[----:B--2---:R-:W-:-:S03]  /*15600*/  FMNMX.FTZ R3, R30, R3, !PT ;  /* 0x000000031e037209 */ /* 0x004fc60007810000 */
[----:B------:R-:W-:Y:S01]  /*15610*/  FSEL R175, R175, RZ, P1 ;  /* 0x000000ffafaf7208 */ /* 0x000fe20000800000 */
[----:B------:R-:W-:Y:S01]  /*15620*/  IMAD.IADD R168, R169, 0x1, R170 ;  /* 0x00000001a9a87824 */ /* 0x000fe200078e02aa */
[C---:B------:R-:W-:Y:S01]  /*15630*/  FSETP.NEU.FTZ.AND P1, PT, R3.reuse, -INF , PT ;  /* 0xff8000000300780b */ /* 0x040fe20003f3d000 */
[----:B------:R-:W-:Y:S01]  /*15640*/  FMUL.FTZ R171, R3, UR4 ;  /* 0x0000000403ab7c20 */ /* 0x000fe20008410000 */
[----:B------:R-:W-:Y:S01]  /*15650*/  LDSM.16.MT88.4 R108, [R170] ;  /* 0x00000000aa6c783b */ /* 0x000fe20000004200 */
[--C-:B------:R-:W-:Y:S01]  /*15660*/  FFMA.FTZ R163, R48, UR4, -R175.reuse ;  /* 0x0000000430a37c23 */ /* 0x100fe200080108af */
[--C-:B------:R-:W-:Y:S01]  /*15670*/  FFMA.FTZ R162, R6, UR4, -R175.reuse ;  /* 0x0000000406a27c23 */ /* 0x100fe200080108af */
[--C-:B------:R-:W-:Y:S01]  /*15680*/  FFMA.FTZ R167, R52, UR4, -R175.reuse ;  /* 0x0000000434a77c23 */ /* 0x100fe200080108af */
[----:B------:R-:W-:Y:S01]  /*15690*/  FSEL R171, R171, RZ, P1 ;  /* 0x000000ffabab7208 */ /* 0x000fe20000800000 */
[----:B------:R-:W1:Y:S01]  /*156a0*/  LDSM.16.MT88.4 R48, [R173+0xe000] ;  /* 0x00e00000ad30783b */ /* 0x000e620000004200 */
[--C-:B------:R-:W-:Y:S01]  /*156b0*/  FFMA.FTZ R166, R26, UR4, -R175.reuse ;  /* 0x000000041aa67c23 */ /* 0x100fe200080108af */
[----:B------:R-:W-:Y:S01]  /*156c0*/  MUFU.EX2 R163, R163 ;  /* 0x000000a300a37308 */ /* 0x000fe20000000800 */
[----:B------:R-:W-:Y:S01]  /*156d0*/  FFMA.FTZ R159, R16, UR4, -R175 ;  /* 0x00000004109f7c23 */ /* 0x000fe200080108af */
[--C-:B------:R-:W-:Y:S01]  /*156e0*/  FFMA.FTZ R160, R4, UR4, -R171.reuse ;  /* 0x0000000404a07c23 */ /* 0x100fe200080108ab */
[----:B------:R-:W2:Y:S01]  /*156f0*/  LDSM.16.MT88.4 R100, [R168] ;  /* 0x00000000a864783b */ /* 0x000ea20000004200 */
[--C-:B------:R-:W-:Y:S01]  /*15700*/  FFMA.FTZ R165, R28, UR4, -R171.reuse ;  /* 0x000000041ca57c23 */ /* 0x100fe200080108ab */
[--C-:B------:R-:W-:Y:S01]  /*15710*/  FFMA.FTZ R164, R32, UR4, -R171.reuse ;  /* 0x0000000420a47c23 */ /* 0x100fe200080108ab */
[----:B------:R-:W-:Y:S01]  /*15720*/  FFMA.FTZ R161, R18, UR4, -R171 ;  /* 0x0000000412a17c23 */ /* 0x000fe200080108ab */
[----:B------:R-:W3:Y:S01]  /*15730*/  LDSM.16.MT88.4 R56, [R170+0x2000] ;  /* 0x00200000aa38783b */ /* 0x000ee20000004200 */
[----:B------:R-:W-:Y:S01]  /*15740*/  MUFU.EX2 R167, R167 ;  /* 0x000000a700a77308 */ /* 0x000fe20000000800 */
[--C-:B------:R-:W-:Y:S01]  /*15750*/  FFMA.FTZ R158, R14, UR4, -R175.reuse ;  /* 0x000000040e9e7c23 */ /* 0x100fe200080108af */
[--C-:B------:R-:W-:Y:S01]  /*15760*/  FFMA.FTZ R155, R10, UR4, -R175.reuse ;  /* 0x000000040a9b7c23 */ /* 0x100fe200080108af */
[----:B------:R-:W4:Y:S01]  /*15770*/  LDSM.16.MT88.4 R64, [R168+0x2000] ;  /* 0x00200000a840783b */ /* 0x000f220000004200 */
[----:B------:R-:W5:Y:S01]  /*15780*/  MUFU.EX2 R166, R166 ;  /* 0x000000a600a67308 */ /* 0x000f620000000800 */
[----:B------:R-:W-:Y:S01]  /*15790*/  FFMA.FTZ R154, R8, UR4, -R175 ;  /* 0x00000004089a7c23 */ /* 0x000fe200080108af */
[--C-:B------:R-:W-:Y:S01]  /*157a0*/  FFMA.FTZ R157, R24, UR4, -R171.reuse ;  /* 0x00000004189d7c23 */ /* 0x100fe200080108ab */
[----:B------:R-:W4:Y:S01]  /*157b0*/  LDSM.16.MT88.4 R88, [R170+0x4000] ;  /* 0x00400000aa58783b */ /* 0x000f220000004200 */
[----:B------:R-:W5:Y:S01]  /*157c0*/  MUFU.EX2 R162, R162 ;  /* 0x000000a200a27308 */ /* 0x000f620000000800 */
[--C-:B------:R-:W-:Y:S01]  /*157d0*/  FFMA.FTZ R156, R22, UR4, -R171.reuse ;  /* 0x00000004169c7c23 */ /* 0x100fe200080108ab */
[--C-:B------:R-:W-:Y:S01]  /*157e0*/  FFMA.FTZ R151, R20, UR4, -R171.reuse ;  /* 0x0000000414977c23 */ /* 0x100fe200080108ab */
[----:B------:R-:W4:Y:S01]  /*157f0*/  LDSM.16.MT88.4 R4, [R168+0x4000] ;  /* 0x00400000a804783b */ /* 0x000f220000004200 */
[----:B------:R-:W-:Y:S01]  /*15800*/  MUFU.EX2 R165, R165 ;  /* 0x000000a500a57308 */ /* 0x000fe20000000800 */
[----:B------:R-:W-:Y:S01]  /*15810*/  FFMA.FTZ R150, R12, UR4, -R171 ;  /* 0x000000040c967c23 */ /* 0x000fe200080108ab */
[--C-:B------:R-:W-:Y:S01]  /*15820*/  FFMA.FTZ R177, R224, UR4, -R175.reuse ;  /* 0x00000004e0b17c23 */ /* 0x100fe200080108af */
[----:B------:R-:W4:Y:S01]  /*15830*/  LDSM.16.MT88.4 R16, [R173+0xc800] ;  /* 0x00c80000ad10783b */ /* 0x000f220000004200 */
[----:B------:R-:W1:Y:S01]  /*15840*/  MUFU.EX2 R164, R164 ;  /* 0x000000a400a47308 */ /* 0x000e620000000800 */
[----:B------:R-:W-:Y:S01]  /*15850*/  FFMA.FTZ R179, R210, UR4, -R175 ;  /* 0x00000004d2b37c23 */ /* 0x000fe200080108af */
[----:B-----5:R-:W-:Y:S01]  /*15860*/  F2FP.F16.F32.PACK_AB R96, R166, R167 ;  /* 0x000000a7a660723e */ /* 0x020fe200000000ff */
[----:B------:R-:W5:Y:S01]  /*15870*/  LDSM.16.MT88.4 R12, [R170+0x800] ;  /* 0x00080000aa0c783b */ /* 0x000f620000004200 */
[----:B------:R-:W-:Y:S01]  /*15880*/  MUFU.EX2 R161, R161 ;  /* 0x000000a100a17308 */ /* 0x000fe20000000800 */
[--C-:B------:R-:W-:Y:S01]  /*15890*/  FFMA.FTZ R189, R214, UR4, -R171.reuse ;  /* 0x00000004d6bd7c23 */ /* 0x100fe200080108ab */
[----:B------:R-:W-:Y:S01]  /*158a0*/  F2FP.F16.F32.PACK_AB R98, R162, R163 ;  /* 0x000000a3a262723e */ /* 0x000fe200000000ff */
[----:B------:R-:W5:Y:S01]  /*158b0*/  LDSM.16.MT88.4 R8, [R186+0x10800] ;  /* 0x01080000ba08783b */ /* 0x000f620000004200 */
[----:B------:R-:W2:Y:S01]  /*158c0*/  MUFU.EX2 R160, R160 ;  /* 0x000000a000a07308 */ /* 0x000ea20000000800 */
[--C-:B------:R-:W-:Y:S01]  /*158d0*/  FFMA.FTZ R187, R218, UR4, -R171.reuse ;  /* 0x00000004dabb7c23 */ /* 0x100fe200080108ab */
[----:B------:R-:W-:Y:S01]  /*158e0*/  FFMA.FTZ R216, R216, UR4, -R171 ;  /* 0x00000004d8d87c23 */ /* 0x000fe200080108ab */
[----:B------:R-:W-:Y:S01]  /*158f0*/  LDSM.16.MT88.4 R32, [R168+0x800] ;  /* 0x00080000a820783b */ /* 0x000fe20000004200 */
[----:B------:R-:W-:Y:S01]  /*15900*/  MUFU.EX2 R159, R159 ;  /* 0x0000009f009f7308 */ /* 0x000fe20000000800 */
[----:B------:R-:W-:Y:S01]  /*15910*/  FFMA.FTZ R222, R222, UR4, -R175 ;  /* 0x00000004dede7c23 */ /* 0x000fe200080108af */
[----:B-1----:R-:W-:Y:S01]  /*15920*/  F2FP.F16.F32.PACK_AB R97, R164, R165 ;  /* 0x000000a5a461723e */ /* 0x002fe200000000ff */
[----:B------:R-:W-:Y:S01]  /*15930*/  LDSM.16.MT88.4 R28, [R186+0xe800] ;  /* 0x00e80000ba1c783b */ /* 0x000fe20000004200 */
[----:B------:R-:W1:Y:S01]  /*15940*/  MUFU.EX2 R158, R158 ;  /* 0x0000009e009e7308 */ /* 0x000e620000000800 */
[----:B------:R-:W-:Y:S01]  /*15950*/  FFMA.FTZ R220, R220, UR4, -R171 ;  /* 0x00000004dcdc7c23 */ /* 0x000fe200080108ab */
[----:B------:R-:W-:Y:S01]  /*15960*/  FFMA.FTZ R215, R188, UR4, -R175 ;  /* 0x00000004bcd77c23 */ /* 0x000fe200080108af */
[----:B------:R-:W-:Y:S01]  /*15970*/  LDSM.16.MT88.4 R24, [R170+0x2800] ;  /* 0x00280000aa18783b */ /* 0x000fe20000004200 */
[----:B------:R-:W-:Y:S01]  /*15980*/  MUFU.EX2 R155, R155 ;  /* 0x0000009b009b7308 */ /* 0x000fe20000000800 */
[--C-:B------:R-:W-:Y:S01]  /*15990*/  FFMA.FTZ R172, R172, UR4, -R171.reuse ;  /* 0x00000004acac7c23 */ /* 0x100fe200080108ab */
[----:B--2---:R-:W-:Y:S01]  /*159a0*/  F2FP.F16.F32.PACK_AB R99, R160, R161 ;  /* 0x000000a1a063723e */ /* 0x004fe200000000ff */
[----:B------:R-:W-:Y:S01]  /*159b0*/  LDSM.16.MT88.4 R20, [R168+0x2800] ;  /* 0x00280000a814783b */ /* 0x000fe20000004200 */
        /* <DEDUP_REMOVED lines=8> */
[----:B------:R-:W2:Y:S01]  /*15a40*/  MUFU.EX2 R156, R156 ;  /* 0x0000009c009c7308 */ /* 0x000ea20000000800 */
[----:B------:R-:W-:Y:S01]  /*15a50*/  ISETP.GT.AND P1, PT, R153, R194, PT ;  /* 0x000000c29900720c */ /* 0x000fe20003f24270 */
[----:B------:R-:W-:Y:S01]  /*15a60*/  FADD.FTZ R162, R162, R163 ;  /* 0x000000a3a2a27221 */ /* 0x000fe20000010000 */
[----:B------:R-:W-:Y:S01]  /*15a70*/  FADD.FTZ R160, R160, R161 ;  /* 0x000000a1a0a07221 */ /* 0x000fe20000010000 */
        /* <DEDUP_REMOVED lines=17> */
[C---:B---3--:R-:W-:Y:S08]  /*15b90*/  HMMA.16816.F32 R52, R96.reuse, R56, RZ ;  /* 0x000000386034723c */ /* 0x048ff000000018ff */
        /* <DEDUP_REMOVED lines=14> */
[----:B-1----:R-:W-:Y:S01]  /*15c80*/  F2FP.F16.F32.PACK_AB R4, R158, R159 ;  /* 0x0000009f9e04723e */ /* 0x002fe200000000ff */
[----:B------:R-:W-:Y:S01]  /*15c90*/  FADD.FTZ R159, R159, R162 ;  /* 0x000000a29f9f7221 */ /* 0x000fe20000010000 */
[----:B--2---:R-:W-:Y:S01]  /*15ca0*/  F2FP.F16.F32.PACK_AB R5, R156, R157 ;  /* 0x0000009d9c05723e */ /* 0x004fe200000000ff */
        /* <DEDUP_REMOVED lines=149> */
[----:B------:R-:W-:Y:S01]  /*16600*/  UISETP.NE.U32.AND UP0, UPT, UR12, URZ, UPT ;  /* 0x000000ff0c00728c */ /* 0x000fe2000bf05070 */
[----:B------:R-:W-:-:S03]  /*16610*/  LOP3.LUT R5, R149, 0x1c0, RZ, 0xc0, !PT ;  /* 0x000001c095057812 */ /* 0x000fc600078ec0ff */
[----:B------:R-:W-:Y:S01]  /*16620*/  UISETP.NE.AND.EX UP0, UPT, UR13, URZ, UPT, UP0 ;  /* 0x000000ff0d00728c */ /* 0x000fe2000bf05300 */
[----:B------:R-:W-:Y:S08]  /*16630*/  BAR.SYNC.DEFER_BLOCKING 0x0 ;  /* 0x0000000000007b1d */ /* 0x000ff00000010000 */
[----:B------:R-:W-:Y:S05]  /*16640*/  BRA.U !UP0, `(.L_x_2090) ;  /* 0x0000000108fc7547 */ /* 0x000fea000b800000 */
[----:B------:R-:W1:Y:S01]  /*16650*/  LDC R6, c[0x0][0x4f0] ;  /* 0x00013c00ff067b82 */ /* 0x000e620000000800 */
[----:B------:R-:W-:Y:S01]  /*16660*/  IADD3 R7, PT, PT, R135, -0x2, RZ ;  /* 0xfffffffe87077810 */ /* 0x000fe20007ffe0ff */
[----:B------:R-:W2:Y:S01]  /*16670*/  LDCU.64 UR8, c[0x0][0x3c0] ;  /* 0x00007800ff0877ac */ /* 0x000ea20008000a00 */
[----:B------:R-:W-:-:S03]  /*16680*/  IABS R10, R133 ;  /* 0x00000085000a7213 */ /* 0x000fc60000000000 */
[----:B------:R-:W-:Y:S01]  /*16690*/  IMAD.SHL.U32 R7, R7, 0x40, RZ ;  /* 0x0000004007077824 */ /* 0x000fe200078e00ff */
[----:B------:R-:W3:Y:S04]  /*166a0*/  LDCU.64 UR10, c[0x0][0x3a8] ;  /* 0x00007500ff0a77ac */ /* 0x000ee80008000a00 */
[----:B------:R-:W-:Y:S02]  /*166b0*/  IABS R8, R7 ;  /* 0x0000000700087213 */ /* 0x000fe40000000000 */
        /* <DEDUP_REMOVED lines=23> */
[----:B------:R-:W-:Y:S02]  /*16830*/  ISETP.GE.AND P1, PT, R7, RZ, PT ;  /* 0x000000ff0700720c */ /* 0x000fe40003f26270 */
[----:B------:R-:W-:Y:S02]  /*16840*/  ISETP.GE.U32.AND P6, PT, R11, R4, PT ;  /* 0x000000040b00720c */ /* 0x000fe40003fc6070 */
[----:B------:R-:W-:-:S02]  /*16850*/  LOP3.LUT R4, R133, R6, RZ, 0x3c, !PT ;  /* 0x0000000685047212 */ /* 0x000fc400078e3cff */
[----:B------:R-:W-:Y:S02]  /*16860*/  ISETP.NE.AND P3, PT, R6, RZ, PT ;  /* 0x000000ff0600720c */ /* 0x000fe40003f65270 */
[----:B------:R-:W-:Y:S02]  /*16870*/  ISETP.GE.AND P4, PT, R4, RZ, PT ;  /* 0x000000ff0400720c */ /* 0x000fe40003f86270 */
[----:B------:R-:W-:Y:S02]  /*16880*/  LOP3.LUT R7, RZ, R6, RZ, 0x33, !PT ;  /* 0x00000006ff077212 */ /* 0x000fe400078e33ff */
[----:B------:R-:W-:-:S03]  /*16890*/  @P5 IADD3 R12, PT, PT, R12, 0x1, RZ ;  /* 0x000000010c0c5810 */ /* 0x000fc60007ffe0ff */
[----:B------:R-:W-:Y:S01]  /*168a0*/  @P6 VIADD R13, R13, 0x1 ;  /* 0x000000010d0d6836 */ /* 0x000fe20000000000 */
[----:B------:R-:W-:-:S04]  /*168b0*/  @!P1 IADD3 R12, PT, PT, -R12, RZ, RZ ;  /* 0x000000ff0c0c9210 */ /* 0x000fc80007ffe1ff */
[----:B------:R-:W-:Y:S01]  /*168c0*/  SEL R8, R7, R12, !P3 ;  /* 0x0000000c07087207 */ /* 0x000fe20005800000 */
[----:B------:R-:W-:-:S04]  /*168d0*/  @!P4 IMAD.MOV R13, RZ, RZ, -R13 ;  /* 0x000000ffff0dc224 */ /* 0x000fc800078e0a0d */
[----:B------:R-:W-:Y:S01]  /*168e0*/  IMAD.WIDE R10, R8, 0x4, R202 ;  /* 0x00000004080a7825 */ /* 0x000fe200078e02ca */
[----:B------:R-:W-:-:S04]  /*168f0*/  SEL R7, R7, R13, !P3 ;  /* 0x0000000d07077207 */ /* 0x000fc80005800000 */
[----:B------:R1:W4:Y:S01]  /*16900*/  LDG.E R9, desc[UR6][R10.64] ;  /* 0x000000060a097981 */ /* 0x000322000c1e1900 */
[----:B------:R-:W-:-:S05]  /*16910*/  IMAD.WIDE R12, R7, 0x4, R202 ;  /* 0x00000004070c7825 */ /* 0x000fca00078e02ca */
[----:B------:R-:W4:Y:S01]  /*16920*/  LDG.E R4, desc[UR6][R12.64] ;  /* 0x000000060c047981 */ /* 0x000f22000c1e1900 */
[----:B------:R-:W-:-:S05]  /*16930*/  IADD3 R7, PT, PT, R7, -R8, RZ ;  /* 0x8000000807077210 */ /* 0x000fca0007ffe0ff */
[----:B------:R-:W-:Y:S02]  /*16940*/  IMAD R8, R7, R6, -0x40 ;  /* 0xffffffc007087424 */ /* 0x000fe400078e0206 */
[----:B--2---:R-:W-:-:S03]  /*16950*/  IMAD.U32 R7, RZ, RZ, UR8 ;  /* 0x00000008ff077e24 */ /* 0x004fc6000f8e00ff */
[----:B------:R-:W-:-:S05]  /*16960*/  SHF.R.S32.HI R6, RZ, 0x1f, R8 ;  /* 0x0000001fff067819 */ /* 0x000fca0000011408 */
[-C--:B------:R-:W-:Y:S02]  /*16970*/  IMAD R6, R6, R7.reuse, RZ ;  /* 0x0000000706067224 */ /* 0x080fe400078e02ff */
[----:B-1----:R-:W-:-:S04]  /*16980*/  IMAD.WIDE.U32 R10, R8, R7, RZ ;  /* 0x00000007080a7225 */ /* 0x002fc800078e00ff */
[----:B------:R-:W-:-:S04]  /*16990*/  IMAD R6, R8, UR9, R6 ;  /* 0x0000000908067c24 */ /* 0x000fc8000f8e0206 */
[----:B------:R-:W-:Y:S01]  /*169a0*/  IMAD.IADD R11, R11, 0x1, R6 ;  /* 0x000000010b0b7824 */ /* 0x000fe200078e0206 */
[----:B----4-:R-:W-:-:S04]  /*169b0*/  IADD3 R4, PT, PT, R9, -R4, RZ ;  /* 0x8000000409047210 */ /* 0x010fc80007ffe0ff */
[----:B------:R-:W-:Y:S01]  /*169c0*/  SHF.R.S32.HI R8, RZ, 0x1f, R4 ;  /* 0x0000001fff087819 */ /* 0x000fe20000011404 */
[----:B---3--:R-:W-:-:S04]  /*169d0*/  IMAD.WIDE.U32 R10, R4, UR10, R10 ;  /* 0x0000000a040a7c25 */ /* 0x008fc8000f8e000a */
[----:B------:R-:W-:-:S04]  /*169e0*/  IMAD R9, R8, UR10, RZ ;  /* 0x0000000a08097c24 */ /* 0x000fc8000f8e02ff */
[----:B------:R-:W-:Y:S01]  /*169f0*/  IMAD R9, R4, UR11, R9 ;  /* 0x0000000b04097c24 */ /* 0x000fe2000f8e0209 */
[----:B------:R-:W-:-:S04]  /*16a00*/  LEA R198, P1, R10, R198, 0x1 ;  /* 0x000000c60ac67211 */ /* 0x000fc800078208ff */
[----:B------:R-:W-:-:S04]  /*16a10*/  IADD3 R9, PT, PT, R11, R9, RZ ;  /* 0x000000090b097210 */ /* 0x000fc80007ffe0ff */
[----:B------:R-:W-:Y:S01]  /*16a20*/  LEA.HI.X R199, R10, R199, R9, 0x1, P1 ;  /* 0x000000c70ac77211 */ /* 0x000fe200008f0c09 */
[----:B------:R-:W-:Y:S06]  /*16a30*/  BRA `(.L_x_2091) ;  /* 0x0000000000207947 */ /* 0x000fec0003800000 */
.L_x_2090:
[----:B------:R-:W1:Y:S01]  /*16a40*/  LDC R7, c[0x0][0x3c0] ;  /* 0x0000f000ff077b82 */ /* 0x000e620000000800 */
[----:B------:R-:W-:Y:S02]  /*16a50*/  UMOV UR4, URZ ;  /* 0x000000ff00047c82 */ /* 0x000fe40008000000 */
[----:B------:R-:W-:Y:S01]  /*16a60*/  IADD3 R6, P1, PT, RZ, -UR4, RZ ;  /* 0x80000004ff067c10 */ /* 0x000fe2000ff3e0ff */
[----:B-1----:R-:W-:-:S04]  /*16a70*/  IMAD.SHL.U32 R4, R7, 0x40, RZ ;  /* 0x0000004007047824 */ /* 0x002fc800078e00ff */
[----:B------:R-:W-:-:S05]  /*16a80*/  IMAD.X R4, RZ, RZ, ~R4, P1 ;  /* 0x000000ffff047224 */ /* 0x000fca00008e0e04 */
[----:B------:R-:W-:-:S04]  /*16a90*/  SHF.R.S64 R9, R6, 0x1f, R4 ;  /* 0x0000001f06097819 */ /* 0x000fc80000001004 */
[----:B------:R-:W-:-:S04]  /*16aa0*/  IADD3 R198, P1, PT, R9, R198, RZ ;  /* 0x000000c609c67210 */ /* 0x000fc80007f3e0ff */
[----:B------:R-:W-:-:S09]  /*16ab0*/  LEA.HI.X.SX32 R199, R4, R199, 0x1, P1 ;  /* 0x000000c704c77211 */ /* 0x000fd200008f0eff */
.L_x_2091:
[----:B------:R-:W1:Y:S01]  /*16ac0*/  LDCU UR4, c[0x0][0x440] ;  /* 0x00008800ff0477ac */ /* 0x000e620008000800 */
[----:B------:R-:W2:Y:S01]  /*16ad0*/  LDC R4, c[0x0][0x3c4] ;  /* 0x0000f100ff047b82 */ /* 0x000ea20000000800 */
[C---:B------:R-:W-:Y:S01]  /*16ae0*/  LOP3.LUT R6, R180.reuse, 0x40, RZ, 0xfc, !PT ;  /* 0x00000040b4067812 */ /* 0x040fe200078efcff */
[----:B------:R-:W-:Y:S01]  /*16af0*/  IMAD.SHL.U32 R182, R185, 0x20, RZ ;  /* 0x00000020b9b67824 */ /* 0x000fe200078e00ff */
[----:B------:R-:W-:Y:S02]  /*16b00*/  LOP3.LUT R9, R5, 0x8, R134, 0xf8, !PT ;  /* 0x0000000805097812 */ /* 0x000fe400078ef886 */
[----:B------:R-:W-:Y:S02]  /*16b10*/  LOP3.LUT R5, R180, 0x80, RZ, 0xfc, !PT ;  /* 0x00000080b4057812 */ /* 0x000fe400078efcff */
[----:B------:R-:W-:Y:S02]  /*16b20*/  SHF.R.U32.HI R183, RZ, 0x1, R185 ;  /* 0x00000001ffb77819 */ /* 0x000fe400000116b9 */
[----:B------:R-:W-:-:S02]  /*16b30*/  LOP3.LUT R182, R182, 0x7c00, RZ, 0xc0, !PT ;  /* 0x00007c00b6b67812 */ /* 0x000fc400078ec0ff */
[----:B------:R-:W-:Y:S02]  /*16b40*/  LOP3.LUT R9, R9, R180, RZ, 0x3c, !PT ;  /* 0x000000b409097212 */ /* 0x000fe400078e3cff */
[----:B------:R-:W-:-:S03]  /*16b50*/  LEA R8, P5, R7, R198, 0x5 ;  /* 0x000000c607087211 */ /* 0x000fc600078a28ff */
[----:B------:R-:W-:Y:S01]  /*16b60*/  IMAD R197, R9, 0x2, R148 ;  /* 0x0000000209c57824 */ /* 0x000fe200078e0294 */
[----:B-1----:R-:W-:Y:S02]  /*16b70*/  ISETP.GE.AND P4, PT, R180, UR4, PT ;  /* 0x00000004b4007c0c */ /* 0x002fe4000bf86270 */
[----:B------:R-:W-:Y:S01]  /*16b80*/  ISETP.GE.AND P3, PT, R6, UR4, PT ;  /* 0x0000000406007c0c */ /* 0x000fe2000bf66270 */
[----:B------:R-:W-:Y:S01]  /*16b90*/  VIADD R192, R197, UR5 ;  /* 0x00000005c5c07c36 */ /* 0x000fe20008000000 */
[----:B------:R-:W-:Y:S02]  /*16ba0*/  ISETP.GE.AND P1, PT, R5, UR4, PT ;  /* 0x0000000405007c0c */ /* 0x000fe4000bf26270 */
[----:B------:R-:W-:Y:S01]  /*16bb0*/  LOP3.LUT R6, R183, 0x8, RZ, 0xc0, !PT ;  /* 0x00000008b7067812 */ /* 0x000fe200078ec0ff */
[----:B------:R-:W-:Y:S01]  /*16bc0*/  IMAD.IADD R187, R169, 0x1, R192 ;  /* 0x00000001a9bb7824 */ /* 0x000fe200078e02c0 */
[C---:B--2---:R-:W-:Y:S01]  /*16bd0*/  LEA.HI.X R9, R7.reuse, R199, R4, 0x5, P5 ;  /* 0x000000c707097211 */ /* 0x044fe200028f2c04 */
[----:B------:R-:W-:Y:S01]  /*16be0*/  IMAD.IADD R192, R152, 0x1, R192 ;  /* 0x0000000198c07824 */ /* 0x000fe200078e02c0 */
[--C-:B------:R-:W-:Y:S01]  /*16bf0*/  LOP3.LUT R5, R6, 0x1c0, R149.reuse, 0xf8, !PT ;  /* 0x000001c006057812 */ /* 0x100fe200078ef895 */
[----:B------:R-:W-:Y:S01]  /*16c00*/  IMAD.SHL.U32 R6, R7, 0x20, RZ ;  /* 0x0000002007067824 */ /* 0x000fe200078e00ff */
[----:B------:R-:W-:Y:S01]  /*16c10*/  LOP3.LUT R149, R182, 0x200, R149, 0xf8, !PT ;  /* 0x00000200b6957812 */ /* 0x000fe200078ef895 */
[----:B------:R-:W-:Y:S01]  /*16c20*/  @!PT LDS RZ, [RZ] ;  /* 0x00000000fffff984 */ /* 0x000fe20000000800 */
[----:B------:R-:W-:Y:S01]  /*16c30*/  @!PT LDS RZ, [RZ] ;  /* 0x00000000fffff984 */ /* 0x000fe20000000800 */
[----:B------:R-:W-:Y:S01]  /*16c40*/  @!PT LDS RZ, [RZ] ;  /* 0x00000000fffff984 */ /* 0x000fe20000000800 */
[----:B------:R-:W-:Y:S01]  /*16c50*/  @!P4 LDGSTS.E.BYPASS.LTC128B.128 [R217+0xc000], desc[UR6][R198.64] ;  /* 0x0c000000c6d9cfae */ /* 0x000fe2000b981a06 */
[----:B------:R-:W-:-:S02]  /*16c60*/  IMAD.IADD R134, R169, 0x1, R192 ;  /* 0x00000001a9867824 */ /* 0x000fc400078e02c0 */
[----:B------:R-:W-:Y:S01]  /*16c70*/  LOP3.LUT R149, R149, R5, R180, 0xf6, !PT ;  /* 0x0000000595957212 */ /* 0x000fe200078ef6b4 */
[----:B------:R-:W-:Y:S01]  /*16c80*/  @P4 STS.128 [R217+0xc000], RZ ;  /* 0x00c000ffd9004388 */ /* 0x000fe20000000c00 */
[----:B------:R-:W-:Y:S02]  /*16c90*/  SHF.L.U64.HI R5, R7, 0x5, R4 ;  /* 0x0000000507057819 */ /* 0x000fe40000010204 */
[C---:B------:R-:W-:Y:S01]  /*16ca0*/  IADD3 R10, P6, PT, R6.reuse, R8, RZ ;  /* 0x00000008060a7210 */ /* 0x040fe20007fde0ff */
[----:B------:R-:W-:Y:S01]  /*16cb0*/  @!PT LDS RZ, [RZ] ;  /* 0x00000000fffff984 */ /* 0x000fe20000000800 */
[----:B------:R-:W-:Y:S01]  /*16cc0*/  @!PT LDS RZ, [RZ] ;  /* 0x00000000fffff984 */ /* 0x000fe20000000800 */
[----:B------:R-:W-:Y:S01]  /*16cd0*/  @!PT LDS RZ, [RZ] ;  /* 0x00000000fffff984 */ /* 0x000fe20000000800 */
[----:B------:R-:W-:Y:S01]  /*16ce0*/  @!P3 LDGSTS.E.BYPASS.LTC128B.128 [R217+0xe000], desc[UR6][R198.64+0x80] ;  /* 0x0e000080c6d9bfae */ /* 0x000fe2000b981a06 */
[----:B------:R-:W-:Y:S02]  /*16cf0*/  LEA R207, R149, UR5, 0x1 ;  /* 0x0000000595cf7c11 */ /* 0x000fe4000f8e08ff */
[----:B------:R-:W-:Y:S01]  /*16d00*/  IADD3 R6, P5, PT, R6, R10, RZ ;  /* 0x0000000a06067210 */ /* 0x000fe20007fbe0ff */
[----:B------:R-:W-:Y:S01]  /*16d10*/  @P3 STS.128 [R217+0xe000], RZ ;  /* 0x00e000ffd9003388 */ /* 0x000fe20000000c00 */
[----:B------:R-:W-:-:S02]  /*16d20*/  IMAD.X R11, R5, 0x1, R9, P6 ;  /* 0x00000001050b7824 */ /* 0x000fc400030e0609 */
[----:B------:R-:W-:Y:S01]  /*16d30*/  IMAD.IADD R193, R169, 0x1, R207 ;  /* 0x00000001a9c17824 */ /* 0x000fe200078e02cf */
[----:B------:R-:W-:Y:S01]  /*16d40*/  @!PT LDS RZ, [RZ] ;  /* 0x00000000fffff984 */ /* 0x000fe20000000800 */
[----:B------:R-:W-:Y:S01]  /*16d50*/  @!PT LDS RZ, [RZ] ;  /* 0x00000000fffff984 */ /* 0x000fe20000000800 */
[----:B------:R-:W-:Y:S01]  /*16d60*/  @!PT LDS RZ, [RZ] ;  /* 0x00000000fffff984 */ /* 0x000fe20000000800 */
[----:B------:R-:W-:Y:S01]  /*16d70*/  @!P1 LDGSTS.E.BYPASS.LTC128B.128 [R217+0x10000], desc[UR6][R198.64+0x100] ;  /* 0x10000100c6d99fae */ /* 0x000fe2000b981a06 */
[----:B------:R-:W-:Y:S02]  /*16d80*/  IMAD.X R7, R5, 0x1, R11, P5 ;  /* 0x0000000105077824 */ /* 0x000fe400028e060b */
[----:B------:R-:W-:Y:S01]  /*16d90*/  IMAD.IADD R208, R152, 0x1, R207 ;  /* 0x0000000198d07824 */ /* 0x000fe200078e02cf */
[----:B------:R-:W-:Y:S03]  /*16da0*/  @P1 STS.128 [R217+0x10000], RZ ;  /* 0x010000ffd9001388 */ /* 0x000fe60000000c00 */
[----:B------:R-:W-:Y:S01]  /*16db0*/  IMAD.IADD R186, R169, 0x1, R208 ;  /* 0x00000001a9ba7824 */ /* 0x000fe200078e02d0 */
        /* <DEDUP_REMOVED lines=46> */
[----:B------:R-:W3:Y:S04]  /*170a0*/  LDSM.16.M88.4 R144, [R197+UR5+0x6000] ;  /* 0x00600005c590783b */ /* 0x000ee80008000200 */
[----:B------:R-:W4:Y:S04]  /*170b0*/  LDSM.16.M88.4 R136, [R197+UR5+0x6800] ;  /* 0x00680005c588783b */ /* 0x000f280008000200 */
[----:B------:R-:W5:Y:S04]  /*170c0*/  LDSM.16.M88.4 R28, [R197+UR5+0x7000] ;  /* 0x00700005c51c783b */ /* 0x000f680008000200 */
[----:B------:R-:W5:Y:S04]  /*170d0*/  LDSM.16.M88.4 R20, [R197+UR5+0x7800] ;  /* 0x00780005c514783b */ /* 0x000f680008000200 */
[----:B-1----:R-:W-:Y:S04]  /*170e0*/  LDSM.16.M88.4 R8, [R193] ;  /* 0x00000000c108783b */ /* 0x002fe80000000200 */
[----:B------:R-:W1:Y:S04]  /*170f0*/  LDSM.16.M88.4 R16, [R187+0x6000] ;  /* 0x00600000bb10783b */ /* 0x000e680000000200 */
[----:B------:R-:W1:Y:S04]  /*17100*/  LDSM.16.M88.4 R12, [R187+0x6800] ;  /* 0x00680000bb0c783b */ /* 0x000e680000000200 */
[----:B--2---:R-:W2:Y:S04]  /*17110*/  LDSM.16.M88.4 R4, [R187+0x7000] ;  /* 0x00700000bb04783b */ /* 0x004ea80000000200 */
[----:B------:R-:W2:Y:S04]  /*17120*/  LDSM.16.M88.4 R164, [R187+0x7800] ;  /* 0x00780000bba4783b */ /* 0x000ea80000000200 */
[----:B------:R-:W-:Y:S01]  /*17130*/  LDSM.16.M88.4 R160, [R192+0x6000] ;  /* 0x00600000c0a0783b */ /* 0x000fe20000000200 */
[C---:B---3--:R-:W-:Y:S03]  /*17140*/  HMMA.16816.F32 R148, R172.reuse, R144, RZ ;  /* 0x00000090ac94723c */ /* 0x048fe600000018ff */
[----:B------:R-:W-:Y:S04]  /*17150*/  LDSM.16.M88.4 R156, [R192+0x6800] ;  /* 0x00680000c09c783b */ /* 0x000fe80000000200 */
[----:B------:R-:W-:Y:S01]  /*17160*/  LDSM.16.M88.4 R152, [R192+0x7000] ;  /* 0x00700000c098783b */ /* 0x000fe20000000200 */
[C---:B------:R-:W-:Y:S03]  /*17170*/  HMMA.16816.F32 R144, R172.reuse, R146, RZ ;  /* 0x00000092ac90723c */ /* 0x040fe600000018ff */
[----:B------:R-:W-:Y:S04]  /*17180*/  LDSM.16.M88.4 R168, [R134+0x7000] ;  /* 0x0070000086a8783b */ /* 0x000fe80000000200 */
[----:B------:R-:W-:Y:S01]  /*17190*/  LDSM.16.M88.4 R188, [R192+0x8000] ;  /* 0x00800000c0bc783b */ /* 0x000fe20000000200 */
[C---:B----4-:R-:W-:Y:S03]  /*171a0*/  HMMA.16816.F32 R140, R172.reuse, R136, RZ ;  /* 0x00000088ac8c723c */ /* 0x050fe600000018ff */
[----:B------:R-:W-:Y:S04]  /*171b0*/  LDSM.16.M88.4 R176, [R192+0x8800] ;  /* 0x00880000c0b0783b */ /* 0x000fe80000000200 */
[----:B------:R-:W0:Y:S01]  /*171c0*/  LDGDEPBAR ;  /* 0x00000000000079af */ /* 0x000e220000000000 */
[C---:B-----5:R-:W-:Y:S08]  /*171d0*/  HMMA.16816.F32 R32, R172.reuse, R28, RZ ;  /* 0x0000001cac20723c */ /* 0x060ff000000018ff */
        /* <DEDUP_REMOVED lines=11> */
[C---:B--2---:R-:W-:Y:S08]  /*17290*/  HMMA.16816.F32 R32, R8.reuse, R4, R32 ;  /* 0x000000040820723c */ /* 0x044ff00000001820 */
        /* <DEDUP_REMOVED lines=117> */
[----:B------:R-:W-:Y:S02]  /*179f0*/  ISETP.GT.AND P5, PT, R153, R194, PT ;  /* 0x000000c29900720c */ /* 0x000fe40003fa4270 */
        /* <DEDUP_REMOVED lines=14> */
[----:B------:R-:W-:Y:S01]  /*17ae0*/  VIADD R133, R133, 0xffffff80 ;  /* 0xffffff8085857836 */ /* 0x000fe20000000000 */
[----:B------:R-:W2:Y:S02]  /*17af0*/  LDCU.64 UR4, c[0x0][0x3b8] ;  /* 0x00007700ff0477ac */ /* 0x000ea40008000a00 */
[----:B------:R-:W-:Y:S01]  /*17b00*/  IABS R7, R9 ;  /* 0x0000000900077213 */ /* 0x000fe20000000000 */
[----:B------:R-:W3:Y:S01]  /*17b10*/  LDCU.64 UR8, c[0x0][0x3a0] ;  /* 0x00007400ff0877ac */ /* 0x000ee20008000a00 */
        /* <DEDUP_REMOVED lines=12> */
[----:B------:R-:W-:-:S05]  /*17be0*/  IMAD.HI.U32 R11, R4, R7, RZ ;  /* 0x00000007040b7227 */ /* 0x000fca00078e00ff */
[----:B------:R-:W-:-:S05]  /*17bf0*/  IADD3 R10, PT, PT, -R11, RZ, RZ ;  /* 0x000000ff0b0a7210 */ /* 0x000fca0007ffe1ff */
[----:B------:R-:W-:Y:S02]  /*17c00*/  IMAD R10, R5, R10, R7 ;  /* 0x0000000a050a7224 */ /* 0x000fe400078e0207 */
[----:B------:R-:W-:-:S03]  /*17c10*/  IMAD.HI.U32 R7, R4, R8, RZ ;  /* 0x0000000804077227 */ /* 0x000fc600078e00ff */
[----:B------:R-:W-:Y:S01]  /*17c20*/  ISETP.GT.U32.AND P5, PT, R5, R10, PT ;  /* 0x0000000a0500720c */ /* 0x000fe20003fa4070 */
[----:B------:R-:W-:-:S04]  /*17c30*/  IMAD.MOV R4, RZ, RZ, -R7 ;  /* 0x000000ffff047224 */ /* 0x000fc800078e0a07 */
[----:B------:R-:W-:-:S08]  /*17c40*/  IMAD R4, R5, R4, R8 ;  /* 0x0000000405047224 */ /* 0x000fd000078e0208 */
[----:B------:R-:W-:Y:S01]  /*17c50*/  @!P5 IMAD.IADD R10, R10, 0x1, -R5 ;  /* 0x000000010a0ad824 */ /* 0x000fe200078e0a05 */
[----:B------:R-:W-:Y:S02]  /*17c60*/  @!P5 IADD3 R11, PT, PT, R11, 0x1, RZ ;  /* 0x000000010b0bd810 */ /* 0x000fe40007ffe0ff */
[----:B------:R-:W-:Y:S02]  /*17c70*/  ISETP.GT.U32.AND P5, PT, R5, R4, PT ;  /* 0x000000040500720c */ /* 0x000fe40003fa4070 */
[----:B------:R-:W-:-:S11]  /*17c80*/  ISETP.GE.U32.AND P6, PT, R10, R5, PT ;  /* 0x000000050a00720c */ /* 0x000fd60003fc6070 */
[-C--:B------:R-:W-:Y:S02]  /*17c90*/  @!P5 IADD3 R4, PT, PT, R4, -R5.reuse, RZ ;  /* 0x800000050404d210 */ /* 0x080fe40007ffe0ff */
[----:B------:R-:W-:Y:S01]  /*17ca0*/  @P6 VIADD R11, R11, 0x1 ;  /* 0x000000010b0b6836 */ /* 0x000fe20000000000 */
[----:B------:R-:W-:Y:S02]  /*17cb0*/  @!P5 IADD3 R7, PT, PT, R7, 0x1, RZ ;  /* 0x000000010707d810 */ /* 0x000fe40007ffe0ff */
[----:B------:R-:W-:Y:S02]  /*17cc0*/  ISETP.GE.U32.AND P6, PT, R4, R5, PT ;  /* 0x000000050400720c */ /* 0x000fe40003fc6070 */
[----:B------:R-:W-:Y:S02]  /*17cd0*/  ISETP.GE.AND P5, PT, R9, RZ, PT ;  /* 0x000000ff0900720c */ /* 0x000fe40003fa6270 */
[----:B------:R-:W-:-:S09]  /*17ce0*/  LOP3.LUT R4, RZ, R6, RZ, 0x33, !PT ;  /* 0x00000006ff047212 */ /* 0x000fd200078e33ff */
[----:B------:R-:W-:Y:S01]  /*17cf0*/  @P6 VIADD R7, R7, 0x1 ;  /* 0x0000000107076836 */ /* 0x000fe20000000000 */
[----:B------:R-:W-:Y:S02]  /*17d00*/  ISETP.GE.AND P6, PT, R133, RZ, PT ;  /* 0x000000ff8500720c */ /* 0x000fe40003fc6270 */
[----:B------:R-:W-:Y:S02]  /*17d10*/  @!P5 IADD3 R11, PT, PT, -R11, RZ, RZ ;  /* 0x000000ff0b0bd210 */ /* 0x000fe40007ffe1ff */
[----:B------:R-:W-:-:S09]  /*17d20*/  ISETP.NE.AND P5, PT, R6, RZ, PT ;  /* 0x000000ff0600720c */ /* 0x000fd20003fa5270 */
[----:B------:R-:W-:-:S05]  /*17d30*/  @!P6 IMAD.MOV R7, RZ, RZ, -R7 ;  /* 0x000000ffff07e224 */ /* 0x000fca00078e0a07 */
[C---:B------:R-:W-:Y:S02]  /*17d40*/  SEL R8, R4.reuse, R7, !P5 ;  /* 0x0000000704087207 */ /* 0x040fe40006800000 */
[----:B------:R-:W-:-:S03]  /*17d50*/  SEL R7, R4, R11, !P5 ;  /* 0x0000000b04077207 */ /* 0x000fc60006800000 */
[----:B------:R-:W-:-:S04]  /*17d60*/  IMAD.WIDE R12, R8, 0x4, R202 ;  /* 0x00000004080c7825 */ /* 0x000fc800078e02ca */
[C---:B------:R-:W-:Y:S01]  /*17d70*/  IMAD.WIDE R10, R7.reuse, 0x4, R202 ;  /* 0x00000004070a7825 */ /* 0x040fe200078e02ca */
[----:B------:R-:W4:Y:S04]  /*17d80*/  LDG.E R5, desc[UR6][R12.64] ;  /* 0x000000060c057981 */ /* 0x000f28000c1e1900 */
[----:B------:R-:W4:Y:S01]  /*17d90*/  LDG.E R4, desc[UR6][R10.64] ;  /* 0x000000060a047981 */ /* 0x000f22000c1e1900 */
[----:B------:R-:W-:-:S05]  /*17da0*/  IADD3 R7, PT, PT, R7, -R8, RZ ;  /* 0x8000000807077210 */ /* 0x000fca0007ffe0ff */
[----:B------:R-:W-:Y:S02]  /*17db0*/  IMAD R8, R7, R6, -0x40 ;  /* 0xffffffc007087424 */ /* 0x000fe400078e0206 */
[----:B--2---:R-:W-:-:S03]  /*17dc0*/  IMAD.U32 R6, RZ, RZ, UR4 ;  /* 0x00000004ff067e24 */ /* 0x004fc6000f8e00ff */
[----:B------:R-:W-:-:S05]  /*17dd0*/  SHF.R.S32.HI R7, RZ, 0x1f, R8 ;  /* 0x0000001fff077819 */ /* 0x000fca0000011408 */
[----:B------:R-:W-:-:S04]  /*17de0*/  IMAD R7, R7, R6, RZ ;  /* 0x0000000607077224 */ /* 0x000fc800078e02ff */
[C---:B------:R-:W-:Y:S02]  /*17df0*/  IMAD R7, R8.reuse, UR5, R7 ;  /* 0x0000000508077c24 */ /* 0x040fe4000f8e0207 */
[----:B------:R-:W-:-:S04]  /*17e00*/  IMAD.WIDE.U32 R8, R8, R6, RZ ;  /* 0x0000000608087225 */ /* 0x000fc800078e00ff */
        /* <DEDUP_REMOVED lines=10> */
.L_x_2093:
        /* <DEDUP_REMOVED lines=8> */
.L_x_2094:
[----:B------:R-:W1:Y:S01]  /*17f30*/  LDC R7, c[0x0][0x3bc] ;  /* 0x0000ef00ff077b82 */ /* 0x000e620000000800 */
[----:B------:R-:W-:Y:S01]  /*17f40*/  @!P4 IMAD.MOV.U32 R197, RZ, RZ, R195 ;  /* 0x000000ffffc5c224 */ /* 0x000fe200078e00c3 */
[C---:B------:R-:W-:Y:S01]  /*17f50*/  LEA R8, P5, R6.reuse, R196, 0x5 ;  /* 0x000000c406087211 */ /* 0x040fe200078a28ff */
[----:B------:R-:W-:-:S03]  /*17f60*/  IMAD.SHL.U32 R4, R6, 0x20, RZ ;  /* 0x0000002006047824 */ /* 0x000fc600078e00ff */
[----:B------:R-:W-:Y:S01]  /*17f70*/  @!PT LDS RZ, [RZ] ;  /* 0x00000000fffff984 */ /* 0x000fe20000000800 */
[----:B------:R-:W-:Y:S01]  /*17f80*/  @!PT LDS RZ, [RZ] ;  /* 0x00000000fffff984 */ /* 0x000fe20000000800 */
[----:B------:R-:W-:Y:S01]  /*17f90*/  @!PT LDS RZ, [RZ] ;  /* 0x00000000fffff984 */ /* 0x000fe20000000800 */
[----:B------:R2:W-:Y:S04]  /*17fa0*/  @!P4 LDGSTS.E.BYPASS.LTC128B.128 [R217+0x6000], desc[UR6][R196.64] ;  /* 0x06000000c4d9cfae */ /* 0x0005e8000b981a06 */
[----:B------:R3:W-:Y:S01]  /*17fb0*/  @P4 STS.128 [R217+0x6000], RZ ;  /* 0x006000ffd9004388 */ /* 0x0007e20000000c00 */
[C-C-:B-1----:R-:W-:Y:S02]  /*17fc0*/  LEA.HI.X R9, R6.reuse, R195, R7.reuse, 0x5, P5 ;  /* 0x000000c306097211 */ /* 0x142fe400028f2c07 */
[----:B------:R-:W-:Y:S02]  /*17fd0*/  SHF.L.U64.HI R5, R6, 0x5, R7 ;  /* 0x0000000506057819 */ /* 0x000fe40000010207 */
[----:B------:R-:W-:-:S04]  /*17fe0*/  IADD3 R6, P6, PT, R4, R8, RZ ;  /* 0x0000000804067210 */ /* 0x000fc80007fde0ff */
[----:B------:R-:W-:Y:S01]  /*17ff0*/  IADD3.X R7, PT, PT, R5, R9, RZ, P6, !PT ;  /* 0x0000000905077210 */ /* 0x000fe200037fe4ff */
[----:B--2---:R-:W-:Y:S01]  /*18000*/  @!P3 IMAD.MOV.U32 R197, RZ, RZ, R195 ;  /* 0x000000ffffc5b224 */ /* 0x004fe200078e00c3 */
[----:B------:R-:W-:-:S04]  /*18010*/  IADD3 R4, P5, PT, R4, R6, RZ ;  /* 0x0000000604047210 */ /* 0x000fc80007fbe0ff */
[----:B------:R-:W-:Y:S01]  /*18020*/  @!PT LDS RZ, [RZ] ;  /* 0x00000000fffff984 */ /* 0x000fe20000000800 */
[----:B------:R-:W-:Y:S01]  /*18030*/  @!PT LDS RZ, [RZ] ;  /* 0x00000000fffff984 */ /* 0x000fe20000000800 */
[----:B------:R-:W-:Y:S01]  /*18040*/  @!PT LDS RZ, [RZ] ;  /* 0x00000000fffff984 */ /* 0x000fe20000000800 */
[----:B------:R1:W-:Y:S01]  /*18050*/  @!P3 LDGSTS.E.BYPASS.LTC128B.128 [R217+0x8000], desc[UR6][R196.64+0x80] ;  /* 0x08000080c4d9bfae */ /* 0x0003e2000b981a06 */
[----:B------:R-:W-:-:S03]  /*18060*/  IADD3.X R5, PT, PT, R5, R7, RZ, P5, !PT ;  /* 0x0000000705057210 */ /* 0x000fc60002ffe4ff */
        /* <DEDUP_REMOVED lines=53> */
.L_x_2092:
[----:B---3--:R-:W-:Y:S01]  /*183c0*/  IMAD R5, R135, 0x40, R184 ;  /* 0x0000004087057824 */ /* 0x008fe200078e02b8 */
[----:B------:R-:W1:Y:S01]  /*183d0*/  S2UR UR5, SR_CgaCtaId ;  /* 0x00000000000579c3 */ /* 0x000e620000008800 */
[----:B------:R-:W2:Y:S01]  /*183e0*/  LDCU UR4, c[0x0][0x45c] ;  /* 0x00008b80ff0477ac */ /* 0x000ea20008000800 */
[----:B------:R-:W-:Y:S01]  /*183f0*/  SEL R155, R181, 0xffffffe0, !P0 ;  /* 0xffffffe0b59b7807 */ /* 0x000fe20004000000 */
[C---:B------:R-:W-:Y:S01]  /*18400*/  VIADD R9, R5.reuse, 0xffffff80 ;  /* 0xffffff8005097836 */ /* 0x040fe20000000000 */
[----:B------:R-:W-:Y:S01]  /*18410*/  IADD3 R7, PT, PT, R5, -0x7f, RZ ;  /* 0xffffff8105077810 */ /* 0x000fe20007ffe0ff */
[----:B------:R-:W-:-:S03]  /*18420*/  UMOV UR8, 0x400 ;  /* 0x0000040000087882 */ /* 0x000fc60000000000 */
[-C--:B------:R-:W-:Y:S02]  /*18430*/  ISETP.GT.AND P1, PT, R2, R9.reuse, PT ;  /* 0x000000090200720c */ /* 0x080fe40003f24270 */
[C---:B------:R-:W-:Y:S02]  /*18440*/  ISETP.GT.AND P4, PT, R206.reuse, R9, PT ;  /* 0x00000009ce00720c */ /* 0x040fe40003f84270 */
[----:B------:R-:W-:Y:S02]  /*18450*/  ISETP.GT.AND P3, PT, R206, R7, PT ;  /* 0x00000007ce00720c */ /* 0x000fe40003f64270 */
[----:B------:R-:W-:Y:S02]  /*18460*/  FSEL R10, R150, -INF , !P1 ;  /* 0xff800000960a7808 */ /* 0x000fe40004800000 */
[C---:B------:R-:W-:Y:S02]  /*18470*/  ISETP.GE.AND P6, PT, R9.reuse, R205, PT ;  /* 0x000000cd0900720c */ /* 0x040fe40003fc6270 */
[----:B------:R-:W-:Y:S01]  /*18480*/  ISETP.GE.AND P5, PT, R9, R204, PT ;  /* 0x000000cc0900720c */ /* 0x000fe20003fa6270 */
[----:B------:R-:W-:Y:S01]  /*18490*/  VIADD R9, R5, 0xffffff88 ;  /* 0xffffff8805097836 */ /* 0x000fe20000000000 */
[----:B------:R-:W-:-:S02]  /*184a0*/  FSEL R16, R148, -INF , !P4 ;  /* 0xff80000094107808 */ /* 0x000fc40006000000 */
[----:B------:R-:W-:Y:S02]  /*184b0*/  ISETP.GT.AND P1, PT, R2, R7, PT ;  /* 0x000000070200720c */ /* 0x000fe40003f24270 */
[----:B------:R-:W-:Y:S01]  /*184c0*/  ISETP.GE.AND P4, PT, R7, R205, PT ;  /* 0x000000cd0700720c */ /* 0x000fe20003f86270 */
[----:B-1----:R-:W-:Y:S01]  /*184d0*/  ULEA UR5, UR5, UR8, 0x18 ;  /* 0x0000000805057291 */ /* 0x002fe2000f8ec0ff */
[----:B------:R-:W-:Y:S02]  /*184e0*/  FSEL R14, R149, -INF , !P3 ;  /* 0xff800000950e7808 */ /* 0x000fe40005800000 */
[----:B------:R-:W-:Y:S01]  /*184f0*/  ISETP.GE.AND P3, PT, R7, R204, PT ;  /* 0x000000cc0700720c */ /* 0x000fe20003f66270 */
[----:B------:R-:W-:Y:S01]  /*18500*/  VIADD R7, R5, 0xffffff89 ;  /* 0xffffff8905077836 */ /* 0x000fe20000000000 */
[----:B------:R-:W-:Y:S02]  /*18510*/  FSEL R4, R151, -INF , !P1 ;  /* 0xff80000097047808 */ /* 0x000fe40004800000 */
[----:B------:R-:W-:-:S02]  /*18520*/  FSEL R14, R14, -INF , !P4 ;  /* 0xff8000000e0e7808 */ /* 0x000fc40006000000 */
[-C--:B------:R-:W-:Y:S02]  /*18530*/  ISETP.GT.AND P4, PT, R2, R9.reuse, PT ;  /* 0x000000090200720c */ /* 0x080fe40003f84270 */
[----:B------:R-:W-:Y:S02]  /*18540*/  ISETP.GT.AND P1, PT, R206, R9, PT ;  /* 0x00000009ce00720c */ /* 0x000fe40003f24270 */
[----:B------:R-:W-:Y:S02]  /*18550*/  FSEL R4, R4, -INF , !P3 ;  /* 0xff80000004047808 */ /* 0x000fe40005800000 */
[-C--:B------:R-:W-:Y:S02]  /*18560*/  ISETP.GT.AND P3, PT, R206, R7.reuse, PT ;  /* 0x00000007ce00720c */ /* 0x080fe40003f64270 */
[----:B------:R-:W-:Y:S02]  /*18570*/  FSEL R8, R146, -INF , !P4 ;  /* 0xff80000092087808 */ /* 0x000fe40006000000 */
[----:B------:R-:W-:-:S02]  /*18580*/  ISETP.GT.AND P4, PT, R2, R7, PT ;  /* 0x000000070200720c */ /* 0x000fc40003f84270 */
[----:B------:R-:W-:Y:S02]  /*18590*/  FSEL R16, R16, -INF , !P6 ;  /* 0xff80000010107808 */ /* 0x000fe40007000000 */
[----:B------:R-:W-:Y:S02]  /*185a0*/  FSEL R10, R10, -INF , !P5 ;  /* 0xff8000000a0a7808 */ /* 0x000fe40006800000 */
[----:B------:R-:W-:Y:S02]  /*185b0*/  FSEL R18, R144, -INF , !P1 ;  /* 0xff80000090127808 */ /* 0x000fe40004800000 */
[CC--:B------:R-:W-:Y:S02]  /*185c0*/  ISETP.GE.AND P6, PT, R9.reuse, R205.reuse, PT ;  /* 0x000000cd0900720c */ /* 0x0c0fe40003fc6270 */
[----:B------:R-:W-:Y:S02]  /*185d0*/  ISETP.GE.AND P5, PT, R9, R204, PT ;  /* 0x000000cc0900720c */ /* 0x000fe40003fa6270 */
[----:B------:R-:W-:-:S02]  /*185e0*/  ISETP.GE.AND P1, PT, R7, R205, PT ;  /* 0x000000cd0700720c */ /* 0x000fc40003f26270 */
[----:B------:R-:W-:Y:S02]  /*185f0*/  FSEL R12, R145, -INF , !P3 ;  /* 0xff800000910c7808 */ /* 0x000fe40005800000 */
[----:B------:R-:W-:Y:S01]  /*18600*/  ISETP.GE.AND P3, PT, R7, R204, PT ;  /* 0x000000cc0700720c */ /* 0x000fe20003f66270 */
[C---:B------:R-:W-:Y:S01]  /*18610*/  VIADD R7, R5.reuse, 0xffffff91 ;  /* 0xffffff9105077836 */ /* 0x040fe20000000000 */
[----:B------:R-:W-:Y:S02]  /*18620*/  IADD3 R9, PT, PT, R5, -0x70, RZ ;  /* 0xffffff9005097810 */ /* 0x000fe40007ffe0ff */
[----:B------:R-:W-:Y:S02]  /*18630*/  FSEL R6, R147, -INF , !P4 ;  /* 0xff80000093067808 */ /* 0x000fe40006000000 */
[----:B------:R-:W-:Y:S02]  /*18640*/  FSEL R12, R12, -INF , !P1 ;  /* 0xff8000000c0c7808 */ /* 0x000fe40004800000 */
[----:B------:R-:W-:-:S02]  /*18650*/  ISETP.GT.AND P1, PT, R2, R9, PT ;  /* 0x000000090200720c */ /* 0x000fc40003f24270 */
[----:B------:R-:W-:Y:S02]  /*18660*/  ISETP.GT.AND P4, PT, R206, R9, PT ;  /* 0x00000009ce00720c */ /* 0x000fe40003f84270 */
[----:B------:R-:W-:Y:S02]  /*18670*/  FSEL R6, R6, -INF , !P3 ;  /* 0xff80000006067808 */ /* 0x000fe40005800000 */
[----:B------:R-:W-:Y:S02]  /*18680*/  ISETP.GT.AND P3, PT, R206, R7, PT ;  /* 0x00000007ce00720c */ /* 0x000fe40003f64270 */
[----:B------:R-:W-:Y:S02]  /*18690*/  FSEL R18, R18, -INF , !P6 ;  /* 0xff80000012127808 */ /* 0x000fe40007000000 */
[----:B------:R-:W-:Y:S02]  /*186a0*/  FSEL R8, R8, -INF , !P5 ;  /* 0xff80000008087808 */ /* 0x000fe40006800000 */
[----:B------:R-:W-:-:S02]  /*186b0*/  FSEL R142, R142, -INF , !P1 ;  /* 0xff8000008e8e7808 */ /* 0x000fc40004800000 */
[C---:B------:R-:W-:Y:S02]  /*186c0*/  ISETP.GE.AND P6, PT, R9.reuse, R205, PT ;  /* 0x000000cd0900720c */ /* 0x040fe40003fc6270 */
[----:B------:R-:W-:Y:S01]  /*186d0*/  ISETP.GE.AND P5, PT, R9, R204, PT ;  /* 0x000000cc0900720c */ /* 0x000fe20003fa6270 */
[----:B------:R-:W-:Y:S01]  /*186e0*/  VIADD R9, R5, 0xffffff98 ;  /* 0xffffff9805097836 */ /* 0x000fe20000000000 */
[----:B------:R-:W-:Y:S02]  /*186f0*/  FSEL R218, R140, -INF , !P4 ;  /* 0xff8000008cda7808 */ /* 0x000fe40006000000 */
[----:B------:R-:W-:Y:S02]  /*18700*/  ISETP.GT.AND P1, PT, R2, R7, PT ;  /* 0x000000070200720c */ /* 0x000fe40003f24270 */
[----:B------:R-:W-:Y:S02]  /*18710*/  ISETP.GE.AND P4, PT, R7, R205, PT ;  /* 0x000000cd0700720c */ /* 0x000fe40003f86270 */
[----:B------:R-:W-:-:S02]  /*18720*/  FSEL R141, R141, -INF , !P3 ;  /* 0xff8000008d8d7808 */ /* 0x000fc40005800000 */
[----:B------:R-:W-:Y:S02]  /*18730*/  ISETP.GE.AND P3, PT, R7, R204, PT ;  /* 0x000000cc0700720c */ /* 0x000fe40003f66270 */
[----:B------:R-:W-:Y:S02]  /*18740*/  FSEL R140, R143, -INF , !P1 ;  /* 0xff8000008f8c7808 */ /* 0x000fe40004800000 */
[----:B------:R-:W-:Y:S02]  /*18750*/  IADD3 R7, PT, PT, R5, -0x67, RZ ;  /* 0xffffff9905077810 */ /* 0x000fe40007ffe0ff */
[----:B------:R-:W-:Y:S02]  /*18760*/  FSEL R216, R141, -INF , !P4 ;  /* 0xff8000008dd87808 */ /* 0x000fe40006000000 */
[----:B------:R-:W-:Y:S02]  /*18770*/  ISETP.GT.AND P4, PT, R2, R9, PT ;  /* 0x000000090200720c */ /* 0x000fe40003f84270 */
[----:B------:R-:W-:-:S02]  /*18780*/  FSEL R140, R140, -INF , !P3 ;  /* 0xff8000008c8c7808 */ /* 0x000fc40005800000 */
[C---:B------:R-:W-:Y:S02]  /*18790*/  ISETP.GT.AND P1, PT, R206.reuse, R9, PT ;  /* 0x00000009ce00720c */ /* 0x040fe40003f24270 */
[-C--:B------:R-:W-:Y:S02]  /*187a0*/  ISETP.GT.AND P3, PT, R206, R7.reuse, PT ;  /* 0x00000007ce00720c */ /* 0x080fe40003f64270 */
[----:B------:R-:W-:Y:S02]  /*187b0*/  FSEL R138, R138, -INF , !P4 ;  /* 0xff8000008a8a7808 */ /* 0x000fe40006000000 */
[----:B------:R-:W-:Y:S02]  /*187c0*/  ISETP.GT.AND P4, PT, R2, R7, PT ;  /* 0x000000070200720c */ /* 0x000fe40003f84270 */
[----:B------:R-:W-:Y:S02]  /*187d0*/  FSEL R218, R218, -INF , !P6 ;  /* 0xff800000dada7808 */ /* 0x000fe40007000000 */
[----:B------:R-:W-:-:S02]  /*187e0*/  FSEL R142, R142, -INF , !P5 ;  /* 0xff8000008e8e7808 */ /* 0x000fc40006800000 */
[----:B------:R-:W-:Y:S02]  /*187f0*/  FSEL R176, R136, -INF , !P1 ;  /* 0xff80000088b07808 */ /* 0x000fe40004800000 */
[----:B------:R-:W-:Y:S02]  /*18800*/  FSEL R137, R137, -INF , !P3 ;  /* 0xff80000089897808 */ /* 0x000fe40005800000 */
[CC--:B------:R-:W-:Y:S02]  /*18810*/  ISETP.GE.AND P6, PT, R9.reuse, R205.reuse, PT ;  /* 0x000000cd0900720c */ /* 0x0c0fe40003fc6270 */
[-C--:B------:R-:W-:Y:S01]  /*18820*/  ISETP.GE.AND P5, PT, R9, R204.reuse, PT ;  /* 0x000000cc0900720c */ /* 0x080fe20003fa6270 */
[----:B------:R-:W-:Y:S01]  /*18830*/  VIADD R9, R5, 0xffffffa0 ;  /* 0xffffffa005097836 */ /* 0x000fe20000000000 */
[C---:B------:R-:W-:Y:S02]  /*18840*/  ISETP.GE.AND P1, PT, R7.reuse, R205, PT ;  /* 0x000000cd0700720c */ /* 0x040fe40003f26270 */
[----:B------:R-:W-:Y:S01]  /*18850*/  ISETP.GE.AND P3, PT, R7, R204, PT ;  /* 0x000000cc0700720c */ /* 0x000fe20003f66270 */
[----:B------:R-:W-:Y:S01]  /*18860*/  VIADD R7, R5, 0xffffffa1 ;  /* 0xffffffa105077836 */ /* 0x000fe20000000000 */
[----:B------:R-:W-:-:S02]  /*18870*/  FSEL R136, R139, -INF , !P4 ;  /* 0xff8000008b887808 */ /* 0x000fc40006000000 */
[----:B------:R-:W-:Y:S02]  /*18880*/  FSEL R170, R137, -INF , !P1 ;  /* 0xff80000089aa7808 */ /* 0x000fe40004800000 */
[----:B------:R-:W-:Y:S02]  /*18890*/  FSEL R136, R136, -INF , !P3 ;  /* 0xff80000088887808 */ /* 0x000fe40005800000 */
[-C--:B------:R-:W-:Y:S02]  /*188a0*/  ISETP.GT.AND P4, PT, R206, R9.reuse, PT ;  /* 0x00000009ce00720c */ /* 0x080fe40003f84270 */
[----:B------:R-:W-:Y:S02]  /*188b0*/  ISETP.GT.AND P1, PT, R2, R9, PT ;  /* 0x000000090200720c */ /* 0x000fe40003f24270 */
[----:B------:R-:W-:Y:S02]  /*188c0*/  ISETP.GT.AND P3, PT, R206, R7, PT ;  /* 0x00000007ce00720c */ /* 0x000fe40003f64270 */
[----:B------:R-:W-:-:S02]  /*188d0*/  FSEL R32, R32, -INF , !P4 ;  /* 0xff80000020207808 */ /* 0x000fc40006000000 */
[----:B------:R-:W-:Y:S02]  /*188e0*/  FSEL R34, R34, -INF , !P1 ;  /* 0xff80000022227808 */ /* 0x000fe40004800000 */
[----:B------:R-:W-:Y:S02]  /*188f0*/  FSEL R33, R33, -INF , !P3 ;  /* 0xff80000021217808 */ /* 0x000fe40005800000 */
[C---:B------:R-:W-:Y:S02]  /*18900*/  ISETP.GE.AND P4, PT, R7.reuse, R205, PT ;  /* 0x000000cd0700720c */ /* 0x040fe40003f86270 */
[----:B------:R-:W-:Y:S02]  /*18910*/  ISETP.GT.AND P1, PT, R2, R7, PT ;  /* 0x000000070200720c */ /* 0x000fe40003f24270 */
[----:B------:R-:W-:Y:S02]  /*18920*/  ISETP.GE.AND P3, PT, R7, R204, PT ;  /* 0x000000cc0700720c */ /* 0x000fe40003f66270 */
[----:B------:R-:W-:-:S02]  /*18930*/  IADD3 R7, PT, PT, R5, -0x58, RZ ;  /* 0xffffffa805077810 */ /* 0x000fc40007ffe0ff */
[----:B------:R-:W-:Y:S02]  /*18940*/  FSEL R176, R176, -INF , !P6 ;  /* 0xff800000b0b07808 */ /* 0x000fe40007000000 */
[----:B------:R-:W-:Y:S02]  /*18950*/  FSEL R138, R138, -INF , !P5 ;  /* 0xff8000008a8a7808 */ /* 0x000fe40006800000 */
[C---:B------:R-:W-:Y:S02]  /*18960*/  ISETP.GE.AND P6, PT, R9.reuse, R205, PT ;  /* 0x000000cd0900720c */ /* 0x040fe40003fc6270 */
[----:B------:R-:W-:Y:S01]  /*18970*/  ISETP.GE.AND P5, PT, R9, R204, PT ;  /* 0x000000cc0900720c */ /* 0x000fe20003fa6270 */
[----:B------:R-:W-:Y:S01]  /*18980*/  VIADD R9, R5, 0xffffffa9 ;  /* 0xffffffa905097836 */ /* 0x000fe20000000000 */
[----:B------:R-:W-:Y:S02]  /*18990*/  FSEL R35, R35, -INF , !P1 ;  /* 0xff80000023237808 */ /* 0x000fe40004800000 */
[----:B------:R-:W-:-:S02]  /*189a0*/  ISETP.GT.AND P1, PT, R206, R7, PT ;  /* 0x00000007ce00720c */ /* 0x000fc40003f24270 */
[----:B------:R-:W-:Y:S02]  /*189b0*/  FSEL R212, R33, -INF , !P4 ;  /* 0xff80000021d47808 */ /* 0x000fe40006000000 */
[----:B------:R-:W-:Y:S02]  /*189c0*/  FSEL R190, R35, -INF , !P3 ;  /* 0xff80000023be7808 */ /* 0x000fe40005800000 */
[----:B------:R-:W-:Y:S02]  /*189d0*/  ISETP.GT.AND P4, PT, R2, R7, PT ;  /* 0x000000070200720c */ /* 0x000fe40003f84270 */
[-C--:B------:R-:W-:Y:S02]  /*189e0*/  ISETP.GT.AND P3, PT, R206, R9.reuse, PT ;  /* 0x00000009ce00720c */ /* 0x080fe40003f64270 */
[----:B------:R-:W-:Y:S02]  /*189f0*/  FSEL R28, R28, -INF , !P1 ;  /* 0xff8000001c1c7808 */ /* 0x000fe40004800000 */
[----:B------:R-:W-:-:S02]  /*18a00*/  ISETP.GT.AND P1, PT, R2, R9, PT ;  /* 0x000000090200720c */ /* 0x000fc40003f24270 */
[----:B------:R-:W-:Y:S02]  /*18a10*/  FSEL R214, R32, -INF , !P6 ;  /* 0xff80000020d67808 */ /* 0x000fe40007000000 */
[----:B------:R-:W-:Y:S02]  /*18a20*/  FSEL R192, R34, -INF , !P5 ;  /* 0xff80000022c07808 */ /* 0x000fe40006800000 */
[C---:B------:R-:W-:Y:S02]  /*18a30*/  ISETP.GE.AND P6, PT, R7.reuse, R205, PT ;  /* 0x000000cd0700720c */ /* 0x040fe40003fc6270 */
[----:B------:R-:W-:Y:S01]  /*18a40*/  ISETP.GE.AND P5, PT, R7, R204, PT ;  /* 0x000000cc0700720c */ /* 0x000fe20003fa6270 */
[----:B------:R-:W-:Y:S01]  /*18a50*/  VIADD R7, R5, 0xffffffb0 ;  /* 0xffffffb005077836 */ /* 0x000fe20000000000 */
[----:B------:R-:W-:Y:S02]  /*18a60*/  FSEL R30, R30, -INF , !P4 ;  /* 0xff8000001e1e7808 */ /* 0x000fe40006000000 */
[----:B------:R-:W-:-:S02]  /*18a70*/  FSEL R29, R29, -INF , !P3 ;  /* 0xff8000001d1d7808 */ /* 0x000fc40005800000 */
[C---:B------:R-:W-:Y:S02]  /*18a80*/  ISETP.GE.AND P4, PT, R9.reuse, R205, PT ;  /* 0x000000cd0900720c */ /* 0x040fe40003f86270 */
[----:B------:R-:W-:Y:S02]  /*18a90*/  ISETP.GE.AND P3, PT, R9, R204, PT ;  /* 0x000000cc0900720c */ /* 0x000fe40003f66270 */
[----:B------:R-:W-:Y:S02]  /*18aa0*/  FSEL R31, R31, -INF , !P1 ;  /* 0xff8000001f1f7808 */ /* 0x000fe40004800000 */
[----:B------:R-:W-:Y:S02]  /*18ab0*/  IADD3 R9, PT, PT, R5, -0x4f, RZ ;  /* 0xffffffb105097810 */ /* 0x000fe40007ffe0ff */
[----:B------:R-:W-:Y:S02]  /*18ac0*/  FSEL R210, R28, -INF , !P6 ;  /* 0xff8000001cd27808 */ /* 0x000fe40007000000 */
[----:B------:R-:W-:-:S02]  /*18ad0*/  FSEL R178, R31, -INF , !P3 ;  /* 0xff8000001fb27808 */ /* 0x000fc40005800000 */
[-C--:B------:R-:W-:Y:S02]  /*18ae0*/  ISETP.GT.AND P1, PT, R206, R7.reuse, PT ;  /* 0x00000007ce00720c */ /* 0x080fe40003f24270 */
[----:B------:R-:W-:Y:S02]  /*18af0*/  ISETP.GT.AND P6, PT, R2, R7, PT ;  /* 0x000000070200720c */ /* 0x000fe40003fc4270 */
[----:B------:R-:W-:Y:S02]  /*18b00*/  ISETP.GT.AND P3, PT, R206, R9, PT ;  /* 0x00000009ce00720c */ /* 0x000fe40003f64270 */
[----:B------:R-:W-:Y:S02]  /*18b10*/  FMNMX3.FTZ R11, R132, R16, R14, !PT ;  /* 0x00000010840b7276 */ /* 0x000fe4000781000e */
[----:B------:R-:W-:Y:S02]  /*18b20*/  FSEL R188, R30, -INF , !P5 ;  /* 0xff8000001ebc7808 */ /* 0x000fe40006800000 */
[----:B------:R-:W-:-:S02]  /*18b30*/  FSEL R208, R29, -INF , !P4 ;  /* 0xff8000001dd07808 */ /* 0x000fc40006000000 */
[----:B------:R-:W-:Y:S02]  /*18b40*/  FSEL R24, R24, -INF , !P1 ;  /* 0xff80000018187808 */ /* 0x000fe40004800000 */
[----:B------:R-:W-:Y:S02]  /*18b50*/  FSEL R26, R26, -INF , !P6 ;  /* 0xff8000001a1a7808 */ /* 0x000fe40007000000 */
[----:B------:R-:W-:Y:S02]  /*18b60*/  FSEL R25, R25, -INF , !P3 ;  /* 0xff80000019197808 */ /* 0x000fe40005800000 */
[CC--:B------:R-:W-:Y:S02]  /*18b70*/  ISETP.GE.AND P5, PT, R7.reuse, R205.reuse, PT ;  /* 0x000000cd0700720c */ /* 0x0c0fe40003fa6270 */
[----:B------:R-:W-:Y:S01]  /*18b80*/  ISETP.GE.AND P4, PT, R7, R204, PT ;  /* 0x000000cc0700720c */ /* 0x000fe20003f86270 */
[----:B------:R-:W-:Y:S01]  /*18b90*/  VIADD R7, R5, 0xffffffb8 ;  /* 0xffffffb805077836 */ /* 0x000fe20000000000 */
[----:B------:R-:W-:-:S02]  /*18ba0*/  ISETP.GE.AND P1, PT, R9, R205, PT ;  /* 0x000000cd0900720c */ /* 0x000fc40003f26270 */
[----:B------:R-:W-:Y:S02]  /*18bb0*/  ISETP.GT.AND P6, PT, R2, R9, PT ;  /* 0x000000090200720c */ /* 0x000fe40003fc4270 */
[----:B------:R-:W-:Y:S02]  /*18bc0*/  ISETP.GE.AND P3, PT, R9, R204, PT ;  /* 0x000000cc0900720c */ /* 0x000fe40003f66270 */
[----:B------:R-:W-:Y:S02]  /*18bd0*/  FMNMX3.FTZ R9, R3, R10, R4, !PT ;  /* 0x0000000a03097276 */ /* 0x000fe40007810004 */
[----:B------:R-:W-:Y:S02]  /*18be0*/  IADD3 R5, PT, PT, R5, -0x47, RZ ;  /* 0xffffffb905057810 */ /* 0x000fe40007ffe0ff */
[----:B------:R-:W-:Y:S02]  /*18bf0*/  FMNMX3.FTZ R11, R11, R18, R12, !PT ;  /* 0x000000120b0b7276 */ /* 0x000fe4000781000c */
[----:B------:R-:W-:-:S02]  /*18c00*/  FSEL R168, R24, -INF , !P5 ;  /* 0xff80000018a87808 */ /* 0x000fc40006800000 */
[----:B------:R-:W-:Y:S02]  /*18c10*/  FSEL R144, R25, -INF , !P1 ;  /* 0xff80000019907808 */ /* 0x000fe40004800000 */
[----:B------:R-:W-:Y:S02]  /*18c20*/  FMNMX3.FTZ R9, R9, R8, R6, !PT ;  /* 0x0000000809097276 */ /* 0x000fe40007810006 */
[C---:B------:R-:W-:Y:S02]  /*18c30*/  ISETP.GT.AND P5, PT, R2.reuse, R7, PT ;  /* 0x000000070200720c */ /* 0x040fe40003fa4270 */
[----:B------:R-:W-:Y:S02]  /*18c40*/  ISETP.GT.AND P1, PT, R2, R5, PT ;  /* 0x000000050200720c */ /* 0x000fe40003f24270 */
[----:B------:R-:W-:Y:S02]  /*18c50*/  FSEL R27, R27, -INF , !P6 ;  /* 0xff8000001b1b7808 */ /* 0x000fe40007000000 */
[----:B------:R-:W-:-:S02]  /*18c60*/  FMNMX3.FTZ R11, R11, R218, R216, !PT ;  /* 0x000000da0b0b7276 */ /* 0x000fc400078100d8 */
[----:B------:R-:W-:Y:S02]  /*18c70*/  ISETP.GT.AND P6, PT, R206, R7, PT ;  /* 0x00000007ce00720c */ /* 0x000fe40003fc4270 */
[----:B------:R-:W-:Y:S02]  /*18c80*/  FMNMX3.FTZ R9, R9, R142, R140, !PT ;  /* 0x0000008e09097276 */ /* 0x000fe4000781008c */
[----:B------:R-:W-:Y:S02]  /*18c90*/  FSEL R160, R174, -INF , !P5 ;  /* 0xff800000aea07808 */ /* 0x000fe40006800000 */
[----:B------:R-:W-:Y:S02]  /*18ca0*/  FSEL R158, R175, -INF , !P1 ;  /* 0xff800000af9e7808 */ /* 0x000fe40004800000 */
[----:B------:R-:W-:Y:S02]  /*18cb0*/  FMNMX3.FTZ R11, R11, R176, R170, !PT ;  /* 0x000000b00b0b7276 */ /* 0x000fe400078100aa */
[----:B------:R-:W-:-:S02]  /*18cc0*/  ISETP.GE.AND P5, PT, R7, R205, PT ;  /* 0x000000cd0700720c */ /* 0x000fc40003fa6270 */
[----:B------:R-:W-:Y:S02]  /*18cd0*/  ISETP.GT.AND P1, PT, R206, R5, PT ;  /* 0x00000005ce00720c */ /* 0x000fe40003f24270 */
[----:B------:R-:W-:Y:S02]  /*18ce0*/  FSEL R166, R172, -INF , !P6 ;  /* 0xff800000aca67808 */ /* 0x000fe40007000000 */
[----:B------:R-:W-:Y:S02]  /*18cf0*/  ISETP.GE.AND P6, PT, R7, R204, PT ;  /* 0x000000cc0700720c */ /* 0x000fe40003fc6270 */
[----:B------:R-:W-:Y:S02]  /*18d00*/  FMNMX3.FTZ R9, R9, R138, R136, !PT ;  /* 0x0000008a09097276 */ /* 0x000fe40007810088 */
[----:B------:R-:W-:Y:S02]  /*18d10*/  FMNMX3.FTZ R7, R11, R214, R212, !PT ;  /* 0x000000d60b077276 */ /* 0x000fe400078100d4 */
[----:B------:R-:W-:-:S02]  /*18d20*/  FSEL R146, R173, -INF , !P1 ;  /* 0xff800000ad927808 */ /* 0x000fc40004800000 */
[----:B------:R-:W-:Y:S02]  /*18d30*/  FSEL R166, R166, -INF , !P5 ;  /* 0xff800000a6a67808 */ /* 0x000fe40006800000 */
[C---:B------:R-:W-:Y:S02]  /*18d40*/  ISETP.GE.AND P5, PT, R5.reuse, R205, PT ;  /* 0x000000cd0500720c */ /* 0x040fe40003fa6270 */
[----:B------:R-:W-:Y:S02]  /*18d50*/  ISETP.GE.AND P1, PT, R5, R204, PT ;  /* 0x000000cc0500720c */ /* 0x000fe40003f26270 */
[----:B------:R-:W-:Y:S02]  /*18d60*/  FMNMX3.FTZ R5, R9, R192, R190, !PT ;  /* 0x000000c009057276 */ /* 0x000fe400078100be */
[----:B------:R-:W-:Y:S02]  /*18d70*/  FMNMX3.FTZ R7, R7, R210, R208, !PT ;  /* 0x000000d207077276 */ /* 0x000fe400078100d0 */
[----:B------:R-:W-:-:S02]  /*18d80*/  FSEL R164, R26, -INF , !P4 ;  /* 0xff8000001aa47808 */ /* 0x000fc40006000000 */
[----:B------:R-:W-:Y:S02]  /*18d90*/  FSEL R162, R27, -INF , !P3 ;  /* 0xff8000001ba27808 */ /* 0x000fe40005800000 */
[----:B------:R-:W-:Y:S02]  /*18da0*/  FMNMX3.FTZ R5, R5, R188, R178, !PT ;  /* 0x000000bc05057276 */ /* 0x000fe400078100b2 */
[----:B------:R-:W-:Y:S02]  /*18db0*/  FSEL R146, R146, -INF , !P5 ;  /* 0xff80000092927808 */ /* 0x000fe40006800000 */
[----:B------:R-:W-:Y:S02]  /*18dc0*/  FMNMX3.FTZ R7, R7, R168, R144, !PT ;  /* 0x000000a807077276 */ /* 0x000fe40007810090 */
[----:B------:R-:W-:Y:S02]  /*18dd0*/  FSEL R160, R160, -INF , !P6 ;  /* 0xff800000a0a07808 */ /* 0x000fe40007000000 */
[----:B------:R-:W-:-:S02]  /*18de0*/  FSEL R158, R158, -INF , !P1 ;  /* 0xff8000009e9e7808 */ /* 0x000fc40004800000 */
[----:B------:R-:W-:Y:S02]  /*18df0*/  FMNMX3.FTZ R5, R5, R164, R162, !PT ;  /* 0x000000a405057276 */ /* 0x000fe400078100a2 */
[----:B------:R-:W-:Y:S02]  /*18e00*/  FMNMX3.FTZ R7, R7, R166, R146, !PT ;  /* 0x000000a607077276 */ /* 0x000fe40007810092 */
[----:B------:R-:W-:Y:S02]  /*18e10*/  FMNMX3.FTZ R22, R5, R160, R158, !PT ;  /* 0x000000a005167276 */ /* 0x000fe4000781009e */
[----:B------:R-:W-:Y:S01]  /*18e20*/  LEA R186, R0, UR5, 0x1 ;  /* 0x0000000500ba7c11 */ /* 0x000fe2000f8e08ff */
[----:B------:R-:W1:Y:S04]  /*18e30*/  SHFL.BFLY PT, R20, R7, 0x2, 0x1f ;  /* 0x0c401f0007147f89 */ /* 0x000e6800000e0000 */
[----:B------:R-:W3:Y:S01]  /*18e40*/  SHFL.BFLY PT, R5, R22, 0x2, 0x1f ;  /* 0x0c401f0016057f89 */ /* 0x000ee200000e0000 */
[----:B------:R-:W-:-:S02]  /*18e50*/  VIADD R156, R186, 0xc040 ;  /* 0x0000c040ba9c7836 */ /* 0x000fc40000000000 */
[----:B------:R-:W-:Y:S01]  /*18e60*/  IMAD.IADD R159, R155, 0x1, R186 ;  /* 0x000000019b9f7824 */ /* 0x000fe200078e02ba */
[----:B-1----:R-:W-:Y:S02]  /*18e70*/  FMNMX.FTZ R20, R7, R20, !PT ;  /* 0x0000001407147209 */ /* 0x002fe40007810000 */
[----:B---3--:R-:W-:-:S03]  /*18e80*/  FMNMX.FTZ R5, R22, R5, !PT ;  /* 0x0000000516057209 */ /* 0x008fc60007810000 */
[----:B------:R-:W1:Y:S04]  /*18e90*/  SHFL.BFLY PT, R133, R20, 0x1, 0x1f ;  /* 0x0c201f0014857f89 */ /* 0x000e6800000e0000 */
[----:B------:R-:W3:Y:S01]  /*18ea0*/  SHFL.BFLY PT, R2, R5, 0x1, 0x1f ;  /* 0x0c201f0005027f89 */ /* 0x000ee200000e0000 */
[----:B-1----:R-:W-:-:S03]  /*18eb0*/  FMNMX.FTZ R133, R20, R133, !PT ;  /* 0x0000008514857209 */ /* 0x002fc60007810000 */
[----:B------:R-:W-:Y:S01]  /*18ec0*/  LDSM.16.MT88.4 R20, [R159+0xc000] ;  /* 0x00c000009f14783b */ /* 0x000fe20000004200 */
[----:B---3--:R-:W-:Y:S01]  /*18ed0*/  FMNMX.FTZ R2, R5, R2, !PT ;  /* 0x0000000205027209 */ /* 0x008fe20007810000 */
[C---:B--2---:R-:W-:Y:S01]  /*18ee0*/  FMUL.FTZ R145, R133.reuse, UR4 ;  /* 0x0000000485917c20 */ /* 0x044fe20008410000 */
[----:B------:R-:W-:Y:S02]  /*18ef0*/  FSETP.NEU.FTZ.AND P3, PT, R133, -INF , PT ;  /* 0xff8000008500780b */ /* 0x000fe40003f7d000 */
[C---:B------:R-:W-:Y:S01]  /*18f00*/  FSETP.NEU.FTZ.AND P1, PT, R2.reuse, -INF , PT ;  /* 0xff8000000200780b */ /* 0x040fe20003f3d000 */
[----:B------:R-:W-:Y:S01]  /*18f10*/  FMUL.FTZ R157, R2, UR4 ;  /* 0x00000004029d7c20 */ /* 0x000fe20008410000 */
[----:B------:R-:W-:Y:S02]  /*18f20*/  FSEL R145, R145, RZ, P3 ;  /* 0x000000ff91917208 */ /* 0x000fe40001800000 */
[----:B------:R-:W-:Y:S02]  /*18f30*/  FSEL R5, R133, RZ, P3 ;  /* 0x000000ff85057208 */ /* 0x000fe40001800000 */
[----:B------:R-:W-:Y:S01]  /*18f40*/  FSEL R157, R157, RZ, P1 ;  /* 0x000000ff9d9d7208 */ /* 0x000fe20000800000 */
[----:B------:R-:W-:Y:S01]  /*18f50*/  FFMA.FTZ R150, R16, UR4, -R145 ;  /* 0x0000000410967c23 */ /* 0x000fe20008010891 */
[----:B------:R-:W-:Y:S01]  /*18f60*/  IADD3 R16, PT, PT, R186, 0xc000, RZ ;  /* 0x0000c000ba107810 */ /* 0x000fe20007ffe0ff */
[----:B------:R-:W-:Y:S01]  /*18f70*/  FADD.FTZ R5, R132, -R5 ;  /* 0x8000000584057221 */ /* 0x000fe20000010000 */
[----:B------:R-:W-:Y:S01]  /*18f80*/  FFMA.FTZ R134, R14, UR4, -R145 ;  /* 0x000000040e867c23 */ /* 0x000fe20008010891 */
[----:B------:R-:W-:Y:S01]  /*18f90*/  FFMA.FTZ R0, R4, UR4, -R157 ;  /* 0x0000000404007c23 */ /* 0x000fe2000801089d */
[----:B------:R-:W-:Y:S01]  /*18fa0*/  FSEL R4, R2, RZ, P1 ;  /* 0x000000ff02047208 */ /* 0x000fe20000800000 */
[----:B------:R-:W-:Y:S01]  /*18fb0*/  FMUL.FTZ R154, R5, UR4 ;  /* 0x00000004059a7c20 */ /* 0x000fe20008410000 */
[----:B------:R-:W-:Y:S01]  /*18fc0*/  @P2 IADD3 R156, PT, PT, R16, -0x40, RZ ;  /* 0xffffffc0109c2810 */ /* 0x000fe20007ffe0ff */
[--C-:B------:R-:W-:Y:S01]  /*18fd0*/  FFMA.FTZ R149, R18, UR4, -R145.reuse ;  /* 0x0000000412957c23 */ /* 0x100fe20008010891 */
[----:B------:R-:W-:Y:S01]  /*18fe0*/  FFMA.FTZ R148, R12, UR4, -R145 ;  /* 0x000000040c947c23 */ /* 0x000fe20008010891 */
[----:B------:R-:W-:Y:S01]  /*18ff0*/  FADD.FTZ R4, R3, -R4 ;  /* 0x8000000403047221 */ /* 0x000fe20000010000 */
[--C-:B------:R-:W-:Y:S01]  /*19000*/  FFMA.FTZ R152, R10, UR4, -R157.reuse ;  /* 0x000000040a987c23 */ /* 0x100fe2000801089d */
[----:B------:R-:W1:Y:S01]  /*19010*/  LDSM.16.MT88.4 R28, [R156] ;  /* 0x000000009c1c783b */ /* 0x000e620000004200 */
[----:B------:R-:W2:Y:S01]  /*19020*/  MUFU.EX2 R154, R154 ;  /* 0x0000009a009a7308 */ /* 0x000ea20000000800 */
[----:B------:R-:W-:Y:S01]  /*19030*/  FMUL.FTZ R151, R4, UR4 ;  /* 0x0000000404977c20 */ /* 0x000fe20008410000 */
[--C-:B------:R-:W-:Y:S01]  /*19040*/  FFMA.FTZ R8, R8, UR4, -R157.reuse ;  /* 0x0000000408087c23 */ /* 0x100fe2000801089d */
[----:B------:R-:W-:Y:S01]  /*19050*/  FFMA.FTZ R9, R6, UR4, -R157 ;  /* 0x0000000406097c23 */ /* 0x000fe2000801089d */
[----:B------:R-:W-:Y:S01]  /*19060*/  MUFU.EX2 R150, R150 ;  /* 0x0000009600967308 */ /* 0x000fe20000000800 */
[----:B------:R-:W-:Y:S01]  /*19070*/  IMAD.IADD R155, R155, 0x1, R156 ;  /* 0x000000019b9b7824 */ /* 0x000fe200078e029c */
[----:B------:R-:W-:Y:S01]  /*19080*/  LDSM.16.MT88.4 R12, [R186+0xc000] ;  /* 0x00c00000ba0c783b */ /* 0x000fe20000004200 */
[--C-:B------:R-:W-:Y:S01]  /*19090*/  FFMA.FTZ R176, R176, UR4, -R145.reuse ;  /* 0x00000004b0b07c23 */ /* 0x100fe20008010891 */
[----:B------:R-:W3:Y:S01]  /*190a0*/  MUFU.EX2 R151, R151 ;  /* 0x0000009700977308 */ /* 0x000ee20000000800 */
[--C-:B------:R-:W-:Y:S01]  /*190b0*/  FFMA.FTZ R161, R170, UR4, -R145.reuse ;  /* 0x00000004aaa17c23 */ /* 0x100fe20008010891 */
[--C-:B------:R-:W-:Y:S01]  /*190c0*/  FFMA.FTZ R163, R218, UR4, -R145.reuse ;  /* 0x00000004daa37c23 */ /* 0x100fe20008010891 */
[----:B------:R-:W-:Y:S01]  /*190d0*/  FFMA.FTZ R172, R216, UR4, -R145 ;  /* 0x00000004d8ac7c23 */ /* 0x000fe20008010891 */
[----:B------:R-:W4:Y:S01]  /*190e0*/  MUFU.EX2 R134, R134 ;  /* 0x0000008600867308 */ /* 0x000f220000000800 */
[--C-:B------:R-:W-:Y:S01]  /*190f0*/  FFMA.FTZ R174, R142, UR4, -R157.reuse ;  /* 0x000000048eae7c23 */ /* 0x100fe2000801089d */
[-C--:B--2---:R-:W-:Y:S01]  /*19100*/  FMUL.FTZ R32, R104, R154.reuse ;  /* 0x0000009a68207220 */ /* 0x084fe20000410000 */
[-C--:B------:R-:W-:Y:S01]  /*19110*/  FMUL.FTZ R33, R105, R154.reuse ;  /* 0x0000009a69217220 */ /* 0x080fe20000410000 */
[----:B------:R-:W-:Y:S01]  /*19120*/  MUFU.EX2 R149, R149 ;  /* 0x0000009500957308 */ /* 0x000fe20000000800 */
[-C--:B------:R-:W-:Y:S01]  /*19130*/  FMUL.FTZ R24, R112, R154.reuse ;  /* 0x0000009a70187220 */ /* 0x080fe20000410000 */
[-C--:B------:R-:W-:Y:S01]  /*19140*/  FMUL.FTZ R25, R113, R154.reuse ;  /* 0x0000009a71197220 */ /* 0x080fe20000410000 */
[-C--:B------:R-:W-:Y:S01]  /*19150*/  FMUL.FTZ R108, R108, R154.reuse ;  /* 0x0000009a6c6c7220 */ /* 0x080fe20000410000 */
[----:B------:R-:W2:Y:S01]  /*19160*/  MUFU.EX2 R148, R148 ;  /* 0x0000009400947308 */ /* 0x000ea20000000800 */
[----:B------:R-:W-:Y:S01]  /*19170*/  FMUL.FTZ R109, R109, R154 ;  /* 0x0000009a6d6d7220 */ /* 0x000fe20000410000 */
[-C--:B---3--:R-:W-:Y:S01]  /*19180*/  FMUL.FTZ R34, R106, R151.reuse ;  /* 0x000000976a227220 */ /* 0x088fe20000410000 */
[-C--:B------:R-:W-:Y:S01]  /*19190*/  FMUL.FTZ R35, R107, R151.reuse ;  /* 0x000000976b237220 */ /* 0x080fe20000410000 */
[----:B------:R-:W-:Y:S01]  /*191a0*/  MUFU.EX2 R152, R152 ;  /* 0x0000009800987308 */ /* 0x000fe20000000800 */
[----:B------:R-:W3:Y:S01]  /*191b0*/  LDSM.16.MT88.4 R104, [R159+0xe000] ;  /* 0x00e000009f68783b */ /* 0x000ee20000004200 */
[----:B----4-:R-:W-:Y:S01]  /*191c0*/  F2FP.F16.F32.PACK_AB R4, R134, R150 ;  /* 0x000000968604723e */ /* 0x010fe200000000ff */
[-C--:B------:R-:W-:Y:S01]  /*191d0*/  FMUL.FTZ R26, R114, R151.reuse ;  /* 0x00000097721a7220 */ /* 0x080fe20000410000 */
[----:B------:R-:W4:Y:S01]  /*191e0*/  MUFU.EX2 R0, R0 ;  /* 0x0000000000007308 */ /* 0x000f220000000800 */
[-C--:B------:R-:W-:Y:S01]  /*191f0*/  FMUL.FTZ R27, R115, R151.reuse ;  /* 0x00000097731b7220 */ /* 0x080fe20000410000 */
[-C--:B------:R-:W-:Y:S01]  /*19200*/  FMUL.FTZ R110, R110, R151.reuse ;  /* 0x000000976e6e7220 */ /* 0x080fe20000410000 */
[----:B------:R-:W-:Y:S01]  /*19210*/  FMUL.FTZ R111, R111, R151 ;  /* 0x000000976f6f7220 */ /* 0x000fe20000410000 */
[----:B------:R-:W-:Y:S01]  /*19220*/  MUFU.EX2 R132, R8 ;  /* 0x0000000800847308 */ /* 0x000fe20000000800 */
[----:B------:R-:W5:Y:S01]  /*19230*/  LDSM.16.MT88.4 R112, [R156+0x2000] ;  /* 0x002000009c70783b */ /* 0x000f620000004200 */
[----:B--2---:R-:W-:Y:S01]  /*19240*/  F2FP.F16.F32.PACK_AB R6, R148, R149 ;  /* 0x000000959406723e */ /* 0x004fe200000000ff */
[-C--:B------:R-:W-:Y:S01]  /*19250*/  FMUL.FTZ R44, R44, R154.reuse ;  /* 0x0000009a2c2c7220 */ /* 0x080fe20000410000 */
[----:B------:R-:W2:Y:S01]  /*19260*/  MUFU.EX2 R3, R9 ;  /* 0x0000000900037308 */ /* 0x000ea20000000800 */
[-C--:B------:R-:W-:Y:S01]  /*19270*/  FMUL.FTZ R45, R45, R154.reuse ;  /* 0x0000009a2d2d7220 */ /* 0x080fe20000410000 */
[-C--:B------:R-:W-:Y:S01]  /*19280*/  FMUL.FTZ R46, R46, R151.reuse ;  /* 0x000000972e2e7220 */ /* 0x080fe20000410000 */
[-C--:B------:R-:W-:Y:S01]  /*19290*/  FMUL.FTZ R47, R47, R151.reuse ;  /* 0x000000972f2f7220 */ /* 0x080fe20000410000 */
[-C--:B------:R-:W-:Y:S01]  /*192a0*/  FMUL.FTZ R48, R48, R154.reuse ;  /* 0x0000009a30307220 */ /* 0x080fe20000410000 */
[----:B------:R-:W-:Y:S01]  /*192b0*/  FMUL.FTZ R49, R49, R154 ;  /* 0x0000009a31317220 */ /* 0x000fe20000410000 */
[----:B----4-:R-:W-:Y:S01]  /*192c0*/  F2FP.F16.F32.PACK_AB R5, R0, R152 ;  /* 0x000000980005723e */ /* 0x010fe200000000ff */
[-C--:B------:R-:W-:Y:S01]  /*192d0*/  FMUL.FTZ R50, R50, R151.reuse ;  /* 0x0000009732327220 */ /* 0x080fe20000410000 */
[-C--:B------:R-:W-:Y:S01]  /*192e0*/  FMUL.FTZ R51, R51, R151.reuse ;  /* 0x0000009733337220 */ /* 0x080fe20000410000 */
[-C--:B------:R-:W-:Y:S01]  /*192f0*/  FMUL.FTZ R52, R52, R154.reuse ;  /* 0x0000009a34347220 */ /* 0x080fe20000410000 */
[-C--:B------:R-:W-:Y:S01]  /*19300*/  FMUL.FTZ R53, R53, R154.reuse ;  /* 0x0000009a35357220 */ /* 0x080fe20000410000 */
[-C--:B------:R-:W-:Y:S01]  /*19310*/  FMUL.FTZ R54, R54, R151.reuse ;  /* 0x0000009736367220 */ /* 0x080fe20000410000 */
[-C--:B------:R-:W-:Y:S01]  /*19320*/  FMUL.FTZ R55, R55, R151.reuse ;  /* 0x0000009737377220 */ /* 0x080fe20000410000 */
[----:B------:R-:W-:Y:S01]  /*19330*/  FMUL.FTZ R56, R56, R154 ;  /* 0x0000009a38387220 */ /* 0x000fe20000410000 */
[----:B--2---:R-:W-:Y:S01]  /*19340*/  F2FP.F16.F32.PACK_AB R7, R3, R132 ;  /* 0x000000840307723e */ /* 0x004fe200000000ff */
[-C--:B------:R-:W-:Y:S01]  /*19350*/  FMUL.FTZ R57, R57, R154.reuse ;  /* 0x0000009a39397220 */ /* 0x080fe20000410000 */
[-C--:B------:R-:W-:Y:S01]  /*19360*/  FMUL.FTZ R58, R58, R151.reuse ;  /* 0x000000973a3a7220 */ /* 0x080fe20000410000 */
[-C--:B------:R-:W-:Y:S01]  /*19370*/  FMUL.FTZ R59, R59, R151.reuse ;  /* 0x000000973b3b7220 */ /* 0x080fe20000410000 */
[-C--:B------:R-:W-:Y:S01]  /*19380*/  FMUL.FTZ R60, R60, R154.reuse ;  /* 0x0000009a3c3c7220 */ /* 0x080fe20000410000 */
[-C--:B------:R-:W-:Y:S01]  /*19390*/  FMUL.FTZ R61, R61, R154.reuse ;  /* 0x0000009a3d3d7220 */ /* 0x080fe20000410000 */
[-C--:B------:R-:W-:Y:S01]  /*193a0*/  FMUL.FTZ R62, R62, R151.reuse ;  /* 0x000000973e3e7220 */ /* 0x080fe20000410000 */
[C---:B-1----:R-:W-:Y:S01]  /*193b0*/  HMMA.16816.F32 R24, R4.reuse, R28, R24 ;  /* 0x0000001c0418723c */ /* 0x042fe20000001818 */
[-C--:B------:R-:W-:Y:S01]  /*193c0*/  FMUL.FTZ R63, R63, R151.reuse ;  /* 0x000000973f3f7220 */ /* 0x080fe20000410000 */
[-C--:B------:R-:W-:Y:S01]  /*193d0*/  FMUL.FTZ R64, R64, R154.reuse ;  /* 0x0000009a40407220 */ /* 0x080fe20000410000 */
[-C--:B------:R-:W-:Y:S01]  /*193e0*/  FMUL.FTZ R65, R65, R154.reuse ;  /* 0x0000009a41417220 */ /* 0x080fe20000410000 */
[-C--:B------:R-:W-:Y:S01]  /*193f0*/  FMUL.FTZ R66, R66, R151.reuse ;  /* 0x0000009742427220 */ /* 0x080fe20000410000 */
[-C--:B------:R-:W-:Y:S01]  /*19400*/  FMUL.FTZ R67, R67, R151.reuse ;  /* 0x0000009743437220 */ /* 0x080fe20000410000 */
[-C--:B------:R-:W-:Y:S01]  /*19410*/  FMUL.FTZ R16, R120, R154.reuse ;  /* 0x0000009a78107220 */ /* 0x080fe20000410000 */
[-C--:B------:R-:W-:Y:S01]  /*19420*/  FMUL.FTZ R17, R121, R154.reuse ;  /* 0x0000009a79117220 */ /* 0x080fe20000410000 */
[C---:B------:R-:W-:Y:S01]  /*19430*/  HMMA.16816.F32 R28, R4.reuse, R30, R108 ;  /* 0x0000001e041c723c */ /* 0x040fe2000000186c */
[----:B------:R-:W1:Y:S01]  /*19440*/  LDSM.16.MT88.4 R108, [R155+0x2000] ;  /* 0x002000009b6c783b */ /* 0x000e620000004200 */
[-C--:B------:R-:W-:Y:S01]  /*19450*/  FMUL.FTZ R18, R122, R151.reuse ;  /* 0x000000977a127220 */ /* 0x080fe20000410000 */
[-C--:B------:R-:W-:Y:S01]  /*19460*/  FMUL.FTZ R19, R123, R151.reuse ;  /* 0x000000977b137220 */ /* 0x080fe20000410000 */
[-C--:B------:R-:W-:Y:S01]  /*19470*/  FMUL.FTZ R116, R116, R154.reuse ;  /* 0x0000009a74747220 */ /* 0x080fe20000410000 */
[----:B------:R-:W-:Y:S01]  /*19480*/  LDSM.16.MT88.4 R120, [R155] ;  /* 0x000000009b78783b */ /* 0x000fe20000004200 */
[-C--:B------:R-:W-:Y:S01]  /*19490*/  FMUL.FTZ R117, R117, R154.reuse ;  /* 0x0000009a75757220 */ /* 0x080fe20000410000 */
[-C--:B------:R-:W-:Y:S01]  /*194a0*/  FMUL.FTZ R118, R118, R151.reuse ;  /* 0x0000009776767220 */ /* 0x080fe20000410000 */
[C---:B---3--:R-:W-:Y:S01]  /*194b0*/  HMMA.16816.F32 R44, R4.reuse, R104, R44 ;  /* 0x00000068042c723c */ /* 0x048fe2000000182c */
        /* <DEDUP_REMOVED lines=8> */
[----:B------:R-:W2:Y:S01]  /*19540*/  LDSM.16.MT88.4 R104, [R186+0x10000] ;  /* 0x01000000ba68783b */ /* 0x000ea20000004200 */
[-C--:B------:R-:W-:Y:S01]  /*19550*/  FMUL.FTZ R74, R74, R151.reuse ;  /* 0x000000974a4a7220 */ /* 0x080fe20000410000 */
[-C--:B------:R-:W-:Y:S01]  /*19560*/  FMUL.FTZ R75, R75, R151.reuse ;  /* 0x000000974b4b7220 */ /* 0x080fe20000410000 */
[-C--:B------:R-:W-:Y:S01]  /*19570*/  FMUL.FTZ R100, R100, R154.reuse ;  /* 0x0000009a64647220 */ /* 0x080fe20000410000 */
[-C--:B------:R-:W-:Y:S01]  /*19580*/  FMUL.FTZ R101, R101, R154.reuse ;  /* 0x0000009a65657220 */ /* 0x080fe20000410000 */
[-C--:B------:R-:W-:Y:S01]  /*19590*/  FMUL.FTZ R102, R102, R151.reuse ;  /* 0x0000009766667220 */ /* 0x080fe20000410000 */
[-C--:B------:R-:W-:Y:S01]  /*195a0*/  FMUL.FTZ R103, R103, R151.reuse ;  /* 0x0000009767677220 */ /* 0x080fe20000410000 */
[C---:B-----5:R-:W-:Y:S01]  /*195b0*/  HMMA.16816.F32 R52, R4.reuse, R112, R52 ;  /* 0x000000700434723c */ /* 0x060fe20000001834 */
        /* <DEDUP_REMOVED lines=8> */
[----:B------:R-:W3:Y:S01]  /*19640*/  LDSM.16.MT88.4 R112, [R159+0x10000] ;  /* 0x010000009f70783b */ /* 0x000ee20000004200 */
[-C--:B------:R-:W-:Y:S01]  /*19650*/  FMUL.FTZ R83, R83, R151.reuse ;  /* 0x0000009753537220 */ /* 0x080fe20000410000 */
[-C--:B------:R-:W-:Y:S01]  /*19660*/  FMUL.FTZ R84, R84, R154.reuse ;  /* 0x0000009a54547220 */ /* 0x080fe20000410000 */
[-C--:B------:R-:W-:Y:S01]  /*19670*/  FMUL.FTZ R85, R85, R154.reuse ;  /* 0x0000009a55557220 */ /* 0x080fe20000410000 */
[-C--:B------:R-:W-:Y:S01]  /*19680*/  FMUL.FTZ R86, R86, R151.reuse ;  /* 0x0000009756567220 */ /* 0x080fe20000410000 */
[-C--:B------:R-:W-:Y:S01]  /*19690*/  FMUL.FTZ R87, R87, R151.reuse ;  /* 0x0000009757577220 */ /* 0x080fe20000410000 */
[-C--:B------:R-:W-:Y:S01]  /*196a0*/  FMUL.FTZ R88, R88, R154.reuse ;  /* 0x0000009a58587220 */ /* 0x080fe20000410000 */
[C---:B------:R-:W-:Y:S01]  /*196b0*/  HMMA.16816.F32 R16, R4.reuse, R20, R16 ;  /* 0x000000140410723c */ /* 0x040fe20000001810 */
[-C--:B------:R-:W-:Y:S01]  /*196c0*/  FMUL.FTZ R89, R89, R154.reuse ;  /* 0x0000009a59597220 */ /* 0x080fe20000410000 */
[-C--:B------:R-:W-:Y:S01]  /*196d0*/  FMUL.FTZ R90, R90, R151.reuse ;  /* 0x000000975a5a7220 */ /* 0x080fe20000410000 */
[-C--:B------:R-:W-:Y:S01]  /*196e0*/  FMUL.FTZ R91, R91, R151.reuse ;  /* 0x000000975b5b7220 */ /* 0x080fe20000410000 */
[-C--:B------:R-:W-:Y:S01]  /*196f0*/  FMUL.FTZ R8, R128, R154.reuse ;  /* 0x0000009a80087220 */ /* 0x080fe20000410000 */
[-C--:B------:R-:W-:Y:S01]  /*19700*/  FMUL.FTZ R9, R129, R154.reuse ;  /* 0x0000009a81097220 */ /* 0x080fe20000410000 */
[-C--:B------:R-:W-:Y:S01]  /*19710*/  FMUL.FTZ R10, R130, R151.reuse ;  /* 0x00000097820a7220 */ /* 0x080fe20000410000 */
[-C--:B------:R-:W-:Y:S01]  /*19720*/  FMUL.FTZ R11, R131, R151.reuse ;  /* 0x00000097830b7220 */ /* 0x080fe20000410000 */
[C---:B-1----:R-:W-:Y:S01]  /*19730*/  HMMA.16816.F32 R60, R4.reuse, R108, R60 ;  /* 0x0000006c043c723c */ /* 0x042fe2000000183c */
[----:B------:R1:W-:Y:S01]  /*19740*/  MUFU.EX2 R170, R176 ;  /* 0x000000b000aa7308 */ /* 0x0003e20000000800 */
[-C--:B------:R-:W-:Y:S01]  /*19750*/  FMUL.FTZ R124, R124, R154.reuse ;  /* 0x0000009a7c7c7220 */ /* 0x080fe20000410000 */
[-C--:B------:R-:W-:Y:S01]  /*19760*/  FMUL.FTZ R125, R125, R154.reuse ;  /* 0x0000009a7d7d7220 */ /* 0x080fe20000410000 */
[-C--:B------:R-:W-:Y:S01]  /*19770*/  FMUL.FTZ R126, R126, R151.reuse ;  /* 0x000000977e7e7220 */ /* 0x080fe20000410000 */
[-C--:B------:R-:W-:Y:S01]  /*19780*/  FMUL.FTZ R127, R127, R151.reuse ;  /* 0x000000977f7f7220 */ /* 0x080fe20000410000 */
[-C--:B------:R-:W-:Y:S01]  /*19790*/  FMUL.FTZ R36, R36, R154.reuse ;  /* 0x0000009a24247220 */ /* 0x080fe20000410000 */
[-C--:B------:R-:W-:Y:S01]  /*197a0*/  FMUL.FTZ R37, R37, R154.reuse ;  /* 0x0000009a25257220 */ /* 0x080fe20000410000 */
[C---:B------:R-:W-:Y:S01]  /*197b0*/  HMMA.16816.F32 R64, R4.reuse, R110, R64 ;  /* 0x0000006e0440723c */ /* 0x040fe20000001840 */
[----:B------:R-:W4:Y:S01]  /*197c0*/  LDSM.16.MT88.4 R108, [R156+0x4000] ;  /* 0x004000009c6c783b */ /* 0x000f220000004200 */
[-C--:B------:R-:W-:Y:S01]  /*197d0*/  FMUL.FTZ R38, R38, R151.reuse ;  /* 0x0000009726267220 */ /* 0x080fe20000410000 */
[-C--:B------:R-:W-:Y:S01]  /*197e0*/  FMUL.FTZ R39, R39, R151.reuse ;  /* 0x0000009727277220 */ /* 0x080fe20000410000 */
[-C--:B------:R-:W-:Y:S01]  /*197f0*/  FMUL.FTZ R40, R40, R154.reuse ;  /* 0x0000009a28287220 */ /* 0x080fe20000410000 */
[-C--:B------:R-:W-:Y:S01]  /*19800*/  FMUL.FTZ R41, R41, R154.reuse ;  /* 0x0000009a29297220 */ /* 0x080fe20000410000 */
[-C--:B------:R-:W-:Y:S01]  /*19810*/  FMUL.FTZ R42, R42, R151.reuse ;  /* 0x000000972a2a7220 */ /* 0x080fe20000410000 */
[-C--:B------:R-:W-:Y:S01]  /*19820*/  FMUL.FTZ R43, R43, R151.reuse ;  /* 0x000000972b2b7220 */ /* 0x080fe20000410000 */
[C---:B------:R-:W-:Y:S01]  /*19830*/  HMMA.16816.F32 R20, R4.reuse, R22, R116 ;  /* 0x000000160414723c */ /* 0x040fe20000001874 */
[----:B------:R-:W5:Y:S01]  /*19840*/  LDSM.16.MT88.4 R116, [R186+0xe000] ;  /* 0x00e00000ba74783b */ /* 0x000f620000004200 */
[--C-:B------:R-:W-:Y:S01]  /*19850*/  FFMA.FTZ R167, R140, UR4, -R157.reuse ;  /* 0x000000048ca77c23 */ /* 0x100fe2000801089d */
[--C-:B------:R-:W-:Y:S01]  /*19860*/  FFMA.FTZ R165, R138, UR4, -R157.reuse ;  /* 0x000000048aa57c23 */ /* 0x100fe2000801089d */
[----:B-1----:R-:W-:Y:S01]  /*19870*/  FFMA.FTZ R176, R136, UR4, -R157 ;  /* 0x0000000488b07c23 */ /* 0x002fe2000801089d */
[-C--:B------:R-:W-:Y:S01]  /*19880*/  FMUL.FTZ R92, R92, R154.reuse ;  /* 0x0000009a5c5c7220 */ /* 0x080fe20000410000 */
[-C--:B------:R-:W-:Y:S01]  /*19890*/  FMUL.FTZ R93, R93, R154.reuse ;  /* 0x0000009a5d5d7220 */ /* 0x080fe20000410000 */
[-C--:B------:R-:W-:Y:S01]  /*198a0*/  FMUL.FTZ R94, R94, R151.reuse ;  /* 0x000000975e5e7220 */ /* 0x080fe20000410000 */
[C---:B--2---:R-:W-:Y:S01]  /*198b0*/  HMMA.16816.F32 R68, R4.reuse, R104, R68 ;  /* 0x000000680444723c */ /* 0x044fe20000001844 */
[-C--:B------:R-:W-:Y:S01]  /*198c0*/  FMUL.FTZ R95, R95, R151.reuse ;  /* 0x000000975f5f7220 */ /* 0x080fe20000410000 */
[-C--:B------:R-:W-:Y:S01]  /*198d0*/  FMUL.FTZ R96, R96, R154.reuse ;  /* 0x0000009a60607220 */ /* 0x080fe20000410000 */
[-C--:B------:R-:W-:Y:S01]  /*198e0*/  FMUL.FTZ R97, R97, R154.reuse ;  /* 0x0000009a61617220 */ /* 0x080fe20000410000 */
[-C--:B------:R-:W-:Y:S01]  /*198f0*/  FMUL.FTZ R98, R98, R151.reuse ;  /* 0x0000009762627220 */ /* 0x080fe20000410000 */
[-C--:B------:R-:W-:Y:S01]  /*19900*/  FMUL.FTZ R99, R99, R151.reuse ;  /* 0x0000009763637220 */ /* 0x080fe20000410000 */
[----:B------:R-:W-:Y:S01]  /*19910*/  MUFU.EX2 R163, R163 ;  /* 0x000000a300a37308 */ /* 0x000fe20000000800 */
[----:B------:R-:W-:Y:S01]  /*19920*/  LDSM.16.MT88.4 R140, [R156+0x800] ;  /* 0x000800009c8c783b */ /* 0x000fe20000004200 */
[C---:B------:R-:W-:Y:S01]  /*19930*/  HMMA.16816.F32 R72, R4.reuse, R106, R72 ;  /* 0x0000006a0448723c */ /* 0x040fe20000001848 */
[--C-:B------:R-:W-:Y:S01]  /*19940*/  FFMA.FTZ R169, R212, UR4, -R145.reuse ;  /* 0x00000004d4a97c23 */ /* 0x100fe20008010891 */
[----:B------:R-:W1:Y:S01]  /*19950*/  MUFU.EX2 R172, R172 ;  /* 0x000000ac00ac7308 */ /* 0x000e620000000800 */
[----:B------:R-:W2:Y:S01]  /*19960*/  LDSM.16.MT88.4 R104, [R155+0x4000] ;  /* 0x004000009b68783b */ /* 0x000ea20000004200 */
[----:B------:R-:W-:Y:S01]  /*19970*/  FFMA.FTZ R171, R208, UR4, -R145 ;  /* 0x00000004d0ab7c23 */ /* 0x000fe20008010891 */
[--C-:B------:R-:W-:Y:S01]  /*19980*/  FFMA.FTZ R173, R192, UR4, -R157.reuse ;  /* 0x00000004c0ad7c23 */ /* 0x100fe2000801089d */
[----:B------:R-:W-:Y:S01]  /*19990*/  MUFU.EX2 R161, R161 ;  /* 0x000000a100a17308 */ /* 0x000fe20000000800 */
[----:B------:R-:W-:Y:S01]  /*199a0*/  LDSM.16.MT88.4 R136, [R155+0x800] ;  /* 0x000800009b88783b */ /* 0x000fe20000004200 */
[C---:B------:R-:W-:Y:S01]  /*199b0*/  HMMA.16816.F32 R32, R4.reuse, R120, R32 ;  /* 0x000000780420723c */ /* 0x040fe20000001820 */
[--C-:B------:R-:W-:Y:S01]  /*199c0*/  FFMA.FTZ R175, R188, UR4, -R157.reuse ;  /* 0x00000004bcaf7c23 */ /* 0x100fe2000801089d */
[----:B------:R-:W-:Y:S01]  /*199d0*/  MUFU.EX2 R174, R174 ;  /* 0x000000ae00ae7308 */ /* 0x000fe20000000800 */
[----:B------:R-:W-:Y:S01]  /*199e0*/  LDSM.16.MT88.4 R128, [R159+0xe800] ;  /* 0x00e800009f80783b */ /* 0x000fe20000004200 */
[----:B------:R-:W-:Y:S01]  /*199f0*/  FFMA.FTZ R178, R178, UR4, -R157 ;  /* 0x00000004b2b27c23 */ /* 0x000fe2000801089d */
[--C-:B------:R-:W-:Y:S01]  /*19a00*/  FFMA.FTZ R214, R214, UR4, -R145.reuse ;  /* 0x00000004d6d67c23 */ /* 0x100fe20008010891 */
[----:B------:R-:W1:Y:S01]  /*19a10*/  MUFU.EX2 R167, R167 ;  /* 0x000000a700a77308 */ /* 0x000e620000000800 */
[----:B------:R-:W-:Y:S01]  /*19a20*/  FFMA.FTZ R210, R210, UR4, -R145 ;  /* 0x00000004d2d27c23 */ /* 0x000fe20008010891 */
[C---:B------:R-:W-:Y:S01]  /*19a30*/  HMMA.16816.F32 R100, R4.reuse, R122, R100 ;  /* 0x0000007a0464723c */ /* 0x040fe20000001864 */
[----:B------:R-:W-:Y:S01]  /*19a40*/  LDSM.16.MT88.4 R120, [R186+0xe800] ;  /* 0x00e80000ba78783b */ /* 0x000fe20000004200 */
[----:B------:R-:W-:Y:S01]  /*19a50*/  MUFU.EX2 R165, R165 ;  /* 0x000000a500a57308 */ /* 0x000fe20000000800 */
[----:B------:R-:W-:Y:S01]  /*19a60*/  FFMA.FTZ R190, R190, UR4, -R157 ;  /* 0x00000004bebe7c23 */ /* 0x000fe2000801089d */
[--C-:B------:R-:W-:Y:S01]  /*19a70*/  FFMA.FTZ R177, R168, UR4, -R145.reuse ;  /* 0x00000004a8b17c23 */ /* 0x100fe20008010891 */
[--C-:B------:R-:W-:Y:S01]  /*19a80*/  FFMA.FTZ R168, R166, UR4, -R145.reuse ;  /* 0x00000004a6a87c23 */ /* 0x100fe20008010891 */
[----:B------:R-:W1:Y:S01]  /*19a90*/  MUFU.EX2 R176, R176 ;  /* 0x000000b000b07308 */ /* 0x000e620000000800 */
[----:B------:R-:W-:Y:S01]  /*19aa0*/  FFMA.FTZ R179, R146, UR4, -R145 ;  /* 0x0000000492b37c23 */ /* 0x000fe20008010891 */
[C---:B---3--:R-:W-:Y:S01]  /*19ab0*/  HMMA.16816.F32 R76, R4.reuse, R112, R76 ;  /* 0x00000070044c723c */ /* 0x048fe2000000184c */
[--C-:B------:R-:W-:Y:S01]  /*19ac0*/  FFMA.FTZ R187, R162, UR4, -R157.reuse ;  /* 0x00000004a2bb7c23 */ /* 0x100fe2000801089d */
[----:B------:R-:W-:Y:S01]  /*19ad0*/  MUFU.EX2 R212, R214 ;  /* 0x000000d600d47308 */ /* 0x000fe20000000800 */
[--C-:B------:R-:W-:Y:S01]  /*19ae0*/  FFMA.FTZ R158, R158, UR4, -R157.reuse ;  /* 0x000000049e9e7c23 */ /* 0x100fe2000801089d */
[--C-:B------:R-:W-:Y:S01]  /*19af0*/  FFMA.FTZ R164, R164, UR4, -R157.reuse ;  /* 0x00000004a4a47c23 */ /* 0x100fe2000801089d */
[----:B------:R-:W-:Y:S01]  /*19b00*/  FFMA.FTZ R160, R160, UR4, -R157 ;  /* 0x00000004a0a07c23 */ /* 0x000fe2000801089d */
[----:B------:R-:W3:Y:S01]  /*19b10*/  MUFU.EX2 R169, R169 ;  /* 0x000000a900a97308 */ /* 0x000ee20000000800 */
[----:B------:R-:W-:Y:S01]  /*19b20*/  FFMA.FTZ R215, R215, R154, R150 ;  /* 0x0000009ad7d77223 */ /* 0x000fe20000010096 */
[C---:B------:R-:W-:Y:S01]  /*19b30*/  HMMA.16816.F32 R80, R4.reuse, R114, R80 ;  /* 0x000000720450723c */ /* 0x040fe20000001850 */
[----:B------:R-:W-:Y:S01]  /*19b40*/  LDSM.16.MT88.4 R112, [R159+0xc800] ;  /* 0x00c800009f70783b */ /* 0x000fe20000004200 */
[----:B------:R-:W-:Y:S01]  /*19b50*/  MUFU.EX2 R208, R210 ;  /* 0x000000d200d07308 */ /* 0x000fe20000000800 */
[----:B------:R-:W-:Y:S01]  /*19b60*/  FFMA.FTZ R151, R213, R151, R152 ;  /* 0x00000097d5977223 */ /* 0x000fe20000010098 */
[----:B------:R-:W-:Y:S01]  /*19b70*/  FADD.FTZ R134, R134, R215 ;  /* 0x000000d786867221 */ /* 0x000fe20000010000 */
[----:B------:R-:W-:Y:S01]  /*19b80*/  ISETP.GT.AND P1, PT, R153, R194, PT ;  /* 0x000000c29900720c */ /* 0x000fe20003f24270 */
[----:B------:R-:W-:Y:S01]  /*19b90*/  MUFU.EX2 R171, R171 ;  /* 0x000000ab00ab7308 */ /* 0x000fe20000000800 */
[----:B------:R-:W-:Y:S01]  /*19ba0*/  FADD.FTZ R151, R0, R151 ;  /* 0x0000009700977221 */ /* 0x000fe20000010000 */
[----:B----4-:R-:W-:Y:S01]  /*19bb0*/  HMMA.16816.F32 R84, R4, R108, R84 ;  /* 0x0000006c0454723c */ /* 0x010fe20000001854 */
[----:B------:R-:W-:Y:S01]  /*19bc0*/  FADD.FTZ R149, R149, R134 ;  /* 0x0000008695957221 */ /* 0x000fe20000010000 */
[----:B------:R-:W-:Y:S01]  /*19bd0*/  MUFU.EX2 R173, R173 ;  /* 0x000000ad00ad7308 */ /* 0x000fe20000000800 */
[----:B------:R-:W-:-:S02]  /*19be0*/  FADD.FTZ R132, R132, R151 ;  /* 0x0000009784847221 */ /* 0x000fc40000010000 */
[----:B------:R-:W-:Y:S01]  /*19bf0*/  FADD.FTZ R148, R148, R149 ;  /* 0x0000009594947221 */ /* 0x000fe20000010000 */
[----:B------:R-:W4:Y:S01]  /*19c00*/  MUFU.EX2 R188, R190 ;  /* 0x000000be00bc7308 */ /* 0x000f220000000800 */
[----:B------:R-:W-:Y:S01]  /*19c10*/  FADD.FTZ R3, R3, R132 ;  /* 0x0000008403037221 */ /* 0x000fe20000010000 */
[C---:B------:R-:W-:Y:S01]  /*19c20*/  HMMA.16816.F32 R88, R4.reuse, R110, R88 ;  /* 0x0000006e0458723c */ /* 0x040fe20000001858 */
[----:B------:R-:W3:Y:S01]  /*19c30*/  LDSM.16.MT88.4 R108, [R186+0xc800] ;  /* 0x00c80000ba6c783b */ /* 0x000ee20000004200 */
[----:B------:R-:W-:Y:S01]  /*19c40*/  MUFU.EX2 R175, R175 ;  /* 0x000000af00af7308 */ /* 0x000fe20000000800 */
[--C-:B------:R-:W-:Y:S01]  /*19c50*/  IMAD.MOV.U32 R132, RZ, RZ, R133.reuse ;  /* 0x000000ffff847224 */ /* 0x100fe200078e0085 */
[----:B------:R-:W-:Y:S01]  /*19c60*/  @P1 IADD3 R135, PT, PT, R135, -0x3, RZ ;  /* 0xfffffffd87871810 */ /* 0x000fe20007ffe0ff */
[----:B------:R-:W-:Y:S01]  /*19c70*/  @P1 IMAD.MOV.U32 R132, RZ, RZ, R133 ;  /* 0x000000ffff841224 */ /* 0x000fe200078e0085 */
[----:B------:R-:W4:Y:S02]  /*19c80*/  MUFU.EX2 R178, R178 ;  /* 0x000000b200b27308 */ /* 0x000f240000000800 */
[C---:B------:R-:W-:Y:S02]  /*19c90*/  HMMA.16816.F32 R8, R4.reuse, R12, R8 ;  /* 0x0000000c0408723c */ /* 0x040fe40000001808 */
[----:B------:R-:W-:Y:S04]  /*19ca0*/  MUFU.EX2 R177, R177 ;  /* 0x000000b100b17308 */ /* 0x000fe80000000800 */
[----:B------:R-:W-:Y:S02]  /*19cb0*/  MUFU.EX2 R168, R168 ;  /* 0x000000a800a87308 */ /* 0x000fe40000000800 */
[C---:B------:R-:W-:Y:S01]  /*19cc0*/  HMMA.16816.F32 R12, R4.reuse, R14, R124 ;  /* 0x0000000e040c723c */ /* 0x040fe2000000187c */
[----:B------:R-:W-:Y:S01]  /*19cd0*/  LDSM.16.MT88.4 R124, [R156+0x2800] ;  /* 0x002800009c7c783b */ /* 0x000fe20000004200 */
[----:B------:R-:W-:Y:S04]  /*19ce0*/  MUFU.EX2 R179, R179 ;  /* 0x000000b300b37308 */ /* 0x000fe80000000800 */
[----:B------:R-:W-:Y:S02]  /*19cf0*/  MUFU.EX2 R162, R164 ;  /* 0x000000a400a27308 */ /* 0x000fe40000000800 */
[C---:B-----5:R-:W-:Y:S02]  /*19d00*/  HMMA.16816.F32 R36, R4.reuse, R116, R36 ;  /* 0x000000740424723c */ /* 0x060fe40000001824 */
[----:B------:R-:W-:Y:S04]  /*19d10*/  MUFU.EX2 R187, R187 ;  /* 0x000000bb00bb7308 */ /* 0x000fe80000000800 */
[----:B------:R-:W-:Y:S02]  /*19d20*/  MUFU.EX2 R157, R160 ;  /* 0x000000a0009d7308 */ /* 0x000fe40000000800 */
[C---:B------:R-:W-:Y:S01]  /*19d30*/  HMMA.16816.F32 R40, R4.reuse, R118, R40 ;  /* 0x000000760428723c */ /* 0x040fe20000001828 */
[----:B------:R-:W-:Y:S01]  /*19d40*/  LDSM.16.MT88.4 R116, [R155+0x2800] ;  /* 0x002800009b74783b */ /* 0x000fe20000004200 */
[----:B------:R-:W-:Y:S06]  /*19d50*/  MUFU.EX2 R158, R158 ;  /* 0x0000009e009e7308 */ /* 0x000fec0000000800 */
[C---:B--2---:R-:W-:Y:S08]  /*19d60*/  HMMA.16816.F32 R92, R4.reuse, R104, R92 ;  /* 0x00000068045c723c */ /* 0x044ff0000000185c */
[----:B------:R-:W-:Y:S01]  /*19d70*/  HMMA.16816.F32 R4, R4, R106, R96 ;  /* 0x0000006a0404723c */ /* 0x000fe20000001860 */
[----:B------:R-:W2:Y:S01]  /*19d80*/  LDSM.16.MT88.4 R104, [R186+0x10800] ;  /* 0x01080000ba68783b */ /* 0x000ea20000004200 */
[----:B-1----:R-:W-:Y:S01]  /*19d90*/  F2FP.F16.F32.PACK_AB R96, R172, R163 ;  /* 0x000000a3ac60723e */ /* 0x002fe200000000ff */
[----:B------:R-:W-:Y:S01]  /*19da0*/  FADD.FTZ R163, R163, R148 ;  /* 0x00000094a3a37221 */ /* 0x000fe20000010000 */
[----:B------:R-:W-:Y:S01]  /*19db0*/  F2FP.F16.F32.PACK_AB R97, R167, R174 ;  /* 0x000000aea761723e */ /* 0x000fe200000000ff */
[----:B------:R-:W-:Y:S01]  /*19dc0*/  FADD.FTZ R174, R174, R3 ;  /* 0x00000003aeae7221 */ /* 0x000fe20000010000 */
[----:B------:R-:W-:Y:S01]  /*19dd0*/  F2FP.F16.F32.PACK_AB R98, R161, R170 ;  /* 0x000000aaa162723e */ /* 0x000fe200000000ff */
[----:B------:R-:W-:Y:S01]  /*19de0*/  FADD.FTZ R163, R172, R163 ;  /* 0x000000a3aca37221 */ /* 0x000fe20000010000 */
[----:B------:R-:W-:Y:S01]  /*19df0*/  F2FP.F16.F32.PACK_AB R99, R176, R165 ;  /* 0x000000a5b063723e */ /* 0x000fe200000000ff */
[----:B------:R-:W-:Y:S01]  /*19e00*/  FADD.FTZ R174, R167, R174 ;  /* 0x000000aea7ae7221 */ /* 0x000fe20000010000 */
[-C--:B------:R-:W-:Y:S01]  /*19e10*/  MOV R3, R2.reuse ;  /* 0x0000000200037202 */ /* 0x080fe20000000f00 */
[----:B------:R-:W-:Y:S01]  /*19e20*/  FADD.FTZ R170, R170, R163 ;  /* 0x000000a3aaaa7221 */ /* 0x000fe20000010000 */
[----:B------:R-:W-:Y:S01]  /*19e30*/  @P1 MOV R3, R2 ;  /* 0x0000000200031202 */ /* 0x000fe20000000f00 */
[----:B------:R-:W-:-:S02]  /*19e40*/  FADD.FTZ R165, R165, R174 ;  /* 0x000000aea5a57221 */ /* 0x000fc40000010000 */
[----:B---3--:R-:W-:Y:S01]  /*19e50*/  HMMA.16816.F32 R8, R96, R108, R8 ;  /* 0x0000006c6008723c */ /* 0x008fe20000001808 */
        /* <DEDUP_REMOVED lines=31> */
[C---:B---3--:R-:W-:Y:S08]  /*1a050*/  HMMA.16816.F32 R84, R96.reuse, R112, R84 ;  /* 0x000000706054723c */ /* 0x048ff00000001854 */
[C---:B------:R-:W-:Y:S01]  /*1a060*/  HMMA.16816.F32 R88, R96.reuse, R114, R88 ;  /* 0x000000726058723c */ /* 0x040fe20000001858 */
[----:B------:R-:W1:Y:S07]  /*1a070*/  LDSM.16.MT88.4 R112, [R159+0xd000] ;  /* 0x00d000009f70783b */ /* 0x000e6e0000004200 */
[C---:B-----5:R-:W-:Y:S08]  /*1a080*/  HMMA.16816.F32 R92, R96.reuse, R120, R92 ;  /* 0x00000078605c723c */ /* 0x060ff0000000185c */
[----:B------:R-:W-:Y:S01]  /*1a090*/  HMMA.16816.F32 R96, R96, R122, R4 ;  /* 0x0000007a6060723c */ /* 0x000fe20000001804 */
[----:B------:R-:W3:Y:S01]  /*1a0a0*/  LDSM.16.MT88.4 R120, [R159+0xf000] ;  /* 0x00f000009f78783b */ /* 0x000ee20000004200 */
[----:B------:R-:W-:Y:S01]  /*1a0b0*/  F2FP.F16.F32.PACK_AB R4, R169, R212 ;  /* 0x000000d4a904723e */ /* 0x000fe200000000ff */
[----:B------:R-:W-:Y:S01]  /*1a0c0*/  FADD.FTZ R212, R212, R161 ;  /* 0x000000a1d4d47221 */ /* 0x000fe20000010000 */
[----:B----4-:R-:W-:Y:S01]  /*1a0d0*/  F2FP.F16.F32.PACK_AB R5, R188, R173 ;  /* 0x000000adbc05723e */ /* 0x010fe200000000ff */
[----:B------:R-:W-:Y:S01]  /*1a0e0*/  FADD.FTZ R173, R173, R176 ;  /* 0x000000b0adad7221 */ /* 0x000fe20000010000 */
[----:B------:R-:W-:Y:S01]  /*1a0f0*/  F2FP.F16.F32.PACK_AB R6, R171, R208 ;  /* 0x000000d0ab06723e */ /* 0x000fe200000000ff */
[----:B------:R-:W-:Y:S01]  /*1a100*/  FADD.FTZ R169, R169, R212 ;  /* 0x000000d4a9a97221 */ /* 0x000fe20000010000 */
[----:B------:R-:W-:Y:S01]  /*1a110*/  F2FP.F16.F32.PACK_AB R7, R178, R175 ;  /* 0x000000afb207723e */ /* 0x000fe200000000ff */
[----:B------:R-:W-:-:S02]  /*1a120*/  FADD.FTZ R188, R188, R173 ;  /* 0x000000adbcbc7221 */ /* 0x000fc40000010000 */
[----:B------:R-:W-:Y:S02]  /*1a130*/  FADD.FTZ R208, R208, R169 ;  /* 0x000000a9d0d07221 */ /* 0x000fe40000010000 */
[----:B------:R-:W-:Y:S02]  /*1a140*/  FADD.FTZ R175, R175, R188 ;  /* 0x000000bcafaf7221 */ /* 0x000fe40000010000 */
[----:B--2---:R-:W-:Y:S01]  /*1a150*/  HMMA.16816.F32 R8, R4, R104, R8 ;  /* 0x000000680408723c */ /* 0x004fe20000001808 */
[----:B------:R-:W-:Y:S01]  /*1a160*/  FADD.FTZ R208, R171, R208 ;  /* 0x000000d0abd07221 */ /* 0x000fe20000010000 */
[----:B------:R-:W-:-:S06]  /*1a170*/  FADD.FTZ R175, R178, R175 ;  /* 0x000000afb2af7221 */ /* 0x000fcc0000010000 */
[C---:B------:R-:W-:Y:S01]  /*1a180*/  HMMA.16816.F32 R12, R4.reuse, R106, R12 ;  /* 0x0000006a040c723c */ /* 0x040fe2000000180c */
[----:B------:R-:W2:Y:S07]  /*1a190*/  LDSM.16.MT88.4 R104, [R159+0x11000] ;  /* 0x011000009f68783b */ /* 0x000eae0000004200 */
[C---:B-1----:R-:W-:Y:S08]  /*1a1a0*/  HMMA.16816.F32 R16, R4.reuse, R112, R16 ;  /* 0x000000700410723c */ /* 0x042ff00000001810 */
[C---:B------:R-:W-:Y:S01]  /*1a1b0*/  HMMA.16816.F32 R20, R4.reuse, R114, R20 ;  /* 0x000000720414723c */ /* 0x040fe20000001814 */
[----:B------:R-:W1:Y:S07]  /*1a1c0*/  LDSM.16.MT88.4 R112, [R156+0x5000] ;  /* 0x005000009c70783b */ /* 0x000e6e0000004200 */
[C---:B---3--:R-:W-:Y:S08]  /*1a1d0*/  HMMA.16816.F32 R44, R4.reuse, R120, R44 ;  /* 0x00000078042c723c */ /* 0x048ff0000000182c */
[C---:B------:R-:W-:Y:S01]  /*1a1e0*/  HMMA.16816.F32 R48, R4.reuse, R122, R48 ;  /* 0x0000007a0430723c */ /* 0x040fe20000001830 */
[----:B------:R-:W3:Y:S07]  /*1a1f0*/  LDSM.16.MT88.4 R120, [R155+0x5000] ;  /* 0x005000009b78783b */ /* 0x000eee0000004200 */
[C---:B------:R-:W-:Y:S08]  /*1a200*/  HMMA.16816.F32 R36, R4.reuse, R128, R36 ;  /* 0x000000800424723c */ /* 0x040ff00000001824 */
[C---:B------:R-:W-:Y:S01]  /*1a210*/  HMMA.16816.F32 R40, R4.reuse, R130, R40 ;  /* 0x000000820428723c */ /* 0x040fe20000001828 */
[----:B------:R-:W-:Y:S07]  /*1a220*/  LDSM.16.MT88.4 R128, [R156+0x3800] ;  /* 0x003800009c80783b */ /* 0x000fee0000004200 */
[C---:B------:R-:W-:Y:S08]  /*1a230*/  HMMA.16816.F32 R60, R4.reuse, R116, R60 ;  /* 0x00000074043c723c */ /* 0x040ff0000000183c */
[C---:B------:R-:W-:Y:S01]  /*1a240*/  HMMA.16816.F32 R64, R4.reuse, R118, R64 ;  /* 0x000000760440723c */ /* 0x040fe20000001840 */
[----:B------:R-:W4:Y:S07]  /*1a250*/  LDSM.16.MT88.4 R116, [R159+0xd800] ;  /* 0x00d800009f74783b */ /* 0x000f2e0000004200 */
[C---:B------:R-:W-:Y:S08]  /*1a260*/  HMMA.16816.F32 R52, R4.reuse, R124, R52 ;  /* 0x0000007c0434723c */ /* 0x040ff00000001834 */
[C---:B------:R-:W-:Y:S01]  /*1a270*/  HMMA.16816.F32 R56, R4.reuse, R126, R56 ;  /* 0x0000007e0438723c */ /* 0x040fe20000001838 */
[----:B------:R-:W5:Y:S07]  /*1a280*/  LDSM.16.MT88.4 R124, [R186+0xd800] ;  /* 0x00d80000ba7c783b */ /* 0x000f6e0000004200 */
[----:B--2---:R-:W-:Y:S01]  /*1a290*/  HMMA.16816.F32 R76, R4, R104, R76 ;  /* 0x00000068044c723c */ /* 0x004fe2000000184c */
[----:B------:R-:W-:-:S02]  /*1a2a0*/  FFMA.FTZ R104, R144, UR4, -R145 ;  /* 0x0000000490687c23 */ /* 0x000fc40008010891 */
[----:B------:R-:W-:Y:S02]  /*1a2b0*/  LDSM.16.MT88.4 R144, [R159+0xf800] ;  /* 0x00f800009f90783b */ /* 0x000fe40000004200 */
[----:B------:R2:W4:Y:S03]  /*1a2c0*/  MUFU.EX2 R166, R104 ;  /* 0x0000006800a67308 */ /* 0x0005260000000800 */
        /* <DEDUP_REMOVED lines=11> */
[C---:B-1----:R-:W-:Y:S08]  /*1a380*/  HMMA.16816.F32 R84, R4.reuse, R112, R84 ;  /* 0x000000700454723c */ /* 0x042ff00000001854 */
[C---:B------:R-:W-:Y:S01]  /*1a390*/  HMMA.16816.F32 R88, R4.reuse, R114, R88 ;  /* 0x000000720458723c */ /* 0x040fe20000001858 */
[----:B------:R-:W1:Y:S07]  /*1a3a0*/  LDSM.16.MT88.4 R112, [R159+0x11800] ;  /* 0x011800009f70783b */ /* 0x000e6e0000004200 */
[C---:B---3--:R-:W-:Y:S08]  /*1a3b0*/  HMMA.16816.F32 R92, R4.reuse, R120, R92 ;  /* 0x00000078045c723c */ /* 0x048ff0000000185c */
[----:B------:R-:W-:Y:S01]  /*1a3c0*/  HMMA.16816.F32 R96, R4, R122, R96 ;  /* 0x0000007a0460723c */ /* 0x000fe20000001860 */
[----:B----4-:R-:W-:Y:S01]  /*1a3d0*/  F2FP.F16.F32.PACK_AB R4, R166, R177 ;  /* 0x000000b1a604723e */ /* 0x010fe200000000ff */
[----:B------:R-:W-:Y:S01]  /*1a3e0*/  FADD.FTZ R177, R177, R208 ;  /* 0x000000d0b1b17221 */ /* 0x000fe20000010000 */
[----:B------:R-:W-:Y:S01]  /*1a3f0*/  F2FP.F16.F32.PACK_AB R5, R187, R162 ;  /* 0x000000a2bb05723e */ /* 0x000fe200000000ff */
        /* <DEDUP_REMOVED lines=15> */
[C---:B-----5:R-:W-:Y:S01]  /*1a4f0*/  HMMA.16816.F32 R128, R4.reuse, R124, R8 ;  /* 0x0000007c0480723c */ /* 0x060fe20000001808 */
        /* <DEDUP_REMOVED lines=22> */
.L_x_2089:
[----:B------:R-:W-:-:S07]  /*1a660*/  IADD3 R135, PT, PT, R153, -0x1, RZ ;  /* 0xffffffff99877810 */ /* 0x000fce0007ffe0ff */
.L_x_2095:
[----:B------:R-:W-:-:S13]  /*1a670*/  ISETP.GE.AND P1, PT, R135, R194, PT ;  /* 0x000000c28700720c */ /* 0x000fda0003f26270 */
[----:B------:R-:W-:Y:S05]  /*1a680*/  @!P1 BRA `(.L_x_2096) ;  /* 0x0000004000809947 */ /* 0x000fea0003800000 */
[----:B------:R-:W1:Y:S01]  /*1a690*/  S2UR UR5, SR_CgaCtaId ;  /* 0x00000000000579c3 */ /* 0x000e620000008800 */
[----:B------:R-:W-:Y:S01]  /*1a6a0*/  UISETP.NE.U32.AND UP0, UPT, UR12, URZ, UPT ;  /* 0x000000ff0c00728c */ /* 0x000fe2000bf05070 */
[----:B------:R-:W-:Y:S01]  /*1a6b0*/  IMAD.MOV.U32 R2, RZ, RZ, R3 ;  /* 0x000000ffff027224 */ /* 0x000fe200078e0003 */
[----:B------:R-:W-:Y:S01]  /*1a6c0*/  MOV R3, 0x20 ;  /* 0x0000002000037802 */ /* 0x000fe20000000f00 */
[----:B------:R-:W-:Y:S01]  /*1a6d0*/  IMAD.MOV.U32 R0, RZ, RZ, R132 ;  /* 0x000000ffff007224 */ /* 0x000fe200078e0084 */
[----:B------:R-:W-:Y:S01]  /*1a6e0*/  UISETP.NE.AND.EX UP0, UPT, UR13, URZ, UPT, UP0 ;  /* 0x000000ff0d00728c */ /* 0x000fe2000bf05300 */
[C---:B------:R-:W-:Y:S01]  /*1a6f0*/  SHF.L.U32 R5, R135.reuse, 0x6, RZ ;  /* 0x0000000687057819 */ /* 0x040fe200000006ff */
[----:B------:R-:W-:Y:S01]  /*1a700*/  VIADD R211, R135, 0x1 ;  /* 0x0000000187d37836 */ /* 0x000fe20000000000 */
[----:B------:R-:W-:Y:S01]  /*1a710*/  SEL R3, R3, 0xffffffe0, !P0 ;  /* 0xffffffe003037807 */ /* 0x000fe20004000000 */
[----:B------:R-:W-:Y:S01]  /*1a720*/  VIADD R208, R186, 0xc000 ;  /* 0x0000c000bad07836 */ /* 0x000fe20000000000 */
[----:B------:R-:W-:Y:S01]  /*1a730*/  LOP3.LUT R210, R5, 0x20, R184, 0xfe, !PT ;  /* 0x0000002005d27812 */ /* 0x000fe200078efeb8 */
[----:B------:R-:W-:Y:S01]  /*1a740*/  IMAD.MOV.U32 R209, RZ, RZ, RZ ;  /* 0x000000ffffd17224 */ /* 0x000fe200078e00ff */
[----:B------:R-:W-:Y:S01]  /*1a750*/  IADD3 R207, PT, PT, R206, 0x8, RZ ;  /* 0x00000008cecf7810 */ /* 0x000fe20007ffe0ff */
[----:B------:R-:W-:Y:S01]  /*1a760*/  IMAD.IADD R184, R3, 0x1, R186 ;  /* 0x0000000103b87824 */ /* 0x000fe200078e02ba */
[----:B------:R-:W-:Y:S01]  /*1a770*/  PLOP3.LUT P3, PT, PT, PT, UP0, 0x80, 0x8 ;  /* 0x000000000008781c */ /* 0x000fe20003f6f008 */
[----:B------:R-:W-:Y:S01]  /*1a780*/  UMOV UR13, 0x400 ;  /* 0x00000400000d7882 */ /* 0x000fe20000000000 */
[----:B------:R-:W-:Y:S01]  /*1a790*/  IADD3 R212, PT, PT, R5, 0x40, RZ ;  /* 0x0000004005d47810 */ /* 0x000fe20007ffe0ff */
[----:B------:R-:W2:Y:S01]  /*1a7a0*/  LDCU UR12, c[0x0][0x440] ;  /* 0x00008800ff0c77ac */ /* 0x000ea20008000800 */
[----:B------:R-:W3:Y:S01]  /*1a7b0*/  LDCU UR4, c[0x0][0x45c] ;  /* 0x00008b80ff0477ac */ /* 0x000ee20008000800 */
[----:B------:R-:W4:Y:S01]  /*1a7c0*/  LDCU.64 UR8, c[0x0][0x3a0] ;  /* 0x00007400ff0877ac */ /* 0x000f220008000a00 */
[----:B------:R-:W2:Y:S01]  /*1a7d0*/  LDCU.64 UR10, c[0x0][0x3a8] ;  /* 0x00007500ff0a77ac */ /* 0x000ea20008000a00 */
[----:B-1----:R-:W-:-:S12]  /*1a7e0*/  ULEA UR5, UR5, UR13, 0x18 ;  /* 0x0000000d05057291 */ /* 0x002fd8000f8ec0ff */
.L_x_2100:
        /* <DEDUP_REMOVED lines=27> */
[--C-:B------:R-:W-:Y:S02]  /*1a9a0*/  LOP3.LUT R3, R4, 0x1c0, R7.reuse, 0xf8, !PT ;  /* 0x000001c004037812 */ /* 0x100fe400078ef807 */
[----:B------:R-:W-:Y:S02]  /*1a9b0*/  LOP3.LUT R193, R7, 0x400, RZ, 0xc0, !PT ;  /* 0x0000040007c17812 */ /* 0x000fe400078ec0ff */
        /* <DEDUP_REMOVED lines=10> */
[----:B------:R-:W1:Y:S04]  /*1aa60*/  LDC R3, c[0x0][0x4f0] ;  /* 0x00013c00ff037b82 */ /* 0x000e680000000800 */
[----:B------:R-:W-:Y:S02]  /*1aa70*/  IABS R7, R6 ;  /* 0x0000000600077213 */ /* 0x000fe40000000000 */
        /* <DEDUP_REMOVED lines=26> */
[-C--:B------:R-:W-:Y:S01]  /*1ac20*/  LOP3.LUT R5, R212, R3.reuse, RZ, 0x3c, !PT ;  /* 0x00000003d4057212 */ /* 0x080fe200078e3cff */
[----:B------:R-:W1:Y:S01]  /*1ac30*/  LDC.64 R8, c[0x0][0x3c0] ;  /* 0x0000f000ff087b82 */ /* 0x000e620000000a00 */
        /* <DEDUP_REMOVED lines=16> */
[-C--:B-1----:R-:W-:Y:S01]  /*1ad40*/  IMAD.WIDE.U32 R14, R3, R8.reuse, RZ ;  /* 0x00000008030e7225 */ /* 0x082fe200078e00ff */
[----:B------:R-:W2:Y:S02]  /*1ad50*/  LDG.E R4, desc[UR6][R16.64] ;  /* 0x0000000610047981 */ /* 0x000ea4000c1e1900 */
[----:B------:R-:W-:Y:S05]  /*1ad60*/  SHF.R.S32.HI R7, RZ, 0x1f, R3 ;  /* 0x0000001fff077819 */ /* 0x000fea0000011403 */
[----:B------:R-:W-:Y:S04]  /*1ad70*/  IMAD R6, R7, R8, RZ ;  /* 0x0000000807067224 */ /* 0x000fe800078e02ff */
        /* <DEDUP_REMOVED lines=10> */
.L_x_2097:
        /* <DEDUP_REMOVED lines=37> */
[C---:B------:R-:W-:Y:S02]  /*1b070*/  IMAD.IADD R191, R187.reuse, 0x1, R172 ;  /* 0x00000001bbbf7824 */ /* 0x040fe400078e02ac */
[----:B------:R-:W-:Y:S01]  /*1b080*/  IMAD.IADD R189, R187, 0x1, R190 ;  /* 0x00000001bbbd7824 */ /* 0x000fe200078e02be */
[----:B------:R-:W-:Y:S01]  /*1b090*/  @!PT LDS RZ, [RZ] ;  /* 0x00000000fffff984 */ /* 0x000fe20000000800 */
[----:B------:R-:W-:Y:S01]  /*1b0a0*/  @!PT LDS RZ, [RZ] ;  /* 0x00000000fffff984 */ /* 0x000fe20000000800 */
[----:B------:R-:W-:Y:S01]  /*1b0b0*/  @!PT LDS RZ, [RZ] ;  /* 0x00000000fffff984 */ /* 0x000fe20000000800 */
[----:B------:R-:W-:Y:S01]  /*1b0c0*/  @!P4 LDGSTS.E.BYPASS.LTC128B.128 [R217+0xe800], desc[UR6][R6.64+0x80] ;  /* 0x0e80008006d9cfae */ /* 0x000fe2000b981a06 */
[C---:B------:R-:W-:Y:S02]  /*1b0d0*/  IMAD.IADD R192, R3.reuse, 0x1, R172 ;  /* 0x0000000103c07824 */ /* 0x040fe400078e02ac */
[----:B------:R-:W-:Y:S01]  /*1b0e0*/  IMAD.IADD R190, R3, 0x1, R190 ;  /* 0x0000000103be7824 */ /* 0x000fe200078e02be */
[----:B------:R-:W-:Y:S01]  /*1b0f0*/  @P4 STS.128 [R217+0xe800], RZ ;  /* 0x00e800ffd9004388 */ /* 0x000fe20000000c00 */
[C---:B------:R-:W-:Y:S03]  /*1b100*/  IMAD.IADD R188, R187.reuse, 0x1, R192 ;  /* 0x00000001bbbc7824 */ /* 0x040fe600078e02c0 */
[----:B------:R-:W-:Y:S01]  /*1b110*/  @!PT LDS RZ, [RZ] ;  /* 0x00000000fffff984 */ /* 0x000fe20000000800 */
[----:B------:R-:W-:Y:S01]  /*1b120*/  @!PT LDS RZ, [RZ] ;  /* 0x00000000fffff984 */ /* 0x000fe20000000800 */
[----:B------:R-:W-:Y:S01]  /*1b130*/  @!PT LDS RZ, [RZ] ;  /* 0x00000000fffff984 */ /* 0x000fe20000000800 */
[----:B------:R1:W-:Y:S01]  /*1b140*/  @!P1 LDGSTS.E.BYPASS.LTC128B.128 [R217+0x10800], desc[UR6][R6.64+0x100] ;  /* 0x1080010006d99fae */ /* 0x0003e2000b981a06 */
        /* <DEDUP_REMOVED lines=269> */
.L_x_2099:
        /* <DEDUP_REMOVED lines=72> */
.L_x_2098:
[C---:B------:R-:W-:Y:S01]  /*1c6a0*/  VIADD R143, R210.reuse, 0xffffffe0 ;  /* 0xffffffe0d28f7836 */ /* 0x040fe20000000000 */
[C---:B------:R-:W-:Y:S01]  /*1c6b0*/  IADD3 R134, PT, PT, R210.reuse, -0x18, RZ ;  /* 0xffffffe8d2867810 */ /* 0x040fe20007ffe0ff */
[C---:B------:R-:W-:Y:S01]  /*1c6c0*/  VIADD R140, R210.reuse, 0xffffffe1 ;  /* 0xffffffe1d28c7836 */ /* 0x040fe20000000000 */
[C---:B--2---:R-:W-:Y:S01]  /*1c6d0*/  IADD3 R137, PT, PT, R210.reuse, -0xf, RZ ;  /* 0xfffffff1d2897810 */ /* 0x044fe20007ffe0ff */
[----:B------:R-:W-:Y:S01]  /*1c6e0*/  VIADD R132, R210, 0xffffffe9 ;  /* 0xffffffe9d2847836 */ /* 0x000fe20000000000 */
[-C--:B------:R-:W-:Y:S01]  /*1c6f0*/  ISETP.GT.AND P5, PT, R206, R143.reuse, PT ;  /* 0x0000008fce00720c */ /* 0x080fe20003fa4270 */
        /* <DEDUP_REMOVED lines=19> */
[C---:B------:R-:W-:Y:S02]  /*1c830*/  ISETP.GT.AND P0, PT, R207.reuse, R137, PT ;  /* 0x00000089cf00720c */ /* 0x040fe40003f04270 */
        /* <DEDUP_REMOVED lines=79> */
[CC--:B------:R-:W-:Y:S02]  /*1cd30*/  ISETP.GE.AND P4, PT, R3.reuse, R205.reuse, PT ;  /* 0x000000cd0300720c */ /* 0x0c0fe40003f86270 */
[----:B------:R-:W-:Y:S02]  /*1cd40*/  ISETP.GE.AND P6, PT, R3, R204, PT ;  /* 0x000000cc0300720c */ /* 0x000fe40003fc6270 */
[----:B------:R-:W-:Y:S02]  /*1cd50*/  FSEL R145, R15, -INF , !P5 ;  /* 0xff8000000f917808 */ /* 0x000fe40006800000 */
[----:B------:R-:W-:Y:S02]  /*1cd60*/  FMNMX3.FTZ R3, R0, R14, R12, !PT ;  /* 0x0000000e00037276 */ /* 0x000fe4000781000c */
[-C--:B------:R-:W-:Y:S02]  /*1cd70*/  ISETP.GE.AND P5, PT, R143, R205.reuse, PT ;  /* 0x000000cd8f00720c */ /* 0x080fe40003fa6270 */
[----:B------:R-:W-:Y:S02]  /*1cd80*/  FSEL R9, R9, -INF , !P0 ;  /* 0xff80000009097808 */ /* 0x000fe40004000000 */
[-C--:B------:R-:W-:Y:S02]  /*1cd90*/  ISETP.GE.AND P0, PT, R133, R205.reuse, PT ;  /* 0x000000cd8500720c */ /* 0x080fe40003f06270 */
        /* <DEDUP_REMOVED lines=35> */
[-C--:B------:R-:W-:Y:S02]  /*1cfd0*/  ISETP.GE.AND P1, PT, R21, R204.reuse, PT ;  /* 0x000000cc1500720c */ /* 0x080fe40003f26270 */
        /* <DEDUP_REMOVED lines=387> */
[----:B------:R-:W-:Y:S01]  /*1e810*/  FADD.FTZ R133, R133, R0 ;  /* 0x0000000085857221 */ /* 0x000fe20000010000 */
[----:B------:R-:W-:Y:S03]  /*1e820*/  MOV R0, R132 ;  /* 0x0000008400007202 */ /* 0x000fe60000000f00 */
[----:B------:R-:W-:Y:S01]  /*1e830*/  FADD.FTZ R213, R134, R133 ;  /* 0x0000008586d57221 */ /* 0x000fe20000010000 */
[C---:B------:R-:W-:Y:S08]  /*1e840*/  HMMA.16816.F32 R88, R136.reuse, R10, R88 ;  /* 0x0000000a8858723c */ /* 0x040ff00000001858 */
[C---:B------:R-:W-:Y:S08]  /*1e850*/  HMMA.16816.F32 R92, R136.reuse, R12, R92 ;  /* 0x0000000c885c723c */ /* 0x040ff0000000185c */
[----:B------:R-:W-:Y:S01]  /*1e860*/  HMMA.16816.F32 R96, R136, R14, R96 ;  /* 0x0000000e8860723c */ /* 0x000fe20000001860 */
[----:B------:R-:W-:Y:S08]  /*1e870*/  @!UPT UIADD3 URZ, UPT, UPT, URZ, URZ, URZ ;  /* 0x000000fffffff290 */ /* 0x000ff0000fffe0ff */
[----:B------:R-:W-:Y:S11]  /*1e880*/  @P0 BRA `(.L_x_2100) ;  /* 0xffffffbc00d80947 */ /* 0x000ff6000383ffff */
.L_x_2096:
[----:B------:R-:W1:Y:S01]  /*1e890*/  SHFL.BFLY PT, R0, R213, 0x2, 0x1f ;  /* 0x0c401f00d5007f89 */ /* 0x000e6200000e0000 */
[----:B------:R-:W-:Y:S01]  /*1e8a0*/  SHF.L.U32 R4, R185, 0x4, RZ ;  /* 0x00000004b9047819 */ /* 0x000fe200000006ff */
[----:B------:R-:W2:Y:S01]  /*1e8b0*/  S2UR UR8, SR_CTAID.X ;  /* 0x00000000000879c3 */ /* 0x000ea20000002500 */
[----:B------:R-:W-:Y:S01]  /*1e8c0*/  LOP3.LUT R20, R183, 0x30, RZ, 0xc0, !PT ;  /* 0x00000030b7147812 */ /* 0x000fe200078ec0ff */
[----:B------:R-:W3:Y:S01]  /*1e8d0*/  SHFL.BFLY PT, R8, R215, 0x2, 0x1f ;  /* 0x0c401f00d7087f89 */ /* 0x000ee200000e0000 */
[----:B------:R-:W-:Y:S01]  /*1e8e0*/  LOP3.LUT R4, R4, 0x1c0, RZ, 0xc0, !PT ;  /* 0x000001c004047812 */ /* 0x000fe200078ec0ff */
[----:B------:R-:W-:Y:S01]  /*1e8f0*/  BSSY.RECONVERGENT B0, `(.L_x_2101) ;  /* 0x000010f000007945 */ /* 0x000fe20003800200 */
[----:B------:R-:W4:Y:S01]  /*1e900*/  S2R R25, SR_CTAID.Z ;  /* 0x0000000000197919 */ /* 0x000f220000002700 */
[----:B-1----:R-:W-:Y:S01]  /*1e910*/  FADD.FTZ R9, R0, R213 ;  /* 0x000000d500097221 */ /* 0x002fe20000010000 */
[----:B--2---:R-:W-:Y:S01]  /*1e920*/  USHF.L.U32 UR8, UR8, 0x6, URZ ;  /* 0x0000000608087899 */ /* 0x004fe200080006ff */
[----:B---3--:R-:W-:-:S03]  /*1e930*/  FADD.FTZ R8, R8, R215 ;  /* 0x000000d708087221 */ /* 0x008fc60000010000 */
[----:B------:R-:W1:Y:S04]  /*1e940*/  SHFL.BFLY PT, R0, R9, 0x1, 0x1f ;  /* 0x0c201f0009007f89 */ /* 0x000e6800000e0000 */
[----:B------:R-:W2:Y:S01]  /*1e950*/  SHFL.BFLY PT, R5, R8, 0x1, 0x1f ;  /* 0x0c201f0008057f89 */ /* 0x000ea200000e0000 */
[----:B-1----:R-:W-:Y:S01]  /*1e960*/  FADD.FTZ R0, R9, R0 ;  /* 0x0000000009007221 */ /* 0x002fe20000010000 */
[----:B--2---:R-:W-:-:S03]  /*1e970*/  FADD.FTZ R2, R8, R5 ;  /* 0x0000000508027221 */ /* 0x004fc60000010000 */
[----:B------:R-:W1:Y:S01]  /*1e980*/  MUFU.RCP R6, R0 ;  /* 0x0000000000067308 */ /* 0x000e620000001000 */
[C---:B------:R-:W-:Y:S02]  /*1e990*/  SHF.L.U32 R5, R185.reuse, 0x1, RZ ;  /* 0x00000001b9057819 */ /* 0x040fe400000006ff */
[----:B------:R-:W-:Y:S02]  /*1e9a0*/  FSETP.NE.FTZ.AND P0, PT, R0, RZ, PT ;  /* 0x000000ff0000720b */ /* 0x000fe40003f15000 */
[----:B------:R-:W-:Y:S02]  /*1e9b0*/  FSETP.NE.FTZ.AND P1, PT, R2, RZ, PT ;  /* 0x000000ff0200720b */ /* 0x000fe40003f35000 */
[--C-:B------:R-:W-:Y:S01]  /*1e9c0*/  LOP3.LUT R182, R182, 0x6, R5.reuse, 0xf8, !PT ;  /* 0x00000006b6b67812 */ /* 0x100fe200078ef805 */
[----:B------:R-:W2:Y:S01]  /*1e9d0*/  MUFU.RCP R7, R2 ;  /* 0x0000000200077308 */ /* 0x000ea20000001000 */
[----:B------:R-:W-:Y:S02]  /*1e9e0*/  LOP3.LUT R5, R4, 0x38, R5, 0xf8, !PT ;  /* 0x0000003804057812 */ /* 0x000fe400078ef805 */
[----:B------:R-:W-:-:S02]  /*1e9f0*/  R2P PR, R185, 0x18 ;  /* 0x00000018b9007804 */ /* 0x000fc40000000000 */
[----:B------:R-:W-:Y:S02]  /*1ea00*/  LOP3.LUT R5, R182, R5, RZ, 0xfc, !PT ;  /* 0x00000005b6057212 */ /* 0x000fe400078efcff */
[----:B------:R-:W-:Y:S01]  /*1ea10*/  MOV R4, 0x10 ;  /* 0x0000001000047802 */ /* 0x000fe20000000f00 */
[----:B------:R-:W3:Y:S01]  /*1ea20*/  @P0 MUFU.LG2 R0, R0 ;  /* 0x0000000000000308 */ /* 0x000ee20000000c00 */
[----:B------:R-:W-:Y:S02]  /*1ea30*/  LEA R5, R5, UR5, 0x1 ;  /* 0x0000000505057c11 */ /* 0x000fe4000f8e08ff */
[----:B-1----:R-:W-:Y:S02]  /*1ea40*/  FSEL R6, R6, 1, P0 ;  /* 0x3f80000006067808 */ /* 0x002fe40000000000 */
        /* <DEDUP_REMOVED lines=52> */
[----:B------:R-:W-:Y:S01]  /*1ed90*/  FMUL.FTZ R129, R7, R129 ;  /* 0x0000008107817220 */ /* 0x000fe20000410000 */
[----:B------:R-:W-:Y:S01]  /*1eda0*/  SEL R6, R181, 0xffffffe0, !P3 ;  /* 0xffffffe0b5067807 */ /* 0x000fe20005800000 */
        /* <DEDUP_REMOVED lines=9> */
[----:B------:R-:W-:Y:S01]  /*1ee40*/  FMUL.FTZ R108, R7, R108 ;  /* 0x0000006c076c7220 */ /* 0x000fe20000410000 */
[----:B------:R-:W-:Y:S01]  /*1ee50*/  @P4 IADD3 R13, PT, PT, R5, -0x40, RZ ;  /* 0xffffffc0050d4810 */ /* 0x000fe20007ffe0ff */
[----:B------:R-:W-:Y:S01]  /*1ee60*/  FMUL.FTZ R109, R7, R109 ;  /* 0x0000006d076d7220 */ /* 0x000fe20000410000 */
[----:B------:R-:W-:Y:S01]  /*1ee70*/  F2FP.F16.F32.PACK_AB R128, R129, R128 ;  /* 0x000000808180723e */ /* 0x000fe200000000ff */
[----:B------:R-:W-:Y:S01]  /*1ee80*/  FMUL.FTZ R104, R7, R104 ;  /* 0x0000006807687220 */ /* 0x000fe20000410000 */
[----:B------:R-:W-:Y:S01]  /*1ee90*/  F2FP.F16.F32.PACK_AB R130, R131, R130 ;  /* 0x000000828382723e */ /* 0x000fe200000000ff */
[----:B------:R-:W-:Y:S01]  /*1eea0*/  FMUL.FTZ R105, R7, R105 ;  /* 0x0000006907697220 */ /* 0x000fe20000410000 */
[----:B------:R-:W-:Y:S01]  /*1eeb0*/  F2FP.F16.F32.PACK_AB R124, R125, R124 ;  /* 0x0000007c7d7c723e */ /* 0x000fe200000000ff */
[----:B------:R-:W-:Y:S01]  /*1eec0*/  FMUL.FTZ R100, R7, R100 ;  /* 0x0000006407647220 */ /* 0x000fe20000410000 */
[----:B------:R-:W-:Y:S01]  /*1eed0*/  F2FP.F16.F32.PACK_AB R126, R127, R126 ;  /* 0x0000007e7f7e723e */ /* 0x000fe200000000ff */
[----:B------:R-:W-:Y:S01]  /*1eee0*/  FMUL.FTZ R101, R7, R101 ;  /* 0x0000006507657220 */ /* 0x000fe20000410000 */
[----:B------:R-:W-:Y:S01]  /*1eef0*/  IADD3 R9, PT, PT, R5, R4, RZ ;  /* 0x0000000405097210 */ /* 0x000fe20007ffe0ff */
        /* <DEDUP_REMOVED lines=8> */
[C---:B------:R-:W-:Y:S01]  /*1ef80*/  FMUL.FTZ R44, R7.reuse, R44 ;  /* 0x0000002c072c7220 */ /* 0x040fe20000410000 */
[----:B------:R-:W-:Y:S01]  /*1ef90*/  IADD3 R15, PT, PT, R4, R11, RZ ;  /* 0x0000000b040f7210 */ /* 0x000fe20007ffe0ff */
[----:B------:R-:W-:Y:S01]  /*1efa0*/  FMUL.FTZ R45, R7, R45 ;  /* 0x0000002d072d7220 */ /* 0x000fe20000410000 */
[----:B------:R-:W-:Y:S01]  /*1efb0*/  IADD3 R19, PT, PT, R6, R13, RZ ;  /* 0x0000000d06137210 */ /* 0x000fe20007ffe0ff */
[----:B------:R-:W-:Y:S01]  /*1efc0*/  STS [R5], R128 ;  /* 0x0000008005007388 */ /* 0x000fe20000000800 */
[----:B------:R-:W-:Y:S01]  /*1efd0*/  F2FP.F16.F32.PACK_AB R112, R113, R112 ;  /* 0x000000707170723e */ /* 0x000fe200000000ff */
[----:B------:R-:W-:Y:S01]  /*1efe0*/  FMUL.FTZ R48, R7, R48 ;  /* 0x0000003007307220 */ /* 0x000fe20000410000 */
[----:B------:R-:W-:Y:S01]  /*1eff0*/  F2FP.F16.F32.PACK_AB R114, R115, R114 ;  /* 0x000000727372723e */ /* 0x000fe200000000ff */
[----:B------:R-:W-:Y:S01]  /*1f000*/  STS [R5+0x400], R130 ;  /* 0x0004008205007388 */ /* 0x000fe20000000800 */
[----:B------:R-:W-:Y:S01]  /*1f010*/  F2FP.F16.F32.PACK_AB R108, R109, R108 ;  /* 0x0000006c6d6c723e */ /* 0x000fe200000000ff */
[----:B------:R-:W-:Y:S01]  /*1f020*/  FMUL.FTZ R49, R7, R49 ;  /* 0x0000003107317220 */ /* 0x000fe20000410000 */
[----:B------:R-:W-:Y:S01]  /*1f030*/  F2FP.F16.F32.PACK_AB R110, R111, R110 ;  /* 0x0000006e6f6e723e */ /* 0x000fe200000000ff */
[----:B------:R-:W-:Y:S01]  /*1f040*/  STS [R9], R124 ;  /* 0x0000007c09007388 */ /* 0x000fe20000000800 */
[C---:B------:R-:W-:Y:S01]  /*1f050*/  IADD3 R21, PT, PT, R4.reuse, R13, RZ ;  /* 0x0000000d04157210 */ /* 0x040fe20007ffe0ff */
[----:B------:R-:W-:Y:S01]  /*1f060*/  FMUL.FTZ R52, R7, R52 ;  /* 0x0000003407347220 */ /* 0x000fe20000410000 */
[----:B------:R-:W-:Y:S01]  /*1f070*/  F2FP.F16.F32.PACK_AB R104, R105, R104 ;  /* 0x000000686968723e */ /* 0x000fe200000000ff */
[----:B------:R-:W-:Y:S01]  /*1f080*/  STS [R9+0x400], R126 ;  /* 0x0004007e09007388 */ /* 0x000fe20000000800 */
[----:B------:R-:W-:Y:S01]  /*1f090*/  F2FP.F16.F32.PACK_AB R106, R107, R106 ;  /* 0x0000006a6b6a723e */ /* 0x000fe200000000ff */
[----:B------:R-:W-:Y:S01]  /*1f0a0*/  FMUL.FTZ R53, R7, R53 ;  /* 0x0000003507357220 */ /* 0x000fe20000410000 */
[----:B------:R-:W-:Y:S01]  /*1f0b0*/  F2FP.F16.F32.PACK_AB R100, R101, R100 ;  /* 0x000000646564723e */ /* 0x000fe200000000ff */
[----:B------:R-:W-:Y:S01]  /*1f0c0*/  STS [R11], R120 ;  /* 0x000000780b007388 */ /* 0x000fe20000000800 */
[----:B------:R-:W-:Y:S01]  /*1f0d0*/  F2FP.F16.F32.PACK_AB R102, R103, R102 ;  /* 0x000000666766723e */ /* 0x000fe200000000ff */
[C---:B------:R-:W-:Y:S01]  /*1f0e0*/  FMUL.FTZ R56, R7.reuse, R56 ;  /* 0x0000003807387220 */ /* 0x040fe20000410000 */
[----:B------:R-:W-:Y:S01]  /*1f0f0*/  IADD3 R23, PT, PT, R4, R19, RZ ;  /* 0x0000001304177210 */ /* 0x000fe20007ffe0ff */
[----:B------:R-:W-:Y:S01]  /*1f100*/  STS [R11+0x400], R122 ;  /* 0x0004007a0b007388 */ /* 0x000fe20000000800 */
[----:B------:R-:W-:Y:S01]  /*1f110*/  FMUL.FTZ R57, R7, R57 ;  /* 0x0000003907397220 */ /* 0x000fe20000410000 */
[----:B------:R-:W-:Y:S01]  /*1f120*/  F2FP.F16.F32.PACK_AB R36, R37, R36 ;  /* 0x000000242524723e */ /* 0x000fe200000000ff */
[----:B------:R-:W-:Y:S01]  /*1f130*/  FMUL.FTZ R60, R7, R60 ;  /* 0x0000003c073c7220 */ /* 0x000fe20000410000 */
[----:B------:R-:W-:Y:S01]  /*1f140*/  F2FP.F16.F32.PACK_AB R38, R39, R38 ;  /* 0x000000262726723e */ /* 0x000fe200000000ff */
[----:B------:R-:W-:Y:S01]  /*1f150*/  STS [R15], R116 ;  /* 0x000000740f007388 */ /* 0x000fe20000000800 */
[----:B------:R-:W-:Y:S01]  /*1f160*/  FMUL.FTZ R61, R7, R61 ;  /* 0x0000003d073d7220 */ /* 0x000fe20000410000 */
[----:B------:R-:W-:Y:S01]  /*1f170*/  F2FP.F16.F32.PACK_AB R40, R41, R40 ;  /* 0x000000282928723e */ /* 0x000fe200000000ff */
[----:B------:R-:W-:Y:S01]  /*1f180*/  FMUL.FTZ R64, R7, R64 ;  /* 0x0000004007407220 */ /* 0x000fe20000410000 */
[----:B------:R-:W-:Y:S01]  /*1f190*/  STS [R15+0x400], R118 ;  /* 0x000400760f007388 */ /* 0x000fe20000000800 */
[----:B------:R-:W-:Y:S01]  /*1f1a0*/  F2FP.F16.F32.PACK_AB R42, R43, R42 ;  /* 0x0000002a2b2a723e */ /* 0x000fe200000000ff */
[----:B------:R-:W-:Y:S01]  /*1f1b0*/  FMUL.FTZ R65, R7, R65 ;  /* 0x0000004107417220 */ /* 0x000fe20000410000 */
[----:B------:R-:W-:Y:S01]  /*1f1c0*/  F2FP.F16.F32.PACK_AB R44, R45, R44 ;  /* 0x0000002c2d2c723e */ /* 0x000fe200000000ff */
[----:B------:R-:W-:Y:S01]  /*1f1d0*/  STS [R13], R112 ;  /* 0x000000700d007388 */ /* 0x000fe20000000800 */
[----:B------:R-:W-:Y:S01]  /*1f1e0*/  F2FP.F16.F32.PACK_AB R46, R47, R46 ;  /* 0x0000002e2f2e723e */ /* 0x000fe200000000ff */
[C---:B------:R-:W-:Y:S01]  /*1f1f0*/  FMUL.FTZ R68, R7.reuse, R68 ;  /* 0x0000004407447220 */ /* 0x040fe20000410000 */
[----:B------:R-:W-:Y:S01]  /*1f200*/  FMUL.FTZ R69, R7, R69 ;  /* 0x0000004507457220 */ /* 0x000fe20000410000 */
[----:B------:R-:W-:Y:S01]  /*1f210*/  STS [R13+0x400], R114 ;  /* 0x000400720d007388 */ /* 0x000fe20000000800 */
        /* <DEDUP_REMOVED lines=27> */
[----:B------:R-:W-:Y:S01]  /*1f3d0*/  STS [R5+0x2000], R36 ;  /* 0x0020002405007388 */ /* 0x000fe20000000800 */
[----:B------:R-:W-:Y:S01]  /*1f3e0*/  F2FP.F16.F32.PACK_AB R70, R71, R70 ;  /* 0x000000464746723e */ /* 0x000fe200000000ff */
[C---:B------:R-:W-:Y:S01]  /*1f3f0*/  FMUL.FTZ R92, R7.reuse, R92 ;  /* 0x0000005c075c7220 */ /* 0x040fe20000410000 */
[C---:B------:R-:W-:Y:S01]  /*1f400*/  FMUL.FTZ R93, R7.reuse, R93 ;  /* 0x0000005d075d7220 */ /* 0x040fe20000410000 */
[----:B------:R-:W-:Y:S01]  /*1f410*/  STS [R5+0x2400], R38 ;  /* 0x0024002605007388 */ /* 0x000fe20000000800 */
[----:B------:R-:W-:Y:S01]  /*1f420*/  FMUL.FTZ R96, R7, R96 ;  /* 0x0000006007607220 */ /* 0x000fe20000410000 */
[----:B------:R-:W-:Y:S01]  /*1f430*/  F2FP.F16.F32.PACK_AB R72, R73, R72 ;  /* 0x000000484948723e */ /* 0x000fe200000000ff */
[----:B------:R-:W-:Y:S01]  /*1f440*/  FMUL.FTZ R7, R7, R97 ;  /* 0x0000006107077220 */ /* 0x000fe20000410000 */
[----:B------:R-:W-:Y:S01]  /*1f450*/  STS [R9+0x2000], R40 ;  /* 0x0020002809007388 */ /* 0x000fe20000000800 */
        /* <DEDUP_REMOVED lines=8> */
[----:B------:R-:W-:Y:S01]  /*1f4e0*/  F2FP.F16.F32.PACK_AB R82, R83, R82 ;  /* 0x000000525352723e */ /* 0x000fe200000000ff */
[----:B---3--:R-:W-:Y:S01]  /*1f4f0*/  @P0 FMUL.FTZ R0, R0, 0.69314718246459960938 ;  /* 0x3f31721800000820 */ /* 0x008fe20000410000 */
        /* <DEDUP_REMOVED lines=12> */
[----:B------:R-:W-:Y:S01]  /*1f5c0*/  ISETP.NE.AND P3, PT, R200, -0x1, PT ;  /* 0xffffffffc800780c */ /* 0x000fe20003f65270 */
[----:B------:R-:W-:Y:S01]  /*1f5d0*/  STS [R13+0x2400], R54 ;  /* 0x002400360d007388 */ /* 0x000fe20000000800 */
[----:B-1----:R-:W-:Y:S02]  /*1f5e0*/  ISETP.NE.AND P4, PT, R4, RZ, PT ;  /* 0x000000ff0400720c */ /* 0x002fe40003f85270 */
[----:B------:R-:W-:Y:S01]  /*1f5f0*/  LOP3.LUT P5, RZ, R185, 0x3, RZ, 0xc0, !PT ;  /* 0x00000003b9ff7812 */ /* 0x000fe200078ac0ff */
[----:B------:R-:W-:Y:S01]  /*1f600*/  STS [R21+0x2000], R56 ;  /* 0x0020003815007388 */ /* 0x000fe20000000800 */
[----:B------:R-:W-:-:S03]  /*1f610*/  ISETP.NE.OR P2, PT, R200, -0x1, !P4 ;  /* 0xffffffffc800780c */ /* 0x000fc60006745670 */
[----:B------:R-:W-:Y:S04]  /*1f620*/  STS [R21+0x2400], R58 ;  /* 0x0024003a15007388 */ /* 0x000fe80000000800 */
[----:B------:R-:W-:Y:S01]  /*1f630*/  STS [R19+0x2000], R60 ;  /* 0x0020003c13007388 */ /* 0x000fe20000000800 */
[----:B------:R-:W1:Y:S03]  /*1f640*/  @!P3 LDC.64 R16, c[0x0][0x400] ;  /* 0x00010000ff10bb82 */ /* 0x000e660000000a00 */
[----:B------:R-:W-:Y:S04]  /*1f650*/  STS [R19+0x2400], R62 ;  /* 0x0024003e13007388 */ /* 0x000fe80000000800 */
[----:B------:R-:W-:Y:S01]  /*1f660*/  STS [R23+0x2000], R64 ;  /* 0x0020004017007388 */ /* 0x000fe20000000800 */
[----:B------:R-:W4:Y:S03]  /*1f670*/  @!P4 LDC R14, c[0x0][0x3e0] ;  /* 0x0000f800ff0ecb82 */ /* 0x000f260000000800 */
[----:B------:R-:W-:Y:S04]  /*1f680*/  STS [R23+0x2400], R66 ;  /* 0x0024004217007388 */ /* 0x000fe80000000800 */
[----:B------:R-:W-:Y:S01]  /*1f690*/  STS [R5+0x4000], R68 ;  /* 0x0040004405007388 */ /* 0x000fe20000000800 */
[----:B------:R-:W3:Y:S03]  /*1f6a0*/  @P4 LDC R18, c[0x0][0x454] ;  /* 0x00011500ff124b82 */ /* 0x000ee60000000800 */
[----:B------:R5:W-:Y:S04]  /*1f6b0*/  STS [R5+0x4400], R70 ;  /* 0x0044004605007388 */ /* 0x000be80000000800 */
[----:B------:R-:W-:Y:S04]  /*1f6c0*/  STS [R9+0x4000], R72 ;  /* 0x0040004809007388 */ /* 0x000fe80000000800 */
[----:B------:R-:W-:Y:S04]  /*1f6d0*/  STS [R9+0x4400], R74 ;  /* 0x0044004a09007388 */ /* 0x000fe80000000800 */
[----:B------:R-:W-:Y:S04]  /*1f6e0*/  STS [R11+0x4000], R76 ;  /* 0x0040004c0b007388 */ /* 0x000fe80000000800 */
[----:B------:R-:W-:Y:S04]  /*1f6f0*/  STS [R11+0x4400], R78 ;  /* 0x0044004e0b007388 */ /* 0x000fe80000000800 */
[----:B------:R-:W-:Y:S04]  /*1f700*/  STS [R15+0x4000], R80 ;  /* 0x004000500f007388 */ /* 0x000fe80000000800 */
[----:B------:R2:W-:Y:S01]  /*1f710*/  STS [R15+0x4400], R82 ;  /* 0x004400520f007388 */ /* 0x0005e20000000800 */
[----:B-----5:R-:W5:Y:S03]  /*1f720*/  @P3 LDC.64 R4, c[0x0][0x408] ;  /* 0x00010200ff043b82 */ /* 0x020f660000000a00 */
[----:B------:R-:W-:Y:S04]  /*1f730*/  STS [R13+0x4000], R84 ;  /* 0x004000540d007388 */ /* 0x000fe80000000800 */
[----:B------:R1:W-:Y:S04]  /*1f740*/  STS [R13+0x4400], R86 ;  /* 0x004400560d007388 */ /* 0x0003e80000000800 */
[----:B------:R-:W-:Y:S04]  /*1f750*/  STS [R21+0x4000], R88 ;  /* 0x0040005815007388 */ /* 0x000fe80000000800 */
[----:B------:R4:W-:Y:S04]  /*1f760*/  STS [R21+0x4400], R90 ;  /* 0x0044005a15007388 */ /* 0x0009e80000000800 */
[----:B------:R-:W-:Y:S04]  /*1f770*/  STS [R19+0x4000], R92 ;  /* 0x0040005c13007388 */ /* 0x000fe80000000800 */
[----:B------:R3:W-:Y:S01]  /*1f780*/  STS [R19+0x4400], R94 ;  /* 0x0044005e13007388 */ /* 0x0007e20000000800 */
[----:B--2---:R-:W2:Y:S03]  /*1f790*/  LDC R15, c[0x0][0x434] ;  /* 0x00010d00ff0f7b82 */ /* 0x004ea60000000800 */
[----:B------:R5:W-:Y:S04]  /*1f7a0*/  STS [R23+0x4000], R7 ;  /* 0x0040000717007388 */ /* 0x000be80000000800 */
[----:B------:R5:W-:Y:S01]  /*1f7b0*/  STS [R23+0x4400], R98 ;  /* 0x0044006217007388 */ /* 0x000be20000000800 */
[----:B-1----:R-:W1:Y:S08]  /*1f7c0*/  LDC.64 R12, c[0x0][0x408] ;  /* 0x00010200ff0c7b82 */ /* 0x002e700000000a00 */
[----:B------:R-:W-:Y:S08]  /*1f7d0*/  BAR.SYNC.DEFER_BLOCKING 0x0 ;  /* 0x0000000000007b1d */ /* 0x000ff00000010000 */
[----:B----4-:R-:W4:Y:S01]  /*1f7e0*/  @P1 LDC R21, c[0x0][0x458] ;  /* 0x00011600ff151b82 */ /* 0x010f220000000800 */
[----:B------:R-:W2:Y:S01]  /*1f7f0*/  S2R R6, SR_CTAID.Y ;  /* 0x0000000000067919 */ /* 0x000ea20000002600 */
[----:B---3--:R-:W-:Y:S01]  /*1f800*/  @P1 FMUL.FTZ R19, R2, 0.69314718246459960938 ;  /* 0x3f31721802131820 */ /* 0x008fe20000410000 */
[----:B-----5:R-:W-:Y:S01]  /*1f810*/  SHF.R.U32.HI R7, RZ, 0x2, R185 ;  /* 0x00000002ff077819 */ /* 0x020fe200000116b9 */
[----:B------:R-:W-:Y:S01]  /*1f820*/  @P3 IMAD.WIDE.U32 R22, R200, R4, RZ ;  /* 0x00000004c8163225 */ /* 0x000fe200078e00ff */
[----:B------:R-:W-:Y:S01]  /*1f830*/  MOV R4, 0x7f800000 ;  /* 0x7f80000000047802 */ /* 0x000fe20000000f00 */
[----:B------:R3:W1:Y:S01]  /*1f840*/  LDS.128 R8, [R217+0x1800] ;  /* 0x00180000d9087984 */ /* 0x0006620000000c00 */
[----:B------:R-:W-:Y:S01]  /*1f850*/  LOP3.LUT R7, R20, 0x7, R7, 0xf8, !PT ;  /* 0x0000000714077812 */ /* 0x000fe200078ef807 */
[----:B----4-:R-:W-:Y:S01]  /*1f860*/  @P1 FFMA.FTZ R4, R132, R21, R19 ;  /* 0x0000001584041223 */ /* 0x010fe20000010013 */
[----:B--2---:R-:W-:-:S02]  /*1f870*/  @!P3 IMAD.WIDE.U32 R26, R6, R16, RZ ;  /* 0x00000010061ab225 */ /* 0x004fc400078e00ff */
[----:B------:R-:W2:Y:S02]  /*1f880*/  @P0 LDC R16, c[0x0][0x458] ;  /* 0x00011600ff100b82 */ /* 0x000ea40000000800 */
[----:B------:R-:W-:Y:S02]  /*1f890*/  @!P3 IMAD R17, R6, R17, R27 ;  /* 0x000000110611b224 */ /* 0x000fe400078e021b */
[----:B------:R-:W-:Y:S01]  /*1f8a0*/  @P3 IMAD R17, R200, R5, R23 ;  /* 0x00000005c8113224 */ /* 0x000fe200078e0217 */
[----:B------:R-:W-:Y:S01]  /*1f8b0*/  MOV R5, 0x7f800000 ;  /* 0x7f80000000057802 */ /* 0x000fe20000000f00 */
[C---:B------:R-:W-:Y:S02]  /*1f8c0*/  @!P4 IMAD R14, R6.reuse, R14, R25 ;  /* 0x0000000e060ec224 */ /* 0x040fe400078e0219 */
[-C--:B------:R-:W-:Y:S02]  /*1f8d0*/  @!P2 IMAD R200, R6, R15.reuse, RZ ;  /* 0x0000000f06c8a224 */ /* 0x080fe400078e02ff */
[----:B------:R-:W-:-:S02]  /*1f8e0*/  @!P4 IMAD R14, R14, R15, RZ ;  /* 0x0000000f0e0ec224 */ /* 0x000fc400078e02ff */
[----:B------:R-:W-:Y:S02]  /*1f8f0*/  @P4 IMAD R14, R25, R18, R200 ;  /* 0x00000012190e4224 */ /* 0x000fe400078e02c8 */
[----:B--2---:R-:W-:Y:S01]  /*1f900*/  @P0 FFMA.FTZ R5, R3, R16, R0 ;  /* 0x0000001003050223 */ /* 0x004fe20000010000 */
[----:B-1-3--:R-:W-:Y:S06]  /*1f910*/  @P5 BRA `(.L_x_2102) ;  /* 0x0000000000305947 */ /* 0x00afec0003800000 */
[----:B------:R-:W1:Y:S01]  /*1f920*/  LDCU.64 UR4, c[0x0][0x420] ;  /* 0x00008400ff0477ac */ /* 0x000e620008000a00 */
[----:B------:R-:W-:Y:S02]  /*1f930*/  VIADD R14, R14, UR8 ;  /* 0x000000080e0e7c36 */ /* 0x000fe40008000000 */
[----:B------:R-:W-:Y:S02]  /*1f940*/  VIADD R0, R201, -UR8 ;  /* 0x80000008c9007c36 */ /* 0x000fe40008000000 */
[C---:B------:R-:W-:Y:S01]  /*1f950*/  VIADD R3, R7.reuse, 0x8 ;  /* 0x0000000807037836 */ /* 0x040fe20000000000 */
[C---:B------:R-:W-:Y:S02]  /*1f960*/  IADD3 R2, P0, PT, R7.reuse, R14, RZ ;  /* 0x0000000e07027210 */ /* 0x040fe40007f1e0ff */
[-C--:B------:R-:W-:Y:S02]  /*1f970*/  ISETP.GE.AND P2, PT, R7, R0.reuse, PT ;  /* 0x000000000700720c */ /* 0x080fe40003f46270 */
[----:B------:R-:W-:-:S02]  /*1f980*/  ISETP.GE.AND P1, PT, R3, R0, PT ;  /* 0x000000000300720c */ /* 0x000fc40003f26270 */
[----:B------:R-:W-:Y:S02]  /*1f990*/  LEA.HI.X.SX32 R3, R14, RZ, 0x1, P0 ;  /* 0x000000ff0e037211 */ /* 0x000fe400000f0eff */
[----:B-1----:R-:W-:-:S04]  /*1f9a0*/  LEA R6, P0, R2, UR4, 0x2 ;  /* 0x0000000402067c11 */ /* 0x002fc8000f8010ff */
[----:B------:R-:W-:-:S05]  /*1f9b0*/  LEA.HI.X R7, R2, UR5, R3, 0x2, P0 ;  /* 0x0000000502077c11 */ /* 0x000fca00080f1403 */
[----:B------:R1:W-:Y:S04]  /*1f9c0*/  @!P2 STG.E desc[UR6][R6.64], R4 ;  /* 0x000000040600a986 */ /* 0x0003e8000c101906 */
[----:B------:R1:W-:Y:S02]  /*1f9d0*/  @!P1 STG.E desc[UR6][R6.64+0x20], R5 ;  /* 0x0000200506009986 */ /* 0x0003e4000c101906 */
.L_x_2102:
[----:B------:R-:W-:Y:S05]  /*1f9e0*/  BSYNC.RECONVERGENT B0 ;  /* 0x0000000000007941 */ /* 0x000fea0003800200 */
.L_x_2101:
[----:B------:R-:W-:Y:S01]  /*1f9f0*/  IMAD.MOV.U32 R181, RZ, RZ, RZ ;  /* 0x000000ffffb57224 */ /* 0x000fe200078e00ff */
[----:B------:R-:W-:Y:S01]  /*1fa00*/  SHF.R.U32.HI R0, RZ, 0x3, R185 ;  /* 0x00000003ff007819 */ /* 0x000fe200000116b9 */
[----:B------:R-:W-:Y:S01]  /*1fa10*/  @P3 IMAD.MOV.U32 R26, RZ, RZ, R22 ;  /* 0x000000ffff1a3224 */ /* 0x000fe200078e0016 */
[----:B------:R-:W2:Y:S01]  /*1fa20*/  LDCU.64 UR4, c[0x0][0x410] ;  /* 0x00008200ff0477ac */ /* 0x000ea20008000a00 */
[----:B------:R-:W-:Y:S01]  /*1fa30*/  IMAD.WIDE.U32 R14, R12, UR8, R180 ;  /* 0x000000080c0e7c25 */ /* 0x000fe2000f8e00b4 */
[C---:B-1----:R-:W-:Y:S01]  /*1fa40*/  IADD3 R4, PT, PT, R0.reuse, 0x10, RZ ;  /* 0x0000001000047810 */ /* 0x042fe20007ffe0ff */
[----:B------:R1:W3:Y:S01]  /*1fa50*/  LDS.128 R20, [R217] ;  /* 0x00000000d9147984 */ /* 0x0002e20000000c00 */
[----:B------:R-:W-:Y:S01]  /*1fa60*/  IADD3 R6, PT, PT, R0, 0x20, RZ ;  /* 0x0000002000067810 */ /* 0x000fe20007ffe0ff */
[----:B------:R-:W-:Y:S01]  /*1fa70*/  VIADD R201, R201, -UR8 ;  /* 0x80000008c9c97c36 */ /* 0x000fe20008000000 */
[----:B------:R-:W-:Y:S01]  /*1fa80*/  IADD3 R14, P0, PT, R26, R14, RZ ;  /* 0x0000000e1a0e7210 */ /* 0x000fe20007f1e0ff */
[----:B------:R-:W-:Y:S01]  /*1fa90*/  IMAD R2, R13, UR8, R15 ;  /* 0x000000080d027c24 */ /* 0x000fe2000f8e020f */
[----:B------:R-:W-:Y:S01]  /*1faa0*/  BSSY.RECONVERGENT B0, `(.L_x_2103) ;  /* 0x000001b000007945 */ /* 0x000fe20003800200 */
[----:B------:R-:W-:-:S02]  /*1fab0*/  LOP3.LUT R3, R180, 0x40, RZ, 0xfc, !PT ;  /* 0x00000040b4037812 */ /* 0x000fc400078efcff */
[----:B------:R-:W-:Y:S01]  /*1fac0*/  IMAD.X R15, R17, 0x1, R2, P0 ;  /* 0x00000001110f7824 */ /* 0x000fe200000e0602 */
[-C--:B------:R-:W-:Y:S01]  /*1fad0*/  ISETP.GE.AND P6, PT, R4, R201.reuse, PT ;  /* 0x000000c90400720c */ /* 0x080fe20003fc6270 */
[----:B------:R1:W4:Y:S01]  /*1fae0*/  LDS.128 R16, [R217+0x2000] ;  /* 0x00200000d9107984 */ /* 0x0003220000000c00 */
[-C--:B------:R-:W-:Y:S02]  /*1faf0*/  ISETP.GE.AND P5, PT, R6, R201.reuse, PT ;  /* 0x000000c90600720c */ /* 0x080fe40003fa6270 */
[C---:B------:R-:W-:Y:S01]  /*1fb00*/  ISETP.GE.AND P0, PT, R0.reuse, R201, PT ;  /* 0x000000c90000720c */ /* 0x040fe20003f06270 */
[----:B------:R1:W1:Y:S01]  /*1fb10*/  LDS.128 R4, [R217+0x4000] ;  /* 0x00400000d9047984 */ /* 0x0002620000000c00 */
[----:B--2---:R-:W-:Y:S01]  /*1fb20*/  IMAD.WIDE.U32 R14, R25, UR4, R14 ;  /* 0x00000004190e7c25 */ /* 0x004fe2000f8e000e */
[----:B------:R-:W-:-:S03]  /*1fb30*/  IADD3 R2, PT, PT, R0, 0x30, RZ ;  /* 0x0000003000027810 */ /* 0x000fc60007ffe0ff */
[----:B------:R-:W-:Y:S01]  /*1fb40*/  IMAD R25, R25, UR5, R15 ;  /* 0x0000000519197c24 */ /* 0x000fe2000f8e020f */
[----:B------:R-:W-:Y:S02]  /*1fb50*/  ISETP.GE.AND P4, PT, R2, R201, PT ;  /* 0x000000c90200720c */ /* 0x000fe40003f86270 */
[----:B------:R-:W-:-:S04]  /*1fb60*/  LOP3.LUT R2, R180, 0x80, RZ, 0xfc, !PT ;  /* 0x00000080b4027812 */ /* 0x000fc800078efcff */
[----:B------:R-:W-:Y:S07]  /*1fb70*/  @P0 BRA `(.L_x_2104) ;  /* 0x0000000000340947 */ /* 0x000fee0003800000 */
        /* <DEDUP_REMOVED lines=13> */
.L_x_2104:
[----:B------:R-:W-:Y:S05]  /*1fc50*/  BSYNC.RECONVERGENT B0 ;  /* 0x0000000000007941 */ /* 0x000fea0003800200 */
.L_x_2103:
        /* <DEDUP_REMOVED lines=23> */
.L_x_2106:
[----:B------:R-:W-:Y:S05]  /*1fdd0*/  BSYNC.RECONVERGENT B0 ;  /* 0x0000000000007941 */ /* 0x000fea0003800200 */
.L_x_2105:
        /* <DEDUP_REMOVED lines=23> */
.L_x_2108:
[----:B------:R-:W-:Y:S05]  /*1ff50*/  BSYNC.RECONVERGENT B0 ;  /* 0x0000000000007941 */ /* 0x000fea0003800200 */
.L_x_2107:
[----:B-12---:R1:W2:Y:S01]  /*1ff60*/  LDS.128 R4, [R217+0x3800] ;  /* 0x00380000d9047984 */ /* 0x0062a20000000c00 */
[----:B------:R-:W-:Y:S05]  /*1ff70*/  @P4 EXIT ;  /* 0x000000000000494d */ /* 0x000fea0003800000 */
[----:B----4-:R4:W1:Y:S01]  /*1ff80*/  LDS.128 R16, [R217+0x5800] ;  /* 0x00580000d9107984 */ /* 0x0108620000000c00 */
        /* <DEDUP_REMOVED lines=16> */
[----:B--2---:R4:W-:Y:S01]  /*20090*/  @!P1 STG.E.128 desc[UR6][R12.64+0x80], R4 ;  /* 0x000080040c009986 */ /* 0x0049e2000c101d06 */
[----:B------:R-:W-:Y:S05]  /*200a0*/  @P0 EXIT ;  /* 0x000000000000094d */ /* 0x000fea0003800000 */
[----:B-1----:R-:W-:Y:S01]  /*200b0*/  STG.E.128 desc[UR6][R12.64+0x100], R16 ;  /* 0x000100100c007986 */ /* 0x002fe2000c101d06 */
[----:B------:R-:W-:Y:S05]  /*200c0*/  EXIT ;  /* 0x000000000000794d */ /* 0x000fea0003800000 */
.L_x_2109:
        /* <DEDUP_REMOVED lines=11> */
.L_x_6899:


//--------------------- .text._ZN5flash24flash_fwd_splitkv_kernelI23Flash_fwd_kernel_traitsILi192ELi64ELi64ELi4ELb0ELb0EN7cutlass6half_tE19Flash_kernel_traitsILi192ELi64ELi64ELi4ES3_EELb0ELb1ELb0ELb0ELb0ELb1ELb0ELb1EEEvNS_16Flash_fwd_paramsE --------------------------
	.section	.text._ZN5flash24flash_fwd_splitkv_kernelI23Flash_fwd_kernel_traitsILi192ELi64ELi64ELi4ELb0ELb0EN7cutlass6half_tE19Flash_kernel_traitsILi192ELi64ELi64ELi4ES3_EELb0ELb1ELb0ELb0ELb0ELb1ELb0ELb1EEEvNS_16Flash_fwd_paramsE,"ax",@progbits
	.align	128
        .global         _ZN5flash24flash_fwd_splitkv_kernelI23Flash_fwd_kernel_traitsILi192ELi64ELi64ELi4ELb0ELb0EN7cutlass6half_tE19Flash_kernel_traitsILi192ELi64ELi64ELi4ES3_EELb0ELb1ELb0ELb0ELb0ELb1ELb0ELb1EEEvNS_16Flash_fwd_paramsE
        .type           _ZN5flash24flash_fwd_splitkv_kernelI23Flash_fwd_kernel_traitsILi192ELi64ELi64ELi4ELb0ELb0EN7cutlass6half_tE19Flash_kernel_traitsILi192ELi64ELi64ELi4ES3_EELb0ELb1ELb0ELb0ELb0ELb1ELb0ELb1EEEvNS_16Flash_fwd_paramsE,@function
        .size           _ZN5flash24flash_fwd_splitkv_kernelI23Flash_fwd_kernel_traitsILi192ELi64ELi64ELi4ELb0ELb0EN7cutlass6half_tE19Flash_kernel_traitsILi192ELi64ELi64ELi4ES3_EELb0ELb1ELb0ELb0ELb0ELb1ELb0ELb1EEEvNS_16Flash_fwd_paramsE,(.L_x_6900 - _ZN5flash24flash_fwd_splitkv_kernelI23Flash_fwd_kernel_traitsILi192ELi64ELi64ELi4ELb0ELb0EN7cutlass6half_tE19Flash_kernel_traitsILi192ELi64ELi64ELi4ES3_EELb0ELb1ELb0ELb0ELb0ELb1ELb0ELb1EEEvNS_16Flash_fwd_paramsE)
        .other          _ZN5flash24flash_fwd_splitkv_kernelI23Flash_fwd_kernel_traitsILi192ELi64ELi64ELi4ELb0ELb0EN7cutlass6half_tE19Flash_kernel_traitsILi192ELi64ELi64ELi4ES3_EELb0ELb1ELb0ELb0ELb0ELb1ELb0ELb1EEEvNS_16Flash_fwd_paramsE,@"STO_CUDA_ENTRY STV_DEFAULT"
_ZN5flash24flash_fwd_splitkv_kernelI23Flash_fwd_kernel_traitsILi192ELi64ELi64ELi4ELb0ELb0EN7cutlass6half_tE19Flash_kernel_traitsILi192ELi64ELi64ELi4ES3_EELb0ELb1ELb0ELb0ELb0ELb1ELb0ELb1EEEvNS_16Flash_fwd_paramsE:
.text._ZN5flash24flash_fwd_splitkv_kernelI23Flash_fwd_kernel_traitsILi192ELi64ELi64ELi4ELb0ELb0EN7cutlass6half_tE19Flash_kernel_traitsILi192ELi64ELi64ELi4ES3_EELb0ELb1ELb0ELb0ELb0ELb1ELb0ELb1EEEvNS_16Flash_fwd_paramsE:
        /* <DEDUP_REMOVED lines=51> */
.L_x_2110:
        /* <DEDUP_REMOVED lines=44> */
[----:B--2---:R-:W-:-:S02]  /*05f0*/  IMAD R17, R4, UR9, R13 ;  /* 0x0000000904117c24 */ /* 0x004fc4000f8e020d */
[----:B-1----:R-:W-:-:S04]  /*0600*/  @P0 IMAD.WIDE.U32 R8, R200, R2, RZ ;  /* 0x00000002c8080225 */ /* 0x002fc800078e00ff */
[C---:B-----5:R-:W-:Y:S01]  /*0610*/  @!P0 IMAD.WIDE.U32 R14, R5.reuse, R6, RZ ;  /* 0x00000006050e8225 */ /* 0x060fe200078e00ff */
[----:B------:R-:W-:Y:S02]  /*0620*/  LOP3.LUT R6, R0, 0x38, RZ, 0xc0, !PT ;  /* 0x0000003800067812 */ /* 0x000fe400078ec0ff */
[----:B------:R-:W-:Y:S01]  /*0630*/  @P0 MOV R14, R8 ;  /* 0x00000008000e0202 */ /* 0x000fe20000000f00 */
[----:B------:R-:W-:Y:S01]  /*0640*/  @!P0 IMAD R0, R5, R7, R15 ;  /* 0x0000000705008224 */ /* 0x000fe200078e020f */
[----:B------:R-:W-:Y:S01]  /*0650*/  LOP3.LUT R8, R6, 0x80, RZ, 0xfc, !PT ;  /* 0x0000008006087812 */ /* 0x000fe200078efcff */
[----:B------:R-:W-:Y:S02]  /*0660*/  IMAD.MOV.U32 R7, RZ, RZ, RZ ;  /* 0x000000ffff077224 */ /* 0x000fe400078e00ff */
[----:B------:R-:W-:Y:S01]  /*0670*/  @P0 IMAD R0, R200, R3, R9 ;  /* 0x00000003c8000224 */ /* 0x000fe200078e0209 */
[----:B------:R-:W-:Y:S01]  /*0680*/  IADD3 R9, PT, PT, R135, 0x20, RZ ;  /* 0x0000002087097810 */ /* 0x000fe20007ffe0ff */
[----:B------:R-:W-:-:S04]  /*0690*/  IMAD.WIDE.U32 R10, R66, R2, R6 ;  /* 0x00000002420a7225 */ /* 0x000fc800078e0006 */
[----:B------:R-:W-:Y:S01]  /*06a0*/  IMAD R5, R66, R3, R11 ;  /* 0x0000000342057224 */ /* 0x000fe200078e020b */
[----:B------:R-:W-:Y:S01]  /*06b0*/  IADD3 R14, P0, PT, R14, R10, RZ ;  /* 0x0000000a0e0e7210 */ /* 0x000fe20007f1e0ff */
[----:B------:R-:W-:Y:S01]  /*06c0*/  VIADD R11, R135, 0x10 ;  /* 0x00000010870b7836 */ /* 0x000fe20000000000 */
[----:B------:R-:W-:-:S03]  /*06d0*/  LOP3.LUT R10, R6, 0x40, RZ, 0xfc, !PT ;  /* 0x00000040060a7812 */ /* 0x000fc600078efcff */
[----:B------:R-:W-:Y:S01]  /*06e0*/  IMAD.X R15, R0, 0x1, R5, P0 ;  /* 0x00000001000f7824 */ /* 0x000fe200000e0605 */
[----:B------:R-:W-:Y:S01]  /*06f0*/  IADD3 R0, PT, PT, -R66, R201, RZ ;  /* 0x000000c942007210 */ /* 0x000fe20007ffe1ff */
[----:B----4-:R-:W-:Y:S01]  /*0700*/  IMAD R66, R17, UR8, R66 ;  /* 0x0000000811427c24 */ /* 0x010fe2000f8e0242 */
[----:B------:R-:W-:Y:S01]  /*0710*/  IADD3 R5, PT, PT, R135, 0x30, RZ ;  /* 0x0000003087057810 */ /* 0x000fe20007ffe0ff */
[----:B---3--:R-:W-:Y:S01]  /*0720*/  IMAD.WIDE.U32 R14, R13, UR4, R14 ;  /* 0x000000040d0e7c25 */ /* 0x008fe2000f8e000e */
[-C--:B------:R-:W-:Y:S02]  /*0730*/  ISETP.GE.AND P0, PT, R135, R0.reuse, PT ;  /* 0x000000008700720c */ /* 0x080fe40003f06270 */
        /* <DEDUP_REMOVED lines=18> */
.L_x_2113:
[----:B------:R-:W-:Y:S05]  /*0860*/  BSYNC.RECONVERGENT B0 ;  /* 0x0000000000007941 */ /* 0x000fea0003800200 */
.L_x_2112:
[----:B------:R-:W-:Y:S04]  /*0870*/  BSSY.RECONVERGENT B0, `(.L_x_2114) ;  /* 0x0000014000007945 */ /* 0x000fe80003800200 */
[----:B------:R-:W-:Y:S05]  /*0880*/  @P3 BRA `(.L_x_2115) ;  /* 0x0000000000483947 */ /* 0x000fea0003800000 */
[----:B------:R-:W2:Y:S01]  /*0890*/  LDCU UR8, c[0x0][0x440] ;  /* 0x00008800ff0877ac */ /* 0x000ea20008000800 */
[----:B-1----:R-:W-:Y:S01]  /*08a0*/  IADD3 R13, P0, PT, R135, 0x10, RZ ;  /* 0x00000010870d7810 */ /* 0x002fe20007f1e0ff */
[----:B------:R-:W-:Y:S01]  /*08b0*/  IMAD.MOV.U32 R16, RZ, RZ, R14 ;  /* 0x000000ffff107224 */ /* 0x000fe200078e000e */
        /* <DEDUP_REMOVED lines=15> */
.L_x_2115:
[----:B------:R-:W-:Y:S05]  /*09b0*/  BSYNC.RECONVERGENT B0 ;  /* 0x0000000000007941 */ /* 0x000fea0003800200 */
.L_x_2114:
[----:B------:R-:W-:Y:S04]  /*09c0*/  BSSY.RECONVERGENT B0, `(.L_x_2116) ;  /* 0x0000014000007945 */ /* 0x000fe80003800200 */
[----:B------:R-:W-:Y:S05]  /*09d0*/  @P2 BRA `(.L_x_2117) ;  /* 0x0000000000482947 */ /* 0x000fea0003800000 */
[----:B------:R-:W3:Y:S01]  /*09e0*/  LDCU UR8, c[0x0][0x440] ;  /* 0x00008800ff0877ac */ /* 0x000ee20008000800 */
[----:B-12---:R-:W-:Y:S01]  /*09f0*/  IADD3 R13, P0, PT, R135, 0x20, RZ ;  /* 0x00000020870d7810 */ /* 0x006fe20007f1e0ff */
[----:B------:R-:W-:Y:S01]  /*0a00*/  IMAD.MOV.U32 R16, RZ, RZ, R14 ;  /* 0x000000ffff107224 */ /* 0x000fe200078e000e */
[----:B------:R-:W1:Y:S03]  /*0a10*/  LDCU.64 UR4, c[0x0][0x3f0] ;  /* 0x00007e00ff0477ac */ /* 0x000e660008000a00 */
        /* <DEDUP_REMOVED lines=14> */
.L_x_2117:
[----:B------:R-:W-:Y:S05]  /*0b00*/  BSYNC.RECONVERGENT B0 ;  /* 0x0000000000007941 */ /* 0x000fea0003800200 */
.L_x_2116:
[----:B------:R-:W-:Y:S04]  /*0b10*/  BSSY.RECONVERGENT B0, `(.L_x_2118) ;  /* 0x0000013000007945 */ /* 0x000fe80003800200 */
[----:B------:R-:W-:Y:S05]  /*0b20*/  @P1 BRA `(.L_x_2119) ;  /* 0x0000000000441947 */ /* 0x000fea0003800000 */
[----:B------:R-:W4:Y:S01]  /*0b30*/  LDCU UR8, c[0x0][0x440] ;  /* 0x00008800ff0877ac */ /* 0x000f220008000800 */
[----:B-123--:R-:W-:Y:S01]  /*0b40*/  IADD3 R13, P0, PT, R135, 0x30, RZ ;  /* 0x00000030870d7810 */ /* 0x00efe20007f1e0ff */
[----:B------:R-:W1:Y:S04]  /*0b50*/  LDCU.64 UR4, c[0x0][0x3f0] ;  /* 0x00007e00ff0477ac */ /* 0x000e680008000a00 */
        /* <DEDUP_REMOVED lines=9> */
[----:B-1----:R-:W-:-:S04]  /*0bf0*/  LEA R2, P3, R14, UR4, 0x1 ;  /* 0x000000040e027c11 */ /* 0x002fc8000f8608ff */
[----:B------:R-:W-:-:S05]  /*0c00*/  LEA.HI.X R3, R14, UR5, R3, 0x1, P3 ;  /* 0x000000050e037c11 */ /* 0x000fca00098f0c03 */
[----:B------:R4:W-:Y:S04]  /*0c10*/  @!P2 STG.E.128 desc[UR6][R2.64], RZ ;  /* 0x000000ff0200a986 */ /* 0x0009e8000c101d06 */
[----:B------:R4:W-:Y:S04]  /*0c20*/  @!P1 STG.E.128 desc[UR6][R2.64+0x80], RZ ;  /* 0x000080ff02009986 */ /* 0x0009e8000c101d06 */
[----:B------:R4:W-:Y:S02]  /*0c30*/  @!P0 STG.E.128 desc[UR6][R2.64+0x100], RZ ;  /* 0x000100ff02008986 */ /* 0x0009e4000c101d06 */
.L_x_2119:
[----:B------:R-:W-:Y:S05]  /*0c40*/  BSYNC.RECONVERGENT B0 ;  /* 0x0000000000007941 */ /* 0x000fea0003800200 */
.L_x_2118:
        /* <DEDUP_REMOVED lines=20> */
.L_x_2111:
        /* <DEDUP_REMOVED lines=10> */
.L_x_2120:
        /* <DEDUP_REMOVED lines=104> */
.L_x_2121:
        /* <DEDUP_REMOVED lines=16> */
.L_x_2123:
[----:B------:R-:W2:Y:S01]  /*15b0*/  LDC.64 R6, c[0x0][0x3b8] ;  /* 0x0000ee00ff067b82 */ /* 0x000ea20000000a00 */
[----:B-1----:R-:W-:-:S05]  /*15c0*/  IADD3 R2, PT, PT, R0, R9, RZ ;  /* 0x0000000900027210 */ /* 0x002fca0007ffe0ff */
[C---:B--2---:R-:W-:Y:S02]  /*15d0*/  IMAD R17, R2.reuse, R7, RZ ;  /* 0x0000000702117224 */ /* 0x044fe400078e02ff */
[----:B------:R-:W-:-:S05]  /*15e0*/  IMAD.WIDE.U32 R2, R2, R6, RZ ;  /* 0x0000000602027225 */ /* 0x000fca00078e00ff */
[----:B------:R-:W-:Y:S02]  /*15f0*/  IADD3 R17, PT, PT, R3, R17, RZ ;  /* 0x0000001103117210 */ /* 0x000fe40007ffe0ff */
[----:B------:R-:W-:Y:S02]  /*1600*/  MOV R12, R2 ;  /* 0x00000002000c7202 */ /* 0x000fe40000000f00 */
.L_x_2124:
        /* <DEDUP_REMOVED lines=14> */
.L_x_2125:
[----:B------:R-:W1:Y:S01]  /*16f0*/  LDC.64 R2, c[0x0][0x3c0] ;  /* 0x0000f000ff027b82 */ /* 0x000e620000000a00 */
[----:B------:R-:W-:-:S05]  /*1700*/  IADD3 R0, PT, PT, R0, R9, RZ ;  /* 0x0000000900007210 */ /* 0x000fca0007ffe0ff */
[C---:B-1----:R-:W-:Y:S02]  /*1710*/  IMAD R19, R0.reuse, R3, RZ ;  /* 0x0000000300137224 */ /* 0x042fe400078e02ff */
[----:B------:R-:W-:-:S05]  /*1720*/  IMAD.WIDE.U32 R8, R0, R2, RZ ;  /* 0x0000000200087225 */ /* 0x000fca00078e00ff */
[----:B------:R-:W-:Y:S02]  /*1730*/  IADD3 R19, PT, PT, R9, R19, RZ ;  /* 0x0000001309137210 */ /* 0x000fe40007ffe0ff */
[----:B------:R-:W-:-:S07]  /*1740*/  MOV R18, R8 ;  /* 0x0000000800127202 */ /* 0x000fce0000000f00 */
.L_x_2126:
        /* <DEDUP_REMOVED lines=47> */
.L_x_2122:
        /* <DEDUP_REMOVED lines=8> */
[C---:B------:R-:W-:Y:S01]  /*1ac0*/  IMAD.SHL.U32 R73, R135.reuse, 0x4, RZ ;  /* 0x0000000487497824 */ /* 0x040fe200078e00ff */
[----:B------:R-:W-:Y:S01]  /*1ad0*/  SHF.R.U32.HI R110, RZ, 0x3, R135 ;  /* 0x00000003ff6e7819 */ /* 0x000fe20000011687 */
[----:B------:R-:W-:Y:S01]  /*1ae0*/  IMAD.MOV.U32 R111, RZ, RZ, RZ ;  /* 0x000000ffff6f7224 */ /* 0x000fe200078e00ff */
[C---:B------:R-:W-:Y:S01]  /*1af0*/  SHF.L.U64.HI R68, R2.reuse, 0x4, R3 ;  /* 0x0000000402447819 */ /* 0x040fe20000010203 */
[----:B------:R-:W-:Y:S01]  /*1b00*/  IMAD.SHL.U32 R67, R135, 0x40, RZ ;  /* 0x0000004087437824 */ /* 0x000fe200078e00ff */
[----:B------:R-:W-:Y:S01]  /*1b10*/  SHF.L.U32 R65, R2, 0x4, RZ ;  /* 0x0000000402417819 */ /* 0x000fe200000006ff */
[----:B------:R-:W-:Y:S01]  /*1b20*/  IMAD.SHL.U32 R61, R6, 0x10, RZ ;  /* 0x00000010063d7824 */ /* 0x000fe200078e00ff */
[----:B------:R-:W-:-:S02]  /*1b30*/  LOP3.LUT R73, R73, 0x1c, RZ, 0xc0, !PT ;  /* 0x0000001c49497812 */ /* 0x000fc400078ec0ff */
[----:B------:R-:W-:Y:S01]  /*1b40*/  IADD3 R64, PT, PT, R134, -0x1, RZ ;  /* 0xffffffff86407810 */ /* 0x000fe20007ffe0ff */
[----:B------:R-:W2:Y:S01]  /*1b50*/  @!P2 LDC.64 R8, c[0x0][0x398] ;  /* 0x0000e600ff08ab82 */ /* 0x000ea20000000a00 */
[----:B------:R-:W-:Y:S02]  /*1b60*/  SHF.L.U64.HI R60, R6, 0x4, R7 ;  /* 0x00000004063c7819 */ /* 0x000fe40000010207 */
[----:B------:R-:W-:Y:S01]  /*1b70*/  LOP3.LUT R67, R67, 0x1c0, RZ, 0xc0, !PT ;  /* 0x000001c043437812 */ /* 0x000fe200078ec0ff */
[----:B------:R-:W-:Y:S02]  /*1b80*/  IMAD.SHL.U32 R133, R64, 0x40, RZ ;  /* 0x0000004040857824 */ /* 0x000fe400078e00ff */
[----:B--2---:R-:W-:-:S04]  /*1b90*/  @!P2 IMAD.WIDE.U32 R20, R5, R8, RZ ;  /* 0x000000080514a225 */ /* 0x004fc800078e00ff */
[----:B------:R-:W-:Y:S02]  /*1ba0*/  @!P2 IMAD R9, R5, R9, R21 ;  /* 0x000000090509a224 */ /* 0x000fe400078e0215 */
[----:B------:R-:W-:Y:S02]  /*1bb0*/  @!P2 IMAD.MOV.U32 R8, RZ, RZ, R20 ;  /* 0x000000ffff08a224 */ /* 0x000fe400078e0014 */
[----:B-1----:R-:W-:-:S04]  /*1bc0*/  @P2 IMAD.WIDE.U32 R20, R200, R108, RZ ;  /* 0x0000006cc8142225 */ /* 0x002fc800078e00ff */
[----:B------:R-:W-:Y:S01]  /*1bd0*/  @P2 IMAD R9, R200, R109, R21 ;  /* 0x0000006dc8092224 */ /* 0x000fe200078e0215 */
[----:B------:R-:W-:Y:S02]  /*1be0*/  @P2 MOV R8, R20 ;  /* 0x0000001400082202 */ /* 0x000fe40000000f00 */
[C---:B------:R-:W-:Y:S01]  /*1bf0*/  IADD3 R20, P3, PT, R12.reuse, R14, RZ ;  /* 0x0000000e0c147210 */ /* 0x040fe20007f7e0ff */
[----:B------:R-:W-:Y:S01]  /*1c00*/  IMAD.WIDE.U32 R14, R15, 0x40, R110 ;  /* 0x000000400f0e7825 */ /* 0x000fe200078e006e */
[C---:B------:R-:W-:Y:S02]  /*1c10*/  IADD3 R8, P4, PT, R12.reuse, R8, RZ ;  /* 0x000000080c087210 */ /* 0x040fe40007f9e0ff */
[----:B------:R-:W-:Y:S01]  /*1c20*/  IADD3 R18, P2, PT, R12, R18, RZ ;  /* 0x000000120c127210 */ /* 0x000fe20007f5e0ff */
[----:B------:R-:W-:Y:S02]  /*1c30*/  IMAD.X R21, RZ, RZ, R4, P3 ;  /* 0x000000ffff157224 */ /* 0x000fe400018e0604 */
[----:B------:R-:W-:Y:S01]  /*1c40*/  IMAD.X R9, RZ, RZ, R9, P4 ;  /* 0x000000ffff097224 */ /* 0x000fe200020e0609 */
[----:B------:R-:W-:Y:S01]  /*1c50*/  IADD3.X R19, PT, PT, RZ, R10, RZ, P2, !PT ;  /* 0x0000000aff137210 */ /* 0x000fe200017fe4ff */
[----:B------:R-:W1:Y:S01]  /*1c60*/  LDC R4, c[0x0][0x450] ;  /* 0x00011400ff047b82 */ /* 0x000e620000000800 */
[----:B------:R-:W-:-:S04]  /*1c70*/  IMAD.WIDE.U32 R20, R110, R6, R20 ;  /* 0x000000066e147225 */ /* 0x000fc800078e0014 */
[----:B------:R-:W-:Y:S01]  /*1c80*/  IMAD.WIDE.U32 R10, R13, UR4, R8 ;  /* 0x000000040d0a7c25 */ /* 0x000fe2000f8e0008 */
[----:B------:R-:W-:-:S03]  /*1c90*/  LOP3.LUT R9, R12, 0x80, RZ, 0xfc, !PT ;  /* 0x000000800c097812 */ /* 0x000fc600078efcff */
[----:B------:R-:W-:Y:S01]  /*1ca0*/  IMAD R11, R13, UR5, R11 ;  /* 0x000000050d0b7c24 */ /* 0x000fe2000f8e020b */
[----:B------:R-:W2:Y:S01]  /*1cb0*/  LDCU.64 UR4, c[0x0][0x390] ;  /* 0x00007200ff0477ac */ /* 0x000ea20008000a00 */
[----:B------:R-:W-:Y:S01]  /*1cc0*/  IMAD.WIDE.U32 R18, R110, R2, R18 ;  /* 0x000000026e127225 */ /* 0x000fe200078e0012 */
[----:B------:R-:W-:-:S03]  /*1cd0*/  SHF.R.S32.HI R2, RZ, 0x1f, R71 ;  /* 0x0000001fff027819 */ /* 0x000fc60000011447 */
[----:B------:R-:W-:Y:S01]  /*1ce0*/  IMAD R85, R110, R7, R21 ;  /* 0x000000076e557224 */ /* 0x000fe200078e0215 */
[----:B------:R-:W-:Y:S01]  /*1cf0*/  LEA.HI R2, R2, R71, RZ, 0x6 ;  /* 0x0000004702027211 */ /* 0x000fe200078f30ff */
[----:B------:R-:W-:Y:S02]  /*1d00*/  IMAD.SHL.U32 R84, R20, 0x2, RZ ;  /* 0x0000000214547824 */ /* 0x000fe400078e00ff */
[----:B------:R-:W-:Y:S01]  /*1d10*/  IMAD R83, R110, R3, R19 ;  /* 0x000000036e537224 */ /* 0x000fe200078e0213 */
[----:B------:R-:W-:Y:S01]  /*1d20*/  SHF.L.U64.HI R85, R20, 0x1, R85 ;  /* 0x0000000114557819 */ /* 0x000fe20000010255 */
[----:B------:R-:W-:Y:S01]  /*1d30*/  IMAD.SHL.U32 R82, R18, 0x2, RZ ;  /* 0x0000000212527824 */ /* 0x000fe200078e00ff */
[----:B----4-:R-:W-:Y:S01]  /*1d40*/  IADD3 R84, P2, PT, R84, UR8, RZ ;  /* 0x0000000854547c10 */ /* 0x010fe2000ff5e0ff */
[-C--:B------:R-:W-:Y:S01]  /*1d50*/  IMAD R8, R15, R108.reuse, RZ ;  /* 0x0000006c0f087224 */ /* 0x080fe200078e02ff */
[----:B------:R-:W-:Y:S02]  /*1d60*/  SHF.R.S32.HI R2, RZ, 0x6, R2 ;  /* 0x00000006ff027819 */ /* 0x000fe40000011402 */
[----:B------:R-:W-:Y:S01]  /*1d70*/  IADD3.X R85, PT, PT, R85, UR9, RZ, P2, !PT ;  /* 0x0000000955557c10 */ /* 0x000fe200097fe4ff */
[----:B------:R-:W-:Y:S01]  /*1d80*/  IMAD R69, R14, R109, R8 ;  /* 0x0000006d0e457224 */ /* 0x000fe200078e0208 */
[----:B------:R-:W-:Y:S01]  /*1d90*/  SHF.L.U64.HI R83, R18, 0x1, R83 ;  /* 0x0000000112537819 */ /* 0x000fe20000010253 */
[----:B------:R-:W-:Y:S01]  /*1da0*/  IMAD.WIDE.U32 R108, R14, R108, R10 ;  /* 0x0000006c0e6c7225 */ /* 0x000fe200078e000a */
[----:B--2---:R-:W-:-:S02]  /*1db0*/  IADD3 R82, P2, PT, R82, UR4, RZ ;  /* 0x0000000452527c10 */ /* 0x004fc4000ff5e0ff */
[----:B------:R-:W-:Y:S01]  /*1dc0*/  VIMNMX R81, PT, PT, R195, R2, !PT ;  /* 0x00000002c3517248 */ /* 0x000fe20007fe0100 */
[----:B------:R-:W-:Y:S01]  /*1dd0*/  IMAD.MOV.U32 R197, RZ, RZ, R85 ;  /* 0x000000ffffc57224 */ /* 0x000fe200078e0055 */
[----:B-1----:R-:W-:Y:S01]  /*1de0*/  LEA.HI R75, R4, R4, RZ, 0x1 ;  /* 0x00000004044b7211 */ /* 0x002fe200078f08ff */
[----:B------:R-:W-:Y:S01]  /*1df0*/  IMAD.MOV.U32 R198, RZ, RZ, R82 ;  /* 0x000000ffffc67224 */ /* 0x000fe200078e0052 */
[----:B------:R-:W-:Y:S01]  /*1e00*/  IADD3.X R83, PT, PT, R83, UR5, RZ, P2, !PT ;  /* 0x0000000553537c10 */ /* 0x000fe200097fe4ff */
[----:B------:R-:W-:Y:S01]  /*1e10*/  IMAD.IADD R69, R109, 0x1, R69 ;  /* 0x000000016d457824 */ /* 0x000fe200078e0245 */
[----:B------:R-:W-:Y:S02]  /*1e20*/  ISETP.GT.U32.AND P2, PT, R134, R81, PT ;  /* 0x000000518600720c */ /* 0x000fe40003f44070 */
[----:B------:R-:W-:Y:S02]  /*1e30*/  SHF.R.S32.HI R75, RZ, 0x1, R75 ;  /* 0x00000001ff4b7819 */ /* 0x000fe4000001144b */
[----:B------:R-:W-:-:S02]  /*1e40*/  LOP3.LUT R10, R12, 0x40, RZ, 0xfc, !PT ;  /* 0x000000400c0a7812 */ /* 0x000fc400078efcff */
[----:B------:R-:W-:Y:S01]  /*1e50*/  MOV R196, R84 ;  /* 0x0000005400c47202 */ /* 0x000fe20000000f00 */
[----:B------:R-:W-:Y:S01]  /*1e60*/  IMAD R74, R110, R75, R73 ;  /* 0x0000004b6e4a7224 */ /* 0x000fe200078e0249 */
[----:B------:R-:W-:-:S03]  /*1e70*/  MOV R199, R83 ;  /* 0x0000005300c77202 */ /* 0x000fc60000000f00 */
        /* <DEDUP_REMOVED lines=26> */
[----:B------:R-:W-:Y:S01]  /*2020*/  IMAD R103, R134, -0x40, R62 ;  /* 0xffffffc086677824 */ /* 0x000fe200078e023e */
[----:B------:R-:W-:Y:S01]  /*2030*/  SHF.R.S32.HI R92, RZ, 0x1f, R102 ;  /* 0x0000001fff5c7819 */ /* 0x000fe20000011466 */
        /* <DEDUP_REMOVED lines=58> */
[----:B------:R-:W4:Y:S01]  /*23e0*/  LDCU.64 UR14, c[0x0][0x3c0] ;  /* 0x00007800ff0e77ac */ /* 0x000f220008000a00 */
[----:B------:R-:W-:-:S02]  /*23f0*/  LEA.HI.X R87, R4, UR9, R87, 0x1, P2 ;  /* 0x0000000904577c11 */ /* 0x000fc400090f0c57 */
[----:B------:R-:W-:Y:S02]  /*2400*/  LEA R14, P2, R2, UR4, 0x1 ;  /* 0x00000004020e7c11 */ /* 0x000fe4000f8408ff */
[----:B------:R-:W-:Y:S02]  /*2410*/  IADD3 R88, P1, PT, R88, UR10, RZ ;  /* 0x0000000a58587c10 */ /* 0x000fe4000ff3e0ff */
[----:B------:R-:W-:Y:S01]  /*2420*/  SHF.L.U64.HI R99, R98, 0x4, R99 ;  /* 0x0000000462637819 */ /* 0x000fe20000010263 */
[----:B------:R-:W-:Y:S01]  /*2430*/  IMAD.MOV.U32 R98, RZ, RZ, R134 ;  /* 0x000000ffff627224 */ /* 0x000fe200078e0086 */
[C---:B------:R-:W-:Y:S02]  /*2440*/  SHF.R.S64 R97, R0.reuse, 0x1f, R95 ;  /* 0x0000001f00617819 */ /* 0x040fe4000000105f */
        /* <DEDUP_REMOVED lines=8> */
.L_x_2195:
        /* <DEDUP_REMOVED lines=11> */
[----:B------:R-:W2:Y:S04]  /*2580*/  @!P1 LDG.E.128 R24, desc[UR6][R86.64] ;  /* 0x0000000656189981 */ /* 0x000ea8000c1e1d00 */
[----:B--2---:R2:W-:Y:S01]  /*2590*/  @!P1 STG.E.128 desc[UR6][R82.64], R24 ;  /* 0x0000001852009986 */ /* 0x0045e2000c101d06 */
[----:B------:R-:W-:Y:S03]  /*25a0*/  ISETP.GE.AND P1, PT, R9, UR17, PT ;  /* 0x0000001109007c0c */ /* 0x000fe6000bf26270 */
[----:B------:R-:W4:Y:S04]  /*25b0*/  @!P2 LDG.E.128 R20, desc[UR6][R86.64+0x80] ;  /* 0x000080065614a981 */ /* 0x000f28000c1e1d00 */
[----:B----4-:R2:W-:Y:S06]  /*25c0*/  @!P2 STG.E.128 desc[UR6][R82.64+0x80], R20 ;  /* 0x000080145200a986 */ /* 0x0105ec000c101d06 */
[----:B------:R-:W4:Y:S04]  /*25d0*/  @!P1 LDG.E.128 R4, desc[UR6][R86.64+0x100] ;  /* 0x0001000656049981 */ /* 0x000f28000c1e1d00 */
[----:B----4-:R2:W-:Y:S02]  /*25e0*/  @!P1 STG.E.128 desc[UR6][R82.64+0x100], R4 ;  /* 0x0001000452009986 */ /* 0x0105e4000c101d06 */
.L_x_2129:
[----:B-1-3--:R-:W-:Y:S05]  /*25f0*/  BSYNC.RECONVERGENT B0 ;  /* 0x0000000000007941 */ /* 0x00afea0003800200 */
.L_x_2128:
        /* <DEDUP_REMOVED lines=9> */
[----:B--2---:R-:W2:Y:S04]  /*2690*/  @!P2 LDG.E.128 R24, desc[UR6][R28.64] ;  /* 0x000000061c18a981 */ /* 0x004ea8000c1e1d00 */
[----:B--2---:R1:W-:Y:S01]  /*26a0*/  @!P2 STG.E.128 desc[UR6][R18.64], R24 ;  /* 0x000000181200a986 */ /* 0x0043e2000c101d06 */
[----:B------:R-:W-:Y:S05]  /*26b0*/  ISETP.GE.AND P2, PT, R9, UR17, PT ;  /* 0x0000001109007c0c */ /* 0x000fea000bf46270 */
[----:B------:R-:W2:Y:S04]  /*26c0*/  @!P1 LDG.E.128 R20, desc[UR6][R28.64+0x80] ;  /* 0x000080061c149981 */ /* 0x000ea8000c1e1d00 */
[----:B--2---:R1:W-:Y:S04]  /*26d0*/  @!P1 STG.E.128 desc[UR6][R18.64+0x80], R20 ;  /* 0x0000801412009986 */ /* 0x0043e8000c101d06 */
[----:B------:R-:W2:Y:S04]  /*26e0*/  @!P2 LDG.E.128 R4, desc[UR6][R28.64+0x100] ;  /* 0x000100061c04a981 */ /* 0x000ea8000c1e1d00 */
[----:B--2---:R1:W-:Y:S02]  /*26f0*/  @!P2 STG.E.128 desc[UR6][R18.64+0x100], R4 ;  /* 0x000100041200a986 */ /* 0x0043e4000c101d06 */
.L_x_2131:
[----:B------:R-:W-:Y:S05]  /*2700*/  BSYNC.RECONVERGENT B0 ;  /* 0x0000000000007941 */ /* 0x000fea0003800200 */
.L_x_2130:
        /* <DEDUP_REMOVED lines=20> */
.L_x_2133:
[----:B------:R-:W-:Y:S05]  /*2850*/  BSYNC.RECONVERGENT B0 ;  /* 0x0000000000007941 */ /* 0x000fea0003800200 */
.L_x_2132:
[----:B------:R-:W-:Y:S01]  /*2860*/  ISETP.NE.AND P1, PT, R11, RZ, PT ;  /* 0x000000ff0b00720c */ /* 0x000fe20003f25270 */
[----:B------:R-:W-:Y:S01]  /*2870*/  BSSY.RECONVERGENT B0, `(.L_x_2134) ;  /* 0x0000014000007945 */ /* 0x000fe20003800200 */
[----:B------:R-:W-:Y:S03]  /*2880*/  IADD3 R98, PT, PT, R98, -0x1, RZ ;  /* 0xffffffff62627810 */ /* 0x000fe60007ffe0ff */
[----:B------:R-:W-:Y:S05]  /*2890*/  @!P3 BRA `(.L_x_2135) ;  /* 0x000000000044b947 */ /* 0x000fea0003800000 */
[----:B------:R-:W1:Y:S01]  /*28a0*/  LDC.64 R2, c[0x0][0x4b0] ;  /* 0x00012c00ff027b82 */ /* 0x000e620000000a00 */
[----:B------:R-:W-:Y:S02]  /*28b0*/  ISETP.GE.AND P2, PT, R12, UR17, PT ;  /* 0x000000110c007c0c */ /* 0x000fe4000bf46270 */
[----:B------:R-:W-:Y:S01]  /*28c0*/  ISETP.GE.AND P6, PT, R10, UR17, PT ;  /* 0x000000110a007c0c */ /* 0x000fe2000bfc6270 */
[----:B-1-3--:R-:W-:Y:S04]  /*28d0*/  IMAD.WIDE.U32 R18, R2, 0x60, R86 ;  /* 0x0000006002127825 */ /* 0x00afe800078e0056 */
[----:B------:R-:W-:Y:S05]  /*28e0*/  IMAD R3, R3, 0x60, RZ ;  /* 0x0000006003037824 */ /* 0x000fea00078e02ff */
[----:B------:R-:W-:Y:S02]  /*28f0*/  IADD3 R19, PT, PT, R19, R3, RZ ;  /* 0x0000000313137210 */ /* 0x000fe40007ffe0ff */
[----:B------:R-:W1:Y:S03]  /*2900*/  LDC.64 R2, c[0x0][0x3c0] ;  /* 0x0000f000ff027b82 */ /* 0x000e660000000a00 */
[----:B--2---:R-:W2:Y:S01]  /*2910*/  @!P2 LDG.E.128 R4, desc[UR6][R18.64] ;  /* 0x000000061204a981 */ /* 0x004ea2000c1e1d00 */
        /* <DEDUP_REMOVED lines=9> */
.L_x_2135:
[----:B------:R-:W-:Y:S05]  /*29b0*/  BSYNC.RECONVERGENT B0 ;  /* 0x0000000000007941 */ /* 0x000fea0003800200 */
.L_x_2134:
        /* <DEDUP_REMOVED lines=16> */
.L_x_2139:
[----:B------:R-:W-:Y:S05]  /*2ac0*/  BSYNC.RECONVERGENT B0 ;  /* 0x0000000000007941 */ /* 0x000fea0003800200 */
.L_x_2138:
        /* <DEDUP_REMOVED lines=8> */
[----:B--2-4-:R-:W2:Y:S04]  /*2b50*/  @!P1 LDG.E.128 R24, desc[UR6][R18.64] ;  /* 0x0000000612189981 */ /* 0x014ea8000c1e1d00 */
[----:B--2---:R1:W-:Y:S01]  /*2b60*/  @!P1 STG.E.128 desc[UR6][R2.64], R24 ;  /* 0x0000001802009986 */ /* 0x0043e2000c101d06 */
[----:B------:R-:W-:Y:S03]  /*2b70*/  ISETP.GE.AND P1, PT, R9, UR17, PT ;  /* 0x0000001109007c0c */ /* 0x000fe6000bf26270 */
[----:B------:R-:W2:Y:S04]  /*2b80*/  @!P0 LDG.E.128 R20, desc[UR6][R18.64+0x80] ;  /* 0x0000800612148981 */ /* 0x000ea8000c1e1d00 */
[----:B--2---:R1:W-:Y:S06]  /*2b90*/  @!P0 STG.E.128 desc[UR6][R2.64+0x80], R20 ;  /* 0x0000801402008986 */ /* 0x0043ec000c101d06 */
[----:B------:R-:W2:Y:S04]  /*2ba0*/  @!P1 LDG.E.128 R4, desc[UR6][R18.64+0x100] ;  /* 0x0001000612049981 */ /* 0x000ea8000c1e1d00 */
[----:B--2---:R1:W-:Y:S02]  /*2bb0*/  @!P1 STG.E.128 desc[UR6][R2.64+0x100], R4 ;  /* 0x0001000402009986 */ /* 0x0043e4000c101d06 */
.L_x_2141:
[----:B------:R-:W-:Y:S05]  /*2bc0*/  BSYNC.RECONVERGENT B0 ;  /* 0x0000000000007941 */ /* 0x000fea0003800200 */
.L_x_2140:
        /* <DEDUP_REMOVED lines=17> */
.L_x_2143:
[----:B------:R-:W-:Y:S05]  /*2ce0*/  BSYNC.RECONVERGENT B0 ;  /* 0x0000000000007941 */ /* 0x000fea0003800200 */
.L_x_2142:
        /* <DEDUP_REMOVED lines=22> */
.L_x_2137:
        /* <DEDUP_REMOVED lines=59> */
.L_x_2149:
[----:B------:R-:W-:Y:S05]  /*3200*/  BSYNC.RECONVERGENT B0 ;  /* 0x0000000000007941 */ /* 0x000fea0003800200 */
.L_x_2148:
        /* <DEDUP_REMOVED lines=52> */
.L_x_2151:
[----:B------:R-:W-:Y:S05]  /*3550*/  BSYNC.RECONVERGENT B0 ;  /* 0x0000000000007941 */ /* 0x000fea0003800200 */
.L_x_2150:
        /* <DEDUP_REMOVED lines=51> */
.L_x_2147:
[----:B------:R-:W-:Y:S05]  /*3890*/  BSYNC.RECONVERGENT B1 ;  /* 0x0000000000017941 */ /* 0x000fea0003800200 */
.L_x_2146:
        /* <DEDUP_REMOVED lines=68> */
.L_x_2155:
[----:B------:R-:W-:Y:S05]  /*3ce0*/  BSYNC.RECONVERGENT B0 ;  /* 0x0000000000007941 */ /* 0x000fea0003800200 */
.L_x_2154:
        /* <DEDUP_REMOVED lines=52> */
.L_x_2157:
[----:B------:R-:W-:Y:S05]  /*4030*/  BSYNC.RECONVERGENT B0 ;  /* 0x0000000000007941 */ /* 0x000fea0003800200 */
.L_x_2156:
        /* <DEDUP_REMOVED lines=51> */
.L_x_2153:
[----:B------:R-:W-:Y:S05]  /*4370*/  BSYNC.RECONVERGENT B1 ;  /* 0x0000000000017941 */ /* 0x000fea0003800200 */
.L_x_2152:
        /* <DEDUP_REMOVED lines=68> */
.L_x_2161:
[----:B------:R-:W-:Y:S05]  /*47c0*/  BSYNC.RECONVERGENT B0 ;  /* 0x0000000000007941 */ /* 0x000fea0003800200 */
.L_x_2160:
        /* <DEDUP_REMOVED lines=52> */
.L_x_2163:
[----:B------:R-:W-:Y:S05]  /*4b10*/  BSYNC.RECONVERGENT B0 ;  /* 0x0000000000007941 */ /* 0x000fea0003800200 */
.L_x_2162:
        /* <DEDUP_REMOVED lines=51> */
.L_x_2159:
[----:B------:R-:W-:Y:S05]  /*4e50*/  BSYNC.RECONVERGENT B1 ;  /* 0x0000000000017941 */ /* 0x000fea0003800200 */
.L_x_2158:
        /* <DEDUP_REMOVED lines=70> */
.L_x_2167:
[----:B------:R-:W-:Y:S05]  /*52c0*/  BSYNC.RECONVERGENT B0 ;  /* 0x0000000000007941 */ /* 0x000fea0003800200 */
.L_x_2166:
        /* <DEDUP_REMOVED lines=52> */
.L_x_2169:
[----:B------:R-:W-:Y:S05]  /*5610*/  BSYNC.RECONVERGENT B0 ;  /* 0x0000000000007941 */ /* 0x000fea0003800200 */
.L_x_2168:
        /* <DEDUP_REMOVED lines=51> */
.L_x_2165:
[----:B------:R-:W-:Y:S05]  /*5950*/  BSYNC.RECONVERGENT B1 ;  /* 0x0000000000017941 */ /* 0x000fea0003800200 */
.L_x_2164:
        /* <DEDUP_REMOVED lines=8> */
.L_x_2145:
[----:B-1-3--:R-:W-:Y:S01]  /*59e0*/  LEA.HI R18, R11, R11, RZ, 0x1 ;  /* 0x0000000b0b127211 */ /* 0x00afe200078f08ff */
        /* <DEDUP_REMOVED lines=17> */
[----:B------:R-:W-:Y:S02]  /*5b00*/  @!P0 SHF.L.U32 R117, R57, 0x1, RZ ;  /* 0x0000000139758819 */ /* 0x000fe400000006ff */
[----:B--2-4-:R-:W-:Y:S02]  /*5b10*/  @!P0 SEL R21, R19, R18, !P1 ;  /* 0x0000001213158207 */ /* 0x014fe40004800000 */
[----:B------:R-:W-:Y:S02]  /*5b20*/  @!P0 SHF.L.U64.HI R116, R57, 0x1, R116 ;  /* 0x0000000139748819 */ /* 0x000fe40000010274 */
[----:B------:R-:W-:Y:S01]  /*5b30*/  @!P0 IADD3 R58, P1, PT, R117, R88, RZ ;  /* 0x00000058753a8210 */ /* 0x000fe20007f3e0ff */
[----:B------:R-:W-:Y:S03]  /*5b40*/  @!P0 IMAD.WIDE R22, R21, 0x2, R14 ;  /* 0x0000000215168825 */ /* 0x000fe600078e020e */
[C---:B------:R-:W-:Y:S02]  /*5b50*/  @!P0 IADD3.X R59, PT, PT, R116.reuse, R89, RZ, P1, !PT ;  /* 0x00000059743b8210 */ /* 0x040fe40000ffe4ff */
[----:B------:R-:W-:Y:S01]  /*5b60*/  @!P0 IADD3 R36, P1, PT, R117, R90, RZ ;  /* 0x0000005a75248210 */ /* 0x000fe20007f3e0ff */
[----:B------:R-:W2:Y:S03]  /*5b70*/  @!P0 LDG.E.128 R20, desc[UR6][R22.64] ;  /* 0x0000000616148981 */ /* 0x000ea6000c1e1d00 */
[----:B------:R-:W-:Y:S02]  /*5b80*/  @!P0 IADD3.X R37, PT, PT, R116, R91, RZ, P1, !PT ;  /* 0x0000005b74258210 */ /* 0x000fe40000ffe4ff */
[----:B------:R-:W-:Y:S03]  /*5b90*/  ISETP.GE.U32.OR P1, PT, R12, R19, P0 ;  /* 0x000000130c00720c */ /* 0x000fe60000726470 */
[----:B------:R-:W4:Y:S08]  /*5ba0*/  @!P0 LDG.E.128 R56, desc[UR6][R58.64] ;  /* 0x000000063a388981 */ /* 0x000f30000c1e1d00 */
        /* <DEDUP_REMOVED lines=70> */
.L_x_2173:
[----:B------:R-:W-:Y:S05]  /*6010*/  BSYNC.RECONVERGENT B0 ;  /* 0x0000000000007941 */ /* 0x000fea0003800200 */
.L_x_2172:
[----:B------:R-:W-:Y:S01]  /*6020*/  ISETP.GE.AND P0, PT, R10, R115, PT ;  /* 0x000000730a00720c */ /* 0x000fe20003f06270 */
[----:B------:R-:W-:Y:S11]  /*6030*/  BSSY.RECONVERGENT B0, `(.L_x_2174) ;  /* 0x000005c000007945 */ /* 0x000ff60003800200 */
[----:B------:R-:W-:Y:S01]  /*6040*/  @!UPT UIADD3 URZ, UPT, UPT, URZ, URZ, URZ ;  /* 0x000000fffffff290 */ /* 0x000fe2000fffe0ff */
[----:B------:R-:W-:Y:S05]  /*6050*/  @P0 BRA `(.L_x_2175) ;  /* 0x0000000400640947 */ /* 0x000fea0003800000 */
[C---:B------:R-:W-:Y:S01]  /*6060*/  ISETP.GE.AND P0, PT, R10.reuse, R11, PT ;  /* 0x0000000b0a00720c */ /* 0x040fe20003f06270 */
[----:B-1----:R-:W3:Y:S11]  /*6070*/  LDG.E.128 R52, desc[UR6][R14.64+0x80] ;  /* 0x000080060e347981 */ /* 0x002ef6000c1e1d00 */
[----:B------:R-:W-:Y:S01]  /*6080*/  @!UPT UIADD3 URZ, UPT, UPT, URZ, URZ, URZ ;  /* 0x000000fffffff290 */ /* 0x000fe2000fffe0ff */
[----:B------:R-:W-:Y:S02]  /*6090*/  @!P0 ISETP.GE.U32.AND P1, PT, R10, R19, PT ;  /* 0x000000130a00820c */ /* 0x000fe40003f26070 */
[----:B------:R-:W-:Y:S02]  /*60a0*/  @!P0 IADD3 R57, P6, PT, R18, 0x40, RZ ;  /* 0x0000004012398810 */ /* 0x000fe40007fde0ff */
[----:B--2-4-:R-:W-:Y:S02]  /*60b0*/  @!P0 SEL R21, R19, R18, !P1 ;  /* 0x0000001213158207 */ /* 0x014fe40004800000 */
[----:B------:R-:W-:Y:S02]  /*60c0*/  @!P0 SEL R57, R57, 0x40, P1 ;  /* 0x0000004039398807 */ /* 0x000fe40000800000 */
[----:B------:R-:W-:Y:S01]  /*60d0*/  @!P0 IADD3.X R116, PT, PT, RZ, R114, RZ, P6, !PT ;  /* 0x00000072ff748210 */ /* 0x000fe200037fe4ff */
[----:B------:R-:W-:Y:S01]  /*60e0*/  @!P0 IMAD.WIDE R22, R21, 0x2, R14 ;  /* 0x0000000215168825 */ /* 0x000fe200078e020e */
[----:B------:R-:W-:Y:S02]  /*60f0*/  @!P0 SHF.L.U32 R117, R57, 0x1, RZ ;  /* 0x0000000139758819 */ /* 0x000fe400000006ff */
[----:B------:R-:W-:Y:S02]  /*6100*/  @!P0 SEL R116, R116, RZ, P1 ;  /* 0x000000ff74748207 */ /* 0x000fe40000800000 */
[----:B------:R-:W-:Y:S01]  /*6110*/  @!P0 IADD3 R58, P1, PT, R117, R88, RZ ;  /* 0x00000058753a8210 */ /* 0x000fe20007f3e0ff */
[----:B------:R-:W2:Y:S01]  /*6120*/  @!P0 LDG.E.128 R20, desc[UR6][R22.64+0x80] ;  /* 0x0000800616148981 */ /* 0x000ea2000c1e1d00 */
[----:B------:R-:W-:Y:S04]  /*6130*/  @!P0 SHF.L.U64.HI R116, R57, 0x1, R116 ;  /* 0x0000000139748819 */ /* 0x000fe80000010274 */
[C---:B------:R-:W-:Y:S02]  /*6140*/  @!P0 IADD3.X R59, PT, PT, R116.reuse, R89, RZ, P1, !PT ;  /* 0x00000059743b8210 */ /* 0x040fe40000ffe4ff */
[----:B------:R-:W-:Y:S04]  /*6150*/  @!P0 IADD3 R36, P1, PT, R117, R90, RZ ;  /* 0x0000005a75248210 */ /* 0x000fe80007f3e0ff */
[----:B------:R-:W4:Y:S01]  /*6160*/  @!P0 LDG.E.128 R56, desc[UR6][R58.64] ;  /* 0x000000063a388981 */ /* 0x000f22000c1e1d00 */
[----:B------:R-:W-:Y:S02]  /*6170*/  @!P0 IADD3.X R37, PT, PT, R116, R91, RZ, P1, !PT ;  /* 0x0000005b74258210 */ /* 0x000fe40000ffe4ff */
[----:B------:R-:W-:Y:S05]  /*6180*/  ISETP.GE.U32.OR P1, PT, R10, R19, P0 ;  /* 0x000000130a00720c */ /* 0x000fea0000726470 */
[----:B------:R3:W5:Y:S01]  /*6190*/  @!P0 LDG.E.128 R44, desc[UR6][R36.64] ;  /* 0x00000006242c8981 */ /* 0x000762000c1e1d00 */
[--C-:B--2---:R-:W-:Y:S01]  /*61a0*/  @!P0 HADD2.F32 R31, -RZ, R20.reuse.H0_H0 ;  /* 0x20000014ff1f8230 */ /* 0x104fe20000004100 */
[----:B---3--:R-:W-:Y:S01]  /*61b0*/  @!P0 MOV R36, R52 ;  /* 0x0000003400248202 */ /* 0x008fe20000000f00 */
        /* <DEDUP_REMOVED lines=67> */
.L_x_2175:
[----:B------:R-:W-:Y:S05]  /*65f0*/  BSYNC.RECONVERGENT B0 ;  /* 0x0000000000007941 */ /* 0x000fea0003800200 */
.L_x_2174:
[----:B------:R-:W-:Y:S11]  /*6600*/  ISETP.GE.AND P0, PT, R9, R115, PT ;  /* 0x000000730900720c */ /* 0x000ff60003f06270 */
[----:B------:R-:W-:Y:S02]  /*6610*/  @!UPT UIADD3 URZ, UPT, UPT, URZ, URZ, URZ ;  /* 0x000000fffffff290 */ /* 0x000fe4000fffe0ff */
[----:B------:R-:W-:Y:S05]  /*6620*/  @P0 BRA `(.L_x_2171) ;  /* 0x0000000400640947 */ /* 0x000fea0003800000 */
[C---:B------:R-:W-:Y:S01]  /*6630*/  ISETP.GE.AND P0, PT, R9.reuse, R11, PT ;  /* 0x0000000b0900720c */ /* 0x040fe20003f06270 */
[----:B-1-3--:R-:W3:Y:S11]  /*6640*/  LDG.E.128 R52, desc[UR6][R14.64+0x100] ;  /* 0x000100060e347981 */ /* 0x00aef6000c1e1d00 */
        /* <DEDUP_REMOVED lines=87> */
.L_x_2171:
[----:B------:R-:W-:Y:S05]  /*6bc0*/  BSYNC.RECONVERGENT B1 ;  /* 0x0000000000017941 */ /* 0x000fea0003800200 */
.L_x_2170:
[----:B------:R-:W-:Y:S04]  /*6bd0*/  BSSY.RECONVERGENT B1, `(.L_x_2176) ;  /* 0x000011f000017945 */ /* 0x000fe80003800200 */
[----:B------:R-:W-:Y:S05]  /*6be0*/  @!P5 BRA `(.L_x_2177) ;  /* 0x000000100074d947 */ /* 0x000fea0003800000 */
[----:B--2-4-:R-:W-:Y:S01]  /*6bf0*/  LEA R24, P1, R101, R14, 0x1 ;  /* 0x0000000e65187211 */ /* 0x014fe200078208ff */
[----:B------:R-:W2:Y:S01]  /*6c00*/  LDC R115, c[0x0][0x440] ;  /* 0x00011000ff737b82 */ /* 0x000ea20000000800 */
[----:B------:R-:W-:Y:S01]  /*6c10*/  LEA R120, P0, R61, R84, 0x1 ;  /* 0x000000543d787211 */ /* 0x000fe200078008ff */
[----:B------:R-:W-:Y:S01]  /*6c20*/  BSSY.RECONVERGENT B0, `(.L_x_2178) ;  /* 0x000005f000007945 */ /* 0x000fe20003800200 */
[----:B------:R-:W-:Y:S02]  /*6c30*/  LEA.HI.X R25, R101, R15, R99, 0x1, P1 ;  /* 0x0000000f65197211 */ /* 0x000fe400008f0c63 */
[----:B------:R-:W-:Y:S02]  /*6c40*/  LEA.HI.X R121, R61, R85, R60, 0x1, P0 ;  /* 0x000000553d797211 */ /* 0x000fe400000f0c3c */
[----:B--2---:R-:W-:Y:S11]  /*6c50*/  ISETP.GE.AND P5, PT, R12, R115, PT ;  /* 0x000000730c00720c */ /* 0x004ff60003fa6270 */
        /* <DEDUP_REMOVED lines=21> */
[----:B-1-3--:R2:W3:Y:S01]  /*6db0*/  @!P0 LDG.E.128 R52, desc[UR6][R38.64] ;  /* 0x0000000626348981 */ /* 0x00a4e2000c1e1d00 */
[--C-:B----4-:R-:W-:Y:S01]  /*6dc0*/  @!P0 HADD2.F32 R33, -RZ, R20.reuse.H0_H0 ;  /* 0x20000014ff218230 */ /* 0x110fe20000004100 */
[----:B--2---:R-:W-:Y:S01]  /*6dd0*/  @!P0 MOV R38, R56 ;  /* 0x0000003800268202 */ /* 0x004fe20000000f00 */
        /* <DEDUP_REMOVED lines=20> */
[--C-:B---3--:R-:W-:Y:S02]  /*6f20*/  @!P0 HADD2.F32 R38, -RZ, R52.reuse.H0_H0 ;  /* 0x20000034ff268230 */ /* 0x108fe40000004100 */
        /* <DEDUP_REMOVED lines=46> */
.L_x_2179:
[----:B------:R-:W-:Y:S05]  /*7210*/  BSYNC.RECONVERGENT B0 ;  /* 0x0000000000007941 */ /* 0x000fea0003800200 */
.L_x_2178:
[----:B------:R-:W-:Y:S01]  /*7220*/  ISETP.GE.AND P0, PT, R10, R115, PT ;  /* 0x000000730a00720c */ /* 0x000fe20003f06270 */
[----:B------:R-:W-:Y:S11]  /*7230*/  BSSY.RECONVERGENT B0, `(.L_x_2180) ;  /* 0x000005c000007945 */ /* 0x000ff60003800200 */
[----:B------:R-:W-:Y:S01]  /*7240*/  @!UPT UIADD3 URZ, UPT, UPT, URZ, URZ, URZ ;  /* 0x000000fffffff290 */ /* 0x000fe2000fffe0ff */
[----:B------:R-:W-:Y:S05]  /*7250*/  @P0 BRA `(.L_x_2181) ;  /* 0x0000000400640947 */ /* 0x000fea0003800000 */
[C---:B------:R-:W-:Y:S01]  /*7260*/  ISETP.GE.AND P0, PT, R10.reuse, R11, PT ;  /* 0x0000000b0a00720c */ /* 0x040fe20003f06270 */
[----:B--2---:R-:W2:Y:S11]  /*7270*/  LDG.E.128 R56, desc[UR6][R24.64+0x80] ;  /* 0x0000800618387981 */ /* 0x004eb6000c1e1d00 */
        /* <DEDUP_REMOVED lines=87> */
.L_x_2181:
[----:B------:R-:W-:Y:S05]  /*77f0*/  BSYNC.RECONVERGENT B0 ;  /* 0x0000000000007941 */ /* 0x000fea0003800200 */
.L_x_2180:
[----:B------:R-:W-:Y:S11]  /*7800*/  ISETP.GE.AND P0, PT, R9, R115, PT ;  /* 0x000000730900720c */ /* 0x000ff60003f06270 */
[----:B------:R-:W-:Y:S02]  /*7810*/  @!UPT UIADD3 URZ, UPT, UPT, URZ, URZ, URZ ;  /* 0x000000fffffff290 */ /* 0x000fe4000fffe0ff */
[----:B------:R-:W-:Y:S05]  /*7820*/  @P0 BRA `(.L_x_2177) ;  /* 0x0000000400640947 */ /* 0x000fea0003800000 */
[C---:B------:R-:W-:Y:S01]  /*7830*/  ISETP.GE.AND P0, PT, R9.reuse, R11, PT ;  /* 0x0000000b0900720c */ /* 0x040fe20003f06270 */
[----:B-1-3--:R-:W3:Y:S11]  /*7840*/  LDG.E.128 R52, desc[UR6][R24.64+0x100] ;  /* 0x0001000618347981 */ /* 0x00aef6000c1e1d00 */
[----:B------:R-:W-:Y:S01]  /*7850*/  @!UPT UIADD3 URZ, UPT, UPT, URZ, URZ, URZ ;  /* 0x000000fffffff290 */ /* 0x000fe2000fffe0ff */
[----:B------:R-:W-:Y:S04]  /*7860*/  @!P0 ISETP.GE.U32.AND P1, PT, R9, R19, PT ;  /* 0x000000130900820c */ /* 0x000fe80003f26070 */
[----:B--2-4-:R-:W-:Y:S02]  /*7870*/  @!P0 SEL R56, R18, RZ, P1 ;  /* 0x000000ff12388207 */ /* 0x014fe40000800000 */
        /* <DEDUP_REMOVED lines=84> */
.L_x_2177:
[----:B------:R-:W-:Y:S05]  /*7dc0*/  BSYNC.RECONVERGENT B1 ;  /* 0x0000000000017941 */ /* 0x000fea0003800200 */
.L_x_2176:
[----:B------:R-:W-:Y:S04]  /*7dd0*/  BSSY.RECONVERGENT B1, `(.L_x_2182) ;  /* 0x0000120000017945 */ /* 0x000fe80003800200 */
[----:B------:R-:W-:Y:S05]  /*7de0*/  @!P4 BRA `(.L_x_2183) ;  /* 0x000000100078c947 */ /* 0x000fea0003800000 */
[----:B------:R-:W5:Y:S01]  /*7df0*/  LDC R115, c[0x0][0x440] ;  /* 0x00011000ff737b82 */ /* 0x000f620000000800 */
[----:B------:R-:W-:Y:S07]  /*7e00*/  BSSY.RECONVERGENT B0, `(.L_x_2184) ;  /* 0x0000062000007945 */ /* 0x000fee0003800200 */
[----:B--2-4-:R-:W2:Y:S08]  /*7e10*/  LDC.64 R4, c[0x0][0x4a8] ;  /* 0x00012a00ff047b82 */ /* 0x014eb00000000a00 */
[----:B------:R-:W1:Y:S01]  /*7e20*/  LDC.64 R2, c[0x0][0x3b8] ;  /* 0x0000ee00ff027b82 */ /* 0x000e620000000a00 */
[----:B-----5:R-:W-:Y:S02]  /*7e30*/  ISETP.GE.AND P4, PT, R12, R115, PT ;  /* 0x000000730c00720c */ /* 0x020fe40003f86270 */
[C---:B--2---:R-:W-:Y:S04]  /*7e40*/  LEA R24, P1, R4.reuse, R14, 0x6 ;  /* 0x0000000e04187211 */ /* 0x044fe800078230ff */
[----:B------:R-:W-:Y:S02]  /*7e50*/  LEA.HI.X R25, R4, R15, R5, 0x6, P1 ;  /* 0x0000000f04197211 */ /* 0x000fe400008f3405 */
[C---:B-1----:R-:W-:Y:S04]  /*7e60*/  LEA R120, P0, R2.reuse, R84, 0x6 ;  /* 0x0000005402787211 */ /* 0x042fe800078030ff */
        /* <DEDUP_REMOVED lines=21> */
[----:B---3--:R2:W3:Y:S01]  /*7fc0*/  @!P0 LDG.E.128 R52, desc[UR6][R38.64] ;  /* 0x0000000626348981 */ /* 0x0084e2000c1e1d00 */
        /* <DEDUP_REMOVED lines=69> */
.L_x_2185:
[----:B------:R-:W-:Y:S05]  /*8420*/  BSYNC.RECONVERGENT B0 ;  /* 0x0000000000007941 */ /* 0x000fea0003800200 */
.L_x_2184:
        /* <DEDUP_REMOVED lines=93> */
.L_x_2187:
[----:B------:R-:W-:Y:S05]  /*8a00*/  BSYNC.RECONVERGENT B0 ;  /* 0x0000000000007941 */ /* 0x000fea0003800200 */
.L_x_2186:
[----:B------:R-:W-:Y:S11]  /*8a10*/  ISETP.GE.AND P0, PT, R9, R115, PT ;  /* 0x000000730900720c */ /* 0x000ff60003f06270 */
[----:B------:R-:W-:Y:S02]  /*8a20*/  @!UPT UIADD3 URZ, UPT, UPT, URZ, URZ, URZ ;  /* 0x000000fffffff290 */ /* 0x000fe4000fffe0ff */
[----:B------:R-:W-:Y:S05]  /*8a30*/  @P0 BRA `(.L_x_2183) ;  /* 0x0000000400640947 */ /* 0x000fea0003800000 */
[C---:B------:R-:W-:Y:S01]  /*8a40*/  ISETP.GE.AND P0, PT, R9.reuse, R11, PT ;  /* 0x0000000b0900720c */ /* 0x040fe20003f06270 */
[----:B---3--:R-:W3:Y:S11]  /*8a50*/  LDG.E.128 R52, desc[UR6][R24.64+0x100] ;  /* 0x0001000618347981 */ /* 0x008ef6000c1e1d00 */
        /* <DEDUP_REMOVED lines=87> */
.L_x_2183:
[----:B------:R-:W-:Y:S05]  /*8fd0*/  BSYNC.RECONVERGENT B1 ;  /* 0x0000000000017941 */ /* 0x000fea0003800200 */
.L_x_2182:
[----:B------:R-:W-:Y:S04]  /*8fe0*/  BSSY.RECONVERGENT B1, `(.L_x_2188) ;  /* 0x0000120000017945 */ /* 0x000fe80003800200 */
[----:B------:R-:W-:Y:S05]  /*8ff0*/  @!P3 BRA `(.L_x_2189) ;  /* 0x000000100078b947 */ /* 0x000fea0003800000 */
[----:B------:R-:W5:Y:S01]  /*9000*/  LDC R115, c[0x0][0x440] ;  /* 0x00011000ff737b82 */ /* 0x000f620000000800 */
[----:B------:R-:W-:Y:S07]  /*9010*/  BSSY.RECONVERGENT B0, `(.L_x_2190) ;  /* 0x0000065000007945 */ /* 0x000fee0003800200 */
[----:B------:R-:W1:Y:S08]  /*9020*/  LDC.64 R2, c[0x0][0x3b8] ;  /* 0x0000ee00ff027b82 */ /* 0x000e700000000a00 */
[----:B--2-4-:R-:W2:Y:S01]  /*9030*/  LDC.64 R4, c[0x0][0x4a8] ;  /* 0x00012a00ff047b82 */ /* 0x014ea20000000a00 */
        /* <DEDUP_REMOVED lines=98> */
.L_x_2191:
[----:B------:R-:W-:Y:S05]  /*9660*/  BSYNC.RECONVERGENT B0 ;  /* 0x0000000000007941 */ /* 0x000fea0003800200 */
.L_x_2190:
        /* <DEDUP_REMOVED lines=92> */
.L_x_2193:
[----:B------:R-:W-:Y:S05]  /*9c30*/  BSYNC.RECONVERGENT B0 ;  /* 0x0000000000007941 */ /* 0x000fea0003800200 */
.L_x_2192:
[----:B------:R-:W-:Y:S05]  /*9c40*/  @P3 BRA `(.L_x_2189) ;  /* 0x0000000400643947 */ /* 0x000fea0003800000 */
[C---:B------:R-:W-:Y:S01]  /*9c50*/  ISETP.GE.AND P0, PT, R9.reuse, R11, PT ;  /* 0x0000000b0900720c */ /* 0x040fe20003f06270 */
[----:B------:R-:W4:Y:S11]  /*9c60*/  LDG.E.128 R44, desc[UR6][R24.64+0x100] ;  /* 0x00010006182c7981 */ /* 0x000f36000c1e1d00 */
[----:B------:R-:W-:Y:S01]  /*9c70*/  @!UPT UIADD3 URZ, UPT, UPT, URZ, URZ, URZ ;  /* 0x000000fffffff290 */ /* 0x000fe2000fffe0ff */
[----:B------:R-:W-:Y:S04]  /*9c80*/  @!P0 ISETP.GE.U32.AND P1, PT, R9, R19, PT ;  /* 0x000000130900820c */ /* 0x000fe80003f26070 */
[----:B---3--:R-:W-:Y:S02]  /*9c90*/  @!P0 SEL R53, R18, RZ, P1 ;  /* 0x000000ff12358207 */ /* 0x008fe40000800000 */
        /* <DEDUP_REMOVED lines=84> */
.L_x_2189:
[----:B------:R-:W-:Y:S05]  /*a1e0*/  BSYNC.RECONVERGENT B1 ;  /* 0x0000000000017941 */ /* 0x000fea0003800200 */
.L_x_2188:
[----:B------:R-:W5:Y:S08]  /*a1f0*/  LDC R3, c[0x0][0x450] ;  /* 0x00011400ff037b82 */ /* 0x000f700000000800 */
[----:B------:R-:W1:Y:S01]  /*a200*/  LDC R11, c[0x0][0x450] ;  /* 0x00011400ff0b7b82 */ /* 0x000e620000000800 */
[----:B-----5:R-:W-:Y:S05]  /*a210*/  IMAD.U32 R3, R3, -0x20, RZ ;  /* 0xffffffe003037824 */ /* 0x020fea00078e00ff */
[C---:B------:R-:W-:Y:S02]  /*a220*/  LEA R90, P1, R3.reuse, R90, 0x1 ;  /* 0x0000005a035a7211 */ /* 0x040fe400078208ff */
[C---:B------:R-:W-:Y:S02]  /*a230*/  LEA R88, P0, R3.reuse, R88, 0x1 ;  /* 0x0000005803587211 */ /* 0x040fe400078008ff */
[C---:B------:R-:W-:Y:S02]  /*a240*/  LEA.HI.X.SX32 R91, R3.reuse, R91, 0x1, P1 ;  /* 0x0000005b035b7211 */ /* 0x040fe400008f0eff */
[----:B-1----:R-:W-:Y:S09]  /*a250*/  LEA.HI.X.SX32 R89, R3, R89, 0x1, P0 ;  /* 0x0000005903597211 */ /* 0x002ff200000f0eff */
.L_x_2144:
[----:B------:R-:W-:Y:S05]  /*a260*/  BSYNC.RECONVERGENT B2 ;  /* 0x0000000000027941 */ /* 0x000fea0003800200 */
.L_x_2136:
        /* <DEDUP_REMOVED lines=91> */
.L_x_2194:
[----:B------:R-:W-:Y:S02]  /*a820*/  IADD3 R86, P1, PT, R86, R93, RZ ;  /* 0x0000005d56567210 */ /* 0x000fe40007f3e0ff */
[----:B------:R-:W-:Y:S03]  /*a830*/  IADD3 R14, P0, PT, R14, R97, RZ ;  /* 0x000000610e0e7210 */ /* 0x000fe60007f1e0ff */
[----:B------:R-:W-:Y:S02]  /*a840*/  IMAD.X R87, R87, 0x1, R80, P1 ;  /* 0x0000000157577824 */ /* 0x000fe400008e0650 */
[----:B------:R-:W-:Y:S01]  /*a850*/  IMAD.X R15, R15, 0x1, R95, P0 ;  /* 0x000000010f0f7824 */ /* 0x000fe200000e065f */
[----:B------:R-:W-:Y:S07]  /*a860*/  @P2 BRA `(.L_x_2195) ;  /* 0xffffff7c00182947 */ /* 0x000fee000383ffff */
.L_x_2127:
        /* <DEDUP_REMOVED lines=42> */
.L_x_2200:
[----:B------:R3:W-:Y:S02]  /*ab10*/  STS.128 [R217+0x4000], RZ ;  /* 0x004000ffd9007388 */ /* 0x0007e40000000c00 */
.L_x_2199:
[----:B------:R-:W-:Y:S05]  /*ab20*/  BSYNC.RECONVERGENT B0 ;  /* 0x0000000000007941 */ /* 0x000fea0003800200 */
.L_x_2198:
        /* <DEDUP_REMOVED lines=26> */
.L_x_2203:
[----:B------:R1:W-:Y:S02]  /*acd0*/  STS.128 [R217+0x4800], RZ ;  /* 0x004800ffd9007388 */ /* 0x0003e40000000c00 */
.L_x_2202:
[----:B------:R-:W-:Y:S05]  /*ace0*/  BSYNC.RECONVERGENT B0 ;  /* 0x0000000000007941 */ /* 0x000fea0003800200 */
.L_x_2201:
        /* <DEDUP_REMOVED lines=26> */
.L_x_2206:
[----:B------:R2:W-:Y:S02]  /*ae90*/  STS.128 [R217+0x5000], RZ ;  /* 0x005000ffd9007388 */ /* 0x0005e40000000c00 */
.L_x_2205:
[----:B------:R-:W-:Y:S05]  /*aea0*/  BSYNC.RECONVERGENT B0 ;  /* 0x0000000000007941 */ /* 0x000fea0003800200 */
.L_x_2204:
        /* <DEDUP_REMOVED lines=26> */
.L_x_2208:
[----:B------:R2:W-:Y:S01]  /*b050*/  STS.128 [R217+0x5800], RZ ;  /* 0x005800ffd9007388 */ /* 0x0005e20000000c00 */
[----:B------:R-:W-:Y:S05]  /*b060*/  BRA `(.L_x_2207) ;  /* 0x0000007400247947 */ /* 0x000fea0003800000 */
.L_x_2197:
        /* <DEDUP_REMOVED lines=81> */
.L_x_2215:
[----:B------:R-:W-:Y:S05]  /*b580*/  BSYNC.RECONVERGENT B0 ;  /* 0x0000000000007941 */ /* 0x000fea0003800200 */
.L_x_2214:
[----:B-----5:R-:W-:Y:S01]  /*b590*/  IMAD.MOV.U32 R6, RZ, RZ, R18 ;  /* 0x000000ffff067224 */ /* 0x020fe200078e0012 */
[----:B------:R-:W-:Y:S01]  /*b5a0*/  MOV R4, R16 ;  /* 0x0000001000047202 */ /* 0x000fe20000000f00 */
[----:B------:R-:W-:Y:S01]  /*b5b0*/  IMAD.MOV.U32 R7, RZ, RZ, R19 ;  /* 0x000000ffff077224 */ /* 0x000fe200078e0013 */
[----:B------:R-:W-:Y:S02]  /*b5c0*/  MOV R5, R17 ;  /* 0x0000001100057202 */ /* 0x000fe40000000f00 */
.L_x_2213:
[----:B------:R-:W-:Y:S05]  /*b5d0*/  BSYNC.RECONVERGENT B1 ;  /* 0x0000000000017941 */ /* 0x000fea0003800200 */
.L_x_2212:
        /* <DEDUP_REMOVED lines=49> */
.L_x_2219:
[----:B------:R-:W-:Y:S05]  /*b8f0*/  BSYNC.RECONVERGENT B0 ;  /* 0x0000000000007941 */ /* 0x000fea0003800200 */
.L_x_2218:
[----:B-----5:R4:W-:Y:S02]  /*b900*/  STS.128 [R217+0x2000], R16 ;  /* 0x00200010d9007388 */ /* 0x0209e40000000c00 */
.L_x_2217:
[----:B------:R-:W-:Y:S05]  /*b910*/  BSYNC.RECONVERGENT B1 ;  /* 0x0000000000017941 */ /* 0x000fea0003800200 */
.L_x_2216:
        /* <DEDUP_REMOVED lines=47> */
.L_x_2221:
[----:B------:R-:W-:Y:S05]  /*bc10*/  BSYNC.RECONVERGENT B0 ;  /* 0x0000000000007941 */ /* 0x000fea0003800200 */
.L_x_2220:
[----:B-----5:R1:W-:Y:S02]  /*bc20*/  STS.128 [R217+0x4000], R16 ;  /* 0x00400010d9007388 */ /* 0x0203e40000000c00 */
.L_x_2211:
[----:B------:R-:W-:Y:S05]  /*bc30*/  BSYNC.RECONVERGENT B2 ;  /* 0x0000000000027941 */ /* 0x000fea0003800200 */
.L_x_2210:
        /* <DEDUP_REMOVED lines=65> */
.L_x_2227:
[----:B------:R-:W-:Y:S05]  /*c050*/  BSYNC.RECONVERGENT B0 ;  /* 0x0000000000007941 */ /* 0x000fea0003800200 */
.L_x_2226:
[----:B-----5:R4:W-:Y:S02]  /*c060*/  STS.128 [R217+0x800], R16 ;  /* 0x00080010d9007388 */ /* 0x0209e40000000c00 */
.L_x_2225:
[----:B------:R-:W-:Y:S05]  /*c070*/  BSYNC.RECONVERGENT B1 ;  /* 0x0000000000017941 */ /* 0x000fea0003800200 */
.L_x_2224:
        /* <DEDUP_REMOVED lines=58> */
.L_x_2231:
[----:B------:R-:W-:Y:S05]  /*c420*/  BSYNC.RECONVERGENT B0 ;  /* 0x0000000000007941 */ /* 0x000fea0003800200 */
.L_x_2230:
[----:B-----5:R4:W-:Y:S02]  /*c430*/  STS.128 [R217+0x2800], R16 ;  /* 0x00280010d9007388 */ /* 0x0209e40000000c00 */
.L_x_2229:
[----:B------:R-:W-:Y:S05]  /*c440*/  BSYNC.RECONVERGENT B1 ;  /* 0x0000000000017941 */ /* 0x000fea0003800200 */
.L_x_2228:
        /* <DEDUP_REMOVED lines=57> */
.L_x_2233:
[----:B------:R-:W-:Y:S05]  /*c7e0*/  BSYNC.RECONVERGENT B0 ;  /* 0x0000000000007941 */ /* 0x000fea0003800200 */
.L_x_2232:
[----:B-----5:R4:W-:Y:S02]  /*c7f0*/  STS.128 [R217+0x4800], R16 ;  /* 0x00480010d9007388 */ /* 0x0209e40000000c00 */
.L_x_2223:
[----:B------:R-:W-:Y:S05]  /*c800*/  BSYNC.RECONVERGENT B2 ;  /* 0x0000000000027941 */ /* 0x000fea0003800200 */
.L_x_2222:
        /* <DEDUP_REMOVED lines=66> */
.L_x_2239:
[----:B------:R-:W-:Y:S05]  /*cc30*/  BSYNC.RECONVERGENT B0 ;  /* 0x0000000000007941 */ /* 0x000fea0003800200 */
.L_x_2238:
[----:B-----5:R1:W-:Y:S02]  /*cc40*/  STS.128 [R217+0x1000], R16 ;  /* 0x00100010d9007388 */ /* 0x0203e40000000c00 */
.L_x_2237:
[----:B------:R-:W-:Y:S05]  /*cc50*/  BSYNC.RECONVERGENT B1 ;  /* 0x0000000000017941 */ /* 0x000fea0003800200 */
.L_x_2236:
        /* <DEDUP_REMOVED lines=58> */
.L_x_2243:
[----:B------:R-:W-:Y:S05]  /*d000*/  BSYNC.RECONVERGENT B0 ;  /* 0x0000000000007941 */ /* 0x000fea0003800200 */
.L_x_2242:
[----:B-----5:R4:W-:Y:S02]  /*d010*/  STS.128 [R217+0x3000], R16 ;  /* 0x00300010d9007388 */ /* 0x0209e40000000c00 */
.L_x_2241:
[----:B------:R-:W-:Y:S05]  /*d020*/  BSYNC.RECONVERGENT B1 ;  /* 0x0000000000017941 */ /* 0x000fea0003800200 */
.L_x_2240:
        /* <DEDUP_REMOVED lines=57> */
.L_x_2245:
[----:B------:R-:W-:Y:S05]  /*d3c0*/  BSYNC.RECONVERGENT B0 ;  /* 0x0000000000007941 */ /* 0x000fea0003800200 */
.L_x_2244:
[----:B-----5:R4:W-:Y:S02]  /*d3d0*/  STS.128 [R217+0x5000], R16 ;  /* 0x00500010d9007388 */ /* 0x0209e40000000c00 */
.L_x_2235:
[----:B------:R-:W-:Y:S05]  /*d3e0*/  BSYNC.RECONVERGENT B2 ;  /* 0x0000000000027941 */ /* 0x000fea0003800200 */
.L_x_2234:
        /* <DEDUP_REMOVED lines=64> */
.L_x_2249:
[----:B------:R-:W-:Y:S05]  /*d7f0*/  BSYNC.RECONVERGENT B0 ;  /* 0x0000000000007941 */ /* 0x000fea0003800200 */
.L_x_2248:
[----:B-----5:R4:W-:Y:S02]  /*d800*/  STS.128 [R217+0x1800], R16 ;  /* 0x00180010d9007388 */ /* 0x0209e40000000c00 */
.L_x_2247:
[----:B------:R-:W-:Y:S05]  /*d810*/  BSYNC.RECONVERGENT B1 ;  /* 0x0000000000017941 */ /* 0x000fea0003800200 */
.L_x_2246:
        /* <DEDUP_REMOVED lines=56> */
.L_x_2253:
[----:B------:R-:W-:Y:S05]  /*dba0*/  BSYNC.RECONVERGENT B0 ;  /* 0x0000000000007941 */ /* 0x000fea0003800200 */
.L_x_2252:
[----:B-----5:R1:W-:Y:S02]  /*dbb0*/  STS.128 [R217+0x3800], R16 ;  /* 0x00380010d9007388 */ /* 0x0203e40000000c00 */
.L_x_2251:
[----:B------:R-:W-:Y:S05]  /*dbc0*/  BSYNC.RECONVERGENT B1 ;  /* 0x0000000000017941 */ /* 0x000fea0003800200 */
.L_x_2250:
        /* <DEDUP_REMOVED lines=56> */
.L_x_2255:
[----:B------:R-:W-:Y:S05]  /*df50*/  BSYNC.RECONVERGENT B0 ;  /* 0x0000000000007941 */ /* 0x000fea0003800200 */
.L_x_2254:
[----:B-----5:R4:W-:Y:S01]  /*df60*/  STS.128 [R217+0x5800], R16 ;  /* 0x00580010d9007388 */ /* 0x0209e20000000c00 */
[----:B------:R-:W-:Y:S05]  /*df70*/  BRA `(.L_x_2207) ;  /* 0x0000004400607947 */ /* 0x000fea0003800000 */
.L_x_2209:
        /* <DEDUP_REMOVED lines=97> */
.L_x_2261:
[----:B------:R-:W-:Y:S05]  /*e590*/  BSYNC.RECONVERGENT B0 ;  /* 0x0000000000007941 */ /* 0x000fea0003800200 */
.L_x_2260:
[----:B-----5:R-:W-:Y:S01]  /*e5a0*/  IMAD.MOV.U32 R6, RZ, RZ, R34 ;  /* 0x000000ffff067224 */ /* 0x020fe200078e0022 */
[----:B------:R-:W-:Y:S01]  /*e5b0*/  MOV R4, R32 ;  /* 0x0000002000047202 */ /* 0x000fe20000000f00 */
[----:B------:R-:W-:Y:S01]  /*e5c0*/  IMAD.MOV.U32 R7, RZ, RZ, R35 ;  /* 0x000000ffff077224 */ /* 0x000fe200078e0023 */
[----:B------:R-:W-:Y:S02]  /*e5d0*/  MOV R5, R33 ;  /* 0x0000002100057202 */ /* 0x000fe40000000f00 */
.L_x_2259:
[----:B------:R-:W-:Y:S05]  /*e5e0*/  BSYNC.RECONVERGENT B1 ;  /* 0x0000000000017941 */ /* 0x000fea0003800200 */
.L_x_2258:
        /* <DEDUP_REMOVED lines=87> */
.L_x_2265:
[----:B------:R-:W-:Y:S05]  /*eb60*/  BSYNC.RECONVERGENT B0 ;  /* 0x0000000000007941 */ /* 0x000fea0003800200 */
.L_x_2264:
[----:B-----5:R4:W-:Y:S02]  /*eb70*/  STS.128 [R217+0x2000], R32 ;  /* 0x00200020d9007388 */ /* 0x0209e40000000c00 */
.L_x_2263:
[----:B------:R-:W-:Y:S05]  /*eb80*/  BSYNC.RECONVERGENT B1 ;  /* 0x0000000000017941 */ /* 0x000fea0003800200 */
.L_x_2262:
        /* <DEDUP_REMOVED lines=85> */
.L_x_2267:
[----:B------:R-:W-:Y:S05]  /*f0e0*/  BSYNC.RECONVERGENT B0 ;  /* 0x0000000000007941 */ /* 0x000fea0003800200 */
.L_x_2266:
[----:B-----5:R1:W-:Y:S02]  /*f0f0*/  STS.128 [R217+0x4000], R32 ;  /* 0x00400020d9007388 */ /* 0x0203e40000000c00 */
.L_x_2257:
[----:B------:R-:W-:Y:S05]  /*f100*/  BSYNC.RECONVERGENT B2 ;  /* 0x0000000000027941 */ /* 0x000fea0003800200 */
.L_x_2256:
        /* <DEDUP_REMOVED lines=94> */
.L_x_2273:
[----:B------:R-:W-:Y:S05]  /*f6f0*/  BSYNC.RECONVERGENT B0 ;  /* 0x0000000000007941 */ /* 0x000fea0003800200 */
.L_x_2272:
[----:B-----5:R4:W-:Y:S02]  /*f700*/  STS.128 [R217+0x800], R32 ;  /* 0x00080020d9007388 */ /* 0x0209e40000000c00 */
.L_x_2271:
[----:B------:R-:W-:Y:S05]  /*f710*/  BSYNC.RECONVERGENT B1 ;  /* 0x0000000000017941 */ /* 0x000fea0003800200 */
.L_x_2270:
        /* <DEDUP_REMOVED lines=87> */
.L_x_2277:
[----:B------:R-:W-:Y:S05]  /*fc90*/  BSYNC.RECONVERGENT B0 ;  /* 0x0000000000007941 */ /* 0x000fea0003800200 */
.L_x_2276:
[----:B-----5:R4:W-:Y:S02]  /*fca0*/  STS.128 [R217+0x2800], R32 ;  /* 0x00280020d9007388 */ /* 0x0209e40000000c00 */
.L_x_2275:
[----:B------:R-:W-:Y:S05]  /*fcb0*/  BSYNC.RECONVERGENT B1 ;  /* 0x0000000000017941 */ /* 0x000fea0003800200 */
.L_x_2274:
        /* <DEDUP_REMOVED lines=86> */
.L_x_2279:
[----:B------:R-:W-:Y:S05]  /*10220*/  BSYNC.RECONVERGENT B0 ;  /* 0x0000000000007941 */ /* 0x000fea0003800200 */
.L_x_2278:
[----:B-----5:R4:W-:Y:S02]  /*10230*/  STS.128 [R217+0x4800], R32 ;  /* 0x00480020d9007388 */ /* 0x0209e40000000c00 */
.L_x_2269:
[----:B------:R-:W-:Y:S05]  /*10240*/  BSYNC.RECONVERGENT B2 ;  /* 0x0000000000027941 */ /* 0x000fea0003800200 */
.L_x_2268:
        /* <DEDUP_REMOVED lines=96> */
.L_x_2285:
[----:B------:R-:W-:Y:S05]  /*10850*/  BSYNC.RECONVERGENT B0 ;  /* 0x0000000000007941 */ /* 0x000fea0003800200 */
.L_x_2284:
[----:B-----5:R1:W-:Y:S02]  /*10860*/  STS.128 [R217+0x1000], R32 ;  /* 0x00100020d9007388 */ /* 0x0203e40000000c00 */
.L_x_2283:
[----:B------:R-:W-:Y:S05]  /*10870*/  BSYNC.RECONVERGENT B1 ;  /* 0x0000000000017941 */ /* 0x000fea0003800200 */
.L_x_2282:
        /* <DEDUP_REMOVED lines=88> */
.L_x_2289:
[----:B------:R-:W-:Y:S05]  /*10e00*/  BSYNC.RECONVERGENT B0 ;  /* 0x0000000000007941 */ /* 0x000fea0003800200 */
.L_x_2288:
[----:B-----5:R4:W-:Y:S02]  /*10e10*/  STS.128 [R217+0x3000], R32 ;  /* 0x00300020d9007388 */ /* 0x0209e40000000c00 */
.L_x_2287:
[----:B------:R-:W-:Y:S05]  /*10e20*/  BSYNC.RECONVERGENT B1 ;  /* 0x0000000000017941 */ /* 0x000fea0003800200 */
.L_x_2286:
        /* <DEDUP_REMOVED lines=86> */
.L_x_2291:
[----:B------:R-:W-:Y:S05]  /*11390*/  BSYNC.RECONVERGENT B0 ;  /* 0x0000000000007941 */ /* 0x000fea0003800200 */
.L_x_2290:
[----:B-----5:R4:W-:Y:S02]  /*113a0*/  STS.128 [R217+0x5000], R32 ;  /* 0x00500020d9007388 */ /* 0x0209e40000000c00 */
.L_x_2281:
[----:B------:R-:W-:Y:S05]  /*113b0*/  BSYNC.RECONVERGENT B2 ;  /* 0x0000000000027941 */ /* 0x000fea0003800200 */
.L_x_2280:
        /* <DEDUP_REMOVED lines=95> */
.L_x_2295:
[----:B------:R-:W-:Y:S05]  /*119b0*/  BSYNC.RECONVERGENT B0 ;  /* 0x0000000000007941 */ /* 0x000fea0003800200 */
.L_x_2294:
[----:B-----5:R4:W-:Y:S02]  /*119c0*/  STS.128 [R217+0x1800], R32 ;  /* 0x00180020d9007388 */ /* 0x0209e40000000c00 */
.L_x_2293:
[----:B------:R-:W-:Y:S05]  /*119d0*/  BSYNC.RECONVERGENT B1 ;  /* 0x0000000000017941 */ /* 0x000fea0003800200 */
.L_x_2292:
        /* <DEDUP_REMOVED lines=87> */
.L_x_2299:
[----:B------:R-:W-:Y:S05]  /*11f50*/  BSYNC.RECONVERGENT B0 ;  /* 0x0000000000007941 */ /* 0x000fea0003800200 */
.L_x_2298:
[----:B-----5:R1:W-:Y:S02]  /*11f60*/  STS.128 [R217+0x3800], R32 ;  /* 0x00380020d9007388 */ /* 0x0203e40000000c00 */
.L_x_2297:
[----:B------:R-:W-:Y:S05]  /*11f70*/  BSYNC.RECONVERGENT B1 ;  /* 0x0000000000017941 */ /* 0x000fea0003800200 */
.L_x_2296:
        /* <DEDUP_REMOVED lines=86> */
.L_x_2301:
[----:B------:R-:W-:Y:S05]  /*124e0*/  BSYNC.RECONVERGENT B0 ;  /* 0x0000000000007941 */ /* 0x000fea0003800200 */
.L_x_2300:
[----:B-----5:R4:W-:Y:S02]  /*124f0*/  STS.128 [R217+0x5800], R32 ;  /* 0x00580020d9007388 */ /* 0x0209e40000000c00 */
.L_x_2207:
[----:B------:R-:W-:Y:S05]  /*12500*/  BSYNC.RECONVERGENT B3 ;  /* 0x0000000000037941 */ /* 0x000fea0003800200 */
.L_x_2196:
        /* <DEDUP_REMOVED lines=26> */
.L_x_2304:
[----:B------:R2:W-:Y:S02]  /*126b0*/  STS.128 [R217+0xa000], RZ ;  /* 0x00a000ffd9007388 */ /* 0x0005e40000000c00 */
.L_x_2303:
[----:B------:R-:W-:Y:S05]  /*126c0*/  BSYNC.RECONVERGENT B0 ;  /* 0x0000000000007941 */ /* 0x000fea0003800200 */
.L_x_2302:
        /* <DEDUP_REMOVED lines=25> */
.L_x_2307:
[----:B------:R2:W-:Y:S02]  /*12860*/  STS.128 [R217+0xa800], RZ ;  /* 0x00a800ffd9007388 */ /* 0x0005e40000000c00 */
.L_x_2306:
[----:B------:R-:W-:Y:S05]  /*12870*/  BSYNC.RECONVERGENT B0 ;  /* 0x0000000000007941 */ /* 0x000fea0003800200 */
.L_x_2305:
        /* <DEDUP_REMOVED lines=26> */
.L_x_2310:
[----:B------:R2:W-:Y:S02]  /*12a20*/  STS.128 [R217+0xb000], RZ ;  /* 0x00b000ffd9007388 */ /* 0x0005e40000000c00 */
.L_x_2309:
[----:B------:R-:W-:Y:S05]  /*12a30*/  BSYNC.RECONVERGENT B0 ;  /* 0x0000000000007941 */ /* 0x000fea0003800200 */
.L_x_2308:
        /* <DEDUP_REMOVED lines=10> */
[----:B------:R-:W-:Y:S01]  /*12ae0*/  LOP3.LUT R91, R182, 0x200, R149, 0xf8, !PT ;  /* 0x00000200b65b7812 */ /* 0x000fe200078ef895 */
[----:B------:R-:W-:Y:S06]  /*12af0*/  @P0 BRA `(.L_x_2312) ;  /* 0x0000000000640947 */ /* 0x000fec0003800000 */
        /* <DEDUP_REMOVED lines=24> */
.L_x_2313:
[----:B------:R2:W-:Y:S02]  /*12c80*/  STS.128 [R217+0xb800], RZ ;  /* 0x00b800ffd9007388 */ /* 0x0005e40000000c00 */
.L_x_2312:
[----:B------:R-:W-:Y:S05]  /*12c90*/  BSYNC.RECONVERGENT B0 ;  /* 0x0000000000007941 */ /* 0x000fea0003800200 */
.L_x_2311:
[----:B------:R-:W0:Y:S01]  /*12ca0*/  LDGDEPBAR ;  /* 0x00000000000079af */ /* 0x000e220000000000 */
[----:B------:R-:W-:Y:S01]  /*12cb0*/  BSSY.RECONVERGENT B0, `(.L_x_2314) ;  /* 0x0000021000007945 */ /* 0x000fe20003800200 */
[----:B------:R-:W-:Y:S02]  /*12cc0*/  IADD3 R91, PT, PT, R0, R91, RZ ;  /* 0x0000005b005b7210 */ /* 0x000fe40007ffe0ff */
[----:B-12---:R-:W-:Y:S01]  /*12cd0*/  LOP3.LUT R3, R183, 0x1f0, RZ, 0xc0, !PT ;  /* 0x000001f0b7037812 */ /* 0x006fe200078ec0ff */
        /* <DEDUP_REMOVED lines=25> */
.L_x_2316:
[----:B------:R2:W-:Y:S01]  /*12e70*/  STS.128 [R217+0x10000], RZ ;  /* 0x010000ffd9007388 */ /* 0x0005e20000000c00 */
[----:B------:R-:W-:Y:S05]  /*12e80*/  BRA `(.L_x_2317) ;  /* 0x00000000000c7947 */ /* 0x000fea0003800000 */
.L_x_2315:
[----:B------:R1:W-:Y:S04]  /*12e90*/  STS.128 [R217+0xc000], RZ ;  /* 0x00c000ffd9007388 */ /* 0x0003e80000000c00 */
[----:B------:R1:W-:Y:S04]  /*12ea0*/  STS.128 [R217+0xe000], RZ ;  /* 0x00e000ffd9007388 */ /* 0x0003e80000000c00 */
[----:B------:R1:W-:Y:S02]  /*12eb0*/  STS.128 [R217+0x10000], RZ ;  /* 0x010000ffd9007388 */ /* 0x0003e40000000c00 */
.L_x_2317:
[----:B------:R-:W-:Y:S05]  /*12ec0*/  BSYNC.RECONVERGENT B0 ;  /* 0x0000000000007941 */ /* 0x000fea0003800200 */
.L_x_2314:
        /* <DEDUP_REMOVED lines=28> */
.L_x_2320:
[----:B------:R2:W-:Y:S02]  /*13090*/  STS.128 [R217+0x10800], RZ ;  /* 0x010800ffd9007388 */ /* 0x0005e40000000c00 */
.L_x_2319:
[----:B------:R-:W-:Y:S05]  /*130a0*/  BSYNC.RECONVERGENT B0 ;  /* 0x0000000000007941 */ /* 0x000fea0003800200 */
.L_x_2318:
        /* <DEDUP_REMOVED lines=29> */
.L_x_2323:
[----:B------:R2:W-:Y:S02]  /*13280*/  STS.128 [R217+0x11000], RZ ;  /* 0x011000ffd9007388 */ /* 0x0005e40000000c00 */
.L_x_2322:
[----:B------:R-:W-:Y:S05]  /*13290*/  BSYNC.RECONVERGENT B0 ;  /* 0x0000000000007941 */ /* 0x000fea0003800200 */
.L_x_2321:
        /* <DEDUP_REMOVED lines=32> */
.L_x_2326:
[----:B------:R2:W-:Y:S02]  /*134a0*/  STS.128 [R217+0x11800], RZ ;  /* 0x011800ffd9007388 */ /* 0x0005e40000000c00 */
.L_x_2325:
[----:B------:R-:W-:Y:S05]  /*134b0*/  BSYNC.RECONVERGENT B0 ;  /* 0x0000000000007941 */ /* 0x000fea0003800200 */
.L_x_2324:
[----:B-12---:R-:W-:Y:S01]  /*134c0*/  LOP3.LUT R5, R67, 0x8, R135, 0x78, !PT ;  /* 0x0000000843057812 */ /* 0x006fe200078e7887 */
[----:B------:R-:W1:Y:S01]  /*134d0*/  LDCU.64 UR8, c[0x0][0x508] ;  /* 0x0000a100ff0877ac */ /* 0x000e620008000a00 */
[----:B------:R-:W-:Y:S01]  /*134e0*/  LOP3.LUT R148, R149, 0x400, RZ, 0xc0, !PT ;  /* 0x0000040095947812 */ /* 0x000fe200078ec0ff */
[----:B------:R-:W0:Y:S01]  /*134f0*/  LDGDEPBAR ;  /* 0x00000000000079af */ /* 0x000e220000000000 */
[----:B------:R-:W-:Y:S02]  /*13500*/  LOP3.LUT R5, R5, R180, RZ, 0x3c, !PT ;  /* 0x000000b405057212 */ /* 0x000fe400078e3cff */
[----:B------:R-:W-:Y:S02]  /*13510*/  LEA R91, R91, UR5, 0x1 ;  /* 0x000000055b5b7c11 */ /* 0x000fe4000f8e08ff */
[----:B------:R-:W-:Y:S02]  /*13520*/  LEA R88, R5, R148, 0x1 ;  /* 0x0000009405587211 */ /* 0x000fe400078e08ff */
[----:B------:R-:W-:Y:S01]  /*13530*/  LOP3.LUT P0, RZ, R135, 0x2, RZ, 0xc0, !PT ;  /* 0x0000000287ff7812 */ /* 0x000fe2000780c0ff */
[----:B------:R-:W-:Y:S01]  /*13540*/  LDSM.16.M88.4 R52, [R91] ;  /* 0x000000005b34783b */ /* 0x000fe20000000200 */
[----:B------:R-:W-:-:S02]  /*13550*/  MOV R181, 0x20 ;  /* 0x0000002000b57802 */ /* 0x000fc40000000f00 */
[----:B------:R-:W-:Y:S01]  /*13560*/  IADD3 R11, PT, PT, R88, UR5, RZ ;  /* 0x00000005580b7c10 */ /* 0x000fe2000fffe0ff */
[----:B---34-:R-:W2:Y:S01]  /*13570*/  LDSM.16.M88.4 R24, [R88+UR5+0x6000] ;  /* 0x006000055818783b */ /* 0x018ea20008000200 */
[----:B------:R-:W-:Y:S02]  /*13580*/  SEL R172, R181, 0xffffffe0, !P0 ;  /* 0xffffffe0b5ac7807 */ /* 0x000fe40004000000 */
[----:B------:R-:W-:Y:S01]  /*13590*/  LOP3.LUT P2, RZ, R135, 0x4, RZ, 0xc0, !PT ;  /* 0x0000000487ff7812 */ /* 0x000fe2000784c0ff */
[----:B------:R-:W3:Y:S01]  /*135a0*/  LDSM.16.M88.4 R16, [R88+UR5+0x6800] ;  /* 0x006800055810783b */ /* 0x000ee20008000200 */
[-C--:B------:R-:W-:Y:S02]  /*135b0*/  IADD3 R90, PT, PT, R91, R172.reuse, RZ ;  /* 0x000000ac5b5a7210 */ /* 0x080fe40007ffe0ff */
[----:B------:R-:W-:Y:S01]  /*135c0*/  IADD3 R65, PT, PT, R11, R172, RZ ;  /* 0x000000ac0b417210 */ /* 0x000fe20007ffe0ff */
[----:B------:R-:W4:Y:S01]  /*135d0*/  LDSM.16.M88.4 R68, [R88+UR5+0x7000] ;  /* 0x007000055844783b */ /* 0x000f220008000200 */
[----:B------:R-:W-:-:S02]  /*135e0*/  MOV R168, 0x40 ;  /* 0x0000004000a87802 */ /* 0x000fc40000000f00 */
[----:B------:R-:W-:Y:S01]  /*135f0*/  ISETP.GT.AND P1, PT, R64, R195, PT ;  /* 0x000000c34000720c */ /* 0x000fe20003f24270 */
[----:B------:R-:W4:Y:S01]  /*13600*/  LDSM.16.M88.4 R32, [R88+UR5+0x7800] ;  /* 0x007800055820783b */ /* 0x000f220008000200 */
[----:B------:R-:W-:Y:S02]  /*13610*/  SEL R168, R168, 0xffffffc0, !P2 ;  /* 0xffffffc0a8a87807 */ /* 0x000fe40005000000 */
[----:B------:R-:W-:Y:S01]  /*13620*/  IADD3 R2, PT, PT, R2, R3, R66 ;  /* 0x0000000302027210 */ /* 0x000fe20007ffe042 */
[----:B------:R-:W-:Y:S01]  /*13630*/  LDSM.16.M88.4 R76, [R90] ;  /* 0x000000005a4c783b */ /* 0x000fe20000000200 */
[-C--:B------:R-:W-:Y:S02]  /*13640*/  IADD3 R89, PT, PT, R91, R168.reuse, RZ ;  /* 0x000000a85b597210 */ /* 0x080fe40007ffe0ff */
[----:B------:R-:W-:Y:S01]  /*13650*/  IADD3 R11, PT, PT, R11, R168, RZ ;  /* 0x000000a80b0b7210 */ /* 0x000fe20007ffe0ff */
[----:B------:R-:W4:Y:S01]  /*13660*/  LDSM.16.M88.4 R36, [R65+0x6000] ;  /* 0x006000004124783b */ /* 0x000f220000000200 */
[----:B------:R-:W-:-:S02]  /*13670*/  IADD3 R67, PT, PT, R172, R89, RZ ;  /* 0x00000059ac437210 */ /* 0x000fc40007ffe0ff */
[----:B------:R-:W-:Y:S01]  /*13680*/  IADD3 R8, PT, PT, R172, R11, RZ ;  /* 0x0000000bac087210 */ /* 0x000fe20007ffe0ff */
[----:B------:R-:W4:Y:S01]  /*13690*/  LDSM.16.M88.4 R12, [R65+0x6800] ;  /* 0x00680000410c783b */ /* 0x000f220000000200 */
[----:B-1----:R-:W-:Y:S02]  /*136a0*/  IADD3 R3, PT, PT, R62, UR8, -R201 ;  /* 0x000000083e037c10 */ /* 0x002fe4000fffe8c9 */
[C---:B------:R-:W-:Y:S01]  /*136b0*/  IADD3 R206, PT, PT, R2.reuse, R62, -R63 ;  /* 0x0000003e02ce7210 */ /* 0x040fe20007ffe83f */
[----:B------:R-:W1:Y:S01]  /*136c0*/  LDSM.16.M88.4 R4, [R65+0x7000] ;  /* 0x007000004104783b */ /* 0x000e620000000200 */
[----:B------:R-:W-:-:S03]  /*136d0*/  IADD3 R3, PT, PT, R2, R3, RZ ;  /* 0x0000000302037210 */ /* 0x000fc60007ffe0ff */
[----:B------:R-:W1:Y:S01]  /*136e0*/  LDSM.16.M88.4 R80, [R65+0x7800] ;  /* 0x007800004150783b */ /* 0x000e620000000200 */
[C-C-:B------:R-:W-:Y:S02]  /*136f0*/  VIADDMNMX R205, R3.reuse, 0x1, R62.reuse, PT ;  /* 0x0000000103cd7846 */ /* 0x140fe4000380013e */
[----:B------:R-:W-:Y:S01]  /*13700*/  VIADDMNMX R204, R3, 0x9, R62, PT ;  /* 0x0000000903cc7846 */ /* 0x000fe2000380013e */
[----:B-----5:R-:W-:Y:S01]  /*13710*/  LDSM.16.M88.4 R48, [R11+0x6000] ;  /* 0x006000000b30783b */ /* 0x020fe20000000200 */
        /* <DEDUP_REMOVED lines=9> */
[C---:B------:R-:W-:Y:S08]  /*137b0*/  HMMA.16816.F32 R56, R52.reuse, R32, RZ ;  /* 0x000000203438723c */ /* 0x040ff000000018ff */
[----:B------:R-:W-:Y:S01]  /*137c0*/  HMMA.16816.F32 R52, R52, R34, RZ ;  /* 0x000000223434723c */ /* 0x000fe200000018ff */
        /* <DEDUP_REMOVED lines=8> */
[C---:B------:R-:W-:Y:S01]  /*13850*/  HMMA.16816.F32 R68, R76.reuse, R6, R68 ;  /* 0x000000064c44723c */ /* 0x040fe20000001844 */
[----:B------:R-:W1:Y:S07]  /*13860*/  LDSM.16.M88.4 R4, [R8+0x6800] ;  /* 0x006800000804783b */ /* 0x000e6e0000000200 */
[C---:B------:R-:W-:Y:S08]  /*13870*/  HMMA.16816.F32 R56, R76.reuse, R80, R56 ;  /* 0x000000504c38723c */ /* 0x040ff00000001838 */
[----:B------:R-:W-:Y:S01]  /*13880*/  HMMA.16816.F32 R52, R76, R82, R52 ;  /* 0x000000524c34723c */ /* 0x000fe20000001834 */
[----:B------:R-:W1:Y:S04]  /*13890*/  LDSM.16.M88.4 R76, [R8+0x7800] ;  /* 0x00780000084c783b */ /* 0x000e680000000200 */
[----:B------:R-:W1:Y:S03]  /*138a0*/  LDSM.16.M88.4 R80, [R8+0x7000] ;  /* 0x007000000850783b */ /* 0x000e660000000200 */
        /* <DEDUP_REMOVED lines=9> */
[C---:B----4-:R-:W-:Y:S08]  /*13940*/  HMMA.16816.F32 R28, R84.reuse, R12, R28 ;  /* 0x0000000c541c723c */ /* 0x050ff0000000181c */
[C---:B------:R-:W-:Y:S01]  /*13950*/  HMMA.16816.F32 R24, R84.reuse, R14, R24 ;  /* 0x0000000e5418723c */ /* 0x040fe20000001818 */
[----:B------:R-:W-:Y:S07]  /*13960*/  LDSM.16.M88.4 R12, [R90+0x2000] ;  /* 0x002000005a0c783b */ /* 0x000fee0000000200 */
[C---:B-1----:R-:W-:Y:S08]  /*13970*/  HMMA.16816.F32 R20, R84.reuse, R4, R20 ;  /* 0x000000045414723c */ /* 0x042ff00000001814 */
[----:B------:R-:W-:Y:S01]  /*13980*/  HMMA.16816.F32 R16, R84, R6, R16 ;  /* 0x000000065410723c */ /* 0x000fe20000001810 */
[----:B------:R-:W1:Y:S07]  /*13990*/  LDSM.16.M88.4 R4, [R65+0x8000] ;  /* 0x008000004104783b */ /* 0x000e6e0000000200 */
[C---:B------:R-:W-:Y:S08]  /*139a0*/  HMMA.16816.F32 R72, R32.reuse, R40, R72 ;  /* 0x000000282048723c */ /* 0x040ff00000001848 */
[----:B------:R-:W-:Y:S01]  /*139b0*/  HMMA.16816.F32 R68, R32, R42, R68 ;  /* 0x0000002a2044723c */ /* 0x000fe20000001844 */
[----:B------:R-:W4:Y:S04]  /*139c0*/  LDSM.16.M88.4 R40, [R88+UR5+0x8800] ;  /* 0x008800055828783b */ /* 0x000f280008000200 */
[----:B------:R-:W4:Y:S03]  /*139d0*/  LDSM.16.M88.4 R32, [R88+UR5+0x9800] ;  /* 0x009800055820783b */ /* 0x000f260008000200 */
[C---:B------:R-:W-:Y:S08]  /*139e0*/  HMMA.16816.F32 R56, R84.reuse, R76, R56 ;  /* 0x0000004c5438723c */ /* 0x040ff00000001838 */
[C---:B------:R-:W-:Y:S08]  /*139f0*/  HMMA.16816.F32 R72, R84.reuse, R80, R72 ;  /* 0x000000505448723c */ /* 0x040ff00000001848 */
[C---:B------:R-:W-:Y:S01]  /*13a00*/  HMMA.16816.F32 R68, R84.reuse, R82, R68 ;  /* 0x000000525444723c */ /* 0x040fe20000001844 */
[----:B------:R-:W-:Y:S07]  /*13a10*/  LDSM.16.M88.4 R80, [R65+0x9000] ;  /* 0x009000004150783b */ /* 0x000fee0000000200 */
[----:B------:R-:W-:Y:S01]  /*13a20*/  HMMA.16816.F32 R76, R84, R78, R52 ;  /* 0x0000004e544c723c */ /* 0x000fe20000001834 */
[----:B------:R-:W4:Y:S07]  /*13a30*/  LDSM.16.M88.4 R52, [R65+0x8800] ;  /* 0x008800004134783b */ /* 0x000f2e0000000200 */
        /* <DEDUP_REMOVED lines=16> */
[C---:B------:R-:W-:Y:S08]  /*13b40*/  HMMA.16816.F32 R20, R12.reuse, R52, R20 ;  /* 0x000000340c14723c */ /* 0x040ff00000001814 */
        /* <DEDUP_REMOVED lines=15> */
[----:B------:R-:W3:Y:S07]  /*13c40*/  LDSM.16.M88.4 R72, [R91+0x4000] ;  /* 0x004000005b48783b */ /* 0x000eee0000000200 */
        /* <DEDUP_REMOVED lines=15> */
[C---:B------:R-:W-:Y:S01]  /*13d40*/  HMMA.16816.F32 R84, R72.reuse, R52, R48 ;  /* 0x000000344854723c */ /* 0x040fe20000001830 */
[----:B------:R-:W3:Y:S04]  /*13d50*/  LDSM.16.M88.4 R48, [R89+0x4000] ;  /* 0x004000005930783b */ /* 0x000ee80000000200 */
[----:B------:R-:W-:Y:S03]  /*13d60*/  LDSM.16.M88.4 R88, [R88+UR5+0xb800] ;  /* 0x00b800055858783b */ /* 0x000fe60008000200 */
[----:B------:R-:W-:Y:S01]  /*13d70*/  HMMA.16816.F32 R24, R72, R54, R24 ;  /* 0x000000364818723c */ /* 0x000fe20000001818 */
[----:B------:R-:W3:Y:S07]  /*13d80*/  LDSM.16.M88.4 R52, [R65+0xa800] ;  /* 0x00a800004134783b */ /* 0x000eee0000000200 */
[C---:B----4-:R-:W-:Y:S08]  /*13d90*/  HMMA.16816.F32 R56, R44.reuse, R36, R56 ;  /* 0x000000242c38723c */ /* 0x050ff00000001838 */
[----:B------:R-:W-:Y:S01]  /*13da0*/  HMMA.16816.F32 R76, R44, R38, R76 ;  /* 0x000000262c4c723c */ /* 0x000fe2000000184c */
[----:B------:R-:W-:Y:S04]  /*13db0*/  LDSM.16.M88.4 R44, [R67+0x4000] ;  /* 0x00400000432c783b */ /* 0x000fe80000000200 */
[----:B------:R-:W4:Y:S03]  /*13dc0*/  LDSM.16.M88.4 R36, [R8+0xa000] ;  /* 0x00a000000824783b */ /* 0x000f260000000200 */
[C---:B--2---:R-:W-:Y:S08]  /*13dd0*/  HMMA.16816.F32 R84, R40.reuse, R28, R84 ;  /* 0x0000001c2854723c */ /* 0x044ff00000001854 */
[----:B------:R-:W-:Y:S08]  /*13de0*/  HMMA.16816.F32 R24, R40, R30, R24 ;  /* 0x0000001e2818723c */ /* 0x000ff00000001818 */
[C---:B------:R-:W-:Y:S08]  /*13df0*/  HMMA.16816.F32 R20, R72.reuse, R12, R20 ;  /* 0x0000000c4814723c */ /* 0x040ff00000001814 */
[C---:B------:R-:W-:Y:S01]  /*13e00*/  HMMA.16816.F32 R16, R72.reuse, R14, R16 ;  /* 0x0000000e4810723c */ /* 0x040fe20000001810 */
[----:B------:R-:W2:Y:S07]  /*13e10*/  LDSM.16.M88.4 R12, [R11+0xa800] ;  /* 0x00a800000b0c783b */ /* 0x000eae0000000200 */
[C---:B-1----:R-:W-:Y:S08]  /*13e20*/  HMMA.16816.F32 R80, R72.reuse, R4, R80 ;  /* 0x000000044850723c */ /* 0x042ff00000001850 */
[----:B------:R-:W-:Y:S01]  /*13e30*/  HMMA.16816.F32 R68, R72, R6, R68 ;  /* 0x000000064844723c */ /* 0x000fe20000001844 */
[----:B------:R-:W1:Y:S07]  /*13e40*/  LDSM.16.M88.4 R4, [R65+0xb000] ;  /* 0x00b000004104783b */ /* 0x000e6e0000000200 */
[C---:B---3--:R-:W-:Y:S08]  /*13e50*/  HMMA.16816.F32 R84, R48.reuse, R32, R84 ;  /* 0x000000203054723c */ /* 0x048ff00000001854 */
[----:B------:R-:W-:Y:S01]  /*13e60*/  HMMA.16816.F32 R24, R48, R34, R24 ;  /* 0x000000223018723c */ /* 0x000fe20000001818 */
[----:B------:R-:W-:Y:S07]  /*13e70*/  LDSM.16.M88.4 R32, [R11+0xb000] ;  /* 0x00b000000b20783b */ /* 0x000fee0000000200 */
[----:B------:R-:W-:Y:S01]  /*13e80*/  HMMA.16816.F32 R28, R40, R52, R20 ;  /* 0x00000034281c723c */ /* 0x000fe20000001814 */
[----:B------:R-:W3:Y:S07]  /*13e90*/  LDSM.16.M88.4 R20, [R8+0xa800] ;  /* 0x00a800000814783b */ /* 0x000eee0000000200 */
[C---:B----4-:R-:W-:Y:S08]  /*13ea0*/  HMMA.16816.F32 R84, R44.reuse, R36, R84 ;  /* 0x000000242c54723c */ /* 0x050ff00000001854 */
[----:B------:R-:W-:Y:S01]  /*13eb0*/  HMMA.16816.F32 R24, R44, R38, R24 ;  /* 0x000000262c18723c */ /* 0x000fe20000001818 */
[----:B------:R-:W4:Y:S07]  /*13ec0*/  LDSM.16.M88.4 R36, [R65+0xb800] ;  /* 0x00b800004124783b */ /* 0x000f2e0000000200 */
[----:B------:R-:W-:Y:S03]  /*13ed0*/  HMMA.16816.F32 R16, R40, R54, R16 ;  /* 0x000000362810723c */ /* 0x000fe60000001810 */
[----:B------:R-:W-:Y:S01]  /*13ee0*/  FMUL.FTZ R52, R84, UR9 ;  /* 0x0000000954347c20 */ /* 0x000fe20008410000 */
[----:B------:R-:W-:Y:S01]  /*13ef0*/  FMUL.FTZ R67, R85, UR9 ;  /* 0x0000000955437c20 */ /* 0x000fe20008410000 */
[----:B------:R-:W-:Y:S01]  /*13f00*/  FMUL.FTZ R53, R86, UR9 ;  /* 0x0000000956357c20 */ /* 0x000fe20008410000 */
[----:B------:R-:W-:-:S02]  /*13f10*/  FMUL.FTZ R54, R87, UR9 ;  /* 0x0000000957367c20 */ /* 0x000fc40008410000 */
[----:B--2---:R-:W-:Y:S01]  /*13f20*/  HMMA.16816.F32 R28, R48, R12, R28 ;  /* 0x0000000c301c723c */ /* 0x004fe2000000181c */
[----:B------:R-:W2:Y:S02]  /*13f30*/  MUFU.TANH R52, R52 ;  /* 0x0000003400347308 */ /* 0x000ea40000002400 */
[----:B------:R-:W-:Y:S01]  /*13f40*/  FMUL.FTZ R55, R25, UR9 ;  /* 0x0000000919377c20 */ /* 0x000fe20008410000 */
[----:B------:R-:W-:Y:S01]  /*13f50*/  FMUL.FTZ R25, R26, UR9 ;  /* 0x000000091a197c20 */ /* 0x000fe20008410000 */
[----:B------:R-:W-:Y:S01]  /*13f60*/  FMUL.FTZ R26, R27, UR9 ;  /* 0x000000091b1a7c20 */ /* 0x000fe20008410000 */
[----:B------:R-:W-:Y:S02]  /*13f70*/  FMUL.FTZ R24, R24, UR9 ;  /* 0x0000000918187c20 */ /* 0x000fe40008410000 */
[----:B-1----:R-:W-:Y:S01]  /*13f80*/  HMMA.16816.F32 R80, R40, R4, R80 ;  /* 0x000000042850723c */ /* 0x002fe20000001850 */
[----:B------:R-:W1:Y:S07]  /*13f90*/  MUFU.TANH R67, R67 ;  /* 0x0000004300437308 */ /* 0x000e6e0000002400 */
[----:B------:R-:W-:Y:S01]  /*13fa0*/  HMMA.16816.F32 R16, R48, R14, R16 ;  /* 0x0000000e3010723c */ /* 0x000fe20000001810 */
[----:B------:R-:W-:Y:S01]  /*13fb0*/  LDSM.16.M88.4 R12, [R8+0xb000] ;  /* 0x00b00000080c783b */ /* 0x000fe20000000200 */
[----:B------:R-:W1:Y:S06]  /*13fc0*/  MUFU.TANH R53, R53 ;  /* 0x0000003500357308 */ /* 0x000e6c0000002400 */
[----:B------:R-:W-:Y:S01]  /*13fd0*/  HMMA.16816.F32 R68, R40, R6, R68 ;  /* 0x000000062844723c */ /* 0x000fe20000001844 */
[----:B------:R2:W1:Y:S01]  /*13fe0*/  LDSM.16.M88.4 R4, [R11+0xb800] ;  /* 0x00b800000b04783b */ /* 0x0004620000000200 */
        /* <DEDUP_REMOVED lines=8> */
[----:B------:R-:W3:Y:S01]  /*14070*/  LDSM.16.M88.4 R20, [R8+0xb800] ;  /* 0x00b800000814783b */ /* 0x000ee20000000200 */
[----:B------:R-:W1:Y:S01]  /*14080*/  MUFU.TANH R26, R26 ;  /* 0x0000001a001a7308 */ /* 0x000e620000002400 */
[----:B------:R-:W-:-:S05]  /*14090*/  DEPBAR.LE SB0, 0x0 ;  /* 0x000080000000791a */ /* 0x000fca0000000000 */
[C---:B----4-:R-:W-:Y:S03]  /*140a0*/  HMMA.16816.F32 R56, R40.reuse, R36, R56 ;  /* 0x000000242838723c */ /* 0x050fe60000001838 */
[----:B------:R-:W-:Y:S01]  /*140b0*/  FMUL.FTZ R27, R28, UR9 ;  /* 0x000000091c1b7c20 */ /* 0x000fe20008410000 */
[----:B------:R-:W-:Y:S01]  /*140c0*/  FMUL.FTZ R28, R30, UR9 ;  /* 0x000000091e1c7c20 */ /* 0x000fe20008410000 */
[----:B------:R-:W-:Y:S01]  /*140d0*/  FMUL.FTZ R29, R29, UR9 ;  /* 0x000000091d1d7c20 */ /* 0x000fe20008410000 */
[----:B------:R-:W-:Y:S02]  /*140e0*/  FMUL.FTZ R30, R31, UR9 ;  /* 0x000000091f1e7c20 */ /* 0x000fe40008410000 */
[----:B------:R-:W-:Y:S01]  /*140f0*/  HMMA.16816.F32 R76, R40, R38, R76 ;  /* 0x00000026284c723c */ /* 0x000fe2000000184c */
[----:B------:R-:W4:Y:S02]  /*14100*/  MUFU.TANH R27, R27 ;  /* 0x0000001b001b7308 */ /* 0x000f240000002400 */
[----:B------:R-:W-:-:S05]  /*14110*/  FMUL.FTZ R16, R16, UR9 ;  /* 0x0000000910107c20 */ /* 0x000fca0008410000 */
[C---:B------:R-:W-:Y:S01]  /*14120*/  HMMA.16816.F32 R80, R48.reuse, R32, R80 ;  /* 0x000000203050723c */ /* 0x040fe20000001850 */
[----:B--2---:R2:W2:Y:S07]  /*14130*/  MUFU.TANH R11, R16 ;  /* 0x00000010000b7308 */ /* 0x0044ae0000002400 */
[C---:B------:R-:W-:Y:S01]  /*14140*/  HMMA.16816.F32 R68, R48.reuse, R34, R68 ;  /* 0x000000223044723c */ /* 0x040fe20000001844 */
[----:B------:R-:W2:Y:S07]  /*14150*/  MUFU.TANH R29, R29 ;  /* 0x0000001d001d7308 */ /* 0x000eae0000002400 */
[C---:B-1----:R-:W-:Y:S01]  /*14160*/  HMMA.16816.F32 R56, R48.reuse, R4, R56 ;  /* 0x000000043038723c */ /* 0x042fe20000001838 */
[----:B------:R-:W-:Y:S01]  /*14170*/  FMUL.FTZ R4, R19, UR9 ;  /* 0x0000000913047c20 */ /* 0x000fe20008410000 */
[----:B------:R-:W1:Y:S06]  /*14180*/  MUFU.TANH R28, R28 ;  /* 0x0000001c001c7308 */ /* 0x000e6c0000002400 */
[----:B------:R-:W-:Y:S02]  /*14190*/  HMMA.16816.F32 R76, R48, R6, R76 ;  /* 0x00000006304c723c */ /* 0x000fe4000000184c */
[----:B------:R-:W1:Y:S06]  /*141a0*/  MUFU.TANH R30, R30 ;  /* 0x0000001e001e7308 */ /* 0x000e6c0000002400 */
[C---:B------:R-:W-:Y:S01]  /*141b0*/  HMMA.16816.F32 R80, R44.reuse, R12, R80 ;  /* 0x0000000c2c50723c */ /* 0x040fe20000001850 */
[----:B------:R-:W-:Y:S01]  /*141c0*/  FMUL.FTZ R12, R18, UR9 ;  /* 0x00000009120c7c20 */ /* 0x000fe20008410000 */
[----:B------:R-:W-:Y:S01]  /*141d0*/  FMUL.FTZ R13, R17, UR9 ;  /* 0x00000009110d7c20 */ /* 0x000fe20008410000 */
[----:B------:R-:W1:Y:S05]  /*141e0*/  MUFU.TANH R4, R4 ;  /* 0x0000000400047308 */ /* 0x000e6a0000002400 */
[C---:B------:R-:W-:Y:S03]  /*141f0*/  HMMA.16816.F32 R68, R44.reuse, R14, R68 ;  /* 0x0000000e2c44723c */ /* 0x040fe60000001844 */
[----:B------:R-:W1:Y:S05]  /*14200*/  MUFU.TANH R13, R13 ;  /* 0x0000000d000d7308 */ /* 0x000e6a0000002400 */
[C---:B---3--:R-:W-:Y:S03]  /*14210*/  HMMA.16816.F32 R56, R44.reuse, R20, R56 ;  /* 0x000000142c38723c */ /* 0x048fe60000001838 */
[----:B------:R-:W-:Y:S01]  /*14220*/  FMUL.FTZ R5, R80, UR9 ;  /* 0x0000000950057c20 */ /* 0x000fe20008410000 */
[----:B------:R-:W-:Y:S01]  /*14230*/  FMUL.FTZ R15, R81, UR9 ;  /* 0x00000009510f7c20 */ /* 0x000fe20008410000 */
[----:B------:R-:W-:Y:S01]  /*14240*/  FMUL.FTZ R14, R82, UR9 ;  /* 0x00000009520e7c20 */ /* 0x000fe20008410000 */
[----:B------:R-:W-:Y:S01]  /*14250*/  FMUL.FTZ R8, R83, UR9 ;  /* 0x0000000953087c20 */ /* 0x000fe20008410000 */
[----:B------:R-:W3:Y:S01]  /*14260*/  MUFU.TANH R12, R12 ;  /* 0x0000000c000c7308 */ /* 0x000ee20000002400 */
[----:B------:R-:W-:Y:S03]  /*14270*/  HMMA.16816.F32 R76, R44, R22, R76 ;  /* 0x000000162c4c723c */ /* 0x000fe6000000184c */
[----:B--2---:R-:W-:Y:S01]  /*14280*/  FMUL.FTZ R16, R68, UR9 ;  /* 0x0000000944107c20 */ /* 0x004fe20008410000 */
[----:B------:R-:W-:Y:S01]  /*14290*/  FMUL.FTZ R32, R69, UR9 ;  /* 0x0000000945207c20 */ /* 0x000fe20008410000 */
[----:B------:R-:W-:Y:S01]  /*142a0*/  FMUL.FTZ R6, R70, UR9 ;  /* 0x0000000946067c20 */ /* 0x000fe20008410000 */
[----:B------:R-:W-:Y:S01]  /*142b0*/  FMUL.FTZ R7, R71, UR9 ;  /* 0x0000000947077c20 */ /* 0x000fe20008410000 */
[----:B------:R-:W2:Y:S04]  /*142c0*/  MUFU.TANH R5, R5 ;  /* 0x0000000500057308 */ /* 0x000ea80000002400 */
        /* <DEDUP_REMOVED lines=28> */
[----:B------:R-:W2:Y:S01]  /*14490*/  LDCU UR10, c[0x0][0x3b8] ;  /* 0x00007700ff0a77ac */ /* 0x000ea20008000800 */
[----:B------:R-:W-:Y:S02]  /*144a0*/  UMOV UR8, URZ ;  /* 0x000000ff00087c82 */ /* 0x000fe40008000000 */
[----:B------:R-:W-:Y:S01]  /*144b0*/  IADD3 R3, P1, PT, RZ, -UR8, RZ ;  /* 0x80000008ff037c10 */ /* 0x000fe2000ff3e0ff */
[----:B--2---:R-:W-:-:S06]  /*144c0*/  USHF.L.U32 UR4, UR10, 0x6, URZ ;  /* 0x000000060a047899 */ /* 0x004fcc00080006ff */
[----:B------:R-:W-:-:S05]  /*144d0*/  IMAD.X R2, RZ, RZ, ~UR4, P1 ;  /* 0x80000004ff027e24 */ /* 0x000fca00088e06ff */
[----:B------:R-:W-:-:S04]  /*144e0*/  SHF.R.S64 R3, R3, 0x1f, R2 ;  /* 0x0000001f03037819 */ /* 0x000fc80000001002 */
[----:B------:R-:W-:-:S04]  /*144f0*/  IADD3 R196, P1, PT, R3, R196, RZ ;  /* 0x000000c403c47210 */ /* 0x000fc80007f3e0ff */
[----:B------:R-:W-:Y:S01]  /*14500*/  LEA.HI.X.SX32 R197, R2, R197, 0x1, P1 ;  /* 0x000000c502c57211 */ /* 0x000fe200008f0eff */
[----:B------:R-:W-:Y:S08]  /*14510*/  BRA `(.L_x_2329) ;  /* 0x0000000000f07947 */ /* 0x000ff00003800000 */
.L_x_2328:
[----:B------:R-:W2:Y:S01]  /*14520*/  LDC R42, c[0x0][0x4f0] ;  /* 0x00013c00ff2a7b82 */ /* 0x000ea20000000800 */
[----:B------:R-:W-:Y:S01]  /*14530*/  IADD3 R31, PT, PT, R133, -0x40, RZ ;  /* 0xffffffc0851f7810 */ /* 0x000fe20007ffe0ff */
[----:B------:R-:W3:Y:S01]  /*14540*/  LDCU.64 UR10, c[0x0][0x3b8] ;  /* 0x00007700ff0a77ac */ /* 0x000ee20008000a00 */
[----:B------:R-:W-:Y:S02]  /*14550*/  IABS R21, R133 ;  /* 0x0000008500157213 */ /* 0x000fe40000000000 */
[----:B------:R-:W-:Y:S01]  /*14560*/  IABS R17, R31 ;  /* 0x0000001f00117213 */ /* 0x000fe20000000000 */
[----:B------:R-:W4:Y:S01]  /*14570*/  LDCU.64 UR8, c[0x0][0x3a0] ;  /* 0x00007400ff0877ac */ /* 0x000f220008000a00 */
        /* <DEDUP_REMOVED lines=37> */
[----:B------:R-:W2:Y:S04]  /*147d0*/  LDG.E R17, desc[UR6][R46.64] ;  /* 0x000000062e117981 */ /* 0x000ea8000c1e1900 */
[----:B------:R-:W2:Y:S01]  /*147e0*/  LDG.E R2, desc[UR6][R44.64] ;  /* 0x000000062c027981 */ /* 0x000ea2000c1e1900 */
[----:B------:R-:W-:-:S04]  /*147f0*/  IMAD.IADD R3, R3, 0x1, -R19 ;  /* 0x0000000103037824 */ /* 0x000fc800078e0a13 */
[----:B------:R-:W-:-:S05]  /*14800*/  IMAD R42, R3, R42, -0x40 ;  /* 0xffffffc0032a7424 */ /* 0x000fca00078e022a */
[----:B------:R-:W-:-:S05]  /*14810*/  SHF.R.S32.HI R3, RZ, 0x1f, R42 ;  /* 0x0000001fff037819 */ /* 0x000fca000001142a */
[----:B---3--:R-:W-:-:S04]  /*14820*/  IMAD R3, R3, UR10, RZ ;  /* 0x0000000a03037c24 */ /* 0x008fc8000f8e02ff */
[C---:B------:R-:W-:Y:S02]  /*14830*/  IMAD R3, R42.reuse, UR11, R3 ;  /* 0x0000000b2a037c24 */ /* 0x040fe4000f8e0203 */
[----:B------:R-:W-:-:S04]  /*14840*/  IMAD.WIDE.U32 R42, R42, UR10, RZ ;  /* 0x0000000a2a2a7c25 */ /* 0x000fc8000f8e00ff */
[----:B------:R-:W-:Y:S01]  /*14850*/  IMAD.IADD R43, R43, 0x1, R3 ;  /* 0x000000012b2b7824 */ /* 0x000fe200078e0203 */
[----:B--2---:R-:W-:-:S04]  /*14860*/  IADD3 R2, PT, PT, R17, -R2, RZ ;  /* 0x8000000211027210 */ /* 0x004fc80007ffe0ff */
[----:B------:R-:W-:Y:S01]  /*14870*/  SHF.R.S32.HI R17, RZ, 0x1f, R2 ;  /* 0x0000001fff117819 */ /* 0x000fe20000011402 */
[----:B----4-:R-:W-:-:S04]  /*14880*/  IMAD.WIDE.U32 R42, R2, UR8, R42 ;  /* 0x00000008022a7c25 */ /* 0x010fc8000f8e002a */
[----:B------:R-:W-:Y:S01]  /*14890*/  IMAD R17, R17, UR8, RZ ;  /* 0x0000000811117c24 */ /* 0x000fe2000f8e02ff */
[----:B------:R-:W-:-:S03]  /*148a0*/  LEA R196, P1, R42, R196, 0x1 ;  /* 0x000000c42ac47211 */ /* 0x000fc600078208ff */
[----:B------:R-:W-:-:S05]  /*148b0*/  IMAD R17, R2, UR9, R17 ;  /* 0x0000000902117c24 */ /* 0x000fca000f8e0211 */
[----:B------:R-:W-:-:S04]  /*148c0*/  IADD3 R17, PT, PT, R43, R17, RZ ;  /* 0x000000112b117210 */ /* 0x000fc80007ffe0ff */
[----:B------:R-:W-:-:S07]  /*148d0*/  LEA.HI.X R197, R42, R197, R17, 0x1, P1 ;  /* 0x000000c52ac57211 */ /* 0x000fce00008f0c11 */
.L_x_2329:
[----:B------:R-:W2:Y:S01]  /*148e0*/  LDCU UR8, c[0x0][0x440] ;  /* 0x00008800ff0877ac */ /* 0x000ea20008000800 */
[C---:B------:R-:W-:Y:S01]  /*148f0*/  LEA R2, P1, R61.reuse, R196, 0x1 ;  /* 0x000000c43d027211 */ /* 0x040fe200078208ff */
[----:B------:R-:W3:Y:S03]  /*14900*/  LDCU UR4, c[0x0][0x3bc] ;  /* 0x00007780ff0477ac */ /* 0x000ee60008000800 */
[----:B------:R-:W-:Y:S01]  /*14910*/  LEA.HI.X R3, R61, R197, R60, 0x1, P1 ;  /* 0x000000c53d037211 */ /* 0x000fe200008f0c3c */
[----:B------:R-:W-:-:S06]  /*14920*/  USHF.L.U32 UR9, UR10, 0x5, URZ ;  /* 0x000000050a097899 */ /* 0x000fcc00080006ff */
[----:B------:R-:W-:Y:S02]  /*14930*/  IADD3 R44, P1, PT, R2, UR9, RZ ;  /* 0x00000009022c7c10 */ /* 0x000fe4000ff3e0ff */
[----:B--2---:R-:W-:Y:S02]  /*14940*/  ISETP.GE.AND P5, PT, R180, UR8, PT ;  /* 0x00000008b4007c0c */ /* 0x004fe4000bfa6270 */
[----:B------:R-:W-:Y:S02]  /*14950*/  ISETP.GE.AND P4, PT, R10, UR8, PT ;  /* 0x000000080a007c0c */ /* 0x000fe4000bf86270 */
[----:B------:R-:W-:Y:S01]  /*14960*/  ISETP.GE.AND P3, PT, R9, UR8, PT ;  /* 0x0000000809007c0c */ /* 0x000fe2000bf66270 */
[----:B---3--:R-:W-:-:S06]  /*14970*/  USHF.L.U64.HI UR4, UR10, 0x5, UR4 ;  /* 0x000000050a047899 */ /* 0x008fcc0008010204 */
        /* <DEDUP_REMOVED lines=64> */
.L_x_2327:
[----:B------:R-:W3:Y:S01]  /*14d80*/  S2R R185, SR_TID.X ;  /* 0x0000000000b97919 */ /* 0x000ee20000002100 */
[----:B------:R-:W-:Y:S01]  /*14d90*/  VIADD R150, R134, 0xffffffff ;  /* 0xffffffff86967836 */ /* 0x000fe20000000000 */
[----:B------:R-:W4:Y:S01]  /*14da0*/  LDCU UR4, c[0x0][0x45c] ;  /* 0x00008b80ff0477ac */ /* 0x000f220008000800 */
        /* <DEDUP_REMOVED lines=10> */
[----:B---3--:R-:W-:-:S03]  /*14e50*/  IMAD.SHL.U32 R177, R185, 0x2, RZ ;  /* 0x00000002b9b17824 */ /* 0x008fc600078e00ff */
        /* <DEDUP_REMOVED lines=17> */
[C---:B------:R-:W-:Y:S01]  /*14f70*/  ISETP.GT.AND P1, PT, R206.reuse, R61, PT ;  /* 0x0000003dce00720c */ /* 0x040fe20003f24270 */
[----:B------:R-:W-:Y:S01]  /*14f80*/  VIADD R9, R65, 0x20 ;  /* 0x0000002041097836 */ /* 0x000fe20000000000 */
        /* <DEDUP_REMOVED lines=9> */
[----:B------:R-:W-:Y:S01]  /*15020*/  VIADD R55, R65, 0x38 ;  /* 0x0000003841377836 */ /* 0x000fe20000000000 */
[----:B------:R-:W-:-:S02]  /*15030*/  ISETP.GT.AND P4, PT, R206, R57, PT ;  /* 0x00000039ce00720c */ /* 0x000fc40003f84270 */
[----:B------:R-:W-:Y:S02]  /*15040*/  FSEL R31, R31, -INF , !P1 ;  /* 0xff8000001f1f7808 */ /* 0x000fe40004800000 */
[C---:B------:R-:W-:Y:S02]  /*15050*/  ISETP.GT.AND P1, PT, R206.reuse, R49, PT ;  /* 0x00000031ce00720c */ /* 0x040fe40003f24270 */
[----:B------:R-:W-:Y:S02]  /*15060*/  FSEL R19, R27, -INF , !P4 ;  /* 0xff8000001b137808 */ /* 0x000fe40006000000 */
[----:B------:R-:W-:Y:S02]  /*15070*/  ISETP.GE.AND P4, PT, R49, R205, PT ;  /* 0x000000cd3100720c */ /* 0x000fe40003f86270 */
[----:B------:R-:W-:Y:S01]  /*15080*/  FSEL R17, R29, -INF , !P1 ;  /* 0xff8000001d117808 */ /* 0x000fe20004800000 */
[----:B------:R-:W-:Y:S01]  /*15090*/  VIADD R29, R65, 0x30 ;  /* 0x00000030411d7836 */ /* 0x000fe20000000000 */
[----:B------:R-:W-:-:S02]  /*150a0*/  ISETP.GT.AND P1, PT, R206, R47, PT ;  /* 0x0000002fce00720c */ /* 0x000fc40003f24270 */
[----:B------:R-:W-:Y:S02]  /*150b0*/  FSEL R17, R17, -INF , !P4 ;  /* 0xff80000011117808 */ /* 0x000fe40006000000 */
[C---:B------:R-:W-:Y:S02]  /*150c0*/  ISETP.GT.AND P4, PT, R206.reuse, R43, PT ;  /* 0x0000002bce00720c */ /* 0x040fe40003f84270 */
[----:B------:R-:W-:Y:S02]  /*150d0*/  FSEL R11, R11, -INF , !P1 ;  /* 0xff8000000b0b7808 */ /* 0x000fe40004800000 */
[----:B------:R-:W-:Y:S02]  /*150e0*/  ISETP.GE.AND P1, PT, R43, R205, PT ;  /* 0x000000cd2b00720c */ /* 0x000fe40003f26270 */
[----:B-1----:R-:W-:Y:S02]  /*150f0*/  FSEL R13, R13, -INF , !P4 ;  /* 0xff8000000d0d7808 */ /* 0x002fe40006000000 */
[----:B------:R-:W-:-:S02]  /*15100*/  ISETP.GT.AND P4, PT, R206, R9, PT ;  /* 0x00000009ce00720c */ /* 0x000fc40003f84270 */
[----:B------:R-:W-:Y:S02]  /*15110*/  FSEL R21, R13, -INF , !P1 ;  /* 0xff8000000d157808 */ /* 0x000fe40004800000 */
[----:B------:R-:W-:Y:S02]  /*15120*/  ISETP.GT.AND P1, PT, R206, R3, PT ;  /* 0x00000003ce00720c */ /* 0x000fe40003f24270 */
[----:B------:R-:W-:Y:S02]  /*15130*/  FSEL R39, R39, -INF , !P6 ;  /* 0xff80000027277808 */ /* 0x000fe40007000000 */
[-C--:B------:R-:W-:Y:S02]  /*15140*/  ISETP.GE.AND P6, PT, R61, R205.reuse, PT ;  /* 0x000000cd3d00720c */ /* 0x080fe40003fc6270 */
[----:B------:R-:W-:Y:S02]  /*15150*/  FSEL R5, R5, -INF , !P4 ;  /* 0xff80000005057808 */ /* 0x000fe40006000000 */
[----:B------:R-:W-:-:S02]  /*15160*/  ISETP.GE.AND P4, PT, R3, R205, PT ;  /* 0x000000cd0300720c */ /* 0x000fc40003f86270 */
[----:B------:R-:W-:Y:S02]  /*15170*/  FSEL R15, R15, -INF , !P1 ;  /* 0xff8000000f0f7808 */ /* 0x000fe40004800000 */
[----:B------:R-:W-:Y:S02]  /*15180*/  FSEL R37, R24, -INF , !P6 ;  /* 0xff80000018257808 */ /* 0x000fe40007000000 */
[----:B------:R-:W-:Y:S02]  /*15190*/  ISETP.GE.AND P6, PT, R57, R205, PT ;  /* 0x000000cd3900720c */ /* 0x000fe40003fc6270 */
[C---:B------:R-:W-:Y:S02]  /*151a0*/  ISETP.GT.AND P1, PT, R206.reuse, R41, PT ;  /* 0x00000029ce00720c */ /* 0x040fe40003f24270 */
[----:B------:R-:W-:Y:S02]  /*151b0*/  FSEL R223, R15, -INF , !P4 ;  /* 0xff8000000fdf7808 */ /* 0x000fe40006000000 */
[----:B------:R-:W-:-:S02]  /*151c0*/  ISETP.GT.AND P4, PT, R206, R45, PT ;  /* 0x0000002dce00720c */ /* 0x000fc40003f84270 */
[----:B------:R-:W-:Y:S02]  /*151d0*/  FSEL R19, R19, -INF , !P6 ;  /* 0xff80000013137808 */ /* 0x000fe40007000000 */
[-C--:B------:R-:W-:Y:S02]  /*151e0*/  ISETP.GE.AND P6, PT, R47, R205.reuse, PT ;  /* 0x000000cd2f00720c */ /* 0x080fe40003fc6270 */
[----:B------:R-:W-:Y:S02]  /*151f0*/  FSEL R16, R16, -INF , !P1 ;  /* 0xff80000010107808 */ /* 0x000fe40004800000 */
[----:B------:R-:W-:Y:S02]  /*15200*/  ISETP.GE.AND P1, PT, R45, R205, PT ;  /* 0x000000cd2d00720c */ /* 0x000fe40003f26270 */
[----:B------:R-:W-:Y:S02]  /*15210*/  FSEL R32, R32, -INF , !P4 ;  /* 0xff80000020207808 */ /* 0x000fe40006000000 */
[----:B------:R-:W-:-:S02]  /*15220*/  FSEL R23, R11, -INF , !P6 ;  /* 0xff8000000b177808 */ /* 0x000fc40007000000 */
[----:B------:R-:W-:Y:S02]  /*15230*/  ISETP.GE.AND P6, PT, R9, R205, PT ;  /* 0x000000cd0900720c */ /* 0x000fe40003fc6270 */
[----:B------:R-:W-:Y:S02]  /*15240*/  FSEL R209, R32, -INF , !P1 ;  /* 0xff80000020d17808 */ /* 0x000fe40004800000 */
[C---:B------:R-:W-:Y:S02]  /*15250*/  ISETP.GT.AND P1, PT, R206.reuse, R51, PT ;  /* 0x00000033ce00720c */ /* 0x040fe40003f24270 */
[----:B------:R-:W-:Y:S02]  /*15260*/  FSEL R225, R5, -INF , !P6 ;  /* 0xff80000005e17808 */ /* 0x000fe40007000000 */
[----:B------:R-:W-:Y:S02]  /*15270*/  ISETP.GE.AND P6, PT, R41, R205, PT ;  /* 0x000000cd2900720c */ /* 0x000fe40003fc6270 */
[----:B------:R-:W-:-:S02]  /*15280*/  ISETP.GT.AND P4, PT, R206, R29, PT ;  /* 0x0000001dce00720c */ /* 0x000fc40003f84270 */
[----:B------:R-:W-:Y:S02]  /*15290*/  FSEL R36, R36, -INF , !P1 ;  /* 0xff80000024247808 */ /* 0x000fe40004800000 */
[----:B------:R-:W-:Y:S02]  /*152a0*/  ISETP.GT.AND P1, PT, R206, R55, PT ;  /* 0x00000037ce00720c */ /* 0x000fe40003f24270 */
[----:B------:R-:W-:Y:S02]  /*152b0*/  FSEL R211, R16, -INF , !P6 ;  /* 0xff80000010d37808 */ /* 0x000fe40007000000 */
[----:B------:R-:W-:Y:S01]  /*152c0*/  FSEL R207, R33, -INF , !P4 ;  /* 0xff80000021cf7808 */ /* 0x000fe20006000000 */
[----:B------:R-:W-:Y:S01]  /*152d0*/  VIADD R33, R65, 0x39 ;  /* 0x0000003941217836 */ /* 0x000fe20000000000 */
[----:B------:R-:W-:Y:S02]  /*152e0*/  ISETP.GE.AND P6, PT, R29, R205, PT ;  /* 0x000000cd1d00720c */ /* 0x000fe40003fc6270 */
[----:B------:R-:W-:-:S02]  /*152f0*/  FSEL R38, R38, -INF , !P1 ;  /* 0xff80000026267808 */ /* 0x000fc40004800000 */
[C---:B------:R-:W-:Y:S02]  /*15300*/  ISETP.GT.AND P3, PT, R2.reuse, R65, PT ;  /* 0x000000410200720c */ /* 0x040fe40003f64270 */
[----:B------:R-:W-:Y:S02]  /*15310*/  ISETP.GT.AND P1, PT, R2, R63, PT ;  /* 0x0000003f0200720c */ /* 0x000fe40003f24270 */
[----:B------:R-:W-:Y:S02]  /*15320*/  FSEL R207, R207, -INF , !P6 ;  /* 0xff800000cfcf7808 */ /* 0x000fe40007000000 */
[----:B------:R-:W-:Y:S02]  /*15330*/  ISETP.GT.AND P6, PT, R206, R33, PT ;  /* 0x00000021ce00720c */ /* 0x000fe40003fc4270 */
[----:B------:R-:W-:Y:S02]  /*15340*/  FSEL R27, R53, -INF , !P3 ;  /* 0xff800000351b7808 */ /* 0x000fe40005800000 */
[----:B------:R-:W-:-:S02]  /*15350*/  FSEL R54, R54, -INF , !P1 ;  /* 0xff80000036367808 */ /* 0x000fc40004800000 */
[C---:B------:R-:W-:Y:S02]  /*15360*/  ISETP.GT.AND P3, PT, R2.reuse, R61, PT ;  /* 0x0000003d0200720c */ /* 0x040fe40003f64270 */
[----:B------:R-:W-:Y:S02]  /*15370*/  ISETP.GT.AND P1, PT, R2, R59, PT ;  /* 0x0000003b0200720c */ /* 0x000fe40003f24270 */
[-C--:B------:R-:W-:Y:S02]  /*15380*/  ISETP.GE.AND P5, PT, R65, R204.reuse, PT ;  /* 0x000000cc4100720c */ /* 0x080fe40003fa6270 */
[----:B------:R-:W-:Y:S02]  /*15390*/  FSEL R40, R40, -INF , !P6 ;  /* 0xff80000028287808 */ /* 0x000fe40007000000 */
[----:B------:R-:W-:Y:S02]  /*153a0*/  ISETP.GE.AND P6, PT, R63, R204, PT ;  /* 0x000000cc3f00720c */ /* 0x000fe40003fc6270 */
[----:B------:R-:W-:-:S02]  /*153b0*/  FSEL R5, R25, -INF , !P3 ;  /* 0xff80000019057808 */ /* 0x000fc40005800000 */
[----:B------:R-:W-:Y:S02]  /*153c0*/  FSEL R26, R26, -INF , !P1 ;  /* 0xff8000001a1a7808 */ /* 0x000fe40004800000 */
[C---:B------:R-:W-:Y:S02]  /*153d0*/  ISETP.GT.AND P3, PT, R2.reuse, R57, PT ;  /* 0x000000390200720c */ /* 0x040fe40003f64270 */
[----:B------:R-:W-:Y:S02]  /*153e0*/  ISETP.GT.AND P1, PT, R2, R49, PT ;  /* 0x000000310200720c */ /* 0x000fe40003f24270 */
[----:B------:R-:W-:Y:S02]  /*153f0*/  FSEL R27, R27, -INF , !P5 ;  /* 0xff8000001b1b7808 */ /* 0x000fe40006800000 */
[----:B------:R-:W-:Y:S02]  /*15400*/  ISETP.GE.AND P5, PT, R61, R204, PT ;  /* 0x000000cc3d00720c */ /* 0x000fe40003fa6270 */
[----:B------:R-:W-:-:S02]  /*15410*/  FSEL R25, R54, -INF , !P6 ;  /* 0xff80000036197808 */ /* 0x000fc40007000000 */
[----:B------:R-:W-:Y:S02]  /*15420*/  ISETP.GE.AND P4, PT, R51, R205, PT ;  /* 0x000000cd3300720c */ /* 0x000fe40003f86270 */
[----:B------:R-:W-:Y:S02]  /*15430*/  ISETP.GE.AND P6, PT, R57, R204, PT ;  /* 0x000000cc3900720c */ /* 0x000fe40003fc6270 */
[----:B------:R-:W-:Y:S02]  /*15440*/  FSEL R15, R28, -INF , !P3 ;  /* 0xff8000001c0f7808 */ /* 0x000fe40005800000 */
[----:B------:R-:W-:Y:S02]  /*15450*/  FSEL R13, R30, -INF , !P1 ;  /* 0xff8000001e0d7808 */ /* 0x000fe40004800000 */
[----:B------:R-:W-:Y:S02]  /*15460*/  ISETP.GT.AND P1, PT, R2, R43, PT ;  /* 0x0000002b0200720c */ /* 0x000fe40003f24270 */
[----:B------:R-:W-:-:S02]  /*15470*/  FSEL R5, R5, -INF , !P5 ;  /* 0xff80000005057808 */ /* 0x000fc40006800000 */
[-C--:B------:R-:W-:Y:S02]  /*15480*/  ISETP.GE.AND P5, PT, R49, R204.reuse, PT ;  /* 0x000000cc3100720c */ /* 0x080fe40003fa6270 */
[----:B------:R-:W-:Y:S02]  /*15490*/  ISETP.GT.AND P3, PT, R2, R47, PT ;  /* 0x0000002f0200720c */ /* 0x000fe40003f64270 */
[----:B------:R-:W-:Y:S02]  /*154a0*/  FSEL R193, R36, -INF , !P4 ;  /* 0xff80000024c17808 */ /* 0x000fe40006000000 */
[----:B------:R-:W-:Y:S02]  /*154b0*/  FSEL R15, R15, -INF , !P6 ;  /* 0xff8000000f0f7808 */ /* 0x000fe40007000000 */
[----:B------:R-:W-:Y:S02]  /*154c0*/  ISETP.GE.AND P4, PT, R55, R205, PT ;  /* 0x000000cd3700720c */ /* 0x000fe40003f86270 */
[----:B------:R-:W-:-:S02]  /*154d0*/  ISETP.GE.AND P6, PT, R43, R204, PT ;  /* 0x000000cc2b00720c */ /* 0x000fc40003fc6270 */
[----:B------:R-:W-:Y:S02]  /*154e0*/  FSEL R4, R4, -INF , !P1 ;  /* 0xff80000004047808 */ /* 0x000fe40004800000 */
[----:B------:R-:W-:Y:S02]  /*154f0*/  FSEL R11, R12, -INF , !P3 ;  /* 0xff8000000c0b7808 */ /* 0x000fe40005800000 */
[----:B------:R-:W-:Y:S02]  /*15500*/  FSEL R13, R13, -INF , !P5 ;  /* 0xff8000000d0d7808 */ /* 0x000fe40006800000 */
[----:B------:R-:W-:Y:S02]  /*15510*/  ISETP.GT.AND P5, PT, R2, R9, PT ;  /* 0x000000090200720c */ /* 0x000fe40003fa4270 */
[----:B------:R-:W-:Y:S02]  /*15520*/  ISETP.GE.AND P3, PT, R9, R204, PT ;  /* 0x000000cc0900720c */ /* 0x000fe40003f66270 */
[----:B------:R-:W-:-:S02]  /*15530*/  FSEL R191, R38, -INF , !P4 ;  /* 0xff80000026bf7808 */ /* 0x000fc40006000000 */
[----:B------:R-:W-:Y:S02]  /*15540*/  FSEL R9, R4, -INF , !P6 ;  /* 0xff80000004097808 */ /* 0x000fe40007000000 */
[----:B------:R-:W-:Y:S02]  /*15550*/  ISETP.GE.AND P4, PT, R33, R205, PT ;  /* 0x000000cd2100720c */ /* 0x000fe40003f86270 */
[----:B------:R-:W-:Y:S02]  /*15560*/  FMNMX3.FTZ R4, R39, R35, R37, !PT ;  /* 0x0000002327047276 */ /* 0x000fe40007810025 */
[----:B------:R-:W-:Y:S02]  /*15570*/  ISETP.GT.AND P6, PT, R2, R41, PT ;  /* 0x000000290200720c */ /* 0x000fe40003fc4270 */
[----:B------:R-:W-:Y:S02]  /*15580*/  FSEL R189, R40, -INF , !P4 ;  /* 0xff80000028bd7808 */ /* 0x000fe40006000000 */
[----:B------:R-:W-:-:S02]  /*15590*/  FMNMX3.FTZ R4, R4, R31, R19, !PT ;  /* 0x0000001f04047276 */ /* 0x000fc40007810013 */
[-C--:B------:R-:W-:Y:S02]  /*155a0*/  ISETP.GE.AND P4, PT, R59, R204.reuse, PT ;  /* 0x000000cc3b00720c */ /* 0x080fe40003f86270 */
[----:B------:R-:W-:Y:S02]  /*155b0*/  FSEL R14, R14, -INF , !P5 ;  /* 0xff8000000e0e7808 */ /* 0x000fe40006800000 */
[----:B------:R-:W-:Y:S02]  /*155c0*/  ISETP.GE.AND P5, PT, R41, R204, PT ;  /* 0x000000cc2900720c */ /* 0x000fe40003fa6270 */
[----:B------:R-:W-:Y:S01]  /*155d0*/  FSEL R6, R6, -INF , !P6 ;  /* 0xff80000006067808 */ /* 0x000fe20007000000 */
[----:B------:R-:W-:Y:S01]  /*155e0*/  LDSM.16.MT88.4 R40, [R186+0xe000] ;  /* 0x00e00000ba28783b */ /* 0x000fe20000004200 */
[----:B------:R-:W-:Y:S02]  /*155f0*/  FMNMX3.FTZ R4, R4, R17, R23, !PT ;  /* 0x0000001104047276 */ /* 0x000fe40007810017 */
[----:B------:R-:W-:-:S02]  /*15600*/  FSEL R159, R26, -INF , !P4 ;  /* 0xff8000001a9f7808 */ /* 0x000fc40006000000 */
[----:B------:R-:W-:Y:S02]  /*15610*/  ISETP.GE.AND P4, PT, R47, R204, PT ;  /* 0x000000cc2f00720c */ /* 0x000fe40003f86270 */
[----:B------:R-:W-:Y:S02]  /*15620*/  ISETP.GT.AND P1, PT, R2, R3, PT ;  /* 0x000000030200720c */ /* 0x000fe40003f24270 */
[----:B------:R-:W-:Y:S02]  /*15630*/  FSEL R219, R6, -INF , !P5 ;  /* 0xff80000006db7808 */ /* 0x000fe40006800000 */
[----:B------:R-:W-:Y:S02]  /*15640*/  FMNMX3.FTZ R6, R4, R21, R225, !PT ;  /* 0x0000001504067276 */ /* 0x000fe400078100e1 */
[----:B------:R-:W-:Y:S02]  /*15650*/  FMNMX3.FTZ R4, R27, R25, R5, !PT ;  /* 0x000000191b047276 */ /* 0x000fe40007810005 */
[----:B------:R-:W-:-:S02]  /*15660*/  FSEL R11, R11, -INF , !P4 ;  /* 0xff8000000b0b7808 */ /* 0x000fc40006000000 */
[----:B------:R-:W-:Y:S02]  /*15670*/  ISETP.GE.AND P4, PT, R3, R204, PT ;  /* 0x000000cc0300720c */ /* 0x000fe40003f86270 */
[----:B------:R-:W-:Y:S02]  /*15680*/  FSEL R8, R8, -INF , !P1 ;  /* 0xff80000008087808 */ /* 0x000fe40004800000 */
[----:B------:R-:W-:Y:S02]  /*15690*/  FSEL R221, R14, -INF , !P3 ;  /* 0xff8000000edd7808 */ /* 0x000fe40005800000 */
[----:B------:R-:W-:Y:S02]  /*156a0*/  ISETP.GT.AND P3, PT, R2, R45, PT ;  /* 0x0000002d0200720c */ /* 0x000fe40003f64270 */
[----:B------:R-:W-:Y:S02]  /*156b0*/  FMNMX3.FTZ R6, R6, R223, R211, !PT ;  /* 0x000000df06067276 */ /* 0x000fe400078100d3 */
[----:B------:R-:W-:-:S02]  /*156c0*/  FMNMX3.FTZ R4, R4, R159, R15, !PT ;  /* 0x0000009f04047276 */ /* 0x000fc4000781000f */
[----:B------:R-:W-:Y:S02]  /*156d0*/  FSEL R213, R8, -INF , !P4 ;  /* 0xff80000008d57808 */ /* 0x000fe40006000000 */
[----:B------:R-:W-:Y:S02]  /*156e0*/  ISETP.GE.AND P1, PT, R45, R204, PT ;  /* 0x000000cc2d00720c */ /* 0x000fe40003f26270 */
[----:B------:R-:W-:Y:S02]  /*156f0*/  FSEL R7, R7, -INF , !P3 ;  /* 0xff80000007077808 */ /* 0x000fe40005800000 */
[----:B------:R-:W-:Y:S02]  /*15700*/  FMNMX3.FTZ R8, R6, R209, R207, !PT ;  /* 0x000000d106087276 */ /* 0x000fe400078100cf */
[----:B------:R-:W-:Y:S02]  /*15710*/  ISETP.GT.AND P4, PT, R2, R29, PT ;  /* 0x0000001d0200720c */ /* 0x000fe40003f84270 */
[----:B------:R-:W-:-:S02]  /*15720*/  FMNMX3.FTZ R6, R4, R13, R11, !PT ;  /* 0x0000000d04067276 */ /* 0x000fc4000781000b */
[C---:B------:R-:W-:Y:S02]  /*15730*/  ISETP.GT.AND P3, PT, R2.reuse, R51, PT ;  /* 0x000000330200720c */ /* 0x040fe40003f64270 */
[----:B------:R-:W-:Y:S02]  /*15740*/  FSEL R215, R7, -INF , !P1 ;  /* 0xff80000007d77808 */ /* 0x000fe40004800000 */
[----:B------:R-:W-:Y:S02]  /*15750*/  ISETP.GE.AND P6, PT, R29, R204, PT ;  /* 0x000000cc1d00720c */ /* 0x000fe40003fc6270 */
[----:B------:R-:W-:Y:S02]  /*15760*/  ISETP.GT.AND P1, PT, R2, R55, PT ;  /* 0x000000370200720c */ /* 0x000fe40003f24270 */
[----:B------:R-:W-:Y:S02]  /*15770*/  FSEL R18, R18, -INF , !P4 ;  /* 0xff80000012127808 */ /* 0x000fe40006000000 */
[----:B------:R-:W-:-:S02]  /*15780*/  FMNMX3.FTZ R6, R6, R9, R221, !PT ;  /* 0x0000000906067276 */ /* 0x000fc400078100dd */
[----:B------:R-:W-:Y:S02]  /*15790*/  FSEL R20, R20, -INF , !P3 ;  /* 0xff80000014147808 */ /* 0x000fe40005800000 */
[-C--:B------:R-:W-:Y:S02]  /*157a0*/  ISETP.GE.AND P5, PT, R51, R204.reuse, PT ;  /* 0x000000cc3300720c */ /* 0x080fe40003fa6270 */
[----:B------:R-:W-:Y:S01]  /*157b0*/  ISETP.GE.AND P4, PT, R55, R204, PT ;  /* 0x000000cc3700720c */ /* 0x000fe20003f86270 */
[----:B------:R-:W-:Y:S01]  /*157c0*/  LDSM.16.MT88.4 R48, [R173+0xe000] ;  /* 0x00e00000ad30783b */ /* 0x000fe20000004200 */
[----:B------:R-:W-:Y:S02]  /*157d0*/  ISETP.GT.AND P3, PT, R2, R33, PT ;  /* 0x000000210200720c */ /* 0x000fe40003f64270 */
[----:B------:R-:W-:Y:S02]  /*157e0*/  FSEL R22, R22, -INF , !P1 ;  /* 0xff80000016167808 */ /* 0x000fe40004800000 */
[----:B------:R-:W-:-:S02]  /*157f0*/  FSEL R187, R18, -INF , !P6 ;  /* 0xff80000012bb7808 */ /* 0x000fc40007000000 */
[----:B------:R-:W-:Y:S02]  /*15800*/  FMNMX3.FTZ R6, R6, R213, R219, !PT ;  /* 0x000000d506067276 */ /* 0x000fe400078100db */
[----:B------:R-:W-:Y:S02]  /*15810*/  FMNMX3.FTZ R4, R8, R193, R191, !PT ;  /* 0x000000c108047276 */ /* 0x000fe400078100bf */
[----:B------:R-:W-:Y:S02]  /*15820*/  ISETP.GE.AND P1, PT, R33, R204, PT ;  /* 0x000000cc2100720c */ /* 0x000fe40003f26270 */
[----:B------:R-:W-:Y:S02]  /*15830*/  FSEL R34, R34, -INF , !P3 ;  /* 0xff80000022227808 */ /* 0x000fe40005800000 */
[----:B------:R-:W-:Y:S02]  /*15840*/  FSEL R179, R20, -INF , !P5 ;  /* 0xff80000014b37808 */ /* 0x000fe40006800000 */
[----:B------:R-:W-:-:S02]  /*15850*/  FSEL R175, R22, -INF , !P4 ;  /* 0xff80000016af7808 */ /* 0x000fc40006000000 */
[----:B------:R-:W-:Y:S02]  /*15860*/  FMNMX3.FTZ R6, R6, R215, R187, !PT ;  /* 0x000000d706067276 */ /* 0x000fe400078100bb */
[----:B------:R-:W-:Y:S02]  /*15870*/  FMNMX.FTZ R4, R189, R4, !PT ;  /* 0x00000004bd047209 */ /* 0x000fe40007810000 */
[----:B------:R-:W-:Y:S02]  /*15880*/  FSEL R171, R34, -INF , !P1 ;  /* 0xff80000022ab7808 */ /* 0x000fe40004800000 */
[----:B------:R-:W-:Y:S01]  /*15890*/  FMNMX3.FTZ R6, R6, R179, R175, !PT ;  /* 0x000000b306067276 */ /* 0x000fe200078100af */
[----:B------:R-:W1:Y:S03]  /*158a0*/  SHFL.BFLY PT, R7, R4, 0x2, 0x1f ;  /* 0x0c401f0004077f89 */ /* 0x000e6600000e0000 */
[----:B------:R-:W-:-:S05]  /*158b0*/  FMNMX.FTZ R29, R171, R6, !PT ;  /* 0x00000006ab1d7209 */ /* 0x000fca0007810000 */
[----:B------:R-:W2:Y:S01]  /*158c0*/  SHFL.BFLY PT, R6, R29, 0x2, 0x1f ;  /* 0x0c401f001d067f89 */ /* 0x000ea200000e0000 */
[----:B-1----:R-:W-:Y:S01]  /*158d0*/  FMNMX.FTZ R7, R4, R7, !PT ;  /* 0x0000000704077209 */ /* 0x002fe20007810000 */
[----:B------:R-:W-:-:S04]  /*158e0*/  VIADD R4, R186, 0xc000 ;  /* 0x0000c000ba047836 */ /* 0x000fc80000000000 */
[----:B------:R-:W1:Y:S01]  /*158f0*/  SHFL.BFLY PT, R132, R7, 0x1, 0x1f ;  /* 0x0c201f0007847f89 */ /* 0x000e6200000e0000 */
[----:B------:R-:W-:Y:S01]  /*15900*/  @P2 VIADD R169, R4, 0xffffffc0 ;  /* 0xffffffc004a92836 */ /* 0x000fe20000000000 */
[----:B--2---:R-:W-:-:S03]  /*15910*/  FMNMX.FTZ R6, R29, R6, !PT ;  /* 0x000000061d067209 */ /* 0x004fc60007810000 */
[----:B------:R-:W-:Y:S01]  /*15920*/  IMAD.IADD R167, R172, 0x1, R169 ;  /* 0x00000001aca77824 */ /* 0x000fe200078e02a9 */
[----:B------:R-:W-:Y:S04]  /*15930*/  LDSM.16.MT88.4 R108, [R169] ;  /* 0x00000000a96c783b */ /* 0x000fe80000004200 */
[----:B------:R-:W2:Y:S04]  /*15940*/  SHFL.BFLY PT, R3, R6, 0x1, 0x1f ;  /* 0x0c201f0006037f89 */ /* 0x000ea800000e0000 */
[----:B------:R-:W3:Y:S04]  /*15950*/  LDSM.16.MT88.4 R100, [R167] ;  /* 0x00000000a764783b */ /* 0x000ee80000004200 */
[----:B------:R-:W5:Y:S04]  /*15960*/  LDSM.16.MT88.4 R56, [R169+0x2000] ;  /* 0x00200000a938783b */ /* 0x000f680000004200 */
[----:B------:R-:W5:Y:S01]  /*15970*/  LDSM.16.MT88.4 R64, [R167+0x2000] ;  /* 0x00200000a740783b */ /* 0x000f620000004200 */
[----:B-1----:R-:W-:-:S03]  /*15980*/  FMNMX.FTZ R132, R7, R132, !PT ;  /* 0x0000008407847209 */ /* 0x002fc60007810000 */
[----:B------:R-:W1:Y:S01]  /*15990*/  LDSM.16.MT88.4 R88, [R169+0x4000] ;  /* 0x00400000a958783b */ /* 0x000e620000004200 */
[C---:B------:R-:W-:Y:S01]  /*159a0*/  FSETP.NEU.FTZ.AND P1, PT, R132.reuse, -INF , PT ;  /* 0xff8000008400780b */ /* 0x040fe20003f3d000 */
[----:B----4-:R-:W-:Y:S01]  /*159b0*/  FMUL.FTZ R174, R132, UR4 ;  /* 0x0000000484ae7c20 */ /* 0x010fe20008410000 */
[----:B--2---:R-:W-:-:S04]  /*159c0*/  FMNMX.FTZ R3, R6, R3, !PT ;  /* 0x0000000306037209 */ /* 0x004fc80007810000 */
[----:B------:R-:W-:Y:S02]  /*159d0*/  FSEL R174, R174, RZ, P1 ;  /* 0x000000ffaeae7208 */ /* 0x000fe40000800000 */
[C---:B------:R-:W-:Y:S01]  /*159e0*/  FSETP.NEU.FTZ.AND P1, PT, R3.reuse, -INF , PT ;  /* 0xff8000000300780b */ /* 0x040fe20003f3d000 */
[----:B------:R-:W-:Y:S02]  /*159f0*/  FMUL.FTZ R170, R3, UR4 ;  /* 0x0000000403aa7c20 */ /* 0x000fe40008410000 */
[--C-:B------:R-:W-:Y:S01]  /*15a00*/  FFMA.FTZ R166, R39, UR4, -R174.reuse ;  /* 0x0000000427a67c23 */ /* 0x100fe200080108ae */
[--C-:B------:R-:W-:Y:S01]  /*15a10*/  FFMA.FTZ R165, R35, UR4, -R174.reuse ;  /* 0x0000000423a57c23 */ /* 0x100fe200080108ae */
[--C-:B------:R-:W-:Y:S01]  /*15a20*/  FFMA.FTZ R162, R37, UR4, -R174.reuse ;  /* 0x0000000425a27c23 */ /* 0x100fe200080108ae */
[----:B------:R-:W-:Y:S01]  /*15a30*/  FSEL R170, R170, RZ, P1 ;  /* 0x000000ffaaaa7208 */ /* 0x000fe20000800000 */
[--C-:B------:R-:W-:Y:S01]  /*15a40*/  FFMA.FTZ R161, R31, UR4, -R174.reuse ;  /* 0x000000041fa17c23 */ /* 0x100fe200080108ae */
[--C-:B------:R-:W-:Y:S01]  /*15a50*/  FFMA.FTZ R158, R19, UR4, -R174.reuse ;  /* 0x00000004139e7c23 */ /* 0x100fe200080108ae */
[----:B------:R-:W-:Y:S01]  /*15a60*/  MUFU.EX2 R166, R166 ;  /* 0x000000a600a67308 */ /* 0x000fe20000000800 */
        /* <DEDUP_REMOVED lines=11> */
[--C-:B------:R-:W-:Y:S01]  /*15b20*/  FFMA.FTZ R156, R15, UR4, -R170.reuse ;  /* 0x000000040f9c7c23 */ /* 0x100fe200080108aa */
[--C-:B------:R-:W-:Y:S01]  /*15b30*/  FFMA.FTZ R155, R13, UR4, -R170.reuse ;  /* 0x000000040d9b7c23 */ /* 0x100fe200080108aa */
[--C-:B------:R-:W-:Y:S01]  /*15b40*/  FFMA.FTZ R152, R11, UR4, -R170.reuse ;  /* 0x000000040b987c23 */ /* 0x100fe200080108aa */
[----:B------:R-:W3:Y:S01]  /*15b50*/  MUFU.EX2 R161, R161 ;  /* 0x000000a100a17308 */ /* 0x000ee20000000800 */
[----:B------:R-:W-:Y:S01]  /*15b60*/  FFMA.FTZ R151, R9, UR4, -R170 ;  /* 0x0000000409977c23 */ /* 0x000fe200080108aa */
[----:B------:R-:W2:Y:S01]  /*15b70*/  LDSM.16.MT88.4 R12, [R169+0x800] ;  /* 0x00080000a90c783b */ /* 0x000ea20000004200 */
[--C-:B------:R-:W-:Y:S01]  /*15b80*/  FFMA.FTZ R176, R225, UR4, -R174.reuse ;  /* 0x00000004e1b07c23 */ /* 0x100fe200080108ae */
[----:B------:R-:W-:Y:S01]  /*15b90*/  MUFU.EX2 R164, R164 ;  /* 0x000000a400a47308 */ /* 0x000fe20000000800 */
[----:B------:R-:W-:Y:S01]  /*15ba0*/  FFMA.FTZ R178, R209, UR4, -R174 ;  /* 0x00000004d1b27c23 */ /* 0x000fe200080108ae */
[----:B----4-:R-:W-:Y:S01]  /*15bb0*/  F2FP.F16.F32.PACK_AB R96, R165, R166 ;  /* 0x000000a6a560723e */ /* 0x010fe200000000ff */
[----:B------:R-:W4:Y:S01]  /*15bc0*/  LDSM.16.MT88.4 R8, [R186+0x10800] ;  /* 0x01080000ba08783b */ /* 0x000f220000004200 */
[----:B------:R-:W5:Y:S01]  /*15bd0*/  MUFU.EX2 R163, R163 ;  /* 0x000000a300a37308 */ /* 0x000f620000000800 */
[--C-:B------:R-:W-:Y:S01]  /*15be0*/  FFMA.FTZ R188, R213, UR4, -R170.reuse ;  /* 0x00000004d5bc7c23 */ /* 0x100fe200080108aa */
[--C-:B------:R-:W-:Y:S01]  /*15bf0*/  FFMA.FTZ R184, R219, UR4, -R170.reuse ;  /* 0x00000004dbb87c23 */ /* 0x100fe200080108aa */
[----:B------:R-:W-:Y:S01]  /*15c00*/  LDSM.16.MT88.4 R32, [R167+0x800] ;  /* 0x00080000a720783b */ /* 0x000fe20000004200 */
[----:B------:R-:W-:Y:S01]  /*15c10*/  MUFU.EX2 R160, R160 ;  /* 0x000000a000a07308 */ /* 0x000fe20000000800 */
[----:B------:R-:W-:Y:S01]  /*15c20*/  FFMA.FTZ R215, R215, UR4, -R170 ;  /* 0x00000004d7d77c23 */ /* 0x000fe200080108aa */
[----:B---3--:R-:W-:Y:S01]  /*15c30*/  F2FP.F16.F32.PACK_AB R98, R161, R162 ;  /* 0x000000a2a162723e */ /* 0x008fe200000000ff */
[----:B------:R-:W-:Y:S01]  /*15c40*/  LDSM.16.MT88.4 R28, [R186+0xe800] ;  /* 0x00e80000ba1c783b */ /* 0x000fe20000004200 */
[----:B------:R-:W3:Y:S01]  /*15c50*/  MUFU.EX2 R159, R159 ;  /* 0x0000009f009f7308 */ /* 0x000ee20000000800 */
[----:B------:R-:W-:Y:S01]  /*15c60*/  FFMA.FTZ R223, R223, UR4, -R174 ;  /* 0x00000004dfdf7c23 */ /* 0x000fe200080108ae */
[--C-:B------:R-:W-:Y:S01]  /*15c70*/  FFMA.FTZ R221, R221, UR4, -R170.reuse ;  /* 0x00000004dddd7c23 */ /* 0x100fe200080108aa */
[----:B------:R-:W-:Y:S01]  /*15c80*/  LDSM.16.MT88.4 R24, [R169+0x2800] ;  /* 0x00280000a918783b */ /* 0x000fe20000004200 */
[----:B------:R-:W-:Y:S01]  /*15c90*/  MUFU.EX2 R158, R158 ;  /* 0x0000009e009e7308 */ /* 0x000fe20000000800 */
[----:B------:R-:W-:Y:S01]  /*15ca0*/  FFMA.FTZ R171, R171, UR4, -R170 ;  /* 0x00000004abab7c23 */ /* 0x000fe200080108aa */
[----:B-----5:R-:W-:Y:S01]  /*15cb0*/  F2FP.F16.F32.PACK_AB R97, R163, R164 ;  /* 0x000000a4a361723e */ /* 0x020fe200000000ff */
[----:B------:R-:W-:Y:S01]  /*15cc0*/  LDSM.16.MT88.4 R20, [R167+0x2800] ;  /* 0x00280000a714783b */ /* 0x000fe20000004200 */
[----:B------:R-:W5:Y:S01]  /*15cd0*/  MUFU.EX2 R157, R157 ;  /* 0x0000009d009d7308 */ /* 0x000f620000000800 */
[----:B------:R-:W-:Y:S01]  /*15ce0*/  FADD.FTZ R165, R166, R165 ;  /* 0x000000a5a6a57221 */ /* 0x000fe20000010000 */
[----:B------:R-:W-:Y:S01]  /*15cf0*/  FADD.FTZ R163, R164, R163 ;  /* 0x000000a3a4a37221 */ /* 0x000fe20000010000 */
[----:B------:R-:W-:Y:S01]  /*15d00*/  ISETP.GT.AND P1, PT, R150, R195, PT ;  /* 0x000000c39600720c */ /* 0x000fe20003f24270 */
[----:B------:R-:W-:Y:S01]  /*15d10*/  MUFU.EX2 R154, R154 ;  /* 0x0000009a009a7308 */ /* 0x000fe20000000800 */
[----:B------:R-:W-:Y:S01]  /*15d20*/  FADD.FTZ R162, R162, R165 ;  /* 0x000000a5a2a27221 */ /* 0x000fe20000010000 */
[----:B---3--:R-:W-:Y:S01]  /*15d30*/  F2FP.F16.F32.PACK_AB R99, R159, R160 ;  /* 0x000000a09f63723e */ /* 0x008fe200000000ff */
[----:B------:R-:W-:Y:S01]  /*15d40*/  FADD.FTZ R160, R160, R163 ;  /* 0x000000a3a0a07221 */ /* 0x000fe20000010000 */
[----:B------:R-:W-:Y:S01]  /*15d50*/  MUFU.EX2 R153, R153 ;  /* 0x0000009900997308 */ /* 0x000fe20000000800 */
[----:B------:R-:W-:-:S02]  /*15d60*/  FADD.FTZ R161, R161, R162 ;  /* 0x000000a2a1a17221 */ /* 0x000fc40000010000 */
[----:B------:R-:W-:Y:S01]  /*15d70*/  FADD.FTZ R159, R159, R160 ;  /* 0x000000a09f9f7221 */ /* 0x000fe20000010000 */
[----:B------:R-:W-:Y:S01]  /*15d80*/  MUFU.EX2 R156, R156 ;  /* 0x0000009c009c7308 */ /* 0x000fe20000000800 */
[C---:B------:R-:W-:Y:S03]  /*15d90*/  HMMA.16816.F32 R120, R96.reuse, R116, RZ ;  /* 0x000000746078723c */ /* 0x040fe600000018ff */
[----:B------:R-:W3:Y:S04]  /*15da0*/  MUFU.EX2 R155, R155 ;  /* 0x0000009b009b7308 */ /* 0x000ee80000000800 */
[----:B------:R-:W-:Y:S01]  /*15db0*/  MUFU.EX2 R152, R152 ;  /* 0x0000009800987308 */ /* 0x000fe20000000800 */
[C---:B------:R-:W-:Y:S03]  /*15dc0*/  HMMA.16816.F32 R116, R96.reuse, R118, RZ ;  /* 0x000000766074723c */ /* 0x040fe600000018ff */
[----:B------:R-:W4:Y:S04]  /*15dd0*/  MUFU.EX2 R151, R151 ;  /* 0x0000009700977308 */ /* 0x000f280000000800 */
        /* <DEDUP_REMOVED lines=15> */
[C---:B------:R-:W-:Y:S08]  /*15ed0*/  HMMA.16816.F32 R68, R96.reuse, R72, RZ ;  /* 0x000000486044723c */ /* 0x040ff000000018ff */
        /* <DEDUP_REMOVED lines=11> */
[----:B--2---:R-:W-:Y:S01]  /*15f90*/  HMMA.16816.F32 R92, R96, R4, RZ ;  /* 0x00000004605c723c */ /* 0x004fe200000018ff */
[----:B-----5:R-:W-:Y:S01]  /*15fa0*/  F2FP.F16.F32.PACK_AB R4, R157, R158 ;  /* 0x0000009e9d04723e */ /* 0x020fe200000000ff */
[----:B------:R-:W-:Y:S01]  /*15fb0*/  FADD.FTZ R158, R158, R161 ;  /* 0x000000a19e9e7221 */ /* 0x000fe20000010000 */
[----:B---3--:R-:W-:Y:S01]  /*15fc0*/  F2FP.F16.F32.PACK_AB R5, R155, R156 ;  /* 0x0000009c9b05723e */ /* 0x008fe200000000ff */
        /* <DEDUP_REMOVED lines=63> */
[--C-:B------:R-:W-:Y:S01]  /*163c0*/  FFMA.FTZ R146, R191, UR4, -R174.reuse ;  /* 0x00000004bf927c23 */ /* 0x100fe200080108ae */
[----:B------:R-:W-:Y:S01]  /*163d0*/  FFMA.FTZ R147, R189, UR4, -R174 ;  /* 0x00000004bd937c23 */ /* 0x000fe200080108ae */
[--C-:B------:R-:W-:Y:S01]  /*163e0*/  FFMA.FTZ R174, R187, UR4, -R170.reuse ;  /* 0x00000004bbae7c23 */ /* 0x100fe200080108aa */
[----:B------:R-:W3:Y:S04]  /*163f0*/  MUFU.EX2 R145, R145 ;  /* 0x0000009100917308 */ /* 0x000ee80000000800 */
[C---:B------:R-:W-:Y:S01]  /*16400*/  HMMA.16816.F32 R60, R4.reuse, R20, R60 ;  /* 0x00000014043c723c */ /* 0x040fe2000000183c */
[--C-:B------:R-:W-:Y:S01]  /*16410*/  FFMA.FTZ R20, R179, UR4, -R170.reuse ;  /* 0x00000004b3147c23 */ /* 0x100fe200080108aa */
[----:B------:R-:W-:Y:S01]  /*16420*/  FFMA.FTZ R179, R175, UR4, -R170 ;  /* 0x00000004afb37c23 */ /* 0x000fe200080108aa */
[----:B------:R-:W-:Y:S04]  /*16430*/  MUFU.EX2 R146, R146 ;  /* 0x0000009200927308 */ /* 0x000fe80000000800 */
[----:B------:R-:W-:Y:S01]  /*16440*/  MUFU.EX2 R147, R147 ;  /* 0x0000009300937308 */ /* 0x000fe20000000800 */
[C---:B-1----:R-:W-:Y:S03]  /*16450*/  HMMA.16816.F32 R84, R4.reuse, R8, R84 ;  /* 0x000000080454723c */ /* 0x042fe60000001854 */
[----:B------:R-:W-:Y:S04]  /*16460*/  MUFU.EX2 R174, R174 ;  /* 0x000000ae00ae7308 */ /* 0x000fe80000000800 */
[----:B------:R1:W4:Y:S01]  /*16470*/  MUFU.EX2 R175, R20 ;  /* 0x0000001400af7308 */ /* 0x0003220000000800 */
[C---:B------:R-:W-:Y:S01]  /*16480*/  HMMA.16816.F32 R88, R4.reuse, R10, R88 ;  /* 0x0000000a0458723c */ /* 0x040fe20000001858 */
[----:B------:R-:W5:Y:S02]  /*16490*/  LDSM.16.MT88.4 R8, [R169+0x3800] ;  /* 0x00380000a908783b */ /* 0x000f640000004200 */
[----:B------:R-:W4:Y:S05]  /*164a0*/  MUFU.EX2 R170, R179 ;  /* 0x000000b300aa7308 */ /* 0x000f2a0000000800 */
        /* <DEDUP_REMOVED lines=23> */
[----:B------:R-:W2:Y:S01]  /*16620*/  LDSM.16.MT88.4 R16, [R186+0xf800] ;  /* 0x00f80000ba10783b */ /* 0x000ea20000004200 */
[----:B----4-:R-:W-:-:S02]  /*16630*/  F2FP.F16.F32.PACK_AB R5, R175, R174 ;  /* 0x000000aeaf05723e */ /* 0x010fc400000000ff */
[----:B------:R-:W-:Y:S02]  /*16640*/  F2FP.F16.F32.PACK_AB R6, R147, R146 ;  /* 0x000000929306723e */ /* 0x000fe400000000ff */
[----:B------:R-:W-:-:S07]  /*16650*/  F2FP.F16.F32.PACK_AB R7, R171, R170 ;  /* 0x000000aaab07723e */ /* 0x000fce00000000ff */
[C---:B-----5:R-:W-:Y:S08]  /*16660*/  HMMA.16816.F32 R52, R4.reuse, R8, R52 ;  /* 0x000000080434723c */ /* 0x060ff00000001834 */
        /* <DEDUP_REMOVED lines=8> */
[C---:B------:R-:W-:Y:S08]  /*166f0*/  HMMA.16816.F32 R44, R4.reuse, R140, R44 ;  /* 0x0000008c042c723c */ /* 0x040ff0000000182c */
[----:B---3--:R-:W-:Y:S01]  /*16700*/  HMMA.16816.F32 R68, R4, R8, R68 ;  /* 0x000000080444723c */ /* 0x008fe20000001844 */
        /* <DEDUP_REMOVED lines=104> */
.L_x_2331:
        /* <DEDUP_REMOVED lines=8> */
.L_x_2332:
[----:B------:R-:W1:Y:S01]  /*16e10*/  LDCU UR4, c[0x0][0x440] ;  /* 0x00008800ff0477ac */ /* 0x000e620008000800 */
[----:B------:R-:W2:Y:S01]  /*16e20*/  LDC R4, c[0x0][0x3c4] ;  /* 0x0000f100ff047b82 */ /* 0x000ea20000000800 */
[C---:B------:R-:W-:Y:S02]  /*16e30*/  LOP3.LUT R6, R180.reuse, 0x40, RZ, 0xfc, !PT ;  /* 0x00000040b4067812 */ /* 0x040fe400078efcff */
[----:B------:R-:W-:Y:S02]  /*16e40*/  SHF.R.U32.HI R183, RZ, 0x1, R185 ;  /* 0x00000001ffb77819 */ /* 0x000fe400000116b9 */
[----:B------:R-:W-:Y:S02]  /*16e50*/  SHF.L.U32 R182, R185, 0x5, RZ ;  /* 0x00000005b9b67819 */ /* 0x000fe400000006ff */
[----:B------:R-:W-:Y:S02]  /*16e60*/  LOP3.LUT R7, R180, 0x80, RZ, 0xfc, !PT ;  /* 0x00000080b4077812 */ /* 0x000fe400078efcff */
[----:B------:R-:W-:-:S02]  /*16e70*/  LOP3.LUT R182, R182, 0x7c00, RZ, 0xc0, !PT ;  /* 0x00007c00b6b67812 */ /* 0x000fc400078ec0ff */
[----:B------:R-:W-:Y:S02]  /*16e80*/  LOP3.LUT R135, R8, 0x8, R135, 0xf8, !PT ;  /* 0x0000000808877812 */ /* 0x000fe400078ef887 */
[----:B------:R-:W-:Y:S02]  /*16e90*/  LEA R8, P5, R5, R198, 0x5 ;  /* 0x000000c605087211 */ /* 0x000fe400078a28ff */
[----:B------:R-:W-:Y:S02]  /*16ea0*/  LOP3.LUT R135, R135, R180, RZ, 0x3c, !PT ;  /* 0x000000b487877212 */ /* 0x000fe400078e3cff */
[----:B-1----:R-:W-:Y:S02]  /*16eb0*/  ISETP.GE.AND P4, PT, R180, UR4, PT ;  /* 0x00000004b4007c0c */ /* 0x002fe4000bf86270 */
[----:B------:R-:W-:Y:S02]  /*16ec0*/  ISETP.GE.AND P3, PT, R6, UR4, PT ;  /* 0x0000000406007c0c */ /* 0x000fe4000bf66270 */
[----:B------:R-:W-:-:S02]  /*16ed0*/  LOP3.LUT R6, R183, 0x8, RZ, 0xc0, !PT ;  /* 0x00000008b7067812 */ /* 0x000fc400078ec0ff */
[----:B------:R-:W-:Y:S01]  /*16ee0*/  ISETP.GE.AND P1, PT, R7, UR4, PT ;  /* 0x0000000407007c0c */ /* 0x000fe2000bf26270 */
[----:B------:R-:W1:Y:S01]  /*16ef0*/  LDCU UR4, c[0x0][0x50c] ;  /* 0x0000a180ff0477ac */ /* 0x000e620008000800 */
[--C-:B------:R-:W-:Y:S02]  /*16f00*/  LOP3.LUT R7, R6, 0x1c0, R149.reuse, 0xf8, !PT ;  /* 0x000001c006077812 */ /* 0x100fe400078ef895 */
[----:B------:R-:W-:Y:S02]  /*16f10*/  LOP3.LUT R149, R182, 0x200, R149, 0xf8, !PT ;  /* 0x00000200b6957812 */ /* 0x000fe400078ef895 */
[----:B--2---:R-:W-:Y:S01]  /*16f20*/  LEA.HI.X R9, R5, R199, R4, 0x5, P5 ;  /* 0x000000c705097211 */ /* 0x004fe200028f2c04 */
[----:B------:R-:W-:Y:S01]  /*16f30*/  @!PT LDS RZ, [RZ] ;  /* 0x00000000fffff984 */ /* 0x000fe20000000800 */
[----:B------:R-:W-:Y:S01]  /*16f40*/  @!PT LDS RZ, [RZ] ;  /* 0x00000000fffff984 */ /* 0x000fe20000000800 */
[----:B------:R-:W-:Y:S01]  /*16f50*/  @!PT LDS RZ, [RZ] ;  /* 0x00000000fffff984 */ /* 0x000fe20000000800 */
[----:B------:R-:W-:Y:S01]  /*16f60*/  @!P4 LDGSTS.E.BYPASS.LTC128B.128 [R217+0xc000], desc[UR6][R198.64] ;  /* 0x0c000000c6d9cfae */ /* 0x000fe2000b981a06 */
[----:B------:R-:W-:Y:S02]  /*16f70*/  LOP3.LUT R149, R149, R7, R180, 0xf6, !PT ;  /* 0x0000000795957212 */ /* 0x000fe400078ef6b4 */
[C---:B------:R-:W-:Y:S01]  /*16f80*/  SHF.L.U32 R7, R5.reuse, 0x5, RZ ;  /* 0x0000000505077819 */ /* 0x040fe200000006ff */
[----:B------:R-:W-:Y:S01]  /*16f90*/  @P4 STS.128 [R217+0xc000], RZ ;  /* 0x00c000ffd9004388 */ /* 0x000fe20000000c00 */
[----:B------:R-:W-:-:S02]  /*16fa0*/  SHF.L.U64.HI R6, R5, 0x5, R4 ;  /* 0x0000000505067819 */ /* 0x000fc40000010204 */
[----:B------:R-:W-:Y:S01]  /*16fb0*/  IADD3 R4, P6, PT, R7, R8, RZ ;  /* 0x0000000807047210 */ /* 0x000fe20007fde0ff */
[----:B------:R-:W-:Y:S01]  /*16fc0*/  @!PT LDS RZ, [RZ] ;  /* 0x00000000fffff984 */ /* 0x000fe20000000800 */
[----:B------:R-:W-:Y:S01]  /*16fd0*/  @!PT LDS RZ, [RZ] ;  /* 0x00000000fffff984 */ /* 0x000fe20000000800 */
[----:B------:R-:W-:Y:S01]  /*16fe0*/  @!PT LDS RZ, [RZ] ;  /* 0x00000000fffff984 */ /* 0x000fe20000000800 */
[----:B------:R-:W-:Y:S01]  /*16ff0*/  @!P3 LDGSTS.E.BYPASS.LTC128B.128 [R217+0xe000], desc[UR6][R198.64+0x80] ;  /* 0x0e000080c6d9bfae */ /* 0x000fe2000b981a06 */
[----:B------:R-:W-:Y:S02]  /*17000*/  LEA R179, R135, R148, 0x1 ;  /* 0x0000009487b37211 */ /* 0x000fe400078e08ff */
[C---:B------:R-:W-:Y:S01]  /*17010*/  IADD3.X R5, PT, PT, R6.reuse, R9, RZ, P6, !PT ;  /* 0x0000000906057210 */ /* 0x040fe200037fe4ff */
[----:B------:R-:W-:Y:S01]  /*17020*/  @P3 STS.128 [R217+0xe000], RZ ;  /* 0x00e000ffd9003388 */ /* 0x000fe20000000c00 */
[----:B------:R-:W-:Y:S02]  /*17030*/  IADD3 R10, P5, PT, R7, R4, RZ ;  /* 0x00000004070a7210 */ /* 0x000fe40007fbe0ff */
[----:B------:R-:W-:Y:S01]  /*17040*/  LEA R189, R149, UR5, 0x1 ;  /* 0x0000000595bd7c11 */ /* 0x000fe2000f8e08ff */
[----:B------:R-:W-:Y:S01]  /*17050*/  @!PT LDS RZ, [RZ] ;  /* 0x00000000fffff984 */ /* 0x000fe20000000800 */
[----:B------:R-:W-:Y:S01]  /*17060*/  @!PT LDS RZ, [RZ] ;  /* 0x00000000fffff984 */ /* 0x000fe20000000800 */
[----:B------:R-:W-:Y:S01]  /*17070*/  @!PT LDS RZ, [RZ] ;  /* 0x00000000fffff984 */ /* 0x000fe20000000800 */
[----:B------:R-:W-:Y:S01]  /*17080*/  @!P1 LDGSTS.E.BYPASS.LTC128B.128 [R217+0x10000], desc[UR6][R198.64+0x100] ;  /* 0x10000100c6d99fae */ /* 0x000fe2000b981a06 */
[----:B------:R-:W-:-:S02]  /*17090*/  IADD3.X R11, PT, PT, R6, R5, RZ, P5, !PT ;  /* 0x00000005060b7210 */ /* 0x000fc40002ffe4ff */
[----:B------:R-:W-:Y:S01]  /*170a0*/  IADD3 R135, PT, PT, R179, UR5, RZ ;  /* 0x00000005b3877c10 */ /* 0x000fe2000fffe0ff */
[----:B------:R-:W-:Y:S01]  /*170b0*/  @P1 STS.128 [R217+0x10000], RZ ;  /* 0x010000ffd9001388 */ /* 0x000fe20000000c00 */
[C---:B------:R-:W-:Y:S02]  /*170c0*/  IADD3 R186, PT, PT, R172.reuse, R189, RZ ;  /* 0x000000bdacba7210 */ /* 0x040fe40007ffe0ff */
[-C--:B------:R-:W-:Y:S01]  /*170d0*/  IADD3 R178, PT, PT, R172, R135.reuse, RZ ;  /* 0x00000087acb27210 */ /* 0x080fe20007ffe0ff */
[----:B------:R-:W-:Y:S01]  /*170e0*/  @!PT LDS RZ, [RZ] ;  /* 0x00000000fffff984 */ /* 0x000fe20000000800 */
[----:B------:R-:W-:Y:S01]  /*170f0*/  @!PT LDS RZ, [RZ] ;  /* 0x00000000fffff984 */ /* 0x000fe20000000800 */
[----:B------:R-:W-:Y:S01]  /*17100*/  @!PT LDS RZ, [RZ] ;  /* 0x00000000fffff984 */ /* 0x000fe20000000800 */
[----:B------:R-:W-:Y:S01]  /*17110*/  @!P4 LDGSTS.E.BYPASS.LTC128B.128 [R217+0xc800], desc[UR6][R8.64] ;  /* 0x0c80000008d9cfae */ /* 0x000fe2000b981a06 */
[C---:B------:R-:W-:Y:S02]  /*17120*/  IADD3 R135, PT, PT, R168.reuse, R135, RZ ;  /* 0x00000087a8877210 */ /* 0x040fe40007ffe0ff */
[----:B------:R-:W-:Y:S01]  /*17130*/  IADD3 R187, PT, PT, R168, R189, RZ ;  /* 0x000000bda8bb7210 */ /* 0x000fe20007ffe0ff */
[----:B------:R-:W-:Y:S01]  /*17140*/  @P4 STS.128 [R217+0xc800], RZ ;  /* 0x00c800ffd9004388 */ /* 0x000fe20000000c00 */
[----:B------:R-:W-:-:S02]  /*17150*/  IADD3 R176, PT, PT, R172, R135, RZ ;  /* 0x00000087acb07210 */ /* 0x000fc40007ffe0ff */
        /* <DEDUP_REMOVED lines=52> */
[C---:B---3--:R-:W-:Y:S03]  /*174a0*/  HMMA.16816.F32 R24, R148.reuse, R20, RZ ;  /* 0x000000149418723c */ /* 0x048fe600000018ff */
[----:B------:R-:W-:Y:S04]  /*174b0*/  LDSM.16.M88.4 R140, [R135+0x6800] ;  /* 0x00680000878c783b */ /* 0x000fe80000000200 */
[----:B------:R-:W-:Y:S01]  /*174c0*/  LDSM.16.M88.4 R172, [R184] ;  /* 0x00000000b8ac783b */ /* 0x000fe20000000200 */
[C---:B----4-:R-:W-:Y:S03]  /*174d0*/  HMMA.16816.F32 R16, R148.reuse, R12, RZ ;  /* 0x0000000c9410723c */ /* 0x050fe600000018ff */
        /* <DEDUP_REMOVED lines=148> */
[C---:B-----5:R-:W-:Y:S01]  /*17e20*/  HMMA.16816.F32 R152, R136.reuse, R148, R152 ;  /* 0x000000948898723c */ /* 0x060fe20000001898 */
[----:B------:R-:W-:Y:S01]  /*17e30*/  IADD3 R148, PT, PT, R134, -0x2, RZ ;  /* 0xfffffffe86947810 */ /* 0x000fe20007ffe0ff */
[----:B------:R-:W2:Y:S01]  /*17e40*/  MUFU.TANH R23, R23 ;  /* 0x0000001700177308 */ /* 0x000ea20000002400 */
[----:B------:R-:W-:Y:S01]  /*17e50*/  FMUL.FTZ R25, R29, UR4 ;  /* 0x000000041d197c20 */ /* 0x000fe20008410000 */
[----:B------:R-:W-:Y:S01]  /*17e60*/  FMUL.FTZ R24, R28, UR4 ;  /* 0x000000041c187c20 */ /* 0x000fe20008410000 */
[----:B------:R-:W-:Y:S01]  /*17e70*/  FMUL.FTZ R29, R31, UR4 ;  /* 0x000000041f1d7c20 */ /* 0x000fe20008410000 */
[----:B------:R-:W-:Y:S01]  /*17e80*/  FMUL.FTZ R28, R30, UR4 ;  /* 0x000000041e1c7c20 */ /* 0x000fe20008410000 */
[----:B------:R-:W-:Y:S01]  /*17e90*/  ISETP.GT.AND P5, PT, R148, R195, PT ;  /* 0x000000c39400720c */ /* 0x000fe20003fa4270 */
        /* <DEDUP_REMOVED lines=55> */
[----:B------:R-:W-:Y:S05]  /*18210*/  BRA.U !UP0, `(.L_x_2334) ;  /* 0x0000000108fc7547 */ /* 0x000fea000b800000 */
[----:B------:R-:W2:Y:S01]  /*18220*/  LDC R26, c[0x0][0x4f0] ;  /* 0x00013c00ff1a7b82 */ /* 0x000ea20000000800 */
[----:B------:R-:W-:Y:S01]  /*18230*/  SHF.L.U32 R141, R148, 0x6, RZ ;  /* 0x00000006948d7819 */ /* 0x000fe200000006ff */
[----:B------:R-:W-:Y:S01]  /*18240*/  VIADD R133, R133, 0xffffff80 ;  /* 0xffffff8085857836 */ /* 0x000fe20000000000 */
[----:B------:R-:W3:Y:S01]  /*18250*/  LDCU.64 UR4, c[0x0][0x3b8] ;  /* 0x00007700ff0477ac */ /* 0x000ee20008000a00 */
[----:B------:R-:W4:Y:S01]  /*18260*/  LDCU.64 UR8, c[0x0][0x3a0] ;  /* 0x00007400ff0877ac */ /* 0x000f220008000a00 */
[----:B--2---:R-:W-:-:S04]  /*18270*/  IABS R18, R26 ;  /* 0x0000001a00127213 */ /* 0x004fc80000000000 */
[----:B------:R-:W2:Y:S08]  /*18280*/  I2F.RP R30, R18 ;  /* 0x00000012001e7306 */ /* 0x000eb00000209400 */
[----:B--2---:R-:W2:Y:S02]  /*18290*/  MUFU.RCP R142, R30 ;  /* 0x0000001e008e7308 */ /* 0x004ea40000001000 */
[----:B--2---:R-:W-:Y:S01]  /*182a0*/  VIADD R142, R142, 0xffffffe ;  /* 0x0ffffffe8e8e7836 */ /* 0x004fe20000000000 */
[----:B------:R-:W-:-:S02]  /*182b0*/  IABS R30, R133 ;  /* 0x00000085001e7213 */ /* 0x000fc40000000000 */
[----:B------:R-:W-:-:S03]  /*182c0*/  LOP3.LUT R133, R133, R26, RZ, 0x3c, !PT ;  /* 0x0000001a85857212 */ /* 0x000fc600078e3cff */
[----:B------:R-:W2:Y:S02]  /*182d0*/  F2I.FTZ.U32.TRUNC.NTZ R143, R142 ;  /* 0x0000008e008f7305 */ /* 0x000ea4000021f000 */
[--C-:B--2---:R-:W-:Y:S02]  /*182e0*/  IMAD.MOV R139, RZ, RZ, -R143.reuse ;  /* 0x000000ffff8b7224 */ /* 0x104fe400078e0a8f */
[----:B------:R-:W-:Y:S02]  /*182f0*/  IMAD.MOV.U32 R142, RZ, RZ, RZ ;  /* 0x000000ffff8e7224 */ /* 0x000fe400078e00ff */
[----:B------:R-:W-:Y:S01]  /*18300*/  IMAD R16, R139, R18, RZ ;  /* 0x000000128b107224 */ /* 0x000fe200078e02ff */
[----:B------:R-:W-:Y:S02]  /*18310*/  IABS R139, R141 ;  /* 0x0000008d008b7213 */ /* 0x000fe40000000000 */
[----:B------:R-:W-:Y:S01]  /*18320*/  LOP3.LUT R141, R141, R26, RZ, 0x3c, !PT ;  /* 0x0000001a8d8d7212 */ /* 0x000fe200078e3cff */
[----:B------:R-:W-:-:S06]  /*18330*/  IMAD.HI.U32 R16, R143, R16, R142 ;  /* 0x000000108f107227 */ /* 0x000fcc00078e008e */
[----:B------:R-:W-:-:S04]  /*18340*/  IMAD.HI.U32 R34, R16, R139, RZ ;  /* 0x0000008b10227227 */ /* 0x000fc800078e00ff */
[----:B------:R-:W-:Y:S01]  /*18350*/  IMAD.HI.U32 R16, R16, R30, RZ ;  /* 0x0000001e10107227 */ /* 0x000fe200078e00ff */
[----:B------:R-:W-:-:S03]  /*18360*/  IADD3 R32, PT, PT, -R34, RZ, RZ ;  /* 0x000000ff22207210 */ /* 0x000fc60007ffe1ff */
[----:B------:R-:W-:Y:S02]  /*18370*/  IMAD.MOV R143, RZ, RZ, -R16 ;  /* 0x000000ffff8f7224 */ /* 0x000fe400078e0a10 */
[C---:B------:R-:W-:Y:S02]  /*18380*/  IMAD R139, R18.reuse, R32, R139 ;  /* 0x00000020128b7224 */ /* 0x040fe400078e028b */
[----:B------:R-:W-:-:S03]  /*18390*/  IMAD R143, R18, R143, R30 ;  /* 0x0000008f128f7224 */ /* 0x000fc600078e021e */
[----:B------:R-:W-:-:S13]  /*183a0*/  ISETP.GT.U32.AND P5, PT, R18, R139, PT ;  /* 0x0000008b1200720c */ /* 0x000fda0003fa4070 */
[----:B------:R-:W-:Y:S01]  /*183b0*/  @!P5 IMAD.IADD R139, R139, 0x1, -R18 ;  /* 0x000000018b8bd824 */ /* 0x000fe200078e0a12 */
[----:B------:R-:W-:Y:S02]  /*183c0*/  @!P5 IADD3 R34, PT, PT, R34, 0x1, RZ ;  /* 0x000000012222d810 */ /* 0x000fe40007ffe0ff */
[----:B------:R-:W-:Y:S02]  /*183d0*/  ISETP.GT.U32.AND P5, PT, R18, R143, PT ;  /* 0x0000008f1200720c */ /* 0x000fe40003fa4070 */
[----:B------:R-:W-:Y:S02]  /*183e0*/  ISETP.GE.U32.AND P6, PT, R139, R18, PT ;  /* 0x000000128b00720c */ /* 0x000fe40003fc6070 */
[----:B------:R-:W-:-:S09]  /*183f0*/  LOP3.LUT R139, RZ, R26, RZ, 0x33, !PT ;  /* 0x0000001aff8b7212 */ /* 0x000fd200078e33ff */
[-C--:B------:R-:W-:Y:S02]  /*18400*/  @!P5 IADD3 R143, PT, PT, R143, -R18.reuse, RZ ;  /* 0x800000128f8fd210 */ /* 0x080fe40007ffe0ff */
[----:B------:R-:W-:Y:S01]  /*18410*/  @P6 VIADD R34, R34, 0x1 ;  /* 0x0000000122226836 */ /* 0x000fe20000000000 */
[----:B------:R-:W-:Y:S02]  /*18420*/  @!P5 IADD3 R16, PT, PT, R16, 0x1, RZ ;  /* 0x000000011010d810 */ /* 0x000fe40007ffe0ff */
[----:B------:R-:W-:Y:S02]  /*18430*/  ISETP.GE.U32.AND P6, PT, R143, R18, PT ;  /* 0x000000128f00720c */ /* 0x000fe40003fc6070 */
[----:B------:R-:W-:-:S11]  /*18440*/  ISETP.GE.AND P5, PT, R141, RZ, PT ;  /* 0x000000ff8d00720c */ /* 0x000fd60003fa6270 */
        /* <DEDUP_REMOVED lines=9> */
[----:B------:R-:W2:Y:S04]  /*184e0*/  LDG.E R133, desc[UR6][R144.64] ;  /* 0x0000000690857981 */ /* 0x000ea8000c1e1900 */
[----:B------:R-:W2:Y:S01]  /*184f0*/  LDG.E R16, desc[UR6][R142.64] ;  /* 0x000000068e107981 */ /* 0x000ea2000c1e1900 */
[----:B------:R-:W-:Y:S01]  /*18500*/  IADD3 R139, PT, PT, R139, -R18, RZ ;  /* 0x800000128b8b7210 */ /* 0x000fe20007ffe0ff */
[----:B---3--:R-:W-:-:S04]  /*18510*/  IMAD.U32 R18, RZ, RZ, UR4 ;  /* 0x00000004ff127e24 */ /* 0x008fc8000f8e00ff */
[----:B------:R-:W-:-:S05]  /*18520*/  IMAD R139, R139, R26, -0x40 ;  /* 0xffffffc08b8b7424 */ /* 0x000fca00078e021a */
[----:B------:R-:W-:-:S05]  /*18530*/  SHF.R.S32.HI R141, RZ, 0x1f, R139 ;  /* 0x0000001fff8d7819 */ /* 0x000fca000001148b */
[----:B------:R-:W-:-:S04]  /*18540*/  IMAD R26, R141, R18, RZ ;  /* 0x000000128d1a7224 */ /* 0x000fc800078e02ff */
[C---:B------:R-:W-:Y:S02]  /*18550*/  IMAD R26, R139.reuse, UR5, R26 ;  /* 0x000000058b1a7c24 */ /* 0x040fe4000f8e021a */
[----:B------:R-:W-:-:S04]  /*18560*/  IMAD.WIDE.U32 R138, R139, R18, RZ ;  /* 0x000000128b8a7225 */ /* 0x000fc800078e00ff */
        /* <DEDUP_REMOVED lines=8> */
[----:B------:R-:W-:Y:S01]  /*185f0*/  LEA.HI.X R197, R138, R197, R133, 0x1, P5 ;  /* 0x000000c58ac57211 */ /* 0x000fe200028f0c85 */
[----:B------:R-:W-:Y:S06]  /*18600*/  BRA `(.L_x_2335) ;  /* 0x0000000000207947 */ /* 0x000fec0003800000 */
.L_x_2334:
[----:B------:R-:W2:Y:S01]  /*18610*/  LDC R18, c[0x0][0x3b8] ;  /* 0x0000ee00ff127b82 */ /* 0x000ea20000000800 */
[----:B------:R-:W-:Y:S02]  /*18620*/  UMOV UR4, URZ ;  /* 0x000000ff00047c82 */ /* 0x000fe40008000000 */
[----:B------:R-:W-:Y:S01]  /*18630*/  IADD3 R26, P5, PT, RZ, -UR4, RZ ;  /* 0x80000004ff1a7c10 */ /* 0x000fe2000ffbe0ff */
[----:B--2---:R-:W-:-:S04]  /*18640*/  IMAD.SHL.U32 R16, R18, 0x40, RZ ;  /* 0x0000004012107824 */ /* 0x004fc800078e00ff */
[----:B------:R-:W-:-:S05]  /*18650*/  IMAD.X R16, RZ, RZ, ~R16, P5 ;  /* 0x000000ffff107224 */ /* 0x000fca00028e0e10 */
[----:B------:R-:W-:-:S04]  /*18660*/  SHF.R.S64 R133, R26, 0x1f, R16 ;  /* 0x0000001f1a857819 */ /* 0x000fc80000001010 */
[----:B------:R-:W-:-:S04]  /*18670*/  IADD3 R196, P5, PT, R133, R196, RZ ;  /* 0x000000c485c47210 */ /* 0x000fc80007fbe0ff */
[----:B------:R-:W-:-:S09]  /*18680*/  LEA.HI.X.SX32 R197, R16, R197, 0x1, P5 ;  /* 0x000000c510c57211 */ /* 0x000fd200028f0eff */
.L_x_2335:
[----:B------:R-:W2:Y:S01]  /*18690*/  LDC R133, c[0x0][0x3bc] ;  /* 0x0000ef00ff857b82 */ /* 0x000ea20000000800 */
[C---:B------:R-:W-:Y:S01]  /*186a0*/  LEA R138, P5, R18.reuse, R196, 0x5 ;  /* 0x000000c4128a7211 */ /* 0x040fe200078a28ff */
[----:B------:R-:W-:Y:S01]  /*186b0*/  IMAD.SHL.U32 R16, R18, 0x20, RZ ;  /* 0x0000002012107824 */ /* 0x000fe200078e00ff */
[----:B------:R-:W-:Y:S01]  /*186c0*/  @!PT LDS RZ, [RZ] ;  /* 0x00000000fffff984 */ /* 0x000fe20000000800 */
[----:B------:R-:W-:Y:S01]  /*186d0*/  @!PT LDS RZ, [RZ] ;  /* 0x00000000fffff984 */ /* 0x000fe20000000800 */
[----:B------:R-:W-:Y:S01]  /*186e0*/  @!PT LDS RZ, [RZ] ;  /* 0x00000000fffff984 */ /* 0x000fe20000000800 */
[----:B------:R3:W-:Y:S04]  /*186f0*/  @!P4 LDGSTS.E.BYPASS.LTC128B.128 [R217+0x6000], desc[UR6][R196.64] ;  /* 0x06000000c4d9cfae */ /* 0x0007e8000b981a06 */
[----:B------:R3:W-:Y:S01]  /*18700*/  @P4 STS.128 [R217+0x6000], RZ ;  /* 0x006000ffd9004388 */ /* 0x0007e20000000c00 */
[----:B------:R-:W-:-:S03]  /*18710*/  IADD3 R140, P6, PT, R16, R138, RZ ;  /* 0x0000008a108c7210 */ /* 0x000fc60007fde0ff */
        /* <DEDUP_REMOVED lines=10> */
[----:B--2---:R-:W-:-:S02]  /*187c0*/  LEA.HI.X R139, R18, R197, R133, 0x5, P5 ;  /* 0x000000c5128b7211 */ /* 0x004fc400028f2c85 */
[----:B------:R-:W-:Y:S02]  /*187d0*/  SHF.L.U64.HI R26, R18, 0x5, R133 ;  /* 0x00000005121a7819 */ /* 0x000fe40000010285 */
[----:B------:R-:W-:Y:S01]  /*187e0*/  IADD3 R142, P5, PT, R16, R140, RZ ;  /* 0x0000008c108e7210 */ /* 0x000fe20007fbe0ff */
[----:B------:R-:W-:Y:S01]  /*187f0*/  @!PT LDS RZ, [RZ] ;  /* 0x00000000fffff984 */ /* 0x000fe20000000800 */
[----:B------:R-:W-:Y:S01]  /*18800*/  @!PT LDS RZ, [RZ] ;  /* 0x00000000fffff984 */ /* 0x000fe20000000800 */
[----:B------:R-:W-:Y:S01]  /*18810*/  @!PT LDS RZ, [RZ] ;  /* 0x00000000fffff984 */ /* 0x000fe20000000800 */
[----:B------:R3:W-:Y:S02]  /*18820*/  @!P4 LDGSTS.E.BYPASS.LTC128B.128 [R217+0x6800], desc[UR6][R138.64] ;  /* 0x068000008ad9cfae */ /* 0x0007e4000b981a06 */
        /* <DEDUP_REMOVED lines=44> */
.L_x_2333:
[----:B------:R-:W-:Y:S01]  /*18af0*/  IMAD R133, R134, 0x40, R177 ;  /* 0x0000004086857824 */ /* 0x000fe200078e02b1 */
[----:B------:R-:W2:Y:S01]  /*18b00*/  S2UR UR5, SR_CgaCtaId ;  /* 0x00000000000579c3 */ /* 0x000ea20000008800 */
[----:B------:R-:W4:Y:S01]  /*18b10*/  LDCU UR4, c[0x0][0x45c] ;  /* 0x00008b80ff0477ac */ /* 0x000f220008000800 */
[----:B------:R-:W-:Y:S01]  /*18b20*/  SEL R155, R181, 0xffffffe0, !P0 ;  /* 0xffffffe0b59b7807 */ /* 0x000fe20004000000 */
[C---:B---3--:R-:W-:Y:S01]  /*18b30*/  VIADD R139, R133.reuse, 0xffffff80 ;  /* 0xffffff80858b7836 */ /* 0x048fe20000000000 */
[----:B------:R-:W-:Y:S01]  /*18b40*/  IADD3 R141, PT, PT, R133, -0x7f, RZ ;  /* 0xffffff81858d7810 */ /* 0x000fe20007ffe0ff */
[----:B------:R-:W-:-:S03]  /*18b50*/  UMOV UR8, 0x400 ;  /* 0x0000040000087882 */ /* 0x000fc60000000000 */
[----:B------:R-:W-:Y:S02]  /*18b60*/  ISETP.GT.AND P4, PT, R206, R139, PT ;  /* 0x0000008bce00720c */ /* 0x000fe40003f84270 */
[C---:B------:R-:W-:Y:S02]  /*18b70*/  ISETP.GE.AND P3, PT, R139.reuse, R205, PT ;  /* 0x000000cd8b00720c */ /* 0x040fe40003f66270 */
[----:B------:R-:W-:Y:S02]  /*18b80*/  ISETP.GT.AND P1, PT, R2, R139, PT ;  /* 0x0000008b0200720c */ /* 0x000fe40003f24270 */
[----:B------:R-:W-:Y:S01]  /*18b90*/  ISETP.GE.AND P5, PT, R139, R204, PT ;  /* 0x000000cc8b00720c */ /* 0x000fe20003fa6270 */
[----:B------:R-:W-:Y:S01]  /*18ba0*/  VIADD R139, R133, 0xffffff88 ;  /* 0xffffff88858b7836 */ /* 0x000fe20000000000 */
[----:B------:R-:W-:Y:S02]  /*18bb0*/  ISETP.GT.AND P6, PT, R206, R141, PT ;  /* 0x0000008dce00720c */ /* 0x000fe40003fc4270 */
[----:B------:R-:W-:-:S02]  /*18bc0*/  FSEL R30, R172, -INF , !P4 ;  /* 0xff800000ac1e7808 */ /* 0x000fc40006000000 */
[----:B------:R-:W-:Y:S02]  /*18bd0*/  FSEL R26, R174, -INF , !P1 ;  /* 0xff800000ae1a7808 */ /* 0x000fe40004800000 */
[----:B------:R-:W-:Y:S02]  /*18be0*/  FSEL R32, R173, -INF , !P6 ;  /* 0xff800000ad207808 */ /* 0x000fe40007000000 */
[----:B------:R-:W-:Y:S01]  /*18bf0*/  ISETP.GT.AND P6, PT, R206, R139, PT ;  /* 0x0000008bce00720c */ /* 0x000fe20003fc4270 */
[----:B--2---:R-:W-:Y:S01]  /*18c00*/  ULEA UR5, UR5, UR8, 0x18 ;  /* 0x0000000805057291 */ /* 0x004fe2000f8ec0ff */
[----:B------:R-:W-:Y:S02]  /*18c10*/  FSEL R30, R30, -INF , !P3 ;  /* 0xff8000001e1e7808 */ /* 0x000fe40005800000 */
[----:B------:R-:W-:Y:S02]  /*18c20*/  ISETP.GE.AND P4, PT, R141, R205, PT ;  /* 0x000000cd8d00720c */ /* 0x000fe40003f86270 */
[----:B------:R-:W-:-:S02]  /*18c30*/  ISETP.GT.AND P3, PT, R2, R141, PT ;  /* 0x0000008d0200720c */ /* 0x000fc40003f64270 */
[----:B------:R-:W-:Y:S01]  /*18c40*/  ISETP.GE.AND P1, PT, R141, R204, PT ;  /* 0x000000cc8d00720c */ /* 0x000fe20003f26270 */
[----:B------:R-:W-:Y:S01]  /*18c50*/  VIADD R141, R133, 0xffffff89 ;  /* 0xffffff89858d7836 */ /* 0x000fe20000000000 */
[----:B------:R-:W-:Y:S02]  /*18c60*/  FSEL R26, R26, -INF , !P5 ;  /* 0xff8000001a1a7808 */ /* 0x000fe40006800000 */
[----:B------:R-:W-:Y:S02]  /*18c70*/  ISETP.GE.AND P5, PT, R139, R205, PT ;  /* 0x000000cd8b00720c */ /* 0x000fe40003fa6270 */
[----:B------:R-:W-:Y:S02]  /*18c80*/  FSEL R20, R20, -INF , !P6 ;  /* 0xff80000014147808 */ /* 0x000fe40007000000 */
[----:B------:R-:W-:Y:S02]  /*18c90*/  FSEL R32, R32, -INF , !P4 ;  /* 0xff80000020207808 */ /* 0x000fe40006000000 */
[----:B------:R-:W-:-:S02]  /*18ca0*/  FSEL R16, R175, -INF , !P3 ;  /* 0xff800000af107808 */ /* 0x000fc40005800000 */
[----:B------:R-:W-:Y:S02]  /*18cb0*/  FSEL R34, R20, -INF , !P5 ;  /* 0xff80000014227808 */ /* 0x000fe40006800000 */
[----:B------:R-:W-:Y:S02]  /*18cc0*/  ISETP.GT.AND P4, PT, R2, R139, PT ;  /* 0x0000008b0200720c */ /* 0x000fe40003f84270 */
[----:B------:R-:W-:Y:S02]  /*18cd0*/  ISETP.GE.AND P3, PT, R139, R204, PT ;  /* 0x000000cc8b00720c */ /* 0x000fe40003f66270 */
[-C--:B------:R-:W-:Y:S02]  /*18ce0*/  ISETP.GT.AND P6, PT, R206, R141.reuse, PT ;  /* 0x0000008dce00720c */ /* 0x080fe40003fc4270 */
[----:B------:R-:W-:Y:S02]  /*18cf0*/  ISETP.GT.AND P5, PT, R2, R141, PT ;  /* 0x0000008d0200720c */ /* 0x000fe40003fa4270 */
[----:B------:R-:W-:-:S02]  /*18d00*/  IADD3 R139, PT, PT, R133, -0x70, RZ ;  /* 0xffffff90858b7810 */ /* 0x000fc40007ffe0ff */
[----:B------:R-:W-:Y:S02]  /*18d10*/  FSEL R16, R16, -INF , !P1 ;  /* 0xff80000010107808 */ /* 0x000fe40004800000 */
[----:B------:R-:W-:Y:S02]  /*18d20*/  FSEL R21, R21, -INF , !P6 ;  /* 0xff80000015157808 */ /* 0x000fe40007000000 */
[----:B------:R-:W-:Y:S01]  /*18d30*/  FSEL R20, R23, -INF , !P5 ;  /* 0xff80000017147808 */ /* 0x000fe20006800000 */
[----:B------:R-:W-:Y:S01]  /*18d40*/  VIADD R23, R133, 0xffffff91 ;  /* 0xffffff9185177836 */ /* 0x000fe20000000000 */
[----:B------:R-:W-:Y:S02]  /*18d50*/  ISETP.GE.AND P1, PT, R141, R205, PT ;  /* 0x000000cd8d00720c */ /* 0x000fe40003f26270 */
[----:B------:R-:W-:Y:S02]  /*18d60*/  FSEL R18, R22, -INF , !P4 ;  /* 0xff80000016127808 */ /* 0x000fe40006000000 */
[----:B------:R-:W-:-:S02]  /*18d70*/  ISETP.GT.AND P6, PT, R206, R139, PT ;  /* 0x0000008bce00720c */ /* 0x000fc40003fc4270 */
[----:B------:R-:W-:Y:S02]  /*18d80*/  FSEL R18, R18, -INF , !P3 ;  /* 0xff80000012127808 */ /* 0x000fe40005800000 */
[----:B------:R-:W-:Y:S01]  /*18d90*/  FSEL R22, R21, -INF , !P1 ;  /* 0xff80000015167808 */ /* 0x000fe20004800000 */
[----:B------:R-:W-:Y:S01]  /*18da0*/  VIADD R21, R133, 0xffffff98 ;  /* 0xffffff9885157836 */ /* 0x000fe20000000000 */
[----:B------:R-:W-:Y:S02]  /*18db0*/  FSEL R24, R24, -INF , !P6 ;  /* 0xff80000018187808 */ /* 0x000fe40007000000 */
[----:B------:R-:W-:Y:S02]  /*18dc0*/  ISETP.GE.AND P4, PT, R141, R204, PT ;  /* 0x000000cc8d00720c */ /* 0x000fe40003f86270 */
[----:B------:R-:W-:Y:S02]  /*18dd0*/  ISETP.GE.AND P3, PT, R139, R205, PT ;  /* 0x000000cd8b00720c */ /* 0x000fe40003f66270 */
[----:B------:R-:W-:-:S02]  /*18de0*/  ISETP.GT.AND P1, PT, R2, R139, PT ;  /* 0x0000008b0200720c */ /* 0x000fc40003f24270 */
[----:B------:R-:W-:Y:S02]  /*18df0*/  ISETP.GT.AND P6, PT, R206, R23, PT ;  /* 0x00000017ce00720c */ /* 0x000fe40003fc4270 */
[----:B------:R-:W-:Y:S02]  /*18e00*/  ISETP.GE.AND P5, PT, R139, R204, PT ;  /* 0x000000cc8b00720c */ /* 0x000fe40003fa6270 */
[----:B------:R-:W-:Y:S02]  /*18e10*/  FSEL R20, R20, -INF , !P4 ;  /* 0xff80000014147808 */ /* 0x000fe40006000000 */
[----:B-1----:R-:W-:Y:S02]  /*18e20*/  FSEL R28, R28, -INF , !P1 ;  /* 0xff8000001c1c7808 */ /* 0x002fe40004800000 */
[----:B------:R-:W-:Y:S02]  /*18e30*/  FSEL R176, R24, -INF , !P3 ;  /* 0xff80000018b07808 */ /* 0x000fe40005800000 */
[----:B------:R-:W-:-:S02]  /*18e40*/  FSEL R25, R25, -INF , !P6 ;  /* 0xff80000019197808 */ /* 0x000fc40007000000 */
[C---:B------:R-:W-:Y:S02]  /*18e50*/  ISETP.GE.AND P4, PT, R23.reuse, R205, PT ;  /* 0x000000cd1700720c */ /* 0x040fe40003f86270 */
[----:B------:R-:W-:Y:S02]  /*18e60*/  ISETP.GT.AND P3, PT, R2, R23, PT ;  /* 0x000000170200720c */ /* 0x000fe40003f64270 */
[----:B------:R-:W-:Y:S02]  /*18e70*/  ISETP.GE.AND P1, PT, R23, R204, PT ;  /* 0x000000cc1700720c */ /* 0x000fe40003f26270 */
[----:B------:R-:W-:Y:S02]  /*18e80*/  ISETP.GT.AND P6, PT, R206, R21, PT ;  /* 0x00000015ce00720c */ /* 0x000fe40003fc4270 */
[----:B------:R-:W-:Y:S02]  /*18e90*/  IADD3 R23, PT, PT, R133, -0x67, RZ ;  /* 0xffffff9985177810 */ /* 0x000fe40007ffe0ff */
[----:B------:R-:W-:-:S02]  /*18ea0*/  FSEL R142, R28, -INF , !P5 ;  /* 0xff8000001c8e7808 */ /* 0x000fc40006800000 */
[----:B------:R-:W-:Y:S02]  /*18eb0*/  ISETP.GE.AND P5, PT, R21, R205, PT ;  /* 0x000000cd1500720c */ /* 0x000fe40003fa6270 */
[----:B------:R-:W-:Y:S02]  /*18ec0*/  FSEL R174, R25, -INF , !P4 ;  /* 0xff80000019ae7808 */ /* 0x000fe40006000000 */
[----:B------:R-:W-:Y:S02]  /*18ed0*/  FSEL R29, R29, -INF , !P3 ;  /* 0xff8000001d1d7808 */ /* 0x000fe40005800000 */
[----:B------:R-:W-:Y:S02]  /*18ee0*/  FSEL R12, R12, -INF , !P6 ;  /* 0xff8000000c0c7808 */ /* 0x000fe40007000000 */
[----:B------:R-:W-:Y:S02]  /*18ef0*/  ISETP.GT.AND P4, PT, R2, R21, PT ;  /* 0x000000150200720c */ /* 0x000fe40003f84270 */
[----:B------:R-:W-:-:S02]  /*18f00*/  ISETP.GT.AND P6, PT, R206, R23, PT ;  /* 0x00000017ce00720c */ /* 0x000fc40003fc4270 */
[----:B------:R-:W-:Y:S01]  /*18f10*/  ISETP.GE.AND P3, PT, R21, R204, PT ;  /* 0x000000cc1500720c */ /* 0x000fe20003f66270 */
[----:B------:R-:W-:Y:S01]  /*18f20*/  VIADD R21, R133, 0xffffffa0 ;  /* 0xffffffa085157836 */ /* 0x000fe20000000000 */
[----:B------:R-:W-:Y:S02]  /*18f30*/  FSEL R140, R29, -INF , !P1 ;  /* 0xff8000001d8c7808 */ /* 0x000fe40004800000 */
[----:B------:R-:W-:Y:S02]  /*18f40*/  FSEL R172, R12, -INF , !P5 ;  /* 0xff8000000cac7808 */ /* 0x000fe40006800000 */
[----:B------:R-:W-:Y:S02]  /*18f50*/  ISETP.GE.AND P1, PT, R23, R205, PT ;  /* 0x000000cd1700720c */ /* 0x000fe40003f26270 */
[----:B------:R-:W-:Y:S02]  /*18f60*/  FSEL R9, R9, -INF , !P4 ;  /* 0xff80000009097808 */ /* 0x000fe40006000000 */
        /* <DEDUP_REMOVED lines=10> */
[----:B------:R-:W-:Y:S02]  /*19010*/  ISETP.GE.AND P4, PT, R23, R204, PT ;  /* 0x000000cc1700720c */ /* 0x000fe40003f86270 */
[----:B------:R-:W-:Y:S02]  /*19020*/  FSEL R5, R5, -INF , !P6 ;  /* 0xff80000005057808 */ /* 0x000fe40007000000 */
[----:B------:R-:W-:Y:S02]  /*19030*/  ISETP.GT.AND P6, PT, R206, R21, PT ;  /* 0x00000015ce00720c */ /* 0x000fe40003fc4270 */
[----:B------:R-:W-:-:S02]  /*19040*/  IADD3 R9, PT, PT, R133, -0x58, RZ ;  /* 0xffffffa885097810 */ /* 0x000fc40007ffe0ff */
[----:B------:R-:W-:Y:S02]  /*19050*/  FSEL R136, R4, -INF , !P4 ;  /* 0xff80000004887808 */ /* 0x000fe40006000000 */
[----:B------:R-:W-:Y:S02]  /*19060*/  FSEL R210, R5, -INF , !P3 ;  /* 0xff80000005d27808 */ /* 0x000fe40005800000 */
[----:B------:R-:W-:Y:S02]  /*19070*/  ISETP.GE.AND P4, PT, R21, R205, PT ;  /* 0x000000cd1500720c */ /* 0x000fe40003f86270 */
[----:B------:R-:W-:Y:S02]  /*19080*/  FSEL R13, R13, -INF , !P1 ;  /* 0xff8000000d0d7808 */ /* 0x000fe40004800000 */
[----:B------:R-:W-:Y:S02]  /*19090*/  ISETP.GT.AND P3, PT, R2, R21, PT ;  /* 0x000000150200720c */ /* 0x000fe40003f64270 */
[----:B------:R-:W-:-:S02]  /*190a0*/  FSEL R11, R11, -INF , !P6 ;  /* 0xff8000000b0b7808 */ /* 0x000fc40007000000 */
[----:B------:R-:W-:Y:S02]  /*190b0*/  ISETP.GT.AND P6, PT, R206, R9, PT ;  /* 0x00000009ce00720c */ /* 0x000fe40003fc4270 */
[----:B------:R-:W-:Y:S02]  /*190c0*/  FSEL R190, R13, -INF , !P5 ;  /* 0xff8000000dbe7808 */ /* 0x000fe40006800000 */
[----:B------:R-:W-:Y:S02]  /*190d0*/  FSEL R208, R11, -INF , !P4 ;  /* 0xff8000000bd07808 */ /* 0x000fe40006000000 */
[----:B------:R-:W-:Y:S02]  /*190e0*/  FSEL R10, R10, -INF , !P3 ;  /* 0xff8000000a0a7808 */ /* 0x000fe40005800000 */
[----:B------:R-:W-:Y:S02]  /*190f0*/  ISETP.GE.AND P5, PT, R9, R205, PT ;  /* 0x000000cd0900720c */ /* 0x000fe40003fa6270 */
[----:B------:R-:W-:-:S02]  /*19100*/  ISETP.GT.AND P4, PT, R2, R9, PT ;  /* 0x000000090200720c */ /* 0x000fc40003f84270 */
[-C--:B------:R-:W-:Y:S01]  /*19110*/  ISETP.GE.AND P3, PT, R9, R204.reuse, PT ;  /* 0x000000cc0900720c */ /* 0x080fe20003f66270 */
[----:B------:R-:W-:Y:S01]  /*19120*/  VIADD R9, R133, 0xffffffa9 ;  /* 0xffffffa985097836 */ /* 0x000fe20000000000 */
[----:B------:R-:W-:Y:S02]  /*19130*/  FSEL R14, R14, -INF , !P6 ;  /* 0xff8000000e0e7808 */ /* 0x000fe40007000000 */
[----:B------:R-:W-:Y:S02]  /*19140*/  ISETP.GE.AND P1, PT, R21, R204, PT ;  /* 0x000000cc1500720c */ /* 0x000fe40003f26270 */
[----:B------:R-:W-:Y:S02]  /*19150*/  FSEL R194, R14, -INF , !P5 ;  /* 0xff8000000ec27808 */ /* 0x000fe40006800000 */
[-C--:B------:R-:W-:Y:S02]  /*19160*/  ISETP.GT.AND P5, PT, R2, R9.reuse, PT ;  /* 0x000000090200720c */ /* 0x080fe40003fa4270 */
[----:B------:R-:W-:-:S02]  /*19170*/  ISETP.GT.AND P6, PT, R206, R9, PT ;  /* 0x00000009ce00720c */ /* 0x000fc40003fc4270 */
[----:B------:R-:W-:Y:S02]  /*19180*/  FSEL R17, R17, -INF , !P4 ;  /* 0xff80000011117808 */ /* 0x000fe40006000000 */
[----:B------:R-:W-:Y:S01]  /*19190*/  FSEL R178, R7, -INF , !P5 ;  /* 0xff80000007b27808 */ /* 0x000fe20006800000 */
[C---:B------:R-:W-:Y:S01]  /*191a0*/  VIADD R7, R133.reuse, 0xffffffb1 ;  /* 0xffffffb185077836 */ /* 0x040fe20000000000 */
[----:B------:R-:W-:Y:S02]  /*191b0*/  IADD3 R5, PT, PT, R133, -0x50, RZ ;  /* 0xffffffb085057810 */ /* 0x000fe40007ffe0ff */
[C---:B------:R-:W-:Y:S02]  /*191c0*/  ISETP.GE.AND P4, PT, R9.reuse, R204, PT ;  /* 0x000000cc0900720c */ /* 0x040fe40003f86270 */
[----:B------:R-:W-:Y:S02]  /*191d0*/  FSEL R188, R10, -INF , !P1 ;  /* 0xff8000000abc7808 */ /* 0x000fe40004800000 */
[----:B------:R-:W-:-:S02]  /*191e0*/  ISETP.GE.AND P1, PT, R9, R205, PT ;  /* 0x000000cd0900720c */ /* 0x000fc40003f26270 */
[----:B------:R-:W-:Y:S02]  /*191f0*/  FSEL R15, R15, -INF , !P6 ;  /* 0xff8000000f0f7808 */ /* 0x000fe40007000000 */
[----:B------:R-:W-:Y:S02]  /*19200*/  FSEL R184, R17, -INF , !P3 ;  /* 0xff80000011b87808 */ /* 0x000fe40005800000 */
[----:B------:R-:W-:Y:S02]  /*19210*/  ISETP.GT.AND P3, PT, R206, R5, PT ;  /* 0x00000005ce00720c */ /* 0x000fe40003f64270 */
[----:B------:R-:W-:Y:S02]  /*19220*/  FSEL R178, R178, -INF , !P4 ;  /* 0xff800000b2b27808 */ /* 0x000fe40006000000 */
[----:B------:R-:W-:Y:S02]  /*19230*/  ISETP.GT.AND P4, PT, R206, R7, PT ;  /* 0x00000007ce00720c */ /* 0x000fe40003f84270 */
[----:B------:R-:W-:-:S02]  /*19240*/  FSEL R192, R15, -INF , !P1 ;  /* 0xff8000000fc07808 */ /* 0x000fc40004800000 */
[C---:B------:R-:W-:Y:S02]  /*19250*/  ISETP.GE.AND P6, PT, R5.reuse, R205, PT ;  /* 0x000000cd0500720c */ /* 0x040fe40003fc6270 */
[----:B------:R-:W-:Y:S02]  /*19260*/  ISETP.GT.AND P1, PT, R2, R5, PT ;  /* 0x000000050200720c */ /* 0x000fe40003f24270 */
[----:B------:R-:W-:Y:S02]  /*19270*/  ISETP.GE.AND P5, PT, R5, R204, PT ;  /* 0x000000cc0500720c */ /* 0x000fe40003fa6270 */
[C---:B------:R-:W-:Y:S01]  /*19280*/  IADD3 R5, PT, PT, R133.reuse, -0x48, RZ ;  /* 0xffffffb885057810 */ /* 0x040fe20007ffe0ff */
[----:B------:R-:W-:Y:S01]  /*19290*/  VIADD R133, R133, 0xffffffb9 ;  /* 0xffffffb985857836 */ /* 0x000fe20000000000 */
[----:B------:R-:W-:Y:S02]  /*192a0*/  FSEL R6, R6, -INF , !P3 ;  /* 0xff80000006067808 */ /* 0x000fe40005800000 */
[----:B------:R-:W-:-:S02]  /*192b0*/  ISETP.GE.AND P3, PT, R7, R205, PT ;  /* 0x000000cd0700720c */ /* 0x000fc40003f66270 */
[----:B------:R-:W-:Y:S02]  /*192c0*/  FSEL R27, R27, -INF , !P4 ;  /* 0xff8000001b1b7808 */ /* 0x000fe40006000000 */
[----:B------:R-:W-:Y:S02]  /*192d0*/  FSEL R35, R35, -INF , !P1 ;  /* 0xff80000023237808 */ /* 0x000fe40004800000 */
[----:B------:R-:W-:Y:S02]  /*192e0*/  FSEL R168, R6, -INF , !P6 ;  /* 0xff80000006a87808 */ /* 0x000fe40007000000 */
[----:B------:R-:W-:Y:S02]  /*192f0*/  FSEL R144, R27, -INF , !P3 ;  /* 0xff8000001b907808 */ /* 0x000fe40005800000 */
[C---:B------:R-:W-:Y:S02]  /*19300*/  ISETP.GT.AND P1, PT, R2.reuse, R7, PT ;  /* 0x000000070200720c */ /* 0x040fe40003f24270 */
[----:B------:R-:W-:-:S02]  /*19310*/  ISETP.GT.AND P6, PT, R2, R5, PT ;  /* 0x000000050200720c */ /* 0x000fc40003fc4270 */
[----:B------:R-:W-:Y:S02]  /*19320*/  ISETP.GT.AND P3, PT, R2, R133, PT ;  /* 0x000000850200720c */ /* 0x000fe40003f64270 */
[----:B------:R-:W-:Y:S02]  /*19330*/  FMNMX3.FTZ R9, R3, R26, R16, !PT ;  /* 0x0000001a03097276 */ /* 0x000fe40007810010 */
[----:B------:R-:W-:Y:S02]  /*19340*/  FSEL R19, R19, -INF , !P1 ;  /* 0xff80000013137808 */ /* 0x000fe40004800000 */
[----:B------:R-:W-:Y:S02]  /*19350*/  FSEL R135, R135, -INF , !P6 ;  /* 0xff80000087877808 */ /* 0x000fe40007000000 */
[----:B------:R-:W-:Y:S02]  /*19360*/  FSEL R137, R137, -INF , !P3 ;  /* 0xff80000089897808 */ /* 0x000fe40005800000 */
[----:B------:R-:W-:-:S02]  /*19370*/  ISETP.GT.AND P1, PT, R206, R5, PT ;  /* 0x00000005ce00720c */ /* 0x000fc40003f24270 */
[C---:B------:R-:W-:Y:S02]  /*19380*/  ISETP.GE.AND P6, PT, R5.reuse, R205, PT ;  /* 0x000000cd0500720c */ /* 0x040fe40003fc6270 */
[----:B------:R-:W-:Y:S02]  /*19390*/  ISETP.GE.AND P3, PT, R5, R204, PT ;  /* 0x000000cc0500720c */ /* 0x000fe40003f66270 */
[----:B------:R-:W-:Y:S02]  /*193a0*/  FMNMX3.FTZ R5, R9, R18, R20, !PT ;  /* 0x0000001209057276 */ /* 0x000fe40007810014 */
[----:B------:R-:W-:Y:S02]  /*193b0*/  ISETP.GE.AND P4, PT, R7, R204, PT ;  /* 0x000000cc0700720c */ /* 0x000fe40003f86270 */
        /* <DEDUP_REMOVED lines=9> */
[----:B------:R-:W-:Y:S02]  /*19450*/  ISETP.GE.AND P1, PT, R133, R204, PT ;  /* 0x000000cc8500720c */ /* 0x000fe40003f26270 */
[----:B------:R-:W-:Y:S02]  /*19460*/  FSEL R164, R35, -INF , !P5 ;  /* 0xff80000023a47808 */ /* 0x000fe40006800000 */
[----:B------:R-:W-:Y:S02]  /*19470*/  FSEL R162, R19, -INF , !P4 ;  /* 0xff80000013a27808 */ /* 0x000fe40006000000 */
[----:B------:R-:W-:Y:S02]  /*19480*/  FMNMX3.FTZ R5, R5, R184, R178, !PT ;  /* 0x000000b805057276 */ /* 0x000fe400078100b2 */
[----:B------:R-:W-:-:S02]  /*19490*/  FMNMX3.FTZ R7, R7, R172, R170, !PT ;  /* 0x000000ac07077276 */ /* 0x000fc400078100aa */
[----:B------:R-:W-:Y:S02]  /*194a0*/  FSEL R160, R135, -INF , !P3 ;  /* 0xff80000087a07808 */ /* 0x000fe40005800000 */
[----:B------:R-:W-:Y:S02]  /*194b0*/  FSEL R158, R137, -INF , !P1 ;  /* 0xff800000899e7808 */ /* 0x000fe40004800000 */
[----:B------:R-:W-:Y:S02]  /*194c0*/  FMNMX3.FTZ R5, R5, R164, R162, !PT ;  /* 0x000000a405057276 */ /* 0x000fe400078100a2 */
[----:B------:R-:W-:Y:S02]  /*194d0*/  FMNMX3.FTZ R7, R7, R210, R208, !PT ;  /* 0x000000d207077276 */ /* 0x000fe400078100d0 */
[----:B------:R-:W-:Y:S02]  /*194e0*/  FSEL R166, R33, -INF , !P6 ;  /* 0xff80000021a67808 */ /* 0x000fe40007000000 */
[----:B------:R-:W-:-:S02]  /*194f0*/  FMNMX3.FTZ R6, R5, R160, R158, !PT ;  /* 0x000000a005067276 */ /* 0x000fc4000781009e */
[----:B------:R-:W-:Y:S02]  /*19500*/  ISETP.GE.AND P6, PT, R133, R205, PT ;  /* 0x000000cd8500720c */ /* 0x000fe40003fc6270 */
[----:B------:R-:W-:Y:S01]  /*19510*/  FMNMX3.FTZ R7, R7, R194, R192, !PT ;  /* 0x000000c207077276 */ /* 0x000fe200078100c0 */
[----:B------:R-:W1:Y:S01]  /*19520*/  SHFL.BFLY PT, R5, R6, 0x2, 0x1f ;  /* 0x0c401f0006057f89 */ /* 0x000e6200000e0000 */
[----:B------:R-:W-:Y:S02]  /*19530*/  FSEL R146, R31, -INF , !P6 ;  /* 0xff8000001f927808 */ /* 0x000fe40007000000 */
[----:B------:R-:W-:Y:S02]  /*19540*/  FMNMX3.FTZ R7, R7, R168, R144, !PT ;  /* 0x000000a807077276 */ /* 0x000fe40007810090 */
[----:B------:R-:W-:Y:S02]  /*19550*/  LEA R186, R0, UR5, 0x1 ;  /* 0x0000000500ba7c11 */ /* 0x000fe4000f8e08ff */
[----:B------:R-:W-:-:S02]  /*19560*/  FMNMX3.FTZ R7, R7, R166, R146, !PT ;  /* 0x000000a607077276 */ /* 0x000fc40007810092 */
[----:B------:R-:W-:Y:S01]  /*19570*/  IADD3 R156, PT, PT, R186, 0xc040, RZ ;  /* 0x0000c040ba9c7810 */ /* 0x000fe20007ffe0ff */
[----:B------:R-:W-:Y:S01]  /*19580*/  LDSM.16.MT88.4 R12, [R186+0xc000] ;  /* 0x00c00000ba0c783b */ /* 0x000fe20000004200 */
[----:B------:R-:W-:-:S03]  /*19590*/  IADD3 R159, PT, PT, R155, R186, RZ ;  /* 0x000000ba9b9f7210 */ /* 0x000fc60007ffe0ff */
[----:B------:R-:W2:Y:S01]  /*195a0*/  SHFL.BFLY PT, R4, R7, 0x2, 0x1f ;  /* 0x0c401f0007047f89 */ /* 0x000ea200000e0000 */
[----:B-1----:R-:W-:-:S05]  /*195b0*/  FMNMX.FTZ R5, R6, R5, !PT ;  /* 0x0000000506057209 */ /* 0x002fca0007810000 */
[----:B------:R-:W1:Y:S01]  /*195c0*/  SHFL.BFLY PT, R2, R5, 0x1, 0x1f ;  /* 0x0c201f0005027f89 */ /* 0x000e6200000e0000 */
[----:B--2---:R-:W-:-:S05]  /*195d0*/  FMNMX.FTZ R4, R7, R4, !PT ;  /* 0x0000000407047209 */ /* 0x004fca0007810000 */
[----:B------:R-:W2:Y:S01]  /*195e0*/  SHFL.BFLY PT, R133, R4, 0x1, 0x1f ;  /* 0x0c201f0004857f89 */ /* 0x000ea200000e0000 */
[----:B-1----:R-:W-:-:S04]  /*195f0*/  FMNMX.FTZ R2, R5, R2, !PT ;  /* 0x0000000205027209 */ /* 0x002fc80007810000 */
[C---:B------:R-:W-:Y:S01]  /*19600*/  FSETP.NEU.FTZ.AND P1, PT, R2.reuse, -INF , PT ;  /* 0xff8000000200780b */ /* 0x040fe20003f3d000 */
[----:B----4-:R-:W-:-:S05]  /*19610*/  FMUL.FTZ R157, R2, UR4 ;  /* 0x00000004029d7c20 */ /* 0x010fca0008410000 */
[----:B------:R-:W-:Y:S02]  /*19620*/  FSEL R157, R157, RZ, P1 ;  /* 0x000000ff9d9d7208 */ /* 0x000fe40000800000 */
[----:B--2---:R-:W-:-:S03]  /*19630*/  FMNMX.FTZ R133, R4, R133, !PT ;  /* 0x0000008504857209 */ /* 0x004fc60007810000 */
[--C-:B------:R-:W-:Y:S01]  /*19640*/  FFMA.FTZ R0, R16, UR4, -R157.reuse ;  /* 0x0000000410007c23 */ /* 0x100fe2000801089d */
[----:B------:R-:W-:Y:S01]  /*19650*/  VIADD R16, R186, 0xc000 ;  /* 0x0000c000ba107836 */ /* 0x000fe20000000000 */
[----:B------:R-:W-:Y:S01]  /*19660*/  FSEL R4, R2, RZ, P1 ;  /* 0x000000ff02047208 */ /* 0x000fe20000800000 */
[--C-:B------:R-:W-:Y:S01]  /*19670*/  FFMA.FTZ R154, R26, UR4, -R157.reuse ;  /* 0x000000041a9a7c23 */ /* 0x100fe2000801089d */
[C---:B------:R-:W-:Y:S01]  /*19680*/  FMUL.FTZ R145, R133.reuse, UR4 ;  /* 0x0000000485917c20 */ /* 0x040fe20008410000 */
[----:B------:R-:W-:Y:S01]  /*19690*/  FSETP.NEU.FTZ.AND P3, PT, R133, -INF , PT ;  /* 0xff8000008500780b */ /* 0x000fe20003f7d000 */
[----:B------:R-:W-:Y:S02]  /*196a0*/  @P2 VIADD R156, R16, 0xffffffc0 ;  /* 0xffffffc0109c2836 */ /* 0x000fe40000000000 */
[----:B------:R-:W-:Y:S01]  /*196b0*/  FADD.FTZ R4, R3, -R4 ;  /* 0x8000000403047221 */ /* 0x000fe20000010000 */
[--C-:B------:R-:W-:Y:S01]  /*196c0*/  FFMA.FTZ R18, R18, UR4, -R157.reuse ;  /* 0x0000000412127c23 */ /* 0x100fe2000801089d */
[----:B------:R-:W-:Y:S01]  /*196d0*/  FSEL R145, R145, RZ, P3 ;  /* 0x000000ff91917208 */ /* 0x000fe20001800000 */
[----:B------:R-:W-:Y:S01]  /*196e0*/  FFMA.FTZ R8, R20, UR4, -R157 ;  /* 0x0000000414087c23 */ /* 0x000fe2000801089d */
[----:B------:R-:W-:Y:S01]  /*196f0*/  FSEL R5, R133, RZ, P3 ;  /* 0x000000ff85057208 */ /* 0x000fe20001800000 */
[----:B------:R-:W-:Y:S01]  /*19700*/  FMUL.FTZ R151, R4, UR4 ;  /* 0x0000000404977c20 */ /* 0x000fe20008410000 */
[----:B------:R-:W-:Y:S01]  /*19710*/  MUFU.EX2 R154, R154 ;  /* 0x0000009a009a7308 */ /* 0x000fe20000000800 */
[--C-:B------:R-:W-:Y:S01]  /*19720*/  FFMA.FTZ R152, R30, UR4, -R145.reuse ;  /* 0x000000041e987c23 */ /* 0x100fe20008010891 */
[----:B------:R-:W-:Y:S01]  /*19730*/  FFMA.FTZ R135, R32, UR4, -R145 ;  /* 0x0000000420877c23 */ /* 0x000fe20008010891 */
[----:B------:R-:W-:Y:S01]  /*19740*/  FADD.FTZ R5, R132, -R5 ;  /* 0x8000000584057221 */ /* 0x000fe20000010000 */
[----:B------:R-:W1:Y:S01]  /*19750*/  LDSM.16.MT88.4 R28, [R156] ;  /* 0x000000009c1c783b */ /* 0x000e620000004200 */
[----:B------:R-:W2:Y:S01]  /*19760*/  MUFU.EX2 R151, R151 ;  /* 0x0000009700977308 */ /* 0x000ea20000000800 */
[--C-:B------:R-:W-:Y:S01]  /*19770*/  FFMA.FTZ R150, R34, UR4, -R145.reuse ;  /* 0x0000000422967c23 */ /* 0x100fe20008010891 */
[----:B------:R-:W-:Y:S01]  /*19780*/  FMUL.FTZ R153, R5, UR4 ;  /* 0x0000000405997c20 */ /* 0x000fe20008410000 */
[--C-:B------:R-:W-:Y:S01]  /*19790*/  FFMA.FTZ R149, R22, UR4, -R145.reuse ;  /* 0x0000000416957c23 */ /* 0x100fe20008010891 */
[----:B------:R-:W-:Y:S01]  /*197a0*/  MUFU.EX2 R152, R152 ;  /* 0x0000009800987308 */ /* 0x000fe20000000800 */
[----:B------:R-:W-:Y:S01]  /*197b0*/  IADD3 R155, PT, PT, R155, R156, RZ ;  /* 0x0000009c9b9b7210 */ /* 0x000fe20007ffe0ff */
[----:B------:R-:W-:Y:S01]  /*197c0*/  LDSM.16.MT88.4 R20, [R159+0xc000] ;  /* 0x00c000009f14783b */ /* 0x000fe20000004200 */
[--C-:B------:R-:W-:Y:S01]  /*197d0*/  FFMA.FTZ R161, R170, UR4, -R145.reuse ;  /* 0x00000004aaa17c23 */ /* 0x100fe20008010891 */
[----:B------:R-:W3:Y:S01]  /*197e0*/  MUFU.EX2 R153, R153 ;  /* 0x0000009900997308 */ /* 0x000ee20000000800 */
[----:B------:R-:W-:Y:S01]  /*197f0*/  FFMA.FTZ R163, R176, UR4, -R145 ;  /* 0x00000004b0a37c23 */ /* 0x000fe20008010891 */
[--C-:B------:R-:W-:Y:S01]  /*19800*/  FFMA.FTZ R167, R140, UR4, -R157.reuse ;  /* 0x000000048ca77c23 */ /* 0x100fe2000801089d */
[--C-:B------:R-:W-:Y:S01]  /*19810*/  FFMA.FTZ R165, R138, UR4, -R157.reuse ;  /* 0x000000048aa57c23 */ /* 0x100fe2000801089d */
[----:B------:R-:W4:Y:S01]  /*19820*/  MUFU.EX2 R135, R135 ;  /* 0x0000008700877308 */ /* 0x000f220000000800 */
[----:B------:R-:W-:Y:S01]  /*19830*/  FFMA.FTZ R176, R136, UR4, -R157 ;  /* 0x0000000488b07c23 */ /* 0x000fe2000801089d */
        /* <DEDUP_REMOVED lines=10> */
[----:B------:R-:W3:Y:S01]  /*198e0*/  MUFU.EX2 R0, R0 ;  /* 0x0000000000007308 */ /* 0x000ee20000000800 */
[----:B------:R-:W5:Y:S01]  /*198f0*/  LDSM.16.MT88.4 R104, [R159+0xe000] ;  /* 0x00e000009f68783b */ /* 0x000f620000004200 */
[----:B----4-:R-:W-:Y:S01]  /*19900*/  F2FP.F16.F32.PACK_AB R4, R135, R152 ;  /* 0x000000988704723e */ /* 0x010fe200000000ff */
[-C--:B------:R-:W-:Y:S01]  /*19910*/  FMUL.FTZ R24, R112, R153.reuse ;  /* 0x0000009970187220 */ /* 0x080fe20000410000 */
[----:B------:R-:W-:Y:S01]  /*19920*/  MUFU.EX2 R132, R18 ;  /* 0x0000001200847308 */ /* 0x000fe20000000800 */
[-C--:B------:R-:W-:Y:S01]  /*19930*/  FMUL.FTZ R25, R113, R153.reuse ;  /* 0x0000009971197220 */ /* 0x080fe20000410000 */
[-C--:B------:R-:W-:Y:S01]  /*19940*/  FMUL.FTZ R108, R108, R153.reuse ;  /* 0x000000996c6c7220 */ /* 0x080fe20000410000 */
[-C--:B------:R-:W-:Y:S01]  /*19950*/  FMUL.FTZ R109, R109, R153.reuse ;  /* 0x000000996d6d7220 */ /* 0x080fe20000410000 */
[----:B------:R-:W4:Y:S01]  /*19960*/  MUFU.EX2 R3, R8 ;  /* 0x0000000800037308 */ /* 0x000f220000000800 */
[----:B------:R-:W5:Y:S01]  /*19970*/  LDSM.16.MT88.4 R112, [R156+0x2000] ;  /* 0x002000009c70783b */ /* 0x000f620000004200 */
[----:B--2---:R-:W-:Y:S01]  /*19980*/  F2FP.F16.F32.PACK_AB R6, R149, R150 ;  /* 0x000000969506723e */ /* 0x004fe200000000ff */
        /* <DEDUP_REMOVED lines=34> */
[C---:B-----5:R-:W-:Y:S01]  /*19bb0*/  HMMA.16816.F32 R44, R4.reuse, R104, R44 ;  /* 0x00000068042c723c */ /* 0x060fe2000000182c */
        /* <DEDUP_REMOVED lines=56> */
[----:B------:R-:W4:Y:S01]  /*19f40*/  LDSM.16.MT88.4 R116, [R186+0xe000] ;  /* 0x00e00000ba74783b */ /* 0x000f220000004200 */
        /* <DEDUP_REMOVED lines=15> */
[----:B------:R-:W-:Y:S01]  /*1a040*/  MUFU.EX2 R161, R161 ;  /* 0x000000a100a17308 */ /* 0x000fe20000000800 */
[----:B------:R-:W2:Y:S01]  /*1a050*/  LDSM.16.MT88.4 R104, [R155+0x4000] ;  /* 0x004000009b68783b */ /* 0x000ea20000004200 */
[----:B------:R-:W-:Y:S01]  /*1a060*/  FFMA.FTZ R171, R192, UR4, -R145 ;  /* 0x00000004c0ab7c23 */ /* 0x000fe20008010891 */
[--C-:B------:R-:W-:Y:S01]  /*1a070*/  FFMA.FTZ R173, R190, UR4, -R157.reuse ;  /* 0x00000004bead7c23 */ /* 0x100fe2000801089d */
[----:B------:R-:W-:Y:S01]  /*1a080*/  MUFU.EX2 R167, R167 ;  /* 0x000000a700a77308 */ /* 0x000fe20000000800 */
[----:B------:R-:W-:Y:S01]  /*1a090*/  LDSM.16.MT88.4 R128, [R159+0xe800] ;  /* 0x00e800009f80783b */ /* 0x000fe20000004200 */
[----:B------:R-:W-:Y:S01]  /*1a0a0*/  FFMA.FTZ R175, R184, UR4, -R157 ;  /* 0x00000004b8af7c23 */ /* 0x000fe2000801089d */
[C---:B---3--:R-:W-:Y:S01]  /*1a0b0*/  HMMA.16816.F32 R76, R4.reuse, R112, R76 ;  /* 0x00000070044c723c */ /* 0x048fe2000000184c */
[--C-:B------:R-:W-:Y:S01]  /*1a0c0*/  FFMA.FTZ R112, R174, UR4, -R145.reuse ;  /* 0x00000004ae707c23 */ /* 0x100fe20008010891 */
[----:B------:R-:W-:Y:S01]  /*1a0d0*/  FFMA.FTZ R113, R172, UR4, -R145 ;  /* 0x00000004ac717c23 */ /* 0x000fe20008010891 */
[--C-:B------:R-:W-:Y:S01]  /*1a0e0*/  FFMA.FTZ R174, R142, UR4, -R157.reuse ;  /* 0x000000048eae7c23 */ /* 0x100fe2000801089d */
[----:B------:R-:W-:Y:S01]  /*1a0f0*/  MUFU.EX2 R165, R165 ;  /* 0x000000a500a57308 */ /* 0x000fe20000000800 */
[----:B------:R-:W-:Y:S01]  /*1a100*/  LDSM.16.MT88.4 R140, [R156+0x800] ;  /* 0x000800009c8c783b */ /* 0x000fe20000004200 */
[----:B------:R-:W-:Y:S01]  /*1a110*/  FFMA.FTZ R178, R178, UR4, -R157 ;  /* 0x00000004b2b27c23 */ /* 0x000fe2000801089d */
[--C-:B------:R-:W-:Y:S01]  /*1a120*/  FFMA.FTZ R210, R210, UR4, -R145.reuse ;  /* 0x00000004d2d27c23 */ /* 0x100fe20008010891 */
[C---:B------:R-:W-:Y:S01]  /*1a130*/  HMMA.16816.F32 R32, R4.reuse, R120, R32 ;  /* 0x000000780420723c */ /* 0x040fe20000001820 */
[----:B------:R-:W3:Y:S01]  /*1a140*/  MUFU.EX2 R172, R112 ;  /* 0x0000007000ac7308 */ /* 0x000ee20000000800 */
[----:B------:R-:W-:Y:S01]  /*1a150*/  FFMA.FTZ R194, R194, UR4, -R145 ;  /* 0x00000004c2c27c23 */ /* 0x000fe20008010891 */
[----:B------:R-:W-:Y:S01]  /*1a160*/  FFMA.FTZ R188, R188, UR4, -R157 ;  /* 0x00000004bcbc7c23 */ /* 0x000fe2000801089d */
[--C-:B------:R-:W-:Y:S01]  /*1a170*/  FFMA.FTZ R179, R168, UR4, -R145.reuse ;  /* 0x00000004a8b37c23 */ /* 0x100fe20008010891 */
[----:B------:R5:W-:Y:S01]  /*1a180*/  MUFU.EX2 R170, R113 ;  /* 0x0000007100aa7308 */ /* 0x000be20000000800 */
[--C-:B------:R-:W-:Y:S01]  /*1a190*/  FFMA.FTZ R168, R166, UR4, -R145.reuse ;  /* 0x00000004a6a87c23 */ /* 0x100fe20008010891 */
[----:B------:R-:W-:Y:S01]  /*1a1a0*/  FFMA.FTZ R187, R146, UR4, -R145 ;  /* 0x0000000492bb7c23 */ /* 0x000fe20008010891 */
[C---:B------:R-:W-:Y:S01]  /*1a1b0*/  HMMA.16816.F32 R100, R4.reuse, R122, R100 ;  /* 0x0000007a0464723c */ /* 0x040fe20000001864 */
[----:B------:R-:W-:Y:S01]  /*1a1c0*/  LDSM.16.MT88.4 R120, [R186+0xe800] ;  /* 0x00e80000ba78783b */ /* 0x000fe20000004200 */
[----:B------:R-:W3:Y:S01]  /*1a1d0*/  MUFU.EX2 R174, R174 ;  /* 0x000000ae00ae7308 */ /* 0x000ee20000000800 */
[--C-:B------:R-:W-:Y:S01]  /*1a1e0*/  FFMA.FTZ R189, R162, UR4, -R157.reuse ;  /* 0x00000004a2bd7c23 */ /* 0x100fe2000801089d */
[--C-:B------:R-:W-:Y:S01]  /*1a1f0*/  FFMA.FTZ R158, R158, UR4, -R157.reuse ;  /* 0x000000049e9e7c23 */ /* 0x100fe2000801089d */
[--C-:B------:R-:W-:Y:S01]  /*1a200*/  FFMA.FTZ R164, R164, UR4, -R157.reuse ;  /* 0x00000004a4a47c23 */ /* 0x100fe2000801089d */
[----:B------:R-:W3:Y:S01]  /*1a210*/  MUFU.EX2 R176, R176 ;  /* 0x000000b000b07308 */ /* 0x000ee20000000800 */
[----:B------:R-:W-:Y:S01]  /*1a220*/  FFMA.FTZ R160, R160, UR4, -R157 ;  /* 0x00000004a0a07c23 */ /* 0x000fe2000801089d */
[C---:B------:R-:W-:Y:S01]  /*1a230*/  HMMA.16816.F32 R80, R4.reuse, R114, R80 ;  /* 0x000000720450723c */ /* 0x040fe20000001850 */
[----:B------:R-:W-:Y:S01]  /*1a240*/  FFMA.FTZ R152, R215, R153, R152 ;  /* 0x00000099d7987223 */ /* 0x000fe20000010098 */
[----:B------:R-:W-:Y:S01]  /*1a250*/  MUFU.EX2 R208, R210 ;  /* 0x000000d200d07308 */ /* 0x000fe20000000800 */
[----:B-----5:R-:W-:Y:S01]  /*1a260*/  LDSM.16.MT88.4 R112, [R159+0xc800] ;  /* 0x00c800009f70783b */ /* 0x020fe20000004200 */
[----:B------:R-:W-:Y:S01]  /*1a270*/  FFMA.FTZ R151, R213, R151, R154 ;  /* 0x00000097d5977223 */ /* 0x000fe2000001009a */
[----:B------:R-:W-:Y:S01]  /*1a280*/  FADD.FTZ R135, R135, R152 ;  /* 0x0000009887877221 */ /* 0x000fe20000010000 */
[----:B------:R-:W5:Y:S01]  /*1a290*/  MUFU.EX2 R169, R169 ;  /* 0x000000a900a97308 */ /* 0x000f620000000800 */
[----:B------:R-:W-:Y:S01]  /*1a2a0*/  ISETP.GT.AND P1, PT, R148, R195, PT ;  /* 0x000000c39400720c */ /* 0x000fe20003f24270 */
[----:B-1----:R-:W-:Y:S01]  /*1a2b0*/  HMMA.16816.F32 R84, R4, R108, R84 ;  /* 0x0000006c0454723c */ /* 0x002fe20000001854 */
[----:B------:R-:W-:Y:S01]  /*1a2c0*/  FADD.FTZ R151, R0, R151 ;  /* 0x0000009700977221 */ /* 0x000fe20000010000 */
[----:B------:R-:W-:Y:S01]  /*1a2d0*/  MUFU.EX2 R192, R194 ;  /* 0x000000c200c07308 */ /* 0x000fe20000000800 */
[----:B------:R-:W-:-:S02]  /*1a2e0*/  FADD.FTZ R150, R150, R135 ;  /* 0x0000008796967221 */ /* 0x000fc40000010000 */
[----:B------:R-:W-:Y:S01]  /*1a2f0*/  FADD.FTZ R132, R132, R151 ;  /* 0x0000009784847221 */ /* 0x000fe20000010000 */
[----:B------:R-:W-:Y:S01]  /*1a300*/  MUFU.EX2 R171, R171 ;  /* 0x000000ab00ab7308 */ /* 0x000fe20000000800 */
[----:B------:R-:W-:Y:S01]  /*1a310*/  FADD.FTZ R150, R149, R150 ;  /* 0x0000009695967221 */ /* 0x000fe20000010000 */
[C---:B------:R-:W-:Y:S01]  /*1a320*/  HMMA.16816.F32 R88, R4.reuse, R110, R88 ;  /* 0x0000006e0458723c */ /* 0x040fe20000001858 */
[----:B------:R-:W1:Y:S01]  /*1a330*/  LDSM.16.MT88.4 R108, [R186+0xc800] ;  /* 0x00c80000ba6c783b */ /* 0x000e620000004200 */
[----:B------:R-:W-:Y:S01]  /*1a340*/  MUFU.EX2 R173, R173 ;  /* 0x000000ad00ad7308 */ /* 0x000fe20000000800 */
[----:B------:R-:W-:Y:S01]  /*1a350*/  FADD.FTZ R3, R3, R132 ;  /* 0x0000008403037221 */ /* 0x000fe20000010000 */
[-C--:B------:R-:W-:Y:S02]  /*1a360*/  MOV R132, R133.reuse ;  /* 0x0000008500847202 */ /* 0x080fe40000000f00 */
[----:B------:R-:W5:Y:S01]  /*1a370*/  MUFU.EX2 R184, R188 ;  /* 0x000000bc00b87308 */ /* 0x000f620000000800 */
[----:B------:R-:W-:Y:S01]  /*1a380*/  @P1 MOV R132, R133 ;  /* 0x0000008500841202 */ /* 0x000fe20000000f00 */
[C---:B------:R-:W-:Y:S01]  /*1a390*/  HMMA.16816.F32 R8, R4.reuse, R12, R8 ;  /* 0x0000000c0408723c */ /* 0x040fe20000001808 */
[----:B------:R-:W-:Y:S01]  /*1a3a0*/  @P1 IADD3 R134, PT, PT, R134, -0x3, RZ ;  /* 0xfffffffd86861810 */ /* 0x000fe20007ffe0ff */
[----:B------:R-:W-:Y:S04]  /*1a3b0*/  MUFU.EX2 R175, R175 ;  /* 0x000000af00af7308 */ /* 0x000fe80000000800 */
[----:B------:R-:W5:Y:S02]  /*1a3c0*/  MUFU.EX2 R178, R178 ;  /* 0x000000b200b27308 */ /* 0x000f640000000800 */
[C---:B------:R-:W-:Y:S01]  /*1a3d0*/  HMMA.16816.F32 R12, R4.reuse, R14, R124 ;  /* 0x0000000e040c723c */ /* 0x040fe2000000187c */
[----:B------:R-:W-:Y:S01]  /*1a3e0*/  LDSM.16.MT88.4 R124, [R156+0x2800] ;  /* 0x002800009c7c783b */ /* 0x000fe20000004200 */
[----:B------:R-:W-:Y:S04]  /*1a3f0*/  MUFU.EX2 R179, R179 ;  /* 0x000000b300b37308 */ /* 0x000fe80000000800 */
[----:B------:R-:W-:Y:S02]  /*1a400*/  MUFU.EX2 R168, R168 ;  /* 0x000000a800a87308 */ /* 0x000fe40000000800 */
[C---:B----4-:R-:W-:Y:S02]  /*1a410*/  HMMA.16816.F32 R36, R4.reuse, R116, R36 ;  /* 0x000000740424723c */ /* 0x050fe40000001824 */
[----:B------:R-:W-:Y:S04]  /*1a420*/  MUFU.EX2 R187, R187 ;  /* 0x000000bb00bb7308 */ /* 0x000fe80000000800 */
[----:B------:R-:W-:Y:S02]  /*1a430*/  MUFU.EX2 R162, R164 ;  /* 0x000000a400a27308 */ /* 0x000fe40000000800 */
[C---:B------:R-:W-:Y:S01]  /*1a440*/  HMMA.16816.F32 R40, R4.reuse, R118, R40 ;  /* 0x000000760428723c */ /* 0x040fe20000001828 */
[----:B------:R-:W-:Y:S01]  /*1a450*/  LDSM.16.MT88.4 R116, [R155+0x2800] ;  /* 0x002800009b74783b */ /* 0x000fe20000004200 */
[----:B------:R-:W-:Y:S04]  /*1a460*/  MUFU.EX2 R189, R189 ;  /* 0x000000bd00bd7308 */ /* 0x000fe80000000800 */
[----:B------:R-:W-:Y:S02]  /*1a470*/  MUFU.EX2 R157, R160 ;  /* 0x000000a0009d7308 */ /* 0x000fe40000000800 */
[C---:B--2---:R-:W-:Y:S02]  /*1a480*/  HMMA.16816.F32 R92, R4.reuse, R104, R92 ;  /* 0x00000068045c723c */ /* 0x044fe4000000185c */
[----:B------:R-:W-:Y:S06]  /*1a490*/  MUFU.EX2 R158, R158 ;  /* 0x0000009e009e7308 */ /* 0x000fec0000000800 */
[----:B------:R-:W-:Y:S01]  /*1a4a0*/  HMMA.16816.F32 R4, R4, R106, R96 ;  /* 0x0000006a0404723c */ /* 0x000fe20000001860 */
[----:B------:R-:W2:Y:S01]  /*1a4b0*/  LDSM.16.MT88.4 R104, [R186+0x10800] ;  /* 0x01080000ba68783b */ /* 0x000ea20000004200 */
[----:B---3--:R-:W-:Y:S01]  /*1a4c0*/  F2FP.F16.F32.PACK_AB R96, R172, R163 ;  /* 0x000000a3ac60723e */ /* 0x008fe200000000ff */
[----:B------:R-:W-:Y:S01]  /*1a4d0*/  FADD.FTZ R163, R163, R150 ;  /* 0x00000096a3a37221 */ /* 0x000fe20000010000 */
[----:B------:R-:W-:Y:S01]  /*1a4e0*/  F2FP.F16.F32.PACK_AB R97, R167, R174 ;  /* 0x000000aea761723e */ /* 0x000fe200000000ff */
[----:B------:R-:W-:Y:S01]  /*1a4f0*/  FADD.FTZ R174, R174, R3 ;  /* 0x00000003aeae7221 */ /* 0x000fe20000010000 */
[----:B------:R-:W-:Y:S01]  /*1a500*/  F2FP.F16.F32.PACK_AB R98, R161, R170 ;  /* 0x000000aaa162723e */ /* 0x000fe200000000ff */
[----:B------:R-:W-:Y:S01]  /*1a510*/  FADD.FTZ R163, R172, R163 ;  /* 0x000000a3aca37221 */ /* 0x000fe20000010000 */
[----:B------:R-:W-:Y:S01]  /*1a520*/  F2FP.F16.F32.PACK_AB R99, R176, R165 ;  /* 0x000000a5b063723e */ /* 0x000fe200000000ff */
[----:B------:R-:W-:Y:S01]  /*1a530*/  FADD.FTZ R174, R167, R174 ;  /* 0x000000aea7ae7221 */ /* 0x000fe20000010000 */
[----:B------:R-:W-:-:S02]  /*1a540*/  IMAD.MOV.U32 R3, RZ, RZ, R2 ;  /* 0x000000ffff037224 */ /* 0x000fc400078e0002 */
[----:B------:R-:W-:Y:S01]  /*1a550*/  FADD.FTZ R170, R170, R163 ;  /* 0x000000a3aaaa7221 */ /* 0x000fe20000010000 */
[----:B------:R-:W-:Y:S02]  /*1a560*/  @P1 IMAD.MOV.U32 R3, RZ, RZ, R2 ;  /* 0x000000ffff031224 */ /* 0x000fe400078e0002 */
[----:B------:R-:W-:Y:S01]  /*1a570*/  FADD.FTZ R165, R165, R174 ;  /* 0x000000aea5a57221 */ /* 0x000fe20000010000 */
[----:B------:R-:W-:Y:S01]  /*1a580*/  IMAD.MOV.U32 R150, RZ, RZ, R148 ;  /* 0x000000ffff967224 */ /* 0x000fe200078e0094 */
        /* <DEDUP_REMOVED lines=35> */
[C---:B----4-:R-:W-:Y:S08]  /*1a7c0*/  HMMA.16816.F32 R92, R96.reuse, R120, R92 ;  /* 0x00000078605c723c */ /* 0x050ff0000000185c */
[----:B------:R-:W-:Y:S01]  /*1a7d0*/  HMMA.16816.F32 R96, R96, R122, R4 ;  /* 0x0000007a6060723c */ /* 0x000fe20000001804 */
[----:B------:R-:W3:Y:S01]  /*1a7e0*/  LDSM.16.MT88.4 R120, [R159+0xf000] ;  /* 0x00f000009f78783b */ /* 0x000ee20000004200 */
[----:B-----5:R-:W-:Y:S01]  /*1a7f0*/  F2FP.F16.F32.PACK_AB R4, R169, R208 ;  /* 0x000000d0a904723e */ /* 0x020fe200000000ff */
        /* <DEDUP_REMOVED lines=90> */
.L_x_2330:
[----:B------:R-:W-:-:S07]  /*1ada0*/  IADD3 R134, PT, PT, R150, -0x1, RZ ;  /* 0xffffffff96867810 */ /* 0x000fce0007ffe0ff */
.L_x_2336:
        /* <DEDUP_REMOVED lines=12> */
[----:B------:R-:W-:Y:S01]  /*1ae70*/  IADD3 R207, PT, PT, R206, 0x8, RZ ;  /* 0x00000008cecf7810 */ /* 0x000fe20007ffe0ff */
[----:B------:R-:W-:Y:S01]  /*1ae80*/  IMAD.MOV.U32 R209, RZ, RZ, RZ ;  /* 0x000000ffffd17224 */ /* 0x000fe200078e00ff */
[----:B------:R-:W-:Y:S01]  /*1ae90*/  PLOP3.LUT P3, PT, PT, PT, UP0, 0x80, 0x8 ;  /* 0x000000000008781c */ /* 0x000fe20003f6f008 */
[----:B------:R-:W-:Y:S01]  /*1aea0*/  IMAD.IADD R184, R3, 0x1, R186 ;  /* 0x0000000103b87824 */ /* 0x000fe200078e02ba */
[C---:B------:R-:W-:Y:S01]  /*1aeb0*/  LOP3.LUT R210, R4.reuse, 0x20, R177, 0xfe, !PT ;  /* 0x0000002004d27812 */ /* 0x040fe200078efeb1 */
[----:B------:R-:W-:Y:S01]  /*1aec0*/  UMOV UR14, 0x400 ;  /* 0x00000400000e7882 */ /* 0x000fe20000000000 */
[----:B------:R-:W-:Y:S01]  /*1aed0*/  IADD3 R211, PT, PT, R4, 0x40, RZ ;  /* 0x0000004004d37810 */ /* 0x000fe20007ffe0ff */
[----:B------:R-:W2:Y:S01]  /*1aee0*/  LDCU UR12, c[0x0][0x440] ;  /* 0x00008800ff0c77ac */ /* 0x000ea20008000800 */
[----:B------:R-:W3:Y:S01]  /*1aef0*/  LDCU UR4, c[0x0][0x45c] ;  /* 0x00008b80ff0477ac */ /* 0x000ee20008000800 */
[----:B------:R-:W4:Y:S01]  /*1af00*/  LDCU UR13, c[0x0][0x50c] ;  /* 0x0000a180ff0d77ac */ /* 0x000f220008000800 */
[----:B------:R-:W2:Y:S01]  /*1af10*/  LDCU.64 UR8, c[0x0][0x3a0] ;  /* 0x00007400ff0877ac */ /* 0x000ea20008000a00 */
[----:B------:R-:W2:Y:S01]  /*1af20*/  LDCU.64 UR10, c[0x0][0x3a8] ;  /* 0x00007500ff0a77ac */ /* 0x000ea20008000a00 */
[----:B-1----:R-:W-:-:S12]  /*1af30*/  ULEA UR5, UR5, UR14, 0x18 ;  /* 0x0000000e05057291 */ /* 0x002fd8000f8ec0ff */
.L_x_2341:
        /* <DEDUP_REMOVED lines=40> */
[----:B------:R-:W-:Y:S03]  /*1b1c0*/  IABS R10, R211 ;  /* 0x000000d3000a7213 */ /* 0x000fe60000000000 */
        /* <DEDUP_REMOVED lines=33> */
[C---:B------:R-:W-:Y:S02]  /*1b3e0*/  SEL R7, R6.reuse, R9, !P0 ;  /* 0x0000000906077207 */ /* 0x040fe40004000000 */
[----:B------:R-:W1:Y:S01]  /*1b3f0*/  LDC.64 R8, c[0x0][0x3c0] ;  /* 0x0000f000ff087b82 */ /* 0x000e620000000a00 */
[----:B------:R-:W-:Y:S02]  /*1b400*/  @!P6 IADD3 R3, PT, PT, -R3, RZ, RZ ;  /* 0x000000ff0303e210 */ /* 0x000fe40007ffe1ff */
[CC--:B------:R-:W-:Y:S02]  /*1b410*/  LEA R18, P2, R7.reuse, R202.reuse, 0x2 ;  /* 0x000000ca07127211 */ /* 0x0c0fe400078410ff */
[----:B------:R-:W-:Y:S02]  /*1b420*/  SEL R5, R6, R3, !P0 ;  /* 0x0000000306057207 */ /* 0x000fe40004000000 */
[-C--:B------:R-:W-:Y:S02]  /*1b430*/  LEA.HI.X.SX32 R19, R7, R203.reuse, 0x2, P2 ;  /* 0x000000cb07137211 */ /* 0x080fe400010f16ff */
[C---:B------:R-:W-:Y:S03]  /*1b440*/  LEA R16, P0, R5.reuse, R202, 0x2 ;  /* 0x000000ca05107211 */ /* 0x040fe600078010ff */
[----:B------:R-:W2:Y:S01]  /*1b450*/  LDG.E R6, desc[UR6][R18.64] ;  /* 0x0000000612067981 */ /* 0x000ea2000c1e1900 */
[C---:B------:R-:W-:Y:S01]  /*1b460*/  LEA.HI.X.SX32 R17, R5.reuse, R203, 0x2, P0 ;  /* 0x000000cb05117211 */ /* 0x040fe200000f16ff */
[----:B------:R-:W-:Y:S04]  /*1b470*/  IMAD.IADD R5, R5, 0x1, -R7 ;  /* 0x0000000105057824 */ /* 0x000fe800078e0a07 */
[----:B------:R-:W-:Y:S01]  /*1b480*/  IMAD R5, R5, R4, -0x40 ;  /* 0xffffffc005057424 */ /* 0x000fe200078e0204 */
[----:B------:R-:W2:Y:S04]  /*1b490*/  LDG.E R3, desc[UR6][R16.64] ;  /* 0x0000000610037981 */ /* 0x000ea8000c1e1900 */
[----:B------:R-:W-:Y:S01]  /*1b4a0*/  SHF.R.S32.HI R7, RZ, 0x1f, R5 ;  /* 0x0000001fff077819 */ /* 0x000fe20000011405 */
[-C--:B-1----:R-:W-:Y:S04]  /*1b4b0*/  IMAD.WIDE.U32 R14, R5, R8.reuse, RZ ;  /* 0x00000008050e7225 */ /* 0x082fe800078e00ff */
        /* <DEDUP_REMOVED lines=11> */
.L_x_2338:
        /* <DEDUP_REMOVED lines=13> */
[C---:B------:R-:W-:Y:S02]  /*1b640*/  IADD3 R12, P2, PT, R3.reuse, R6, RZ ;  /* 0x00000006030c7210 */ /* 0x040fe40007f5e0ff */
        /* <DEDUP_REMOVED lines=29> */
[C---:B------:R-:W-:Y:S02]  /*1b820*/  IADD3 R190, PT, PT, R3.reuse, R194, RZ ;  /* 0x000000c203be7210 */ /* 0x040fe40007ffe0ff */
[----:B------:R-:W-:Y:S02]  /*1b830*/  IADD3 R188, PT, PT, R3, R188, RZ ;  /* 0x000000bc03bc7210 */ /* 0x000fe40007ffe0ff */
[----:B------:R-:W-:Y:S01]  /*1b840*/  @!PT LDS RZ, [RZ] ;  /* 0x00000000fffff984 */ /* 0x000fe20000000800 */
[----:B------:R-:W-:Y:S01]  /*1b850*/  @!PT LDS RZ, [RZ] ;  /* 0x00000000fffff984 */ /* 0x000fe20000000800 */
[----:B------:R-:W-:Y:S01]  /*1b860*/  @!PT LDS RZ, [RZ] ;  /* 0x00000000fffff984 */ /* 0x000fe20000000800 */
[----:B------:R1:W-:Y:S01]  /*1b870*/  @!P1 LDGSTS.E.BYPASS.LTC128B.128 [R217+0x10800], desc[UR6][R6.64+0x100] ;  /* 0x1080010006d99fae */ /* 0x0003e2000b981a06 */
        /* <DEDUP_REMOVED lines=37> */
[----:B------:R-:W3:Y:S05]  /*1bad0*/  LDSM.16.M88.4 R24, [R193+UR5+0x7000] ;  /* 0x00700005c118783b */ /* 0x000eea0008000200 */
[----:B------:R-:W0:Y:S05]  /*1bae0*/  LDGDEPBAR ;  /* 0x00000000000079af */ /* 0x000e2a0000000000 */
[----:B------:R-:W5:Y:S05]  /*1baf0*/  LDSM.16.M88.4 R32, [R193+UR5+0x7800] ;  /* 0x00780005c120783b */ /* 0x000f6a0008000200 */
        /* <DEDUP_REMOVED lines=127> */
[C---:B------:R-:W-:Y:S08]  /*1c2f0*/  HMMA.16816.F32 R16, R160.reuse, R138, R16 ;  /* 0x0000008aa010723c */ /* 0x040ff00000001810 */
[C---:B------:R-:W-:Y:S08]  /*1c300*/  HMMA.16816.F32 R20, R160.reuse, R144, R20 ;  /* 0x00000090a014723c */ /* 0x040ff00000001814 */
[C---:B------:R-:W-:Y:S08]  /*1c310*/  HMMA.16816.F32 R24, R160.reuse, R146, R24 ;  /* 0x00000092a018723c */ /* 0x040ff00000001818 */
[C---:B------:R-:W-:Y:S08]  /*1c320*/  HMMA.16816.F32 R28, R160.reuse, R148, R28 ;  /* 0x00000094a01c723c */ /* 0x040ff0000000181c */
[----:B------:R-:W-:Y:S08]  /*1c330*/  HMMA.16816.F32 R32, R160, R150, R32 ;  /* 0x00000096a020723c */ /* 0x000ff00000001820 */
[C---:B------:R-:W-:Y:S08]  /*1c340*/  HMMA.16816.F32 R4, R156.reuse, R172, R4 ;  /* 0x000000ac9c04723c */ /* 0x040ff00000001804 */
[C---:B------:R-:W-:Y:S08]  /*1c350*/  HMMA.16816.F32 R8, R156.reuse, R174, R8 ;  /* 0x000000ae9c08723c */ /* 0x040ff00000001808 */
[C---:B--2---:R-:W-:Y:S08]  /*1c360*/  HMMA.16816.F32 R12, R156.reuse, R132, R12 ;  /* 0x000000849c0c723c */ /* 0x044ff0000000180c */
[C---:B------:R-:W-:Y:S01]  /*1c370*/  HMMA.16816.F32 R16, R156.reuse, R134, R16 ;  /* 0x000000869c10723c */ /* 0x040fe20000001810 */
[----:B------:R-:W1:Y:S07]  /*1c380*/  LDSM.16.M88.4 R132, [R3+0xa800] ;  /* 0x00a800000384783b */ /* 0x000e6e0000000200 */
        /* <DEDUP_REMOVED lines=26> */
[----:B------:R-:W-:Y:S07]  /*1c530*/  FMUL.FTZ R19, R19, UR13 ;  /* 0x0000000d13137c20 */ /* 0x000fee0008410000 */
[----:B------:R5:W2:Y:S10]  /*1c540*/  MUFU.TANH R143, R11 ;  /* 0x0000000b008f7308 */ /* 0x000ab40000002400 */
[----:B------:R-:W2:Y:S01]  /*1c550*/  MUFU.TANH R137, R137 ;  /* 0x0000008900897308 */ /* 0x000ea20000002400 */
[C---:B-1----:R-:W-:Y:S09]  /*1c560*/  HMMA.16816.F32 R20, R164.reuse, R4, R20 ;  /* 0x00000004a414723c */ /* 0x042ff20000001814 */
[----:B------:R-:W1:Y:S01]  /*1c570*/  MUFU.TANH R138, R138 ;  /* 0x0000008a008a7308 */ /* 0x000e620000002400 */
[----:B-----5:R5:W3:Y:S01]  /*1c580*/  LDSM.16.M88.4 R8, [R3+0xb800] ;  /* 0x00b800000308783b */ /* 0x020ae20000000200 */
[----:B------:R-:W-:Y:S08]  /*1c590*/  DEPBAR.LE SB0, 0x0 ;  /* 0x000080000000791a */ /* 0x000ff00000000000 */
[----:B------:R-:W1:Y:S01]  /*1c5a0*/  MUFU.TANH R139, R139 ;  /* 0x0000008b008b7308 */ /* 0x000e620000002400 */
[----:B------:R-:W-:Y:S01]  /*1c5b0*/  BAR.SYNC.DEFER_BLOCKING 0x0 ;  /* 0x0000000000007b1d */ /* 0x000fe20000010000 */
[C---:B------:R-:W-:Y:S05]  /*1c5c0*/  HMMA.16816.F32 R24, R164.reuse, R6, R24 ;  /* 0x00000006a418723c */ /* 0x040fea0000001818 */
[----:B------:R-:W-:Y:S03]  /*1c5d0*/  FMUL.FTZ R4, R16, UR13 ;  /* 0x0000000d10047c20 */ /* 0x000fe60008410000 */
[----:B------:R-:W1:Y:S01]  /*1c5e0*/  MUFU.TANH R140, R140 ;  /* 0x0000008c008c7308 */ /* 0x000e620000002400 */
[----:B------:R-:W-:Y:S01]  /*1c5f0*/  FMUL.FTZ R20, R20, UR13 ;  /* 0x0000000d14147c20 */ /* 0x000fe20008410000 */
[----:B------:R-:W-:Y:S01]  /*1c600*/  FMUL.FTZ R6, R22, UR13 ;  /* 0x0000000d16067c20 */ /* 0x000fe20008410000 */
[----:B------:R-:W-:Y:S07]  /*1c610*/  FMUL.FTZ R7, R23, UR13 ;  /* 0x0000000d17077c20 */ /* 0x000fee0008410000 */
[----:B------:R4:W1:Y:S01]  /*1c620*/  MUFU.TANH R162, R20 ;  /* 0x0000001400a27308 */ /* 0x0008620000002400 */
[----:B-----5:R-:W-:Y:S01]  /*1c630*/  FMUL.FTZ R3, R21, UR13 ;  /* 0x0000000d15037c20 */ /* 0x020fe20008410000 */
[----:B------:R-:W-:Y:S08]  /*1c640*/  FMUL.FTZ R21, R27, UR13 ;  /* 0x0000000d1b157c20 */ /* 0x000ff00008410000 */
[----:B------:R5:W1:Y:S10]  /*1c650*/  MUFU.TANH R16, R4 ;  /* 0x0000000400107308 */ /* 0x000a740000002400 */
[----:B------:R1:W1:Y:S01]  /*1c660*/  MUFU.TANH R12, R144 ;  /* 0x00000090000c7308 */ /* 0x0002620000002400 */
[C---:B---3--:R-:W-:Y:S03]  /*1c670*/  HMMA.16816.F32 R28, R164.reuse, R8, R28 ;  /* 0x00000008a41c723c */ /* 0x048fe6000000181c */
[----:B------:R-:W-:Y:S01]  /*1c680*/  FMUL.FTZ R9, R25, UR13 ;  /* 0x0000000d19097c20 */ /* 0x000fe20008410000 */
[----:B----4-:R-:W-:Y:S05]  /*1c690*/  FMUL.FTZ R20, R26, UR13 ;  /* 0x0000000d1a147c20 */ /* 0x010fea0008410000 */
[----:B------:R-:W3:Y:S01]  /*1c6a0*/  MUFU.TANH R13, R13 ;  /* 0x0000000d000d7308 */ /* 0x000ee20000002400 */
[----:B------:R-:W-:Y:S03]  /*1c6b0*/  HMMA.16816.F32 R32, R164, R10, R32 ;  /* 0x0000000aa420723c */ /* 0x000fe60000001820 */
[----:B-----5:R-:W-:Y:S06]  /*1c6c0*/  FMUL.FTZ R4, R24, UR13 ;  /* 0x0000000d18047c20 */ /* 0x020fec0008410000 */
[----:B------:R-:W4:Y:S01]  /*1c6d0*/  MUFU.TANH R14, R14 ;  /* 0x0000000e000e7308 */ /* 0x000f220000002400 */
[----:B------:R-:W-:Y:S01]  /*1c6e0*/  FMUL.FTZ R10, R29, UR13 ;  /* 0x0000000d1d0a7c20 */ /* 0x000fe20008410000 */
[----:B------:R-:W-:Y:S01]  /*1c6f0*/  FMUL.FTZ R29, R31, UR13 ;  /* 0x0000000d1f1d7c20 */ /* 0x000fe20008410000 */
[----:B------:R-:W-:Y:S07]  /*1c700*/  FMUL.FTZ R22, R28, UR13 ;  /* 0x0000000d1c167c20 */ /* 0x000fee0008410000 */
        /* <DEDUP_REMOVED lines=12> */
[----:B------:R1:W1:Y:S10]  /*1c7d0*/  MUFU.TANH R8, R4 ;  /* 0x0000000400087308 */ /* 0x0002740000002400 */
        /* <DEDUP_REMOVED lines=12> */
[----:B-1----:R-:W1:Y:S08]  /*1c8a0*/  LDC.64 R4, c[0x0][0x4e0] ;  /* 0x00013800ff047b82 */ /* 0x002e700000000a00 */
        /* <DEDUP_REMOVED lines=61> */
[----:B------:R-:W2:Y:S03]  /*1cc80*/  LDG.E R25, desc[UR6][R134.64] ;  /* 0x0000000686197981 */ /* 0x000ea6000c1e1900 */
[-C--:B-1----:R-:W-:Y:S01]  /*1cc90*/  IMAD.WIDE.U32 R132, R27, R4.reuse, RZ ;  /* 0x000000041b847225 */ /* 0x082fe200078e00ff */
[----:B------:R-:W-:Y:S05]  /*1cca0*/  SHF.R.S32.HI R35, RZ, 0x1f, R27 ;  /* 0x0000001fff237819 */ /* 0x000fea000001141b */
[----:B------:R-:W-:Y:S04]  /*1ccb0*/  IMAD R24, R35, R4, RZ ;  /* 0x0000000423187224 */ /* 0x000fe800078e02ff */
        /* <DEDUP_REMOVED lines=10> */
.L_x_2340:
        /* <DEDUP_REMOVED lines=69> */
.L_x_2339:
[-C--:B------:R-:W-:Y:S01]  /*1d1b0*/  ISETP.GT.AND P5, PT, R206, R210.reuse, PT ;  /* 0x000000d2ce00720c */ /* 0x080fe20003fa4270 */
[C---:B--2---:R-:W-:Y:S01]  /*1d1c0*/  VIADD R133, R210.reuse, 0xffffffe1 ;  /* 0xffffffe1d2857836 */ /* 0x044fe20000000000 */
[C---:B------:R-:W-:Y:S01]  /*1d1d0*/  IADD3 R132, PT, PT, R210.reuse, -0x18, RZ ;  /* 0xffffffe8d2847810 */ /* 0x040fe20007ffe0ff */
[----:B-1----:R-:W-:Y:S01]  /*1d1e0*/  VIADD R4, R210, 0xffffffe0 ;  /* 0xffffffe0d2047836 */ /* 0x002fe20000000000 */
[----:B------:R-:W-:Y:S01]  /*1d1f0*/  FSEL R162, R162, -INF , !P5 ;  /* 0xff800000a2a27808 */ /* 0x000fe20006800000 */
[C---:B------:R-:W-:Y:S01]  /*1d200*/  VIADD R35, R210.reuse, 0xffffffe9 ;  /* 0xffffffe9d2237836 */ /* 0x040fe20000000000 */
[----:B------:R-:W-:Y:S01]  /*1d210*/  ISETP.GT.AND P5, PT, R207, R210, PT ;  /* 0x000000d2cf00720c */ /* 0x000fe20003fa4270 */
[----:B------:R-:W-:Y:S01]  /*1d220*/  VIADD R32, R210, 0xfffffff0 ;  /* 0xfffffff0d2207836 */ /* 0x000fe20000000000 */
[----:B------:R-:W-:Y:S01]  /*1d230*/  ISETP.GT.AND P1, PT, R206, R4, PT ;  /* 0x00000004ce00720c */ /* 0x000fe20003f24270 */
[----:B------:R-:W-:Y:S01]  /*1d240*/  VIADD R25, R210, 0x1 ;  /* 0x00000001d2197836 */ /* 0x000fe20000000000 */
[----:B------:R-:W-:Y:S01]  /*1d250*/  FSEL R163, R6, -INF , !P5 ;  /* 0xff80000006a37808 */ /* 0x000fe20006800000 */
[----:B------:R-:W-:Y:S01]  /*1d260*/  VIADD R27, R210, 0xfffffff8 ;  /* 0xfffffff8d21b7836 */ /* 0x000fe20000000000 */
[----:B------:R-:W-:Y:S01]  /*1d270*/  ISETP.GT.AND P5, PT, R206, R133, PT ;  /* 0x00000085ce00720c */ /* 0x000fe20003fa4270 */
[----:B------:R-:W-:Y:S01]  /*1d280*/  VIADD R23, R210, 0x9 ;  /* 0x00000009d2177836 */ /* 0x000fe20000000000 */
[----:B------:R-:W-:Y:S01]  /*1d290*/  FSEL R136, R136, -INF , !P1 ;  /* 0xff80000088887808 */ /* 0x000fe20004800000 */
[----:B------:R-:W-:Y:S01]  /*1d2a0*/  VIADD R211, R211, 0xffffffc0 ;  /* 0xffffffc0d3d37836 */ /* 0x000fe20000000000 */
[----:B------:R-:W-:Y:S02]  /*1d2b0*/  FSEL R137, R137, -INF , !P5 ;  /* 0xff80000089897808 */ /* 0x000fe40006800000 */
[----:B------:R-:W-:Y:S02]  /*1d2c0*/  ISETP.GT.AND P5, PT, R206, R132, PT ;  /* 0x00000084ce00720c */ /* 0x000fe40003fa4270 */
[C---:B------:R-:W-:Y:S02]  /*1d2d0*/  ISETP.GT.AND P0, PT, R207.reuse, R4, PT ;  /* 0x00000004cf00720c */ /* 0x040fe40003f04270 */
[----:B------:R-:W-:Y:S02]  /*1d2e0*/  FSEL R140, R140, -INF , !P5 ;  /* 0xff8000008c8c7808 */ /* 0x000fe40006800000 */
[C---:B------:R-:W-:Y:S02]  /*1d2f0*/  ISETP.GT.AND P5, PT, R207.reuse, R35, PT ;  /* 0x00000023cf00720c */ /* 0x040fe40003fa4270 */
[----:B------:R-:W-:Y:S02]  /*1d300*/  ISETP.GT.AND P1, PT, R207, R133, PT ;  /* 0x00000085cf00720c */ /* 0x000fe40003f24270 */
[----:B------:R-:W-:Y:S02]  /*1d310*/  FSEL R143, R143, -INF , !P5 ;  /* 0xff8000008f8f7808 */ /* 0x000fe40006800000 */
[----:B------:R-:W-:Y:S02]  /*1d320*/  FSEL R138, R138, -INF , !P0 ;  /* 0xff8000008a8a7808 */ /* 0x000fe40004000000 */
[----:B------:R-:W-:Y:S02]  /*1d330*/  FSEL R139, R139, -INF , !P1 ;  /* 0xff8000008b8b7808 */ /* 0x000fe40004800000 */
[C---:B------:R-:W-:Y:S02]  /*1d340*/  ISETP.GT.AND P5, PT, R207.reuse, R32, PT ;  /* 0x00000020cf00720c */ /* 0x040fe40003fa4270 */
[----:B------:R-:W-:Y:S02]  /*1d350*/  IADD3 R26, PT, PT, R210, -0x7, RZ ;  /* 0xfffffff9d21a7810 */ /* 0x000fe40007ffe0ff */
[----:B------:R-:W-:Y:S02]  /*1d360*/  ISETP.GT.AND P0, PT, R206, R35, PT ;  /* 0x00000023ce00720c */ /* 0x000fe40003f04270 */
[----:B------:R-:W-:Y:S02]  /*1d370*/  ISETP.GT.AND P1, PT, R207, R132, PT ;  /* 0x00000084cf00720c */ /* 0x000fe40003f24270 */
[----:B------:R-:W-:Y:S02]  /*1d380*/  IADD3 R28, PT, PT, R210, -0xf, RZ ;  /* 0xfffffff1d21c7810 */ /* 0x000fe40007ffe0ff */
[----:B------:R-:W-:Y:S02]  /*1d390*/  FSEL R147, R14, -INF , !P5 ;  /* 0xff8000000e937808 */ /* 0x000fe40006800000 */
[----:B------:R-:W-:Y:S02]  /*1d3a0*/  FSEL R141, R141, -INF , !P0 ;  /* 0xff8000008d8d7808 */ /* 0x000fe40004000000 */
[----:B------:R-:W-:Y:S02]  /*1d3b0*/  FSEL R142, R142, -INF , !P1 ;  /* 0xff8000008e8e7808 */ /* 0x000fe40004800000 */
[C---:B------:R-:W-:Y:S02]  /*1d3c0*/  ISETP.GT.AND P5, PT, R206.reuse, R26, PT ;  /* 0x0000001ace00720c */ /* 0x040fe40003fa4270 */
[C---:B------:R-:W-:Y:S02]  /*1d3d0*/  ISETP.GT.AND P1, PT, R206.reuse, R28, PT ;  /* 0x0000001cce00720c */ /* 0x040fe40003f24270 */
[----:B------:R-:W-:Y:S02]  /*1d3e0*/  ISETP.GT.AND P0, PT, R206, R32, PT ;  /* 0x00000020ce00720c */ /* 0x000fe40003f04270 */
[----:B------:R-:W-:Y:S02]  /*1d3f0*/  FSEL R17, R17, -INF , !P5 ;  /* 0xff80000011117808 */ /* 0x000fe40006800000 */
[----:B------:R-:W-:Y:S02]  /*1d400*/  FSEL R146, R12, -INF , !P0 ;  /* 0xff8000000c927808 */ /* 0x000fe40004000000 */
[----:B------:R-:W-:Y:S02]  /*1d410*/  FSEL R144, R13, -INF , !P1 ;  /* 0xff8000000d907808 */ /* 0x000fe40004800000 */
[C---:B------:R-:W-:Y:S02]  /*1d420*/  ISETP.GT.AND P5, PT, R206.reuse, R25, PT ;  /* 0x00000019ce00720c */ /* 0x040fe40003fa4270 */
[----:B------:R-:W-:Y:S02]  /*1d430*/  ISETP.GT.AND P0, PT, R207, R28, PT ;  /* 0x0000001ccf00720c */ /* 0x000fe40003f04270 */
[----:B------:R-:W-:Y:S02]  /*1d440*/  ISETP.GT.AND P1, PT, R206, R27, PT ;  /* 0x0000001bce00720c */ /* 0x000fe40003f24270 */
[----:B------:R-:W-:Y:S01]  /*1d450*/  FSEL R160, R3, -INF , !P5 ;  /* 0xff80000003a07808 */ /* 0x000fe20006800000 */
[----:B------:R-:W-:Y:S01]  /*1d460*/  VIADD R3, R210, 0x18 ;  /* 0x00000018d2037836 */ /* 0x000fe20000000000 */
[----:B------:R-:W-:Y:S02]  /*1d470*/  ISETP.GT.AND P5, PT, R206, R23, PT ;  /* 0x00000017ce00720c */ /* 0x000fe40003fa4270 */
[----:B------:R-:W-:Y:S02]  /*1d480*/  FSEL R15, R15, -INF , !P0 ;  /* 0xff8000000f0f7808 */ /* 0x000fe40004000000 */
[----:B------:R-:W-:Y:S02]  /*1d490*/  FSEL R16, R16, -INF , !P1 ;  /* 0xff80000010107808 */ /* 0x000fe40004800000 */
[C---:B------:R-:W-:Y:S02]  /*1d4a0*/  IADD3 R5, PT, PT, R210.reuse, 0x10, RZ ;  /* 0x00000010d2057810 */ /* 0x040fe40007ffe0ff */
[C---:B------:R-:W-:Y:S02]  /*1d4b0*/  ISETP.GT.AND P0, PT, R207.reuse, R27, PT ;  /* 0x0000001bcf00720c */ /* 0x040fe40003f04270 */
        /* <DEDUP_REMOVED lines=9> */
[C---:B------:R-:W-:Y:S02]  /*1d550*/  ISETP.GE.AND P6, PT, R4.reuse, R205, PT ;  /* 0x000000cd0400720c */ /* 0x040fe40003fc6270 */
[----:B------:R-:W-:Y:S01]  /*1d560*/  ISETP.GE.AND P4, PT, R4, R204, PT ;  /* 0x000000cc0400720c */ /* 0x000fe20003f86270 */
[----:B------:R-:W-:Y:S01]  /*1d570*/  VIADD R4, R210, 0x11 ;  /* 0x00000011d2047836 */ /* 0x000fe20000000000 */
        /* <DEDUP_REMOVED lines=8> */
[-C--:B------:R-:W-:Y:S02]  /*1d600*/  ISETP.GT.AND P5, PT, R207, R4.reuse, PT ;  /* 0x00000004cf00720c */ /* 0x080fe40003fa4270 */
[----:B------:R-:W-:Y:S02]  /*1d610*/  ISETP.GT.AND P0, PT, R206, R4, PT ;  /* 0x00000004ce00720c */ /* 0x000fe40003f04270 */
[C---:B------:R-:W-:Y:S02]  /*1d620*/  ISETP.GE.AND P1, PT, R210.reuse, R205, PT ;  /* 0x000000cdd200720c */ /* 0x040fe40003f26270 */
[----:B------:R-:W-:Y:S02]  /*1d630*/  IADD3 R6, PT, PT, R210, 0x19, RZ ;  /* 0x00000019d2067810 */ /* 0x000fe40007ffe0ff */
[----:B------:R-:W-:Y:S02]  /*1d640*/  FSEL R29, R29, -INF , !P5 ;  /* 0xff8000001d1d7808 */ /* 0x000fe40006800000 */
[----:B------:R-:W-:Y:S02]  /*1d650*/  FSEL R162, R162, -INF , !P1 ;  /* 0xff800000a2a27808 */ /* 0x000fe40004800000 */
[----:B------:R-:W-:Y:S02]  /*1d660*/  FSEL R156, R10, -INF , !P0 ;  /* 0xff8000000a9c7808 */ /* 0x000fe40004000000 */
[----:B------:R-:W-:Y:S02]  /*1d670*/  ISETP.GT.AND P5, PT, R206, R3, PT ;  /* 0x00000003ce00720c */ /* 0x000fe40003fa4270 */
[----:B------:R-:W-:Y:S02]  /*1d680*/  ISETP.GE.AND P0, PT, R210, R204, PT ;  /* 0x000000ccd200720c */ /* 0x000fe40003f06270 */
[-C--:B------:R-:W-:Y:S02]  /*1d690*/  ISETP.GT.AND P1, PT, R206, R6.reuse, PT ;  /* 0x00000006ce00720c */ /* 0x080fe40003f24270 */
[----:B------:R-:W-:Y:S02]  /*1d6a0*/  FSEL R153, R11, -INF , !P5 ;  /* 0xff8000000b997808 */ /* 0x000fe40006800000 */
[----:B------:R-:W-:Y:S02]  /*1d6b0*/  FSEL R163, R163, -INF , !P0 ;  /* 0xff800000a3a37808 */ /* 0x000fe40004000000 */
[----:B------:R-:W-:Y:S02]  /*1d6c0*/  FSEL R31, R31, -INF , !P1 ;  /* 0xff8000001f1f7808 */ /* 0x000fe40004800000 */
[----:B------:R-:W-:Y:S02]  /*1d6d0*/  ISETP.GE.AND P5, PT, R133, R205, PT ;  /* 0x000000cd8500720c */ /* 0x000fe40003fa6270 */
[C---:B------:R-:W-:Y:S02]  /*1d6e0*/  ISETP.GT.AND P1, PT, R207.reuse, R3, PT ;  /* 0x00000003cf00720c */ /* 0x040fe40003f24270 */
[----:B------:R-:W-:Y:S02]  /*1d6f0*/  ISETP.GT.AND P0, PT, R207, R6, PT ;  /* 0x00000006cf00720c */ /* 0x000fe40003f04270 */
[----:B------:R-:W-:Y:S02]  /*1d700*/  FSEL R12, R137, -INF , !P5 ;  /* 0xff800000890c7808 */ /* 0x000fe40006800000 */
[----:B------:R-:W-:Y:S02]  /*1d710*/  FSEL R34, R34, -INF , !P0 ;  /* 0xff80000022227808 */ /* 0x000fe40004000000 */
[----:B------:R-:W-:Y:S02]  /*1d720*/  FSEL R33, R33, -INF , !P1 ;  /* 0xff80000021217808 */ /* 0x000fe40004800000 */
[-C--:B------:R-:W-:Y:S02]  /*1d730*/  ISETP.GE.AND P5, PT, R35, R205.reuse, PT ;  /* 0x000000cd2300720c */ /* 0x080fe40003fa6270 */
[-C--:B------:R-:W-:Y:S02]  /*1d740*/  ISETP.GE.AND P0, PT, R133, R204.reuse, PT ;  /* 0x000000cc8500720c */ /* 0x080fe40003f06270 */
[-C--:B------:R-:W-:Y:S02]  /*1d750*/  ISETP.GE.AND P1, PT, R132, R205.reuse, PT ;  /* 0x000000cd8400720c */ /* 0x080fe40003f26270 */
[----:B------:R-:W-:Y:S02]  /*1d760*/  FSEL R13, R138, -INF , !P4 ;  /* 0xff8000008a0d7808 */ /* 0x000fe40006000000 */
[----:B------:R-:W-:Y:S02]  /*1d770*/  FSEL R8, R141, -INF , !P5 ;  /* 0xff8000008d087808 */ /* 0x000fe40006800000 */
[-C--:B------:R-:W-:Y:S02]  /*1d780*/  ISETP.GE.AND P5, PT, R28, R205.reuse, PT ;  /* 0x000000cd1c00720c */ /* 0x080fe40003fa6270 */
[-C--:B------:R-:W-:Y:S02]  /*1d790*/  ISETP.GE.AND P4, PT, R35, R204.reuse, PT ;  /* 0x000000cc2300720c */ /* 0x080fe40003f86270 */
[----:B------:R-:W-:Y:S02]  /*1d7a0*/  FSEL R7, R139, -INF , !P0 ;  /* 0xff8000008b077808 */ /* 0x000fe40004000000 */
[----:B------:R-:W-:Y:S02]  /*1d7b0*/  FSEL R10, R140, -INF , !P1 ;  /* 0xff8000008c0a7808 */ /* 0x000fe40004800000 */
[CC--:B------:R-:W-:Y:S02]  /*1d7c0*/  ISETP.GE.AND P0, PT, R32.reuse, R205.reuse, PT ;  /* 0x000000cd2000720c */ /* 0x0c0fe40003f06270 */
[-C--:B------:R-:W-:Y:S02]  /*1d7d0*/  ISETP.GE.AND P1, PT, R32, R204.reuse, PT ;  /* 0x000000cc2000720c */ /* 0x080fe40003f26270 */
[----:B------:R-:W-:Y:S02]  /*1d7e0*/  FSEL R14, R136, -INF , !P6 ;  /* 0xff800000880e7808 */ /* 0x000fe40007000000 */
[----:B------:R-:W-:Y:S02]  /*1d7f0*/  FSEL R144, R144, -INF , !P5 ;  /* 0xff80000090907808 */ /* 0x000fe40006800000 */
[-C--:B------:R-:W-:Y:S02]  /*1d800*/  ISETP.GE.AND P6, PT, R132, R204.reuse, PT ;  /* 0x000000cc8400720c */ /* 0x080fe40003fc6270 */
[----:B------:R-:W-:Y:S02]  /*1d810*/  FSEL R9, R143, -INF , !P4 ;  /* 0xff8000008f097808 */ /* 0x000fe40006000000 */
[----:B------:R-:W-:Y:S02]  /*1d820*/  FSEL R146, R146, -INF , !P0 ;  /* 0xff80000092927808 */ /* 0x000fe40004000000 */
[----:B------:R-:W-:Y:S02]  /*1d830*/  FSEL R147, R147, -INF , !P1 ;  /* 0xff80000093937808 */ /* 0x000fe40004800000 */
[CC--:B------:R-:W-:Y:S02]  /*1d840*/  ISETP.GE.AND P4, PT, R27.reuse, R205.reuse, PT ;  /* 0x000000cd1b00720c */ /* 0x0c0fe40003f86270 */
[CC--:B------:R-:W-:Y:S02]  /*1d850*/  ISETP.GE.AND P5, PT, R26.reuse, R205.reuse, PT ;  /* 0x000000cd1a00720c */ /* 0x0c0fe40003fa6270 */
[-C--:B------:R-:W-:Y:S02]  /*1d860*/  ISETP.GE.AND P0, PT, R27, R204.reuse, PT ;  /* 0x000000cc1b00720c */ /* 0x080fe40003f06270 */
[-C--:B------:R-:W-:Y:S02]  /*1d870*/  ISETP.GE.AND P1, PT, R26, R204.reuse, PT ;  /* 0x000000cc1a00720c */ /* 0x080fe40003f26270 */
[----:B------:R-:W-:Y:S02]  /*1d880*/  FSEL R11, R142, -INF , !P6 ;  /* 0xff8000008e0b7808 */ /* 0x000fe40007000000 */
[----:B------:R-:W-:Y:S02]  /*1d890*/  FSEL R142, R16, -INF , !P4 ;  /* 0xff800000108e7808 */ /* 0x000fe40006000000 */
[----:B------:R-:W-:Y:S02]  /*1d8a0*/  FSEL R140, R17, -INF , !P5 ;  /* 0xff800000118c7808 */ /* 0x000fe40006800000 */
[----:B------:R-:W-:Y:S02]  /*1d8b0*/  FSEL R143, R18, -INF , !P0 ;  /* 0xff800000128f7808 */ /* 0x000fe40004000000 */
[----:B------:R-:W-:Y:S02]  /*1d8c0*/  FSEL R141, R19, -INF , !P1 ;  /* 0xff800000138d7808 */ /* 0x000fe40004800000 */
[-C--:B------:R-:W-:Y:S02]  /*1d8d0*/  ISETP.GE.AND P4, PT, R25, R204.reuse, PT ;  /* 0x000000cc1900720c */ /* 0x080fe40003f86270 */
[CC--:B------:R-:W-:Y:S02]  /*1d8e0*/  ISETP.GE.AND P5, PT, R24.reuse, R205.reuse, PT ;  /* 0x000000cd1800720c */ /* 0x0c0fe40003fa6270 */
[-C--:B------:R-:W-:Y:S02]  /*1d8f0*/  ISETP.GE.AND P1, PT, R23, R205.reuse, PT ;  /* 0x000000cd1700720c */ /* 0x080fe40003f26270 */
[-C--:B------:R-:W-:Y:S02]  /*1d900*/  ISETP.GE.AND P0, PT, R24, R204.reuse, PT ;  /* 0x000000cc1800720c */ /* 0x080fe40003f06270 */
[----:B------:R-:W-:Y:S02]  /*1d910*/  FSEL R161, R161, -INF , !P4 ;  /* 0xff800000a1a17808 */ /* 0x000fe40006000000 */
[----:B------:R-:W-:Y:S02]  /*1d920*/  FSEL R150, R150, -INF , !P5 ;  /* 0xff80000096967808 */ /* 0x000fe40006800000 */
[----:B------:R-:W-:Y:S02]  /*1d930*/  FSEL R148, R148, -INF , !P1 ;  /* 0xff80000094947808 */ /* 0x000fe40004800000 */
[----:B------:R-:W-:Y:S02]  /*1d940*/  FSEL R151, R20, -INF , !P0 ;  /* 0xff80000014977808 */ /* 0x000fe40004000000 */
[CC--:B------:R-:W-:Y:S02]  /*1d950*/  ISETP.GE.AND P4, PT, R5.reuse, R205.reuse, PT ;  /* 0x000000cd0500720c */ /* 0x0c0fe40003f86270 */
[----:B------:R-:W-:Y:S02]  /*1d960*/  ISETP.GE.AND P5, PT, R5, R204, PT ;  /* 0x000000cc0500720c */ /* 0x000fe40003fa6270 */
[----:B------:R-:W-:Y:S02]  /*1d970*/  FMNMX3.FTZ R5, R0, R14, R12, !PT ;  /* 0x0000000e00057276 */ /* 0x000fe4000781000c */
[C---:B------:R-:W-:Y:S02]  /*1d980*/  ISETP.GE.AND P1, PT, R4.reuse, R205, PT ;  /* 0x000000cd0400720c */ /* 0x040fe40003f26270 */
[-C--:B------:R-:W-:Y:S02]  /*1d990*/  ISETP.GE.AND P0, PT, R4, R204.reuse, PT ;  /* 0x000000cc0400720c */ /* 0x080fe40003f06270 */
[----:B------:R-:W-:Y:S02]  /*1d9a0*/  ISETP.GE.AND P6, PT, R28, R204, PT ;  /* 0x000000cc1c00720c */ /* 0x000fe40003fc6270 */
[----:B------:R-:W-:Y:S02]  /*1d9b0*/  FMNMX3.FTZ R4, R2, R13, R7, !PT ;  /* 0x0000000d02047276 */ /* 0x000fe40007810007 */
[----:B------:R-:W-:Y:S02]  /*1d9c0*/  FMNMX3.FTZ R5, R5, R10, R8, !PT ;  /* 0x0000000a05057276 */ /* 0x000fe40007810008 */
[----:B------:R-:W-:Y:S02]  /*1d9d0*/  FSEL R145, R15, -INF , !P6 ;  /* 0xff8000000f917808 */ /* 0x000fe40007000000 */
[----:B------:R-:W-:Y:S02]  /*1d9e0*/  FMNMX3.FTZ R4, R4, R11, R9, !PT ;  /* 0x0000000b04047276 */ /* 0x000fe40007810009 */
[----:B------:R-:W-:Y:S02]  /*1d9f0*/  FMNMX3.FTZ R5, R5, R146, R144, !PT ;  /* 0x0000009205057276 */ /* 0x000fe40007810090 */
[----:B------:R-:W-:Y:S02]  /*1da00*/  ISETP.GE.AND P6, PT, R25, R205, PT ;  /* 0x000000cd1900720c */ /* 0x000fe40003fc6270 */
[----:B------:R-:W-:Y:S02]  /*1da10*/  FMNMX3.FTZ R4, R4, R147, R145, !PT ;  /* 0x0000009304047276 */ /* 0x000fe40007810091 */
[----:B------:R-:W-:Y:S02]  /*1da20*/  FSEL R160, R160, -INF , !P6 ;  /* 0xff800000a0a07808 */ /* 0x000fe40007000000 */
[----:B------:R-:W-:Y:S02]  /*1da30*/  FMNMX3.FTZ R5, R5, R142, R140, !PT ;  /* 0x0000008e05057276 */ /* 0x000fe4000781008c */
[----:B------:R-:W-:Y:S02]  /*1da40*/  ISETP.GE.AND P6, PT, R23, R204, PT ;  /* 0x000000cc1700720c */ /* 0x000fe40003fc6270 */
[----:B------:R-:W-:Y:S02]  /*1da50*/  FMNMX3.FTZ R16, R4, R143, R141, !PT ;  /* 0x0000008f04107276 */ /* 0x000fe4000781008d */
[----:B------:R-:W-:Y:S02]  /*1da60*/  FMNMX3.FTZ R5, R5, R162, R160, !PT ;  /* 0x000000a205057276 */ /* 0x000fe400078100a0 */
[----:B------:R-:W-:Y:S02]  /*1da70*/  FSEL R149, R21, -INF , !P6 ;  /* 0xff80000015957808 */ /* 0x000fe40007000000 */
[----:B------:R-:W-:Y:S02]  /*1da80*/  FMNMX3.FTZ R16, R16, R163, R161, !PT ;  /* 0x000000a310107276 */ /* 0x000fe400078100a1 */
[----:B------:R-:W-:Y:S02]  /*1da90*/  FSEL R156, R156, -INF , !P1 ;  /* 0xff8000009c9c7808 */ /* 0x000fe40004800000 */
[----:B------:R-:W-:Y:S02]  /*1daa0*/  FSEL R159, R30, -INF , !P5 ;  /* 0xff8000001e9f7808 */ /* 0x000fe40006800000 */
[C---:B------:R-:W-:Y:S02]  /*1dab0*/  ISETP.GE.AND P1, PT, R3.reuse, R205, PT ;  /* 0x000000cd0300720c */ /* 0x040fe40003f26270 */
[----:B------:R-:W-:Y:S02]  /*1dac0*/  ISETP.GE.AND P5, PT, R3, R204, PT ;  /* 0x000000cc0300720c */ /* 0x000fe40003fa6270 */
[----:B------:R-:W-:Y:S02]  /*1dad0*/  FSEL R158, R22, -INF , !P4 ;  /* 0xff800000169e7808 */ /* 0x000fe40006000000 */
[----:B------:R-:W-:Y:S01]  /*1dae0*/  FMNMX3.FTZ R3, R5, R150, R148, !PT ;  /* 0x0000009605037276 */ /* 0x000fe20007810094 */
[----:B------:R-:W-:Y:S01]  /*1daf0*/  LDSM.16.MT88.4 R20, [R184+0xc000] ;  /* 0x00c00000b814783b */ /* 0x000fe20000004200 */
[----:B------:R-:W-:Y:S02]  /*1db00*/  FSEL R157, R29, -INF , !P0 ;  /* 0xff8000001d9d7808 */ /* 0x000fe40004000000 */
[----:B------:R-:W-:Y:S02]  /*1db10*/  FMNMX3.FTZ R16, R16, R151, R149, !PT ;  /* 0x0000009710107276 */ /* 0x000fe40007810095 */
[C---:B------:R-:W-:Y:S02]  /*1db20*/  ISETP.GE.AND P6, PT, R6.reuse, R205, PT ;  /* 0x000000cd0600720c */ /* 0x040fe40003fc6270 */
        /* <DEDUP_REMOVED lines=8> */
[----:B------:R-:W-:Y:S02]  /*1dbb0*/  FMNMX3.FTZ R6, R3, R134, R133, !PT ;  /* 0x0000008603067276 */ /* 0x000fe40007810085 */
[----:B------:R-:W-:Y:S01]  /*1dbc0*/  IADD3 R164, PT, PT, R186, 0xc040, RZ ;  /* 0x0000c040baa47810 */ /* 0x000fe20007ffe0ff */
[----:B------:R-:W1:Y:S01]  /*1dbd0*/  SHFL.BFLY PT, R16, R15, 0x2, 0x1f ;  /* 0x0c401f000f107f89 */ /* 0x000e6200000e0000 */
[----:B------:R-:W-:Y:S01]  /*1dbe0*/  @P2 VIADD R164, R208, 0xffffffc0 ;  /* 0xffffffc0d0a42836 */ /* 0x000fe20000000000 */
[----:B------:R-:W-:Y:S06]  /*1dbf0*/  IADD3 R210, PT, PT, R210, -0x40, RZ ;  /* 0xffffffc0d2d27810 */ /* 0x000fec0007ffe0ff */
[----:B------:R-:W2:Y:S01]  /*1dc00*/  SHFL.BFLY PT, R3, R6, 0x2, 0x1f ;  /* 0x0c401f0006037f89 */ /* 0x000ea200000e0000 */
[----:B------:R-:W-:Y:S07]  /*1dc10*/  IADD3 R187, PT, PT, R187, R164, RZ ;  /* 0x000000a4bbbb7210 */ /* 0x000fee0007ffe0ff */
[----:B------:R-:W-:Y:S01]  /*1dc20*/  LDSM.16.MT88.4 R28, [R164] ;  /* 0x00000000a41c783b */ /* 0x000fe20000004200 */
[----:B-1----:R-:W-:Y:S02]  /*1dc30*/  FMNMX.FTZ R5, R15, R16, !PT ;  /* 0x000000100f057209 */ /* 0x002fe40007810000 */
[----:B--2---:R-:W-:Y:S05]  /*1dc40*/  FMNMX.FTZ R4, R6, R3, !PT ;  /* 0x0000000306047209 */ /* 0x004fea0007810000 */
[----:B------:R-:W1:Y:S08]  /*1dc50*/  SHFL.BFLY PT, R132, R5, 0x1, 0x1f ;  /* 0x0c201f0005847f89 */ /* 0x000e7000000e0000 */
[----:B------:R-:W2:Y:S01]  /*1dc60*/  SHFL.BFLY PT, R3, R4, 0x1, 0x1f ;  /* 0x0c201f0004037f89 */ /* 0x000ea200000e0000 */
[----:B-1----:R-:W-:Y:S02]  /*1dc70*/  FMNMX.FTZ R132, R5, R132, !PT ;  /* 0x0000008405847209 */ /* 0x002fe40007810000 */
[----:B--2---:R-:W-:Y:S03]  /*1dc80*/  FMNMX.FTZ R3, R4, R3, !PT ;  /* 0x0000000304037209 */ /* 0x004fe60007810000 */
[C---:B------:R-:W-:Y:S01]  /*1dc90*/  FMUL.FTZ R155, R132.reuse, UR4 ;  /* 0x00000004849b7c20 */ /* 0x040fe20008410000 */
[----:B------:R-:W-:Y:S02]  /*1dca0*/  FSETP.NEU.FTZ.AND P1, PT, R132, -INF , PT ;  /* 0xff8000008400780b */ /* 0x000fe40003f3d000 */
[C---:B------:R-:W-:Y:S01]  /*1dcb0*/  FSETP.NEU.FTZ.AND P0, PT, R3.reuse, -INF , PT ;  /* 0xff8000000300780b */ /* 0x040fe20003f1d000 */
[----:B------:R-:W-:Y:S01]  /*1dcc0*/  FMUL.FTZ R154, R3, UR4 ;  /* 0x00000004039a7c20 */ /* 0x000fe20008410000 */
[----:B------:R-:W-:Y:S02]  /*1dcd0*/  FSEL R155, R155, RZ, P1 ;  /* 0x000000ff9b9b7208 */ /* 0x000fe40000800000 */
[----:B------:R-:W-:Y:S02]  /*1dce0*/  FSEL R5, R3, RZ, P0 ;  /* 0x000000ff03057208 */ /* 0x000fe40000000000 */
[----:B------:R-:W-:Y:S01]  /*1dcf0*/  FSEL R154, R154, RZ, P0 ;  /* 0x000000ff9a9a7208 */ /* 0x000fe20000000000 */
[--C-:B------:R-:W-:Y:S01]  /*1dd00*/  FFMA.FTZ R171, R14, UR4, -R155.reuse ;  /* 0x000000040eab7c23 */ /* 0x100fe2000801089b */
[--C-:B------:R-:W-:Y:S01]  /*1dd10*/  FFMA.FTZ R168, R12, UR4, -R155.reuse ;  /* 0x000000040ca87c23 */ /* 0x100fe2000801089b */
[----:B------:R-:W-:Y:S01]  /*1dd20*/  FADD.FTZ R2, -R5, R2 ;  /* 0x0000000205027221 */ /* 0x000fe20000010100 */
[--C-:B------:R-:W-:Y:S01]  /*1dd30*/  FFMA.FTZ R166, R10, UR4, -R155.reuse ;  /* 0x000000040aa67c23 */ /* 0x100fe2000801089b */
[--C-:B------:R-:W-:Y:S01]  /*1dd40*/  FFMA.FTZ R169, R13, UR4, -R154.reuse ;  /* 0x000000040da97c23 */ /* 0x100fe2000801089a */
[--C-:B------:R-:W-:Y:S01]  /*1dd50*/  FFMA.FTZ R167, R7, UR4, -R154.reuse ;  /* 0x0000000407a77c23 */ /* 0x100fe2000801089a */
[----:B------:R-:W1:Y:S01]  /*1dd60*/  LDSM.16.MT88.4 R12, [R186+0xc000] ;  /* 0x00c00000ba0c783b */ /* 0x000e620000004200 */
[----:B------:R-:W-:Y:S01]  /*1dd70*/  FSEL R7, R132, RZ, P1 ;  /* 0x000000ff84077208 */ /* 0x000fe20000800000 */
[--C-:B------:R-:W-:Y:S01]  /*1dd80*/  FFMA.FTZ R135, R8, UR4, -R155.reuse ;  /* 0x0000000408877c23 */ /* 0x100fe2000801089b */
[--C-:B------:R-:W-:Y:S01]  /*1dd90*/  FFMA.FTZ R165, R11, UR4, -R154.reuse ;  /* 0x000000040ba57c23 */ /* 0x100fe2000801089a */
[----:B------:R-:W-:Y:S01]  /*1dda0*/  FFMA.FTZ R170, R9, UR4, -R154 ;  /* 0x0000000409aa7c23 */ /* 0x000fe2000801089a */
[----:B------:R-:W-:Y:S01]  /*1ddb0*/  FMUL.FTZ R8, R2, UR4 ;  /* 0x0000000402087c20 */ /* 0x000fe20008410000 */
[----:B------:R-:W-:Y:S01]  /*1ddc0*/  FADD.FTZ R0, -R7, R0 ;  /* 0x0000000007007221 */ /* 0x000fe20000010100 */
[----:B------:R-:W-:Y:S01]  /*1ddd0*/  MUFU.EX2 R171, R171 ;  /* 0x000000ab00ab7308 */ /* 0x000fe20000000800 */
[--C-:B------:R-:W-:Y:S01]  /*1dde0*/  FFMA.FTZ R172, R146, UR4, -R155.reuse ;  /* 0x0000000492ac7c23 */ /* 0x100fe2000801089b */
[--C-:B------:R-:W-:Y:S01]  /*1ddf0*/  FFMA.FTZ R173, R144, UR4, -R155.reuse ;  /* 0x0000000490ad7c23 */ /* 0x100fe2000801089b */
[----:B------:R-:W-:Y:S07]  /*1de00*/  FMUL.FTZ R7, R0, UR4 ;  /* 0x0000000400077c20 */ /* 0x000fee0008410000 */
[----:B------:R-:W2:Y:S01]  /*1de10*/  MUFU.EX2 R168, R168 ;  /* 0x000000a800a87308 */ /* 0x000ea20000000800 */
[--C-:B------:R-:W-:Y:S01]  /*1de20*/  FFMA.FTZ R175, R147, UR4, -R154.reuse ;  /* 0x0000000493af7c23 */ /* 0x100fe2000801089a */
[--C-:B------:R-:W-:Y:S01]  /*1de30*/  FFMA.FTZ R174, R145, UR4, -R154.reuse ;  /* 0x0000000491ae7c23 */ /* 0x100fe2000801089a */
[--C-:B------:R-:W-:Y:S07]  /*1de40*/  FFMA.FTZ R176, R142, UR4, -R155.reuse ;  /* 0x000000048eb07c23 */ /* 0x100fee000801089b */
[----:B------:R-:W-:Y:S01]  /*1de50*/  MUFU.EX2 R169, R169 ;  /* 0x000000a900a97308 */ /* 0x000fe20000000800 */
[----:B------:R-:W-:Y:S01]  /*1de60*/  LDSM.16.MT88.4 R144, [R164+0x4800] ;  /* 0x00480000a490783b */ /* 0x000fe20000004200 */
[--C-:B------:R-:W-:Y:S01]  /*1de70*/  FFMA.FTZ R179, R140, UR4, -R155.reuse ;  /* 0x000000048cb37c23 */ /* 0x100fe2000801089b */
[--C-:B------:R-:W-:Y:S07]  /*1de80*/  FFMA.FTZ R177, R143, UR4, -R154.reuse ;  /* 0x000000048fb17c23 */ /* 0x100fee000801089a */
[----:B------:R-:W3:Y:S01]  /*1de90*/  MUFU.EX2 R167, R167 ;  /* 0x000000a700a77308 */ /* 0x000ee20000000800 */
[--C-:B------:R-:W-:Y:S01]  /*1dea0*/  FFMA.FTZ R178, R141, UR4, -R154.reuse ;  /* 0x000000048db27c23 */ /* 0x100fe2000801089a */
[--C-:B------:R-:W-:Y:S01]  /*1deb0*/  FFMA.FTZ R188, R162, UR4, -R155.reuse ;  /* 0x00000004a2bc7c23 */ /* 0x100fe2000801089b */
[--C-:B------:R-:W-:Y:S07]  /*1dec0*/  FFMA.FTZ R189, R160, UR4, -R155.reuse ;  /* 0x00000004a0bd7c23 */ /* 0x100fee000801089b */
[----:B------:R-:W-:Y:S01]  /*1ded0*/  MUFU.EX2 R166, R166 ;  /* 0x000000a600a67308 */ /* 0x000fe20000000800 */
[----:B------:R-:W-:Y:S01]  /*1dee0*/  LDSM.16.MT88.4 R140, [R186+0x10800] ;  /* 0x01080000ba8c783b */ /* 0x000fe20000004200 */
[----:B--2---:R-:W-:Y:S01]  /*1def0*/  F2FP.F16.F32.PACK_AB R136, R168, R171 ;  /* 0x000000aba888723e */ /* 0x004fe200000000ff */
[--C-:B------:R-:W-:Y:S07]  /*1df00*/  FFMA.FTZ R191, R163, UR4, -R154.reuse ;  /* 0x00000004a3bf7c23 */ /* 0x100fee000801089a */
[----:B------:R-:W2:Y:S01]  /*1df10*/  MUFU.EX2 R135, R135 ;  /* 0x0000008700877308 */ /* 0x000ea20000000800 */
[--C-:B------:R-:W-:Y:S01]  /*1df20*/  FFMA.FTZ R192, R161, UR4, -R154.reuse ;  /* 0x00000004a1c07c23 */ /* 0x100fe2000801089a */
[--C-:B------:R-:W-:Y:S01]  /*1df30*/  FFMA.FTZ R190, R150, UR4, -R155.reuse ;  /* 0x0000000496be7c23 */ /* 0x100fe2000801089b */
[--C-:B------:R-:W-:Y:S07]  /*1df40*/  FFMA.FTZ R193, R148, UR4, -R155.reuse ;  /* 0x0000000494c17c23 */ /* 0x100fee000801089b */
[----:B------:R-:W-:Y:S01]  /*1df50*/  MUFU.EX2 R165, R165 ;  /* 0x000000a500a57308 */ /* 0x000fe20000000800 */
[----:B------:R-:W-:Y:S01]  /*1df60*/  LDSM.16.MT88.4 R160, [R186+0x11800] ;  /* 0x01180000baa0783b */ /* 0x000fe20000004200 */
[----:B---3--:R-:W-:Y:S01]  /*1df70*/  F2FP.F16.F32.PACK_AB R137, R167, R169 ;  /* 0x000000a9a789723e */ /* 0x008fe200000000ff */
[--C-:B------:R-:W-:Y:S07]  /*1df80*/  FFMA.FTZ R194, R151, UR4, -R154.reuse ;  /* 0x0000000497c27c23 */ /* 0x100fee000801089a */
[----:B------:R-:W3:Y:S01]  /*1df90*/  MUFU.EX2 R170, R170 ;  /* 0x000000aa00aa7308 */ /* 0x000ee20000000800 */
[--C-:B------:R-:W-:Y:S01]  /*1dfa0*/  FFMA.FTZ R219, R149, UR4, -R154.reuse ;  /* 0x0000000495db7c23 */ /* 0x100fe2000801089a */
[--C-:B------:R-:W-:Y:S01]  /*1dfb0*/  FFMA.FTZ R214, R158, UR4, -R155.reuse ;  /* 0x000000049ed67c23 */ /* 0x100fe2000801089b */
[--C-:B------:R-:W-:Y:S07]  /*1dfc0*/  FFMA.FTZ R221, R156, UR4, -R155.reuse ;  /* 0x000000049cdd7c23 */ /* 0x100fee000801089b */
[----:B------:R-:W4:Y:S01]  /*1dfd0*/  MUFU.EX2 R2, R7 ;  /* 0x0000000700027308 */ /* 0x000f220000000800 */
[----:B------:R-:W-:Y:S01]  /*1dfe0*/  LDSM.16.MT88.4 R148, [R164+0x5000] ;  /* 0x00500000a494783b */ /* 0x000fe20000004200 */
[----:B--2---:R-:W-:Y:S01]  /*1dff0*/  F2FP.F16.F32.PACK_AB R138, R135, R166 ;  /* 0x000000a6878a723e */ /* 0x004fe200000000ff */
[--C-:B------:R-:W-:Y:S07]  /*1e000*/  FFMA.FTZ R216, R159, UR4, -R154.reuse ;  /* 0x000000049fd87c23 */ /* 0x100fee000801089a */
[----:B------:R-:W2:Y:S01]  /*1e010*/  MUFU.EX2 R0, R8 ;  /* 0x0000000800007308 */ /* 0x000ea20000000800 */
[----:B------:R-:W-:Y:S01]  /*1e020*/  FFMA.FTZ R223, R157, UR4, -R154 ;  /* 0x000000049ddf7c23 */ /* 0x000fe2000801089a */
[--C-:B------:R-:W-:Y:S01]  /*1e030*/  FFMA.FTZ R218, R153, UR4, -R155.reuse ;  /* 0x0000000499da7c23 */ /* 0x100fe2000801089b */
[----:B------:R-:W-:Y:S07]  /*1e040*/  FFMA.FTZ R155, R152, UR4, -R155 ;  /* 0x00000004989b7c23 */ /* 0x000fee000801089b */
[----:B------:R-:W-:Y:S01]  /*1e050*/  MUFU.EX2 R172, R172 ;  /* 0x000000ac00ac7308 */ /* 0x000fe20000000800 */
[----:B------:R-:W-:Y:S01]  /*1e060*/  LDSM.16.MT88.4 R156, [R187+0x3800] ;  /* 0x00380000bb9c783b */ /* 0x000fe20000004200 */
[----:B---3--:R-:W-:Y:S08]  /*1e070*/  F2FP.F16.F32.PACK_AB R139, R170, R165 ;  /* 0x000000a5aa8b723e */ /* 0x008ff000000000ff */
        /* <DEDUP_REMOVED lines=8> */
[----:B------:R-:W-:Y:S01]  /*1e100*/  FMUL.FTZ R8, R2, R124 ;  /* 0x0000007c02087220 */ /* 0x000fe20000410000 */
[----:B------:R-:W-:Y:S01]  /*1e110*/  LDSM.16.MT88.4 R128, [R164+0x2800] ;  /* 0x00280000a480783b */ /* 0x000fe20000004200 */
[C---:B------:R-:W-:Y:S01]  /*1e120*/  FMUL.FTZ R10, R0.reuse, R126 ;  /* 0x0000007e000a7220 */ /* 0x040fe20000410000 */
[----:B------:R-:W-:Y:S01]  /*1e130*/  FMUL.FTZ R11, R0, R127 ;  /* 0x0000007f000b7220 */ /* 0x000fe20000410000 */
[----:B------:R-:W-:Y:S01]  /*1e140*/  FMUL.FTZ R17, R2, R117 ;  /* 0x0000007502117220 */ /* 0x000fe20000410000 */
[----:B------:R-:W-:Y:S01]  /*1e150*/  FMUL.FTZ R18, R0, R118 ;  /* 0x0000007600127220 */ /* 0x000fe20000410000 */
[C---:B-1----:R-:W-:Y:S01]  /*1e160*/  HMMA.16816.F32 R4, R136.reuse, R12, R4 ;  /* 0x0000000c8804723c */ /* 0x042fe20000001804 */
[----:B------:R-:W1:Y:S02]  /*1e170*/  MUFU.EX2 R173, R173 ;  /* 0x000000ad00ad7308 */ /* 0x000e640000000800 */
[----:B------:R-:W-:Y:S02]  /*1e180*/  LDSM.16.MT88.4 R124, [R184+0xe800] ;  /* 0x00e80000b87c783b */ /* 0x000fe40000004200 */
[C---:B------:R-:W-:Y:S01]  /*1e190*/  FMUL.FTZ R12, R2.reuse, R120 ;  /* 0x00000078020c7220 */ /* 0x040fe20000410000 */
[----:B------:R-:W-:Y:S01]  /*1e1a0*/  FMUL.FTZ R13, R2, R121 ;  /* 0x00000079020d7220 */ /* 0x000fe20000410000 */
[C---:B------:R-:W-:Y:S01]  /*1e1b0*/  FMUL.FTZ R19, R0.reuse, R119 ;  /* 0x0000007700137220 */ /* 0x040fe20000410000 */
[C---:B------:R-:W-:Y:S03]  /*1e1c0*/  HMMA.16816.F32 R8, R136.reuse, R14, R8 ;  /* 0x0000000e8808723c */ /* 0x040fe60000001808 */
[----:B------:R-:W-:Y:S01]  /*1e1d0*/  MUFU.EX2 R175, R175 ;  /* 0x000000af00af7308 */ /* 0x000fe20000000800 */
        /* <DEDUP_REMOVED lines=9> */
[----:B------:R-:W2:Y:S01]  /*1e270*/  MUFU.EX2 R174, R174 ;  /* 0x000000ae00ae7308 */ /* 0x000ea20000000800 */
[----:B------:R-:W3:Y:S01]  /*1e280*/  LDSM.16.MT88.4 R120, [R187] ;  /* 0x00000000bb78783b */ /* 0x000ee20000004200 */
        /* <DEDUP_REMOVED lines=15> */
[----:B------:R-:W4:Y:S01]  /*1e380*/  LDSM.16.MT88.4 R112, [R186+0xe000] ;  /* 0x00e00000ba70783b */ /* 0x000f220000004200 */
[C---:B------:R-:W-:Y:S01]  /*1e390*/  HMMA.16816.F32 R20, R136.reuse, R28, R20 ;  /* 0x0000001c8814723c */ /* 0x040fe20000001814 */
[----:B------:R-:W5:Y:S02]  /*1e3a0*/  MUFU.EX2 R179, R179 ;  /* 0x000000b300b37308 */ /* 0x000f640000000800 */
        /* <DEDUP_REMOVED lines=11> */
[----:B------:R-:W1:Y:S01]  /*1e460*/  LDSM.16.MT88.4 R104, [R184+0xe000] ;  /* 0x00e00000b868783b */ /* 0x000e620000004200 */
[----:B------:R-:W-:Y:S01]  /*1e470*/  FMUL.FTZ R45, R2, R45 ;  /* 0x0000002d022d7220 */ /* 0x000fe20000410000 */
[C---:B------:R-:W-:Y:S01]  /*1e480*/  FMUL.FTZ R46, R0.reuse, R46 ;  /* 0x0000002e002e7220 */ /* 0x040fe20000410000 */
[----:B------:R-:W-:Y:S01]  /*1e490*/  FMUL.FTZ R47, R0, R47 ;  /* 0x0000002f002f7220 */ /* 0x000fe20000410000 */
[C---:B------:R-:W-:Y:S01]  /*1e4a0*/  FMUL.FTZ R48, R2.reuse, R48 ;  /* 0x0000003002307220 */ /* 0x040fe20000410000 */
[----:B------:R-:W-:Y:S01]  /*1e4b0*/  FMUL.FTZ R49, R2, R49 ;  /* 0x0000003102317220 */ /* 0x000fe20000410000 */
[C---:B------:R-:W-:Y:S01]  /*1e4c0*/  FMUL.FTZ R50, R0.reuse, R50 ;  /* 0x0000003200327220 */ /* 0x040fe20000410000 */
[----:B------:R-:W-:Y:S01]  /*1e4d0*/  FMUL.FTZ R51, R0, R51 ;  /* 0x0000003300337220 */ /* 0x000fe20000410000 */
[C---:B---3--:R-:W-:Y:S01]  /*1e4e0*/  HMMA.16816.F32 R28, R136.reuse, R120, R28 ;  /* 0x00000078881c723c */ /* 0x048fe2000000181c */
[----:B------:R-:W3:Y:S02]  /*1e4f0*/  MUFU.EX2 R178, R178 ;  /* 0x000000b200b27308 */ /* 0x000ee40000000800 */
[C---:B------:R-:W-:Y:S01]  /*1e500*/  FMUL.FTZ R52, R2.reuse, R52 ;  /* 0x0000003402347220 */ /* 0x040fe20000410000 */
[----:B------:R-:W-:Y:S01]  /*1e510*/  FMUL.FTZ R53, R2, R53 ;  /* 0x0000003502357220 */ /* 0x000fe20000410000 */
[C---:B------:R-:W-:Y:S01]  /*1e520*/  FMUL.FTZ R54, R0.reuse, R54 ;  /* 0x0000003600367220 */ /* 0x040fe20000410000 */
[----:B------:R-:W-:Y:S01]  /*1e530*/  FMUL.FTZ R55, R0, R55 ;  /* 0x0000003700377220 */ /* 0x000fe20000410000 */
[C---:B------:R-:W-:Y:S01]  /*1e540*/  FMUL.FTZ R56, R2.reuse, R56 ;  /* 0x0000003802387220 */ /* 0x040fe20000410000 */
[C---:B------:R-:W-:Y:S01]  /*1e550*/  HMMA.16816.F32 R32, R136.reuse, R122, R32 ;  /* 0x0000007a8820723c */ /* 0x040fe20000001820 */
[----:B------:R-:W-:Y:S02]  /*1e560*/  LDSM.16.MT88.4 R120, [R187+0x800] ;  /* 0x00080000bb78783b */ /* 0x000fe40000004200 */
        /* <DEDUP_REMOVED lines=21> */
[C---:B-1----:R-:W-:Y:S04]  /*1e6c0*/  HMMA.16816.F32 R44, R136.reuse, R104, R44 ;  /* 0x00000068882c723c */ /* 0x042fe8000000182c */
[----:B------:R-:W1:Y:S01]  /*1e6d0*/  MUFU.EX2 R192, R192 ;  /* 0x000000c000c07308 */ /* 0x000e620000000800 */
[C---:B------:R-:W-:Y:S01]  /*1e6e0*/  FMUL.FTZ R72, R2.reuse, R72 ;  /* 0x0000004802487220 */ /* 0x040fe20000410000 */
[----:B------:R-:W-:Y:S01]  /*1e6f0*/  FMUL.FTZ R73, R2, R73 ;  /* 0x0000004902497220 */ /* 0x000fe20000410000 */
[C---:B------:R-:W-:Y:S01]  /*1e700*/  FMUL.FTZ R74, R0.reuse, R74 ;  /* 0x0000004a004a7220 */ /* 0x040fe20000410000 */
[----:B------:R-:W-:Y:S01]  /*1e710*/  FMUL.FTZ R75, R0, R75 ;  /* 0x0000004b004b7220 */ /* 0x000fe20000410000 */
[C---:B------:R-:W-:Y:S01]  /*1e720*/  FMUL.FTZ R76, R2.reuse, R76 ;  /* 0x0000004c024c7220 */ /* 0x040fe20000410000 */
[C---:B------:R-:W-:Y:S01]  /*1e730*/  HMMA.16816.F32 R48, R136.reuse, R106, R48 ;  /* 0x0000006a8830723c */ /* 0x040fe20000001830 */
[----:B------:R-:W2:Y:S03]  /*1e740*/  LDSM.16.MT88.4 R104, [R186+0x10000] ;  /* 0x01000000ba68783b */ /* 0x000ea60000004200 */
[----:B------:R-:W-:Y:S01]  /*1e750*/  MUFU.EX2 R190, R190 ;  /* 0x000000be00be7308 */ /* 0x000fe20000000800 */
[----:B------:R-:W-:Y:S01]  /*1e760*/  FMUL.FTZ R77, R2, R77 ;  /* 0x0000004d024d7220 */ /* 0x000fe20000410000 */
[C---:B------:R-:W-:Y:S01]  /*1e770*/  FMUL.FTZ R78, R0.reuse, R78 ;  /* 0x0000004e004e7220 */ /* 0x040fe20000410000 */
[----:B------:R-:W-:Y:S01]  /*1e780*/  FMUL.FTZ R79, R0, R79 ;  /* 0x0000004f004f7220 */ /* 0x000fe20000410000 */
[C---:B------:R-:W-:Y:S01]  /*1e790*/  FMUL.FTZ R80, R2.reuse, R80 ;  /* 0x0000005002507220 */ /* 0x040fe20000410000 */
[----:B------:R-:W-:Y:S01]  /*1e7a0*/  FMUL.FTZ R81, R2, R81 ;  /* 0x0000005102517220 */ /* 0x000fe20000410000 */
[C---:B------:R-:W-:Y:S04]  /*1e7b0*/  HMMA.16816.F32 R52, R136.reuse, R100, R52 ;  /* 0x000000648834723c */ /* 0x040fe80000001834 */
[----:B------:R-:W1:Y:S01]  /*1e7c0*/  MUFU.EX2 R193, R193 ;  /* 0x000000c100c17308 */ /* 0x000e620000000800 */
[C---:B------:R-:W-:Y:S01]  /*1e7d0*/  FMUL.FTZ R82, R0.reuse, R82 ;  /* 0x0000005200527220 */ /* 0x040fe20000410000 */
[----:B------:R-:W-:Y:S01]  /*1e7e0*/  FMUL.FTZ R83, R0, R83 ;  /* 0x0000005300537220 */ /* 0x000fe20000410000 */
[C---:B------:R-:W-:Y:S01]  /*1e7f0*/  FMUL.FTZ R84, R2.reuse, R84 ;  /* 0x0000005402547220 */ /* 0x040fe20000410000 */
[----:B------:R-:W-:Y:S01]  /*1e800*/  FMUL.FTZ R85, R2, R85 ;  /* 0x0000005502557220 */ /* 0x000fe20000410000 */
[C---:B------:R-:W-:Y:S01]  /*1e810*/  FMUL.FTZ R86, R0.reuse, R86 ;  /* 0x0000005600567220 */ /* 0x040fe20000410000 */
[C---:B------:R-:W-:Y:S01]  /*1e820*/  HMMA.16816.F32 R56, R136.reuse, R102, R56 ;  /* 0x000000668838723c */ /* 0x040fe20000001838 */
[----:B------:R-:W5:Y:S03]  /*1e830*/  LDSM.16.MT88.4 R100, [R184+0x10000] ;  /* 0x01000000b864783b */ /* 0x000f660000004200 */
        /* <DEDUP_REMOVED lines=18> */
[----:B------:R-:W-:Y:S07]  /*1e960*/  FMUL.FTZ R99, R0, R99 ;  /* 0x0000006300637220 */ /* 0x000fee0000410000 */
[----:B------:R-:W1:Y:S01]  /*1e970*/  MUFU.EX2 R221, R221 ;  /* 0x000000dd00dd7308 */ /* 0x000e620000000800 */
[----:B------:R-:W-:Y:S01]  /*1e980*/  FFMA.FTZ R171, R2, R215, R171 ;  /* 0x000000d702ab7223 */ /* 0x000fe200000100ab */
[----:B------:R-:W-:Y:S01]  /*1e990*/  IMAD.MOV.U32 R2, RZ, RZ, R3 ;  /* 0x000000ffff027224 */ /* 0x000fe200078e0003 */
[C---:B--2---:R-:W-:Y:S07]  /*1e9a0*/  HMMA.16816.F32 R68, R136.reuse, R104, R68 ;  /* 0x000000688844723c */ /* 0x044fee0000001844 */
[----:B------:R-:W-:Y:S01]  /*1e9b0*/  MUFU.EX2 R216, R216 ;  /* 0x000000d800d87308 */ /* 0x000fe20000000800 */
[----:B------:R-:W-:Y:S01]  /*1e9c0*/  FFMA.FTZ R169, R0, R213, R169 ;  /* 0x000000d500a97223 */ /* 0x000fe200000100a9 */
[----:B------:R-:W-:Y:S08]  /*1e9d0*/  FADD.FTZ R171, R168, R171 ;  /* 0x000000aba8ab7221 */ /* 0x000ff00000010000 */
[----:B------:R-:W2:Y:S01]  /*1e9e0*/  MUFU.EX2 R223, R223 ;  /* 0x000000df00df7308 */ /* 0x000ea20000000800 */
[----:B------:R-:W-:Y:S01]  /*1e9f0*/  FADD.FTZ R0, R167, R169 ;  /* 0x000000a9a7007221 */ /* 0x000fe20000010000 */
[C---:B------:R-:W-:Y:S01]  /*1ea00*/  HMMA.16816.F32 R72, R136.reuse, R106, R72 ;  /* 0x0000006a8848723c */ /* 0x040fe20000001848 */
[----:B------:R-:W1:Y:S07]  /*1ea10*/  LDSM.16.MT88.4 R104, [R187+0x4000] ;  /* 0x00400000bb68783b */ /* 0x000e6e0000004200 */
[----:B------:R-:W2:Y:S01]  /*1ea20*/  MUFU.EX2 R218, R218 ;  /* 0x000000da00da7308 */ /* 0x000ea20000000800 */
[----:B------:R-:W-:Y:S01]  /*1ea30*/  FADD.FTZ R166, R166, R171 ;  /* 0x000000aba6a67221 */ /* 0x000fe20000010000 */
[----:B------:R-:W-:Y:S03]  /*1ea40*/  FADD.FTZ R165, R165, R0 ;  /* 0x00000000a5a57221 */ /* 0x000fe60000010000 */
[----:B------:R-:W-:Y:S01]  /*1ea50*/  FADD.FTZ R135, R135, R166 ;  /* 0x000000a687877221 */ /* 0x000fe20000010000 */
[C---:B-----5:R-:W-:Y:S03]  /*1ea60*/  HMMA.16816.F32 R76, R136.reuse, R100, R76 ;  /* 0x00000064884c723c */ /* 0x060fe6000000184c */
[----:B------:R-:W-:Y:S01]  /*1ea70*/  F2FP.F16.F32.PACK_AB R100, R173, R172 ;  /* 0x000000acad64723e */ /* 0x000fe200000000ff */
[----:B------:R-:W-:Y:S01]  /*1ea80*/  FADD.FTZ R170, R170, R165 ;  /* 0x000000a5aaaa7221 */ /* 0x000fe20000010000 */
[----:B------:R-:W-:Y:S01]  /*1ea90*/  F2FP.F16.F32.PACK_AB R101, R174, R175 ;  /* 0x000000afae65723e */ /* 0x000fe200000000ff */
[----:B------:R-:W-:Y:S02]  /*1eaa0*/  FADD.FTZ R172, R172, R135 ;  /* 0x00000087acac7221 */ /* 0x000fe40000010000 */
[C---:B------:R-:W-:Y:S03]  /*1eab0*/  HMMA.16816.F32 R80, R136.reuse, R102, R80 ;  /* 0x000000668850723c */ /* 0x040fe60000001850 */
[----:B------:R-:W-:Y:S01]  /*1eac0*/  F2FP.F16.F32.PACK_AB R102, R179, R176 ;  /* 0x000000b0b366723e */ /* 0x000fe200000000ff */
[----:B------:R-:W-:Y:S01]  /*1ead0*/  FADD.FTZ R175, R175, R170 ;  /* 0x000000aaafaf7221 */ /* 0x000fe20000010000 */
[----:B---3--:R-:W-:Y:S01]  /*1eae0*/  F2FP.F16.F32.PACK_AB R103, R178, R177 ;  /* 0x000000b1b267723e */ /* 0x008fe200000000ff */
[----:B------:R-:W-:Y:S02]  /*1eaf0*/  FADD.FTZ R173, R173, R172 ;  /* 0x000000acadad7221 */ /* 0x000fe40000010000 */
[C---:B----4-:R-:W-:Y:S03]  /*1eb00*/  HMMA.16816.F32 R84, R136.reuse, R108, R84 ;  /* 0x0000006c8854723c */ /* 0x050fe60000001854 */
[----:B------:R-:W-:Y:S01]  /*1eb10*/  FADD.FTZ R174, R174, R175 ;  /* 0x000000afaeae7221 */ /* 0x000fe20000010000 */
[----:B------:R-:W-:Y:S03]  /*1eb20*/  FADD.FTZ R176, R176, R173 ;  /* 0x000000adb0b07221 */ /* 0x000fe60000010000 */
[----:B------:R-:W-:Y:S01]  /*1eb30*/  FADD.FTZ R177, R177, R174 ;  /* 0x000000aeb1b17221 */ /* 0x000fe20000010000 */
[C---:B------:R-:W-:Y:S01]  /*1eb40*/  HMMA.16816.F32 R88, R136.reuse, R110, R88 ;  /* 0x0000006e8858723c */ /* 0x040fe20000001858 */
[----:B------:R-:W3:Y:S02]  /*1eb50*/  LDSM.16.MT88.4 R108, [R184+0xc800] ;  /* 0x00c80000b86c783b */ /* 0x000ee40000004200 */
[----:B------:R-:W-:Y:S01]  /*1eb60*/  FADD.FTZ R179, R179, R176 ;  /* 0x000000b0b3b37221 */ /* 0x000fe20000010000 */
[----:B------:R-:W-:Y:S04]  /*1eb70*/  FADD.FTZ R178, R178, R177 ;  /* 0x000000b1b2b27221 */ /* 0x000fe80000010000 */
[C---:B-1----:R-:W-:Y:S08]  /*1eb80*/  HMMA.16816.F32 R92, R136.reuse, R104, R92 ;  /* 0x00000068885c723c */ /* 0x042ff0000000185c */
[----:B------:R-:W-:Y:S01]  /*1eb90*/  HMMA.16816.F32 R96, R136, R106, R96 ;  /* 0x0000006a8860723c */ /* 0x000fe20000001860 */
[----:B------:R-:W1:Y:S07]  /*1eba0*/  LDSM.16.MT88.4 R104, [R186+0xe800] ;  /* 0x00e80000ba68783b */ /* 0x000e6e0000004200 */
        /* <DEDUP_REMOVED lines=47> */
[----:B------:R-:W4:Y:S07]  /*1eea0*/  LDSM.16.MT88.4 R108, [R187+0x5000] ;  /* 0x00500000bb6c783b */ /* 0x000f2e0000004200 */
[C---:B---3--:R-:W-:Y:S03]  /*1eeb0*/  HMMA.16816.F32 R12, R100.reuse, R112, R12 ;  /* 0x00000070640c723c */ /* 0x048fe6000000180c */
        /* <DEDUP_REMOVED lines=17> */
[----:B------:R-:W-:Y:S01]  /*1efd0*/  F2FP.F16.F32.PACK_AB R136, R221, R214 ;  /* 0x000000d6dd88723e */ /* 0x000fe200000000ff */
[----:B------:R-:W-:Y:S01]  /*1efe0*/  FADD.FTZ R214, R214, R193 ;  /* 0x000000c1d6d67221 */ /* 0x000fe20000010000 */
[----:B--2---:R-:W-:Y:S03]  /*1eff0*/  F2FP.F16.F32.PACK_AB R137, R223, R216 ;  /* 0x000000d8df89723e */ /* 0x004fe600000000ff */
[C---:B------:R-:W-:Y:S03]  /*1f000*/  HMMA.16816.F32 R56, R100.reuse, R138, R56 ;  /* 0x0000008a6438723c */ /* 0x040fe60000001838 */
[----:B------:R-:W-:Y:S01]  /*1f010*/  F2FP.F16.F32.PACK_AB R138, R225, R218 ;  /* 0x000000dae18a723e */ /* 0x000fe200000000ff */
[----:B------:R-:W-:Y:S01]  /*1f020*/  FADD.FTZ R221, R221, R214 ;  /* 0x000000d6dddd7221 */ /* 0x000fe20000010000 */
[----:B-----5:R-:W-:Y:S03]  /*1f030*/  F2FP.F16.F32.PACK_AB R139, R134, R133 ;  /* 0x00000085868b723e */ /* 0x020fe600000000ff */
[C---:B-1----:R-:W-:Y:S03]  /*1f040*/  HMMA.16816.F32 R60, R100.reuse, R104, R60 ;  /* 0x00000068643c723c */ /* 0x042fe6000000183c */
[----:B------:R-:W-:Y:S04]  /*1f050*/  FADD.FTZ R218, R218, R221 ;  /* 0x000000dddada7221 */ /* 0x000fe80000010000 */
[----:B------:R-:W-:Y:S01]  /*1f060*/  FADD.FTZ R215, R225, R218 ;  /* 0x000000dae1d77221 */ /* 0x000fe20000010000 */
[C---:B------:R-:W-:Y:S01]  /*1f070*/  HMMA.16816.F32 R64, R100.reuse, R106, R64 ;  /* 0x0000006a6440723c */ /* 0x040fe20000001840 */
[----:B------:R-:W1:Y:S07]  /*1f080*/  LDSM.16.MT88.4 R104, [R164+0x1800] ;  /* 0x00180000a468783b */ /* 0x000e6e0000004200 */
[C---:B------:R-:W-:Y:S08]  /*1f090*/  HMMA.16816.F32 R68, R100.reuse, R140, R68 ;  /* 0x0000008c6444723c */ /* 0x040ff00000001844 */
[C---:B------:R-:W-:Y:S01]  /*1f0a0*/  HMMA.16816.F32 R72, R100.reuse, R142, R72 ;  /* 0x0000008e6448723c */ /* 0x040fe20000001848 */
[----:B------:R-:W2:Y:S07]  /*1f0b0*/  LDSM.16.MT88.4 R140, [R187+0x1800] ;  /* 0x00180000bb8c783b */ /* 0x000eae0000004200 */
[C---:B------:R-:W-:Y:S08]  /*1f0c0*/  HMMA.16816.F32 R76, R100.reuse, R144, R76 ;  /* 0x00000090644c723c */ /* 0x040ff0000000184c */
[C---:B------:R-:W-:Y:S01]  /*1f0d0*/  HMMA.16816.F32 R80, R100.reuse, R146, R80 ;  /* 0x000000926450723c */ /* 0x040fe20000001850 */
[----:B------:R-:W5:Y:S07]  /*1f0e0*/  LDSM.16.MT88.4 R144, [R186+0xf800] ;  /* 0x00f80000ba90783b */ /* 0x000f6e0000004200 */
[C---:B------:R-:W-:Y:S08]  /*1f0f0*/  HMMA.16816.F32 R84, R100.reuse, R148, R84 ;  /* 0x000000946454723c */ /* 0x040ff00000001854 */
[C---:B------:R-:W-:Y:S01]  /*1f100*/  HMMA.16816.F32 R88, R100.reuse, R150, R88 ;  /* 0x000000966458723c */ /* 0x040fe20000001858 */
[----:B------:R-:W5:Y:S07]  /*1f110*/  LDSM.16.MT88.4 R148, [R184+0xf800] ;  /* 0x00f80000b894783b */ /* 0x000f6e0000004200 */
[C---:B----4-:R-:W-:Y:S08]  /*1f120*/  HMMA.16816.F32 R92, R100.reuse, R108, R92 ;  /* 0x0000006c645c723c */ /* 0x050ff0000000185c */
[----:B------:R-:W-:Y:S08]  /*1f130*/  HMMA.16816.F32 R96, R100, R110, R96 ;  /* 0x0000006e6460723c */ /* 0x000ff00000001860 */
[C---:B---3--:R-:W-:Y:S01]  /*1f140*/  HMMA.16816.F32 R128, R136.reuse, R124, R4 ;  /* 0x0000007c8880723c */ /* 0x048fe20000001804 */
[----:B------:R-:W3:Y:S07]  /*1f150*/  LDSM.16.MT88.4 R4, [R184+0x11800] ;  /* 0x01180000b804783b */ /* 0x000eee0000004200 */
[C---:B------:R-:W-:Y:S01]  /*1f160*/  HMMA.16816.F32 R124, R136.reuse, R126, R8 ;  /* 0x0000007e887c723c */ /* 0x040fe20000001808 */
[----:B------:R-:W4:Y:S07]  /*1f170*/  LDSM.16.MT88.4 R8, [R164+0x5800] ;  /* 0x00580000a408783b */ /* 0x000f2e0000004200 */
[C---:B------:R-:W-:Y:S01]  /*1f180*/  HMMA.16816.F32 R120, R136.reuse, R116, R12 ;  /* 0x000000748878723c */ /* 0x040fe2000000180c */
[----:B------:R-:W4:Y:S07]  /*1f190*/  LDSM.16.MT88.4 R12, [R187+0x5800] ;  /* 0x00580000bb0c783b */ /* 0x000f2e0000004200 */
[C---:B------:R-:W-:Y:S08]  /*1f1a0*/  HMMA.16816.F32 R116, R136.reuse, R118, R16 ;  /* 0x000000768874723c */ /* 0x040ff00000001810 */
[C---:B-1----:R-:W-:Y:S08]  /*1f1b0*/  HMMA.16816.F32 R112, R136.reuse, R104, R20 ;  /* 0x000000688870723c */ /* 0x042ff00000001814 */
[C---:B------:R-:W-:Y:S08]  /*1f1c0*/  HMMA.16816.F32 R108, R136.reuse, R106, R24 ;  /* 0x0000006a886c723c */ /* 0x040ff00000001818 */
[C---:B--2---:R-:W-:Y:S08]  /*1f1d0*/  HMMA.16816.F32 R104, R136.reuse, R140, R28 ;  /* 0x0000008c8868723c */ /* 0x044ff0000000181c */
        /* <DEDUP_REMOVED lines=11> */
[C---:B---3--:R-:W-:Y:S03]  /*1f290*/  HMMA.16816.F32 R76, R136.reuse, R4, R76 ;  /* 0x00000004884c723c */ /* 0x048fe6000000184c */
[----:B------:R-:W-:Y:S04]  /*1f2a0*/  FADD.FTZ R5, R191, R178 ;  /* 0x000000b2bf057221 */ /* 0x000fe80000010000 */
[----:B------:R-:W-:Y:S01]  /*1f2b0*/  FADD.FTZ R5, R192, R5 ;  /* 0x00000005c0057221 */ /* 0x000fe20000010000 */
[C---:B------:R-:W-:Y:S03]  /*1f2c0*/  HMMA.16816.F32 R80, R136.reuse, R6, R80 ;  /* 0x000000068850723c */ /* 0x040fe60000001850 */
[----:B------:R-:W-:Y:S04]  /*1f2d0*/  FADD.FTZ R194, R194, R5 ;  /* 0x00000005c2c27221 */ /* 0x000fe80000010000 */
[----:B------:R-:W-:Y:S01]  /*1f2e0*/  FADD.FTZ R219, R219, R194 ;  /* 0x000000c2dbdb7221 */ /* 0x000fe20000010000 */
[C---:B----4-:R-:W-:Y:S03]  /*1f2f0*/  HMMA.16816.F32 R84, R136.reuse, R8, R84 ;  /* 0x000000088854723c */ /* 0x050fe60000001854 */
        /* <DEDUP_REMOVED lines=10> */
.L_x_2337:
        /* <DEDUP_REMOVED lines=277> */
.L_x_2343:
[----:B------:R-:W-:Y:S05]  /*204f0*/  BSYNC.RECONVERGENT B0 ;  /* 0x0000000000007941 */ /* 0x000fea0003800200 */
.L_x_2342:
        /* <DEDUP_REMOVED lines=38> */
.L_x_2345:
[----:B------:R-:W-:Y:S05]  /*20760*/  BSYNC.RECONVERGENT B0 ;  /* 0x0000000000007941 */ /* 0x000fea0003800200 */
.L_x_2344:
        /* <DEDUP_REMOVED lines=23> */
.L_x_2347:
[----:B------:R-:W-:Y:S05]  /*208e0*/  BSYNC.RECONVERGENT B0 ;  /* 0x0000000000007941 */ /* 0x000fea0003800200 */
.L_x_2346:
        /* <DEDUP_REMOVED lines=23> */
.L_x_2349:
[----:B------:R-:W-:Y:S05]  /*20a60*/  BSYNC.RECONVERGENT B0 ;  /* 0x0000000000007941 */ /* 0x000fea0003800200 */
.L_x_2348:
        /* <DEDUP_REMOVED lines=23> */
.L_x_2350:
        /* <DEDUP_REMOVED lines=10> */
.L_x_6900:


//--------------------- .text._ZN5flash24flash_fwd_splitkv_kernelI23Flash_fwd_kernel_traitsILi192ELi64ELi64ELi4ELb0ELb0EN7cutlass6half_tE19Flash_kernel_traitsILi192ELi64ELi64ELi4ES3_EELb0ELb1ELb0ELb0ELb0ELb0ELb1ELb0EEEvNS_16Flash_fwd_paramsE --------------------------
	.section	.text._ZN5flash24flash_fwd_splitkv_kernelI23Flash_fwd_kernel_traitsILi192ELi64ELi64ELi4ELb0ELb0EN7cutlass6half_tE19Flash_kernel_traitsILi192ELi64ELi64ELi4ES3_EELb0ELb1ELb0ELb0ELb0ELb0ELb1ELb0EEEvNS_16Flash_fwd_paramsE,"ax",@progbits
	.align	128
        .global         _ZN5flash24flash_fwd_splitkv_kernelI23Flash_fwd_kernel_traitsILi192ELi64ELi64ELi4ELb0ELb0EN7cutlass6half_tE19Flash_kernel_traitsILi192ELi64ELi64ELi4ES3_EELb0ELb1ELb0ELb0ELb0ELb0ELb1ELb0EEEvNS_16Flash_fwd_paramsE
        .type           _ZN5flash24flash_fwd_splitkv_kernelI23Flash_fwd_kernel_traitsILi192ELi64ELi64ELi4ELb0ELb0EN7cutlass6half_tE19Flash_kernel_traitsILi192ELi64ELi64ELi4ES3_EELb0ELb1ELb0ELb0ELb0ELb0ELb1ELb0EEEvNS_16Flash_fwd_paramsE,@function
        .size           _ZN5flash24flash_fwd_splitkv_kernelI23Flash_fwd_kernel_traitsILi192ELi64ELi64ELi4ELb0ELb0EN7cutlass6half_tE19Flash_kernel_traitsILi192ELi64ELi64ELi4ES3_EELb0ELb1ELb0ELb0ELb0ELb0ELb1ELb0EEEvNS_16Flash_fwd_paramsE,(.L_x_6901 - _ZN5flash24flash_fwd_splitkv_kernelI23Flash_fwd_kernel_traitsILi192ELi64ELi64ELi4ELb0ELb0EN7cutlass6half_tE19Flash_kernel_traitsILi192ELi64ELi64ELi4ES3_EELb0ELb1ELb0ELb0ELb0ELb0ELb1ELb0EEEvNS_16Flash_fwd_paramsE)
        .other          _ZN5flash24flash_fwd_splitkv_kernelI23Flash_fwd_kernel_traitsILi192ELi64ELi64ELi4ELb0ELb0EN7cutlass6half_tE19Flash_kernel_traitsILi192ELi64ELi64ELi4ES3_EELb0ELb1ELb0ELb0ELb0ELb0ELb1ELb0EEEvNS_16Flash_fwd_paramsE,@"STO_CUDA_ENTRY STV_DEFAULT"
_ZN5flash24flash_fwd_splitkv_kernelI23Flash_fwd_kernel_traitsILi192ELi64ELi64ELi4ELb0ELb0EN7cutlass6half_tE19Flash_kernel_traitsILi192ELi64ELi64ELi4ES3_EELb0ELb1ELb0ELb0ELb0ELb0ELb1ELb0EEEvNS_16Flash_fwd_paramsE:
.text._ZN5flash24flash_fwd_splitkv_kernelI23Flash_fwd_kernel_traitsILi192ELi64ELi64ELi4ELb0ELb0EN7cutlass6half_tE19Flash_kernel_traitsILi192ELi64ELi64ELi4ES3_EELb0ELb1ELb0ELb0ELb0ELb0ELb1ELb0EEEvNS_16Flash_fwd_paramsE:
        /* <DEDUP_REMOVED lines=23> */
[----:B------:R-:W-:Y:S01]  /*0170*/  IMAD.MOV R0, RZ, RZ, -R211 ;  /* 0x000000ffff007224 */ /* 0x000fe200078e0ad3 */
[----:B------:R-:W2:Y:S03]  /*0180*/  LDC.64 R4, c[0x0][0x468] ;  /* 0x00011a00ff047b82 */ /* 0x000ea60000000a00 */
        /* <DEDUP_REMOVED lines=10> */
[----:B-1----:R-:W-:Y:S01]  /*0230*/  IMAD.WIDE.U32 R16, R211, 0x4, R2 ;  /* 0x00000004d3107825 */ /* 0x002fe200078e0002 */
[----:B------:R-:W-:-:S04]  /*0240*/  ISETP.NE.AND.EX P2, PT, RZ, UR5, PT, P2 ;  /* 0x00000005ff007c0c */ /* 0x000fc8000bf45320 */
[----:B------:R-:W3:Y:S04]  /*0250*/  @P0 LDG.E R6, desc[UR14][R16.64] ;  /* 0x0000000e10060981 */ /* 0x000ee8000c1e1900 */
[----:B------:R2:W3:Y:S01]  /*0260*/  @P4 LDG.E R13, desc[UR14][R16.64+0x4] ;  /* 0x0000040e100d4981 */ /* 0x0004e2000c1e1900 */
[----:B------:R-:W-:Y:S01]  /*0270*/  IMAD.SHL.U32 R9, R211, 0x4, RZ ;  /* 0x00000004d3097824 */ /* 0x000fe200078e00ff */
[----:B------:R-:W-:Y:S01]  /*0280*/  SHF.R.U32.HI R2, RZ, 0x1e, R211 ;  /* 0x0000001eff027819 */ /* 0x000fe200000116d3 */
[----:B------:R-:W-:-:S03]  /*0290*/  IMAD.MOV.U32 R8, RZ, RZ, RZ ;  /* 0x000000ffff087224 */ /* 0x000fc600078e00ff */
[C---:B------:R-:W-:Y:S02]  /*02a0*/  @P2 IADD3 R18, P0, PT, R9.reuse, UR4, RZ ;  /* 0x0000000409122c10 */ /* 0x040fe4000ff1e0ff */
[----:B------:R-:W-:Y:S02]  /*02b0*/  @P3 IADD3 R14, P1, PT, R9, UR6, RZ ;  /* 0x00000006090e3c10 */ /* 0x000fe4000ff3e0ff */
[C---:B------:R-:W-:Y:S01]  /*02c0*/  @P2 IADD3.X R19, PT, PT, R2.reuse, UR5, RZ, P0, !PT ;  /* 0x0000000502132c10 */ /* 0x040fe200087fe4ff */
[----:B------:R-:W1:Y:S01]  /*02d0*/  @!P4 LDC R7, c[0x0][0x434] ;  /* 0x00010d00ff07cb82 */ /* 0x000e620000000800 */
[----:B------:R-:W-:-:S03]  /*02e0*/  @P3 IADD3.X R15, PT, PT, R2, UR7, RZ, P1, !PT ;  /* 0x00000007020f3c10 */ /* 0x000fc60008ffe4ff */
[----:B------:R-:W5:Y:S01]  /*02f0*/  @P2 LDG.E R87, desc[UR14][R18.64] ;  /* 0x0000000e12572981 */ /* 0x000f62000c1e1900 */
[----:B------:R-:W4:Y:S03]  /*0300*/  LDCU.U8 UR4, c[0x0][0x532] ;  /* 0x0000a640ff0477ac */ /* 0x000f260008000000 */
[----:B------:R4:W5:Y:S01]  /*0310*/  @P3 LDG.E R8, desc[UR14][R14.64] ;  /* 0x0000000e0e083981 */ /* 0x000962000c1e1900 */
[----:B--2---:R-:W-:-:S05]  /*0320*/  IADD3 R16, P0, PT, R9, R4, RZ ;  /* 0x0000000409107210 */ /* 0x004fca0007f1e0ff */
[----:B------:R-:W-:Y:S01]  /*0330*/  IMAD.X R17, R2, 0x1, R5, P0 ;  /* 0x0000000102117824 */ /* 0x000fe200000e0605 */
[----:B------:R-:W-:-:S04]  /*0340*/  ISETP.NE.U32.AND P0, PT, R4, RZ, PT ;  /* 0x000000ff0400720c */ /* 0x000fc80003f05070 */
[----:B------:R-:W-:Y:S01]  /*0350*/  ISETP.NE.AND.EX P0, PT, R5, RZ, PT, P0 ;  /* 0x000000ff0500720c */ /* 0x000fe20003f05300 */
[----:B----4-:R-:W2:Y:S01]  /*0360*/  S2R R15, SR_CTAID.X ;  /* 0x00000000000f7919 */ /* 0x010ea20000002500 */
[----:B------:R-:W-:Y:S02]  /*0370*/  ISETP.NE.AND P1, PT, RZ, UR4, PT ;  /* 0x00000004ff007c0c */ /* 0x000fe4000bf25270 */
[----:B------:R-:W-:-:S04]  /*0380*/  ISETP.EQ.U32.AND P3, PT, R4, RZ, PT ;  /* 0x000000ff0400720c */ /* 0x000fc80003f62070 */
[----:B------:R-:W-:Y:S01]  /*0390*/  ISETP.EQ.OR.EX P3, PT, R5, RZ, !P1, P3 ;  /* 0x000000ff0500720c */ /* 0x000fe20004f62730 */
[----:B------:R-:W-:-:S12]  /*03a0*/  IMAD.MOV.U32 R3, RZ, RZ, -0x1 ;  /* 0xffffffffff037424 */ /* 0x000fd800078e00ff */
[----:B------:R4:W5:Y:S01]  /*03b0*/  @!P3 LDG.E R3, desc[UR14][R16.64] ;  /* 0x0000000e1003b981 */ /* 0x000962000c1e1900 */
[----:B--2---:R-:W-:Y:S02]  /*03c0*/  IMAD.SHL.U32 R92, R15, 0x40, RZ ;  /* 0x000000400f5c7824 */ /* 0x004fe400078e00ff */
[----:B---3--:R-:W-:Y:S02]  /*03d0*/  @P4 IMAD.IADD R7, R13, 0x1, -R6 ;  /* 0x000000010d074824 */ /* 0x008fe400078e0a06 */
[----:B------:R-:W2:Y:S03]  /*03e0*/  @!P0 LDC R13, c[0x0][0x438] ;  /* 0x00010e00ff0d8b82 */ /* 0x000ea60000000800 */
[----:B-1----:R-:W-:Y:S01]  /*03f0*/  ISETP.GT.AND P3, PT, R7, R92, PT ;  /* 0x0000005c0700720c */ /* 0x002fe20003f64270 */
[----:B----4-:R-:W-:-:S12]  /*0400*/  @!P0 BRA `(.L_x_2351) ;  /* 0x00000000000c8947 */ /* 0x010fd80003800000 */
[----:B------:R-:W2:Y:S02]  /*0410*/  @P1 LDG.E R0, desc[UR14][R16.64+0x4] ;  /* 0x0000040e10001981 */ /* 0x000ea4000c1e1900 */
[----:B--2--5:R-:W-:-:S06]  /*0420*/  @P1 IADD3 R13, PT, PT, R0, -R3, RZ ;  /* 0x80000003000d1210 */ /* 0x024fcc0007ffe0ff */
[----:B------:R1:W5:Y:S02]  /*0430*/  @!P1 LDG.E R13, desc[UR14][R16.64] ;  /* 0x0000000e100d9981 */ /* 0x000364000c1e1900 */
.L_x_2351:
[----:B------:R-:W-:Y:S05]  /*0440*/  @!P3 EXIT ;  /* 0x000000000000b94d */ /* 0x000fea0003800000 */
[----:B------:R-:W3:Y:S01]  /*0450*/  LDC R0, c[0x0][0x374] ;  /* 0x0000dd00ff007b82 */ /* 0x000ee20000000800 */
[----:B------:R-:W4:Y:S01]  /*0460*/  LDCU UR4, c[0x0][0x504] ;  /* 0x0000a080ff0477ac */ /* 0x000f220008000800 */
[----:B-----5:R-:W-:Y:S01]  /*0470*/  @P2 IMAD.IADD R87, R87, 0x1, -R8 ;  /* 0x0000000157572824 */ /* 0x020fe200078e0a08 */
[----:B------:R-:W2:Y:S01]  /*0480*/  S2R R184, SR_TID.X ;  /* 0x0000000000b87919 */ /* 0x000ea20000002100 */
[----:B-1----:R-:W-:-:S04]  /*0490*/  IMAD.MOV R16, RZ, RZ, -R211 ;  /* 0x000000ffff107224 */ /* 0x002fc800078e0ad3 */
[----:B------:R-:W1:Y:S01]  /*04a0*/  LDC R4, c[0x0][0x438] ;  /* 0x00010e00ff047b82 */ /* 0x000e620000000800 */
[----:B------:R-:W-:-:S07]  /*04b0*/  IMAD R16, R11, R16, UR10 ;  /* 0x0000000a0b107e24 */ /* 0x000fce000f8e0210 */
[----:B------:R-:W2:Y:S01]  /*04c0*/  LDC R88, c[0x0][0x508] ;  /* 0x00014200ff587b82 */ /* 0x000ea20000000800 */
[----:B----4-:R-:W-:Y:S01]  /*04d0*/  VIADD R90, R7, UR4 ;  /* 0x00000004075a7c36 */ /* 0x010fe20008000000 */
[----:B---3--:R-:W-:-:S04]  /*04e0*/  IABS R10, R0 ;  /* 0x00000000000a7213 */ /* 0x008fc80000000000 */
[----:B------:R-:W3:Y:S01]  /*04f0*/  I2F.RP R12, R10 ;  /* 0x0000000a000c7306 */ /* 0x000ee20000209400 */
[----:B-1----:R-:W-:-:S05]  /*0500*/  VIADD R4, R4, 0x3f ;  /* 0x0000003f04047836 */ /* 0x002fca0000000000 */
[----:B------:R-:W-:-:S04]  /*0510*/  SHF.R.S32.HI R17, RZ, 0x1f, R4 ;  /* 0x0000001fff117819 */ /* 0x000fc80000011404 */
[----:B------:R-:W-:Y:S01]  /*0520*/  LEA.HI R17, R17, R4, RZ, 0x6 ;  /* 0x0000000411117211 */ /* 0x000fe200078f30ff */
[----:B---3--:R-:W1:Y:S01]  /*0530*/  MUFU.RCP R18, R12 ;  /* 0x0000000c00127308 */ /* 0x008e620000001000 */
        /* <DEDUP_REMOVED lines=14> */
[----:B------:R-:W1:Y:S02]  /*0620*/  @!P2 LDC R12, c[0x0][0x43c] ;  /* 0x00010f00ff0cab82 */ /* 0x000e640000000800 */
[----:B------:R-:W-:-:S05]  /*0630*/  IMAD R21, R19, R4, R5 ;  /* 0x0000000413157224 */ /* 0x000fca00078e0205 */
[----:B------:R-:W-:Y:S01]  /*0640*/  ISETP.GT.U32.AND P1, PT, R10, R21, PT ;  /* 0x000000150a00720c */ /* 0x000fe20003f24070 */
[----:B------:R-:W3:-:S12]  /*0650*/  @!P2 LDC.64 R4, c[0x0][0x488] ;  /* 0x00012200ff04ab82 */ /* 0x000ed80000000a00 */
[----:B------:R-:W-:Y:S02]  /*0660*/  @!P1 IMAD.IADD R21, R21, 0x1, -R10 ;  /* 0x0000000115159824 */ /* 0x000fe400078e0a0a */
[----:B------:R-:W-:Y:S01]  /*0670*/  @!P1 VIADD R19, R19, 0x1 ;  /* 0x0000000113139836 */ /* 0x000fe20000000000 */
[----:B------:R-:W-:Y:S02]  /*0680*/  ISETP.NE.AND P1, PT, R0, RZ, PT ;  /* 0x000000ff0000720c */ /* 0x000fe40003f25270 */
[----:B------:R-:W-:Y:S02]  /*0690*/  ISETP.GE.U32.AND P4, PT, R21, R10, PT ;  /* 0x0000000a1500720c */ /* 0x000fe40003f86070 */
[----:B------:R-:W4:Y:S01]  /*06a0*/  S2R R10, SR_CTAID.Y ;  /* 0x00000000000a7919 */ /* 0x000f220000002600 */
[----:B---3--:R-:W-:-:S04]  /*06b0*/  @!P2 ISETP.NE.U32.AND P3, PT, R4, RZ, PT ;  /* 0x000000ff0400a20c */ /* 0x008fc80003f65070 */
[----:B------:R-:W-:-:S06]  /*06c0*/  @!P2 ISETP.NE.AND.EX P3, PT, R5, RZ, PT, P3 ;  /* 0x000000ff0500a20c */ /* 0x000fcc0003f65330 */
[----:B------:R-:W-:Y:S01]  /*06d0*/  @P4 VIADD R19, R19, 0x1 ;  /* 0x0000000113134836 */ /* 0x000fe20000000000 */
[----:B-1----:R-:W-:-:S03]  /*06e0*/  @!P2 SEL R12, R12, RZ, P3 ;  /* 0x000000ff0c0ca207 */ /* 0x002fc60001800000 */
[----:B------:R-:W-:Y:S01]  /*06f0*/  @!P0 IMAD.MOV R19, RZ, RZ, -R19 ;  /* 0x000000ffff138224 */ /* 0x000fe200078e0a13 */
[----:B------:R-:W-:Y:S02]  /*0700*/  @!P1 LOP3.LUT R19, RZ, R0, RZ, 0x33, !PT ;  /* 0x00000000ff139212 */ /* 0x000fe400078e33ff */
[----:B--2---:R-:W-:-:S04]  /*0710*/  @!P2 IADD3 R87, PT, PT, R12, R13, -R8 ;  /* 0x0000000d0c57a210 */ /* 0x004fc80007ffe808 */
[----:B------:R-:W-:Y:S01]  /*0720*/  IADD3 R13, PT, PT, -R90, R92, R87 ;  /* 0x0000005c5a0d7210 */ /* 0x000fe20007ffe157 */
[----:B------:R-:W-:-:S03]  /*0730*/  VIADD R17, R87, 0x3f ;  /* 0x0000003f57117836 */ /* 0x000fc60000000000 */
[----:B------:R-:W-:Y:S02]  /*0740*/  SHF.R.S32.HI R12, RZ, 0x1f, R13 ;  /* 0x0000001fff0c7819 */ /* 0x000fe4000001140d */
[----:B------:R-:W-:Y:S02]  /*0750*/  IADD3 R5, PT, PT, R17, R92, -R7 ;  /* 0x0000005c11057210 */ /* 0x000fe40007ffe807 */
[----:B------:R-:W-:Y:S02]  /*0760*/  SHF.R.S32.HI R4, RZ, 0x1f, R17 ;  /* 0x0000001fff047819 */ /* 0x000fe40000011411 */
[----:B------:R-:W-:Y:S02]  /*0770*/  IADD3 R5, PT, PT, R5, 0x40, R88 ;  /* 0x0000004005057810 */ /* 0x000fe40007ffe058 */
[----:B------:R-:W-:Y:S01]  /*0780*/  LEA.HI R4, R4, R17, RZ, 0x6 ;  /* 0x0000001104047211 */ /* 0x000fe200078f30ff */
[----:B----4-:R-:W-:Y:S01]  /*0790*/  IMAD R17, R19, R10, RZ ;  /* 0x0000000a13117224 */ /* 0x010fe200078e02ff */
[----:B------:R-:W-:-:S02]  /*07a0*/  SHF.R.S32.HI R0, RZ, 0x1f, R5 ;  /* 0x0000001fff007819 */ /* 0x000fc40000011405 */
[----:B------:R-:W-:Y:S02]  /*07b0*/  SHF.R.S32.HI R4, RZ, 0x6, R4 ;  /* 0x00000006ff047819 */ /* 0x000fe40000011404 */
[----:B------:R-:W-:Y:S02]  /*07c0*/  LEA.HI R12, R12, R13, RZ, 0x6 ;  /* 0x0000000d0c0c7211 */ /* 0x000fe400078f30ff */
[----:B------:R-:W-:Y:S02]  /*07d0*/  LEA.HI R0, R0, R5, RZ, 0x6 ;  /* 0x0000000500007211 */ /* 0x000fe400078f30ff */
[----:B------:R-:W-:Y:S02]  /*07e0*/  VIADDMNMX R4, R17, R19, R4, PT ;  /* 0x0000001311047246 */ /* 0x000fe40003800104 */
[----:B------:R-:W-:Y:S02]  /*07f0*/  SHF.R.S32.HI R12, RZ, 0x6, R12 ;  /* 0x00000006ff0c7819 */ /* 0x000fe4000001140c */
[----:B------:R-:W-:-:S02]  /*0800*/  SHF.R.S32.HI R5, RZ, 0x6, R0 ;  /* 0x00000006ff057819 */ /* 0x000fc40000011400 */
[----:B------:R-:W-:Y:S02]  /*0810*/  VIMNMX R200, PT, PT, R17, R12, !PT ;  /* 0x0000000c11c87248 */ /* 0x000fe40007fe0100 */
[----:B------:R-:W-:-:S04]  /*0820*/  VIMNMX R0, PT, PT, R4, R5, PT ;  /* 0x0000000504007248 */ /* 0x000fc80003fe0100 */
        /* <DEDUP_REMOVED lines=17> */
[----:B------:R-:W-:Y:S01]  /*0940*/  LOP3.LUT R12, R14, 0x40, RZ, 0xfc, !PT ;  /* 0x000000400e0c7812 */ /* 0x000fe200078efcff */
[----:B-1----:R-:W-:Y:S01]  /*0950*/  IMAD R2, R10, R2, R211 ;  /* 0x000000020a027224 */ /* 0x002fe200078e02d3 */
[----:B------:R-:W-:-:S03]  /*0960*/  LOP3.LUT R10, R14, 0x80, RZ, 0xfc, !PT ;  /* 0x000000800e0a7812 */ /* 0x000fc600078efcff */
        /* <DEDUP_REMOVED lines=17> */
.L_x_2354:
[----:B------:R-:W-:Y:S05]  /*0a80*/  BSYNC.RECONVERGENT B0 ;  /* 0x0000000000007941 */ /* 0x000fea0003800200 */
.L_x_2353:
        /* <DEDUP_REMOVED lines=20> */
.L_x_2356:
[----:B------:R-:W-:Y:S05]  /*0bd0*/  BSYNC.RECONVERGENT B0 ;  /* 0x0000000000007941 */ /* 0x000fea0003800200 */
.L_x_2355:
        /* <DEDUP_REMOVED lines=20> */
.L_x_2358:
[----:B------:R-:W-:Y:S05]  /*0d20*/  BSYNC.RECONVERGENT B0 ;  /* 0x0000000000007941 */ /* 0x000fea0003800200 */
.L_x_2357:
        /* <DEDUP_REMOVED lines=20> */
.L_x_2360:
[----:B------:R-:W-:Y:S05]  /*0e70*/  BSYNC.RECONVERGENT B0 ;  /* 0x0000000000007941 */ /* 0x000fea0003800200 */
.L_x_2359:
        /* <DEDUP_REMOVED lines=19> */
.L_x_2362:
[----:B------:R-:W-:Y:S05]  /*0fb0*/  BSYNC.RECONVERGENT B0 ;  /* 0x0000000000007941 */ /* 0x000fea0003800200 */
.L_x_2361:
        /* <DEDUP_REMOVED lines=18> */
.L_x_2364:
[----:B------:R-:W-:Y:S05]  /*10e0*/  BSYNC.RECONVERGENT B0 ;  /* 0x0000000000007941 */ /* 0x000fea0003800200 */
.L_x_2363:
        /* <DEDUP_REMOVED lines=18> */
.L_x_2366:
[----:B------:R-:W-:Y:S05]  /*1210*/  BSYNC.RECONVERGENT B0 ;  /* 0x0000000000007941 */ /* 0x000fea0003800200 */
.L_x_2365:
        /* <DEDUP_REMOVED lines=18> */
.L_x_2368:
[----:B------:R-:W-:Y:S05]  /*1340*/  BSYNC.RECONVERGENT B0 ;  /* 0x0000000000007941 */ /* 0x000fea0003800200 */
.L_x_2367:
        /* <DEDUP_REMOVED lines=32> */
.L_x_2352:
        /* <DEDUP_REMOVED lines=11> */
.L_x_2369:
[----:B------:R-:W-:Y:S05]  /*1600*/  BRA.U !UP1, `(.L_x_2370) ;  /* 0x0000000509807547 */ /* 0x000fea000b800000 */
[----:B------:R-:W1:Y:S01]  /*1610*/  LDC R17, c[0x0][0x4f0] ;  /* 0x00013c00ff117b82 */ /* 0x000e620000000800 */
[----:B------:R-:W-:Y:S01]  /*1620*/  LEA R2, R0, 0xffffffc0, 0x6 ;  /* 0xffffffc000027811 */ /* 0x000fe200078e30ff */
[----:B------:R-:W2:Y:S03]  /*1630*/  LDCU.64 UR4, c[0x0][0x4e8] ;  /* 0x00009d00ff0477ac */ /* 0x000ea60008000a00 */
[----:B------:R-:W-:Y:S01]  /*1640*/  IABS R3, R2 ;  /* 0x0000000200037213 */ /* 0x000fe20000000000 */
[----:B------:R-:W3:Y:S01]  /*1650*/  LDCU.64 UR6, c[0x0][0x3a0] ;  /* 0x00007400ff0677ac */ /* 0x000ee20008000a00 */
        /* <DEDUP_REMOVED lines=11> */
[----:B------:R-:W-:-:S04]  /*1710*/  IMAD.HI.U32 R9, R4, R3, RZ ;  /* 0x0000000304097227 */ /* 0x000fc800078e00ff */
[----:B------:R-:W-:-:S04]  /*1720*/  IMAD.MOV R4, RZ, RZ, -R9 ;  /* 0x000000ffff047224 */ /* 0x000fc800078e0a09 */
[----:B------:R-:W-:Y:S01]  /*1730*/  IMAD R4, R5, R4, R3 ;  /* 0x0000000405047224 */ /* 0x000fe200078e0203 */
[----:B------:R-:W-:-:S04]  /*1740*/  LOP3.LUT R3, R2, R17, RZ, 0x3c, !PT ;  /* 0x0000001102037212 */ /* 0x000fc800078e3cff */
[----:B------:R-:W-:Y:S02]  /*1750*/  ISETP.GT.U32.AND P2, PT, R5, R4, PT ;  /* 0x000000040500720c */ /* 0x000fe40003f44070 */
[----:B------:R-:W-:Y:S02]  /*1760*/  ISETP.GE.AND P1, PT, R3, RZ, PT ;  /* 0x000000ff0300720c */ /* 0x000fe40003f26270 */
[----:B------:R-:W1:Y:S09]  /*1770*/  LDC R3, c[0x0][0x3e8] ;  /* 0x0000fa00ff037b82 */ /* 0x000e720000000800 */
[----:B------:R-:W-:Y:S01]  /*1780*/  @!P2 IADD3 R4, PT, PT, R4, -R5, RZ ;  /* 0x800000050404a210 */ /* 0x000fe20007ffe0ff */
[----:B------:R-:W-:Y:S01]  /*1790*/  @!P2 VIADD R9, R9, 0x1 ;  /* 0x000000010909a836 */ /* 0x000fe20000000000 */
[----:B------:R-:W-:-:S02]  /*17a0*/  ISETP.NE.AND P2, PT, R17, RZ, PT ;  /* 0x000000ff1100720c */ /* 0x000fc40003f45270 */
[----:B------:R-:W-:Y:S01]  /*17b0*/  ISETP.GE.U32.AND P0, PT, R4, R5, PT ;  /* 0x000000050400720c */ /* 0x000fe20003f06070 */
[----:B--2---:R-:W-:-:S04]  /*17c0*/  IMAD.WIDE.U32 R4, R211, UR4, RZ ;  /* 0x00000004d3047c25 */ /* 0x004fc8000f8e00ff */
[----:B------:R-:W-:Y:S01]  /*17d0*/  IMAD R213, R211, UR5, R5 ;  /* 0x00000005d3d57c24 */ /* 0x000fe2000f8e0205 */
[----:B------:R-:W2:Y:S07]  /*17e0*/  LDCU.64 UR4, c[0x0][0x3a8] ;  /* 0x00007500ff0477ac */ /* 0x000eae0008000a00 */
[----:B------:R-:W-:Y:S02]  /*17f0*/  @P0 IADD3 R9, PT, PT, R9, 0x1, RZ ;  /* 0x0000000109090810 */ /* 0x000fe40007ffe0ff */
[----:B------:R-:W-:-:S03]  /*1800*/  LEA R212, P0, R4, UR8, 0x2 ;  /* 0x0000000804d47c11 */ /* 0x000fc6000f8010ff */
[----:B------:R-:W-:Y:S01]  /*1810*/  @!P1 IMAD.MOV R9, RZ, RZ, -R9 ;  /* 0x000000ffff099224 */ /* 0x000fe200078e0a09 */
[----:B------:R-:W-:Y:S02]  /*1820*/  LEA.HI.X R213, R4, UR9, R213, 0x2, P0 ;  /* 0x0000000904d57c11 */ /* 0x000fe400080f14d5 */
[----:B------:R-:W-:-:S05]  /*1830*/  @!P2 LOP3.LUT R9, RZ, R17, RZ, 0x33, !PT ;  /* 0x00000011ff09a212 */ /* 0x000fca00078e33ff */
[----:B------:R-:W-:-:S05]  /*1840*/  IMAD.WIDE R18, R9, 0x4, R212 ;  /* 0x0000000409127825 */ /* 0x000fca00078e02d4 */
[----:B------:R-:W2:Y:S01]  /*1850*/  LDG.E R8, desc[UR14][R18.64] ;  /* 0x0000000e12087981 */ /* 0x000ea2000c1e1900 */
[----:B-1----:R-:W-:Y:S01]  /*1860*/  IABS R4, R3 ;  /* 0x0000000300047213 */ /* 0x002fe20000000000 */
[----:B------:R-:W-:Y:S01]  /*1870*/  IMAD.MOV R9, RZ, RZ, -R9 ;  /* 0x000000ffff097224 */ /* 0x000fe200078e0a09 */
[----:B---3--:R-:W-:Y:S01]  /*1880*/  MOV R144, UR10 ;  /* 0x0000000a00907c02 */ /* 0x008fe20008000f00 */
[----:B----4-:R-:W-:Y:S01]  /*1890*/  IMAD.U32 R134, RZ, RZ, UR12 ;  /* 0x0000000cff867e24 */ /* 0x010fe2000f8e00ff */
[----:B------:R-:W1:Y:S01]  /*18a0*/  I2F.RP R11, R4 ;  /* 0x00000004000b7306 */ /* 0x000e620000209400 */
[----:B------:R-:W-:Y:S01]  /*18b0*/  IMAD R2, R17, R9, R2 ;  /* 0x0000000911027224 */ /* 0x000fe200078e0202 */
[----:B------:R-:W-:Y:S01]  /*18c0*/  MOV R145, UR11 ;  /* 0x0000000b00917c02 */ /* 0x000fe20008000f00 */
[----:B------:R-:W-:-:S05]  /*18d0*/  IMAD.U32 R135, RZ, RZ, UR13 ;  /* 0x0000000dff877e24 */ /* 0x000fca000f8e00ff */
[----:B-1----:R-:W1:Y:S02]  /*18e0*/  MUFU.RCP R12, R11 ;  /* 0x0000000b000c7308 */ /* 0x002e640000001000 */
[----:B-1----:R-:W-:-:S06]  /*18f0*/  IADD3 R12, PT, PT, R12, 0xffffffe, RZ ;  /* 0x0ffffffe0c0c7810 */ /* 0x002fcc0007ffe0ff */
[----:B------:R-:W1:Y:S02]  /*1900*/  F2I.FTZ.U32.TRUNC.NTZ R13, R12 ;  /* 0x0000000c000d7305 */ /* 0x000e64000021f000 */
[----:B-1----:R-:W-:Y:S01]  /*1910*/  IADD3 R5, PT, PT, RZ, -R13, RZ ;  /* 0x8000000dff057210 */ /* 0x002fe20007ffe0ff */
[----:B------:R-:W-:-:S04]  /*1920*/  IMAD.MOV.U32 R12, RZ, RZ, RZ ;  /* 0x000000ffff0c7224 */ /* 0x000fc800078e00ff */
[----:B------:R-:W-:Y:S01]  /*1930*/  IMAD R10, R5, R4, RZ ;  /* 0x00000004050a7224 */ /* 0x000fe200078e02ff */
[----:B------:R-:W-:-:S03]  /*1940*/  IABS R5, R16 ;  /* 0x0000001000057213 */ /* 0x000fc60000000000 */
[----:B------:R-:W-:Y:S01]  /*1950*/  IMAD.HI.U32 R13, R13, R10, R12 ;  /* 0x0000000a0d0d7227 */ /* 0x000fe200078e000c */
[----:B------:R-:W-:-:S05]  /*1960*/  MOV R10, R5 ;  /* 0x00000005000a7202 */ /* 0x000fca0000000f00 */
        /* <DEDUP_REMOVED lines=10> */
[----:B------:R-:W-:-:S06]  /*1a10*/  @P2 IADD3 R5, PT, PT, R5, 0x1, RZ ;  /* 0x0000000105052810 */ /* 0x000fcc0007ffe0ff */
[----:B------:R-:W-:Y:S02]  /*1a20*/  @!P0 IADD3 R5, PT, PT, -R5, RZ, RZ ;  /* 0x000000ff05058210 */ /* 0x000fe40007ffe1ff */
[----:B------:R-:W-:Y:S02]  /*1a30*/  @!P1 LOP3.LUT R5, RZ, R3, RZ, 0x33, !PT ;  /* 0x00000003ff059212 */ /* 0x000fe400078e33ff */
[----:B------:R-:W-:-:S05]  /*1a40*/  SHF.R.S32.HI R3, RZ, 0x1f, R2 ;  /* 0x0000001fff037819 */ /* 0x000fca0000011402 */
[C---:B------:R-:W-:Y:S02]  /*1a50*/  IMAD R4, R3.reuse, R134, RZ ;  /* 0x0000008603047224 */ /* 0x040fe400078e02ff */
[----:B------:R-:W-:Y:S02]  /*1a60*/  IMAD R3, R3, R144, RZ ;  /* 0x0000009003037224 */ /* 0x000fe400078e02ff */
[C---:B------:R-:W-:Y:S02]  /*1a70*/  IMAD R4, R2.reuse, R135, R4 ;  /* 0x0000008702047224 */ /* 0x040fe400078e0204 */
[----:B------:R-:W-:Y:S01]  /*1a80*/  IMAD R3, R2, R145, R3 ;  /* 0x0000009102037224 */ /* 0x000fe200078e0203 */
        /* <DEDUP_REMOVED lines=13> */
[----:B------:R-:W-:Y:S01]  /*1b60*/  IADD3 R11, PT, PT, R11, R4, RZ ;  /* 0x000000040b0b7210 */ /* 0x000fe20007ffe0ff */
[----:B------:R-:W-:Y:S02]  /*1b70*/  IMAD.IADD R9, R9, 0x1, R3 ;  /* 0x0000000109097824 */ /* 0x000fe400078e0203 */
        /* <DEDUP_REMOVED lines=9> */
.L_x_2370:
        /* <DEDUP_REMOVED lines=15> */
.L_x_2372:
[----:B------:R-:W2:Y:S01]  /*1d00*/  LDC.64 R134, c[0x0][0x3b8] ;  /* 0x0000ee00ff867b82 */ /* 0x000ea20000000a00 */
[----:B------:R-:W-:-:S05]  /*1d10*/  IADD3 R10, PT, PT, R8, R3, RZ ;  /* 0x00000003080a7210 */ /* 0x000fca0007ffe0ff */
[C---:B--2---:R-:W-:Y:S02]  /*1d20*/  IMAD R19, R10.reuse, R135, RZ ;  /* 0x000000870a137224 */ /* 0x044fe400078e02ff */
[----:B------:R-:W-:-:S05]  /*1d30*/  IMAD.WIDE.U32 R10, R10, R134, RZ ;  /* 0x000000860a0a7225 */ /* 0x000fca00078e00ff */
[----:B------:R-:W-:Y:S02]  /*1d40*/  IADD3 R19, PT, PT, R11, R19, RZ ;  /* 0x000000130b137210 */ /* 0x000fe40007ffe0ff */
[----:B------:R-:W-:Y:S02]  /*1d50*/  MOV R18, R10 ;  /* 0x0000000a00127202 */ /* 0x000fe40000000f00 */
.L_x_2373:
        /* <DEDUP_REMOVED lines=14> */
.L_x_2374:
[----:B------:R-:W2:Y:S01]  /*1e40*/  LDC.64 R144, c[0x0][0x3c0] ;  /* 0x0000f000ff907b82 */ /* 0x000ea20000000a00 */
[----:B------:R-:W-:-:S05]  /*1e50*/  IADD3 R3, PT, PT, R8, R3, RZ ;  /* 0x0000000308037210 */ /* 0x000fca0007ffe0ff */
[C---:B--2---:R-:W-:Y:S02]  /*1e60*/  IMAD R21, R3.reuse, R145, RZ ;  /* 0x0000009103157224 */ /* 0x044fe400078e02ff */
[----:B------:R-:W-:-:S05]  /*1e70*/  IMAD.WIDE.U32 R2, R3, R144, RZ ;  /* 0x0000009003027225 */ /* 0x000fca00078e00ff */
[----:B------:R-:W-:Y:S02]  /*1e80*/  IADD3 R21, PT, PT, R3, R21, RZ ;  /* 0x0000001503157210 */ /* 0x000fe40007ffe0ff */
[----:B------:R-:W-:-:S07]  /*1e90*/  MOV R20, R2 ;  /* 0x0000000200147202 */ /* 0x000fce0000000f00 */
.L_x_2375:
        /* <DEDUP_REMOVED lines=43> */
[----:B------:R-:W-:-:S04]  /*2150*/  IMAD.WIDE.U32 R22, R12, R2, R18 ;  /* 0x000000020c167225 */ /* 0x000fc800078e0012 */
[----:B------:R-:W-:Y:S01]  /*2160*/  IMAD R3, R12, R3, R9 ;  /* 0x000000030c037224 */ /* 0x000fe200078e0209 */
[----:B------:R-:W-:-:S04]  /*2170*/  IADD3 R9, PT, PT, R11, R5, RZ ;  /* 0x000000050b097210 */ /* 0x000fc80007ffe0ff */
[----:B------:R-:W-:-:S07]  /*2180*/  IADD3 R8, PT, PT, R23, R3, RZ ;  /* 0x0000000317087210 */ /* 0x000fce0007ffe0ff */
.L_x_2371:
[----:B------:R-:W-:Y:S01]  /*2190*/  ISETP.NE.AND P2, PT, R6, -0x1, PT ;  /* 0xffffffff0600780c */ /* 0x000fe20003f45270 */
[C---:B------:R-:W-:Y:S01]  /*21a0*/  IMAD.SHL.U32 R18, R184.reuse, 0x8, RZ ;  /* 0x00000008b8127824 */ /* 0x040fe200078e00ff */
[----:B------:R-:W1:Y:S01]  /*21b0*/  LDCU.64 UR4, c[0x0][0x390] ;  /* 0x00007200ff0477ac */ /* 0x000e620008000a00 */
[----:B------:R-:W-:Y:S01]  /*21c0*/  IMAD.SHL.U32 R160, R184, 0x40, RZ ;  /* 0x00000040b8a07824 */ /* 0x000fe200078e00ff */
[----:B------:R-:W-:Y:S01]  /*21d0*/  SHF.R.U32.HI R12, RZ, 0x3, R184 ;  /* 0x00000003ff0c7819 */ /* 0x000fe200000116b8 */
[----:B------:R-:W2:Y:S01]  /*21e0*/  S2UR UR12, SR_CgaCtaId ;  /* 0x00000000000c79c3 */ /* 0x000ea20000008800 */
[----:B------:R-:W-:Y:S01]  /*21f0*/  LOP3.LUT R159, R18, 0x38, RZ, 0xc0, !PT ;  /* 0x00000038129f7812 */ /* 0x000fe200078ec0ff */
[----:B------:R-:W3:Y:S01]  /*2200*/  LDCU.64 UR6, c[0x0][0x3c8] ;  /* 0x00007900ff0677ac */ /* 0x000ee20008000a00 */
[----:B------:R-:W-:Y:S01]  /*2210*/  LOP3.LUT R11, R160, 0x1c0, RZ, 0xc0, !PT ;  /* 0x000001c0a00b7812 */ /* 0x000fe200078ec0ff */
[----:B------:R-:W-:Y:S01]  /*2220*/  IMAD.IADD R195, R7, 0x1, -R92 ;  /* 0x0000000107c37824 */ /* 0x000fe200078e0a5c */
[C---:B------:R-:W-:Y:S01]  /*2230*/  IADD3 R10, P0, PT, R159.reuse, R10, RZ ;  /* 0x0000000a9f0a7210 */ /* 0x040fe20007f1e0ff */
[----:B------:R-:W4:Y:S01]  /*2240*/  LDCU.64 UR10, c[0x0][0x388] ;  /* 0x00007100ff0a77ac */ /* 0x000f220008000a00 */
[----:B------:R-:W-:Y:S01]  /*2250*/  IADD3 R22, P1, PT, R159, R22, RZ ;  /* 0x000000169f167210 */ /* 0x000fe20007f3e0ff */
[----:B------:R-:W5:Y:S01]  /*2260*/  @!P2 LDC.64 R4, c[0x0][0x398] ;  /* 0x0000e600ff04ab82 */ /* 0x000f620000000a00 */
[----:B------:R-:W-:Y:S01]  /*2270*/  LOP3.LUT R158, R11, 0x38, R18, 0xf8, !PT ;  /* 0x000000380b9e7812 */ /* 0x000fe200078ef812 */
[----:B------:R-:W-:Y:S01]  /*2280*/  IMAD.X R11, RZ, RZ, R9, P0 ;  /* 0x000000ffff0b7224 */ /* 0x000fe200000e0609 */
[----:B------:R-:W-:Y:S01]  /*2290*/  LOP3.LUT R133, R18, 0x1f8, RZ, 0xc0, !PT ;  /* 0x000001f812857812 */ /* 0x000fe200078ec0ff */
[----:B------:R-:W-:Y:S01]  /*22a0*/  IMAD.X R23, RZ, RZ, R8, P1 ;  /* 0x000000ffff177224 */ /* 0x000fe200008e0608 */
[----:B------:R-:W-:Y:S01]  /*22b0*/  SHF.R.U32.HI R186, RZ, 0x1, R184 ;  /* 0x00000001ffba7819 */ /* 0x000fe200000116b8 */
[C---:B------:R-:W-:Y:S01]  /*22c0*/  IMAD.WIDE.U32 R8, R12.reuse, R144, R10 ;  /* 0x000000900c087225 */ /* 0x040fe200078e000a */
[----:B------:R-:W-:Y:S01]  /*22d0*/  LOP3.LUT R133, R133, 0x38, R184, 0x78, !PT ;  /* 0x0000003885857812 */ /* 0x000fe200078e78b8 */
[----:B------:R-:W3:Y:S01]  /*22e0*/  @P2 LDC.64 R2, c[0x0][0x3b0] ;  /* 0x0000ec00ff022b82 */ /* 0x000ee20000000a00 */
[----:B------:R-:W-:Y:S01]  /*22f0*/  BSSY.RECONVERGENT B0, `(.L_x_2376) ;  /* 0x000003f000007945 */ /* 0x000fe20003800200 */
[----:B------:R-:W-:Y:S01]  /*2300*/  IMAD R205, R12, R145, R9 ;  /* 0x000000910ccd7224 */ /* 0x000fe200078e0209 */
[----:B-1----:R-:W-:Y:S01]  /*2310*/  LEA R204, P0, R8, UR4, 0x1 ;  /* 0x0000000408cc7c11 */ /* 0x002fe2000f8008ff */
[----:B------:R-:W-:Y:S01]  /*2320*/  IMAD.MOV.U32 R13, RZ, RZ, RZ ;  /* 0x000000ffff0d7224 */ /* 0x000fe200078e00ff */
[----:B------:R-:W-:Y:S01]  /*2330*/  LOP3.LUT R133, R133, 0x1e00, R18, 0xf8, !PT ;  /* 0x00001e0085857812 */ /* 0x000fe200078ef812 */
[----:B------:R-:W-:Y:S01]  /*2340*/  IMAD.WIDE.U32 R18, R12, R134, R22 ;  /* 0x000000860c127225 */ /* 0x000fe200078e0016 */
[----:B------:R-:W-:Y:S01]  /*2350*/  LEA.HI.X R205, R8, UR5, R205, 0x1, P0 ;  /* 0x0000000508cd7c11 */ /* 0x000fe200080f0ccd */
[----:B------:R-:W-:Y:S01]  /*2360*/  UMOV UR5, 0x400 ;  /* 0x0000040000057882 */ /* 0x000fe20000000000 */
[----:B------:R-:W-:Y:S01]  /*2370*/  LOP3.LUT R157, R159, 0x40, RZ, 0xfc, !PT ;  /* 0x000000409f9d7812 */ /* 0x000fe200078efcff */
[----:B------:R-:W-:Y:S01]  /*2380*/  IMAD R201, R12, R135, R19 ;  /* 0x000000870cc97224 */ /* 0x000fe200078e0213 */
[----:B------:R-:W-:Y:S01]  /*2390*/  SHF.R.S32.HI R19, RZ, 0x1f, R16 ;  /* 0x0000001fff137819 */ /* 0x000fe20000011410 */
[----:B--2---:R-:W-:Y:S01]  /*23a0*/  ULEA UR5, UR12, UR5, 0x18 ;  /* 0x000000050c057291 */ /* 0x004fe2000f8ec0ff */
[----:B----4-:R-:W-:Y:S01]  /*23b0*/  LEA R202, P1, R18, UR10, 0x1 ;  /* 0x0000000a12ca7c11 */ /* 0x010fe2000f8208ff */
[----:B------:R-:W-:Y:S01]  /*23c0*/  IMAD.WIDE.U32 R14, R15, 0x40, R12 ;  /* 0x000000400f0e7825 */ /* 0x000fe200078e000c */
[----:B------:R-:W-:-:S02]  /*23d0*/  LOP3.LUT R147, R159, 0x80, RZ, 0xfc, !PT ;  /* 0x000000809f937812 */ /* 0x000fc400078efcff */
[----:B------:R-:W-:Y:S01]  /*23e0*/  LEA.HI.X R201, R18, UR11, R201, 0x1, P1 ;  /* 0x0000000b12c97c11 */ /* 0x000fe200088f0cc9 */
[----:B-----5:R-:W-:Y:S01]  /*23f0*/  @!P2 IMAD.WIDE.U32 R20, R211, R4, RZ ;  /* 0x00000004d314a225 */ /* 0x020fe200078e00ff */
[----:B------:R-:W-:-:S03]  /*2400*/  LEA R133, R133, UR5, 0x1 ;  /* 0x0000000585857c11 */ /* 0x000fc6000f8e08ff */
[----:B------:R-:W-:Y:S02]  /*2410*/  @!P2 IMAD R5, R211, R5, R21 ;  /* 0x00000005d305a224 */ /* 0x000fe400078e0215 */
[----:B---3--:R-:W-:-:S04]  /*2420*/  @P2 IMAD.WIDE.U32 R10, R6, R2, RZ ;  /* 0x00000002060a2225 */ /* 0x008fc800078e00ff */
[----:B------:R-:W-:Y:S02]  /*2430*/  @!P2 IMAD.MOV.U32 R2, RZ, RZ, R20 ;  /* 0x000000ffff02a224 */ /* 0x000fe400078e0014 */
[----:B------:R-:W-:Y:S02]  /*2440*/  @P2 IMAD.MOV.U32 R2, RZ, RZ, R10 ;  /* 0x000000ffff022224 */ /* 0x000fe400078e000a */
[----:B------:R-:W-:Y:S01]  /*2450*/  @P2 IMAD R5, R6, R3, R11 ;  /* 0x0000000306052224 */ /* 0x000fe200078e020b */
[----:B------:R-:W-:Y:S01]  /*2460*/  LOP3.LUT R3, R186, 0x8, RZ, 0xc0, !PT ;  /* 0x00000008ba037812 */ /* 0x000fe200078ec0ff */
[----:B------:R-:W-:Y:S01]  /*2470*/  IMAD R19, R19, UR6, RZ ;  /* 0x0000000613137c24 */ /* 0x000fe2000f8e02ff */
[----:B------:R-:W-:Y:S02]  /*2480*/  IADD3 R4, P0, PT, R159, R2, RZ ;  /* 0x000000029f047210 */ /* 0x000fe40007f1e0ff */
[----:B------:R-:W-:Y:S01]  /*2490*/  LOP3.LUT R3, R158, R3, RZ, 0x3c, !PT ;  /* 0x000000039e037212 */ /* 0x000fe200078e3cff */
[----:B------:R-:W-:-:S02]  /*24a0*/  IMAD R19, R16, UR7, R19 ;  /* 0x0000000710137c24 */ /* 0x000fc4000f8e0213 */
        /* <DEDUP_REMOVED lines=34> */
.L_x_2378:
[----:B------:R3:W-:Y:S02]  /*26d0*/  STS.128 [R133+0x4000], RZ ;  /* 0x004000ff85007388 */ /* 0x0007e40000000c00 */
.L_x_2377:
[----:B------:R-:W-:Y:S05]  /*26e0*/  BSYNC.RECONVERGENT B0 ;  /* 0x0000000000007941 */ /* 0x000fea0003800200 */
.L_x_2376:
[----:B------:R-:W-:Y:S01]  /*26f0*/  IADD3 R11, PT, PT, R12, 0x10, RZ ;  /* 0x000000100c0b7810 */ /* 0x000fe20007ffe0ff */
[----:B------:R-:W-:Y:S03]  /*2700*/  BSSY.RECONVERGENT B0, `(.L_x_2379) ;  /* 0x0000024000007945 */ /* 0x000fe60003800200 */
[----:B------:R-:W-:-:S13]  /*2710*/  ISETP.GE.AND P0, PT, R11, R195, PT ;  /* 0x000000c30b00720c */ /* 0x000fda0003f06270 */
[----:B------:R-:W-:Y:S05]  /*2720*/  @P0 BRA `(.L_x_2380) ;  /* 0x0000000000840947 */ /* 0x000fea0003800000 */
[----:B------:R-:W4:Y:S01]  /*2730*/  LDCU.64 UR10, c[0x0][0x3b0] ;  /* 0x00007600ff0a77ac */ /* 0x000f220008000a00 */
[----:B-12---:R-:W-:Y:S01]  /*2740*/  IADD3 R5, P0, PT, R14, 0x10, RZ ;  /* 0x000000100e057810 */ /* 0x006fe20007f1e0ff */
[----:B------:R-:W-:Y:S01]  /*2750*/  IMAD.MOV.U32 R8, RZ, RZ, R16 ;  /* 0x000000ffff087224 */ /* 0x000fe200078e0010 */
[----:B------:R-:W-:Y:S01]  /*2760*/  MOV R9, R19 ;  /* 0x0000001300097202 */ /* 0x000fe20000000f00 */
[----:B------:R-:W1:Y:S02]  /*2770*/  LDCU UR4, c[0x0][0x440] ;  /* 0x00008800ff0477ac */ /* 0x000e640008000800 */
[----:B------:R-:W-:Y:S01]  /*2780*/  IMAD.X R2, RZ, RZ, R15, P0 ;  /* 0x000000ffff027224 */ /* 0x000fe200000e060f */
[----:B------:R-:W2:Y:S03]  /*2790*/  LDCU.64 UR6, c[0x0][0x380] ;  /* 0x00007000ff0677ac */ /* 0x000ea60008000a00 */
[----:B----4-:R-:W-:-:S02]  /*27a0*/  IMAD R2, R2, UR10, RZ ;  /* 0x0000000a02027c24 */ /* 0x010fc4000f8e02ff */
        /* <DEDUP_REMOVED lines=24> */
.L_x_2381:
[----:B------:R2:W-:Y:S02]  /*2930*/  STS.128 [R133+0x4800], RZ ;  /* 0x004800ff85007388 */ /* 0x0005e40000000c00 */
.L_x_2380:
[----:B------:R-:W-:Y:S05]  /*2940*/  BSYNC.RECONVERGENT B0 ;  /* 0x0000000000007941 */ /* 0x000fea0003800200 */
.L_x_2379:
        /* <DEDUP_REMOVED lines=36> */
.L_x_2384:
[----:B------:R2:W-:Y:S02]  /*2b90*/  STS.128 [R133+0x5000], RZ ;  /* 0x005000ff85007388 */ /* 0x0005e40000000c00 */
.L_x_2383:
[----:B------:R-:W-:Y:S05]  /*2ba0*/  BSYNC.RECONVERGENT B0 ;  /* 0x0000000000007941 */ /* 0x000fea0003800200 */
.L_x_2382:
[----:B-12-4-:R-:W-:Y:S01]  /*2bb0*/  IADD3 R5, PT, PT, R12, 0x30, RZ ;  /* 0x000000300c057810 */ /* 0x016fe20007ffe0ff */
[----:B------:R-:W-:Y:S03]  /*2bc0*/  BSSY.RECONVERGENT B0, `(.L_x_2385) ;  /* 0x0000023000007945 */ /* 0x000fe60003800200 */
[----:B------:R-:W-:-:S13]  /*2bd0*/  ISETP.GE.AND P0, PT, R5, R195, PT ;  /* 0x000000c30500720c */ /* 0x000fda0003f06270 */
[----:B------:R-:W-:Y:S05]  /*2be0*/  @P0 BRA `(.L_x_2386) ;  /* 0x0000000000800947 */ /* 0x000fea0003800000 */
[----:B------:R-:W1:Y:S01]  /*2bf0*/  LDCU.64 UR10, c[0x0][0x3b0] ;  /* 0x00007600ff0a77ac */ /* 0x000e620008000a00 */
[----:B------:R-:W-:Y:S01]  /*2c00*/  IADD3 R2, P0, PT, R14, 0x30, RZ ;  /* 0x000000300e027810 */ /* 0x000fe20007f1e0ff */
[----:B------:R-:W-:Y:S01]  /*2c10*/  IMAD.MOV.U32 R17, RZ, RZ, R19 ;  /* 0x000000ffff117224 */ /* 0x000fe200078e0013 */
[----:B------:R-:W2:Y:S03]  /*2c20*/  LDCU UR4, c[0x0][0x440] ;  /* 0x00008800ff0477ac */ /* 0x000ea60008000800 */
        /* <DEDUP_REMOVED lines=27> */
.L_x_2387:
[----:B------:R4:W-:Y:S02]  /*2de0*/  STS.128 [R133+0x5800], RZ ;  /* 0x005800ff85007388 */ /* 0x0009e40000000c00 */
.L_x_2386:
[----:B------:R-:W-:Y:S05]  /*2df0*/  BSYNC.RECONVERGENT B0 ;  /* 0x0000000000007941 */ /* 0x000fea0003800200 */
.L_x_2385:
        /* <DEDUP_REMOVED lines=30> */
.L_x_2390:
[----:B------:R1:W-:Y:S02]  /*2fe0*/  STS.128 [R133+0xa000], RZ ;  /* 0x00a000ff85007388 */ /* 0x0003e40000000c00 */
.L_x_2389:
[----:B------:R-:W-:Y:S05]  /*2ff0*/  BSYNC.RECONVERGENT B0 ;  /* 0x0000000000007941 */ /* 0x000fea0003800200 */
.L_x_2388:
        /* <DEDUP_REMOVED lines=27> */
.L_x_2393:
[----:B------:R1:W-:Y:S02]  /*31b0*/  STS.128 [R133+0xa800], RZ ;  /* 0x00a800ff85007388 */ /* 0x0003e40000000c00 */
.L_x_2392:
[----:B------:R-:W-:Y:S05]  /*31c0*/  BSYNC.RECONVERGENT B0 ;  /* 0x0000000000007941 */ /* 0x000fea0003800200 */
.L_x_2391:
        /* <DEDUP_REMOVED lines=25> */
.L_x_2396:
[----:B------:R1:W-:Y:S02]  /*3360*/  STS.128 [R133+0xb000], RZ ;  /* 0x00b000ff85007388 */ /* 0x0003e40000000c00 */
.L_x_2395:
[----:B------:R-:W-:Y:S05]  /*3370*/  BSYNC.RECONVERGENT B0 ;  /* 0x0000000000007941 */ /* 0x000fea0003800200 */
.L_x_2394:
        /* <DEDUP_REMOVED lines=30> */
.L_x_2399:
[----:B------:R1:W-:Y:S02]  /*3560*/  STS.128 [R133+0xb800], RZ ;  /* 0x00b800ff85007388 */ /* 0x0003e40000000c00 */
.L_x_2398:
[----:B------:R-:W-:Y:S05]  /*3570*/  BSYNC.RECONVERGENT B0 ;  /* 0x0000000000007941 */ /* 0x000fea0003800200 */
.L_x_2397:
[----:B------:R-:W0:Y:S01]  /*3580*/  LDGDEPBAR ;  /* 0x00000000000079af */ /* 0x000e220000000000 */
[----:B------:R-:W-:Y:S01]  /*3590*/  BSSY.RECONVERGENT B0, `(.L_x_2400) ;  /* 0x0000020000007945 */ /* 0x000fe20003800200 */
[----:B------:R-:W-:Y:S01]  /*35a0*/  IADD3 R88, PT, PT, R87, R88, -R7 ;  /* 0x0000005857587210 */ /* 0x000fe20007ffe807 */
        /* <DEDUP_REMOVED lines=25> */
.L_x_2402:
[----:B------:R1:W-:Y:S01]  /*3740*/  STS.128 [R133+0x10000], RZ ;  /* 0x010000ff85007388 */ /* 0x0003e20000000c00 */
[----:B------:R-:W-:Y:S05]  /*3750*/  BRA `(.L_x_2403) ;  /* 0x00000000000c7947 */ /* 0x000fea0003800000 */
.L_x_2401:
[----:B------:R1:W-:Y:S04]  /*3760*/  STS.128 [R133+0xc000], RZ ;  /* 0x00c000ff85007388 */ /* 0x0003e80000000c00 */
[----:B------:R1:W-:Y:S04]  /*3770*/  STS.128 [R133+0xe000], RZ ;  /* 0x00e000ff85007388 */ /* 0x0003e80000000c00 */
[----:B------:R1:W-:Y:S02]  /*3780*/  STS.128 [R133+0x10000], RZ ;  /* 0x010000ff85007388 */ /* 0x0003e40000000c00 */
.L_x_2403:
[----:B------:R-:W-:Y:S05]  /*3790*/  BSYNC.RECONVERGENT B0 ;  /* 0x0000000000007941 */ /* 0x000fea0003800200 */
.L_x_2400:
        /* <DEDUP_REMOVED lines=30> */
.L_x_2406:
[----:B------:R1:W-:Y:S02]  /*3980*/  STS.128 [R133+0x10800], RZ ;  /* 0x010800ff85007388 */ /* 0x0003e40000000c00 */
.L_x_2405:
[----:B------:R-:W-:Y:S05]  /*3990*/  BSYNC.RECONVERGENT B0 ;  /* 0x0000000000007941 */ /* 0x000fea0003800200 */
.L_x_2404:
        /* <DEDUP_REMOVED lines=28> */
.L_x_2409:
[----:B------:R1:W-:Y:S02]  /*3b60*/  STS.128 [R133+0x11000], RZ ;  /* 0x011000ff85007388 */ /* 0x0003e40000000c00 */
.L_x_2408:
[----:B------:R-:W-:Y:S05]  /*3b70*/  BSYNC.RECONVERGENT B0 ;  /* 0x0000000000007941 */ /* 0x000fea0003800200 */
.L_x_2407:
[----:B------:R-:W-:Y:S01]  /*3b80*/  ISETP.GE.AND P0, PT, R5, R4, PT ;  /* 0x000000040500720c */ /* 0x000fe20003f06270 */
[----:B------:R-:W-:Y:S01]  /*3b90*/  BSSY.RECONVERGENT B0, `(.L_x_2410) ;  /* 0x0000022000007945 */ /* 0x000fe20003800200 */
[----:B------:R-:W-:Y:S01]  /*3ba0*/  SHF.R.U32.HI R89, RZ, 0x2, R184 ;  /* 0x00000002ff597819 */ /* 0x000fe200000116b8 */
[----:B------:R-:W-:Y:S01]  /*3bb0*/  IMAD.IADD R6, R3, 0x1, R6 ;  /* 0x0000000103067824 */ /* 0x000fe200078e0206 */
[----:B------:R-:W-:Y:S02]  /*3bc0*/  SHF.R.U32.HI R4, RZ, 0x4, R184 ;  /* 0x00000004ff047819 */ /* 0x000fe400000116b8 */
[----:B------:R-:W-:Y:S02]  /*3bd0*/  LOP3.LUT R7, R184, 0x8, RZ, 0xc0, !PT ;  /* 0x00000008b8077812 */ /* 0x000fe400078ec0ff */
[----:B------:R-:W-:-:S05]  /*3be0*/  LOP3.LUT R89, R89, 0x7, RZ, 0xc0, !PT ;  /* 0x0000000759597812 */ /* 0x000fca00078ec0ff */
        /* <DEDUP_REMOVED lines=27> */
.L_x_2412:
[----:B------:R1:W-:Y:S02]  /*3da0*/  STS.128 [R133+0x11800], RZ ;  /* 0x011800ff85007388 */ /* 0x0003e40000000c00 */
.L_x_2411:
[----:B------:R-:W-:Y:S05]  /*3db0*/  BSYNC.RECONVERGENT B0 ;  /* 0x0000000000007941 */ /* 0x000fea0003800200 */
.L_x_2410:
[----:B------:R-:W-:Y:S01]  /*3dc0*/  IMAD.SHL.U32 R4, R4, 0x400, RZ ;  /* 0x0000040004047824 */ /* 0x000fe200078e00ff */
[----:B------:R-:W-:Y:S01]  /*3dd0*/  LOP3.LUT R146, R158, R7, RZ, 0x3c, !PT ;  /* 0x000000079e927212 */ /* 0x000fe200078e3cff */
[----:B------:R-:W-:Y:S01]  /*3de0*/  IMAD.MOV.U32 R182, RZ, RZ, 0x20 ;  /* 0x00000020ffb67424 */ /* 0x000fe200078e00ff */
[----:B------:R-:W-:Y:S01]  /*3df0*/  LEA R99, R6, UR5, 0x1 ;  /* 0x0000000506637c11 */ /* 0x000fe2000f8e08ff */
[----:B------:R-:W-:Y:S01]  /*3e00*/  IMAD.MOV.U32 R156, RZ, RZ, 0x40 ;  /* 0x00000040ff9c7424 */ /* 0x000fe200078e00ff */
[----:B------:R-:W-:Y:S01]  /*3e10*/  LOP3.LUT R5, R4, 0x400, RZ, 0xc0, !PT ;  /* 0x0000040004057812 */ /* 0x000fe200078ec0ff */
[----:B------:R-:W0:Y:S01]  /*3e20*/  LDGDEPBAR ;  /* 0x00000000000079af */ /* 0x000e220000000000 */
[C---:B------:R-:W-:Y:S02]  /*3e30*/  LOP3.LUT P0, RZ, R184.reuse, 0x2, RZ, 0xc0, !PT ;  /* 0x00000002b8ff7812 */ /* 0x040fe4000780c0ff */
[----:B------:R-:W-:Y:S01]  /*3e40*/  LOP3.LUT P2, RZ, R184, 0x4, RZ, 0xc0, !PT ;  /* 0x00000004b8ff7812 */ /* 0x000fe2000784c0ff */
[----:B------:R-:W-:Y:S01]  /*3e50*/  IMAD R98, R146, 0x2, R5 ;  /* 0x0000000292627824 */ /* 0x000fe200078e0205 */
[----:B------:R-:W-:Y:S01]  /*3e60*/  LDSM.16.M88.4 R72, [R99] ;  /* 0x000000006348783b */ /* 0x000fe20000000200 */
[----:B------:R-:W-:-:S02]  /*3e70*/  SEL R84, R182, 0xffffffe0, !P0 ;  /* 0xffffffe0b6547807 */ /* 0x000fc40004000000 */
[----:B------:R-:W-:Y:S01]  /*3e80*/  VIADD R95, R98, UR5 ;  /* 0x00000005625f7c36 */ /* 0x000fe20008000000 */
[----:B------:R-:W5:Y:S01]  /*3e90*/  LDSM.16.M88.4 R44, [R98+UR5+0x6000] ;  /* 0x00600005622c783b */ /* 0x000f620008000200 */
[----:B------:R-:W-:Y:S01]  /*3ea0*/  SEL R156, R156, 0xffffffc0, !P2 ;  /* 0xffffffc09c9c7807 */ /* 0x000fe20005000000 */
[--C-:B------:R-:W-:Y:S01]  /*3eb0*/  IMAD.IADD R96, R99, 0x1, R84.reuse ;  /* 0x0000000163607824 */ /* 0x100fe200078e0254 */
[----:B------:R-:W-:Y:S01]  /*3ec0*/  ISETP.GT.AND P1, PT, R161, R200, PT ;  /* 0x000000c8a100720c */ /* 0x000fe20003f24270 */
[----:B------:R-:W-:Y:S01]  /*3ed0*/  IMAD.IADD R94, R95, 0x1, R84 ;  /* 0x000000015f5e7824 */ /* 0x000fe200078e0254 */
[----:B------:R-:W3:Y:S01]  /*3ee0*/  LDSM.16.M88.4 R36, [R98+UR5+0x6800] ;  /* 0x006800056224783b */ /* 0x000ee20008000200 */
[--C-:B------:R-:W-:Y:S02]  /*3ef0*/  IMAD.IADD R97, R99, 0x1, R156.reuse ;  /* 0x0000000163617824 */ /* 0x100fe400078e029c */
[----:B------:R-:W-:Y:S01]  /*3f00*/  IMAD.IADD R95, R95, 0x1, R156 ;  /* 0x000000015f5f7824 */ /* 0x000fe200078e029c */
[----:B------:R-:W4:Y:S01]  /*3f10*/  LDSM.16.M88.4 R28, [R98+UR5+0x7000] ;  /* 0x00700005621c783b */ /* 0x000f220008000200 */
[----:B------:R-:W-:-:S02]  /*3f20*/  IMAD.IADD R93, R84, 0x1, R97 ;  /* 0x00000001545d7824 */ /* 0x000fc400078e0261 */
[----:B------:R-:W-:Y:S01]  /*3f30*/  IMAD.IADD R91, R84, 0x1, R95 ;  /* 0x00000001545b7824 */ /* 0x000fe200078e025f */
[----:B------:R-:W4:Y:S04]  /*3f40*/  LDSM.16.M88.4 R20, [R98+UR5+0x7800] ;  /* 0x007800056214783b */ /* 0x000f280008000200 */
[----:B-1----:R-:W-:Y:S04]  /*3f50*/  LDSM.16.M88.4 R8, [R96] ;  /* 0x000000006008783b */ /* 0x002fe80000000200 */
[----:B------:R-:W1:Y:S04]  /*3f60*/  LDSM.16.M88.4 R16, [R94+0x6000] ;  /* 0x006000005e10783b */ /* 0x000e680000000200 */
[----:B--2---:R-:W2:Y:S04]  /*3f70*/  LDSM.16.M88.4 R12, [R94+0x6800] ;  /* 0x006800005e0c783b */ /* 0x004ea80000000200 */
[----:B------:R-:W2:Y:S04]  /*3f80*/  LDSM.16.M88.4 R4, [R94+0x7000] ;  /* 0x007000005e04783b */ /* 0x000ea80000000200 */
[----:B------:R-:W2:Y:S04]  /*3f90*/  LDSM.16.M88.4 R64, [R94+0x7800] ;  /* 0x007800005e40783b */ /* 0x000ea80000000200 */
[----:B------:R-:W-:Y:S01]  /*3fa0*/  LDSM.16.M88.4 R60, [R95+0x6000] ;  /* 0x006000005f3c783b */ /* 0x000fe20000000200 */
[C---:B-----5:R-:W-:Y:S03]  /*3fb0*/  HMMA.16816.F32 R48, R72.reuse, R44, RZ ;  /* 0x0000002c4830723c */ /* 0x060fe600000018ff */
[----:B------:R-:W-:Y:S04]  /*3fc0*/  LDSM.16.M88.4 R56, [R95+0x6800] ;  /* 0x006800005f38783b */ /* 0x000fe80000000200 */
[----:B------:R-:W-:Y:S01]  /*3fd0*/  LDSM.16.M88.4 R52, [R95+0x7000] ;  /* 0x007000005f34783b */ /* 0x000fe20000000200 */
[C---:B------:R-:W-:Y:S03]  /*3fe0*/  HMMA.16816.F32 R44, R72.reuse, R46, RZ ;  /* 0x0000002e482c723c */ /* 0x040fe600000018ff */
[----:B------:R-:W-:Y:S04]  /*3ff0*/  LDSM.16.M88.4 R68, [R91+0x7000] ;  /* 0x007000005b44783b */ /* 0x000fe80000000200 */
[----:B------:R-:W-:Y:S01]  /*4000*/  LDSM.16.M88.4 R80, [R95+0x8000] ;  /* 0x008000005f50783b */ /* 0x000fe20000000200 */
[C---:B---3--:R-:W-:Y:S03]  /*4010*/  HMMA.16816.F32 R40, R72.reuse, R36, RZ ;  /* 0x000000244828723c */ /* 0x048fe600000018ff */
        /* <DEDUP_REMOVED lines=10> */
[C---:B--2---:R-:W-:Y:S08]  /*40c0*/  HMMA.16816.F32 R40, R8.reuse, R12, R40 ;  /* 0x0000000c0828723c */ /* 0x044ff00000001828 */
        /* <DEDUP_REMOVED lines=69> */
[----:B------:R-:W-:Y:S07]  /*4520*/  LDSM.16.M88.4 R56, [R98+UR5+0xa800] ;  /* 0x00a800056238783b */ /* 0x000fee0008000200 */
[C---:B---3--:R-:W-:Y:S08]  /*4530*/  HMMA.16816.F32 R24, R20.reuse, R52, R24 ;  /* 0x000000341418723c */ /* 0x048ff00000001818 */
[----:B------:R-:W-:Y:S01]  /*4540*/  HMMA.16816.F32 R72, R20, R54, R72 ;  /* 0x000000361448723c */ /* 0x000fe20000001848 */
[----:B------:R-:W3:Y:S04]  /*4550*/  LDSM.16.M88.4 R52, [R98+UR5+0xb000] ;  /* 0x00b000056234783b */ /* 0x000ee80008000200 */
[----:B------:R-:W5:Y:S03]  /*4560*/  LDSM.16.M88.4 R20, [R98+UR5+0xb800] ;  /* 0x00b800056214783b */ /* 0x000f660008000200 */
        /* <DEDUP_REMOVED lines=8> */
[----:B------:R-:W-:Y:S07]  /*45f0*/  LDSM.16.M88.4 R12, [R94+0xa000] ;  /* 0x00a000005e0c783b */ /* 0x000fee0000000200 */
[C---:B----4-:R-:W-:Y:S08]  /*4600*/  HMMA.16816.F32 R24, R4.reuse, R8, R24 ;  /* 0x000000080418723c */ /* 0x050ff00000001818 */
[----:B------:R-:W-:Y:S01]  /*4610*/  HMMA.16816.F32 R72, R4, R10, R72 ;  /* 0x0000000a0448723c */ /* 0x000fe20000001848 */
[----:B------:R-:W1:Y:S04]  /*4620*/  LDSM.16.M88.4 R4, [R94+0xb000] ;  /* 0x00b000005e04783b */ /* 0x000e680000000200 */
[----:B------:R-:W2:Y:S03]  /*4630*/  LDSM.16.M88.4 R8, [R94+0xa800] ;  /* 0x00a800005e08783b */ /* 0x000ea60000000200 */
[C---:B---3--:R-:W-:Y:S08]  /*4640*/  HMMA.16816.F32 R32, R16.reuse, R52, R32 ;  /* 0x000000341020723c */ /* 0x048ff00000001820 */
[C---:B------:R-:W-:Y:S01]  /*4650*/  HMMA.16816.F32 R28, R16.reuse, R54, R28 ;  /* 0x00000036101c723c */ /* 0x040fe2000000181c */
[----:B------:R-:W3:Y:S07]  /*4660*/  LDSM.16.M88.4 R52, [R95+0xb800] ;  /* 0x00b800005f34783b */ /* 0x000eee0000000200 */
[C---:B-----5:R-:W-:Y:S08]  /*4670*/  HMMA.16816.F32 R24, R16.reuse, R20, R24 ;  /* 0x000000141018723c */ /* 0x060ff00000001818 */
[C---:B------:R-:W-:Y:S08]  /*4680*/  HMMA.16816.F32 R48, R16.reuse, R60, R48 ;  /* 0x0000003c1030723c */ /* 0x040ff00000001830 */
[C---:B------:R-:W-:Y:S01]  /*4690*/  HMMA.16816.F32 R44, R16.reuse, R62, R44 ;  /* 0x0000003e102c723c */ /* 0x040fe2000000182c */
[----:B------:R-:W4:Y:S07]  /*46a0*/  LDSM.16.M88.4 R60, [R95+0xa800] ;  /* 0x00a800005f3c783b */ /* 0x000f2e0000000200 */
[C---:B------:R-:W-:Y:S08]  /*46b0*/  HMMA.16816.F32 R40, R16.reuse, R56, R40 ;  /* 0x000000381028723c */ /* 0x040ff00000001828 */
[C---:B------:R-:W-:Y:S01]  /*46c0*/  HMMA.16816.F32 R36, R16.reuse, R58, R36 ;  /* 0x0000003a1024723c */ /* 0x040fe20000001824 */
[----:B------:R-:W5:Y:S07]  /*46d0*/  LDSM.16.M88.4 R56, [R95+0xb000] ;  /* 0x00b000005f38783b */ /* 0x000f6e0000000200 */
[----:B------:R-:W-:Y:S01]  /*46e0*/  HMMA.16816.F32 R72, R16, R22, R72 ;  /* 0x000000161048723c */ /* 0x000fe20000001848 */
[----:B------:R-:W-:Y:S04]  /*46f0*/  LDSM.16.M88.4 R20, [R93+0x4000] ;  /* 0x004000005d14783b */ /* 0x000fe80000000200 */
[----:B------:R-:W-:Y:S03]  /*4700*/  LDSM.16.M88.4 R16, [R91+0xa000] ;  /* 0x00a000005b10783b */ /* 0x000fe60000000200 */
[C---:B-1----:R-:W-:Y:S08]  /*4710*/  HMMA.16816.F32 R32, R76.reuse, R4, R32 ;  /* 0x000000044c20723c */ /* 0x042ff00000001820 */
[C---:B------:R-:W-:Y:S01]  /*4720*/  HMMA.16816.F32 R28, R76.reuse, R6, R28 ;  /* 0x000000064c1c723c */ /* 0x040fe2000000181c */
[----:B------:R-:W1:Y:S07]  /*4730*/  LDSM.16.M88.4 R4, [R91+0xb800] ;  /* 0x00b800005b04783b */ /* 0x000e6e0000000200 */
[C---:B------:R-:W-:Y:S08]  /*4740*/  HMMA.16816.F32 R24, R76.reuse, R80, R24 ;  /* 0x000000504c18723c */ /* 0x040ff00000001818 */
[C---:B------:R-:W-:Y:S08]  /*4750*/  HMMA.16816.F32 R48, R76.reuse, R12, R48 ;  /* 0x0000000c4c30723c */ /* 0x040ff00000001830 */
[C---:B------:R-:W-:Y:S01]  /*4760*/  HMMA.16816.F32 R44, R76.reuse, R14, R44 ;  /* 0x0000000e4c2c723c */ /* 0x040fe2000000182c */
[----:B------:R-:W1:Y:S07]  /*4770*/  LDSM.16.M88.4 R12, [R91+0xa800] ;  /* 0x00a800005b0c783b */ /* 0x000e6e0000000200 */
[C---:B--2---:R-:W-:Y:S08]  /*4780*/  HMMA.16816.F32 R40, R76.reuse, R8, R40 ;  /* 0x000000084c28723c */ /* 0x044ff00000001828 */
[----:B------:R-:W-:Y:S01]  /*4790*/  HMMA.16816.F32 R36, R76, R10, R36 ;  /* 0x0000000a4c24723c */ /* 0x000fe20000001824 */
[----:B------:R-:W2:Y:S01]  /*47a0*/  LDSM.16.M88.4 R8, [R91+0xb000] ;  /* 0x00b000005b08783b */ /* 0x000ea20000000200 */
[----:B------:R-:W-:-:S06]  /*47b0*/  DEPBAR.LE SB0, 0x0 ;  /* 0x000080000000791a */ /* 0x000fcc0000000000 */
[----:B------:R-:W-:Y:S08]  /*47c0*/  HMMA.16816.F32 R72, R76, R82, R72 ;  /* 0x000000524c48723c */ /* 0x000ff00000001848 */
[C---:B---3--:R-:W-:Y:S08]  /*47d0*/  HMMA.16816.F32 R24, R68.reuse, R52, R24 ;  /* 0x000000344418723c */ /* 0x048ff00000001818 */
[C---:B------:R-:W-:Y:S08]  /*47e0*/  HMMA.16816.F32 R48, R68.reuse, R64, R48 ;  /* 0x000000404430723c */ /* 0x040ff00000001830 */
[C---:B------:R-:W-:Y:S08]  /*47f0*/  HMMA.16816.F32 R44, R68.reuse, R66, R44 ;  /* 0x00000042442c723c */ /* 0x040ff0000000182c */
[C---:B----4-:R-:W-:Y:S08]  /*4800*/  HMMA.16816.F32 R40, R68.reuse, R60, R40 ;  /* 0x0000003c4428723c */ /* 0x050ff00000001828 */
[C---:B------:R-:W-:Y:S08]  /*4810*/  HMMA.16816.F32 R36, R68.reuse, R62, R36 ;  /* 0x0000003e4424723c */ /* 0x040ff00000001824 */
[C---:B-----5:R-:W-:Y:S08]  /*4820*/  HMMA.16816.F32 R32, R68.reuse, R56, R32 ;  /* 0x000000384420723c */ /* 0x060ff00000001820 */
[C---:B------:R-:W-:Y:S08]  /*4830*/  HMMA.16816.F32 R28, R68.reuse, R58, R28 ;  /* 0x0000003a441c723c */ /* 0x040ff0000000181c */
[----:B------:R-:W-:Y:S08]  /*4840*/  HMMA.16816.F32 R72, R68, R54, R72 ;  /* 0x000000364448723c */ /* 0x000ff00000001848 */
[----:B-1----:R-:W-:Y:S01]  /*4850*/  HMMA.16816.F32 R24, R20, R4, R24 ;  /* 0x000000041418723c */ /* 0x002fe20000001818 */
[----:B------:R-:W-:-:S04]  /*4860*/  LOP3.LUT R4, R186, 0x1f0, RZ, 0xc0, !PT ;  /* 0x000001f0ba047812 */ /* 0x000fc800078ec0ff */
[----:B------:R-:W-:-:S03]  /*4870*/  IADD3 R89, PT, PT, R89, R4, R92 ;  /* 0x0000000459597210 */ /* 0x000fc60007ffe05c */
[C---:B------:R-:W-:Y:S01]  /*4880*/  HMMA.16816.F32 R48, R20.reuse, R16, R48 ;  /* 0x000000101430723c */ /* 0x040fe20000001830 */
[C---:B------:R-:W-:Y:S02]  /*4890*/  IADD3 R88, PT, PT, R89.reuse, 0x1, R88 ;  /* 0x0000000159587810 */ /* 0x040fe40007ffe058 */
[-C--:B------:R-:W-:Y:S02]  /*48a0*/  IADD3 R90, PT, PT, R89, R87.reuse, -R90 ;  /* 0x00000057595a7210 */ /* 0x080fe40007ffe85a */
[C---:B------:R-:W-:Y:S02]  /*48b0*/  VIMNMX R198, PT, PT, R88.reuse, R87, PT ;  /* 0x0000005758c67248 */ /* 0x040fe40003fe0100 */
[----:B------:R-:W-:Y:S01]  /*48c0*/  VIADDMNMX R196, R88, 0x8, R87, PT ;  /* 0x0000000858c47846 */ /* 0x000fe20003800157 */
[----:B------:R-:W-:Y:S01]  /*48d0*/  HMMA.16816.F32 R44, R20, R18, R44 ;  /* 0x00000012142c723c */ /* 0x000fe2000000182c */
[----:B------:R-:W-:Y:S02]  /*48e0*/  VIMNMX R199, PT, PT, RZ, R90, !PT ;  /* 0x0000005affc77248 */ /* 0x000fe40007fe0100 */
[----:B------:R-:W-:-:S05]  /*48f0*/  VIADDMNMX R197, R90, 0x8, RZ, !PT ;  /* 0x000000085ac57846 */ /* 0x000fca00078001ff */
[C---:B------:R-:W-:Y:S08]  /*4900*/  HMMA.16816.F32 R40, R20.reuse, R12, R40 ;  /* 0x0000000c1428723c */ /* 0x040ff00000001828 */
[C---:B------:R-:W-:Y:S08]  /*4910*/  HMMA.16816.F32 R36, R20.reuse, R14, R36 ;  /* 0x0000000e1424723c */ /* 0x040ff00000001824 */
[C---:B--2---:R-:W-:Y:S08]  /*4920*/  HMMA.16816.F32 R32, R20.reuse, R8, R32 ;  /* 0x000000081420723c */ /* 0x044ff00000001820 */
[C---:B------:R-:W-:Y:S08]  /*4930*/  HMMA.16816.F32 R28, R20.reuse, R10, R28 ;  /* 0x0000000a141c723c */ /* 0x040ff0000000181c */
        /* <DEDUP_REMOVED lines=14> */
.L_x_2414:
        /* <DEDUP_REMOVED lines=59> */
.L_x_2415:
        /* <DEDUP_REMOVED lines=76> */
.L_x_2413:
[----:B------:R-:W-:Y:S01]  /*5290*/  IMAD.SHL.U32 R181, R184, 0x2, RZ ;  /* 0x00000002b8b57824 */ /* 0x000fe200078e00ff */
[----:B------:R-:W1:Y:S04]  /*52a0*/  LDCU UR4, c[0x0][0x45c] ;  /* 0x00008b80ff0477ac */ /* 0x000e680008000800 */
[----:B------:R-:W-:-:S04]  /*52b0*/  LOP3.LUT R181, R181, 0x6, RZ, 0xc0, !PT ;  /* 0x00000006b5b57812 */ /* 0x000fc800078ec0ff */
[----:B------:R-:W-:-:S04]  /*52c0*/  LOP3.LUT R21, R2, R181, RZ, 0xfc, !PT ;  /* 0x000000b502157212 */ /* 0x000fc800078efcff */
[CC--:B------:R-:W-:Y:S01]  /*52d0*/  ISETP.GE.AND P4, PT, R21.reuse, R199.reuse, PT ;  /* 0x000000c71500720c */ /* 0x0c0fe20003f86270 */
[C---:B------:R-:W-:Y:S01]  /*52e0*/  VIADD R22, R21.reuse, 0x1 ;  /* 0x0000000115167836 */ /* 0x040fe20000000000 */
[CC--:B------:R-:W-:Y:S01]  /*52f0*/  ISETP.GE.AND P6, PT, R21.reuse, R198.reuse, PT ;  /* 0x000000c61500720c */ /* 0x0c0fe20003fc6270 */
[C---:B------:R-:W-:Y:S01]  /*5300*/  VIADD R19, R21.reuse, 0x8 ;  /* 0x0000000815137836 */ /* 0x040fe20000000000 */
[----:B------:R-:W-:Y:S01]  /*5310*/  FSEL R52, R48, -INF , P4 ;  /* 0xff80000030347808 */ /* 0x000fe20002000000 */
[C---:B------:R-:W-:Y:S01]  /*5320*/  VIADD R18, R21.reuse, 0x9 ;  /* 0x0000000915127836 */ /* 0x040fe20000000000 */
[CC--:B------:R-:W-:Y:S01]  /*5330*/  ISETP.GE.AND P1, PT, R22.reuse, R199.reuse, PT ;  /* 0x000000c71600720c */ /* 0x0c0fe20003f26270 */
[C---:B------:R-:W-:Y:S01]  /*5340*/  VIADD R12, R21.reuse, 0x10 ;  /* 0x00000010150c7836 */ /* 0x040fe20000000000 */
[-C--:B------:R-:W-:Y:S01]  /*5350*/  ISETP.GE.AND P4, PT, R22, R198.reuse, PT ;  /* 0x000000c61600720c */ /* 0x080fe20003f86270 */
[----:B--2---:R-:W-:Y:S01]  /*5360*/  VIADD R4, R21, 0x11 ;  /* 0x0000001115047836 */ /* 0x004fe20000000000 */
[----:B------:R-:W-:Y:S01]  /*5370*/  FSEL R48, R49, -INF , P1 ;  /* 0xff80000031307808 */ /* 0x000fe20000800000 */
[----:B------:R-:W-:Y:S01]  /*5380*/  VIADD R11, R21, 0x18 ;  /* 0x00000018150b7836 */ /* 0x000fe20000000000 */
[-C--:B------:R-:W-:Y:S01]  /*5390*/  ISETP.GE.AND P1, PT, R19, R199.reuse, PT ;  /* 0x000000c71300720c */ /* 0x080fe20003f26270 */
[C---:B------:R-:W-:Y:S01]  /*53a0*/  VIADD R8, R21.reuse, 0x19 ;  /* 0x0000001915087836 */ /* 0x040fe20000000000 */
[----:B------:R-:W-:Y:S01]  /*53b0*/  FSEL R48, R48, -INF , !P4 ;  /* 0xff80000030307808 */ /* 0x000fe20006000000 */
[C---:B------:R-:W-:Y:S01]  /*53c0*/  VIADD R5, R21.reuse, 0x20 ;  /* 0x0000002015057836 */ /* 0x040fe20000000000 */
[-C--:B------:R-:W-:Y:S01]  /*53d0*/  ISETP.GE.AND P4, PT, R18, R199.reuse, PT ;  /* 0x000000c71200720c */ /* 0x080fe20003f86270 */
[C---:B------:R-:W-:Y:S01]  /*53e0*/  VIADD R2, R21.reuse, 0x21 ;  /* 0x0000002115027836 */ /* 0x040fe20000000000 */
[----:B------:R-:W-:Y:S01]  /*53f0*/  FSEL R44, R44, -INF , P1 ;  /* 0xff8000002c2c7808 */ /* 0x000fe20000800000 */
[C---:B------:R-:W-:Y:S01]  /*5400*/  VIADD R7, R21.reuse, 0x28 ;  /* 0x0000002815077836 */ /* 0x040fe20000000000 */
[----:B------:R-:W-:Y:S01]  /*5410*/  ISETP.GE.AND P1, PT, R18, R198, PT ;  /* 0x000000c61200720c */ /* 0x000fe20003f26270 */
[----:B------:R-:W-:Y:S01]  /*5420*/  VIADD R9, R21, 0x29 ;  /* 0x0000002915097836 */ /* 0x000fe20000000000 */
[----:B------:R-:W-:Y:S01]  /*5430*/  FSEL R6, R45, -INF , P4 ;  /* 0xff8000002d067808 */ /* 0x000fe20002000000 */
[C---:B------:R-:W-:Y:S01]  /*5440*/  VIADD R15, R21.reuse, 0x31 ;  /* 0x00000031150f7836 */ /* 0x040fe20000000000 */
[-C--:B------:R-:W-:Y:S01]  /*5450*/  ISETP.GE.AND P4, PT, R12, R199.reuse, PT ;  /* 0x000000c70c00720c */ /* 0x080fe20003f86270 */
[C---:B------:R-:W-:Y:S01]  /*5460*/  VIADD R13, R21.reuse, 0x30 ;  /* 0x00000030150d7836 */ /* 0x040fe20000000000 */
[----:B------:R-:W-:Y:S01]  /*5470*/  FSEL R6, R6, -INF , !P1 ;  /* 0xff80000006067808 */ /* 0x000fe20004800000 */
[----:B------:R-:W-:Y:S01]  /*5480*/  VIADD R17, R21, 0x38 ;  /* 0x0000003815117836 */ /* 0x000fe20000000000 */
[----:B------:R-:W-:-:S02]  /*5490*/  ISETP.GE.AND P1, PT, R4, R199, PT ;  /* 0x000000c70400720c */ /* 0x000fc40003f26270 */
[----:B------:R-:W-:Y:S02]  /*54a0*/  FSEL R16, R40, -INF , P4 ;  /* 0xff80000028107808 */ /* 0x000fe40002000000 */
[----:B------:R-:W-:Y:S02]  /*54b0*/  ISETP.GE.AND P4, PT, R4, R198, PT ;  /* 0x000000c60400720c */ /* 0x000fe40003f86270 */
[----:B------:R-:W-:Y:S02]  /*54c0*/  FSEL R14, R41, -INF , P1 ;  /* 0xff800000290e7808 */ /* 0x000fe40000800000 */
[-C--:B------:R-:W-:Y:S02]  /*54d0*/  ISETP.GE.AND P1, PT, R11, R199.reuse, PT ;  /* 0x000000c70b00720c */ /* 0x080fe40003f26270 */
[----:B------:R-:W-:Y:S02]  /*54e0*/  FSEL R14, R14, -INF , !P4 ;  /* 0xff8000000e0e7808 */ /* 0x000fe40006000000 */
[----:B------:R-:W-:-:S02]  /*54f0*/  ISETP.GE.AND P4, PT, R8, R199, PT ;  /* 0x000000c70800720c */ /* 0x000fc40003f86270 */
[----:B------:R-:W-:Y:S02]  /*5500*/  FSEL R20, R36, -INF , P1 ;  /* 0xff80000024147808 */ /* 0x000fe40000800000 */
[----:B------:R-:W-:Y:S02]  /*5510*/  ISETP.GE.AND P1, PT, R8, R198, PT ;  /* 0x000000c60800720c */ /* 0x000fe40003f26270 */
[----:B------:R-:W-:Y:S02]  /*5520*/  FSEL R10, R37, -INF , P4 ;  /* 0xff800000250a7808 */ /* 0x000fe40002000000 */
[-C--:B------:R-:W-:Y:S02]  /*5530*/  ISETP.GE.AND P4, PT, R5, R199.reuse, PT ;  /* 0x000000c70500720c */ /* 0x080fe40003f86270 */
[----:B------:R-:W-:Y:S02]  /*5540*/  FSEL R10, R10, -INF , !P1 ;  /* 0xff8000000a0a7808 */ /* 0x000fe40004800000 */
[----:B------:R-:W-:-:S02]  /*5550*/  ISETP.GE.AND P1, PT, R2, R199, PT ;  /* 0x000000c70200720c */ /* 0x000fc40003f26270 */
[----:B------:R-:W-:Y:S02]  /*5560*/  FSEL R52, R52, -INF , !P6 ;  /* 0xff80000034347808 */ /* 0x000fe40007000000 */
[-C--:B------:R-:W-:Y:S02]  /*5570*/  ISETP.GE.AND P6, PT, R19, R198.reuse, PT ;  /* 0x000000c61300720c */ /* 0x080fe40003fc6270 */
[----:B------:R-:W-:Y:S02]  /*5580*/  FSEL R32, R32, -INF , P4 ;  /* 0xff80000020207808 */ /* 0x000fe40002000000 */
[----:B------:R-:W-:Y:S02]  /*5590*/  ISETP.GE.AND P4, PT, R2, R198, PT ;  /* 0x000000c60200720c */ /* 0x000fe40003f86270 */
[----:B------:R-:W-:Y:S02]  /*55a0*/  FSEL R33, R33, -INF , P1 ;  /* 0xff80000021217808 */ /* 0x000fe40000800000 */
[----:B------:R-:W-:-:S02]  /*55b0*/  FSEL R44, R44, -INF , !P6 ;  /* 0xff8000002c2c7808 */ /* 0x000fc40007000000 */
[-C--:B------:R-:W-:Y:S02]  /*55c0*/  ISETP.GE.AND P6, PT, R12, R198.reuse, PT ;  /* 0x000000c60c00720c */ /* 0x080fe40003fc6270 */
[-C--:B------:R-:W-:Y:S02]  /*55d0*/  ISETP.GE.AND P1, PT, R7, R199.reuse, PT ;  /* 0x000000c70700720c */ /* 0x080fe40003f26270 */
[----:B------:R-:W-:Y:S02]  /*55e0*/  FSEL R226, R33, -INF , !P4 ;  /* 0xff80000021e27808 */ /* 0x000fe40006000000 */
[----:B------:R-:W-:Y:S02]  /*55f0*/  ISETP.GE.AND P4, PT, R9, R199, PT ;  /* 0x000000c70900720c */ /* 0x000fe40003f86270 */
[----:B------:R-:W-:Y:S02]  /*5600*/  FSEL R16, R16, -INF , !P6 ;  /* 0xff80000010107808 */ /* 0x000fe40007000000 */
[----:B------:R-:W-:-:S02]  /*5610*/  ISETP.GE.AND P6, PT, R11, R198, PT ;  /* 0x000000c60b00720c */ /* 0x000fc40003fc6270 */
[----:B------:R-:W-:Y:S02]  /*5620*/  FSEL R28, R28, -INF , P1 ;  /* 0xff8000001c1c7808 */ /* 0x000fe40000800000 */
[-C--:B------:R-:W-:Y:S02]  /*5630*/  ISETP.GE.AND P1, PT, R9, R198.reuse, PT ;  /* 0x000000c60900720c */ /* 0x080fe40003f26270 */
[----:B------:R-:W-:Y:S02]  /*5640*/  FSEL R29, R29, -INF , P4 ;  /* 0xff8000001d1d7808 */ /* 0x000fe40002000000 */
[----:B------:R-:W-:Y:S02]  /*5650*/  FSEL R20, R20, -INF , !P6 ;  /* 0xff80000014147808 */ /* 0x000fe40007000000 */
[----:B------:R-:W-:Y:S02]  /*5660*/  ISETP.GE.AND P6, PT, R5, R198, PT ;  /* 0x000000c60500720c */ /* 0x000fe40003fc6270 */
[----:B------:R-:W-:-:S02]  /*5670*/  FSEL R222, R29, -INF , !P1 ;  /* 0xff8000001dde7808 */ /* 0x000fc40004800000 */
[-C--:B------:R-:W-:Y:S02]  /*5680*/  ISETP.GE.AND P1, PT, R15, R199.reuse, PT ;  /* 0x000000c70f00720c */ /* 0x080fe40003f26270 */
[----:B------:R-:W-:Y:S02]  /*5690*/  FSEL R228, R32, -INF , !P6 ;  /* 0xff80000020e47808 */ /* 0x000fe40007000000 */
[-C--:B------:R-:W-:Y:S02]  /*56a0*/  ISETP.GE.AND P4, PT, R13, R199.reuse, PT ;  /* 0x000000c70d00720c */ /* 0x080fe40003f86270 */
[----:B------:R-:W-:Y:S02]  /*56b0*/  ISETP.GE.AND P6, PT, R7, R198, PT ;  /* 0x000000c60700720c */ /* 0x000fe40003fc6270 */
[----:B------:R-:W-:Y:S02]  /*56c0*/  FSEL R25, R25, -INF , P1 ;  /* 0xff80000019197808 */ /* 0x000fe40000800000 */
[----:B------:R-:W-:-:S02]  /*56d0*/  ISETP.GE.AND P1, PT, R17, R199, PT ;  /* 0x000000c71100720c */ /* 0x000fc40003f26270 */
[----:B------:R-:W-:Y:S02]  /*56e0*/  FSEL R24, R24, -INF , P4 ;  /* 0xff80000018187808 */ /* 0x000fe40002000000 */
[C---:B------:R-:W-:Y:S02]  /*56f0*/  ISETP.GE.AND P3, PT, R21.reuse, R197, PT ;  /* 0x000000c51500720c */ /* 0x040fe40003f66270 */
[C---:B------:R-:W-:Y:S01]  /*5700*/  ISETP.GE.AND P5, PT, R21.reuse, R196, PT ;  /* 0x000000c41500720c */ /* 0x040fe20003fa6270 */
[----:B------:R-:W-:Y:S01]  /*5710*/  VIADD R21, R21, 0x39 ;  /* 0x0000003915157836 */ /* 0x000fe20000000000 */
[----:B------:R-:W-:Y:S02]  /*5720*/  FSEL R224, R28, -INF , !P6 ;  /* 0xff8000001ce07808 */ /* 0x000fe40007000000 */
[-C--:B------:R-:W-:Y:S02]  /*5730*/  ISETP.GE.AND P4, PT, R15, R198.reuse, PT ;  /* 0x000000c60f00720c */ /* 0x080fe40003f86270 */
[----:B------:R-:W-:-:S02]  /*5740*/  ISETP.GE.AND P6, PT, R13, R198, PT ;  /* 0x000000c60d00720c */ /* 0x000fc40003fc6270 */
[----:B------:R-:W-:Y:S02]  /*5750*/  FSEL R72, R72, -INF , P1 ;  /* 0xff80000048487808 */ /* 0x000fe40000800000 */
[----:B------:R-:W-:Y:S02]  /*5760*/  ISETP.GE.AND P1, PT, R22, R197, PT ;  /* 0x000000c51600720c */ /* 0x000fe40003f26270 */
[----:B------:R-:W-:Y:S02]  /*5770*/  FSEL R208, R25, -INF , !P4 ;  /* 0xff80000019d07808 */ /* 0x000fe40006000000 */
[----:B------:R-:W-:Y:S02]  /*5780*/  FSEL R210, R24, -INF , !P6 ;  /* 0xff80000018d27808 */ /* 0x000fe40007000000 */
[----:B------:R-:W-:Y:S02]  /*5790*/  ISETP.GE.AND P4, PT, R17, R198, PT ;  /* 0x000000c61100720c */ /* 0x000fe40003f86270 */
[----:B------:R-:W-:-:S02]  /*57a0*/  FSEL R32, R50, -INF , P3 ;  /* 0xff80000032207808 */ /* 0x000fc40001800000 */
[----:B------:R-:W-:Y:S02]  /*57b0*/  ISETP.GE.AND P6, PT, R21, R199, PT ;  /* 0x000000c71500720c */ /* 0x000fe40003fc6270 */
[-C--:B------:R-:W-:Y:S02]  /*57c0*/  ISETP.GE.AND P3, PT, R19, R197.reuse, PT ;  /* 0x000000c51300720c */ /* 0x080fe40003f66270 */
[----:B------:R-:W-:Y:S02]  /*57d0*/  FSEL R28, R51, -INF , P1 ;  /* 0xff800000331c7808 */ /* 0x000fe40000800000 */
[----:B------:R-:W-:Y:S02]  /*57e0*/  ISETP.GE.AND P1, PT, R18, R197, PT ;  /* 0x000000c51200720c */ /* 0x000fe40003f26270 */
[----:B------:R-:W-:Y:S02]  /*57f0*/  FSEL R206, R72, -INF , !P4 ;  /* 0xff80000048ce7808 */ /* 0x000fe40006000000 */
[----:B------:R-:W-:-:S02]  /*5800*/  FSEL R73, R73, -INF , P6 ;  /* 0xff80000049497808 */ /* 0x000fc40003000000 */
[----:B------:R-:W-:Y:S02]  /*5810*/  ISETP.GE.AND P4, PT, R21, R198, PT ;  /* 0x000000c61500720c */ /* 0x000fe40003f86270 */
[----:B------:R-:W-:Y:S02]  /*5820*/  FSEL R32, R32, -INF , !P5 ;  /* 0xff80000020207808 */ /* 0x000fe40006800000 */
[----:B------:R-:W-:Y:S02]  /*5830*/  FSEL R24, R46, -INF , P3 ;  /* 0xff8000002e187808 */ /* 0x000fe40001800000 */
[----:B------:R-:W-:Y:S02]  /*5840*/  ISETP.GE.AND P5, PT, R19, R196, PT ;  /* 0x000000c41300720c */ /* 0x000fe40003fa6270 */
[----:B------:R-:W-:Y:S02]  /*5850*/  ISETP.GE.AND P3, PT, R12, R197, PT ;  /* 0x000000c50c00720c */ /* 0x000fe40003f66270 */
[----:B------:R-:W-:-:S02]  /*5860*/  FSEL R47, R47, -INF , P1 ;  /* 0xff8000002f2f7808 */ /* 0x000fc40000800000 */
[----:B------:R-:W-:Y:S02]  /*5870*/  ISETP.GE.AND P1, PT, R4, R197, PT ;  /* 0x000000c50400720c */ /* 0x000fe40003f26270 */
[-C--:B------:R-:W-:Y:S02]  /*5880*/  ISETP.GE.AND P6, PT, R22, R196.reuse, PT ;  /* 0x000000c41600720c */ /* 0x080fe40003fc6270 */
[----:B------:R-:W-:Y:S02]  /*5890*/  FSEL R194, R73, -INF , !P4 ;  /* 0xff80000049c27808 */ /* 0x000fe40006000000 */
[----:B------:R-:W-:Y:S02]  /*58a0*/  ISETP.GE.AND P4, PT, R18, R196, PT ;  /* 0x000000c41200720c */ /* 0x000fe40003f86270 */
[----:B------:R-:W-:Y:S02]  /*58b0*/  FSEL R24, R24, -INF , !P5 ;  /* 0xff80000018187808 */ /* 0x000fe40006800000 */
[----:B------:R-:W-:-:S02]  /*58c0*/  FSEL R22, R42, -INF , P3 ;  /* 0xff8000002a167808 */ /* 0x000fc40001800000 */
[-C--:B------:R-:W-:Y:S02]  /*58d0*/  ISETP.GE.AND P5, PT, R4, R196.reuse, PT ;  /* 0x000000c40400720c */ /* 0x080fe40003fa6270 */
[----:B------:R-:W-:Y:S02]  /*58e0*/  ISETP.GE.AND P3, PT, R11, R197, PT ;  /* 0x000000c50b00720c */ /* 0x000fe40003f66270 */
[----:B------:R-:W-:Y:S02]  /*58f0*/  FSEL R18, R43, -INF , P1 ;  /* 0xff8000002b127808 */ /* 0x000fe40000800000 */
[----:B------:R-:W-:Y:S02]  /*5900*/  FSEL R28, R28, -INF , !P6 ;  /* 0xff8000001c1c7808 */ /* 0x000fe40007000000 */
[----:B------:R-:W-:Y:S02]  /*5910*/  ISETP.GE.AND P6, PT, R12, R196, PT ;  /* 0x000000c40c00720c */ /* 0x000fe40003fc6270 */
[----:B------:R-:W-:-:S02]  /*5920*/  FSEL R12, R38, -INF , P3 ;  /* 0xff800000260c7808 */ /* 0x000fc40001800000 */
[----:B------:R-:W-:Y:S02]  /*5930*/  FSEL R18, R18, -INF , !P5 ;  /* 0xff80000012127808 */ /* 0x000fe40006800000 */
[CC--:B------:R-:W-:Y:S02]  /*5940*/  ISETP.GE.AND P5, PT, R5.reuse, R197.reuse, PT ;  /* 0x000000c50500720c */ /* 0x0c0fe40003fa6270 */
[----:B------:R-:W-:Y:S02]  /*5950*/  ISETP.GE.AND P3, PT, R5, R196, PT ;  /* 0x000000c40500720c */ /* 0x000fe40003f66270 */
[----:B------:R-:W-:Y:S02]  /*5960*/  FMNMX3.FTZ R5, R52, R48, R44, !PT ;  /* 0x0000003034057276 */ /* 0x000fe4000781002c */
[----:B------:R-:W-:Y:S02]  /*5970*/  ISETP.GE.AND P1, PT, R8, R197, PT ;  /* 0x000000c50800720c */ /* 0x000fe40003f26270 */
[----:B------:R-:W-:-:S02]  /*5980*/  FSEL R22, R22, -INF , !P6 ;  /* 0xff80000016167808 */ /* 0x000fc40007000000 */
[----:B------:R-:W-:Y:S02]  /*5990*/  FMNMX3.FTZ R5, R5, R6, R16, !PT ;  /* 0x0000000605057276 */ /* 0x000fe40007810010 */
[----:B------:R-:W-:Y:S02]  /*59a0*/  ISETP.GE.AND P6, PT, R8, R196, PT ;  /* 0x000000c40800720c */ /* 0x000fe40003fc6270 */
[----:B------:R-:W-:Y:S02]  /*59b0*/  FSEL R8, R39, -INF , P1 ;  /* 0xff80000027087808 */ /* 0x000fe40000800000 */
[----:B------:R-:W-:Y:S02]  /*59c0*/  FMNMX3.FTZ R5, R5, R14, R20, !PT ;  /* 0x0000000e05057276 */ /* 0x000fe40007810014 */
[----:B------:R-:W-:Y:S02]  /*59d0*/  FSEL R4, R47, -INF , !P4 ;  /* 0xff8000002f047808 */ /* 0x000fe40006000000 */
[----:B------:R-:W-:-:S02]  /*59e0*/  FSEL R34, R34, -INF , P5 ;  /* 0xff80000022227808 */ /* 0x000fc40002800000 */
[----:B------:R-:W-:Y:S02]  /*59f0*/  FSEL R8, R8, -INF , !P6 ;  /* 0xff80000008087808 */ /* 0x000fe40007000000 */
[-C--:B------:R-:W-:Y:S02]  /*5a00*/  ISETP.GE.AND P4, PT, R11, R196.reuse, PT ;  /* 0x000000c40b00720c */ /* 0x080fe40003f86270 */
[-C--:B------:R-:W-:Y:S02]  /*5a10*/  ISETP.GE.AND P1, PT, R2, R197.reuse, PT ;  /* 0x000000c50200720c */ /* 0x080fe40003f26270 */
[C---:B------:R-:W-:Y:S02]  /*5a20*/  ISETP.GE.AND P6, PT, R7.reuse, R197, PT ;  /* 0x000000c50700720c */ /* 0x040fe40003fc6270 */
[----:B------:R-:W-:Y:S02]  /*5a30*/  ISETP.GE.AND P5, PT, R7, R196, PT ;  /* 0x000000c40700720c */ /* 0x000fe40003fa6270 */
[----:B------:R-:W-:-:S02]  /*5a40*/  FMNMX3.FTZ R7, R5, R10, R228, !PT ;  /* 0x0000000a05077276 */ /* 0x000fc400078100e4 */
[----:B------:R-:W-:Y:S02]  /*5a50*/  FMNMX3.FTZ R5, R32, R28, R24, !PT ;  /* 0x0000001c20057276 */ /* 0x000fe40007810018 */
[----:B------:R-:W-:Y:S02]  /*5a60*/  FSEL R12, R12, -INF , !P4 ;  /* 0xff8000000c0c7808 */ /* 0x000fe40006000000 */
[----:B------:R-:W-:Y:S02]  /*5a70*/  FSEL R35, R35, -INF , P1 ;  /* 0xff80000023237808 */ /* 0x000fe40000800000 */
[----:B------:R-:W-:Y:S02]  /*5a80*/  ISETP.GE.AND P4, PT, R2, R196, PT ;  /* 0x000000c40200720c */ /* 0x000fe40003f86270 */
[----:B------:R-:W-:Y:S02]  /*5a90*/  ISETP.GE.AND P1, PT, R9, R197, PT ;  /* 0x000000c50900720c */ /* 0x000fe40003f26270 */
[----:B------:R-:W-:-:S02]  /*5aa0*/  FMNMX3.FTZ R5, R5, R4, R22, !PT ;  /* 0x0000000405057276 */ /* 0x000fc40007810016 */
[----:B------:R-:W-:Y:S02]  /*5ab0*/  FSEL R220, R34, -INF , !P3 ;  /* 0xff80000022dc7808 */ /* 0x000fe40005800000 */
[----:B------:R-:W-:Y:S02]  /*5ac0*/  ISETP.GE.AND P3, PT, R9, R196, PT ;  /* 0x000000c40900720c */ /* 0x000fe40003f66270 */
[----:B------:R-:W-:Y:S02]  /*5ad0*/  FSEL R218, R35, -INF , !P4 ;  /* 0xff80000023da7808 */ /* 0x000fe40006000000 */
[----:B------:R-:W-:Y:S02]  /*5ae0*/  FSEL R31, R31, -INF , P1 ;  /* 0xff8000001f1f7808 */ /* 0x000fe40000800000 */
[----:B------:R-:W-:Y:S02]  /*5af0*/  ISETP.GE.AND P4, PT, R13, R197, PT ;  /* 0x000000c50d00720c */ /* 0x000fe40003f86270 */
[----:B------:R-:W-:-:S02]  /*5b00*/  FSEL R30, R30, -INF , P6 ;  /* 0xff8000001e1e7808 */ /* 0x000fc40003000000 */
[----:B------:R-:W-:Y:S02]  /*5b10*/  FMNMX3.FTZ R5, R5, R18, R12, !PT ;  /* 0x0000001205057276 */ /* 0x000fe4000781000c */
[----:B------:R-:W-:Y:S02]  /*5b20*/  ISETP.GE.AND P1, PT, R15, R197, PT ;  /* 0x000000c50f00720c */ /* 0x000fe40003f26270 */
[----:B------:R-:W-:Y:S02]  /*5b30*/  FSEL R214, R31, -INF , !P3 ;  /* 0xff8000001fd67808 */ /* 0x000fe40005800000 */
[----:B------:R-:W-:Y:S02]  /*5b40*/  FMNMX3.FTZ R7, R7, R226, R224, !PT ;  /* 0x000000e207077276 */ /* 0x000fe400078100e0 */
[----:B------:R-:W-:Y:S02]  /*5b50*/  ISETP.GE.AND P6, PT, R13, R196, PT ;  /* 0x000000c40d00720c */ /* 0x000fe40003fc6270 */
[----:B------:R-:W-:-:S02]  /*5b60*/  FSEL R216, R30, -INF , !P5 ;  /* 0xff8000001ed87808 */ /* 0x000fc40006800000 */
[----:B------:R-:W-:Y:S02]  /*5b70*/  ISETP.GE.AND P3, PT, R17, R197, PT ;  /* 0x000000c51100720c */ /* 0x000fe40003f66270 */
[----:B------:R-:W-:Y:S02]  /*5b80*/  FSEL R26, R26, -INF , P4 ;  /* 0xff8000001a1a7808 */ /* 0x000fe40002000000 */
[----:B------:R-:W-:Y:S02]  /*5b90*/  FMNMX3.FTZ R5, R5, R8, R220, !PT ;  /* 0x0000000805057276 */ /* 0x000fe400078100dc */
[----:B------:R-:W-:Y:S02]  /*5ba0*/  FSEL R27, R27, -INF , P1 ;  /* 0xff8000001b1b7808 */ /* 0x000fe40000800000 */
[----:B------:R-:W-:Y:S02]  /*5bb0*/  FMNMX3.FTZ R7, R7, R222, R210, !PT ;  /* 0x000000de07077276 */ /* 0x000fe400078100d2 */
[----:B------:R-:W-:-:S02]  /*5bc0*/  ISETP.GE.AND P5, PT, R15, R196, PT ;  /* 0x000000c40f00720c */ /* 0x000fc40003fa6270 */
[----:B------:R-:W-:Y:S02]  /*5bd0*/  ISETP.GE.AND P4, PT, R17, R196, PT ;  /* 0x000000c41100720c */ /* 0x000fe40003f86270 */
[----:B------:R-:W-:Y:S02]  /*5be0*/  ISETP.GE.AND P1, PT, R21, R197, PT ;  /* 0x000000c51500720c */ /* 0x000fe40003f26270 */
[----:B------:R-:W-:Y:S02]  /*5bf0*/  FSEL R74, R74, -INF , P3 ;  /* 0xff8000004a4a7808 */ /* 0x000fe40001800000 */
[----:B------:R-:W-:Y:S02]  /*5c00*/  FSEL R192, R26, -INF , !P6 ;  /* 0xff8000001ac07808 */ /* 0x000fe40007000000 */
[----:B------:R-:W-:Y:S02]  /*5c10*/  FMNMX3.FTZ R5, R5, R218, R216, !PT ;  /* 0x000000da05057276 */ /* 0x000fe400078100d8 */
[----:B------:R-:W-:-:S02]  /*5c20*/  FMNMX3.FTZ R7, R7, R208, R206, !PT ;  /* 0x000000d007077276 */ /* 0x000fc400078100ce */
[----:B------:R-:W-:Y:S02]  /*5c30*/  ISETP.GE.AND P3, PT, R21, R196, PT ;  /* 0x000000c41500720c */ /* 0x000fe40003f66270 */
[----:B------:R-:W-:Y:S02]  /*5c40*/  FSEL R75, R75, -INF , P1 ;  /* 0xff8000004b4b7808 */ /* 0x000fe40000800000 */
[----:B------:R-:W-:Y:S02]  /*5c50*/  FSEL R190, R27, -INF , !P5 ;  /* 0xff8000001bbe7808 */ /* 0x000fe40006800000 */
[----:B------:R-:W-:Y:S02]  /*5c60*/  FSEL R188, R74, -INF , !P4 ;  /* 0xff8000004abc7808 */ /* 0x000fe40006000000 */
[----:B------:R-:W-:Y:S02]  /*5c70*/  FMNMX3.FTZ R5, R5, R214, R192, !PT ;  /* 0x000000d605057276 */ /* 0x000fe400078100c0 */
[----:B------:R-:W-:-:S02]  /*5c80*/  FMNMX.FTZ R2, R194, R7, !PT ;  /* 0x00000007c2027209 */ /* 0x000fc40007810000 */
        /* <DEDUP_REMOVED lines=12> */
[C---:B------:R-:W-:Y:S02]  /*5d50*/  IMAD.IADD R187, R84.reuse, 0x1, R185 ;  /* 0x0000000154bb7824 */ /* 0x040fe400078e02b9 */
[----:B------:R-:W-:Y:S01]  /*5d60*/  IMAD.IADD R191, R84, 0x1, R178 ;  /* 0x0000000154bf7824 */ /* 0x000fe200078e02b2 */
[----:B------:R-:W3:Y:S04]  /*5d70*/  SHFL.BFLY PT, R5, R26, 0x1, 0x1f ;  /* 0x0c201f001a057f89 */ /* 0x000ee800000e0000 */
[----:B------:R-:W4:Y:S04]  /*5d80*/  LDSM.16.MT88.4 R56, [R178+0xe000] ;  /* 0x00e00000b238783b */ /* 0x000f280000004200 */
[----:B------:R-:W5:Y:S04]  /*5d90*/  LDSM.16.MT88.4 R116, [R187+0xc000] ;  /* 0x00c00000bb74783b */ /* 0x000f680000004200 */
[----:B------:R-:W-:Y:S01]  /*5da0*/  LDSM.16.MT88.4 R124, [R185+0xc000] ;  /* 0x00c00000b97c783b */ /* 0x000fe20000004200 */
[----:B--2---:R-:W-:-:S03]  /*5db0*/  FMNMX.FTZ R132, R7, R132, !PT ;  /* 0x0000008407847209 */ /* 0x004fc60007810000 */
[----:B------:R-:W-:Y:S01]  /*5dc0*/  LDSM.16.MT88.4 R80, [R187+0x10000] ;  /* 0x01000000bb50783b */ /* 0x000fe20000004200 */
[C---:B------:R-:W-:Y:S01]  /*5dd0*/  FSETP.NEU.FTZ.AND P1, PT, R132.reuse, -INF , PT ;  /* 0xff8000008400780b */ /* 0x040fe20003f3d000 */
[----:B-1----:R-:W-:Y:S02]  /*5de0*/  FMUL.FTZ R189, R132, UR4 ;  /* 0x0000000484bd7c20 */ /* 0x002fe40008410000 */
[----:B------:R-:W-:Y:S03]  /*5df0*/  LDSM.16.MT88.4 R108, [R178+0xc000] ;  /* 0x00c00000b26c783b */ /* 0x000fe60000004200 */
[----:B------:R-:W-:Y:S01]  /*5e00*/  FSEL R189, R189, RZ, P1 ;  /* 0x000000ffbdbd7208 */ /* 0x000fe20000800000 */
[----:B------:R-:W-:Y:S01]  /*5e10*/  LDSM.16.MT88.4 R100, [R191+0xc000] ;  /* 0x00c00000bf64783b */ /* 0x000fe20000004200 */
[----:B---3--:R-:W-:-:S03]  /*5e20*/  FMNMX.FTZ R3, R26, R5, !PT ;  /* 0x000000051a037209 */ /* 0x008fc60007810000 */
[--C-:B------:R-:W-:Y:S01]  /*5e30*/  FFMA.FTZ R176, R48, UR4, -R189.reuse ;  /* 0x0000000430b07c23 */ /* 0x100fe200080108bd */
[C---:B------:R-:W-:Y:S01]  /*5e40*/  FSETP.NEU.FTZ.AND P1, PT, R3.reuse, -INF , PT ;  /* 0xff8000000300780b */ /* 0x040fe20003f3d000 */
[----:B------:R-:W-:Y:S01]  /*5e50*/  FMUL.FTZ R179, R3, UR4 ;  /* 0x0000000403b37c20 */ /* 0x000fe20008410000 */
[----:B------:R-:W1:Y:S01]  /*5e60*/  LDSM.16.MT88.4 R48, [R187+0xe000] ;  /* 0x00e00000bb30783b */ /* 0x000e620000004200 */
        /* <DEDUP_REMOVED lines=9> */
[----:B------:R-:W3:Y:S01]  /*5f00*/  LDSM.16.MT88.4 R64, [R191+0xe000] ;  /* 0x00e00000bf40783b */ /* 0x000ee20000004200 */
[--C-:B------:R-:W-:Y:S01]  /*5f10*/  FFMA.FTZ R175, R32, UR4, -R179.reuse ;  /* 0x0000000420af7c23 */ /* 0x100fe200080108b3 */
[--C-:B------:R-:W-:Y:S01]  /*5f20*/  FFMA.FTZ R174, R28, UR4, -R179.reuse ;  /* 0x000000041cae7c23 */ /* 0x100fe200080108b3 */
[--C-:B------:R-:W-:Y:S01]  /*5f30*/  FFMA.FTZ R171, R24, UR4, -R179.reuse ;  /* 0x0000000418ab7c23 */ /* 0x100fe200080108b3 */
[----:B------:R-:W3:Y:S01]  /*5f40*/  LDSM.16.MT88.4 R88, [R178+0x10000] ;  /* 0x01000000b258783b */ /* 0x000ee20000004200 */
[----:B------:R-:W4:Y:S01]  /*5f50*/  MUFU.EX2 R177, R177 ;  /* 0x000000b100b17308 */ /* 0x000f220000000800 */
[--C-:B------:R-:W-:Y:S01]  /*5f60*/  FFMA.FTZ R168, R18, UR4, -R179.reuse ;  /* 0x0000000412a87c23 */ /* 0x100fe200080108b3 */
[----:B------:R-:W-:Y:S01]  /*5f70*/  FFMA.FTZ R162, R8, UR4, -R179 ;  /* 0x0000000408a27c23 */ /* 0x000fe200080108b3 */
[----:B------:R-:W3:Y:S01]  /*5f80*/  LDSM.16.MT88.4 R4, [R191+0x10000] ;  /* 0x01000000bf04783b */ /* 0x000ee20000004200 */
        /* <DEDUP_REMOVED lines=9> */
[----:B------:R-:W-:Y:S01]  /*6020*/  FFMA.FTZ R193, R210, UR4, -R189 ;  /* 0x00000004d2c17c23 */ /* 0x000fe200080108bd */
[----:B----4-:R-:W-:Y:S01]  /*6030*/  F2FP.F16.F32.PACK_AB R96, R176, R177 ;  /* 0x000000b1b060723e */ /* 0x010fe200000000ff */
[----:B------:R-:W4:Y:S01]  /*6040*/  LDSM.16.MT88.4 R152, [R187+0xc800] ;  /* 0x00c80000bb98783b */ /* 0x000f220000004200 */
[----:B------:R-:W1:Y:S01]  /*6050*/  MUFU.EX2 R174, R174 ;  /* 0x000000ae00ae7308 */ /* 0x000e620000000800 */
[--C-:B------:R-:W-:Y:S01]  /*6060*/  FFMA.FTZ R203, R190, UR4, -R179.reuse ;  /* 0x00000004becb7c23 */ /* 0x100fe200080108b3 */
[----:B------:R-:W-:Y:S01]  /*6070*/  FFMA.FTZ R180, R180, UR4, -R179 ;  /* 0x00000004b4b47c23 */ /* 0x000fe200080108b3 */
[----:B------:R-:W4:Y:S01]  /*6080*/  LDSM.16.MT88.4 R148, [R187+0xe800] ;  /* 0x00e80000bb94783b */ /* 0x000f220000004200 */
[----:B------:R-:W-:Y:S01]  /*6090*/  MUFU.EX2 R171, R171 ;  /* 0x000000ab00ab7308 */ /* 0x000fe20000000800 */
[--C-:B------:R-:W-:Y:S01]  /*60a0*/  FFMA.FTZ R208, R208, UR4, -R189.reuse ;  /* 0x00000004d0d07c23 */ /* 0x100fe200080108bd */
[----:B-----5:R-:W-:Y:S01]  /*60b0*/  F2FP.F16.F32.PACK_AB R98, R172, R173 ;  /* 0x000000adac62723e */ /* 0x020fe200000000ff */
[----:B------:R-:W5:Y:S01]  /*60c0*/  LDSM.16.MT88.4 R20, [R185+0xe800] ;  /* 0x00e80000b914783b */ /* 0x000f620000004200 */
[----:B------:R-:W2:Y:S01]  /*60d0*/  MUFU.EX2 R170, R170 ;  /* 0x000000aa00aa7308 */ /* 0x000ea20000000800 */
[----:B------:R-:W-:Y:S01]  /*60e0*/  FFMA.FTZ R194, R194, UR4, -R189 ;  /* 0x00000004c2c27c23 */ /* 0x000fe200080108bd */
[----:B------:R-:W-:Y:S01]  /*60f0*/  FFMA.FTZ R188, R188, UR4, -R179 ;  /* 0x00000004bcbc7c23 */ /* 0x000fe200080108b3 */
[----:B------:R-:W5:Y:S01]  /*6100*/  LDSM.16.MT88.4 R12, [R191+0xe800] ;  /* 0x00e80000bf0c783b */ /* 0x000f620000004200 */
[----:B------:R-:W-:Y:S01]  /*6110*/  MUFU.EX2 R167, R167 ;  /* 0x000000a700a77308 */ /* 0x000fe20000000800 */
[----:B------:R-:W-:Y:S01]  /*6120*/  FADD.FTZ R176, R177, R176 ;  /* 0x000000b0b1b07221 */ /* 0x000fe20000010000 */
[----:B-1----:R-:W-:Y:S01]  /*6130*/  F2FP.F16.F32.PACK_AB R97, R174, R175 ;  /* 0x000000afae61723e */ /* 0x002fe200000000ff */
[----:B------:R-:W-:Y:S01]  /*6140*/  LDSM.16.MT88.4 R136, [R185+0xc800] ;  /* 0x00c80000b988783b */ /* 0x000fe20000004200 */
[----:B------:R-:W1:Y:S01]  /*6150*/  MUFU.EX2 R166, R166 ;  /* 0x000000a600a67308 */ /* 0x000e620000000800 */
[----:B------:R-:W-:Y:S01]  /*6160*/  FADD.FTZ R174, R175, R174 ;  /* 0x000000aeafae7221 */ /* 0x000fe20000010000 */
[----:B------:R-:W-:Y:S01]  /*6170*/  FADD.FTZ R173, R173, R176 ;  /* 0x000000b0adad7221 */ /* 0x000fe20000010000 */
[----:B------:R-:W5:Y:S01]  /*6180*/  LDSM.16.MT88.4 R140, [R187+0x10800] ;  /* 0x01080000bb8c783b */ /* 0x000f620000004200 */
[----:B------:R-:W-:Y:S01]  /*6190*/  MUFU.EX2 R165, R165 ;  /* 0x000000a500a57308 */ /* 0x000fe20000000800 */
[----:B------:R-:W-:Y:S01]  /*61a0*/  ISETP.GT.AND P1, PT, R161, R200, PT ;  /* 0x000000c8a100720c */ /* 0x000fe20003f24270 */
[----:B------:R-:W-:Y:S01]  /*61b0*/  FADD.FTZ R172, R172, R173 ;  /* 0x000000adacac7221 */ /* 0x000fe20000010000 */
[----:B--2---:R-:W-:Y:S01]  /*61c0*/  F2FP.F16.F32.PACK_AB R99, R170, R171 ;  /* 0x000000abaa63723e */ /* 0x004fe200000000ff */
[----:B------:R-:W-:Y:S01]  /*61d0*/  MUFU.EX2 R164, R164 ;  /* 0x000000a400a47308 */ /* 0x000fe20000000800 */
[----:B------:R-:W2:Y:S01]  /*61e0*/  LDSM.16.MT88.4 R32, [R178+0xc800] ;  /* 0x00c80000b220783b */ /* 0x000ea20000004200 */
[----:B------:R-:W-:-:S02]  /*61f0*/  FADD.FTZ R171, R171, R174 ;  /* 0x000000aeabab7221 */ /* 0x000fc40000010000 */
[----:B------:R-:W-:Y:S01]  /*6200*/  MUFU.EX2 R169, R169 ;  /* 0x000000a900a97308 */ /* 0x000fe20000000800 */
[----:B------:R-:W2:Y:S01]  /*6210*/  LDSM.16.MT88.4 R24, [R191+0xc800] ;  /* 0x00c80000bf18783b */ /* 0x000ea20000004200 */
[C---:B------:R-:W-:Y:S01]  /*6220*/  HMMA.16816.F32 R52, R96.reuse, R56, RZ ;  /* 0x000000386034723c */ /* 0x040fe200000018ff */
[----:B------:R-:W-:Y:S01]  /*6230*/  FADD.FTZ R170, R170, R171 ;  /* 0x000000abaaaa7221 */ /* 0x000fe20000010000 */
[----:B------:R-:W4:Y:S01]  /*6240*/  MUFU.EX2 R168, R168 ;  /* 0x000000a800a87308 */ /* 0x000f220000000800 */
[----:B------:R-:W2:Y:S03]  /*6250*/  LDSM.16.MT88.4 R28, [R178+0x10800] ;  /* 0x01080000b21c783b */ /* 0x000ea60000004200 */
[----:B------:R-:W-:Y:S02]  /*6260*/  MUFU.EX2 R163, R163 ;  /* 0x000000a300a37308 */ /* 0x000fe40000000800 */
[C---:B------:R-:W-:Y:S02]  /*6270*/  HMMA.16816.F32 R56, R96.reuse, R58, RZ ;  /* 0x0000003a6038723c */ /* 0x040fe400000018ff */
[----:B------:R-:W5:Y:S04]  /*6280*/  MUFU.EX2 R162, R162 ;  /* 0x000000a200a27308 */ /* 0x000f680000000800 */
[----:B------:R-:W-:Y:S02]  /*6290*/  MUFU.EX2 R193, R193 ;  /* 0x000000c100c17308 */ /* 0x000fe40000000800 */
[C---:B------:R-:W-:Y:S02]  /*62a0*/  HMMA.16816.F32 R68, R96.reuse, R72, RZ ;  /* 0x000000486044723c */ /* 0x040fe400000018ff */
[----:B------:R-:W-:Y:S04]  /*62b0*/  MUFU.EX2 R203, R203 ;  /* 0x000000cb00cb7308 */ /* 0x000fe80000000800 */
[----:B------:R-:W-:Y:S02]  /*62c0*/  MUFU.EX2 R180, R180 ;  /* 0x000000b400b47308 */ /* 0x000fe40000000800 */
        /* <DEDUP_REMOVED lines=22> */
[----:B----4-:R-:W-:Y:S01]  /*6430*/  F2FP.F16.F32.PACK_AB R5, R168, R169 ;  /* 0x000000a9a805723e */ /* 0x010fe200000000ff */
[----:B------:R-:W-:-:S02]  /*6440*/  FADD.FTZ R169, R169, R170 ;  /* 0x000000aaa9a97221 */ /* 0x000fc40000010000 */
[----:B------:R-:W-:Y:S02]  /*6450*/  FADD.FTZ R166, R166, R167 ;  /* 0x000000a7a6a67221 */ /* 0x000fe40000010000 */
[----:B------:R-:W-:Y:S01]  /*6460*/  HMMA.16816.F32 R96, R96, R6, RZ ;  /* 0x000000066060723c */ /* 0x000fe200000018ff */
[----:B------:R-:W-:Y:S01]  /*6470*/  F2FP.F16.F32.PACK_AB R6, R164, R165 ;  /* 0x000000a5a406723e */ /* 0x000fe200000000ff */
[----:B------:R-:W-:Y:S01]  /*6480*/  FADD.FTZ R168, R168, R169 ;  /* 0x000000a9a8a87221 */ /* 0x000fe20000010000 */
[----:B-----5:R-:W-:-:S03]  /*6490*/  F2FP.F16.F32.PACK_AB R7, R162, R163 ;  /* 0x000000a3a207723e */ /* 0x020fc600000000ff */
[----:B------:R-:W-:-:S04]  /*64a0*/  FADD.FTZ R163, R163, R168 ;  /* 0x000000a8a3a37221 */ /* 0x000fc80000010000 */
[----:B------:R-:W-:Y:S01]  /*64b0*/  HMMA.16816.F32 R52, R4, R16, R52 ;  /* 0x000000100434723c */ /* 0x000fe20000001834 */
[----:B------:R-:W-:-:S07]  /*64c0*/  FADD.FTZ R162, R162, R163 ;  /* 0x000000a3a2a27221 */ /* 0x000fce0000010000 */
[C---:B------:R-:W-:Y:S01]  /*64d0*/  HMMA.16816.F32 R56, R4.reuse, R18, R56 ;  /* 0x000000120438723c */ /* 0x040fe20000001838 */
[----:B------:R-:W1:Y:S07]  /*64e0*/  LDSM.16.MT88.4 R16, [R191+0x10800] ;  /* 0x01080000bf10783b */ /* 0x000e6e0000004200 */
[C---:B------:R-:W-:Y:S08]  /*64f0*/  HMMA.16816.F32 R68, R4.reuse, R8, R68 ;  /* 0x000000080444723c */ /* 0x040ff00000001844 */
[C---:B------:R-:W-:Y:S01]  /*6500*/  HMMA.16816.F32 R72, R4.reuse, R10, R72 ;  /* 0x0000000a0448723c */ /* 0x040fe20000001848 */
[----:B------:R-:W3:Y:S07]  /*6510*/  LDSM.16.MT88.4 R8, [R191+0xf000] ;  /* 0x00f00000bf08783b */ /* 0x000eee0000004200 */
[----:B------:R-:W-:Y:S01]  /*6520*/  HMMA.16816.F32 R120, R4, R152, R120 ;  /* 0x000000980478723c */ /* 0x000fe20000001878 */
[----:B------:R-:W-:Y:S01]  /*6530*/  FFMA.FTZ R153, R226, UR4, -R189 ;  /* 0x00000004e2997c23 */ /* 0x000fe200080108bd */
[----:B------:R-:W-:-:S05]  /*6540*/  FFMA.FTZ R152, R214, UR4, -R179 ;  /* 0x00000004d6987c23 */ /* 0x000fca00080108b3 */
[----:B------:R-:W-:Y:S01]  /*6550*/  MUFU.EX2 R153, R153 ;  /* 0x0000009900997308 */ /* 0x000fe20000000800 */
[C---:B------:R-:W-:Y:S01]  /*6560*/  HMMA.16816.F32 R116, R4.reuse, R154, R116 ;  /* 0x0000009a0474723c */ /* 0x040fe20000001874 */
[--C-:B------:R-:W-:Y:S01]  /*6570*/  FFMA.FTZ R154, R218, UR4, -R179.reuse ;  /* 0x00000004da9a7c23 */ /* 0x100fe200080108b3 */
[----:B------:R-:W-:Y:S01]  /*6580*/  FFMA.FTZ R155, R216, UR4, -R179 ;  /* 0x00000004d89b7c23 */ /* 0x000fe200080108b3 */
[----:B------:R-:W-:Y:S04]  /*6590*/  MUFU.EX2 R152, R152 ;  /* 0x0000009800987308 */ /* 0x000fe80000000800 */
[----:B------:R-:W-:Y:S01]  /*65a0*/  MUFU.EX2 R154, R154 ;  /* 0x0000009a009a7308 */ /* 0x000fe20000000800 */
[C---:B------:R-:W-:Y:S01]  /*65b0*/  HMMA.16816.F32 R44, R4.reuse, R148, R44 ;  /* 0x00000094042c723c */ /* 0x040fe2000000182c */
[--C-:B------:R-:W-:Y:S01]  /*65c0*/  FFMA.FTZ R148, R228, UR4, -R189.reuse ;  /* 0x00000004e4947c23 */ /* 0x100fe200080108bd */
[--C-:B------:R-:W-:Y:S01]  /*65d0*/  FFMA.FTZ R149, R222, UR4, -R189.reuse ;  /* 0x00000004de957c23 */ /* 0x100fe200080108bd */
[----:B------:R-:W-:Y:S04]  /*65e0*/  MUFU.EX2 R155, R155 ;  /* 0x0000009b009b7308 */ /* 0x000fe80000000800 */
[----:B------:R-:W4:Y:S01]  /*65f0*/  MUFU.EX2 R148, R148 ;  /* 0x0000009400947308 */ /* 0x000f220000000800 */
[C---:B------:R-:W-:Y:S01]  /*6600*/  HMMA.16816.F32 R48, R4.reuse, R150, R48 ;  /* 0x000000960430723c */ /* 0x040fe20000001830 */
[----:B------:R-:W-:Y:S01]  /*6610*/  FFMA.FTZ R150, R224, UR4, -R189 ;  /* 0x00000004e0967c23 */ /* 0x000fe200080108bd */
[----:B------:R-:W-:Y:S01]  /*6620*/  FFMA.FTZ R151, R220, UR4, -R179 ;  /* 0x00000004dc977c23 */ /* 0x000fe200080108b3 */
[----:B------:R-:W-:Y:S04]  /*6630*/  MUFU.EX2 R149, R149 ;  /* 0x0000009500957308 */ /* 0x000fe80000000800 */
[----:B------:R-:W-:Y:S01]  /*6640*/  MUFU.EX2 R150, R150 ;  /* 0x0000009600967308 */ /* 0x000fe20000000800 */
[C---:B------:R-:W-:Y:S03]  /*6650*/  HMMA.16816.F32 R36, R4.reuse, R20, R36 ;  /* 0x000000140424723c */ /* 0x040fe60000001824 */
[----:B------:R-:W5:Y:S05]  /*6660*/  MUFU.EX2 R151, R151 ;  /* 0x0000009700977308 */ /* 0x000f6a0000000800 */
[C---:B------:R-:W-:Y:S01]  /*6670*/  HMMA.16816.F32 R40, R4.reuse, R22, R40 ;  /* 0x000000160428723c */ /* 0x040fe20000001828 */
[----:B------:R-:W3:Y:S07]  /*6680*/  LDSM.16.MT88.4 R20, [R187+0x11000] ;  /* 0x01100000bb14783b */ /* 0x000eee0000004200 */
[C---:B------:R-:W-:Y:S08]  /*6690*/  HMMA.16816.F32 R60, R4.reuse, R12, R60 ;  /* 0x0000000c043c723c */ /* 0x040ff0000000183c */
[C---:B------:R-:W-:Y:S01]  /*66a0*/  HMMA.16816.F32 R64, R4.reuse, R14, R64 ;  /* 0x0000000e0440723c */ /* 0x040fe20000001840 */
[----:B------:R2:W-:Y:S07]  /*66b0*/  LDSM.16.MT88.4 R12, [R191+0xd000] ;  /* 0x00d00000bf0c783b */ /* 0x0005ee0000004200 */
[C---:B------:R-:W-:Y:S08]  /*66c0*/  HMMA.16816.F32 R76, R4.reuse, R140, R76 ;  /* 0x0000008c044c723c */ /* 0x040ff0000000184c */
[C---:B------:R-:W-:Y:S01]  /*66d0*/  HMMA.16816.F32 R80, R4.reuse, R142, R80 ;  /* 0x0000008e0450723c */ /* 0x040fe20000001850 */
[----:B------:R-:W-:Y:S07]  /*66e0*/  LDSM.16.MT88.4 R140, [R187+0xf800] ;  /* 0x00f80000bb8c783b */ /* 0x000fee0000004200 */
[----:B------:R-:W-:Y:S01]  /*66f0*/  HMMA.16816.F32 R128, R4, R136, R128 ;  /* 0x000000880480723c */ /* 0x000fe20000001880 */
[----:B--2---:R-:W-:-:S05]  /*6700*/  SEL R191, R182, 0xffffffe0, !P0 ;  /* 0xffffffe0b6bf7807 */ /* 0x004fca0004000000 */
[----:B------:R-:W-:Y:S02]  /*6710*/  IMAD.IADD R191, R191, 0x1, R178 ;  /* 0x00000001bfbf7824 */ /* 0x000fe400078e02b2 */
[C---:B------:R-:W-:Y:S01]  /*6720*/  HMMA.16816.F32 R124, R4.reuse, R138, R124 ;  /* 0x0000008a047c723c */ /* 0x040fe2000000187c */
[----:B------:R-:W-:Y:S07]  /*6730*/  LDSM.16.MT88.4 R136, [R187+0x11800] ;  /* 0x01180000bb88783b */ /* 0x000fee0000004200 */
[C---:B------:R-:W-:Y:S08]  /*6740*/  HMMA.16816.F32 R112, R4.reuse, R32, R112 ;  /* 0x000000200470723c */ /* 0x040ff00000001870 */
[C---:B------:R-:W-:Y:S01]  /*6750*/  HMMA.16816.F32 R108, R4.reuse, R34, R108 ;  /* 0x00000022046c723c */ /* 0x040fe2000000186c */
[----:B------:R-:W-:Y:S07]  /*6760*/  LDSM.16.MT88.4 R32, [R187+0xd000] ;  /* 0x00d00000bb20783b */ /* 0x000fee0000004200 */
[C---:B------:R-:W-:Y:S08]  /*6770*/  HMMA.16816.F32 R104, R4.reuse, R24, R104 ;  /* 0x000000180468723c */ /* 0x040ff00000001868 */
[C---:B------:R-:W-:Y:S01]  /*6780*/  HMMA.16816.F32 R100, R4.reuse, R26, R100 ;  /* 0x0000001a0464723c */ /* 0x040fe20000001864 */
[----:B------:R-:W2:Y:S07]  /*6790*/  LDSM.16.MT88.4 R24, [R187+0xf000] ;  /* 0x00f00000bb18783b */ /* 0x000eae0000004200 */
[C---:B------:R-:W-:Y:S08]  /*67a0*/  HMMA.16816.F32 R84, R4.reuse, R28, R84 ;  /* 0x0000001c0454723c */ /* 0x040ff00000001854 */
[C---:B------:R-:W-:Y:S01]  /*67b0*/  HMMA.16816.F32 R88, R4.reuse, R30, R88 ;  /* 0x0000001e0458723c */ /* 0x040fe20000001858 */
[----:B------:R-:W-:Y:S07]  /*67c0*/  LDSM.16.MT88.4 R28, [R185+0xd000] ;  /* 0x00d00000b91c783b */ /* 0x000fee0000004200 */
[C---:B-1----:R-:W-:Y:S08]  /*67d0*/  HMMA.16816.F32 R92, R4.reuse, R16, R92 ;  /* 0x00000010045c723c */ /* 0x042ff0000000185c */
[----:B------:R-:W-:Y:S01]  /*67e0*/  HMMA.16816.F32 R96, R4, R18, R96 ;  /* 0x000000120460723c */ /* 0x000fe20000001860 */
[----:B------:R-:W1:Y:S01]  /*67f0*/  LDSM.16.MT88.4 R16, [R178+0xd000] ;  /* 0x00d00000b210783b */ /* 0x000e620000004200 */
[----:B----4-:R-:W-:-:S02]  /*6800*/  F2FP.F16.F32.PACK_AB R4, R153, R148 ;  /* 0x000000949904723e */ /* 0x010fc400000000ff */
[----:B-----5:R-:W-:Y:S01]  /*6810*/  F2FP.F16.F32.PACK_AB R5, R154, R151 ;  /* 0x000000979a05723e */ /* 0x020fe200000000ff */
[----:B------:R-:W-:Y:S01]  /*6820*/  FADD.FTZ R151, R151, R162 ;  /* 0x000000a297977221 */ /* 0x000fe20000010000 */
[----:B------:R-:W-:Y:S02]  /*6830*/  F2FP.F16.F32.PACK_AB R6, R149, R150 ;  /* 0x000000969506723e */ /* 0x000fe400000000ff */
[----:B------:R-:W-:Y:S01]  /*6840*/  F2FP.F16.F32.PACK_AB R7, R152, R155 ;  /* 0x0000009b9807723e */ /* 0x000fe200000000ff */
[----:B------:R-:W-:-:S06]  /*6850*/  FADD.FTZ R154, R154, R151 ;  /* 0x000000979a9a7221 */ /* 0x000fcc0000010000 */
[C---:B---3--:R-:W-:Y:S08]  /*6860*/  HMMA.16816.F32 R60, R4.reuse, R8, R60 ;  /* 0x00000008043c723c */ /* 0x048ff0000000183c */
        /* <DEDUP_REMOVED lines=10> */
[----:B------:R-:W5:Y:S07]  /*6910*/  LDSM.16.MT88.4 R12, [R185+0x11000] ;  /* 0x01100000b90c783b */ /* 0x000f6e0000004200 */
[C---:B-1----:R-:W-:Y:S08]  /*6920*/  HMMA.16816.F32 R112, R4.reuse, R16, R112 ;  /* 0x000000100470723c */ /* 0x042ff00000001870 */
[C---:B------:R-:W-:Y:S01]  /*6930*/  HMMA.16816.F32 R108, R4.reuse, R18, R108 ;  /* 0x00000012046c723c */ /* 0x040fe2000000186c */
[----:B------:R-:W1:Y:S07]  /*6940*/  LDSM.16.MT88.4 R16, [R191+0x11000] ;  /* 0x01100000bf10783b */ /* 0x000e6e0000004200 */
[C---:B---3--:R-:W-:Y:S08]  /*6950*/  HMMA.16816.F32 R84, R4.reuse, R8, R84 ;  /* 0x000000080454723c */ /* 0x048ff00000001854 */
[C---:B------:R-:W-:Y:S01]  /*6960*/  HMMA.16816.F32 R88, R4.reuse, R10, R88 ;  /* 0x0000000a0458723c */ /* 0x040fe20000001858 */
[----:B------:R-:W3:Y:S07]  /*6970*/  LDSM.16.MT88.4 R8, [R178+0xf800] ;  /* 0x00f80000b208783b */ /* 0x000eee0000004200 */
[C---:B----4-:R-:W-:Y:S01]  /*6980*/  HMMA.16816.F32 R52, R4.reuse, R20, R52 ;  /* 0x000000140434723c */ /* 0x050fe20000001834 */
[----:B------:R-:W-:Y:S01]  /*6990*/  FFMA.FTZ R20, R206, UR4, -R189 ;  /* 0x00000004ce147c23 */ /* 0x000fe200080108bd */
[----:B------:R-:W-:Y:S01]  /*69a0*/  FFMA.FTZ R21, R192, UR4, -R179 ;  /* 0x00000004c0157c23 */ /* 0x000fe200080108b3 */
[----:B------:R-:W4:Y:S04]  /*69b0*/  MUFU.EX2 R206, R208 ;  /* 0x000000d000ce7308 */ /* 0x000f280000000800 */
[----:B------:R-:W-:Y:S01]  /*69c0*/  MUFU.EX2 R189, R20 ;  /* 0x0000001400bd7308 */ /* 0x000fe20000000800 */
[C---:B------:R-:W-:Y:S03]  /*69d0*/  HMMA.16816.F32 R56, R4.reuse, R22, R56 ;  /* 0x000000160438723c */ /* 0x040fe60000001838 */
[----:B------:R-:W-:Y:S04]  /*69e0*/  MUFU.EX2 R192, R194 ;  /* 0x000000c200c07308 */ /* 0x000fe80000000800 */
[----:B------:R2:W4:Y:S01]  /*69f0*/  MUFU.EX2 R190, R21 ;  /* 0x0000001500be7308 */ /* 0x0005220000000800 */
[C---:B------:R-:W-:Y:S03]  /*6a00*/  HMMA.16816.F32 R120, R4.reuse, R32, R120 ;  /* 0x000000200478723c */ /* 0x040fe60000001878 */
[----:B------:R-:W3:Y:S05]  /*6a10*/  MUFU.EX2 R179, R188 ;  /* 0x000000bc00b37308 */ /* 0x000eea0000000800 */
[C---:B------:R-:W-:Y:S01]  /*6a20*/  HMMA.16816.F32 R116, R4.reuse, R34, R116 ;  /* 0x000000220474723c */ /* 0x040fe20000001874 */
[----:B------:R-:W-:Y:S04]  /*6a30*/  LDSM.16.MT88.4 R32, [R178+0xd800] ;  /* 0x00d80000b220783b */ /* 0x000fe80000004200 */
[----:B--2---:R-:W-:Y:S03]  /*6a40*/  LDSM.16.MT88.4 R20, [R191+0xd800] ;  /* 0x00d80000bf14783b */ /* 0x004fe60000004200 */
        /* <DEDUP_REMOVED lines=8> */
[----:B------:R-:W2:Y:S07]  /*6ad0*/  LDSM.16.MT88.4 R12, [R187+0xd800] ;  /* 0x00d80000bb0c783b */ /* 0x000eae0000004200 */
[C---:B-1----:R-:W-:Y:S08]  /*6ae0*/  HMMA.16816.F32 R92, R4.reuse, R16, R92 ;  /* 0x00000010045c723c */ /* 0x042ff0000000185c */
[----:B------:R-:W-:Y:S01]  /*6af0*/  HMMA.16816.F32 R96, R4, R18, R96 ;  /* 0x000000120460723c */ /* 0x000fe20000001860 */
[----:B----4-:R-:W-:Y:S01]  /*6b00*/  F2FP.F16.F32.PACK_AB R4, R206, R193 ;  /* 0x000000c1ce04723e */ /* 0x010fe200000000ff */
[----:B------:R-:W1:Y:S01]  /*6b10*/  LDSM.16.MT88.4 R16, [R185+0xf800] ;  /* 0x00f80000b910783b */ /* 0x000e620000004200 */
[----:B------:R-:W-:-:S02]  /*6b20*/  F2FP.F16.F32.PACK_AB R5, R203, R190 ;  /* 0x000000becb05723e */ /* 0x000fc400000000ff */
[----:B------:R-:W-:Y:S02]  /*6b30*/  F2FP.F16.F32.PACK_AB R6, R192, R189 ;  /* 0x000000bdc006723e */ /* 0x000fe400000000ff */
[----:B---3--:R-:W-:-:S07]  /*6b40*/  F2FP.F16.F32.PACK_AB R7, R180, R179 ;  /* 0x000000b3b407723e */ /* 0x008fce00000000ff */
[C---:B------:R-:W-:Y:S08]  /*6b50*/  HMMA.16816.F32 R52, R4.reuse, R8, R52 ;  /* 0x000000080434723c */ /* 0x040ff00000001834 */
[C---:B------:R-:W-:Y:S01]  /*6b60*/  HMMA.16816.F32 R56, R4.reuse, R10, R56 ;  /* 0x0000000a0438723c */ /* 0x040fe20000001838 */
[----:B------:R-:W3:Y:S07]  /*6b70*/  LDSM.16.MT88.4 R8, [R185+0x11800] ;  /* 0x01180000b908783b */ /* 0x000eee0000004200 */
[C---:B--2---:R-:W-:Y:S08]  /*6b80*/  HMMA.16816.F32 R120, R4.reuse, R12, R120 ;  /* 0x0000000c0478723c */ /* 0x044ff00000001878 */
[C---:B------:R-:W-:Y:S01]  /*6b90*/  HMMA.16816.F32 R116, R4.reuse, R14, R116 ;  /* 0x0000000e0474723c */ /* 0x040fe20000001874 */
[----:B------:R-:W2:Y:S07]  /*6ba0*/  LDSM.16.MT88.4 R12, [R191+0xf800] ;  /* 0x00f80000bf0c783b */ /* 0x000eae0000004200 */
[C---:B-1----:R-:W-:Y:S08]  /*6bb0*/  HMMA.16816.F32 R36, R4.reuse, R16, R36 ;  /* 0x000000100424723c */ /* 0x042ff00000001824 */
[C---:B------:R-:W-:Y:S01]  /*6bc0*/  HMMA.16816.F32 R40, R4.reuse, R18, R40 ;  /* 0x000000120428723c */ /* 0x040fe20000001828 */
[----:B------:R-:W1:Y:S07]  /*6bd0*/  LDSM.16.MT88.4 R16, [R191+0x11800] ;  /* 0x01180000bf10783b */ /* 0x000e6e0000004200 */
        /* <DEDUP_REMOVED lines=31> */
[C---:B------:R-:W-:Y:S08]  /*6dd0*/  HMMA.16816.F32 R72, R4.reuse, R10, R72 ;  /* 0x0000000a0448723c */ /* 0x040ff00000001848 */
[C---:B-1----:R-:W-:Y:S08]  /*6de0*/  HMMA.16816.F32 R92, R4.reuse, R16, R92 ;  /* 0x00000010045c723c */ /* 0x042ff0000000185c */
        /* <DEDUP_REMOVED lines=67> */
[----:B------:R-:W-:Y:S01]  /*7220*/  LEA.HI.X R205, R8, R205, R5, 0x1, P1 ;  /* 0x000000cd08cd7211 */ /* 0x000fe200008f0c05 */
[----:B------:R-:W-:Y:S06]  /*7230*/  BRA `(.L_x_2418) ;  /* 0x00000000001c7947 */ /* 0x000fec0003800000 */
.L_x_2417:
[----:B------:R-:W-:Y:S01]  /*7240*/  UMOV UR4, URZ ;  /* 0x000000ff00047c82 */ /* 0x000fe20008000000 */
[----:B------:R-:W-:Y:S01]  /*7250*/  IMAD.SHL.U32 R4, R144, 0x40, RZ ;  /* 0x0000004090047824 */ /* 0x000fe200078e00ff */
[----:B------:R-:W-:-:S05]  /*7260*/  IADD3 R5, P1, PT, RZ, -UR4, RZ ;  /* 0x80000004ff057c10 */ /* 0x000fca000ff3e0ff */
[----:B------:R-:W-:-:S05]  /*7270*/  IMAD.X R4, RZ, RZ, ~R4, P1 ;  /* 0x000000ffff047224 */ /* 0x000fca00008e0e04 */
[----:B------:R-:W-:-:S04]  /*7280*/  SHF.R.S64 R5, R5, 0x1f, R4 ;  /* 0x0000001f05057819 */ /* 0x000fc80000001004 */
[----:B------:R-:W-:-:S04]  /*7290*/  IADD3 R204, P1, PT, R5, R204, RZ ;  /* 0x000000cc05cc7210 */ /* 0x000fc80007f3e0ff */
[----:B------:R-:W-:-:S09]  /*72a0*/  LEA.HI.X.SX32 R205, R4, R205, 0x1, P1 ;  /* 0x000000cd04cd7211 */ /* 0x000fd200008f0eff */
.L_x_2418:
[----:B------:R-:W1:Y:S01]  /*72b0*/  LDCU UR4, c[0x0][0x440] ;  /* 0x00008800ff0477ac */ /* 0x000e620008000800 */
[----:B------:R-:W-:Y:S01]  /*72c0*/  IMAD.SHL.U32 R183, R184, 0x20, RZ ;  /* 0x00000020b8b77824 */ /* 0x000fe200078e00ff */
[----:B------:R-:W-:Y:S01]  /*72d0*/  LOP3.LUT R5, R160, 0x400, RZ, 0xc0, !PT ;  /* 0x00000400a0057812 */ /* 0x000fe200078ec0ff */
[----:B------:R-:W-:Y:S01]  /*72e0*/  IMAD.SHL.U32 R9, R144, 0x20, RZ ;  /* 0x0000002090097824 */ /* 0x000fe200078e00ff */
[----:B------:R-:W-:Y:S02]  /*72f0*/  SHF.R.U32.HI R186, RZ, 0x1, R184 ;  /* 0x00000001ffba7819 */ /* 0x000fe400000116b8 */
[----:B------:R-:W-:Y:S01]  /*7300*/  LOP3.LUT R183, R183, 0x7c00, RZ, 0xc0, !PT ;  /* 0x00007c00b7b77812 */ /* 0x000fe200078ec0ff */
[----:B------:R-:W-:Y:S01]  /*7310*/  IMAD R206, R146, 0x2, R5 ;  /* 0x0000000292ce7824 */ /* 0x000fe200078e0205 */
[----:B------:R-:W-:Y:S02]  /*7320*/  LOP3.LUT R5, R186, 0x8, RZ, 0xc0, !PT ;  /* 0x00000008ba057812 */ /* 0x000fe400078ec0ff */
[----:B------:R-:W-:Y:S01]  /*7330*/  LOP3.LUT R160, R183, 0x200, R160, 0xf8, !PT ;  /* 0x00000200b7a07812 */ /* 0x000fe200078ef8a0 */
[----:B------:R-:W-:Y:S01]  /*7340*/  VIADD R192, R206, UR5 ;  /* 0x00000005cec07c36 */ /* 0x000fe20008000000 */
[----:B------:R-:W-:-:S02]  /*7350*/  LEA R4, P5, R144, R204, 0x5 ;  /* 0x000000cc90047211 */ /* 0x000fc400078a28ff */
[----:B------:R-:W-:Y:S02]  /*7360*/  LOP3.LUT R160, R160, R158, R5, 0xf6, !PT ;  /* 0x0000009ea0a07212 */ /* 0x000fe400078ef605 */
[C-C-:B------:R-:W-:Y:S02]  /*7370*/  LEA.HI.X R5, R144.reuse, R205, R145.reuse, 0x5, P5 ;  /* 0x000000cd90057211 */ /* 0x140fe400028f2c91 */
[----:B-1----:R-:W-:Y:S02]  /*7380*/  ISETP.GE.AND P4, PT, R159, UR4, PT ;  /* 0x000000049f007c0c */ /* 0x002fe4000bf86270 */
[----:B------:R-:W-:Y:S02]  /*7390*/  ISETP.GE.AND P3, PT, R157, UR4, PT ;  /* 0x000000049d007c0c */ /* 0x000fe4000bf66270 */
[----:B------:R-:W-:Y:S02]  /*73a0*/  ISETP.GE.AND P1, PT, R147, UR4, PT ;  /* 0x0000000493007c0c */ /* 0x000fe4000bf26270 */
[----:B------:R-:W-:-:S02]  /*73b0*/  SHF.L.U64.HI R7, R144, 0x5, R145 ;  /* 0x0000000590077819 */ /* 0x000fc40000010291 */
[----:B------:R-:W-:Y:S02]  /*73c0*/  IADD3 R10, P5, PT, R9, R4, RZ ;  /* 0x00000004090a7210 */ /* 0x000fe40007fbe0ff */
[----:B------:R-:W-:Y:S02]  /*73d0*/  LEA R207, R160, UR5, 0x1 ;  /* 0x00000005a0cf7c11 */ /* 0x000fe4000f8e08ff */
[----:B------:R-:W-:Y:S01]  /*73e0*/  SEL R185, R182, 0xffffffe0, !P0 ;  /* 0xffffffe0b6b97807 */ /* 0x000fe20004000000 */
[----:B------:R-:W-:Y:S01]  /*73f0*/  @!PT LDS RZ, [RZ] ;  /* 0x00000000fffff984 */ /* 0x000fe20000000800 */
[----:B------:R-:W-:Y:S01]  /*7400*/  @!PT LDS RZ, [RZ] ;  /* 0x00000000fffff984 */ /* 0x000fe20000000800 */
[----:B------:R-:W-:Y:S01]  /*7410*/  @!PT LDS RZ, [RZ] ;  /* 0x00000000fffff984 */ /* 0x000fe20000000800 */
[----:B------:R-:W-:Y:S01]  /*7420*/  @!P4 LDGSTS.E.BYPASS.LTC128B.128 [R133+0xc000], desc[UR14][R204.64] ;  /* 0x0c000000cc85cfae */ /* 0x000fe2000b981a0e */
[----:B------:R-:W-:Y:S01]  /*7430*/  IMAD.X R11, R7, 0x1, R5, P5 ;  /* 0x00000001070b7824 */ /* 0x000fe200028e0605 */
[----:B------:R-:W-:Y:S01]  /*7440*/  IADD3 R6, P5, PT, R9, R10, RZ ;  /* 0x0000000a09067210 */ /* 0x000fe20007fbe0ff */
[--C-:B------:R-:W-:Y:S01]  /*7450*/  IMAD.IADD R194, R156, 0x1, R207.reuse ;  /* 0x000000019cc27824 */ /* 0x100fe200078e02cf */
[----:B------:R-:W-:Y:S01]  /*7460*/  @P4 STS.128 [R133+0xc000], RZ ;  /* 0x00c000ff85004388 */ /* 0x000fe20000000c00 */
[----:B------:R-:W-:-:S02]  /*7470*/  IMAD.IADD R203, R185, 0x1, R207 ;  /* 0x00000001b9cb7824 */ /* 0x000fc400078e02cf */
[----:B------:R-:W-:Y:S01]  /*7480*/  IMAD.X R7, R7, 0x1, R11, P5 ;  /* 0x0000000107077824 */ /* 0x000fe200028e060b */
[----:B------:R-:W-:Y:S01]  /*7490*/  @!PT LDS RZ, [RZ] ;  /* 0x00000000fffff984 */ /* 0x000fe20000000800 */
[----:B------:R-:W-:Y:S01]  /*74a0*/  @!PT LDS RZ, [RZ] ;  /* 0x00000000fffff984 */ /* 0x000fe20000000800 */
[----:B------:R-:W-:Y:S01]  /*74b0*/  @!PT LDS RZ, [RZ] ;  /* 0x00000000fffff984 */ /* 0x000fe20000000800 */
[----:B------:R-:W-:Y:S01]  /*74c0*/  @!P3 LDGSTS.E.BYPASS.LTC128B.128 [R133+0xe000], desc[UR14][R204.64+0x80] ;  /* 0x0e000080cc85bfae */ /* 0x000fe2000b981a0e */
[C-C-:B------:R-:W-:Y:S02]  /*74d0*/  IMAD.IADD R193, R185.reuse, 0x1, R192.reuse ;  /* 0x00000001b9c17824 */ /* 0x140fe400078e02c0 */
[----:B------:R-:W-:Y:S01]  /*74e0*/  IMAD.IADD R192, R156, 0x1, R192 ;  /* 0x000000019cc07824 */ /* 0x000fe200078e02c0 */
[----:B------:R-:W-:Y:S01]  /*74f0*/  @P3 STS.128 [R133+0xe000], RZ ;  /* 0x00e000ff85003388 */ /* 0x000fe20000000c00 */
[C---:B------:R-:W-:Y:S02]  /*7500*/  IMAD.IADD R187, R185.reuse, 0x1, R194 ;  /* 0x00000001b9bb7824 */ /* 0x040fe400078e02c2 */
        /* <DEDUP_REMOVED lines=216> */
[----:B------:R-:W2:Y:S03]  /*8290*/  LDCU.64 UR4, c[0x0][0x3a0] ;  /* 0x00007400ff0477ac */ /* 0x000ea60008000a00 */
        /* <DEDUP_REMOVED lines=58> */
.L_x_2420:
[----:B------:R-:W-:Y:S01]  /*8640*/  UMOV UR4, URZ ;  /* 0x000000ff00047c82 */ /* 0x000fe20008000000 */
[----:B------:R-:W-:Y:S01]  /*8650*/  IMAD.SHL.U32 R4, R134, 0x40, RZ ;  /* 0x0000004086047824 */ /* 0x000fe200078e00ff */
[----:B------:R-:W-:-:S05]  /*8660*/  IADD3 R5, P5, PT, RZ, -UR4, RZ ;  /* 0x80000004ff057c10 */ /* 0x000fca000ffbe0ff */
[----:B------:R-:W-:-:S05]  /*8670*/  IMAD.X R4, RZ, RZ, ~R4, P5 ;  /* 0x000000ffff047224 */ /* 0x000fca00028e0e04 */
[----:B------:R-:W-:-:S04]  /*8680*/  SHF.R.S64 R5, R5, 0x1f, R4 ;  /* 0x0000001f05057819 */ /* 0x000fc80000001004 */
[----:B------:R-:W-:-:S04]  /*8690*/  IADD3 R202, P5, PT, R5, R202, RZ ;  /* 0x000000ca05ca7210 */ /* 0x000fc80007fbe0ff */
[----:B------:R-:W-:-:S09]  /*86a0*/  LEA.HI.X.SX32 R201, R4, R201, 0x1, P5 ;  /* 0x000000c904c97211 */ /* 0x000fd200028f0eff */
.L_x_2421:
        /* <DEDUP_REMOVED lines=72> */
.L_x_2419:
[----:B--2---:R-:W-:Y:S01]  /*8b30*/  IMAD R5, R0, 0x40, R181 ;  /* 0x0000004000057824 */ /* 0x004fe200078e02b5 */
[----:B------:R-:W1:Y:S01]  /*8b40*/  S2UR UR6, SR_CgaCtaId ;  /* 0x00000000000679c3 */ /* 0x000e620000008800 */
[----:B------:R-:W2:Y:S01]  /*8b50*/  LDCU UR4, c[0x0][0x45c] ;  /* 0x00008b80ff0477ac */ /* 0x000ea20008000800 */
[----:B------:R-:W-:Y:S01]  /*8b60*/  SEL R155, R182, 0xffffffe0, !P0 ;  /* 0xffffffe0b69b7807 */ /* 0x000fe20004000000 */
[C---:B------:R-:W-:Y:S01]  /*8b70*/  VIADD R6, R5.reuse, 0xffffff80 ;  /* 0xffffff8005067836 */ /* 0x040fe20000000000 */
[C---:B------:R-:W-:Y:S01]  /*8b80*/  IADD3 R4, PT, PT, R5.reuse, -0x7f, RZ ;  /* 0xffffff8105047810 */ /* 0x040fe20007ffe0ff */
[C---:B------:R-:W-:Y:S01]  /*8b90*/  VIADD R7, R5.reuse, 0xffffff91 ;  /* 0xffffff9105077836 */ /* 0x040fe20000000000 */
[----:B------:R-:W-:Y:S01]  /*8ba0*/  UMOV UR5, 0x400 ;  /* 0x0000040000057882 */ /* 0x000fe20000000000 */
[----:B------:R-:W-:Y:S01]  /*8bb0*/  VIADD R9, R5, 0xffffff98 ;  /* 0xffffff9805097836 */ /* 0x000fe20000000000 */
[C---:B------:R-:W-:Y:S02]  /*8bc0*/  ISETP.GE.AND P1, PT, R6.reuse, R197, PT ;  /* 0x000000c50600720c */ /* 0x040fe40003f26270 */
[----:B------:R-:W-:-:S02]  /*8bd0*/  ISETP.GE.AND P3, PT, R6, R199, PT ;  /* 0x000000c70600720c */ /* 0x000fc40003f66270 */
[----:B------:R-:W-:Y:S02]  /*8be0*/  ISETP.GE.AND P4, PT, R4, R199, PT ;  /* 0x000000c70400720c */ /* 0x000fe40003f86270 */
[----:B------:R-:W-:Y:S02]  /*8bf0*/  FSEL R10, R150, -INF , P1 ;  /* 0xff800000960a7808 */ /* 0x000fe40000800000 */
[----:B------:R-:W-:Y:S02]  /*8c00*/  FSEL R16, R148, -INF , P3 ;  /* 0xff80000094107808 */ /* 0x000fe40001800000 */
[C---:B------:R-:W-:Y:S02]  /*8c10*/  ISETP.GE.AND P1, PT, R4.reuse, R197, PT ;  /* 0x000000c50400720c */ /* 0x040fe40003f26270 */
[----:B------:R-:W-:Y:S02]  /*8c20*/  FSEL R14, R149, -INF , P4 ;  /* 0xff800000950e7808 */ /* 0x000fe40002000000 */
[----:B------:R-:W-:-:S02]  /*8c30*/  ISETP.GE.AND P3, PT, R4, R198, PT ;  /* 0x000000c60400720c */ /* 0x000fc40003f66270 */
[----:B------:R-:W-:Y:S01]  /*8c40*/  ISETP.GE.AND P4, PT, R4, R196, PT ;  /* 0x000000c40400720c */ /* 0x000fe20003f86270 */
[C---:B------:R-:W-:Y:S01]  /*8c50*/  VIADD R4, R5.reuse, 0xffffff88 ;  /* 0xffffff8805047836 */ /* 0x040fe20000000000 */
[C---:B------:R-:W-:Y:S01]  /*8c60*/  ISETP.GE.AND P6, PT, R6.reuse, R198, PT ;  /* 0x000000c60600720c */ /* 0x040fe20003fc6270 */
[----:B-1----:R-:W-:Y:S01]  /*8c70*/  ULEA UR5, UR6, UR5, 0x18 ;  /* 0x0000000506057291 */ /* 0x002fe2000f8ec0ff */
[----:B------:R-:W-:Y:S01]  /*8c80*/  ISETP.GE.AND P5, PT, R6, R196, PT ;  /* 0x000000c40600720c */ /* 0x000fe20003fa6270 */
[----:B------:R-:W-:Y:S01]  /*8c90*/  VIADD R6, R5, 0xffffff89 ;  /* 0xffffff8905067836 */ /* 0x000fe20000000000 */
[----:B------:R-:W-:Y:S02]  /*8ca0*/  FSEL R151, R151, -INF , P1 ;  /* 0xff80000097977808 */ /* 0x000fe40000800000 */
[----:B------:R-:W-:Y:S02]  /*8cb0*/  FSEL R16, R16, -INF , !P6 ;  /* 0xff80000010107808 */ /* 0x000fe40007000000 */
[----:B------:R-:W-:-:S02]  /*8cc0*/  FSEL R10, R10, -INF , !P5 ;  /* 0xff8000000a0a7808 */ /* 0x000fc40006800000 */
[----:B------:R-:W-:Y:S02]  /*8cd0*/  FSEL R14, R14, -INF , !P3 ;  /* 0xff8000000e0e7808 */ /* 0x000fe40005800000 */
[C---:B------:R-:W-:Y:S02]  /*8ce0*/  ISETP.GE.AND P1, PT, R4.reuse, R199, PT ;  /* 0x000000c70400720c */ /* 0x040fe40003f26270 */
[C---:B------:R-:W-:Y:S02]  /*8cf0*/  ISETP.GE.AND P6, PT, R4.reuse, R198, PT ;  /* 0x000000c60400720c */ /* 0x040fe40003fc6270 */
[C---:B------:R-:W-:Y:S02]  /*8d00*/  ISETP.GE.AND P3, PT, R4.reuse, R197, PT ;  /* 0x000000c50400720c */ /* 0x040fe40003f66270 */
[----:B------:R-:W-:Y:S02]  /*8d10*/  ISETP.GE.AND P5, PT, R4, R196, PT ;  /* 0x000000c40400720c */ /* 0x000fe40003fa6270 */
[----:B------:R-:W-:-:S02]  /*8d20*/  FSEL R4, R151, -INF , !P4 ;  /* 0xff80000097047808 */ /* 0x000fc40006000000 */
[----:B------:R-:W-:Y:S02]  /*8d30*/  ISETP.GE.AND P4, PT, R6, R199, PT ;  /* 0x000000c70600720c */ /* 0x000fe40003f86270 */
[----:B------:R-:W-:Y:S02]  /*8d40*/  FSEL R8, R146, -INF , P3 ;  /* 0xff80000092087808 */ /* 0x000fe40001800000 */
[----:B------:R-:W-:Y:S02]  /*8d50*/  FSEL R18, R144, -INF , P1 ;  /* 0xff80000090127808 */ /* 0x000fe40000800000 */
[C---:B------:R-:W-:Y:S02]  /*8d60*/  ISETP.GE.AND P3, PT, R6.reuse, R197, PT ;  /* 0x000000c50600720c */ /* 0x040fe40003f66270 */
[----:B------:R-:W-:Y:S02]  /*8d70*/  FSEL R12, R145, -INF , P4 ;  /* 0xff800000910c7808 */ /* 0x000fe40002000000 */
[----:B------:R-:W-:-:S02]  /*8d80*/  ISETP.GE.AND P1, PT, R6, R198, PT ;  /* 0x000000c60600720c */ /* 0x000fc40003f26270 */
[----:B------:R-:W-:Y:S02]  /*8d90*/  ISETP.GE.AND P4, PT, R6, R196, PT ;  /* 0x000000c40600720c */ /* 0x000fe40003f86270 */
[----:B------:R-:W-:Y:S02]  /*8da0*/  IADD3 R6, PT, PT, R5, -0x70, RZ ;  /* 0xffffff9005067810 */ /* 0x000fe40007ffe0ff */
[----:B------:R-:W-:Y:S02]  /*8db0*/  FSEL R147, R147, -INF , P3 ;  /* 0xff80000093937808 */ /* 0x000fe40001800000 */
[----:B------:R-:W-:Y:S02]  /*8dc0*/  FSEL R12, R12, -INF , !P1 ;  /* 0xff8000000c0c7808 */ /* 0x000fe40004800000 */
[----:B------:R-:W-:Y:S02]  /*8dd0*/  FSEL R18, R18, -INF , !P6 ;  /* 0xff80000012127808 */ /* 0x000fe40007000000 */
[----:B------:R-:W-:-:S02]  /*8de0*/  FSEL R8, R8, -INF , !P5 ;  /* 0xff80000008087808 */ /* 0x000fc40006800000 */
[C---:B------:R-:W-:Y:S02]  /*8df0*/  ISETP.GE.AND P1, PT, R6.reuse, R197, PT ;  /* 0x000000c50600720c */ /* 0x040fe40003f26270 */
[CC--:B------:R-:W-:Y:S02]  /*8e00*/  ISETP.GE.AND P3, PT, R6.reuse, R199.reuse, PT ;  /* 0x000000c70600720c */ /* 0x0c0fe40003f66270 */
[C---:B------:R-:W-:Y:S02]  /*8e10*/  ISETP.GE.AND P6, PT, R6.reuse, R198, PT ;  /* 0x000000c60600720c */ /* 0x040fe40003fc6270 */
[----:B------:R-:W-:Y:S02]  /*8e20*/  ISETP.GE.AND P5, PT, R6, R196, PT ;  /* 0x000000c40600720c */ /* 0x000fe40003fa6270 */
[----:B------:R-:W-:Y:S02]  /*8e30*/  FSEL R6, R147, -INF , !P4 ;  /* 0xff80000093067808 */ /* 0x000fe40006000000 */
[----:B------:R-:W-:-:S02]  /*8e40*/  ISETP.GE.AND P4, PT, R7, R199, PT ;  /* 0x000000c70700720c */ /* 0x000fc40003f86270 */
[----:B------:R-:W-:Y:S02]  /*8e50*/  FSEL R142, R142, -INF , P1 ;  /* 0xff8000008e8e7808 */ /* 0x000fe40000800000 */
[C---:B------:R-:W-:Y:S02]  /*8e60*/  ISETP.GE.AND P1, PT, R7.reuse, R197, PT ;  /* 0x000000c50700720c */ /* 0x040fe40003f26270 */
[----:B------:R-:W-:Y:S02]  /*8e70*/  FSEL R140, R140, -INF , P3 ;  /* 0xff8000008c8c7808 */ /* 0x000fe40001800000 */
[----:B------:R-:W-:Y:S02]  /*8e80*/  ISETP.GE.AND P3, PT, R7, R198, PT ;  /* 0x000000c60700720c */ /* 0x000fe40003f66270 */
[----:B------:R-:W-:Y:S02]  /*8e90*/  FSEL R141, R141, -INF , P4 ;  /* 0xff8000008d8d7808 */ /* 0x000fe40002000000 */
[----:B------:R-:W-:-:S02]  /*8ea0*/  ISETP.GE.AND P4, PT, R7, R196, PT ;  /* 0x000000c40700720c */ /* 0x000fc40003f86270 */
[----:B------:R-:W-:Y:S02]  /*8eb0*/  FSEL R143, R143, -INF , P1 ;  /* 0xff8000008f8f7808 */ /* 0x000fe40000800000 */
[----:B------:R-:W-:Y:S02]  /*8ec0*/  IADD3 R7, PT, PT, R5, -0x67, RZ ;  /* 0xffffff9905077810 */ /* 0x000fe40007ffe0ff */
[----:B------:R-:W-:Y:S02]  /*8ed0*/  ISETP.GE.AND P1, PT, R9, R199, PT ;  /* 0x000000c70900720c */ /* 0x000fe40003f26270 */
[----:B------:R-:W-:Y:S02]  /*8ee0*/  FSEL R170, R141, -INF , !P3 ;  /* 0xff8000008daa7808 */ /* 0x000fe40005800000 */
[----:B------:R-:W-:Y:S02]  /*8ef0*/  ISETP.GE.AND P3, PT, R9, R197, PT ;  /* 0x000000c50900720c */ /* 0x000fe40003f66270 */
[----:B------:R-:W-:-:S02]  /*8f00*/  FSEL R208, R143, -INF , !P4 ;  /* 0xff8000008fd07808 */ /* 0x000fc40006000000 */
[----:B------:R-:W-:Y:S02]  /*8f10*/  ISETP.GE.AND P4, PT, R7, R199, PT ;  /* 0x000000c70700720c */ /* 0x000fe40003f86270 */
[----:B------:R-:W-:Y:S02]  /*8f20*/  FSEL R168, R136, -INF , P1 ;  /* 0xff80000088a87808 */ /* 0x000fe40000800000 */
[----:B------:R-:W-:Y:S02]  /*8f30*/  FSEL R214, R140, -INF , !P6 ;  /* 0xff8000008cd67808 */ /* 0x000fe40007000000 */
[----:B------:R-:W-:Y:S02]  /*8f40*/  FSEL R210, R142, -INF , !P5 ;  /* 0xff8000008ed27808 */ /* 0x000fe40006800000 */
[----:B------:R-:W-:Y:S02]  /*8f50*/  FSEL R136, R138, -INF , P3 ;  /* 0xff8000008a887808 */ /* 0x000fe40001800000 */
[----:B------:R-:W-:-:S02]  /*8f60*/  ISETP.GE.AND P6, PT, R9, R198, PT ;  /* 0x000000c60900720c */ /* 0x000fc40003fc6270 */
[----:B------:R-:W-:Y:S01]  /*8f70*/  ISETP.GE.AND P5, PT, R9, R196, PT ;  /* 0x000000c40900720c */ /* 0x000fe20003fa6270 */
[----:B------:R-:W-:Y:S01]  /*8f80*/  VIADD R9, R5, 0xffffffa0 ;  /* 0xffffffa005097836 */ /* 0x000fe20000000000 */
[C---:B------:R-:W-:Y:S02]  /*8f90*/  ISETP.GE.AND P3, PT, R7.reuse, R197, PT ;  /* 0x000000c50700720c */ /* 0x040fe40003f66270 */
[----:B------:R-:W-:Y:S02]  /*8fa0*/  ISETP.GE.AND P1, PT, R7, R198, PT ;  /* 0x000000c60700720c */ /* 0x000fe40003f26270 */
[----:B------:R-:W-:Y:S02]  /*8fb0*/  FSEL R137, R137, -INF , P4 ;  /* 0xff80000089897808 */ /* 0x000fe40002000000 */
[----:B------:R-:W-:Y:S01]  /*8fc0*/  ISETP.GE.AND P4, PT, R7, R196, PT ;  /* 0x000000c40700720c */ /* 0x000fe20003f86270 */
[----:B------:R-:W-:Y:S01]  /*8fd0*/  VIADD R7, R5, 0xffffffa1 ;  /* 0xffffffa105077836 */ /* 0x000fe20000000000 */
[----:B------:R-:W-:-:S02]  /*8fe0*/  FSEL R134, R139, -INF , P3 ;  /* 0xff8000008b867808 */ /* 0x000fc40001800000 */
[----:B------:R-:W-:Y:S02]  /*8ff0*/  FSEL R138, R137, -INF , !P1 ;  /* 0xff800000898a7808 */ /* 0x000fe40004800000 */
[C---:B------:R-:W-:Y:S02]  /*9000*/  ISETP.GE.AND P1, PT, R9.reuse, R197, PT ;  /* 0x000000c50900720c */ /* 0x040fe40003f26270 */
[----:B------:R-:W-:Y:S02]  /*9010*/  FSEL R134, R134, -INF , !P4 ;  /* 0xff80000086867808 */ /* 0x000fe40006000000 */
[-C--:B------:R-:W-:Y:S02]  /*9020*/  ISETP.GE.AND P3, PT, R9, R199.reuse, PT ;  /* 0x000000c70900720c */ /* 0x080fe40003f66270 */
[----:B------:R-:W-:Y:S02]  /*9030*/  ISETP.GE.AND P4, PT, R7, R199, PT ;  /* 0x000000c70700720c */ /* 0x000fe40003f86270 */
[----:B------:R-:W-:-:S02]  /*9040*/  FSEL R34, R34, -INF , P1 ;  /* 0xff80000022227808 */ /* 0x000fc40000800000 */
[----:B------:R-:W-:Y:S02]  /*9050*/  ISETP.GE.AND P1, PT, R7, R197, PT ;  /* 0x000000c50700720c */ /* 0x000fe40003f26270 */
[----:B------:R-:W-:Y:S02]  /*9060*/  FSEL R32, R32, -INF , P3 ;  /* 0xff80000020207808 */ /* 0x000fe40001800000 */
[----:B------:R-:W-:Y:S02]  /*9070*/  FSEL R33, R33, -INF , P4 ;  /* 0xff80000021217808 */ /* 0x000fe40002000000 */
[----:B------:R-:W-:Y:S02]  /*9080*/  FSEL R168, R168, -INF , !P6 ;  /* 0xff800000a8a87808 */ /* 0x000fe40007000000 */
[----:B------:R-:W-:Y:S02]  /*9090*/  FSEL R136, R136, -INF , !P5 ;  /* 0xff80000088887808 */ /* 0x000fe40006800000 */
[----:B------:R-:W-:-:S02]  /*90a0*/  ISETP.GE.AND P3, PT, R7, R198, PT ;  /* 0x000000c60700720c */ /* 0x000fc40003f66270 */
[----:B------:R-:W-:Y:S01]  /*90b0*/  ISETP.GE.AND P4, PT, R7, R196, PT ;  /* 0x000000c40700720c */ /* 0x000fe20003f86270 */
[----:B------:R-:W-:Y:S01]  /*90c0*/  VIADD R7, R5, 0xffffffa9 ;  /* 0xffffffa905077836 */ /* 0x000fe20000000000 */
[C---:B------:R-:W-:Y:S02]  /*90d0*/  ISETP.GE.AND P6, PT, R9.reuse, R198, PT ;  /* 0x000000c60900720c */ /* 0x040fe40003fc6270 */
[----:B------:R-:W-:Y:S02]  /*90e0*/  ISETP.GE.AND P5, PT, R9, R196, PT ;  /* 0x000000c40900720c */ /* 0x000fe40003fa6270 */
[----:B------:R-:W-:Y:S02]  /*90f0*/  FSEL R35, R35, -INF , P1 ;  /* 0xff80000023237808 */ /* 0x000fe40000800000 */
[----:B------:R-:W-:Y:S02]  /*9100*/  IADD3 R9, PT, PT, R5, -0x58, RZ ;  /* 0xffffffa805097810 */ /* 0x000fe40007ffe0ff */
[----:B------:R-:W-:-:S02]  /*9110*/  FSEL R194, R33, -INF , !P3 ;  /* 0xff80000021c27808 */ /* 0x000fc40005800000 */
[----:B------:R-:W-:Y:S02]  /*9120*/  FSEL R180, R35, -INF , !P4 ;  /* 0xff80000023b47808 */ /* 0x000fe40006000000 */
[C---:B------:R-:W-:Y:S02]  /*9130*/  ISETP.GE.AND P1, PT, R9.reuse, R199, PT ;  /* 0x000000c70900720c */ /* 0x040fe40003f26270 */
[----:B------:R-:W-:Y:S02]  /*9140*/  ISETP.GE.AND P3, PT, R9, R197, PT ;  /* 0x000000c50900720c */ /* 0x000fe40003f66270 */
[----:B------:R-:W-:Y:S02]  /*9150*/  ISETP.GE.AND P4, PT, R7, R199, PT ;  /* 0x000000c70700720c */ /* 0x000fe40003f86270 */
[----:B------:R-:W-:Y:S02]  /*9160*/  FSEL R28, R28, -INF , P1 ;  /* 0xff8000001c1c7808 */ /* 0x000fe40000800000 */
[----:B------:R-:W-:-:S02]  /*9170*/  FSEL R30, R30, -INF , P3 ;  /* 0xff8000001e1e7808 */ /* 0x000fc40001800000 */
[----:B------:R-:W-:Y:S02]  /*9180*/  FSEL R29, R29, -INF , P4 ;  /* 0xff8000001d1d7808 */ /* 0x000fe40002000000 */
[C---:B------:R-:W-:Y:S02]  /*9190*/  ISETP.GE.AND P1, PT, R7.reuse, R198, PT ;  /* 0x000000c60700720c */ /* 0x040fe40003f26270 */
[C---:B------:R-:W-:Y:S02]  /*91a0*/  ISETP.GE.AND P3, PT, R7.reuse, R197, PT ;  /* 0x000000c50700720c */ /* 0x040fe40003f66270 */
[----:B------:R-:W-:Y:S02]  /*91b0*/  ISETP.GE.AND P4, PT, R7, R196, PT ;  /* 0x000000c40700720c */ /* 0x000fe40003f86270 */
[----:B------:R-:W-:Y:S02]  /*91c0*/  IADD3 R7, PT, PT, R5, -0x50, RZ ;  /* 0xffffffb005077810 */ /* 0x000fe40007ffe0ff */
[----:B------:R-:W-:-:S02]  /*91d0*/  FSEL R206, R32, -INF , !P6 ;  /* 0xff80000020ce7808 */ /* 0x000fc40007000000 */
[----:B------:R-:W-:Y:S02]  /*91e0*/  FSEL R188, R34, -INF , !P5 ;  /* 0xff80000022bc7808 */ /* 0x000fe40006800000 */
[C---:B------:R-:W-:Y:S02]  /*91f0*/  ISETP.GE.AND P6, PT, R9.reuse, R198, PT ;  /* 0x000000c60900720c */ /* 0x040fe40003fc6270 */
[----:B------:R-:W-:Y:S01]  /*9200*/  ISETP.GE.AND P5, PT, R9, R196, PT ;  /* 0x000000c40900720c */ /* 0x000fe20003fa6270 */
[----:B------:R-:W-:Y:S01]  /*9210*/  VIADD R9, R5, 0xffffffb1 ;  /* 0xffffffb105097836 */ /* 0x000fe20000000000 */
[----:B------:R-:W-:Y:S02]  /*9220*/  FSEL R31, R31, -INF , P3 ;  /* 0xff8000001f1f7808 */ /* 0x000fe40001800000 */
[----:B------:R-:W-:Y:S02]  /*9230*/  ISETP.GE.AND P3, PT, R7, R199, PT ;  /* 0x000000c70700720c */ /* 0x000fe40003f66270 */
[----:B------:R-:W-:-:S02]  /*9240*/  FSEL R192, R28, -INF , !P6 ;  /* 0xff8000001cc07808 */ /* 0x000fc40007000000 */
[----:B------:R-:W-:Y:S02]  /*9250*/  FSEL R178, R30, -INF , !P5 ;  /* 0xff8000001eb27808 */ /* 0x000fe40006800000 */
[----:B------:R-:W-:Y:S02]  /*9260*/  FSEL R190, R29, -INF , !P1 ;  /* 0xff8000001dbe7808 */ /* 0x000fe40004800000 */
[----:B------:R-:W-:Y:S02]  /*9270*/  FSEL R24, R24, -INF , P3 ;  /* 0xff80000018187808 */ /* 0x000fe40001800000 */
[C---:B------:R-:W-:Y:S02]  /*9280*/  ISETP.GE.AND P6, PT, R7.reuse, R198, PT ;  /* 0x000000c60700720c */ /* 0x040fe40003fc6270 */
[C---:B------:R-:W-:Y:S02]  /*9290*/  ISETP.GE.AND P1, PT, R7.reuse, R197, PT ;  /* 0x000000c50700720c */ /* 0x040fe40003f26270 */
[----:B------:R-:W-:-:S02]  /*92a0*/  ISETP.GE.AND P5, PT, R7, R196, PT ;  /* 0x000000c40700720c */ /* 0x000fc40003fa6270 */
[----:B------:R-:W-:Y:S02]  /*92b0*/  FSEL R176, R31, -INF , !P4 ;  /* 0xff8000001fb07808 */ /* 0x000fe40006000000 */
[----:B------:R-:W-:Y:S02]  /*92c0*/  ISETP.GE.AND P3, PT, R9, R197, PT ;  /* 0x000000c50900720c */ /* 0x000fe40003f66270 */
[C---:B------:R-:W-:Y:S01]  /*92d0*/  IADD3 R7, PT, PT, R5.reuse, -0x48, RZ ;  /* 0xffffffb805077810 */ /* 0x040fe20007ffe0ff */
[----:B------:R-:W-:Y:S01]  /*92e0*/  VIADD R5, R5, 0xffffffb9 ;  /* 0xffffffb905057836 */ /* 0x000fe20000000000 */
[----:B------:R-:W-:Y:S02]  /*92f0*/  ISETP.GE.AND P4, PT, R9, R199, PT ;  /* 0x000000c70900720c */ /* 0x000fe40003f86270 */
[----:B------:R-:W-:Y:S02]  /*9300*/  FSEL R26, R26, -INF , P1 ;  /* 0xff8000001a1a7808 */ /* 0x000fe40000800000 */
[----:B------:R-:W-:-:S02]  /*9310*/  FSEL R27, R27, -INF , P3 ;  /* 0xff8000001b1b7808 */ /* 0x000fc40001800000 */
[----:B------:R-:W-:Y:S02]  /*9320*/  ISETP.GE.AND P1, PT, R9, R198, PT ;  /* 0x000000c60900720c */ /* 0x000fe40003f26270 */
[----:B------:R-:W-:Y:S02]  /*9330*/  FSEL R25, R25, -INF , P4 ;  /* 0xff80000019197808 */ /* 0x000fe40002000000 */
[----:B------:R-:W-:Y:S02]  /*9340*/  ISETP.GE.AND P3, PT, R7, R199, PT ;  /* 0x000000c70700720c */ /* 0x000fe40003f66270 */
[----:B------:R-:W-:Y:S02]  /*9350*/  ISETP.GE.AND P4, PT, R9, R196, PT ;  /* 0x000000c40900720c */ /* 0x000fe40003f86270 */
[----:B------:R-:W-:Y:S02]  /*9360*/  FMNMX3.FTZ R9, R132, R16, R14, !PT ;  /* 0x0000001084097276 */ /* 0x000fe4000781000e */
[----:B------:R-:W-:-:S02]  /*9370*/  FSEL R166, R24, -INF , !P6 ;  /* 0xff80000018a67808 */ /* 0x000fc40007000000 */
[----:B------:R-:W-:Y:S02]  /*9380*/  FSEL R140, R25, -INF , !P1 ;  /* 0xff800000198c7808 */ /* 0x000fe40004800000 */
[----:B------:R-:W-:Y:S02]  /*9390*/  FSEL R141, R172, -INF , P3 ;  /* 0xff800000ac8d7808 */ /* 0x000fe40001800000 */
[C---:B------:R-:W-:Y:S02]  /*93a0*/  ISETP.GE.AND P1, PT, R7.reuse, R198, PT ;  /* 0x000000c60700720c */ /* 0x040fe40003f26270 */
[C---:B------:R-:W-:Y:S02]  /*93b0*/  ISETP.GE.AND P6, PT, R7.reuse, R197, PT ;  /* 0x000000c50700720c */ /* 0x040fe40003fc6270 */
[----:B------:R-:W-:Y:S02]  /*93c0*/  ISETP.GE.AND P3, PT, R7, R196, PT ;  /* 0x000000c40700720c */ /* 0x000fe40003f66270 */
[----:B------:R-:W-:-:S02]  /*93d0*/  FMNMX3.FTZ R7, R9, R18, R12, !PT ;  /* 0x0000001209077276 */ /* 0x000fc4000781000c */
[----:B------:R-:W-:Y:S02]  /*93e0*/  FMNMX3.FTZ R9, R3, R10, R4, !PT ;  /* 0x0000000a03097276 */ /* 0x000fe40007810004 */
[----:B------:R-:W-:Y:S02]  /*93f0*/  FSEL R141, R141, -INF , !P1 ;  /* 0xff8000008d8d7808 */ /* 0x000fe40004800000 */
[----:B------:R-:W-:Y:S02]  /*9400*/  FMNMX3.FTZ R9, R9, R8, R6, !PT ;  /* 0x0000000809097276 */ /* 0x000fe40007810006 */
[----:B------:R-:W-:Y:S02]  /*9410*/  FMNMX3.FTZ R7, R7, R214, R170, !PT ;  /* 0x000000d607077276 */ /* 0x000fe400078100aa */
[----:B------:R-:W-:Y:S02]  /*9420*/  ISETP.GE.AND P1, PT, R5, R199, PT ;  /* 0x000000c70500720c */ /* 0x000fe40003f26270 */
[----:B------:R-:W-:-:S02]  /*9430*/  FMNMX3.FTZ R9, R9, R210, R208, !PT ;  /* 0x000000d209097276 */ /* 0x000fc400078100d0 */
[----:B------:R-:W-:Y:S02]  /*9440*/  FSEL R160, R174, -INF , P6 ;  /* 0xff800000aea07808 */ /* 0x000fe40003000000 */
[----:B------:R-:W-:Y:S02]  /*9450*/  FMNMX3.FTZ R7, R7, R168, R138, !PT ;  /* 0x000000a807077276 */ /* 0x000fe4000781008a */
[----:B------:R-:W-:Y:S02]  /*9460*/  ISETP.GE.AND P6, PT, R5, R198, PT ;  /* 0x000000c60500720c */ /* 0x000fe40003fc6270 */
[----:B------:R-:W-:Y:S02]  /*9470*/  FSEL R142, R173, -INF , P1 ;  /* 0xff800000ad8e7808 */ /* 0x000fe40000800000 */
[----:B------:R-:W-:Y:S02]  /*9480*/  FMNMX3.FTZ R9, R9, R136, R134, !PT ;  /* 0x0000008809097276 */ /* 0x000fe40007810086 */
[----:B------:R-:W-:-:S02]  /*9490*/  FMNMX3.FTZ R7, R7, R206, R194, !PT ;  /* 0x000000ce07077276 */ /* 0x000fc400078100c2 */
[----:B------:R-:W-:Y:S02]  /*94a0*/  FSEL R142, R142, -INF , !P6 ;  /* 0xff8000008e8e7808 */ /* 0x000fe40007000000 */
[C---:B------:R-:W-:Y:S02]  /*94b0*/  ISETP.GE.AND P1, PT, R5.reuse, R197, PT ;  /* 0x000000c50500720c */ /* 0x040fe40003f26270 */
[----:B------:R-:W-:Y:S02]  /*94c0*/  ISETP.GE.AND P6, PT, R5, R196, PT ;  /* 0x000000c40500720c */ /* 0x000fe40003fc6270 */
[----:B------:R-:W-:Y:S02]  /*94d0*/  FMNMX3.FTZ R5, R9, R188, R180, !PT ;  /* 0x000000bc09057276 */ /* 0x000fe400078100b4 */
[----:B------:R-:W-:Y:S02]  /*94e0*/  FMNMX3.FTZ R7, R7, R192, R190, !PT ;  /* 0x000000c007077276 */ /* 0x000fe400078100be */
[----:B------:R-:W-:-:S02]  /*94f0*/  FSEL R158, R175, -INF , P1 ;  /* 0xff800000af9e7808 */ /* 0x000fc40000800000 */
[----:B------:R-:W-:Y:S02]  /*9500*/  FSEL R164, R26, -INF , !P5 ;  /* 0xff8000001aa47808 */ /* 0x000fe40006800000 */
[----:B------:R-:W-:Y:S02]  /*9510*/  FSEL R162, R27, -INF , !P4 ;  /* 0xff8000001ba27808 */ /* 0x000fe40006000000 */
[----:B------:R-:W-:Y:S02]  /*9520*/  FMNMX3.FTZ R5, R5, R178, R176, !PT ;  /* 0x000000b205057276 */ /* 0x000fe400078100b0 */
[----:B------:R-:W-:Y:S02]  /*9530*/  FMNMX3.FTZ R7, R7, R166, R140, !PT ;  /* 0x000000a607077276 */ /* 0x000fe4000781008c */
[----:B------:R-:W-:Y:S02]  /*9540*/  FSEL R160, R160, -INF , !P3 ;  /* 0xff800000a0a07808 */ /* 0x000fe40005800000 */
[----:B------:R-:W-:-:S02]  /*9550*/  FSEL R158, R158, -INF , !P6 ;  /* 0xff8000009e9e7808 */ /* 0x000fc40007000000 */
[----:B------:R-:W-:Y:S02]  /*9560*/  FMNMX3.FTZ R5, R5, R164, R162, !PT ;  /* 0x000000a405057276 */ /* 0x000fe400078100a2 */
[----:B------:R-:W-:Y:S02]  /*9570*/  FMNMX3.FTZ R7, R7, R141, R142, !PT ;  /* 0x0000008d07077276 */ /* 0x000fe4000781008e */
[----:B------:R-:W-:Y:S02]  /*9580*/  FMNMX3.FTZ R22, R5, R160, R158, !PT ;  /* 0x000000a005167276 */ /* 0x000fe4000781009e */
[----:B------:R-:W-:Y:S01]  /*9590*/  LEA R185, R2, UR5, 0x1 ;  /* 0x0000000502b97c11 */ /* 0x000fe2000f8e08ff */
[----:B------:R-:W1:Y:S03]  /*95a0*/  SHFL.BFLY PT, R20, R7, 0x2, 0x1f ;  /* 0x0c401f0007147f89 */ /* 0x000e6600000e0000 */
[----:B------:R-:W-:Y:S01]  /*95b0*/  IADD3 R156, PT, PT, R185, 0xc040, RZ ;  /* 0x0000c040b99c7810 */ /* 0x000fe20007ffe0ff */
[----:B------:R-:W3:Y:S01]  /*95c0*/  SHFL.BFLY PT, R5, R22, 0x2, 0x1f ;  /* 0x0c401f0016057f89 */ /* 0x000ee200000e0000 */
[----:B------:R-:W-:-:S02]  /*95d0*/  IADD3 R159, PT, PT, R155, R185, RZ ;  /* 0x000000b99b9f7210 */ /* 0x000fc40007ffe0ff */
        /* <DEDUP_REMOVED lines=15> */
[----:B------:R-:W-:-:S02]  /*96d0*/  VIADD R16, R185, 0xc000 ;  /* 0x0000c000b9107836 */ /* 0x000fc40000000000 */
[----:B------:R-:W-:Y:S01]  /*96e0*/  FADD.FTZ R5, R132, -R5 ;  /* 0x8000000584057221 */ /* 0x000fe20000010000 */
[----:B------:R-:W-:Y:S01]  /*96f0*/  FFMA.FTZ R146, R14, UR4, -R143 ;  /* 0x000000040e927c23 */ /* 0x000fe2000801088f */
[----:B------:R-:W-:Y:S01]  /*9700*/  FFMA.FTZ R2, R4, UR4, -R157 ;  /* 0x0000000404027c23 */ /* 0x000fe2000801089d */
[----:B------:R-:W-:Y:S01]  /*9710*/  FSEL R4, R144, RZ, P1 ;  /* 0x000000ff90047208 */ /* 0x000fe20000800000 */
[----:B------:R-:W-:Y:S02]  /*9720*/  @P2 VIADD R156, R16, 0xffffffc0 ;  /* 0xffffffc0109c2836 */ /* 0x000fe40000000000 */
[----:B------:R-:W-:Y:S01]  /*9730*/  FMUL.FTZ R151, R5, UR4 ;  /* 0x0000000405977c20 */ /* 0x000fe20008410000 */
[--C-:B------:R-:W-:Y:S01]  /*9740*/  FFMA.FTZ R148, R18, UR4, -R143.reuse ;  /* 0x0000000412947c23 */ /* 0x100fe2000801088f */
[----:B------:R-:W-:Y:S01]  /*9750*/  FFMA.FTZ R147, R12, UR4, -R143 ;  /* 0x000000040c937c23 */ /* 0x000fe2000801088f */
[----:B------:R-:W-:Y:S01]  /*9760*/  FADD.FTZ R3, R3, -R4 ;  /* 0x8000000403037221 */ /* 0x000fe20000010000 */
[----:B------:R-:W1:Y:S01]  /*9770*/  LDSM.16.MT88.4 R28, [R156] ;  /* 0x000000009c1c783b */ /* 0x000e620000004200 */
[--C-:B------:R-:W-:Y:S01]  /*9780*/  FFMA.FTZ R154, R10, UR4, -R157.reuse ;  /* 0x000000040a9a7c23 */ /* 0x100fe2000801089d */
[----:B------:R-:W2:Y:S01]  /*9790*/  MUFU.EX2 R151, R151 ;  /* 0x0000009700977308 */ /* 0x000ea20000000800 */
[----:B------:R-:W-:Y:S01]  /*97a0*/  FMUL.FTZ R3, R3, UR4 ;  /* 0x0000000403037c20 */ /* 0x000fe20008410000 */
[--C-:B------:R-:W-:Y:S01]  /*97b0*/  FFMA.FTZ R149, R8, UR4, -R157.reuse ;  /* 0x0000000408957c23 */ /* 0x100fe2000801089d */
[----:B------:R-:W-:Y:S01]  /*97c0*/  FFMA.FTZ R150, R6, UR4, -R157 ;  /* 0x0000000406967c23 */ /* 0x000fe2000801089d */
[----:B------:R-:W-:Y:S01]  /*97d0*/  MUFU.EX2 R152, R152 ;  /* 0x0000009800987308 */ /* 0x000fe20000000800 */
[----:B------:R-:W-:Y:S01]  /*97e0*/  IADD3 R155, PT, PT, R155, R156, RZ ;  /* 0x0000009c9b9b7210 */ /* 0x000fe20007ffe0ff */
        /* <DEDUP_REMOVED lines=43> */
[----:B------:R-:W-:Y:S01]  /*9aa0*/  FMUL.FTZ R56, R56, R151 ;  /* 0x0000009738387220 */ /* 0x000fe20000410000 */
        /* <DEDUP_REMOVED lines=48> */
[----:B------:R-:W3:Y:S01]  /*9db0*/  LDSM.16.MT88.4 R112, [R159+0x10000] ;  /* 0x010000009f70783b */ /* 0x000ee20000004200 */
        /* <DEDUP_REMOVED lines=29> */
[--C-:B------:R-:W-:Y:S01]  /*9f90*/  FFMA.FTZ R167, R208, UR4, -R157.reuse ;  /* 0x00000004d0a77c23 */ /* 0x100fe2000801089d */
[C---:B------:R-:W-:Y:S01]  /*9fa0*/  HMMA.16816.F32 R20, R4.reuse, R22, R116 ;  /* 0x000000160414723c */ /* 0x040fe20000001874 */
[----:B------:R-:W4:Y:S01]  /*9fb0*/  LDSM.16.MT88.4 R116, [R185+0xe000] ;  /* 0x00e00000b974783b */ /* 0x000f220000004200 */
[--C-:B------:R-:W-:Y:S01]  /*9fc0*/  FFMA.FTZ R165, R136, UR4, -R157.reuse ;  /* 0x0000000488a57c23 */ /* 0x100fe2000801089d */
[----:B------:R-:W-:Y:S01]  /*9fd0*/  FFMA.FTZ R174, R134, UR4, -R157 ;  /* 0x0000000486ae7c23 */ /* 0x000fe2000801089d */
        /* <DEDUP_REMOVED lines=14> */
[----:B------:R-:W5:Y:S01]  /*a0c0*/  LDSM.16.MT88.4 R104, [R155+0x4000] ;  /* 0x004000009b68783b */ /* 0x000f620000004200 */
[----:B------:R-:W-:Y:S01]  /*a0d0*/  FFMA.FTZ R171, R190, UR4, -R143 ;  /* 0x00000004beab7c23 */ /* 0x000fe2000801088f */
[--C-:B------:R-:W-:Y:S01]  /*a0e0*/  FFMA.FTZ R173, R188, UR4, -R157.reuse ;  /* 0x00000004bcad7c23 */ /* 0x100fe2000801089d */
[----:B------:R-:W-:Y:S01]  /*a0f0*/  MUFU.EX2 R168, R168 ;  /* 0x000000a800a87308 */ /* 0x000fe20000000800 */
[----:B------:R-:W-:Y:S01]  /*a100*/  LDSM.16.MT88.4 R132, [R155+0x800] ;  /* 0x000800009b84783b */ /* 0x000fe20000004200 */
[--C-:B------:R-:W-:Y:S01]  /*a110*/  FFMA.FTZ R175, R178, UR4, -R157.reuse ;  /* 0x00000004b2af7c23 */ /* 0x100fe2000801089d */
[C---:B------:R-:W-:Y:S01]  /*a120*/  HMMA.16816.F32 R32, R4.reuse, R120, R32 ;  /* 0x000000780420723c */ /* 0x040fe20000001820 */
[----:B------:R-:W-:Y:S01]  /*a130*/  MUFU.EX2 R161, R161 ;  /* 0x000000a100a17308 */ /* 0x000fe20000000800 */
[----:B------:R-:W-:Y:S01]  /*a140*/  LDSM.16.MT88.4 R128, [R159+0xe800] ;  /* 0x00e800009f80783b */ /* 0x000fe20000004200 */
[----:B------:R-:W-:Y:S01]  /*a150*/  FFMA.FTZ R176, R176, UR4, -R157 ;  /* 0x00000004b0b07c23 */ /* 0x000fe2000801089d */
[--C-:B------:R-:W-:Y:S01]  /*a160*/  FFMA.FTZ R206, R206, UR4, -R143.reuse ;  /* 0x00000004cece7c23 */ /* 0x100fe2000801088f */
[----:B------:R-:W-:Y:S01]  /*a170*/  MUFU.EX2 R172, R172 ;  /* 0x000000ac00ac7308 */ /* 0x000fe20000000800 */
[----:B------:R-:W-:Y:S01]  /*a180*/  FFMA.FTZ R192, R192, UR4, -R143 ;  /* 0x00000004c0c07c23 */ /* 0x000fe2000801088f */
[--C-:B------:R-:W-:Y:S01]  /*a190*/  FFMA.FTZ R180, R180, UR4, -R157.reuse ;  /* 0x00000004b4b47c23 */ /* 0x100fe2000801089d */
[C---:B------:R-:W-:Y:S01]  /*a1a0*/  HMMA.16816.F32 R100, R4.reuse, R122, R100 ;  /* 0x0000007a0464723c */ /* 0x040fe20000001864 */
[----:B------:R-:W-:Y:S01]  /*a1b0*/  LDSM.16.MT88.4 R120, [R185+0xe800] ;  /* 0x00e80000b978783b */ /* 0x000fe20000004200 */
[----:B------:R-:W2:Y:S01]  /*a1c0*/  MUFU.EX2 R167, R167 ;  /* 0x000000a700a77308 */ /* 0x000ea20000000800 */
[----:B------:R-:W-:Y:S01]  /*a1d0*/  FFMA.FTZ R187, R162, UR4, -R157 ;  /* 0x00000004a2bb7c23 */ /* 0x000fe2000801089d */
[--C-:B------:R-:W-:Y:S01]  /*a1e0*/  FFMA.FTZ R177, R166, UR4, -R143.reuse ;  /* 0x00000004a6b17c23 */ /* 0x100fe2000801088f */
[--C-:B------:R-:W-:Y:S01]  /*a1f0*/  FFMA.FTZ R166, R140, UR4, -R143.reuse ;  /* 0x000000048ca67c23 */ /* 0x100fe2000801088f */
[----:B------:R-:W-:Y:S01]  /*a200*/  MUFU.EX2 R165, R165 ;  /* 0x000000a500a57308 */ /* 0x000fe20000000800 */
[----:B------:R-:W-:Y:S01]  /*a210*/  FFMA.FTZ R179, R141, UR4, -R143 ;  /* 0x000000048db37c23 */ /* 0x000fe2000801088f */
[C---:B---3--:R-:W-:Y:S01]  /*a220*/  HMMA.16816.F32 R76, R4.reuse, R112, R76 ;  /* 0x00000070044c723c */ /* 0x048fe2000000184c */
[--C-:B------:R-:W-:Y:S01]  /*a230*/  FFMA.FTZ R158, R158, UR4, -R157.reuse ;  /* 0x000000049e9e7c23 */ /* 0x100fe2000801089d */
[----:B------:R-:W3:Y:S01]  /*a240*/  MUFU.EX2 R174, R174 ;  /* 0x000000ae00ae7308 */ /* 0x000ee20000000800 */
[----:B------:R-:W-:Y:S01]  /*a250*/  FFMA.FTZ R160, R160, UR4, -R157 ;  /* 0x00000004a0a07c23 */ /* 0x000fe2000801089d */
[----:B------:R-:W-:Y:S01]  /*a260*/  FFMA.FTZ R151, R217, R151, R152 ;  /* 0x00000097d9977223 */ /* 0x000fe20000010098 */
[----:B------:R-:W-:Y:S01]  /*a270*/  FFMA.FTZ R3, R215, R3, R154 ;  /* 0x00000003d7037223 */ /* 0x000fe2000001009a */
[----:B------:R-:W-:Y:S01]  /*a280*/  MUFU.EX2 R194, R206 ;  /* 0x000000ce00c27308 */ /* 0x000fe20000000800 */
[----:B------:R-:W-:Y:S01]  /*a290*/  ISETP.GT.AND P1, PT, R153, R200, PT ;  /* 0x000000c89900720c */ /* 0x000fe20003f24270 */
[C---:B------:R-:W-:Y:S01]  /*a2a0*/  HMMA.16816.F32 R80, R4.reuse, R114, R80 ;  /* 0x000000720450723c */ /* 0x040fe20000001850 */
[----:B------:R-:W-:Y:S01]  /*a2b0*/  LDSM.16.MT88.4 R112, [R159+0xc800] ;  /* 0x00c800009f70783b */ /* 0x000fe20000004200 */
[----:B------:R-:W3:Y:S01]  /*a2c0*/  MUFU.EX2 R169, R169 ;  /* 0x000000a900a97308 */ /* 0x000ee20000000800 */
[----:B------:R-:W-:Y:S01]  /*a2d0*/  FADD.FTZ R151, R146, R151 ;  /* 0x0000009792977221 */ /* 0x000fe20000010000 */
[----:B------:R-:W-:Y:S01]  /*a2e0*/  FADD.FTZ R2, R2, R3 ;  /* 0x0000000302027221 */ /* 0x000fe20000010000 */
[----:B------:R-:W-:Y:S01]  /*a2f0*/  IMAD.MOV.U32 R3, RZ, RZ, R144 ;  /* 0x000000ffff037224 */ /* 0x000fe200078e0090 */
[----:B------:R-:W-:Y:S01]  /*a300*/  MUFU.EX2 R190, R192 ;  /* 0x000000c000be7308 */ /* 0x000fe20000000800 */
[----:B------:R-:W-:Y:S01]  /*a310*/  FADD.FTZ R148, R148, R151 ;  /* 0x0000009794947221 */ /* 0x000fe20000010000 */
[----:B-1----:R-:W-:Y:S01]  /*a320*/  HMMA.16816.F32 R84, R4, R108, R84 ;  /* 0x0000006c0454723c */ /* 0x002fe20000001854 */
[----:B------:R-:W-:Y:S01]  /*a330*/  FADD.FTZ R149, R149, R2 ;  /* 0x0000000295957221 */ /* 0x000fe20000010000 */
[----:B------:R-:W-:Y:S01]  /*a340*/  MUFU.EX2 R171, R171 ;  /* 0x000000ab00ab7308 */ /* 0x000fe20000000800 */
[----:B------:R-:W-:Y:S01]  /*a350*/  FADD.FTZ R148, R147, R148 ;  /* 0x0000009493947221 */ /* 0x000fe20000010000 */
[----:B------:R-:W-:-:S02]  /*a360*/  @P1 IMAD.MOV.U32 R3, RZ, RZ, R144 ;  /* 0x000000ffff031224 */ /* 0x000fc400078e0090 */
[----:B------:R-:W-:Y:S01]  /*a370*/  FADD.FTZ R149, R150, R149 ;  /* 0x0000009596957221 */ /* 0x000fe20000010000 */
[----:B------:R-:W-:Y:S01]  /*a380*/  MUFU.EX2 R173, R173 ;  /* 0x000000ad00ad7308 */ /* 0x000fe20000000800 */
[----:B------:R-:W-:Y:S01]  /*a390*/  @P1 IADD3 R209, PT, PT, R0, -0x3, RZ ;  /* 0xfffffffd00d11810 */ /* 0x000fe20007ffe0ff */
[C---:B------:R-:W-:Y:S01]  /*a3a0*/  HMMA.16816.F32 R88, R4.reuse, R110, R88 ;  /* 0x0000006e0458723c */ /* 0x040fe20000001858 */
[----:B------:R-:W1:Y:S01]  /*a3b0*/  LDSM.16.MT88.4 R108, [R185+0xc800] ;  /* 0x00c80000b96c783b */ /* 0x000e620000004200 */
[----:B------:R-:W1:Y:S04]  /*a3c0*/  MUFU.EX2 R178, R180 ;  /* 0x000000b400b27308 */ /* 0x000e680000000800 */
[----:B------:R-:W-:Y:S02]  /*a3d0*/  MUFU.EX2 R175, R175 ;  /* 0x000000af00af7308 */ /* 0x000fe40000000800 */
[C---:B------:R-:W-:Y:S02]  /*a3e0*/  HMMA.16816.F32 R8, R4.reuse, R12, R8 ;  /* 0x0000000c0408723c */ /* 0x040fe40000001808 */
[----:B------:R-:W1:Y:S04]  /*a3f0*/  MUFU.EX2 R176, R176 ;  /* 0x000000b000b07308 */ /* 0x000e680000000800 */
[----:B------:R-:W-:Y:S02]  /*a400*/  MUFU.EX2 R177, R177 ;  /* 0x000000b100b17308 */ /* 0x000fe40000000800 */
[C---:B------:R-:W-:Y:S01]  /*a410*/  HMMA.16816.F32 R12, R4.reuse, R14, R124 ;  /* 0x0000000e040c723c */ /* 0x040fe2000000187c */
[----:B------:R-:W-:Y:S01]  /*a420*/  LDSM.16.MT88.4 R124, [R156+0x2800] ;  /* 0x002800009c7c783b */ /* 0x000fe20000004200 */
[----:B------:R-:W1:Y:S04]  /*a430*/  MUFU.EX2 R166, R166 ;  /* 0x000000a600a67308 */ /* 0x000e680000000800 */
[----:B------:R-:W-:Y:S02]  /*a440*/  MUFU.EX2 R179, R179 ;  /* 0x000000b300b37308 */ /* 0x000fe40000000800 */
[C---:B----4-:R-:W-:Y:S02]  /*a450*/  HMMA.16816.F32 R36, R4.reuse, R116, R36 ;  /* 0x000000740424723c */ /* 0x050fe40000001824 */
[----:B------:R-:W-:Y:S04]  /*a460*/  MUFU.EX2 R187, R187 ;  /* 0x000000bb00bb7308 */ /* 0x000fe80000000800 */
[----:B------:R-:W-:Y:S02]  /*a470*/  MUFU.EX2 R158, R158 ;  /* 0x0000009e009e7308 */ /* 0x000fe40000000800 */
[C---:B------:R-:W-:Y:S01]  /*a480*/  HMMA.16816.F32 R40, R4.reuse, R118, R40 ;  /* 0x000000760428723c */ /* 0x040fe20000001828 */
[----:B------:R-:W-:Y:S07]  /*a490*/  LDSM.16.MT88.4 R116, [R155+0x2800] ;  /* 0x002800009b74783b */ /* 0x000fee0000004200 */
[C---:B-----5:R-:W-:Y:S08]  /*a4a0*/  HMMA.16816.F32 R92, R4.reuse, R104, R92 ;  /* 0x00000068045c723c */ /* 0x060ff0000000185c */
[----:B------:R-:W-:Y:S01]  /*a4b0*/  HMMA.16816.F32 R4, R4, R106, R96 ;  /* 0x0000006a0404723c */ /* 0x000fe20000001860 */
[----:B------:R-:W4:Y:S01]  /*a4c0*/  LDSM.16.MT88.4 R104, [R185+0x10800] ;  /* 0x01080000b968783b */ /* 0x000f220000004200 */
[----:B--2---:R-:W-:Y:S01]  /*a4d0*/  F2FP.F16.F32.PACK_AB R96, R170, R163 ;  /* 0x000000a3aa60723e */ /* 0x004fe200000000ff */
[----:B------:R-:W-:Y:S01]  /*a4e0*/  FADD.FTZ R163, R163, R148 ;  /* 0x00000094a3a37221 */ /* 0x000fe20000010000 */
[----:B------:R-:W-:Y:S01]  /*a4f0*/  F2FP.F16.F32.PACK_AB R97, R167, R172 ;  /* 0x000000aca761723e */ /* 0x000fe200000000ff */
[----:B------:R-:W-:Y:S01]  /*a500*/  FADD.FTZ R172, R172, R149 ;  /* 0x00000095acac7221 */ /* 0x000fe20000010000 */
[----:B------:R-:W-:Y:S01]  /*a510*/  F2FP.F16.F32.PACK_AB R98, R161, R168 ;  /* 0x000000a8a162723e */ /* 0x000fe200000000ff */
[----:B------:R-:W-:Y:S01]  /*a520*/  FADD.FTZ R163, R170, R163 ;  /* 0x000000a3aaa37221 */ /* 0x000fe20000010000 */
[----:B---3--:R-:W-:Y:S01]  /*a530*/  F2FP.F16.F32.PACK_AB R99, R174, R165 ;  /* 0x000000a5ae63723e */ /* 0x008fe200000000ff */
        /* <DEDUP_REMOVED lines=35> */
[C---:B--2---:R-:W-:Y:S08]  /*a770*/  HMMA.16816.F32 R84, R96.reuse, R112, R84 ;  /* 0x000000706054723c */ /* 0x044ff00000001854 */
[C---:B------:R-:W-:Y:S01]  /*a780*/  HMMA.16816.F32 R88, R96.reuse, R114, R88 ;  /* 0x000000726058723c */ /* 0x040fe20000001858 */
[----:B------:R-:W1:Y:S07]  /*a790*/  LDSM.16.MT88.4 R112, [R159+0xd000] ;  /* 0x00d000009f70783b */ /* 0x000e6e0000004200 */
[C---:B---3--:R-:W-:Y:S08]  /*a7a0*/  HMMA.16816.F32 R92, R96.reuse, R120, R92 ;  /* 0x00000078605c723c */ /* 0x048ff0000000185c */
[----:B------:R-:W-:Y:S01]  /*a7b0*/  HMMA.16816.F32 R96, R96, R122, R4 ;  /* 0x0000007a6060723c */ /* 0x000fe20000001804 */
[----:B------:R-:W2:Y:S01]  /*a7c0*/  LDSM.16.MT88.4 R120, [R159+0xf000] ;  /* 0x00f000009f78783b */ /* 0x000ea20000004200 */
[----:B------:R-:W-:Y:S01]  /*a7d0*/  F2FP.F16.F32.PACK_AB R4, R169, R194 ;  /* 0x000000c2a904723e */ /* 0x000fe200000000ff */
        /* <DEDUP_REMOVED lines=9> */
[----:B------:R-:W-:Y:S02]  /*a870*/  FADD.FTZ R175, R175, R178 ;  /* 0x000000b2afaf7221 */ /* 0x000fe40000010000 */
[----:B----4-:R-:W-:Y:S01]  /*a880*/  HMMA.16816.F32 R8, R4, R104, R8 ;  /* 0x000000680408723c */ /* 0x010fe20000001808 */
        /* <DEDUP_REMOVED lines=36> */
[----:B---3--:R-:W-:Y:S07]  /*aad0*/  LDSM.16.MT88.4 R104, [R156+0x5800] ;  /* 0x005800009c68783b */ /* 0x008fee0000004200 */
[C---:B-1----:R-:W-:Y:S08]  /*aae0*/  HMMA.16816.F32 R84, R4.reuse, R112, R84 ;  /* 0x000000700454723c */ /* 0x042ff00000001854 */
[C---:B------:R-:W-:Y:S01]  /*aaf0*/  HMMA.16816.F32 R88, R4.reuse, R114, R88 ;  /* 0x000000720458723c */ /* 0x040fe20000001858 */
[----:B------:R-:W1:Y:S07]  /*ab00*/  LDSM.16.MT88.4 R112, [R159+0x11800] ;  /* 0x011800009f70783b */ /* 0x000e6e0000004200 */
[C---:B--2---:R-:W-:Y:S08]  /*ab10*/  HMMA.16816.F32 R92, R4.reuse, R120, R92 ;  /* 0x00000078045c723c */ /* 0x044ff0000000185c */
[----:B------:R-:W-:Y:S01]  /*ab20*/  HMMA.16816.F32 R96, R4, R122, R96 ;  /* 0x0000007a0460723c */ /* 0x000fe20000001860 */
        /* <DEDUP_REMOVED lines=43> */
.L_x_2416:
[----:B------:R-:W-:-:S07]  /*ade0*/  IADD3 R209, PT, PT, R161, -0x1, RZ ;  /* 0xffffffffa1d17810 */ /* 0x000fce0007ffe0ff */
.L_x_2422:
[----:B------:R-:W-:Y:S02]  /*adf0*/  ISETP.GE.AND P1, PT, R209, R200, PT ;  /* 0x000000c8d100720c */ /* 0x000fe40003f26270 */
[----:B------:R-:W-:-:S11]  /*ae00*/  MOV R180, 0x40 ;  /* 0x0000004000b47802 */ /* 0x000fd60000000f00 */
        /* <DEDUP_REMOVED lines=11> */
[----:B------:R-:W-:Y:S01]  /*aec0*/  MOV R206, RZ ;  /* 0x000000ff00ce7202 */ /* 0x000fe20000000f00 */
[----:B------:R-:W-:Y:S01]  /*aed0*/  VIADD R194, R185, 0xc000 ;  /* 0x0000c000b9c27836 */ /* 0x000fe20000000000 */
[----:B------:R-:W-:Y:S01]  /*aee0*/  PLOP3.LUT P3, PT, PT, PT, UP0, 0x80, 0x8 ;  /* 0x000000000008781c */ /* 0x000fe20003f6f008 */
[----:B------:R-:W-:Y:S01]  /*aef0*/  VIADD R208, R208, 0x40 ;  /* 0x00000040d0d07836 */ /* 0x000fe20000000000 */
[----:B------:R-:W-:Y:S01]  /*af00*/  IADD3 R181, PT, PT, R4, R185, RZ ;  /* 0x000000b904b57210 */ /* 0x000fe20007ffe0ff */
[----:B------:R-:W-:Y:S01]  /*af10*/  UMOV UR11, 0x400 ;  /* 0x00000400000b7882 */ /* 0x000fe20000000000 */
[----:B------:R-:W2:Y:S01]  /*af20*/  LDCU UR10, c[0x0][0x440] ;  /* 0x00008800ff0a77ac */ /* 0x000ea20008000800 */
[----:B------:R-:W3:Y:S01]  /*af30*/  LDCU UR4, c[0x0][0x45c] ;  /* 0x00008b80ff0477ac */ /* 0x000ee20008000800 */
[----:B------:R-:W4:Y:S01]  /*af40*/  LDCU.64 UR6, c[0x0][0x3a0] ;  /* 0x00007400ff0677ac */ /* 0x000f220008000a00 */
[----:B------:R-:W2:Y:S01]  /*af50*/  LDCU.64 UR8, c[0x0][0x3a8] ;  /* 0x00007500ff0877ac */ /* 0x000ea20008000a00 */
[----:B-1----:R-:W-:-:S12]  /*af60*/  ULEA UR5, UR5, UR11, 0x18 ;  /* 0x0000000b05057291 */ /* 0x002fd8000f8ec0ff */
.L_x_2427:
        /* <DEDUP_REMOVED lines=11> */
[----:B------:R-:W-:Y:S01]  /*b020*/  IMAD.SHL.U32 R7, R184, 0x8, RZ ;  /* 0x00000008b8077824 */ /* 0x000fe200078e00ff */
[----:B------:R-:W-:Y:S01]  /*b030*/  LOP3.LUT R183, R8, 0x7c00, RZ, 0xc0, !PT ;  /* 0x00007c0008b77812 */ /* 0x000fe200078ec0ff */
[----:B-----5:R-:W-:Y:S01]  /*b040*/  @!P3 IMAD.SHL.U32 R10, R168, 0x40, RZ ;  /* 0x00000040a80ab824 */ /* 0x020fe200078e00ff */
[----:B------:R-:W-:Y:S02]  /*b050*/  LOP3.LUT R4, R6, 0x1c0, RZ, 0xc0, !PT ;  /* 0x000001c006047812 */ /* 0x000fe400078ec0ff */
[----:B------:R-:W-:Y:S01]  /*b060*/  LOP3.LUT R8, R7, 0x38, RZ, 0xc0, !PT ;  /* 0x0000003807087812 */ /* 0x000fe200078ec0ff */
[----:B------:R-:W-:Y:S01]  /*b070*/  @!P3 IMAD.X R10, RZ, RZ, ~R10, P0 ;  /* 0x000000ffff0ab224 */ /* 0x000fe200000e0e0a */
[--C-:B------:R-:W-:Y:S02]  /*b080*/  LOP3.LUT R5, R4, 0x38, R7.reuse, 0xf8, !PT ;  /* 0x0000003804057812 */ /* 0x100fe400078ef807 */
[----:B------:R-:W-:Y:S02]  /*b090*/  LOP3.LUT R11, R8, 0x40, RZ, 0xfc, !PT ;  /* 0x00000040080b7812 */ /* 0x000fe400078efcff */
[----:B------:R-:W-:Y:S02]  /*b0a0*/  LOP3.LUT R4, R183, 0x200, R6, 0xf8, !PT ;  /* 0x00000200b7047812 */ /* 0x000fe400078ef806 */
[----:B------:R-:W-:Y:S02]  /*b0b0*/  LOP3.LUT R12, R12, 0x1f8, R7, 0x78, !PT ;  /* 0x000001f80c0c7812 */ /* 0x000fe400078e7807 */
[----:B------:R-:W-:Y:S02]  /*b0c0*/  @!P3 SHF.R.S64 R9, R9, 0x1f, R10 ;  /* 0x0000001f0909b819 */ /* 0x000fe4000000100a */
[----:B--2---:R-:W-:Y:S02]  /*b0d0*/  ISETP.GE.AND P4, PT, R11, UR10, PT ;  /* 0x0000000a0b007c0c */ /* 0x004fe4000bf86270 */
[----:B------:R-:W-:Y:S02]  /*b0e0*/  LOP3.LUT R3, R4, R5, R3, 0xf6, !PT ;  /* 0x0000000504037212 */ /* 0x000fe400078ef603 */
[C---:B------:R-:W-:Y:S02]  /*b0f0*/  ISETP.GE.AND P5, PT, R8.reuse, UR10, PT ;  /* 0x0000000a08007c0c */ /* 0x040fe4000bfa6270 */
[----:B------:R-:W-:Y:S01]  /*b100*/  LOP3.LUT R11, R8, 0x80, RZ, 0xfc, !PT ;  /* 0x00000080080b7812 */ /* 0x000fe200078efcff */
[----:B------:R-:W-:Y:S01]  /*b110*/  IMAD.MOV.U32 R8, RZ, RZ, R204 ;  /* 0x000000ffff087224 */ /* 0x000fe200078e00cc */
[----:B------:R-:W-:Y:S02]  /*b120*/  LOP3.LUT R193, R6, 0x400, RZ, 0xc0, !PT ;  /* 0x0000040006c17812 */ /* 0x000fe400078ec0ff */
[----:B------:R-:W-:Y:S02]  /*b130*/  LOP3.LUT R4, R5, 0x8, R184, 0x78, !PT ;  /* 0x0000000805047812 */ /* 0x000fe400078e78b8 */
[----:B------:R-:W-:Y:S02]  /*b140*/  LOP3.LUT R219, R12, 0x1e00, R7, 0xf8, !PT ;  /* 0x00001e000cdb7812 */ /* 0x000fe400078ef807 */
[----:B------:R-:W-:Y:S01]  /*b150*/  @!P3 IADD3 R204, P0, PT, R204, R9, RZ ;  /* 0x00000009ccccb210 */ /* 0x000fe20007f1e0ff */
[----:B------:R-:W-:Y:S01]  /*b160*/  IMAD.MOV.U32 R9, RZ, RZ, R205 ;  /* 0x000000ffff097224 */ /* 0x000fe200078e00cd */
[----:B------:R-:W-:Y:S01]  /*b170*/  ISETP.GE.AND P1, PT, R11, UR10, PT ;  /* 0x0000000a0b007c0c */ /* 0x000fe2000bf26270 */
[----:B------:R-:W-:Y:S01]  /*b180*/  IMAD R193, R4, 0x2, R193 ;  /* 0x0000000204c17824 */ /* 0x000fe200078e02c1 */
        /* <DEDUP_REMOVED lines=64> */
.L_x_2424:
        /* <DEDUP_REMOVED lines=19> */
[----:B------:R-:W-:Y:S01]  /*b6c0*/  IMAD.X R169, R170, 0x1, R175, P2 ;  /* 0x00000001aaa97824 */ /* 0x000fe200010e06af */
[----:B------:R-:W-:Y:S02]  /*b6d0*/  LOP3.LUT P2, RZ, R184, 0x4, RZ, 0xc0, !PT ;  /* 0x00000004b8ff7812 */ /* 0x000fe4000784c0ff */
[----:B------:R-:W-:Y:S01]  /*b6e0*/  @!PT LDS RZ, [RZ] ;  /* 0x00000000fffff984 */ /* 0x000fe20000000800 */
[----:B------:R-:W-:Y:S01]  /*b6f0*/  @!PT LDS RZ, [RZ] ;  /* 0x00000000fffff984 */ /* 0x000fe20000000800 */
[----:B------:R-:W-:Y:S01]  /*b700*/  @!PT LDS RZ, [RZ] ;  /* 0x00000000fffff984 */ /* 0x000fe20000000800 */
[----:B------:R-:W-:Y:S01]  /*b710*/  @!P1 LDGSTS.E.BYPASS.LTC128B.128 [R219+0x10000], desc[UR14][R204.64+0x100] ;  /* 0x10000100ccdb9fae */ /* 0x000fe2000b981a0e */
[----:B------:R-:W-:Y:S01]  /*b720*/  IMAD.X R177, R170, 0x1, R169, P0 ;  /* 0x00000001aab17824 */ /* 0x000fe200000e06a9 */
[----:B------:R-:W-:Y:S02]  /*b730*/  LOP3.LUT P0, RZ, R184, 0x2, RZ, 0xc0, !PT ;  /* 0x00000002b8ff7812 */ /* 0x000fe4000780c0ff */
[----:B------:R-:W-:Y:S01]  /*b740*/  @P1 STS.128 [R219+0x10000], RZ ;  /* 0x010000ffdb001388 */ /* 0x000fe20000000c00 */
[----:B------:R-:W-:Y:S02]  /*b750*/  SEL R3, R180, 0xffffffc0, !P2 ;  /* 0xffffffc0b4037807 */ /* 0x000fe40005000000 */
[----:B------:R-:W-:Y:S01]  /*b760*/  SEL R187, R182, 0xffffffe0, !P0 ;  /* 0xffffffe0b6bb7807 */ /* 0x000fe20004000000 */
[----:B------:R-:W-:Y:S01]  /*b770*/  @!PT LDS RZ, [RZ] ;  /* 0x00000000fffff984 */ /* 0x000fe20000000800 */
[----:B------:R-:W-:Y:S01]  /*b780*/  @!PT LDS RZ, [RZ] ;  /* 0x00000000fffff984 */ /* 0x000fe20000000800 */
[----:B------:R-:W-:Y:S01]  /*b790*/  @!PT LDS RZ, [RZ] ;  /* 0x00000000fffff984 */ /* 0x000fe20000000800 */
[----:B------:R-:W-:Y:S01]  /*b7a0*/  @!P5 LDGSTS.E.BYPASS.LTC128B.128 [R219+0xc800], desc[UR14][R174.64] ;  /* 0x0c800000aedbdfae */ /* 0x000fe2000b981a0e */
[----:B------:R-:W-:Y:S01]  /*b7b0*/  ISETP.GT.AND P0, PT, R209, R200, PT ;  /* 0x000000c8d100720c */ /* 0x000fe20003f04270 */
[--C-:B------:R-:W-:Y:S02]  /*b7c0*/  IMAD.IADD R192, R3, 0x1, R172.reuse ;  /* 0x0000000103c07824 */ /* 0x100fe400078e02ac */
[----:B------:R-:W-:Y:S01]  /*b7d0*/  @P5 STS.128 [R219+0xc800], RZ ;  /* 0x00c800ffdb005388 */ /* 0x000fe20000000c00 */
[C---:B------:R-:W-:Y:S02]  /*b7e0*/  IMAD.IADD R191, R187.reuse, 0x1, R172 ;  /* 0x00000001bbbf7824 */ /* 0x040fe400078e02ac */
[--C-:B------:R-:W-:Y:S01]  /*b7f0*/  IMAD.IADD R189, R187, 0x1, R190.reuse ;  /* 0x00000001bbbd7824 */ /* 0x100fe200078e02be */
[----:B------:R-:W-:Y:S01]  /*b800*/  @!PT LDS RZ, [RZ] ;  /* 0x00000000fffff984 */ /* 0x000fe20000000800 */
[----:B------:R-:W-:Y:S01]  /*b810*/  @!PT LDS RZ, [RZ] ;  /* 0x00000000fffff984 */ /* 0x000fe20000000800 */
[----:B------:R-:W-:Y:S01]  /*b820*/  @!PT LDS RZ, [RZ] ;  /* 0x00000000fffff984 */ /* 0x000fe20000000800 */
[----:B------:R-:W-:Y:S01]  /*b830*/  @!P4 LDGSTS.E.BYPASS.LTC128B.128 [R219+0xe800], desc[UR14][R174.64+0x80] ;  /* 0x0e800080aedbcfae */ /* 0x000fe2000b981a0e */
[----:B------:R-:W-:Y:S02]  /*b840*/  IMAD.IADD R190, R3, 0x1, R190 ;  /* 0x0000000103be7824 */ /* 0x000fe400078e02be */
[C---:B------:R-:W-:Y:S01]  /*b850*/  IMAD.IADD R188, R187.reuse, 0x1, R192 ;  /* 0x00000001bbbc7824 */ /* 0x040fe200078e02c0 */
[----:B------:R-:W-:Y:S01]  /*b860*/  @P4 STS.128 [R219+0xe800], RZ ;  /* 0x00e800ffdb004388 */ /* 0x000fe20000000c00 */
[----:B------:R-:W-:Y:S03]  /*b870*/  IMAD.IADD R3, R187, 0x1, R190 ;  /* 0x00000001bb037824 */ /* 0x000fe600078e02be */
        /* <DEDUP_REMOVED lines=272> */
.L_x_2426:
        /* <DEDUP_REMOVED lines=72> */
.L_x_2425:
[C---:B------:R-:W-:Y:S01]  /*ce00*/  VIADD R143, R207.reuse, 0xffffffe0 ;  /* 0xffffffe0cf8f7836 */ /* 0x040fe20000000000 */
[C---:B------:R-:W-:Y:S01]  /*ce10*/  IADD3 R134, PT, PT, R207.reuse, -0x18, RZ ;  /* 0xffffffe8cf867810 */ /* 0x040fe20007ffe0ff */
[C---:B------:R-:W-:Y:S01]  /*ce20*/  VIADD R140, R207.reuse, 0xffffffe1 ;  /* 0xffffffe1cf8c7836 */ /* 0x040fe20000000000 */
[C---:B--2---:R-:W-:Y:S01]  /*ce30*/  IADD3 R137, PT, PT, R207.reuse, -0xf, RZ ;  /* 0xfffffff1cf897810 */ /* 0x044fe20007ffe0ff */
[----:B------:R-:W-:Y:S01]  /*ce40*/  VIADD R132, R207, 0xffffffe9 ;  /* 0xffffffe9cf847836 */ /* 0x000fe20000000000 */
[-C--:B------:R-:W-:Y:S01]  /*ce50*/  ISETP.GE.AND P5, PT, R143, R199.reuse, PT ;  /* 0x000000c78f00720c */ /* 0x080fe20003fa6270 */
[C---:B------:R-:W-:Y:S01]  /*ce60*/  VIADD R133, R207.reuse, 0xfffffff8 ;  /* 0xfffffff8cf857836 */ /* 0x040fe20000000000 */
[----:B------:R-:W-:Y:S01]  /*ce70*/  ISETP.GE.AND P4, PT, R140, R199, PT ;  /* 0x000000c78c00720c */ /* 0x000fe20003f86270 */
[----:B------:R-:W-:Y:S01]  /*ce80*/  VIADD R208, R208, 0xffffffc0 ;  /* 0xffffffc0d0d07836 */ /* 0x000fe20000000000 */
[----:B------:R-:W-:Y:S02]  /*ce90*/  ISETP.GE.AND P0, PT, R140, R197, PT ;  /* 0x000000c58c00720c */ /* 0x000fe40003f06270 */
[----:B------:R-:W-:Y:S01]  /*cea0*/  FSEL R141, R4, -INF , P5 ;  /* 0xff800000048d7808 */ /* 0x000fe20002800000 */
[----:B------:R-:W-:Y:S01]  /*ceb0*/  VIADD R4, R207, 0x18 ;  /* 0x00000018cf047836 */ /* 0x000fe20000000000 */
[----:B------:R-:W-:Y:S02]  /*cec0*/  FSEL R139, R5, -INF , P4 ;  /* 0xff800000058b7808 */ /* 0x000fe40002000000 */
[-C--:B------:R-:W-:Y:S02]  /*ced0*/  ISETP.GE.AND P5, PT, R134, R199.reuse, PT ;  /* 0x000000c78600720c */ /* 0x080fe40003fa6270 */
[C---:B------:R-:W-:Y:S02]  /*cee0*/  ISETP.GE.AND P4, PT, R132.reuse, R199, PT ;  /* 0x000000c78400720c */ /* 0x040fe40003f86270 */
[----:B------:R-:W-:Y:S02]  /*cef0*/  FSEL R5, R7, -INF , P0 ;  /* 0xff80000007057808 */ /* 0x000fe40000000000 */
[-C--:B------:R-:W-:Y:S02]  /*cf00*/  ISETP.GE.AND P0, PT, R132, R197.reuse, PT ;  /* 0x000000c58400720c */ /* 0x080fe40003f06270 */
[-C--:B------:R-:W-:Y:S02]  /*cf10*/  ISETP.GE.AND P1, PT, R143, R197.reuse, PT ;  /* 0x000000c58f00720c */ /* 0x080fe40003f26270 */
[----:B------:R-:W-:Y:S02]  /*cf20*/  FSEL R138, R8, -INF , P5 ;  /* 0xff800000088a7808 */ /* 0x000fe40002800000 */
[----:B------:R-:W-:Y:S02]  /*cf30*/  FSEL R8, R9, -INF , P4 ;  /* 0xff80000009087808 */ /* 0x000fe40002000000 */
[----:B------:R-:W-:Y:S01]  /*cf40*/  FSEL R9, R11, -INF , P0 ;  /* 0xff8000000b097808 */ /* 0x000fe20000000000 */
[C---:B------:R-:W-:Y:S01]  /*cf50*/  VIADD R11, R207.reuse, 0xfffffff0 ;  /* 0xfffffff0cf0b7836 */ /* 0x040fe20000000000 */
[----:B------:R-:W-:Y:S01]  /*cf60*/  FSEL R136, R6, -INF , P1 ;  /* 0xff80000006887808 */ /* 0x000fe20000800000 */
[----:B------:R-:W-:Y:S01]  /*cf70*/  VIADD R6, R207, 0x9 ;  /* 0x00000009cf067836 */ /* 0x000fe20000000000 */
[----:B------:R-:W-:Y:S02]  /*cf80*/  ISETP.GE.AND P1, PT, R134, R197, PT ;  /* 0x000000c58600720c */ /* 0x000fe40003f26270 */
[----:B------:R-:W-:Y:S02]  /*cf90*/  ISETP.GE.AND P5, PT, R11, R199, PT ;  /* 0x000000c70b00720c */ /* 0x000fe40003fa6270 */
[----:B------:R-:W-:Y:S02]  /*cfa0*/  FSEL R135, R10, -INF , P1 ;  /* 0xff8000000a877808 */ /* 0x000fe40000800000 */
[-C--:B------:R-:W-:Y:S02]  /*cfb0*/  ISETP.GE.AND P0, PT, R137, R197.reuse, PT ;  /* 0x000000c58900720c */ /* 0x080fe40003f06270 */
[----:B------:R-:W-:Y:S02]  /*cfc0*/  ISETP.GE.AND P1, PT, R11, R197, PT ;  /* 0x000000c50b00720c */ /* 0x000fe40003f26270 */
[----:B------:R-:W-:Y:S02]  /*cfd0*/  IADD3 R3, PT, PT, R207, -0x7, RZ ;  /* 0xfffffff9cf037810 */ /* 0x000fe40007ffe0ff */
[----:B------:R-:W-:Y:S02]  /*cfe0*/  FSEL R146, R12, -INF , P5 ;  /* 0xff8000000c927808 */ /* 0x000fe40002800000 */
[----:B------:R-:W-:Y:S02]  /*cff0*/  FSEL R147, R14, -INF , P1 ;  /* 0xff8000000e937808 */ /* 0x000fe40000800000 */
[----:B------:R-:W-:Y:S02]  /*d000*/  FSEL R15, R15, -INF , P0 ;  /* 0xff8000000f0f7808 */ /* 0x000fe40000000000 */
[-C--:B------:R-:W-:Y:S02]  /*d010*/  ISETP.GE.AND P5, PT, R133, R199.reuse, PT ;  /* 0x000000c78500720c */ /* 0x080fe40003fa6270 */
[----:B------:R-:W-:Y:S02]  /*d020*/  ISETP.GE.AND P4, PT, R137, R199, PT ;  /* 0x000000c78900720c */ /* 0x000fe40003f86270 */
[-C--:B------:R-:W-:Y:S02]  /*d030*/  ISETP.GE.AND P0, PT, R3, R197.reuse, PT ;  /* 0x000000c50300720c */ /* 0x080fe40003f06270 */
[----:B------:R-:W-:Y:S02]  /*d040*/  ISETP.GE.AND P1, PT, R133, R197, PT ;  /* 0x000000c58500720c */ /* 0x000fe40003f26270 */
[----:B------:R-:W-:Y:S02]  /*d050*/  FSEL R142, R16, -INF , P5 ;  /* 0xff800000108e7808 */ /* 0x000fe40002800000 */
[----:B------:R-:W-:Y:S02]  /*d060*/  FSEL R144, R13, -INF , P4 ;  /* 0xff8000000d907808 */ /* 0x000fe40002000000 */
[----:B------:R-:W-:Y:S02]  /*d070*/  ISETP.GE.AND P6, PT, R143, R198, PT ;  /* 0x000000c68f00720c */ /* 0x000fe40003fc6270 */
[----:B------:R-:W-:Y:S02]  /*d080*/  FSEL R18, R18, -INF , P1 ;  /* 0xff80000012127808 */ /* 0x000fe40000800000 */
[----:B------:R-:W-:Y:S02]  /*d090*/  FSEL R19, R19, -INF , P0 ;  /* 0xff80000013137808 */ /* 0x000fe40000000000 */
[----:B------:R-:W-:Y:S01]  /*d0a0*/  ISETP.GE.AND P5, PT, R143, R196, PT ;  /* 0x000000c48f00720c */ /* 0x000fe20003fa6270 */
[----:B------:R-:W-:Y:S01]  /*d0b0*/  VIADD R143, R207, 0x1 ;  /* 0x00000001cf8f7836 */ /* 0x000fe20000000000 */
[----:B------:R-:W-:Y:S02]  /*d0c0*/  ISETP.GE.AND P4, PT, R3, R199, PT ;  /* 0x000000c70300720c */ /* 0x000fe40003f86270 */
[C---:B------:R-:W-:Y:S02]  /*d0d0*/  ISETP.GE.AND P0, PT, R207.reuse, R197, PT ;  /* 0x000000c5cf00720c */ /* 0x040fe40003f06270 */
[CC--:B------:R-:W-:Y:S02]  /*d0e0*/  ISETP.GE.AND P1, PT, R207.reuse, R199.reuse, PT ;  /* 0x000000c7cf00720c */ /* 0x0c0fe40003f26270 */
[----:B------:R-:W-:Y:S02]  /*d0f0*/  IADD3 R13, PT, PT, R207, 0x8, RZ ;  /* 0x00000008cf0d7810 */ /* 0x000fe40007ffe0ff */
[----:B------:R-:W-:Y:S02]  /*d100*/  FSEL R22, R22, -INF , P0 ;  /* 0xff80000016167808 */ /* 0x000fe40000000000 */
[----:B------:R-:W-:Y:S02]  /*d110*/  FSEL R17, R17, -INF , P4 ;  /* 0xff80000011117808 */ /* 0x000fe40002000000 */
[----:B------:R-:W-:Y:S02]  /*d120*/  FSEL R162, R20, -INF , P1 ;  /* 0xff80000014a27808 */ /* 0x000fe40000800000 */
[C---:B------:R-:W-:Y:S02]  /*d130*/  ISETP.GE.AND P4, PT, R143.reuse, R199, PT ;  /* 0x000000c78f00720c */ /* 0x040fe40003f86270 */
[----:B------:R-:W-:Y:S02]  /*d140*/  ISETP.GE.AND P1, PT, R143, R197, PT ;  /* 0x000000c58f00720c */ /* 0x000fe40003f26270 */
[----:B------:R-:W-:Y:S02]  /*d150*/  ISETP.GE.AND P0, PT, R13, R199, PT ;  /* 0x000000c70d00720c */ /* 0x000fe40003f06270 */
[----:B------:R-:W-:Y:S02]  /*d160*/  FSEL R23, R23, -INF , P1 ;  /* 0xff80000017177808 */ /* 0x000fe40000800000 */
[----:B------:R-:W-:Y:S01]  /*d170*/  FSEL R160, R21, -INF , P4 ;  /* 0xff80000015a07808 */ /* 0x000fe20002000000 */
[----:B------:R-:W-:Y:S01]  /*d180*/  VIADD R21, R207, 0x11 ;  /* 0x00000011cf157836 */ /* 0x000fe20000000000 */
[----:B------:R-:W-:Y:S02]  /*d190*/  FSEL R24, R24, -INF , P0 ;  /* 0xff80000018187808 */ /* 0x000fe40000000000 */
[-C--:B------:R-:W-:Y:S02]  /*d1a0*/  ISETP.GE.AND P1, PT, R13, R197.reuse, PT ;  /* 0x000000c50d00720c */ /* 0x080fe40003f26270 */
[----:B------:R-:W-:Y:S02]  /*d1b0*/  ISETP.GE.AND P0, PT, R6, R197, PT ;  /* 0x000000c50600720c */ /* 0x000fe40003f06270 */
[----:B------:R-:W-:Y:S02]  /*d1c0*/  IADD3 R20, PT, PT, R207, 0x10, RZ ;  /* 0x00000010cf147810 */ /* 0x000fe40007ffe0ff */
[----:B------:R-:W-:Y:S02]  /*d1d0*/  FSEL R26, R26, -INF , P1 ;  /* 0xff8000001a1a7808 */ /* 0x000fe40000800000 */
[----:B------:R-:W-:Y:S02]  /*d1e0*/  FSEL R27, R27, -INF , P0 ;  /* 0xff8000001b1b7808 */ /* 0x000fe40000000000 */
[-C--:B------:R-:W-:Y:S02]  /*d1f0*/  ISETP.GE.AND P0, PT, R20, R199.reuse, PT ;  /* 0x000000c71400720c */ /* 0x080fe40003f06270 */
[-C--:B------:R-:W-:Y:S02]  /*d200*/  ISETP.GE.AND P1, PT, R21, R199.reuse, PT ;  /* 0x000000c71500720c */ /* 0x080fe40003f26270 */
[----:B------:R-:W-:Y:S02]  /*d210*/  ISETP.GE.AND P4, PT, R6, R199, PT ;  /* 0x000000c70600720c */ /* 0x000fe40003f86270 */
[----:B------:R-:W-:Y:S02]  /*d220*/  IADD3 R16, PT, PT, R207, 0x19, RZ ;  /* 0x00000019cf107810 */ /* 0x000fe40007ffe0ff */
[----:B------:R-:W-:Y:S02]  /*d230*/  FSEL R28, R28, -INF , P0 ;  /* 0xff8000001c1c7808 */ /* 0x000fe40000000000 */
[----:B------:R-:W-:Y:S02]  /*d240*/  FSEL R29, R29, -INF , P1 ;  /* 0xff8000001d1d7808 */ /* 0x000fe40000800000 */
[----:B------:R-:W-:Y:S02]  /*d250*/  FSEL R25, R25, -INF , P4 ;  /* 0xff80000019197808 */ /* 0x000fe40002000000 */
[-C--:B------:R-:W-:Y:S02]  /*d260*/  ISETP.GE.AND P4, PT, R20, R197.reuse, PT ;  /* 0x000000c51400720c */ /* 0x080fe40003f86270 */
[----:B------:R-:W-:Y:S02]  /*d270*/  ISETP.GE.AND P0, PT, R21, R197, PT ;  /* 0x000000c51500720c */ /* 0x000fe40003f06270 */
[-C--:B------:R-:W-:Y:S02]  /*d280*/  ISETP.GE.AND P1, PT, R16, R199.reuse, PT ;  /* 0x000000c71000720c */ /* 0x080fe40003f26270 */
[----:B------:R-:W-:Y:S02]  /*d290*/  FSEL R30, R30, -INF , P4 ;  /* 0xff8000001e1e7808 */ /* 0x000fe40002000000 */
[----:B------:R-:W-:Y:S02]  /*d2a0*/  FSEL R31, R31, -INF , P0 ;  /* 0xff8000001f1f7808 */ /* 0x000fe40000000000 */
[----:B------:R-:W-:Y:S02]  /*d2b0*/  FSEL R33, R33, -INF , P1 ;  /* 0xff80000021217808 */ /* 0x000fe40000800000 */
[----:B------:R-:W-:Y:S02]  /*d2c0*/  ISETP.GE.AND P4, PT, R4, R199, PT ;  /* 0x000000c70400720c */ /* 0x000fe40003f86270 */
[-C--:B------:R-:W-:Y:S02]  /*d2d0*/  ISETP.GE.AND P0, PT, R16, R197.reuse, PT ;  /* 0x000000c51000720c */ /* 0x080fe40003f06270 */
[----:B------:R-:W-:Y:S02]  /*d2e0*/  ISETP.GE.AND P1, PT, R4, R197, PT ;  /* 0x000000c50400720c */ /* 0x000fe40003f26270 */
[----:B------:R-:W-:Y:S02]  /*d2f0*/  FSEL R32, R32, -INF , P4 ;  /* 0xff80000020207808 */ /* 0x000fe40002000000 */
[----:B------:R-:W-:Y:S02]  /*d300*/  FSEL R35, R35, -INF , P0 ;  /* 0xff80000023237808 */ /* 0x000fe40000000000 */
[----:B------:R-:W-:Y:S02]  /*d310*/  FSEL R34, R34, -INF , P1 ;  /* 0xff80000022227808 */ /* 0x000fe40000800000 */
[C---:B------:R-:W-:Y:S02]  /*d320*/  ISETP.GE.AND P4, PT, R207.reuse, R198, PT ;  /* 0x000000c6cf00720c */ /* 0x040fe40003f86270 */
[----:B------:R-:W-:Y:S02]  /*d330*/  ISETP.GE.AND P0, PT, R207, R196, PT ;  /* 0x000000c4cf00720c */ /* 0x000fe40003f06270 */
[----:B------:R-:W-:Y:S02]  /*d340*/  ISETP.GE.AND P1, PT, R140, R198, PT ;  /* 0x000000c68c00720c */ /* 0x000fe40003f26270 */
[----:B------:R-:W-:Y:S02]  /*d350*/  FSEL R162, R162, -INF , !P4 ;  /* 0xff800000a2a27808 */ /* 0x000fe40006000000 */
[----:B------:R-:W-:Y:S02]  /*d360*/  FSEL R163, R22, -INF , !P0 ;  /* 0xff80000016a37808 */ /* 0x000fe40004000000 */
[----:B------:R-:W-:Y:S02]  /*d370*/  FSEL R12, R139, -INF , !P1 ;  /* 0xff8000008b0c7808 */ /* 0x000fe40004800000 */
[----:B------:R-:W-:Y:S02]  /*d380*/  ISETP.GE.AND P4, PT, R140, R196, PT ;  /* 0x000000c48c00720c */ /* 0x000fe40003f86270 */
[-C--:B------:R-:W-:Y:S02]  /*d390*/  ISETP.GE.AND P1, PT, R132, R198.reuse, PT ;  /* 0x000000c68400720c */ /* 0x080fe40003f26270 */
[C---:B------:R-:W-:Y:S02]  /*d3a0*/  ISETP.GE.AND P0, PT, R134.reuse, R198, PT ;  /* 0x000000c68600720c */ /* 0x040fe40003f06270 */
[----:B------:R-:W-:Y:S02]  /*d3b0*/  FSEL R14, R141, -INF , !P6 ;  /* 0xff8000008d0e7808 */ /* 0x000fe40007000000 */
[----:B------:R-:W-:Y:S02]  /*d3c0*/  ISETP.GE.AND P6, PT, R134, R196, PT ;  /* 0x000000c48600720c */ /* 0x000fe40003fc6270 */
[----:B------:R-:W-:Y:S02]  /*d3d0*/  FSEL R10, R138, -INF , !P0 ;  /* 0xff8000008a0a7808 */ /* 0x000fe40004000000 */
[----:B------:R-:W-:Y:S02]  /*d3e0*/  FSEL R5, R5, -INF , !P4 ;  /* 0xff80000005057808 */ /* 0x000fe40006000000 */
[----:B------:R-:W-:Y:S02]  /*d3f0*/  FSEL R8, R8, -INF , !P1 ;  /* 0xff80000008087808 */ /* 0x000fe40004800000 */
[C---:B------:R-:W-:Y:S02]  /*d400*/  ISETP.GE.AND P4, PT, R11.reuse, R198, PT ;  /* 0x000000c60b00720c */ /* 0x040fe40003f86270 */
[----:B------:R-:W-:Y:S02]  /*d410*/  ISETP.GE.AND P0, PT, R11, R196, PT ;  /* 0x000000c40b00720c */ /* 0x000fe40003f06270 */
[----:B------:R-:W-:Y:S02]  /*d420*/  ISETP.GE.AND P1, PT, R137, R198, PT ;  /* 0x000000c68900720c */ /* 0x000fe40003f26270 */
[----:B------:R-:W-:Y:S02]  /*d430*/  FSEL R11, R135, -INF , !P6 ;  /* 0xff800000870b7808 */ /* 0x000fe40007000000 */
[-C--:B------:R-:W-:Y:S02]  /*d440*/  ISETP.GE.AND P6, PT, R137, R196.reuse, PT ;  /* 0x000000c48900720c */ /* 0x080fe40003fc6270 */
[----:B------:R-:W-:Y:S02]  /*d450*/  FSEL R7, R136, -INF , !P5 ;  /* 0xff80000088077808 */ /* 0x000fe40006800000 */
[----:B------:R-:W-:Y:S02]  /*d460*/  FSEL R144, R144, -INF , !P1 ;  /* 0xff80000090907808 */ /* 0x000fe40004800000 */
[----:B------:R-:W-:Y:S02]  /*d470*/  FSEL R147, R147, -INF , !P0 ;  /* 0xff80000093937808 */ /* 0x000fe40004000000 */
[----:B------:R-:W-:Y:S02]  /*d480*/  ISETP.GE.AND P5, PT, R132, R196, PT ;  /* 0x000000c48400720c */ /* 0x000fe40003fa6270 */
[C---:B------:R-:W-:Y:S02]  /*d490*/  ISETP.GE.AND P1, PT, R3.reuse, R198, PT ;  /* 0x000000c60300720c */ /* 0x040fe40003f26270 */
[----:B------:R-:W-:Y:S02]  /*d4a0*/  ISETP.GE.AND P0, PT, R3, R196, PT ;  /* 0x000000c40300720c */ /* 0x000fe40003f06270 */
        /* <DEDUP_REMOVED lines=31> */
[----:B------:R-:W-:Y:S02]  /*d6a0*/  ISETP.GE.AND P4, PT, R13, R196, PT ;  /* 0x000000c40d00720c */ /* 0x000fe40003f86270 */
        /* <DEDUP_REMOVED lines=404> */
.L_x_2423:
[----:B------:R-:W1:Y:S01]  /*eff0*/  SHFL.BFLY PT, R4, R217, 0x2, 0x1f ;  /* 0x0c401f00d9047f89 */ /* 0x000e6200000e0000 */
[----:B------:R-:W-:Y:S01]  /*f000*/  LOP3.LUT R9, R186, 0x30, RZ, 0xc0, !PT ;  /* 0x00000030ba097812 */ /* 0x000fe200078ec0ff */
        /* <DEDUP_REMOVED lines=8> */
[----:B------:R-:W-:Y:S01]  /*f090*/  S2UR UR7, SR_CTAID.Z ;  /* 0x00000000000779c3 */ /* 0x000fe20000002700 */
[----:B------:R-:W-:-:S02]  /*f0a0*/  SHF.L.U32 R6, R184, 0x2, RZ ;  /* 0x00000002b8067819 */ /* 0x000fc400000006ff */
[----:B------:R-:W-:Y:S02]  /*f0b0*/  SEL R182, R182, 0xffffffe0, !P2 ;  /* 0xffffffe0b6b67807 */ /* 0x000fe40005000000 */
[----:B------:R-:W-:Y:S02]  /*f0c0*/  SEL R180, R180, 0xffffffc0, !P3 ;  /* 0xffffffc0b4b47807 */ /* 0x000fe40005800000 */
[----:B------:R-:W-:Y:S01]  /*f0d0*/  LOP3.LUT R133, R6, 0x1f8, RZ, 0xc0, !PT ;  /* 0x000001f806857812 */ /* 0x000fe200078ec0ff */
[----:B------:R-:W4:Y:S08]  /*f0e0*/  LDC R18, c[0x0][0x3e0] ;  /* 0x0000f800ff127b82 */ /* 0x000f300000000800 */
[----:B------:R-:W-:Y:S01]  /*f0f0*/  BAR.SYNC.DEFER_BLOCKING 0x0 ;  /* 0x0000000000007b1d */ /* 0x000fe20000010000 */
[----:B------:R-:W-:-:S02]  /*f100*/  LOP3.LUT P6, RZ, R184, 0x3, RZ, 0xc0, !PT ;  /* 0x00000003b8ff7812 */ /* 0x000fc400078cc0ff */
[----:B------:R-:W-:Y:S01]  /*f110*/  LOP3.LUT R133, R133, 0x38, R186, 0x78, !PT ;  /* 0x0000003885857812 */ /* 0x000fe200078e78ba */
[----:B-1----:R-:W-:-:S04]  /*f120*/  FADD.FTZ R4, R4, R217 ;  /* 0x000000d904047221 */ /* 0x002fc80000010000 */
[----:B------:R-:W1:Y:S01]  /*f130*/  S2UR UR6, SR_CTAID.X ;  /* 0x00000000000679c3 */ /* 0x000e620000002500 */
[----:B--2---:R-:W-:Y:S01]  /*f140*/  FADD.FTZ R5, R0, R215 ;  /* 0x000000d700057221 */ /* 0x004fe20000010000 */
[----:B------:R-:W2:Y:S01]  /*f150*/  SHFL.BFLY PT, R7, R4, 0x1, 0x1f ;  /* 0x0c201f0004077f89 */ /* 0x000ea200000e0000 */
[--C-:B------:R-:W-:Y:S02]  /*f160*/  SHF.R.U32.HI R0, RZ, 0x2, R184.reuse ;  /* 0x00000002ff007819 */ /* 0x100fe400000116b8 */
[----:B------:R-:W-:Y:S01]  /*f170*/  SHF.R.U32.HI R184, RZ, 0x4, R184 ;  /* 0x00000004ffb87819 */ /* 0x000fe200000116b8 */
[----:B------:R-:W5:Y:S01]  /*f180*/  SHFL.BFLY PT, R8, R5, 0x1, 0x1f ;  /* 0x0c201f0005087f89 */ /* 0x000f6200000e0000 */
[----:B------:R-:W-:Y:S02]  /*f190*/  LOP3.LUT R0, R9, 0x7, R0, 0xf8, !PT ;  /* 0x0000000709007812 */ /* 0x000fe400078ef800 */
[----:B------:R-:W-:Y:S02]  /*f1a0*/  LOP3.LUT R9, R2, 0x1c0, RZ, 0xc0, !PT ;  /* 0x000001c002097812 */ /* 0x000fe400078ec0ff */
[----:B------:R-:W-:-:S02]  /*f1b0*/  IADD3 R16, PT, PT, R184, 0x8, RZ ;  /* 0x00000008b8107810 */ /* 0x000fc40007ffe0ff */
[----:B------:R-:W-:Y:S02]  /*f1c0*/  LOP3.LUT R9, R9, 0x38, R12, 0xf8, !PT ;  /* 0x0000003809097812 */ /* 0x000fe400078ef80c */
[----:B------:R-:W-:Y:S02]  /*f1d0*/  IADD3 R12, PT, PT, R184, 0x18, RZ ;  /* 0x00000018b80c7810 */ /* 0x000fe40007ffe0ff */
[----:B------:R-:W-:Y:S02]  /*f1e0*/  LOP3.LUT R9, R10, R9, RZ, 0xfc, !PT ;  /* 0x000000090a097212 */ /* 0x000fe400078efcff */
[----:B------:R-:W-:Y:S02]  /*f1f0*/  LOP3.LUT R10, R2, 0x10, RZ, 0xc0, !PT ;  /* 0x00000010020a7812 */ /* 0x000fe400078ec0ff */
[----:B------:R-:W-:Y:S02]  /*f200*/  LEA R9, R9, UR5, 0x2 ;  /* 0x0000000509097c11 */ /* 0x000fe4000f8e10ff */
[----:B------:R-:W-:Y:S01]  /*f210*/  LEA R133, R133, R10, 0x2 ;  /* 0x0000000a85857211 */ /* 0x000fe200078e10ff */
[----:B-1----:R-:W-:Y:S01]  /*f220*/  USHF.L.U32 UR6, UR6, 0x6, URZ ;  /* 0x0000000606067899 */ /* 0x002fe200080006ff */
[C---:B------:R-:W-:Y:S01]  /*f230*/  IADD3 R11, PT, PT, R9.reuse, 0x80, RZ ;  /* 0x00000080090b7810 */ /* 0x040fe20007ffe0ff */
[----:B--2---:R-:W-:Y:S01]  /*f240*/  FADD.FTZ R7, R4, R7 ;  /* 0x0000000704077221 */ /* 0x004fe20000010000 */
[----:B------:R-:W-:-:S02]  /*f250*/  @P4 IADD3 R11, PT, PT, R9, -0x80, RZ ;  /* 0xffffff80090b4810 */ /* 0x000fc40007ffe0ff */
[----:B------:R-:W-:Y:S01]  /*f260*/  IADD3 R13, PT, PT, R9, R180, RZ ;  /* 0x000000b4090d7210 */ /* 0x000fe20007ffe0ff */
[----:B-----5:R-:W-:Y:S01]  /*f270*/  FADD.FTZ R8, R5, R8 ;  /* 0x0000000805087221 */ /* 0x020fe20000010000 */
[----:B------:R-:W1:Y:S01]  /*f280*/  MUFU.RCP R4, R7 ;  /* 0x0000000700047308 */ /* 0x000e620000001000 */
[----:B------:R-:W-:Y:S02]  /*f290*/  FSETP.NE.FTZ.AND P3, PT, R7, RZ, PT ;  /* 0x000000ff0700720b */ /* 0x000fe40003f75000 */
[----:B------:R-:W-:Y:S02]  /*f2a0*/  IADD3 R10, PT, PT, R9, R182, RZ ;  /* 0x000000b6090a7210 */ /* 0x000fe40007ffe0ff */
[----:B------:R-:W-:Y:S02]  /*f2b0*/  FSETP.NE.FTZ.AND P2, PT, R8, RZ, PT ;  /* 0x000000ff0800720b */ /* 0x000fe40003f55000 */
[----:B------:R-:W-:Y:S01]  /*f2c0*/  ISETP.GE.AND P0, PT, R12, R195, PT ;  /* 0x000000c30c00720c */ /* 0x000fe20003f06270 */
[----:B------:R-:W2:Y:S01]  /*f2d0*/  MUFU.RCP R5, R8 ;  /* 0x0000000800057308 */ /* 0x000ea20000001000 */
[----:B------:R-:W-:-:S02]  /*f2e0*/  IADD3 R12, PT, PT, R182, R13, RZ ;  /* 0x0000000db60c7210 */ /* 0x000fc40007ffe0ff */
[----:B------:R-:W-:Y:S02]  /*f2f0*/  IADD3 R17, PT, PT, R180, R11, RZ ;  /* 0x0000000bb4117210 */ /* 0x000fe40007ffe0ff */
[----:B------:R-:W-:Y:S01]  /*f300*/  ISETP.GE.AND P5, PT, R16, R195, PT ;  /* 0x000000c31000720c */ /* 0x000fe20003fa6270 */
[----:B------:R-:W5:Y:S01]  /*f310*/  @P3 LDC R19, c[0x0][0x458] ;  /* 0x00011600ff133b82 */ /* 0x000f620000000800 */
[C---:B------:R-:W-:Y:S01]  /*f320*/  IADD3 R16, PT, PT, R182.reuse, R11, RZ ;  /* 0x0000000bb6107210 */ /* 0x040fe20007ffe0ff */
[----:B------:R-:W3:Y:S01]  /*f330*/  @P3 MUFU.LG2 R7, R7 ;  /* 0x0000000700073308 */ /* 0x000ee20000000c00 */
[----:B------:R-:W-:Y:S02]  /*f340*/  IADD3 R182, PT, PT, R182, R17, RZ ;  /* 0x00000011b6b67210 */ /* 0x000fe40007ffe0ff */
[----:B-1----:R-:W-:Y:S02]  /*f350*/  FSEL R4, R4, 1, P3 ;  /* 0x3f80000004047808 */ /* 0x002fe40001800000 */
[C---:B------:R-:W-:Y:S01]  /*f360*/  IADD3 R14, PT, PT, R184.reuse, 0x10, RZ ;  /* 0x00000010b80e7810 */ /* 0x040fe20007ffe0ff */
[----:B------:R-:W1:Y:S01]  /*f370*/  @P2 LDC R20, c[0x0][0x458] ;  /* 0x00011600ff142b82 */ /* 0x000e620000000800 */
        /* <DEDUP_REMOVED lines=87> */
[----:B------:R-:W-:Y:S01]  /*f8f0*/  FMUL.FTZ R73, R4, R73 ;  /* 0x0000004904497220 */ /* 0x000fe20000410000 */
[C---:B------:R-:W-:Y:S01]  /*f900*/  FMUL.FTZ R74, R5.reuse, R74 ;  /* 0x0000004a054a7220 */ /* 0x040fe20000410000 */
[C---:B------:R-:W-:Y:S01]  /*f910*/  FMUL.FTZ R75, R5.reuse, R75 ;  /* 0x0000004b054b7220 */ /* 0x040fe20000410000 */
[----:B------:R-:W-:Y:S01]  /*f920*/  STS.64 [R9+0x4000], R36 ;  /* 0x0040002409007388 */ /* 0x000fe20000000a00 */
[----:B------:R-:W-:Y:S01]  /*f930*/  ISETP.GE.AND P1, PT, R14, R195, PT ;  /* 0x000000c30e00720c */ /* 0x000fe20003f26270 */
        /* <DEDUP_REMOVED lines=11> */
[----:B------:R-:W4:Y:S01]  /*f9f0*/  LDC.64 R14, c[0x0][0x430] ;  /* 0x00010c00ff0e7b82 */ /* 0x000f220000000a00 */
        /* <DEDUP_REMOVED lines=21> */
[----:B------:R-:W1:Y:S01]  /*fb50*/  @P2 MUFU.LG2 R8, R8 ;  /* 0x0000000800082308 */ /* 0x000e620000000c00 */
[----:B------:R-:W-:Y:S01]  /*fb60*/  STS.64 [R11+0x4800], R54 ;  /* 0x004800360b007388 */ /* 0x000fe20000000a00 */
[----:B---3--:R-:W-:Y:S01]  /*fb70*/  @P3 FMUL.FTZ R7, R7, 0.69314718246459960938 ;  /* 0x3f31721807073820 */ /* 0x008fe20000410000 */
[----:B--2---:R-:W-:-:S02]  /*fb80*/  MOV R100, 0xff800000 ;  /* 0xff80000000647802 */ /* 0x004fc40000000f00 */
[----:B------:R-:W-:Y:S01]  /*fb90*/  STS.64 [R16+0x4000], R56 ;  /* 0x0040003810007388 */ /* 0x000fe20000000a00 */
[----:B------:R-:W-:Y:S01]  /*fba0*/  MOV R101, 0xff800000 ;  /* 0xff80000000657802 */ /* 0x000fe20000000f00 */
[----:B-----5:R-:W-:Y:S01]  /*fbb0*/  @P3 FFMA.FTZ R101, R132, R19, R7 ;  /* 0x0000001384653223 */ /* 0x020fe20000010007 */
[----:B------:R-:W-:Y:S01]  /*fbc0*/  ISETP.GE.AND P4, PT, R2, R195, PT ;  /* 0x000000c30200720c */ /* 0x000fe20003f86270 */
[----:B------:R-:W-:Y:S01]  /*fbd0*/  STS.64 [R16+0x4800], R58 ;  /* 0x0048003a10007388 */ /* 0x000fe20000000a00 */
[----:B------:R-:W-:Y:S02]  /*fbe0*/  IADD3 R104, PT, PT, R184, 0x28, RZ ;  /* 0x00000028b8687810 */ /* 0x000fe40007ffe0ff */
[----:B------:R-:W-:Y:S01]  /*fbf0*/  P2R R2, PR, RZ, 0x10 ;  /* 0x00000010ff027803 */ /* 0x000fe20000000000 */
[----:B------:R-:W-:Y:S04]  /*fc00*/  STS.64 [R17+0x4000], R60 ;  /* 0x0040003c11007388 */ /* 0x000fe80000000a00 */
[----:B------:R-:W-:Y:S01]  /*fc10*/  STS.64 [R17+0x4800], R62 ;  /* 0x0048003e11007388 */ /* 0x000fe20000000a00 */
[----:B-1----:R-:W-:-:S03]  /*fc20*/  @P2 FMUL.FTZ R8, R8, 0.69314718246459960938 ;  /* 0x3f31721808082820 */ /* 0x002fc60000410000 */
[----:B------:R-:W-:Y:S01]  /*fc30*/  STS.64 [R182+0x4000], R64 ;  /* 0x00400040b6007388 */ /* 0x000fe20000000a00 */
[----:B------:R-:W-:Y:S01]  /*fc40*/  @P2 FFMA.FTZ R100, R3, R20, R8 ;  /* 0x0000001403642223 */ /* 0x000fe20000010008 */
[----:B------:R-:W-:Y:S02]  /*fc50*/  LOP3.LUT R3, R6, 0x3c, RZ, 0xc0, !PT ;  /* 0x0000003c06037812 */ /* 0x000fe400078ec0ff */
        /* <DEDUP_REMOVED lines=11> */
[----:B----4-:R-:W-:-:S03]  /*fd10*/  IMAD R211, R14, UR8, R211 ;  /* 0x000000080ed37c24 */ /* 0x010fc6000f8e02d3 */
        /* <DEDUP_REMOVED lines=47> */
.L_x_2429:
[----:B------:R-:W-:Y:S05]  /*10010*/  BSYNC.RECONVERGENT B0 ;  /* 0x0000000000007941 */ /* 0x000fea0003800200 */
.L_x_2428:
        /* <DEDUP_REMOVED lines=21> */
.L_x_2431:
[----:B------:R-:W-:Y:S05]  /*10170*/  BSYNC.RECONVERGENT B0 ;  /* 0x0000000000007941 */ /* 0x000fea0003800200 */
.L_x_2430:
        /* <DEDUP_REMOVED lines=20> */
.L_x_2433:
[----:B------:R-:W-:Y:S05]  /*102c0*/  BSYNC.RECONVERGENT B0 ;  /* 0x0000000000007941 */ /* 0x000fea0003800200 */
.L_x_2432:
        /* <DEDUP_REMOVED lines=19> */
.L_x_2435:
[----:B------:R-:W-:Y:S05]  /*10400*/  BSYNC.RECONVERGENT B0 ;  /* 0x0000000000007941 */ /* 0x000fea0003800200 */
.L_x_2434:
        /* <DEDUP_REMOVED lines=18> */
.L_x_2437:
[----:B------:R-:W-:Y:S05]  /*10530*/  BSYNC.RECONVERGENT B0 ;  /* 0x0000000000007941 */ /* 0x000fea0003800200 */
.L_x_2436:
        /* <DEDUP_REMOVED lines=19> */
.L_x_2439:
[----:B------:R-:W-:Y:S05]  /*10670*/  BSYNC.RECONVERGENT B0 ;  /* 0x0000000000007941 */ /* 0x000fea0003800200 */
.L_x_2438:
        /* <DEDUP_REMOVED lines=19> */
.L_x_2441:
[----:B------:R-:W-:Y:S05]  /*107b0*/  BSYNC.RECONVERGENT B0 ;  /* 0x0000000000007941 */ /* 0x000fea0003800200 */
.L_x_2440:
        /* <DEDUP_REMOVED lines=18> */
.L_x_2443:
[----:B------:R-:W-:Y:S05]  /*108e0*/  BSYNC.RECONVERGENT B0 ;  /* 0x0000000000007941 */ /* 0x000fea0003800200 */
.L_x_2442:
        /* <DEDUP_REMOVED lines=19> */
.L_x_2444:
        /* <DEDUP_REMOVED lines=14> */
.L_x_6901:


//--------------------- .text._ZN5flash24flash_fwd_splitkv_kernelI23Flash_fwd_kernel_traitsILi192ELi64ELi64ELi4ELb0ELb0EN7cutlass6half_tE19Flash_kernel_traitsILi192ELi64ELi64ELi4ES3_EELb0ELb1ELb0ELb0ELb0ELb1ELb1ELb0EEEvNS_16Flash_fwd_paramsE --------------------------
	.section	.text._ZN5flash24flash_fwd_splitkv_kernelI23Flash_fwd_kernel_traitsILi192ELi64ELi64ELi4ELb0ELb0EN7cutlass6half_tE19Flash_kernel_traitsILi192ELi64ELi64ELi4ES3_EELb0ELb1ELb0ELb0ELb0ELb1ELb1ELb0EEEvNS_16Flash_fwd_paramsE,"ax",@progbits
	.align	128
        .global         _ZN5flash24flash_fwd_splitkv_kernelI23Flash_fwd_kernel_traitsILi192ELi64ELi64ELi4ELb0ELb0EN7cutlass6half_tE19Flash_kernel_traitsILi192ELi64ELi64ELi4ES3_EELb0ELb1ELb0ELb0ELb0ELb1ELb1ELb0EEEvNS_16Flash_fwd_paramsE
        .type           _ZN5flash24flash_fwd_splitkv_kernelI23Flash_fwd_kernel_traitsILi192ELi64ELi64ELi4ELb0ELb0EN7cutlass6half_tE19Flash_kernel_traitsILi192ELi64ELi64ELi4ES3_EELb0ELb1ELb0ELb0ELb0ELb1ELb1ELb0EEEvNS_16Flash_fwd_paramsE,@function
        .size           _ZN5flash24flash_fwd_splitkv_kernelI23Flash_fwd_kernel_traitsILi192ELi64ELi64ELi4ELb0ELb0EN7cutlass6half_tE19Flash_kernel_traitsILi192ELi64ELi64ELi4ES3_EELb0ELb1ELb0ELb0ELb0ELb1ELb1ELb0EEEvNS_16Flash_fwd_paramsE,(.L_x_6902 - _ZN5flash24flash_fwd_splitkv_kernelI23Flash_fwd_kernel_traitsILi192ELi64ELi64ELi4ELb0ELb0EN7cutlass6half_tE19Flash_kernel_traitsILi192ELi64ELi64ELi4ES3_EELb0ELb1ELb0ELb0ELb0ELb1ELb1ELb0EEEvNS_16Flash_fwd_paramsE)
        .other          _ZN5flash24flash_fwd_splitkv_kernelI23Flash_fwd_kernel_traitsILi192ELi64ELi64ELi4ELb0ELb0EN7cutlass6half_tE19Flash_kernel_traitsILi192ELi64ELi64ELi4ES3_EELb0ELb1ELb0ELb0ELb0ELb1ELb1ELb0EEEvNS_16Flash_fwd_paramsE,@"STO_CUDA_ENTRY STV_DEFAULT"
_ZN5flash24flash_fwd_splitkv_kernelI23Flash_fwd_kernel_traitsILi192ELi64ELi64ELi4ELb0ELb0EN7cutlass6half_tE19Flash_kernel_traitsILi192ELi64ELi64ELi4ES3_EELb0ELb1ELb0ELb0ELb0ELb1ELb1ELb0EEEvNS_16Flash_fwd_paramsE:
.text._ZN5flash24flash_fwd_splitkv_kernelI23Flash_fwd_kernel_traitsILi192ELi64ELi64ELi4ELb0ELb0EN7cutlass6half_tE19Flash_kernel_traitsILi192ELi64ELi64ELi4ES3_EELb0ELb1ELb0ELb0ELb0ELb1ELb1ELb0EEEvNS_16Flash_fwd_paramsE:
        /* <DEDUP_REMOVED lines=46> */
[----:B------:R-:W-:-:S04]  /*02e0*/  @P3 IADD3.X R15, PT, PT, R2, UR7, RZ, P1, !PT ;  /* 0x00000007020f3c10 */ /* 0x000fc80008ffe4ff */
        /* <DEDUP_REMOVED lines=21> */
.L_x_2445:
[----:B------:R-:W-:Y:S05]  /*0440*/  @!P3 EXIT ;  /* 0x000000000000b94d */ /* 0x000fea0003800000 */
[----:B------:R-:W3:Y:S01]  /*0450*/  LDC R0, c[0x0][0x374] ;  /* 0x0000dd00ff007b82 */ /* 0x000ee20000000800 */
[----:B------:R-:W4:Y:S01]  /*0460*/  LDCU UR4, c[0x0][0x504] ;  /* 0x0000a080ff0477ac */ /* 0x000f220008000800 */
[----:B-----5:R-:W-:Y:S01]  /*0470*/  @P2 IMAD.IADD R78, R13, 0x1, -R8 ;  /* 0x000000010d4e2824 */ /* 0x020fe200078e0a08 */
[----:B------:R-:W1:Y:S05]  /*0480*/  S2R R184, SR_TID.X ;  /* 0x0000000000b87919 */ /* 0x000e6a0000002100 */
[----:B------:R-:W2:Y:S08]  /*0490*/  LDC R4, c[0x0][0x438] ;  /* 0x00010e00ff047b82 */ /* 0x000eb00000000800 */
[----:B------:R-:W1:Y:S01]  /*04a0*/  LDC R80, c[0x0][0x508] ;  /* 0x00014200ff507b82 */ /* 0x000e620000000800 */
[----:B----4-:R-:W-:Y:S01]  /*04b0*/  VIADD R81, R7, UR4 ;  /* 0x0000000407517c36 */ /* 0x010fe20008000000 */
[----:B---3--:R-:W-:-:S04]  /*04c0*/  IABS R10, R0 ;  /* 0x00000000000a7213 */ /* 0x008fc80000000000 */
[----:B------:R-:W1:Y:S01]  /*04d0*/  I2F.RP R12, R10 ;  /* 0x0000000a000c7306 */ /* 0x000e620000209400 */
[----:B--2---:R-:W-:-:S05]  /*04e0*/  VIADD R4, R4, 0x3f ;  /* 0x0000003f04047836 */ /* 0x004fca0000000000 */
        /* <DEDUP_REMOVED lines=18> */
[----:B------:R-:W1:Y:S02]  /*0610*/  @!P2 LDC R12, c[0x0][0x43c] ;  /* 0x00010f00ff0cab82 */ /* 0x000e640000000800 */
[----:B------:R-:W-:Y:S02]  /*0620*/  IMAD R23, R17, R4, R5 ;  /* 0x0000000411177224 */ /* 0x000fe400078e0205 */
[----:B------:R-:W-:-:S03]  /*0630*/  IMAD R16, R11, R16, UR10 ;  /* 0x0000000a0b107e24 */ /* 0x000fc6000f8e0210 */
[----:B------:R-:W-:Y:S01]  /*0640*/  ISETP.GT.U32.AND P1, PT, R10, R23, PT ;  /* 0x000000170a00720c */ /* 0x000fe20003f24070 */
[----:B------:R-:W2:-:S12]  /*0650*/  @!P2 LDC.64 R4, c[0x0][0x488] ;  /* 0x00012200ff04ab82 */ /* 0x000e980000000a00 */
[----:B------:R-:W-:Y:S02]  /*0660*/  @!P1 IMAD.IADD R23, R23, 0x1, -R10 ;  /* 0x0000000117179824 */ /* 0x000fe400078e0a0a */
[----:B------:R-:W-:Y:S01]  /*0670*/  @!P1 VIADD R17, R17, 0x1 ;  /* 0x0000000111119836 */ /* 0x000fe20000000000 */
[----:B------:R-:W-:Y:S02]  /*0680*/  ISETP.NE.AND P1, PT, R0, RZ, PT ;  /* 0x000000ff0000720c */ /* 0x000fe40003f25270 */
[----:B------:R-:W-:Y:S02]  /*0690*/  ISETP.GE.U32.AND P4, PT, R23, R10, PT ;  /* 0x0000000a1700720c */ /* 0x000fe40003f86070 */
[----:B------:R-:W3:Y:S01]  /*06a0*/  S2R R10, SR_CTAID.Y ;  /* 0x00000000000a7919 */ /* 0x000ee20000002600 */
[----:B--2---:R-:W-:-:S04]  /*06b0*/  @!P2 ISETP.NE.U32.AND P3, PT, R4, RZ, PT ;  /* 0x000000ff0400a20c */ /* 0x004fc80003f65070 */
[----:B------:R-:W-:-:S06]  /*06c0*/  @!P2 ISETP.NE.AND.EX P3, PT, R5, RZ, PT, P3 ;  /* 0x000000ff0500a20c */ /* 0x000fcc0003f65330 */
[----:B------:R-:W-:Y:S01]  /*06d0*/  @P4 VIADD R17, R17, 0x1 ;  /* 0x0000000111114836 */ /* 0x000fe20000000000 */
[----:B-1----:R-:W-:-:S03]  /*06e0*/  @!P2 SEL R12, R12, RZ, P3 ;  /* 0x000000ff0c0ca207 */ /* 0x002fc60001800000 */
[----:B------:R-:W-:Y:S01]  /*06f0*/  @!P0 IMAD.MOV R17, RZ, RZ, -R17 ;  /* 0x000000ffff118224 */ /* 0x000fe200078e0a11 */
[----:B------:R-:W-:Y:S02]  /*0700*/  @!P1 LOP3.LUT R17, RZ, R0, RZ, 0x33, !PT ;  /* 0x00000000ff119212 */ /* 0x000fe400078e33ff */
[----:B------:R-:W-:-:S04]  /*0710*/  @!P2 IADD3 R78, PT, PT, R12, R19, -R8 ;  /* 0x000000130c4ea210 */ /* 0x000fc80007ffe808 */
[----:B------:R-:W-:Y:S01]  /*0720*/  IADD3 R13, PT, PT, -R81, R88, R78 ;  /* 0x00000058510d7210 */ /* 0x000fe20007ffe14e */
[----:B------:R-:W-:-:S03]  /*0730*/  VIADD R19, R78, 0x3f ;  /* 0x0000003f4e137836 */ /* 0x000fc60000000000 */
[----:B------:R-:W-:Y:S02]  /*0740*/  SHF.R.S32.HI R12, RZ, 0x1f, R13 ;  /* 0x0000001fff0c7819 */ /* 0x000fe4000001140d */
[----:B------:R-:W-:Y:S02]  /*0750*/  IADD3 R5, PT, PT, R19, R88, -R7 ;  /* 0x0000005813057210 */ /* 0x000fe40007ffe807 */
[----:B------:R-:W-:Y:S02]  /*0760*/  SHF.R.S32.HI R4, RZ, 0x1f, R19 ;  /* 0x0000001fff047819 */ /* 0x000fe40000011413 */
[----:B------:R-:W-:Y:S01]  /*0770*/  IADD3 R5, PT, PT, R5, 0x40, R80 ;  /* 0x0000004005057810 */ /* 0x000fe20007ffe050 */
[----:B---3--:R-:W-:Y:S01]  /*0780*/  IMAD R201, R17, R10, RZ ;  /* 0x0000000a11c97224 */ /* 0x008fe200078e02ff */
[----:B------:R-:W-:Y:S02]  /*0790*/  LEA.HI R4, R4, R19, RZ, 0x6 ;  /* 0x0000001304047211 */ /* 0x000fe400078f30ff */
        /* <DEDUP_REMOVED lines=46> */
.L_x_2448:
[----:B------:R-:W-:Y:S05]  /*0a80*/  BSYNC.RECONVERGENT B0 ;  /* 0x0000000000007941 */ /* 0x000fea0003800200 */
.L_x_2447:
        /* <DEDUP_REMOVED lines=20> */
.L_x_2450:
[----:B------:R-:W-:Y:S05]  /*0bd0*/  BSYNC.RECONVERGENT B0 ;  /* 0x0000000000007941 */ /* 0x000fea0003800200 */
.L_x_2449:
        /* <DEDUP_REMOVED lines=20> */
.L_x_2452:
[----:B------:R-:W-:Y:S05]  /*0d20*/  BSYNC.RECONVERGENT B0 ;  /* 0x0000000000007941 */ /* 0x000fea0003800200 */
.L_x_2451:
        /* <DEDUP_REMOVED lines=20> */
.L_x_2454:
[----:B------:R-:W-:Y:S05]  /*0e70*/  BSYNC.RECONVERGENT B0 ;  /* 0x0000000000007941 */ /* 0x000fea0003800200 */
.L_x_2453:
        /* <DEDUP_REMOVED lines=19> */
.L_x_2456:
[----:B------:R-:W-:Y:S05]  /*0fb0*/  BSYNC.RECONVERGENT B0 ;  /* 0x0000000000007941 */ /* 0x000fea0003800200 */
.L_x_2455:
        /* <DEDUP_REMOVED lines=18> */
.L_x_2458:
[----:B------:R-:W-:Y:S05]  /*10e0*/  BSYNC.RECONVERGENT B0 ;  /* 0x0000000000007941 */ /* 0x000fea0003800200 */
.L_x_2457:
        /* <DEDUP_REMOVED lines=18> */
.L_x_2460:
[----:B------:R-:W-:Y:S05]  /*1210*/  BSYNC.RECONVERGENT B0 ;  /* 0x0000000000007941 */ /* 0x000fea0003800200 */
.L_x_2459:
        /* <DEDUP_REMOVED lines=18> */
.L_x_2462:
[----:B------:R-:W-:Y:S05]  /*1340*/  BSYNC.RECONVERGENT B0 ;  /* 0x0000000000007941 */ /* 0x000fea0003800200 */
.L_x_2461:
        /* <DEDUP_REMOVED lines=32> */
.L_x_2446:
        /* <DEDUP_REMOVED lines=11> */
.L_x_2463:
        /* <DEDUP_REMOVED lines=97> */
.L_x_2464:
        /* <DEDUP_REMOVED lines=15> */
.L_x_2466:
[----:B------:R-:W2:Y:S01]  /*1d00*/  LDC.64 R134, c[0x0][0x3b8] ;  /* 0x0000ee00ff867b82 */ /* 0x000ea20000000a00 */
[----:B------:R-:W-:-:S05]  /*1d10*/  IADD3 R10, PT, PT, R8, R3, RZ ;  /* 0x00000003080a7210 */ /* 0x000fca0007ffe0ff */
[C---:B--2---:R-:W-:Y:S02]  /*1d20*/  IMAD R19, R10.reuse, R135, RZ ;  /* 0x000000870a137224 */ /* 0x044fe400078e02ff */
[----:B------:R-:W-:-:S05]  /*1d30*/  IMAD.WIDE.U32 R10, R10, R134, RZ ;  /* 0x000000860a0a7225 */ /* 0x000fca00078e00ff */
[----:B------:R-:W-:Y:S02]  /*1d40*/  IADD3 R19, PT, PT, R11, R19, RZ ;  /* 0x000000130b137210 */ /* 0x000fe40007ffe0ff */
[----:B------:R-:W-:Y:S02]  /*1d50*/  MOV R18, R10 ;  /* 0x0000000a00127202 */ /* 0x000fe40000000f00 */
.L_x_2467:
        /* <DEDUP_REMOVED lines=14> */
.L_x_2468:
[----:B------:R-:W2:Y:S01]  /*1e40*/  LDC.64 R144, c[0x0][0x3c0] ;  /* 0x0000f000ff907b82 */ /* 0x000ea20000000a00 */
[----:B------:R-:W-:-:S05]  /*1e50*/  IADD3 R3, PT, PT, R8, R3, RZ ;  /* 0x0000000308037210 */ /* 0x000fca0007ffe0ff */
[C---:B--2---:R-:W-:Y:S02]  /*1e60*/  IMAD R21, R3.reuse, R145, RZ ;  /* 0x0000009103157224 */ /* 0x044fe400078e02ff */
[----:B------:R-:W-:-:S05]  /*1e70*/  IMAD.WIDE.U32 R2, R3, R144, RZ ;  /* 0x0000009003027225 */ /* 0x000fca00078e00ff */
[----:B------:R-:W-:Y:S02]  /*1e80*/  IADD3 R21, PT, PT, R3, R21, RZ ;  /* 0x0000001503157210 */ /* 0x000fe40007ffe0ff */
[----:B------:R-:W-:-:S07]  /*1e90*/  MOV R20, R2 ;  /* 0x0000000200147202 */ /* 0x000fce0000000f00 */
.L_x_2469:
        /* <DEDUP_REMOVED lines=47> */
.L_x_2465:
[----:B------:R-:W-:Y:S01]  /*2190*/  ISETP.NE.AND P2, PT, R6, -0x1, PT ;  /* 0xffffffff0600780c */ /* 0x000fe20003f45270 */
[C---:B------:R-:W-:Y:S01]  /*21a0*/  IMAD.SHL.U32 R18, R184.reuse, 0x8, RZ ;  /* 0x00000008b8127824 */ /* 0x040fe200078e00ff */
[----:B------:R-:W1:Y:S01]  /*21b0*/  LDCU.64 UR4, c[0x0][0x390] ;  /* 0x00007200ff0477ac */ /* 0x000e620008000a00 */
[----:B------:R-:W-:Y:S01]  /*21c0*/  SHF.R.U32.HI R12, RZ, 0x3, R184 ;  /* 0x00000003ff0c7819 */ /* 0x000fe200000116b8 */
[----:B------:R-:W2:Y:S01]  /*21d0*/  S2UR UR12, SR_CgaCtaId ;  /* 0x00000000000c79c3 */ /* 0x000ea20000008800 */
[----:B------:R-:W-:Y:S01]  /*21e0*/  IMAD.SHL.U32 R156, R184, 0x40, RZ ;  /* 0x00000040b89c7824 */ /* 0x000fe200078e00ff */
[C---:B------:R-:W-:Y:S01]  /*21f0*/  LOP3.LUT R160, R18.reuse, 0x38, RZ, 0xc0, !PT ;  /* 0x0000003812a07812 */ /* 0x040fe200078ec0ff */
[----:B------:R-:W3:Y:S01]  /*2200*/  LDCU.64 UR6, c[0x0][0x3c8] ;  /* 0x00007900ff0677ac */ /* 0x000ee20008000a00 */
[----:B------:R-:W-:Y:S01]  /*2210*/  LOP3.LUT R133, R18, 0x1f8, RZ, 0xc0, !PT ;  /* 0x000001f812857812 */ /* 0x000fe200078ec0ff */
[----:B------:R-:W-:Y:S01]  /*2220*/  IMAD.IADD R196, R7, 0x1, -R88 ;  /* 0x0000000107c47824 */ /* 0x000fe200078e0a58 */
[C---:B------:R-:W-:Y:S01]  /*2230*/  IADD3 R10, P0, PT, R160.reuse, R10, RZ ;  /* 0x0000000aa00a7210 */ /* 0x040fe20007f1e0ff */
[----:B------:R-:W4:Y:S01]  /*2240*/  LDCU.64 UR10, c[0x0][0x388] ;  /* 0x00007100ff0a77ac */ /* 0x000f220008000a00 */
[----:B------:R-:W-:Y:S01]  /*2250*/  IADD3 R22, P1, PT, R160, R22, RZ ;  /* 0x00000016a0167210 */ /* 0x000fe20007f3e0ff */
[----:B------:R-:W5:Y:S01]  /*2260*/  @!P2 LDC.64 R4, c[0x0][0x398] ;  /* 0x0000e600ff04ab82 */ /* 0x000f620000000a00 */
[----:B------:R-:W-:Y:S01]  /*2270*/  LOP3.LUT R147, R156, 0x1c0, RZ, 0xc0, !PT ;  /* 0x000001c09c937812 */ /* 0x000fe200078ec0ff */
[----:B------:R-:W-:Y:S01]  /*2280*/  IMAD.X R11, RZ, RZ, R9, P0 ;  /* 0x000000ffff0b7224 */ /* 0x000fe200000e0609 */
[----:B------:R-:W-:Y:S01]  /*2290*/  LOP3.LUT R133, R133, 0x38, R184, 0x78, !PT ;  /* 0x0000003885857812 */ /* 0x000fe200078e78b8 */
[----:B------:R-:W-:Y:S01]  /*22a0*/  IMAD.X R23, RZ, RZ, R8, P1 ;  /* 0x000000ffff177224 */ /* 0x000fe200008e0608 */
[----:B------:R-:W-:Y:S01]  /*22b0*/  LOP3.LUT R147, R147, 0x38, R18, 0xf8, !PT ;  /* 0x0000003893937812 */ /* 0x000fe200078ef812 */
[C---:B------:R-:W-:Y:S01]  /*22c0*/  IMAD.WIDE.U32 R8, R12.reuse, R144, R10 ;  /* 0x000000900c087225 */ /* 0x040fe200078e000a */
[----:B------:R-:W-:Y:S01]  /*22d0*/  LOP3.LUT R133, R133, 0x1e00, R18, 0xf8, !PT ;  /* 0x00001e0085857812 */ /* 0x000fe200078ef812 */
[----:B------:R-:W3:Y:S01]  /*22e0*/  @P2 LDC.64 R2, c[0x0][0x3b0] ;  /* 0x0000ec00ff022b82 */ /* 0x000ee20000000a00 */
[----:B------:R-:W-:Y:S01]  /*22f0*/  SHF.R.U32.HI R186, RZ, 0x1, R184 ;  /* 0x00000001ffba7819 */ /* 0x000fe200000116b8 */
[----:B------:R-:W-:Y:S01]  /*2300*/  IMAD R205, R12, R145, R9 ;  /* 0x000000910ccd7224 */ /* 0x000fe200078e0209 */
[----:B-1----:R-:W-:Y:S01]  /*2310*/  LEA R204, P0, R8, UR4, 0x1 ;  /* 0x0000000408cc7c11 */ /* 0x002fe2000f8008ff */
[----:B------:R-:W-:Y:S01]  /*2320*/  IMAD.WIDE.U32 R18, R12, R134, R22 ;  /* 0x000000860c127225 */ /* 0x000fe200078e0016 */
[----:B------:R-:W-:Y:S01]  /*2330*/  BSSY.RECONVERGENT B0, `(.L_x_2470) ;  /* 0x000003b000007945 */ /* 0x000fe20003800200 */
[----:B------:R-:W-:-:S02]  /*2340*/  LOP3.LUT R159, R160, 0x40, RZ, 0xfc, !PT ;  /* 0x00000040a09f7812 */ /* 0x000fc400078efcff */
[----:B------:R-:W-:Y:S01]  /*2350*/  LEA.HI.X R205, R8, UR5, R205, 0x1, P0 ;  /* 0x0000000508cd7c11 */ /* 0x000fe200080f0ccd */
[----:B------:R-:W-:Y:S01]  /*2360*/  IMAD R203, R12, R135, R19 ;  /* 0x000000870ccb7224 */ /* 0x000fe200078e0213 */
[----:B------:R-:W-:Y:S01]  /*2370*/  SHF.R.S32.HI R19, RZ, 0x1f, R16 ;  /* 0x0000001fff137819 */ /* 0x000fe20000011410 */
[----:B------:R-:W-:Y:S01]  /*2380*/  UMOV UR5, 0x400 ;  /* 0x0000040000057882 */ /* 0x000fe20000000000 */
[----:B----4-:R-:W-:Y:S01]  /*2390*/  LEA R202, P1, R18, UR10, 0x1 ;  /* 0x0000000a12ca7c11 */ /* 0x010fe2000f8208ff */
[----:B--2---:R-:W-:Y:S01]  /*23a0*/  ULEA UR5, UR12, UR5, 0x18 ;  /* 0x000000050c057291 */ /* 0x004fe2000f8ec0ff */
[----:B------:R-:W-:Y:S01]  /*23b0*/  IMAD.MOV.U32 R13, RZ, RZ, RZ ;  /* 0x000000ffff0d7224 */ /* 0x000fe200078e00ff */
[----:B------:R-:W-:Y:S01]  /*23c0*/  LOP3.LUT R158, R160, 0x80, RZ, 0xfc, !PT ;  /* 0x00000080a09e7812 */ /* 0x000fe200078efcff */
[----:B-----5:R-:W-:Y:S01]  /*23d0*/  @!P2 IMAD.WIDE.U32 R20, R211, R4, RZ ;  /* 0x00000004d314a225 */ /* 0x020fe200078e00ff */
[----:B------:R-:W-:Y:S02]  /*23e0*/  LEA.HI.X R203, R18, UR11, R203, 0x1, P1 ;  /* 0x0000000b12cb7c11 */ /* 0x000fe400088f0ccb */
[----:B------:R-:W-:Y:S01]  /*23f0*/  LEA R133, R133, UR5, 0x1 ;  /* 0x0000000585857c11 */ /* 0x000fe2000f8e08ff */
[----:B------:R-:W-:-:S02]  /*2400*/  @!P2 IMAD R5, R211, R5, R21 ;  /* 0x00000005d305a224 */ /* 0x000fc400078e0215 */
[----:B---3--:R-:W-:Y:S02]  /*2410*/  IMAD R19, R19, UR6, RZ ;  /* 0x0000000613137c24 */ /* 0x008fe4000f8e02ff */
[----:B------:R-:W-:-:S04]  /*2420*/  @P2 IMAD.WIDE.U32 R10, R6, R2, RZ ;  /* 0x00000002060a2225 */ /* 0x000fc800078e00ff */
[----:B------:R-:W-:Y:S02]  /*2430*/  @!P2 IMAD.MOV.U32 R2, RZ, RZ, R20 ;  /* 0x000000ffff02a224 */ /* 0x000fe400078e0014 */
[----:B------:R-:W-:Y:S02]  /*2440*/  @P2 IMAD.MOV.U32 R2, RZ, RZ, R10 ;  /* 0x000000ffff022224 */ /* 0x000fe400078e000a */
[----:B------:R-:W-:Y:S02]  /*2450*/  @P2 IMAD R5, R6, R3, R11 ;  /* 0x0000000306052224 */ /* 0x000fe400078e020b */
[----:B------:R-:W-:Y:S01]  /*2460*/  IMAD R19, R16, UR7, R19 ;  /* 0x0000000710137c24 */ /* 0x000fe2000f8e0213 */
[----:B------:R-:W-:Y:S01]  /*2470*/  IADD3 R4, P0, PT, R160, R2, RZ ;  /* 0x00000002a0047210 */ /* 0x000fe20007f1e0ff */
[----:B------:R-:W-:Y:S01]  /*2480*/  IMAD.WIDE.U32 R14, R15, 0x40, R12 ;  /* 0x000000400f0e7825 */ /* 0x000fe200078e000c */
[----:B------:R-:W-:-:S03]  /*2490*/  LOP3.LUT R2, R186, 0x8, RZ, 0xc0, !PT ;  /* 0x00000008ba027812 */ /* 0x000fc600078ec0ff */
[----:B------:R-:W-:Y:S01]  /*24a0*/  IMAD.X R5, RZ, RZ, R5, P0 ;  /* 0x000000ffff057224 */ /* 0x000fe200000e0605 */
[----:B------:R-:W-:Y:S02]  /*24b0*/  ISETP.GE.AND P0, PT, R12, R196, PT ;  /* 0x000000c40c00720c */ /* 0x000fe40003f06270 */
[----:B------:R-:W-:Y:S01]  /*24c0*/  LOP3.LUT R3, R147, R2, RZ, 0x3c, !PT ;  /* 0x0000000293037212 */ /* 0x000fe200078e3cff */
[----:B------:R-:W-:-:S04]  /*24d0*/  IMAD.WIDE.U32 R16, R16, UR6, R4 ;  /* 0x0000000610107c25 */ /* 0x000fc8000f8e0004 */
[----:B------:R-:W-:-:S06]  /*24e0*/  IMAD.IADD R19, R17, 0x1, R19 ;  /* 0x0000000111137824 */ /* 0x000fcc00078e0213 */
        /* <DEDUP_REMOVED lines=30> */
.L_x_2472:
[----:B------:R3:W-:Y:S02]  /*26d0*/  STS.128 [R133+0x4000], RZ ;  /* 0x004000ff85007388 */ /* 0x0007e40000000c00 */
.L_x_2471:
[----:B------:R-:W-:Y:S05]  /*26e0*/  BSYNC.RECONVERGENT B0 ;  /* 0x0000000000007941 */ /* 0x000fea0003800200 */
.L_x_2470:
        /* <DEDUP_REMOVED lines=36> */
.L_x_2475:
[----:B------:R2:W-:Y:S02]  /*2930*/  STS.128 [R133+0x4800], RZ ;  /* 0x004800ff85007388 */ /* 0x0005e40000000c00 */
.L_x_2474:
[----:B------:R-:W-:Y:S05]  /*2940*/  BSYNC.RECONVERGENT B0 ;  /* 0x0000000000007941 */ /* 0x000fea0003800200 */
.L_x_2473:
        /* <DEDUP_REMOVED lines=36> */
.L_x_2478:
[----:B------:R2:W-:Y:S02]  /*2b90*/  STS.128 [R133+0x5000], RZ ;  /* 0x005000ff85007388 */ /* 0x0005e40000000c00 */
.L_x_2477:
[----:B------:R-:W-:Y:S05]  /*2ba0*/  BSYNC.RECONVERGENT B0 ;  /* 0x0000000000007941 */ /* 0x000fea0003800200 */
.L_x_2476:
        /* <DEDUP_REMOVED lines=35> */
.L_x_2481:
[----:B------:R4:W-:Y:S02]  /*2de0*/  STS.128 [R133+0x5800], RZ ;  /* 0x005800ff85007388 */ /* 0x0009e40000000c00 */
.L_x_2480:
[----:B------:R-:W-:Y:S05]  /*2df0*/  BSYNC.RECONVERGENT B0 ;  /* 0x0000000000007941 */ /* 0x000fea0003800200 */
.L_x_2479:
        /* <DEDUP_REMOVED lines=28> */
.L_x_2484:
[----:B------:R1:W-:Y:S02]  /*2fc0*/  STS.128 [R133+0xa000], RZ ;  /* 0x00a000ff85007388 */ /* 0x0003e40000000c00 */
.L_x_2483:
[----:B------:R-:W-:Y:S05]  /*2fd0*/  BSYNC.RECONVERGENT B0 ;  /* 0x0000000000007941 */ /* 0x000fea0003800200 */
.L_x_2482:
        /* <DEDUP_REMOVED lines=27> */
.L_x_2487:
[----:B------:R1:W-:Y:S02]  /*3190*/  STS.128 [R133+0xa800], RZ ;  /* 0x00a800ff85007388 */ /* 0x0003e40000000c00 */
.L_x_2486:
[----:B------:R-:W-:Y:S05]  /*31a0*/  BSYNC.RECONVERGENT B0 ;  /* 0x0000000000007941 */ /* 0x000fea0003800200 */
.L_x_2485:
        /* <DEDUP_REMOVED lines=25> */
.L_x_2490:
[----:B------:R1:W-:Y:S02]  /*3340*/  STS.128 [R133+0xb000], RZ ;  /* 0x00b000ff85007388 */ /* 0x0003e40000000c00 */
.L_x_2489:
[----:B------:R-:W-:Y:S05]  /*3350*/  BSYNC.RECONVERGENT B0 ;  /* 0x0000000000007941 */ /* 0x000fea0003800200 */
.L_x_2488:
[----:B------:R-:W-:Y:S01]  /*3360*/  ISETP.GE.AND P0, PT, R5, R4, PT ;  /* 0x000000040500720c */ /* 0x000fe20003f06270 */
[----:B------:R-:W-:Y:S01]  /*3370*/  IMAD.SHL.U32 R183, R184, 0x20, RZ ;  /* 0x00000020b8b77824 */ /* 0x000fe200078e00ff */
[----:B------:R-:W-:Y:S04]  /*3380*/  BSSY.RECONVERGENT B0, `(.L_x_2491) ;  /* 0x000001c000007945 */ /* 0x000fe80003800200 */
[----:B------:R-:W-:-:S04]  /*3390*/  LOP3.LUT R183, R183, 0x7c00, RZ, 0xc0, !PT ;  /* 0x00007c00b7b77812 */ /* 0x000fc800078ec0ff */
[----:B------:R-:W-:-:S03]  /*33a0*/  LOP3.LUT R6, R183, 0x200, R156, 0xf8, !PT ;  /* 0x00000200b7067812 */ /* 0x000fc600078ef89c */
        /* <DEDUP_REMOVED lines=24> */
.L_x_2493:
[----:B------:R1:W-:Y:S02]  /*3530*/  STS.128 [R133+0xb800], RZ ;  /* 0x00b800ff85007388 */ /* 0x0003e40000000c00 */
.L_x_2492:
[----:B------:R-:W-:Y:S05]  /*3540*/  BSYNC.RECONVERGENT B0 ;  /* 0x0000000000007941 */ /* 0x000fea0003800200 */
.L_x_2491:
        /* <DEDUP_REMOVED lines=28> */
.L_x_2496:
[----:B------:R1:W-:Y:S01]  /*3710*/  STS.128 [R133+0x10000], RZ ;  /* 0x010000ff85007388 */ /* 0x0003e20000000c00 */
[----:B------:R-:W-:Y:S05]  /*3720*/  BRA `(.L_x_2497) ;  /* 0x00000000000c7947 */ /* 0x000fea0003800000 */
.L_x_2495:
[----:B------:R1:W-:Y:S04]  /*3730*/  STS.128 [R133+0xc000], RZ ;  /* 0x00c000ff85007388 */ /* 0x0003e80000000c00 */
[----:B------:R1:W-:Y:S04]  /*3740*/  STS.128 [R133+0xe000], RZ ;  /* 0x00e000ff85007388 */ /* 0x0003e80000000c00 */
[----:B------:R1:W-:Y:S02]  /*3750*/  STS.128 [R133+0x10000], RZ ;  /* 0x010000ff85007388 */ /* 0x0003e40000000c00 */
.L_x_2497:
[----:B------:R-:W-:Y:S05]  /*3760*/  BSYNC.RECONVERGENT B0 ;  /* 0x0000000000007941 */ /* 0x000fea0003800200 */
.L_x_2494:
        /* <DEDUP_REMOVED lines=30> */
.L_x_2500:
[----:B------:R1:W-:Y:S02]  /*3950*/  STS.128 [R133+0x10800], RZ ;  /* 0x010800ff85007388 */ /* 0x0003e40000000c00 */
.L_x_2499:
[----:B------:R-:W-:Y:S05]  /*3960*/  BSYNC.RECONVERGENT B0 ;  /* 0x0000000000007941 */ /* 0x000fea0003800200 */
.L_x_2498:
        /* <DEDUP_REMOVED lines=28> */
.L_x_2503:
[----:B------:R1:W-:Y:S02]  /*3b30*/  STS.128 [R133+0x11000], RZ ;  /* 0x011000ff85007388 */ /* 0x0003e40000000c00 */
.L_x_2502:
[----:B------:R-:W-:Y:S05]  /*3b40*/  BSYNC.RECONVERGENT B0 ;  /* 0x0000000000007941 */ /* 0x000fea0003800200 */
.L_x_2501:
[----:B------:R-:W-:Y:S01]  /*3b50*/  ISETP.GE.AND P0, PT, R5, R4, PT ;  /* 0x000000040500720c */ /* 0x000fe20003f06270 */
[----:B------:R-:W-:Y:S01]  /*3b60*/  BSSY.RECONVERGENT B0, `(.L_x_2504) ;  /* 0x0000022000007945 */ /* 0x000fe20003800200 */
[----:B------:R-:W-:Y:S01]  /*3b70*/  SHF.R.U32.HI R85, RZ, 0x2, R184 ;  /* 0x00000002ff557819 */ /* 0x000fe200000116b8 */
[----:B------:R-:W-:Y:S01]  /*3b80*/  IMAD.IADD R6, R3, 0x1, R6 ;  /* 0x0000000103067824 */ /* 0x000fe200078e0206 */
[----:B------:R-:W-:Y:S02]  /*3b90*/  SHF.R.U32.HI R4, RZ, 0x4, R184 ;  /* 0x00000004ff047819 */ /* 0x000fe400000116b8 */
[----:B-1----:R-:W-:Y:S02]  /*3ba0*/  LOP3.LUT R8, R184, 0x8, RZ, 0xc0, !PT ;  /* 0x00000008b8087812 */ /* 0x002fe400078ec0ff */
[----:B------:R-:W-:-:S05]  /*3bb0*/  LOP3.LUT R85, R85, 0x7, RZ, 0xc0, !PT ;  /* 0x0000000755557812 */ /* 0x000fca00078ec0ff */
        /* <DEDUP_REMOVED lines=27> */
.L_x_2506:
[----:B------:R1:W-:Y:S02]  /*3d70*/  STS.128 [R133+0x11800], RZ ;  /* 0x011800ff85007388 */ /* 0x0003e40000000c00 */
.L_x_2505:
[----:B------:R-:W-:Y:S05]  /*3d80*/  BSYNC.RECONVERGENT B0 ;  /* 0x0000000000007941 */ /* 0x000fea0003800200 */
.L_x_2504:
[----:B------:R-:W-:Y:S01]  /*3d90*/  SHF.L.U32 R4, R4, 0xa, RZ ;  /* 0x0000000a04047819 */ /* 0x000fe200000006ff */
[----:B------:R-:W5:Y:S01]  /*3da0*/  LDCU UR4, c[0x0][0x50c] ;  /* 0x0000a180ff0477ac */ /* 0x000f620008000800 */
[----:B------:R-:W-:Y:S01]  /*3db0*/  LOP3.LUT R157, R147, R8, RZ, 0x3c, !PT ;  /* 0x00000008939d7212 */ /* 0x000fe200078e3cff */
[----:B------:R-:W0:Y:S01]  /*3dc0*/  LDGDEPBAR ;  /* 0x00000000000079af */ /* 0x000e220000000000 */
[----:B------:R-:W-:Y:S02]  /*3dd0*/  LOP3.LUT R4, R4, 0x400, RZ, 0xc0, !PT ;  /* 0x0000040004047812 */ /* 0x000fe400078ec0ff */
[----:B------:R-:W-:Y:S02]  /*3de0*/  LEA R91, R6, UR5, 0x1 ;  /* 0x00000005065b7c11 */ /* 0x000fe4000f8e08ff */
[----:B------:R-:W-:Y:S02]  /*3df0*/  LEA R87, R157, R4, 0x1 ;  /* 0x000000049d577211 */ /* 0x000fe400078e08ff */
[----:B------:R-:W-:Y:S01]  /*3e00*/  LOP3.LUT P0, RZ, R184, 0x2, RZ, 0xc0, !PT ;  /* 0x00000002b8ff7812 */ /* 0x000fe2000780c0ff */
[----:B------:R-:W-:Y:S01]  /*3e10*/  LDSM.16.M88.4 R48, [R91] ;  /* 0x000000005b30783b */ /* 0x000fe20000000200 */
[----:B------:R-:W-:-:S02]  /*3e20*/  MOV R182, 0x20 ;  /* 0x0000002000b67802 */ /* 0x000fc40000000f00 */
[----:B------:R-:W-:Y:S01]  /*3e30*/  IADD3 R83, PT, PT, R87, UR5, RZ ;  /* 0x0000000557537c10 */ /* 0x000fe2000fffe0ff */
[----:B------:R-:W3:Y:S01]  /*3e40*/  LDSM.16.M88.4 R20, [R87+UR5+0x6000] ;  /* 0x006000055714783b */ /* 0x000ee20008000200 */
[----:B------:R-:W-:Y:S02]  /*3e50*/  SEL R76, R182, 0xffffffe0, !P0 ;  /* 0xffffffe0b64c7807 */ /* 0x000fe40004000000 */
[----:B------:R-:W-:Y:S01]  /*3e60*/  LOP3.LUT P2, RZ, R184, 0x4, RZ, 0xc0, !PT ;  /* 0x00000004b8ff7812 */ /* 0x000fe2000784c0ff */
[----:B--2---:R-:W2:Y:S01]  /*3e70*/  LDSM.16.M88.4 R12, [R87+UR5+0x6800] ;  /* 0x00680005570c783b */ /* 0x004ea20008000200 */
[-C--:B------:R-:W-:Y:S02]  /*3e80*/  IADD3 R90, PT, PT, R91, R76.reuse, RZ ;  /* 0x0000004c5b5a7210 */ /* 0x080fe40007ffe0ff */
[----:B------:R-:W-:Y:S01]  /*3e90*/  IADD3 R84, PT, PT, R83, R76, RZ ;  /* 0x0000004c53547210 */ /* 0x000fe20007ffe0ff */
[----:B------:R-:W4:Y:S01]  /*3ea0*/  LDSM.16.M88.4 R56, [R87+UR5+0x7000] ;  /* 0x007000055738783b */ /* 0x000f220008000200 */
[----:B------:R-:W-:-:S02]  /*3eb0*/  MOV R146, 0x40 ;  /* 0x0000004000927802 */ /* 0x000fc40000000f00 */
[----:B------:R-:W-:Y:S01]  /*3ec0*/  ISETP.GT.AND P1, PT, R162, R201, PT ;  /* 0x000000c9a200720c */ /* 0x000fe20003f24270 */
[----:B------:R-:W5:Y:S01]  /*3ed0*/  LDSM.16.M88.4 R28, [R87+UR5+0x7800] ;  /* 0x00780005571c783b */ /* 0x000f620008000200 */
[----:B------:R-:W-:-:S03]  /*3ee0*/  SEL R146, R146, 0xffffffc0, !P2 ;  /* 0xffffffc092927807 */ /* 0x000fc60005000000 */
[----:B------:R-:W-:Y:S01]  /*3ef0*/  LDSM.16.M88.4 R64, [R90] ;  /* 0x000000005a40783b */ /* 0x000fe20000000200 */
[-C--:B------:R-:W-:Y:S02]  /*3f00*/  IADD3 R89, PT, PT, R91, R146.reuse, RZ ;  /* 0x000000925b597210 */ /* 0x080fe40007ffe0ff */
[----:B------:R-:W-:Y:S01]  /*3f10*/  IADD3 R83, PT, PT, R83, R146, RZ ;  /* 0x0000009253537210 */ /* 0x000fe20007ffe0ff */
[----:B------:R-:W5:Y:S01]  /*3f20*/  LDSM.16.M88.4 R32, [R84+0x6000] ;  /* 0x006000005420783b */ /* 0x000f620000000200 */
[C---:B------:R-:W-:Y:S02]  /*3f30*/  IADD3 R86, PT, PT, R76.reuse, R89, RZ ;  /* 0x000000594c567210 */ /* 0x040fe40007ffe0ff */
[----:B------:R-:W-:Y:S01]  /*3f40*/  IADD3 R82, PT, PT, R76, R83, RZ ;  /* 0x000000534c527210 */ /* 0x000fe20007ffe0ff */
[----:B-1----:R-:W1:Y:S04]  /*3f50*/  LDSM.16.M88.4 R8, [R84+0x6800] ;  /* 0x006800005408783b */ /* 0x002e680000000200 */
[----:B------:R-:W1:Y:S04]  /*3f60*/  LDSM.16.M88.4 R4, [R84+0x7000] ;  /* 0x007000005404783b */ /* 0x000e680000000200 */
[----:B------:R-:W1:Y:S04]  /*3f70*/  LDSM.16.M88.4 R68, [R84+0x7800] ;  /* 0x007800005444783b */ /* 0x000e680000000200 */
[----:B------:R-:W-:Y:S01]  /*3f80*/  LDSM.16.M88.4 R44, [R83+0x6000] ;  /* 0x00600000532c783b */ /* 0x000fe20000000200 */
[C---:B---3--:R-:W-:Y:S03]  /*3f90*/  HMMA.16816.F32 R24, R48.reuse, R20, RZ ;  /* 0x000000143018723c */ /* 0x048fe600000018ff */
[----:B------:R-:W-:Y:S04]  /*3fa0*/  LDSM.16.M88.4 R40, [R83+0x6800] ;  /* 0x006800005328783b */ /* 0x000fe80000000200 */
[----:B------:R-:W-:Y:S01]  /*3fb0*/  LDSM.16.M88.4 R72, [R86] ;  /* 0x000000005648783b */ /* 0x000fe20000000200 */
[C---:B--2---:R-:W-:Y:S03]  /*3fc0*/  HMMA.16816.F32 R16, R48.reuse, R12, RZ ;  /* 0x0000000c3010723c */ /* 0x044fe600000018ff */
        /* <DEDUP_REMOVED lines=129> */
[----:B------:R-:W-:-:S04]  /*47e0*/  FMUL.FTZ R23, R23, UR4 ;  /* 0x0000000417177c20 */ /* 0x000fc80008410000 */
[C---:B-1----:R-:W-:Y:S02]  /*47f0*/  HMMA.16816.F32 R68, R36.reuse, R4, R68 ;  /* 0x000000042444723c */ /* 0x042fe40000001844 */
[----:B------:R-:W1:Y:S06]  /*4800*/  MUFU.TANH R72, R72 ;  /* 0x0000004800487308 */ /* 0x000e6c0000002400 */
[----:B------:R-:W-:Y:S01]  /*4810*/  HMMA.16816.F32 R56, R36, R6, R56 ;  /* 0x000000062438723c */ /* 0x000fe20000001838 */
[----:B------:R-:W4:Y:S01]  /*4820*/  LDSM.16.M88.4 R4, [R83+0xb800] ;  /* 0x00b800005304783b */ /* 0x000f220000000200 */
[----:B------:R-:W1:Y:S06]  /*4830*/  MUFU.TANH R73, R73 ;  /* 0x0000004900497308 */ /* 0x000e6c0000002400 */
[C---:B------:R-:W-:Y:S01]  /*4840*/  HMMA.16816.F32 R52, R60.reuse, R24, R52 ;  /* 0x000000183c34723c */ /* 0x040fe20000001834 */
[----:B------:R-:W-:Y:S01]  /*4850*/  FMUL.FTZ R24, R21, UR4 ;  /* 0x0000000415187c20 */ /* 0x000fe20008410000 */
[----:B------:R-:W-:Y:S01]  /*4860*/  FMUL.FTZ R21, R22, UR4 ;  /* 0x0000000416157c20 */ /* 0x000fe20008410000 */
[----:B------:R-:W1:Y:S05]  /*4870*/  MUFU.TANH R74, R74 ;  /* 0x0000004a004a7308 */ /* 0x000e6a0000002400 */
[----:B------:R-:W-:Y:S03]  /*4880*/  HMMA.16816.F32 R64, R60, R26, R64 ;  /* 0x0000001a3c40723c */ /* 0x000fe60000001840 */
[----:B------:R-:W1:Y:S05]  /*4890*/  MUFU.TANH R20, R20 ;  /* 0x0000001400147308 */ /* 0x000e6a0000002400 */
[C---:B---3--:R-:W-:Y:S03]  /*48a0*/  HMMA.16816.F32 R28, R40.reuse, R16, R28 ;  /* 0x00000010281c723c */ /* 0x048fe6000000181c */
[----:B------:R-:W3:Y:S05]  /*48b0*/  MUFU.TANH R24, R24 ;  /* 0x0000001800187308 */ /* 0x000eea0000002400 */
[----:B------:R-:W-:Y:S01]  /*48c0*/  HMMA.16816.F32 R12, R40, R18, R12 ;  /* 0x00000012280c723c */ /* 0x000fe2000000180c */
[----:B------:R-:W1:Y:S01]  /*48d0*/  LDSM.16.M88.4 R16, [R82+0xb800] ;  /* 0x00b800005210783b */ /* 0x000e620000000200 */
[----:B------:R-:W-:-:S04]  /*48e0*/  DEPBAR.LE SB0, 0x0 ;  /* 0x000080000000791a */ /* 0x000fc80000000000 */
[----:B------:R-:W1:Y:S02]  /*48f0*/  MUFU.TANH R21, R21 ;  /* 0x0000001500157308 */ /* 0x000e640000002400 */
[C---:B-----5:R-:W-:Y:S03]  /*4900*/  HMMA.16816.F32 R52, R36.reuse, R48, R52 ;  /* 0x000000302434723c */ /* 0x060fe60000001834 */
[----:B------:R-:W-:Y:S01]  /*4910*/  FMUL.FTZ R22, R28, UR4 ;  /* 0x000000041c167c20 */ /* 0x000fe20008410000 */
[----:B------:R-:W-:Y:S01]  /*4920*/  FMUL.FTZ R28, R29, UR4 ;  /* 0x000000041d1c7c20 */ /* 0x000fe20008410000 */
[----:B------:R-:W-:Y:S01]  /*4930*/  FMUL.FTZ R25, R30, UR4 ;  /* 0x000000041e197c20 */ /* 0x000fe20008410000 */
[----:B------:R-:W-:Y:S01]  /*4940*/  FMUL.FTZ R29, R31, UR4 ;  /* 0x000000041f1d7c20 */ /* 0x000fe20008410000 */
[----:B------:R-:W1:Y:S01]  /*4950*/  MUFU.TANH R23, R23 ;  /* 0x0000001700177308 */ /* 0x000e620000002400 */
[----:B------:R-:W-:Y:S03]  /*4960*/  HMMA.16816.F32 R64, R36, R50, R64 ;  /* 0x000000322440723c */ /* 0x000fe60000001840 */
[----:B------:R-:W-:-:S04]  /*4970*/  FMUL.FTZ R12, R12, UR4 ;  /* 0x000000040c0c7c20 */ /* 0x000fc80008410000 */
[----:B------:R-:W1:Y:S01]  /*4980*/  MUFU.TANH R22, R22 ;  /* 0x0000001600167308 */ /* 0x000e620000002400 */
[C---:B--2---:R-:W-:Y:S07]  /*4990*/  HMMA.16816.F32 R68, R44.reuse, R32, R68 ;  /* 0x000000202c44723c */ /* 0x044fee0000001844 */
[----:B------:R-:W2:Y:S01]  /*49a0*/  MUFU.TANH R28, R28 ;  /* 0x0000001c001c7308 */ /* 0x000ea20000002400 */
[C---:B------:R-:W-:Y:S07]  /*49b0*/  HMMA.16816.F32 R56, R44.reuse, R34, R56 ;  /* 0x000000222c38723c */ /* 0x040fee0000001838 */
[----:B------:R-:W1:Y:S01]  /*49c0*/  MUFU.TANH R25, R25 ;  /* 0x0000001900197308 */ /* 0x000e620000002400 */
[----:B----4-:R-:W-:Y:S01]  /*49d0*/  HMMA.16816.F32 R52, R44, R4, R52 ;  /* 0x000000042c34723c */ /* 0x010fe20000001834 */
[----:B------:R-:W-:-:S06]  /*49e0*/  FMUL.FTZ R4, R15, UR4 ;  /* 0x000000040f047c20 */ /* 0x000fcc0008410000 */
[----:B------:R-:W4:Y:S01]  /*49f0*/  MUFU.TANH R29, R29 ;  /* 0x0000001d001d7308 */ /* 0x000f220000002400 */
[----:B------:R-:W-:Y:S07]  /*4a00*/  HMMA.16816.F32 R64, R44, R6, R64 ;  /* 0x000000062c40723c */ /* 0x000fee0000001840 */
[----:B------:R-:W2:Y:S01]  /*4a10*/  MUFU.TANH R12, R12 ;  /* 0x0000000c000c7308 */ /* 0x000ea20000002400 */
[----:B------:R-:W-:Y:S01]  /*4a20*/  HMMA.16816.F32 R68, R40, R8, R68 ;  /* 0x000000082844723c */ /* 0x000fe20000001844 */
[----:B------:R-:W-:Y:S01]  /*4a30*/  FMUL.FTZ R9, R13, UR4 ;  /* 0x000000040d097c20 */ /* 0x000fe20008410000 */
[----:B------:R-:W-:-:S05]  /*4a40*/  FMUL.FTZ R8, R14, UR4 ;  /* 0x000000040e087c20 */ /* 0x000fca0008410000 */
[----:B------:R-:W2:Y:S01]  /*4a50*/  MUFU.TANH R9, R9 ;  /* 0x0000000900097308 */ /* 0x000ea20000002400 */
[C---:B------:R-:W-:Y:S07]  /*4a60*/  HMMA.16816.F32 R56, R40.reuse, R10, R56 ;  /* 0x0000000a2838723c */ /* 0x040fee0000001838 */
[----:B------:R-:W2:Y:S01]  /*4a70*/  MUFU.TANH R8, R8 ;  /* 0x0000000800087308 */ /* 0x000ea20000002400 */
[----:B-1----:R-:W-:Y:S01]  /*4a80*/  HMMA.16816.F32 R52, R40, R16, R52 ;  /* 0x000000102834723c */ /* 0x002fe20000001834 */
[----:B------:R-:W-:-:S02]  /*4a90*/  LOP3.LUT R16, R186, 0x1f0, RZ, 0xc0, !PT ;  /* 0x000001f0ba107812 */ /* 0x000fc400078ec0ff */
[----:B------:R-:W-:Y:S01]  /*4aa0*/  FMUL.FTZ R5, R68, UR4 ;  /* 0x0000000444057c20 */ /* 0x000fe20008410000 */
[----:B------:R-:W-:Y:S01]  /*4ab0*/  FMUL.FTZ R10, R69, UR4 ;  /* 0x00000004450a7c20 */ /* 0x000fe20008410000 */
[----:B------:R-:W-:Y:S01]  /*4ac0*/  FMUL.FTZ R13, R70, UR4 ;  /* 0x00000004460d7c20 */ /* 0x000fe20008410000 */
[----:B------:R-:W-:Y:S01]  /*4ad0*/  FMUL.FTZ R11, R71, UR4 ;  /* 0x00000004470b7c20 */ /* 0x000fe20008410000 */
[----:B------:R-:W1:Y:S01]  /*4ae0*/  MUFU.TANH R4, R4 ;  /* 0x0000000400047308 */ /* 0x000e620000002400 */
[----:B------:R-:W-:Y:S01]  /*4af0*/  HMMA.16816.F32 R64, R40, R18, R64 ;  /* 0x000000122840723c */ /* 0x000fe20000001840 */
[----:B------:R-:W-:Y:S02]  /*4b00*/  IADD3 R85, PT, PT, R85, R16, R88 ;  /* 0x0000001055557210 */ /* 0x000fe40007ffe058 */
[----:B------:R-:W-:Y:S01]  /*4b10*/  FMUL.FTZ R14, R56, UR4 ;  /* 0x00000004380e7c20 */ /* 0x000fe20008410000 */
[----:B------:R-:W-:Y:S01]  /*4b20*/  FMUL.FTZ R26, R57, UR4 ;  /* 0x00000004391a7c20 */ /* 0x000fe20008410000 */
[----:B------:R-:W-:Y:S01]  /*4b30*/  FMUL.FTZ R6, R58, UR4 ;  /* 0x000000043a067c20 */ /* 0x000fe20008410000 */
[----:B------:R-:W-:Y:S01]  /*4b40*/  FMUL.FTZ R7, R59, UR4 ;  /* 0x000000043b077c20 */ /* 0x000fe20008410000 */
[----:B------:R-:W1:Y:S01]  /*4b50*/  MUFU.TANH R5, R5 ;  /* 0x0000000500057308 */ /* 0x000e620000002400 */
[----:B------:R-:W-:-:S02]  /*4b60*/  IADD3 R197, PT, PT, R85, 0x1, R80 ;  /* 0x0000000155c57810 */ /* 0x000fc40007ffe050 */
[-C--:B------:R-:W-:Y:S01]  /*4b70*/  IADD3 R81, PT, PT, R85, R78.reuse, -R81 ;  /* 0x0000004e55517210 */ /* 0x080fe20007ffe851 */
        /* <DEDUP_REMOVED lines=11> */
[----:B------:R-:W1:Y:S01]  /*4c30*/  MUFU.TANH R13, R13 ;  /* 0x0000000d000d7308 */ /* 0x000e620000002400 */
[----:B------:R-:W-:-:S02]  /*4c40*/  VIMNMX R200, PT, PT, RZ, R81, !PT ;  /* 0x00000051ffc87248 */ /* 0x000fc40007fe0100 */
[----:B------:R-:W-:-:S05]  /*4c50*/  VIADDMNMX R198, R81, 0x8, RZ, !PT ;  /* 0x0000000851c67846 */ /* 0x000fca00078001ff */
        /* <DEDUP_REMOVED lines=26> */
.L_x_2508:
        /* <DEDUP_REMOVED lines=38> */
[----:B------:R-:W-:-:S05]  /*5060*/  @!P4 IMAD.MOV R38, RZ, RZ, -R38 ;  /* 0x000000ffff26c224 */ /* 0x000fca00078e0a26 */
[----:B------:R-:W-:Y:S01]  /*5070*/  SEL R37, R37, R38, !P3 ;  /* 0x0000002625257207 */ /* 0x000fe20005800000 */
[----:B------:R-:W-:-:S04]  /*5080*/  IMAD.WIDE R38, R32, 0x4, R212 ;  /* 0x0000000420267825 */ /* 0x000fc800078e02d4 */
[C---:B------:R-:W-:Y:S02]  /*5090*/  IMAD.WIDE R42, R37.reuse, 0x4, R212 ;  /* 0x00000004252a7825 */ /* 0x040fe400078e02d4 */
        /* <DEDUP_REMOVED lines=18> */
.L_x_2509:
        /* <DEDUP_REMOVED lines=73> */
.L_x_2507:
[----:B------:R-:W-:Y:S01]  /*5650*/  IMAD.SHL.U32 R176, R184, 0x2, RZ ;  /* 0x00000002b8b07824 */ /* 0x000fe200078e00ff */
[----:B------:R-:W3:Y:S04]  /*5660*/  LDCU UR4, c[0x0][0x45c] ;  /* 0x00008b80ff0477ac */ /* 0x000ee80008000800 */
[----:B------:R-:W-:-:S04]  /*5670*/  LOP3.LUT R176, R176, 0x6, RZ, 0xc0, !PT ;  /* 0x00000006b0b07812 */ /* 0x000fc800078ec0ff */
[----:B------:R-:W-:-:S04]  /*5680*/  LOP3.LUT R77, R77, R176, RZ, 0xfc, !PT ;  /* 0x000000b04d4d7212 */ /* 0x000fc800078efcff */
[CC--:B------:R-:W-:Y:S01]  /*5690*/  ISETP.GE.AND P4, PT, R77.reuse, R200.reuse, PT ;  /* 0x000000c84d00720c */ /* 0x0c0fe20003f86270 */
[C---:B------:R-:W-:Y:S01]  /*56a0*/  VIADD R48, R77.reuse, 0x1 ;  /* 0x000000014d307836 */ /* 0x040fe20000000000 */
[CC--:B------:R-:W-:Y:S01]  /*56b0*/  ISETP.GE.AND P6, PT, R77.reuse, R199.reuse, PT ;  /* 0x000000c74d00720c */ /* 0x0c0fe20003fc6270 */
[C---:B------:R-:W-:Y:S01]  /*56c0*/  VIADD R47, R77.reuse, 0x8 ;  /* 0x000000084d2f7836 */ /* 0x040fe20000000000 */
[----:B--2---:R-:W-:Y:S01]  /*56d0*/  FSEL R38, R72, -INF , P4 ;  /* 0xff80000048267808 */ /* 0x004fe20002000000 */
[C---:B------:R-:W-:Y:S01]  /*56e0*/  VIADD R46, R77.reuse, 0x9 ;  /* 0x000000094d2e7836 */ /* 0x040fe20000000000 */
[CC--:B------:R-:W-:Y:S01]  /*56f0*/  ISETP.GE.AND P1, PT, R48.reuse, R200.reuse, PT ;  /* 0x000000c83000720c */ /* 0x0c0fe20003f26270 */
[C---:B------:R-:W-:Y:S01]  /*5700*/  VIADD R45, R77.reuse, 0x10 ;  /* 0x000000104d2d7836 */ /* 0x040fe20000000000 */
[-C--:B------:R-:W-:Y:S01]  /*5710*/  ISETP.GE.AND P4, PT, R48, R199.reuse, PT ;  /* 0x000000c73000720c */ /* 0x080fe20003f86270 */
[C---:B------:R-:W-:Y:S01]  /*5720*/  VIADD R44, R77.reuse, 0x11 ;  /* 0x000000114d2c7836 */ /* 0x040fe20000000000 */
[----:B------:R-:W-:Y:S01]  /*5730*/  FSEL R34, R86, -INF , P1 ;  /* 0xff80000056227808 */ /* 0x000fe20000800000 */
[----:B------:R-:W-:Y:S01]  /*5740*/  VIADD R42, R77, 0x18 ;  /* 0x000000184d2a7836 */ /* 0x000fe20000000000 */
[-C--:B------:R-:W-:Y:S01]  /*5750*/  ISETP.GE.AND P1, PT, R47, R200.reuse, PT ;  /* 0x000000c82f00720c */ /* 0x080fe20003f26270 */
[C---:B------:R-:W-:Y:S01]  /*5760*/  VIADD R40, R77.reuse, 0x19 ;  /* 0x000000194d287836 */ /* 0x040fe20000000000 */
[----:B------:R-:W-:Y:S01]  /*5770*/  FSEL R34, R34, -INF , !P4 ;  /* 0xff80000022227808 */ /* 0x000fe20006000000 */
[C---:B------:R-:W-:Y:S01]  /*5780*/  VIADD R37, R77.reuse, 0x20 ;  /* 0x000000204d257836 */ /* 0x040fe20000000000 */
[----:B------:R-:W-:Y:S01]  /*5790*/  ISETP.GE.AND P4, PT, R46, R200, PT ;  /* 0x000000c82e00720c */ /* 0x000fe20003f86270 */
[C---:B------:R-:W-:Y:S01]  /*57a0*/  VIADD R2, R77.reuse, 0x21 ;  /* 0x000000214d027836 */ /* 0x040fe20000000000 */
[----:B------:R-:W-:Y:S01]  /*57b0*/  FSEL R20, R20, -INF , P1 ;  /* 0xff80000014147808 */ /* 0x000fe20000800000 */
[C---:B------:R-:W-:Y:S01]  /*57c0*/  VIADD R39, R77.reuse, 0x28 ;  /* 0x000000284d277836 */ /* 0x040fe20000000000 */
[----:B------:R-:W-:Y:S01]  /*57d0*/  ISETP.GE.AND P1, PT, R46, R199, PT ;  /* 0x000000c72e00720c */ /* 0x000fe20003f26270 */
[C---:B------:R-:W-:Y:S01]  /*57e0*/  VIADD R41, R77.reuse, 0x29 ;  /* 0x000000294d297836 */ /* 0x040fe20000000000 */
[----:B------:R-:W-:Y:S01]  /*57f0*/  FSEL R24, R24, -INF , P4 ;  /* 0xff80000018187808 */ /* 0x000fe20002000000 */
[----:B------:R-:W-:Y:S01]  /*5800*/  VIADD R43, R77, 0x30 ;  /* 0x000000304d2b7836 */ /* 0x000fe20000000000 */
[----:B------:R-:W-:-:S02]  /*5810*/  FSEL R38, R38, -INF , !P6 ;  /* 0xff80000026267808 */ /* 0x000fc40007000000 */
[----:B------:R-:W-:Y:S02]  /*5820*/  ISETP.GE.AND P6, PT, R47, R199, PT ;  /* 0x000000c72f00720c */ /* 0x000fe40003fc6270 */
[-C--:B------:R-:W-:Y:S02]  /*5830*/  ISETP.GE.AND P4, PT, R45, R200.reuse, PT ;  /* 0x000000c82d00720c */ /* 0x080fe40003f86270 */
[----:B------:R-:W-:Y:S02]  /*5840*/  FSEL R32, R24, -INF , !P1 ;  /* 0xff80000018207808 */ /* 0x000fe40004800000 */
[----:B------:R-:W-:Y:S02]  /*5850*/  ISETP.GE.AND P1, PT, R44, R200, PT ;  /* 0x000000c82c00720c */ /* 0x000fe40003f26270 */
[----:B------:R-:W-:Y:S02]  /*5860*/  FSEL R36, R20, -INF , !P6 ;  /* 0xff80000014247808 */ /* 0x000fe40007000000 */
[----:B------:R-:W-:-:S02]  /*5870*/  FSEL R22, R22, -INF , P4 ;  /* 0xff80000016167808 */ /* 0x000fc40002000000 */
[----:B------:R-:W-:Y:S02]  /*5880*/  ISETP.GE.AND P4, PT, R44, R199, PT ;  /* 0x000000c72c00720c */ /* 0x000fe40003f86270 */
[----:B------:R-:W-:Y:S02]  /*5890*/  FSEL R20, R28, -INF , P1 ;  /* 0xff8000001c147808 */ /* 0x000fe40000800000 */
[-C--:B------:R-:W-:Y:S02]  /*58a0*/  ISETP.GE.AND P1, PT, R42, R200.reuse, PT ;  /* 0x000000c82a00720c */ /* 0x080fe40003f26270 */
[----:B------:R-:W-:Y:S02]  /*58b0*/  FSEL R20, R20, -INF , !P4 ;  /* 0xff80000014147808 */ /* 0x000fe40006000000 */
[----:B------:R-:W-:Y:S02]  /*58c0*/  ISETP.GE.AND P4, PT, R40, R200, PT ;  /* 0x000000c82800720c */ /* 0x000fe40003f86270 */
[----:B------:R-:W-:-:S02]  /*58d0*/  FSEL R12, R12, -INF , P1 ;  /* 0xff8000000c0c7808 */ /* 0x000fc40000800000 */
[-C--:B------:R-:W-:Y:S02]  /*58e0*/  ISETP.GE.AND P1, PT, R40, R199.reuse, PT ;  /* 0x000000c72800720c */ /* 0x080fe40003f26270 */
[----:B------:R-:W-:Y:S02]  /*58f0*/  FSEL R9, R9, -INF , P4 ;  /* 0xff80000009097808 */ /* 0x000fe40002000000 */
[-C--:B------:R-:W-:Y:S02]  /*5900*/  ISETP.GE.AND P4, PT, R37, R200.reuse, PT ;  /* 0x000000c82500720c */ /* 0x080fe40003f86270 */
[----:B------:R-:W-:Y:S01]  /*5910*/  FSEL R16, R9, -INF , !P1 ;  /* 0xff80000009107808 */ /* 0x000fe20004800000 */
[----:B------:R-:W-:Y:S01]  /*5920*/  VIADD R9, R77, 0x38 ;  /* 0x000000384d097836 */ /* 0x000fe20000000000 */
[C---:B------:R-:W-:Y:S02]  /*5930*/  ISETP.GE.AND P1, PT, R2.reuse, R200, PT ;  /* 0x000000c80200720c */ /* 0x040fe40003f26270 */
[----:B-1----:R-:W-:Y:S01]  /*5940*/  FSEL R230, R5, -INF , P4 ;  /* 0xff80000005e67808 */ /* 0x002fe20002000000 */
[----:B------:R-:W-:Y:S01]  /*5950*/  VIADD R5, R77, 0x31 ;  /* 0x000000314d057836 */ /* 0x000fe20000000000 */
[----:B------:R-:W-:-:S02]  /*5960*/  ISETP.GE.AND P4, PT, R2, R199, PT ;  /* 0x000000c70200720c */ /* 0x000fc40003f86270 */
[----:B------:R-:W-:Y:S02]  /*5970*/  FSEL R10, R10, -INF , P1 ;  /* 0xff8000000a0a7808 */ /* 0x000fe40000800000 */
[----:B------:R-:W-:Y:S02]  /*5980*/  ISETP.GE.AND P6, PT, R45, R199, PT ;  /* 0x000000c72d00720c */ /* 0x000fe40003fc6270 */
[-C--:B------:R-:W-:Y:S02]  /*5990*/  ISETP.GE.AND P1, PT, R39, R200.reuse, PT ;  /* 0x000000c82700720c */ /* 0x080fe40003f26270 */
[----:B------:R-:W-:Y:S02]  /*59a0*/  FSEL R228, R10, -INF , !P4 ;  /* 0xff8000000ae47808 */ /* 0x000fe40006000000 */
[----:B------:R-:W-:Y:S02]  /*59b0*/  ISETP.GE.AND P4, PT, R41, R200, PT ;  /* 0x000000c82900720c */ /* 0x000fe40003f86270 */
[----:B------:R-:W-:-:S02]  /*59c0*/  FSEL R22, R22, -INF , !P6 ;  /* 0xff80000016167808 */ /* 0x000fc40007000000 */
[-C--:B------:R-:W-:Y:S02]  /*59d0*/  ISETP.GE.AND P6, PT, R42, R199.reuse, PT ;  /* 0x000000c72a00720c */ /* 0x080fe40003fc6270 */
[----:B------:R-:W-:Y:S02]  /*59e0*/  FSEL R14, R14, -INF , P1 ;  /* 0xff8000000e0e7808 */ /* 0x000fe40000800000 */
[-C--:B------:R-:W-:Y:S02]  /*59f0*/  ISETP.GE.AND P1, PT, R41, R199.reuse, PT ;  /* 0x000000c72900720c */ /* 0x080fe40003f26270 */
[----:B------:R-:W-:Y:S02]  /*5a00*/  FSEL R26, R26, -INF , P4 ;  /* 0xff8000001a1a7808 */ /* 0x000fe40002000000 */
[----:B------:R-:W-:Y:S02]  /*5a10*/  FSEL R18, R12, -INF , !P6 ;  /* 0xff8000000c127808 */ /* 0x000fe40007000000 */
[----:B------:R-:W-:-:S02]  /*5a20*/  ISETP.GE.AND P6, PT, R37, R199, PT ;  /* 0x000000c72500720c */ /* 0x000fc40003fc6270 */
[----:B------:R-:W-:Y:S02]  /*5a30*/  FSEL R224, R26, -INF , !P1 ;  /* 0xff8000001ae07808 */ /* 0x000fe40004800000 */
[-C--:B------:R-:W-:Y:S02]  /*5a40*/  ISETP.GE.AND P1, PT, R5, R200.reuse, PT ;  /* 0x000000c80500720c */ /* 0x080fe40003f26270 */
[----:B------:R-:W-:Y:S02]  /*5a50*/  FSEL R230, R230, -INF , !P6 ;  /* 0xff800000e6e67808 */ /* 0x000fe40007000000 */
[----:B------:R-:W-:Y:S02]  /*5a60*/  ISETP.GE.AND P4, PT, R43, R200, PT ;  /* 0x000000c82b00720c */ /* 0x000fe40003f86270 */
[----:B------:R-:W-:Y:S02]  /*5a70*/  ISETP.GE.AND P6, PT, R39, R199, PT ;  /* 0x000000c72700720c */ /* 0x000fe40003fc6270 */
[----:B------:R-:W-:-:S02]  /*5a80*/  FSEL R30, R30, -INF , P1 ;  /* 0xff8000001e1e7808 */ /* 0x000fc40000800000 */
[----:B------:R-:W-:Y:S02]  /*5a90*/  ISETP.GE.AND P1, PT, R9, R200, PT ;  /* 0x000000c80900720c */ /* 0x000fe40003f26270 */
[----:B------:R-:W-:Y:S01]  /*5aa0*/  FSEL R214, R27, -INF , P4 ;  /* 0xff8000001bd67808 */ /* 0x000fe20002000000 */
[----:B------:R-:W-:Y:S01]  /*5ab0*/  VIADD R27, R77, 0x39 ;  /* 0x000000394d1b7836 */ /* 0x000fe20000000000 */
[----:B------:R-:W-:Y:S02]  /*5ac0*/  FSEL R226, R14, -INF , !P6 ;  /* 0xff8000000ee27808 */ /* 0x000fe40007000000 */
[-C--:B------:R-:W-:Y:S02]  /*5ad0*/  ISETP.GE.AND P4, PT, R5, R199.reuse, PT ;  /* 0x000000c70500720c */ /* 0x080fe40003f86270 */
[----:B------:R-:W-:Y:S02]  /*5ae0*/  ISETP.GE.AND P3, PT, R77, R198, PT ;  /* 0x000000c64d00720c */ /* 0x000fe40003f66270 */
        /* <DEDUP_REMOVED lines=11> */
[----:B------:R-:W-:Y:S02]  /*5ba0*/  ISETP.GE.AND P1, PT, R46, R198, PT ;  /* 0x000000c62e00720c */ /* 0x000fe40003f26270 */
[----:B------:R-:W-:-:S02]  /*5bb0*/  FSEL R208, R33, -INF , !P4 ;  /* 0xff80000021d07808 */ /* 0x000fc40006000000 */
[----:B------:R-:W-:Y:S02]  /*5bc0*/  FSEL R35, R35, -INF , P6 ;  /* 0xff80000023237808 */ /* 0x000fe40003000000 */
[----:B------:R-:W-:Y:S02]  /*5bd0*/  ISETP.GE.AND P4, PT, R27, R199, PT ;  /* 0x000000c71b00720c */ /* 0x000fe40003f86270 */
[----:B------:R-:W-:Y:S02]  /*5be0*/  FSEL R21, R21, -INF , P3 ;  /* 0xff80000015157808 */ /* 0x000fe40001800000 */
[----:B------:R-:W-:Y:S02]  /*5bf0*/  ISETP.GE.AND P6, PT, R48, R197, PT ;  /* 0x000000c53000720c */ /* 0x000fe40003fc6270 */
[----:B------:R-:W-:Y:S02]  /*5c00*/  FSEL R30, R30, -INF , !P5 ;  /* 0xff8000001e1e7808 */ /* 0x000fe40006800000 */
[----:B------:R-:W-:-:S02]  /*5c10*/  ISETP.GE.AND P3, PT, R45, R198, PT ;  /* 0x000000c62d00720c */ /* 0x000fc40003f66270 */
[----:B------:R-:W-:Y:S02]  /*5c20*/  FSEL R23, R23, -INF , P1 ;  /* 0xff80000017177808 */ /* 0x000fe40000800000 */
[-C--:B------:R-:W-:Y:S02]  /*5c30*/  ISETP.GE.AND P5, PT, R47, R197.reuse, PT ;  /* 0x000000c52f00720c */ /* 0x080fe40003fa6270 */
[----:B------:R-:W-:Y:S02]  /*5c40*/  ISETP.GE.AND P1, PT, R44, R198, PT ;  /* 0x000000c62c00720c */ /* 0x000fe40003f26270 */
[----:B------:R-:W-:Y:S02]  /*5c50*/  FSEL R206, R35, -INF , !P4 ;  /* 0xff80000023ce7808 */ /* 0x000fe40006000000 */
[----:B------:R-:W-:Y:S02]  /*5c60*/  ISETP.GE.AND P4, PT, R46, R197, PT ;  /* 0x000000c52e00720c */ /* 0x000fe40003f86270 */
[----:B------:R-:W-:-:S02]  /*5c70*/  FSEL R28, R28, -INF , !P6 ;  /* 0xff8000001c1c7808 */ /* 0x000fc40007000000 */
[----:B------:R-:W-:Y:S02]  /*5c80*/  FSEL R14, R25, -INF , P3 ;  /* 0xff800000190e7808 */ /* 0x000fe40001800000 */
[-C--:B------:R-:W-:Y:S02]  /*5c90*/  ISETP.GE.AND P6, PT, R45, R197.reuse, PT ;  /* 0x000000c52d00720c */ /* 0x080fe40003fc6270 */
[----:B------:R-:W-:Y:S02]  /*5ca0*/  FSEL R26, R21, -INF , !P5 ;  /* 0xff800000151a7808 */ /* 0x000fe40006800000 */
[----:B------:R-:W-:Y:S02]  /*5cb0*/  ISETP.GE.AND P3, PT, R42, R198, PT ;  /* 0x000000c62a00720c */ /* 0x000fe40003f66270 */
[----:B------:R-:W-:Y:S02]  /*5cc0*/  FSEL R12, R29, -INF , P1 ;  /* 0xff8000001d0c7808 */ /* 0x000fe40000800000 */
[----:B------:R-:W-:-:S02]  /*5cd0*/  ISETP.GE.AND P5, PT, R44, R197, PT ;  /* 0x000000c52c00720c */ /* 0x000fc40003fa6270 */
[----:B------:R-:W-:Y:S02]  /*5ce0*/  ISETP.GE.AND P1, PT, R40, R198, PT ;  /* 0x000000c62800720c */ /* 0x000fe40003f26270 */
[----:B------:R-:W-:Y:S02]  /*5cf0*/  FSEL R24, R23, -INF , !P4 ;  /* 0xff80000017187808 */ /* 0x000fe40006000000 */
[-C--:B------:R-:W-:Y:S02]  /*5d00*/  ISETP.GE.AND P4, PT, R42, R197.reuse, PT ;  /* 0x000000c52a00720c */ /* 0x080fe40003f86270 */
[----:B------:R-:W-:Y:S02]  /*5d10*/  FSEL R14, R14, -INF , !P6 ;  /* 0xff8000000e0e7808 */ /* 0x000fe40007000000 */
[----:B------:R-:W-:Y:S02]  /*5d20*/  FSEL R8, R8, -INF , P3 ;  /* 0xff80000008087808 */ /* 0x000fe40001800000 */
[----:B------:R-:W-:-:S02]  /*5d30*/  ISETP.GE.AND P6, PT, R40, R197, PT ;  /* 0x000000c52800720c */ /* 0x000fc40003fc6270 */
[----:B------:R-:W-:Y:S02]  /*5d40*/  FSEL R12, R12, -INF , !P5 ;  /* 0xff8000000c0c7808 */ /* 0x000fe40006800000 */
[----:B------:R-:W-:Y:S02]  /*5d50*/  FSEL R4, R4, -INF , P1 ;  /* 0xff80000004047808 */ /* 0x000fe40000800000 */
[-C--:B------:R-:W-:Y:S02]  /*5d60*/  ISETP.GE.AND P5, PT, R37, R198.reuse, PT ;  /* 0x000000c62500720c */ /* 0x080fe40003fa6270 */
[----:B------:R-:W-:Y:S02]  /*5d70*/  FSEL R10, R8, -INF , !P4 ;  /* 0xff800000080a7808 */ /* 0x000fe40006000000 */
[----:B------:R-:W-:Y:S02]  /*5d80*/  ISETP.GE.AND P1, PT, R2, R198, PT ;  /* 0x000000c60200720c */ /* 0x000fe40003f26270 */
[----:B------:R-:W-:-:S02]  /*5d90*/  FSEL R8, R4, -INF , !P6 ;  /* 0xff80000004087808 */ /* 0x000fc40007000000 */
[-C--:B------:R-:W-:Y:S02]  /*5da0*/  ISETP.GE.AND P3, PT, R37, R197.reuse, PT ;  /* 0x000000c52500720c */ /* 0x080fe40003f66270 */
[----:B------:R-:W-:Y:S02]  /*5db0*/  FSEL R13, R13, -INF , P5 ;  /* 0xff8000000d0d7808 */ /* 0x000fe40002800000 */
[----:B------:R-:W-:Y:S02]  /*5dc0*/  ISETP.GE.AND P6, PT, R39, R198, PT ;  /* 0x000000c62700720c */ /* 0x000fe40003fc6270 */
[----:B------:R-:W-:Y:S02]  /*5dd0*/  FSEL R11, R11, -INF , P1 ;  /* 0xff8000000b0b7808 */ /* 0x000fe40000800000 */
[----:B------:R-:W-:Y:S02]  /*5de0*/  ISETP.GE.AND P5, PT, R39, R197, PT ;  /* 0x000000c52700720c */ /* 0x000fe40003fa6270 */
[----:B------:R-:W-:-:S02]  /*5df0*/  FSEL R222, R13, -INF , !P3 ;  /* 0xff8000000dde7808 */ /* 0x000fc40005800000 */
[----:B------:R-:W-:Y:S02]  /*5e00*/  ISETP.GE.AND P1, PT, R41, R198, PT ;  /* 0x000000c62900720c */ /* 0x000fe40003f26270 */
[----:B------:R-:W-:Y:S02]  /*5e10*/  FSEL R6, R6, -INF , P6 ;  /* 0xff80000006067808 */ /* 0x000fe40003000000 */
[----:B------:R-:W-:Y:S02]  /*5e20*/  FMNMX3.FTZ R13, R38, R34, R36, !PT ;  /* 0x00000022260d7276 */ /* 0x000fe40007810024 */
[----:B------:R-:W-:Y:S02]  /*5e30*/  FSEL R7, R7, -INF , P1 ;  /* 0xff80000007077808 */ /* 0x000fe40000800000 */
[----:B------:R-:W-:Y:S02]  /*5e40*/  FSEL R218, R6, -INF , !P5 ;  /* 0xff80000006da7808 */ /* 0x000fe40006800000 */
[----:B------:R-:W-:-:S02]  /*5e50*/  FMNMX3.FTZ R13, R13, R32, R22, !PT ;  /* 0x000000200d0d7276 */ /* 0x000fc40007810016 */
[C---:B------:R-:W-:Y:S02]  /*5e60*/  ISETP.GE.AND P1, PT, R5.reuse, R198, PT ;  /* 0x000000c60500720c */ /* 0x040fe40003f26270 */
[-C--:B------:R-:W-:Y:S02]  /*5e70*/  ISETP.GE.AND P5, PT, R5, R197.reuse, PT ;  /* 0x000000c50500720c */ /* 0x080fe40003fa6270 */
[----:B------:R-:W-:Y:S02]  /*5e80*/  FMNMX3.FTZ R5, R30, R28, R26, !PT ;  /* 0x0000001c1e057276 */ /* 0x000fe4000781001a */
[-C--:B------:R-:W-:Y:S02]  /*5e90*/  ISETP.GE.AND P3, PT, R41, R197.reuse, PT ;  /* 0x000000c52900720c */ /* 0x080fe40003f66270 */
[----:B------:R-:W-:Y:S02]  /*5ea0*/  ISETP.GE.AND P4, PT, R2, R197, PT ;  /* 0x000000c50200720c */ /* 0x000fe40003f86270 */
[----:B------:R-:W-:-:S02]  /*5eb0*/  FMNMX3.FTZ R13, R13, R20, R18, !PT ;  /* 0x000000140d0d7276 */ /* 0x000fc40007810012 */
[----:B------:R-:W-:Y:S02]  /*5ec0*/  FMNMX3.FTZ R5, R5, R24, R14, !PT ;  /* 0x0000001805057276 */ /* 0x000fe4000781000e */
[----:B------:R-:W-:Y:S02]  /*5ed0*/  FSEL R216, R7, -INF , !P3 ;  /* 0xff80000007d87808 */ /* 0x000fe40005800000 */
[----:B------:R-:W-:Y:S02]  /*5ee0*/  FSEL R220, R11, -INF , !P4 ;  /* 0xff8000000bdc7808 */ /* 0x000fe40006000000 */
[----:B------:R-:W-:Y:S02]  /*5ef0*/  FMNMX3.FTZ R7, R13, R16, R230, !PT ;  /* 0x000000100d077276 */ /* 0x000fe400078100e6 */
[----:B------:R-:W-:Y:S02]  /*5f00*/  ISETP.GE.AND P4, PT, R43, R198, PT ;  /* 0x000000c62b00720c */ /* 0x000fe40003f86270 */
[----:B------:R-:W-:-:S02]  /*5f10*/  FMNMX3.FTZ R5, R5, R12, R10, !PT ;  /* 0x0000000c05057276 */ /* 0x000fc4000781000a */
[----:B------:R-:W-:Y:S02]  /*5f20*/  FMNMX3.FTZ R7, R7, R228, R226, !PT ;  /* 0x000000e407077276 */ /* 0x000fe400078100e2 */
[----:B------:R-:W-:Y:S02]  /*5f30*/  ISETP.GE.AND P6, PT, R43, R197, PT ;  /* 0x000000c52b00720c */ /* 0x000fe40003fc6270 */
[----:B------:R-:W-:Y:S02]  /*5f40*/  ISETP.GE.AND P3, PT, R9, R198, PT ;  /* 0x000000c60900720c */ /* 0x000fe40003f66270 */
[----:B------:R-:W-:Y:S02]  /*5f50*/  FSEL R15, R15, -INF , P4 ;  /* 0xff8000000f0f7808 */ /* 0x000fe40002000000 */
[----:B------:R-:W-:Y:S02]  /*5f60*/  FMNMX3.FTZ R5, R5, R8, R222, !PT ;  /* 0x0000000805057276 */ /* 0x000fe400078100de */
[----:B------:R-:W-:-:S02]  /*5f70*/  FSEL R17, R17, -INF , P1 ;  /* 0xff80000011117808 */ /* 0x000fc40000800000 */
[----:B------:R-:W-:Y:S02]  /*5f80*/  FMNMX3.FTZ R7, R7, R224, R214, !PT ;  /* 0x000000e007077276 */ /* 0x000fe400078100d6 */
[----:B------:R-:W-:Y:S02]  /*5f90*/  ISETP.GE.AND P4, PT, R9, R197, PT ;  /* 0x000000c50900720c */ /* 0x000fe40003f86270 */
[----:B------:R-:W-:Y:S02]  /*5fa0*/  ISETP.GE.AND P1, PT, R27, R198, PT ;  /* 0x000000c61b00720c */ /* 0x000fe40003f26270 */
[----:B------:R-:W-:Y:S02]  /*5fb0*/  FSEL R19, R19, -INF , P3 ;  /* 0xff80000013137808 */ /* 0x000fe40001800000 */
[----:B------:R-:W-:Y:S02]  /*5fc0*/  FSEL R194, R15, -INF , !P6 ;  /* 0xff8000000fc27808 */ /* 0x000fe40007000000 */
[----:B------:R-:W-:-:S02]  /*5fd0*/  FMNMX3.FTZ R5, R5, R220, R218, !PT ;  /* 0x000000dc05057276 */ /* 0x000fc400078100da */
[----:B------:R-:W-:Y:S02]  /*5fe0*/  FMNMX3.FTZ R7, R7, R210, R208, !PT ;  /* 0x000000d207077276 */ /* 0x000fe400078100d0 */
[----:B------:R-:W-:Y:S02]  /*5ff0*/  ISETP.GE.AND P3, PT, R27, R197, PT ;  /* 0x000000c51b00720c */ /* 0x000fe40003f66270 */
[----:B------:R-:W-:Y:S02]  /*6000*/  FSEL R31, R31, -INF , P1 ;  /* 0xff8000001f1f7808 */ /* 0x000fe40000800000 */
        /* <DEDUP_REMOVED lines=16> */
[C---:B------:R-:W-:Y:S02]  /*6110*/  IMAD.IADD R181, R76.reuse, 0x1, R185 ;  /* 0x000000014cb57824 */ /* 0x040fe400078e02b9 */
[----:B------:R-:W-:Y:S01]  /*6120*/  IMAD.IADD R189, R76, 0x1, R177 ;  /* 0x000000014cbd7824 */ /* 0x000fe200078e02b1 */
[----:B------:R-:W2:Y:S04]  /*6130*/  SHFL.BFLY PT, R4, R5, 0x1, 0x1f ;  /* 0x0c201f0005047f89 */ /* 0x000ea800000e0000 */
        /* <DEDUP_REMOVED lines=9> */
[----:B------:R-:W3:Y:S01]  /*61d0*/  LDSM.16.MT88.4 R100, [R189+0xc000] ;  /* 0x00c00000bd64783b */ /* 0x000ee20000004200 */
[----:B--2---:R-:W-:-:S03]  /*61e0*/  FMNMX.FTZ R3, R5, R4, !PT ;  /* 0x0000000405037209 */ /* 0x004fc60007810000 */
[----:B------:R-:W2:Y:S01]  /*61f0*/  LDSM.16.MT88.4 R40, [R185+0xe000] ;  /* 0x00e00000b928783b */ /* 0x000ea20000004200 */
[C---:B------:R-:W-:Y:S01]  /*6200*/  FSETP.NEU.FTZ.AND P1, PT, R3.reuse, -INF , PT ;  /* 0xff8000000300780b */ /* 0x040fe20003f3d000 */
[----:B------:R-:W-:Y:S01]  /*6210*/  FMUL.FTZ R179, R3, UR4 ;  /* 0x0000000403b37c20 */ /* 0x000fe20008410000 */
[--C-:B------:R-:W-:Y:S01]  /*6220*/  FFMA.FTZ R180, R38, UR4, -R187.reuse ;  /* 0x0000000426b47c23 */ /* 0x100fe200080108bb */
[----:B------:R-:W-:Y:S01]  /*6230*/  LDSM.16.MT88.4 R72, [R185+0x10000] ;  /* 0x01000000b948783b */ /* 0x000fe20000004200 */
[--C-:B------:R-:W-:Y:S01]  /*6240*/  FFMA.FTZ R175, R34, UR4, -R187.reuse ;  /* 0x0000000422af7c23 */ /* 0x100fe200080108bb */
[--C-:B------:R-:W-:Y:S01]  /*6250*/  FFMA.FTZ R174, R36, UR4, -R187.reuse ;  /* 0x0000000424ae7c23 */ /* 0x100fe200080108bb */
[----:B------:R-:W-:Y:S01]  /*6260*/  FSEL R179, R179, RZ, P1 ;  /* 0x000000ffb3b37208 */ /* 0x000fe20000800000 */
[----:B------:R-:W2:Y:S01]  /*6270*/  LDSM.16.MT88.4 R64, [R189+0xe000] ;  /* 0x00e00000bd40783b */ /* 0x000ea20000004200 */
[--C-:B------:R-:W-:Y:S01]  /*6280*/  FFMA.FTZ R171, R32, UR4, -R187.reuse ;  /* 0x0000000420ab7c23 */ /* 0x100fe200080108bb */
[----:B------:R-:W-:Y:S01]  /*6290*/  MUFU.EX2 R180, R180 ;  /* 0x000000b400b47308 */ /* 0x000fe20000000800 */
[----:B------:R-:W-:Y:S01]  /*62a0*/  FFMA.FTZ R166, R18, UR4, -R187 ;  /* 0x0000000412a67c23 */ /* 0x000fe200080108bb */
[----:B------:R-:W2:Y:S01]  /*62b0*/  LDSM.16.MT88.4 R88, [R177+0x10000] ;  /* 0x01000000b158783b */ /* 0x000ea20000004200 */
[--C-:B------:R-:W-:Y:S01]  /*62c0*/  FFMA.FTZ R178, R30, UR4, -R179.reuse ;  /* 0x000000041eb27c23 */ /* 0x100fe200080108b3 */
[--C-:B------:R-:W-:Y:S01]  /*62d0*/  FFMA.FTZ R173, R28, UR4, -R179.reuse ;  /* 0x000000041cad7c23 */ /* 0x100fe200080108b3 */
[--C-:B------:R-:W-:Y:S01]  /*62e0*/  FFMA.FTZ R172, R26, UR4, -R179.reuse ;  /* 0x000000041aac7c23 */ /* 0x100fe200080108b3 */
[----:B------:R-:W2:Y:S01]  /*62f0*/  LDSM.16.MT88.4 R4, [R189+0x10000] ;  /* 0x01000000bd04783b */ /* 0x000ea20000004200 */
[----:B------:R-:W-:Y:S01]  /*6300*/  FFMA.FTZ R169, R24, UR4, -R179 ;  /* 0x0000000418a97c23 */ /* 0x000fe200080108b3 */
[----:B------:R-:W4:Y:S01]  /*6310*/  MUFU.EX2 R175, R175 ;  /* 0x000000af00af7308 */ /* 0x000f220000000800 */
[--C-:B------:R-:W-:Y:S01]  /*6320*/  FFMA.FTZ R163, R16, UR4, -R187.reuse ;  /* 0x0000000410a37c23 */ /* 0x100fe200080108bb */
[--C-:B------:R-:W-:Y:S01]  /*6330*/  FFMA.FTZ R168, R22, UR4, -R187.reuse ;  /* 0x0000000416a87c23 */ /* 0x100fe200080108bb */
[----:B------:R-:W2:Y:S01]  /*6340*/  LDSM.16.MT88.4 R16, [R177+0xe800] ;  /* 0x00e80000b110783b */ /* 0x000ea20000004200 */
[----:B------:R-:W-:Y:S01]  /*6350*/  MUFU.EX2 R174, R174 ;  /* 0x000000ae00ae7308 */ /* 0x000fe20000000800 */
[----:B------:R-:W-:Y:S01]  /*6360*/  FFMA.FTZ R165, R20, UR4, -R187 ;  /* 0x0000000414a57c23 */ /* 0x000fe200080108bb */
[--C-:B------:R-:W-:Y:S01]  /*6370*/  FFMA.FTZ R170, R14, UR4, -R179.reuse ;  /* 0x000000040eaa7c23 */ /* 0x100fe200080108b3 */
[--C-:B------:R-:W-:Y:S01]  /*6380*/  FFMA.FTZ R167, R12, UR4, -R179.reuse ;  /* 0x000000040ca77c23 */ /* 0x100fe200080108b3 */
[----:B------:R-:W5:Y:S01]  /*6390*/  MUFU.EX2 R171, R171 ;  /* 0x000000ab00ab7308 */ /* 0x000f620000000800 */
[--C-:B------:R-:W-:Y:S01]  /*63a0*/  FFMA.FTZ R164, R10, UR4, -R179.reuse ;  /* 0x000000040aa47c23 */ /* 0x100fe200080108b3 */
[----:B------:R-:W-:Y:S01]  /*63b0*/  FFMA.FTZ R161, R8, UR4, -R179 ;  /* 0x0000000408a17c23 */ /* 0x000fe200080108b3 */
[----:B------:R-:W-:Y:S01]  /*63c0*/  LDSM.16.MT88.4 R152, [R181+0xc800] ;  /* 0x00c80000b598783b */ /* 0x000fe20000004200 */
        /* <DEDUP_REMOVED lines=12> */
[----:B------:R-:W3:Y:S01]  /*6490*/  MUFU.EX2 R169, R169 ;  /* 0x000000a900a97308 */ /* 0x000ee20000000800 */
        /* <DEDUP_REMOVED lines=10> */
[----:B------:R-:W-:Y:S01]  /*6540*/  LDSM.16.MT88.4 R140, [R181+0x10800] ;  /* 0x01080000b58c783b */ /* 0x000fe20000004200 */
[----:B------:R-:W-:Y:S01]  /*6550*/  MUFU.EX2 R166, R166 ;  /* 0x000000a600a67308 */ /* 0x000fe20000000800 */
[----:B------:R-:W-:Y:S01]  /*6560*/  ISETP.GT.AND P1, PT, R162, R201, PT ;  /* 0x000000c9a200720c */ /* 0x000fe20003f24270 */
[----:B------:R-:W-:Y:S01]  /*6570*/  FADD.FTZ R171, R171, R174 ;  /* 0x000000aeabab7221 */ /* 0x000fe20000010000 */
[----:B---3--:R-:W-:Y:S01]  /*6580*/  F2FP.F16.F32.PACK_AB R99, R169, R172 ;  /* 0x000000aca963723e */ /* 0x008fe200000000ff */
[----:B------:R-:W-:Y:S01]  /*6590*/  MUFU.EX2 R163, R163 ;  /* 0x000000a300a37308 */ /* 0x000fe20000000800 */
[----:B------:R-:W-:Y:S01]  /*65a0*/  LDSM.16.MT88.4 R32, [R177+0xc800] ;  /* 0x00c80000b120783b */ /* 0x000fe20000004200 */
[----:B------:R-:W-:-:S02]  /*65b0*/  FADD.FTZ R172, R172, R173 ;  /* 0x000000adacac7221 */ /* 0x000fc40000010000 */
[----:B------:R-:W-:Y:S01]  /*65c0*/  MUFU.EX2 R170, R170 ;  /* 0x000000aa00aa7308 */ /* 0x000fe20000000800 */
[----:B------:R-:W-:Y:S01]  /*65d0*/  LDSM.16.MT88.4 R24, [R189+0xc800] ;  /* 0x00c80000bd18783b */ /* 0x000fe20000004200 */
[C---:B------:R-:W-:Y:S01]  /*65e0*/  HMMA.16816.F32 R52, R96.reuse, R56, RZ ;  /* 0x000000386034723c */ /* 0x040fe200000018ff */
[----:B------:R-:W-:Y:S01]  /*65f0*/  FADD.FTZ R169, R169, R172 ;  /* 0x000000aca9a97221 */ /* 0x000fe20000010000 */
[----:B------:R-:W3:Y:S01]  /*6600*/  MUFU.EX2 R167, R167 ;  /* 0x000000a700a77308 */ /* 0x000ee20000000800 */
[----:B------:R-:W-:Y:S03]  /*6610*/  LDSM.16.MT88.4 R28, [R177+0x10800] ;  /* 0x01080000b11c783b */ /* 0x000fe60000004200 */
[----:B------:R-:W-:Y:S02]  /*6620*/  MUFU.EX2 R164, R164 ;  /* 0x000000a400a47308 */ /* 0x000fe40000000800 */
[C---:B------:R-:W-:Y:S02]  /*6630*/  HMMA.16816.F32 R56, R96.reuse, R58, RZ ;  /* 0x0000003a6038723c */ /* 0x040fe400000018ff */
[----:B------:R-:W4:Y:S04]  /*6640*/  MUFU.EX2 R161, R161 ;  /* 0x000000a100a17308 */ /* 0x000f280000000800 */
        /* <DEDUP_REMOVED lines=54> */
[----:B------:R-:W3:Y:S01]  /*69b0*/  MUFU.EX2 R148, R148 ;  /* 0x0000009400947308 */ /* 0x000ee20000000800 */
[C---:B------:R-:W-:Y:S01]  /*69c0*/  HMMA.16816.F32 R48, R4.reuse, R150, R48 ;  /* 0x000000960430723c */ /* 0x040fe20000001830 */
[----:B------:R-:W-:Y:S01]  /*69d0*/  FFMA.FTZ R150, R226, UR4, -R187 ;  /* 0x00000004e2967c23 */ /* 0x000fe200080108bb */
[----:B------:R-:W-:Y:S01]  /*69e0*/  FFMA.FTZ R151, R222, UR4, -R179 ;  /* 0x00000004de977c23 */ /* 0x000fe200080108b3 */
[----:B------:R-:W-:Y:S04]  /*69f0*/  MUFU.EX2 R149, R149 ;  /* 0x0000009500957308 */ /* 0x000fe80000000800 */
[----:B------:R-:W-:Y:S01]  /*6a00*/  MUFU.EX2 R150, R150 ;  /* 0x0000009600967308 */ /* 0x000fe20000000800 */
[C---:B-----5:R-:W-:Y:S03]  /*6a10*/  HMMA.16816.F32 R36, R4.reuse, R20, R36 ;  /* 0x000000140424723c */ /* 0x060fe60000001824 */
[----:B------:R-:W4:Y:S05]  /*6a20*/  MUFU.EX2 R151, R151 ;  /* 0x0000009700977308 */ /* 0x000f2a0000000800 */
[C---:B------:R-:W-:Y:S01]  /*6a30*/  HMMA.16816.F32 R40, R4.reuse, R22, R40 ;  /* 0x000000160428723c */ /* 0x040fe20000001828 */
[----:B------:R-:W5:Y:S07]  /*6a40*/  LDSM.16.MT88.4 R20, [R181+0x11000] ;  /* 0x01100000b514783b */ /* 0x000f6e0000004200 */
        /* <DEDUP_REMOVED lines=17> */
[----:B------:R-:W1:Y:S07]  /*6b60*/  LDSM.16.MT88.4 R24, [R181+0xf000] ;  /* 0x00f00000b518783b */ /* 0x000e6e0000004200 */
[C---:B------:R-:W-:Y:S08]  /*6b70*/  HMMA.16816.F32 R84, R4.reuse, R28, R84 ;  /* 0x0000001c0454723c */ /* 0x040ff00000001854 */
[----:B------:R-:W-:Y:S01]  /*6b80*/  HMMA.16816.F32 R88, R4, R30, R88 ;  /* 0x0000001e0458723c */ /* 0x000fe20000001858 */
[----:B---3--:R-:W-:Y:S01]  /*6b90*/  F2FP.F16.F32.PACK_AB R4, R153, R148 ;  /* 0x000000949904723e */ /* 0x008fe200000000ff */
[----:B------:R-:W-:Y:S01]  /*6ba0*/  LDSM.16.MT88.4 R28, [R185+0xd000] ;  /* 0x00d00000b91c783b */ /* 0x000fe20000004200 */
[----:B----4-:R-:W-:Y:S01]  /*6bb0*/  F2FP.F16.F32.PACK_AB R5, R154, R151 ;  /* 0x000000979a05723e */ /* 0x010fe200000000ff */
[----:B------:R-:W-:Y:S01]  /*6bc0*/  FADD.FTZ R148, R148, R163 ;  /* 0x000000a394947221 */ /* 0x000fe20000010000 */
[----:B------:R-:W-:-:S02]  /*6bd0*/  F2FP.F16.F32.PACK_AB R6, R149, R150 ;  /* 0x000000969506723e */ /* 0x000fc400000000ff */
[----:B------:R-:W-:Y:S01]  /*6be0*/  F2FP.F16.F32.PACK_AB R7, R152, R155 ;  /* 0x0000009b9807723e */ /* 0x000fe200000000ff */
[----:B------:R-:W-:-:S06]  /*6bf0*/  FADD.FTZ R153, R153, R148 ;  /* 0x0000009499997221 */ /* 0x000fcc0000010000 */
[C---:B--2---:R-:W-:Y:S08]  /*6c00*/  HMMA.16816.F32 R60, R4.reuse, R8, R60 ;  /* 0x00000008043c723c */ /* 0x044ff0000000183c */
[C---:B------:R-:W-:Y:S01]  /*6c10*/  HMMA.16816.F32 R64, R4.reuse, R10, R64 ;  /* 0x0000000a0440723c */ /* 0x040fe20000001840 */
[----:B------:R-:W2:Y:S07]  /*6c20*/  LDSM.16.MT88.4 R8, [R177+0x11000] ;  /* 0x01100000b108783b */ /* 0x000eae0000004200 */
[C---:B-----5:R-:W-:Y:S08]  /*6c30*/  HMMA.16816.F32 R76, R4.reuse, R20, R76 ;  /* 0x00000014044c723c */ /* 0x060ff0000000184c */
[C---:B------:R-:W-:Y:S01]  /*6c40*/  HMMA.16816.F32 R80, R4.reuse, R22, R80 ;  /* 0x000000160450723c */ /* 0x040fe20000001850 */
[----:B------:R-:W3:Y:S07]  /*6c50*/  LDSM.16.MT88.4 R20, [R177+0xf000] ;  /* 0x00f00000b114783b */ /* 0x000eee0000004200 */
[----:B-1----:R-:W-:Y:S01]  /*6c60*/  HMMA.16816.F32 R112, R4, R16, R112 ;  /* 0x000000100470723c */ /* 0x002fe20000001870 */
[----:B------:R-:W-:-:S05]  /*6c70*/  SEL R16, R182, 0xffffffe0, !P0 ;  /* 0xffffffe0b6107807 */ /* 0x000fca0004000000 */
[----:B------:R-:W-:Y:S02]  /*6c80*/  IMAD.IADD R189, R16, 0x1, R177 ;  /* 0x0000000110bd7824 */ /* 0x000fe400078e02b1 */
[C---:B------:R-:W-:Y:S08]  /*6c90*/  HMMA.16816.F32 R44, R4.reuse, R24, R44 ;  /* 0x00000018042c723c */ /* 0x040ff0000000182c */
[C---:B------:R-:W-:Y:S01]  /*6ca0*/  HMMA.16816.F32 R48, R4.reuse, R26, R48 ;  /* 0x0000001a0430723c */ /* 0x040fe20000001830 */
[----:B------:R-:W1:Y:S07]  /*6cb0*/  LDSM.16.MT88.4 R24, [R185+0xf000] ;  /* 0x00f00000b918783b */ /* 0x000e6e0000004200 */
[C---:B------:R-:W-:Y:S08]  /*6cc0*/  HMMA.16816.F32 R104, R4.reuse, R12, R104 ;  /* 0x0000000c0468723c */ /* 0x040ff00000001868 */
[C---:B------:R-:W-:Y:S01]  /*6cd0*/  HMMA.16816.F32 R100, R4.reuse, R14, R100 ;  /* 0x0000000e0464723c */ /* 0x040fe20000001864 */
[----:B------:R-:W4:Y:S07]  /*6ce0*/  LDSM.16.MT88.4 R12, [R185+0x11000] ;  /* 0x01100000b90c783b */ /* 0x000f2e0000004200 */
[C---:B------:R-:W-:Y:S01]  /*6cf0*/  HMMA.16816.F32 R108, R4.reuse, R18, R108 ;  /* 0x00000012046c723c */ /* 0x040fe2000000186c */
[----:B------:R-:W5:Y:S07]  /*6d00*/  LDSM.16.MT88.4 R16, [R189+0x11000] ;  /* 0x01100000bd10783b */ /* 0x000f6e0000004200 */
[C---:B--2---:R-:W-:Y:S08]  /*6d10*/  HMMA.16816.F32 R84, R4.reuse, R8, R84 ;  /* 0x000000080454723c */ /* 0x044ff00000001854 */
[C---:B------:R-:W-:Y:S01]  /*6d20*/  HMMA.16816.F32 R88, R4.reuse, R10, R88 ;  /* 0x0000000a0458723c */ /* 0x040fe20000001858 */
[----:B------:R-:W2:Y:S07]  /*6d30*/  LDSM.16.MT88.4 R8, [R177+0xf800] ;  /* 0x00f80000b108783b */ /* 0x000eae0000004200 */
[C---:B---3--:R-:W-:Y:S01]  /*6d40*/  HMMA.16816.F32 R52, R4.reuse, R20, R52 ;  /* 0x000000140434723c */ /* 0x048fe20000001834 */
[----:B------:R-:W-:Y:S01]  /*6d50*/  FFMA.FTZ R20, R208, UR4, -R187 ;  /* 0x00000004d0147c23 */ /* 0x000fe200080108bb */
[----:B------:R-:W-:Y:S01]  /*6d60*/  FFMA.FTZ R21, R194, UR4, -R179 ;  /* 0x00000004c2157c23 */ /* 0x000fe200080108b3 */
[----:B------:R-:W3:Y:S04]  /*6d70*/  MUFU.EX2 R208, R210 ;  /* 0x000000d200d07308 */ /* 0x000ee80000000800 */
[----:B------:R-:W-:Y:S01]  /*6d80*/  MUFU.EX2 R187, R20 ;  /* 0x0000001400bb7308 */ /* 0x000fe20000000800 */
[C---:B------:R-:W-:Y:S03]  /*6d90*/  HMMA.16816.F32 R56, R4.reuse, R22, R56 ;  /* 0x000000160438723c */ /* 0x040fe60000001838 */
[----:B------:R-:W-:Y:S04]  /*6da0*/  MUFU.EX2 R194, R206 ;  /* 0x000000ce00c27308 */ /* 0x000fe80000000800 */
[----:B------:R1:W3:Y:S01]  /*6db0*/  MUFU.EX2 R192, R21 ;  /* 0x0000001500c07308 */ /* 0x0002e20000000800 */
[C---:B------:R-:W-:Y:S03]  /*6dc0*/  HMMA.16816.F32 R120, R4.reuse, R32, R120 ;  /* 0x000000200478723c */ /* 0x040fe60000001878 */
[----:B------:R-:W2:Y:S05]  /*6dd0*/  MUFU.EX2 R179, R190 ;  /* 0x000000be00b37308 */ /* 0x000eaa0000000800 */
[C---:B------:R-:W-:Y:S01]  /*6de0*/  HMMA.16816.F32 R116, R4.reuse, R34, R116 ;  /* 0x000000220474723c */ /* 0x040fe20000001874 */
[----:B------:R-:W-:Y:S04]  /*6df0*/  LDSM.16.MT88.4 R32, [R177+0xd800] ;  /* 0x00d80000b120783b */ /* 0x000fe80000004200 */
[----:B-1----:R-:W-:Y:S03]  /*6e00*/  LDSM.16.MT88.4 R20, [R189+0xd800] ;  /* 0x00d80000bd14783b */ /* 0x002fe60000004200 */
        /* <DEDUP_REMOVED lines=8> */
[----:B------:R-:W1:Y:S07]  /*6e90*/  LDSM.16.MT88.4 R12, [R181+0xd800] ;  /* 0x00d80000b50c783b */ /* 0x000e6e0000004200 */
[C---:B-----5:R-:W-:Y:S08]  /*6ea0*/  HMMA.16816.F32 R92, R4.reuse, R16, R92 ;  /* 0x00000010045c723c */ /* 0x060ff0000000185c */
[----:B------:R-:W-:Y:S01]  /*6eb0*/  HMMA.16816.F32 R96, R4, R18, R96 ;  /* 0x000000120460723c */ /* 0x000fe20000001860 */
[----:B---3--:R-:W-:Y:S01]  /*6ec0*/  F2FP.F16.F32.PACK_AB R4, R208, R191 ;  /* 0x000000bfd004723e */ /* 0x008fe200000000ff */
[----:B------:R-:W3:Y:S01]  /*6ed0*/  LDSM.16.MT88.4 R16, [R185+0xf800] ;  /* 0x00f80000b910783b */ /* 0x000ee20000004200 */
[----:B------:R-:W-:-:S02]  /*6ee0*/  F2FP.F16.F32.PACK_AB R5, R193, R192 ;  /* 0x000000c0c105723e */ /* 0x000fc400000000ff */
[----:B------:R-:W-:Y:S02]  /*6ef0*/  F2FP.F16.F32.PACK_AB R6, R194, R187 ;  /* 0x000000bbc206723e */ /* 0x000fe400000000ff */
[----:B--2---:R-:W-:-:S07]  /*6f00*/  F2FP.F16.F32.PACK_AB R7, R188, R179 ;  /* 0x000000b3bc07723e */ /* 0x004fce00000000ff */
[C---:B------:R-:W-:Y:S08]  /*6f10*/  HMMA.16816.F32 R52, R4.reuse, R8, R52 ;  /* 0x000000080434723c */ /* 0x040ff00000001834 */
        /* <DEDUP_REMOVED lines=40> */
[C---:B---3--:R-:W-:Y:S08]  /*71a0*/  HMMA.16816.F32 R92, R4.reuse, R16, R92 ;  /* 0x00000010045c723c */ /* 0x048ff0000000185c */
        /* <DEDUP_REMOVED lines=69> */
.L_x_2511:
[----:B------:R-:W-:Y:S01]  /*7600*/  UMOV UR4, URZ ;  /* 0x000000ff00047c82 */ /* 0x000fe20008000000 */
[----:B------:R-:W-:Y:S01]  /*7610*/  IMAD.SHL.U32 R4, R144, 0x40, RZ ;  /* 0x0000004090047824 */ /* 0x000fe200078e00ff */
[----:B------:R-:W-:-:S05]  /*7620*/  IADD3 R5, P1, PT, RZ, -UR4, RZ ;  /* 0x80000004ff057c10 */ /* 0x000fca000ff3e0ff */
[----:B------:R-:W-:-:S05]  /*7630*/  IMAD.X R4, RZ, RZ, ~R4, P1 ;  /* 0x000000ffff047224 */ /* 0x000fca00008e0e04 */
[----:B------:R-:W-:-:S04]  /*7640*/  SHF.R.S64 R5, R5, 0x1f, R4 ;  /* 0x0000001f05057819 */ /* 0x000fc80000001004 */
[----:B------:R-:W-:-:S04]  /*7650*/  IADD3 R204, P1, PT, R5, R204, RZ ;  /* 0x000000cc05cc7210 */ /* 0x000fc80007f3e0ff */
[----:B------:R-:W-:-:S09]  /*7660*/  LEA.HI.X.SX32 R205, R4, R205, 0x1, P1 ;  /* 0x000000cd04cd7211 */ /* 0x000fd200008f0eff */
.L_x_2512:
[----:B------:R-:W1:Y:S01]  /*7670*/  LDCU UR4, c[0x0][0x440] ;  /* 0x00008800ff0477ac */ /* 0x000e620008000800 */
[C---:B------:R-:W-:Y:S02]  /*7680*/  LEA R6, P5, R144.reuse, R204, 0x5 ;  /* 0x000000cc90067211 */ /* 0x040fe400078a28ff */
[C---:B------:R-:W-:Y:S02]  /*7690*/  SHF.L.U32 R9, R144.reuse, 0x5, RZ ;  /* 0x0000000590097819 */ /* 0x040fe400000006ff */
[--C-:B------:R-:W-:Y:S02]  /*76a0*/  LEA.HI.X R7, R144, R205, R145.reuse, 0x5, P5 ;  /* 0x000000cd90077211 */ /* 0x100fe400028f2c91 */
[----:B------:R-:W-:Y:S02]  /*76b0*/  SHF.L.U32 R183, R184, 0x5, RZ ;  /* 0x00000005b8b77819 */ /* 0x000fe400000006ff */
[----:B------:R-:W-:Y:S02]  /*76c0*/  SHF.L.U64.HI R5, R144, 0x5, R145 ;  /* 0x0000000590057819 */ /* 0x000fe40000010291 */
[----:B------:R-:W-:-:S02]  /*76d0*/  IADD3 R10, P5, PT, R9, R6, RZ ;  /* 0x00000006090a7210 */ /* 0x000fc40007fbe0ff */
[----:B------:R-:W-:Y:S02]  /*76e0*/  LOP3.LUT R4, R156, 0x400, RZ, 0xc0, !PT ;  /* 0x000004009c047812 */ /* 0x000fe400078ec0ff */
[----:B------:R-:W-:Y:S02]  /*76f0*/  SHF.R.U32.HI R186, RZ, 0x1, R184 ;  /* 0x00000001ffba7819 */ /* 0x000fe400000116b8 */
[----:B------:R-:W-:Y:S02]  /*7700*/  LOP3.LUT R183, R183, 0x7c00, RZ, 0xc0, !PT ;  /* 0x00007c00b7b77812 */ /* 0x000fe400078ec0ff */
[----:B-1----:R-:W-:Y:S02]  /*7710*/  ISETP.GE.AND P4, PT, R160, UR4, PT ;  /* 0x00000004a0007c0c */ /* 0x002fe4000bf86270 */
[----:B------:R-:W-:Y:S02]  /*7720*/  ISETP.GE.AND P3, PT, R159, UR4, PT ;  /* 0x000000049f007c0c */ /* 0x000fe4000bf66270 */
[----:B------:R-:W-:Y:S01]  /*7730*/  ISETP.GE.AND P1, PT, R158, UR4, PT ;  /* 0x000000049e007c0c */ /* 0x000fe2000bf26270 */
[----:B------:R-:W1:Y:S01]  /*7740*/  LDCU UR4, c[0x0][0x50c] ;  /* 0x0000a180ff0477ac */ /* 0x000e620008000800 */
[----:B------:R-:W-:-:S02]  /*7750*/  IADD3.X R11, PT, PT, R5, R7, RZ, P5, !PT ;  /* 0x00000007050b7210 */ /* 0x000fc40002ffe4ff */
[----:B------:R-:W-:Y:S02]  /*7760*/  IADD3 R8, P5, PT, R9, R10, RZ ;  /* 0x0000000a09087210 */ /* 0x000fe40007fbe0ff */
[----:B------:R-:W-:Y:S02]  /*7770*/  LEA R181, R157, R4, 0x1 ;  /* 0x000000049db57211 */ /* 0x000fe400078e08ff */
[----:B------:R-:W-:Y:S01]  /*7780*/  LOP3.LUT R4, R186, 0x8, RZ, 0xc0, !PT ;  /* 0x00000008ba047812 */ /* 0x000fe200078ec0ff */
[----:B------:R-:W-:Y:S01]  /*7790*/  @!PT LDS RZ, [RZ] ;  /* 0x00000000fffff984 */ /* 0x000fe20000000800 */
[----:B------:R-:W-:Y:S01]  /*77a0*/  @!PT LDS RZ, [RZ] ;  /* 0x00000000fffff984 */ /* 0x000fe20000000800 */
[----:B------:R-:W-:Y:S01]  /*77b0*/  @!PT LDS RZ, [RZ] ;  /* 0x00000000fffff984 */ /* 0x000fe20000000800 */
[----:B------:R-:W-:Y:S01]  /*77c0*/  @!P4 LDGSTS.E.BYPASS.LTC128B.128 [R133+0xc000], desc[UR14][R204.64] ;  /* 0x0c000000cc85cfae */ /* 0x000fe2000b981a0e */
[----:B------:R-:W-:Y:S02]  /*77d0*/  LOP3.LUT R156, R183, 0x200, R156, 0xf8, !PT ;  /* 0x00000200b79c7812 */ /* 0x000fe400078ef89c */
[----:B------:R-:W-:Y:S01]  /*77e0*/  IADD3.X R9, PT, PT, R5, R11, RZ, P5, !PT ;  /* 0x0000000b05097210 */ /* 0x000fe20002ffe4ff */
[----:B------:R-:W-:Y:S01]  /*77f0*/  @P4 STS.128 [R133+0xc000], RZ ;  /* 0x00c000ff85004388 */ /* 0x000fe20000000c00 */
[----:B------:R-:W-:-:S02]  /*7800*/  LOP3.LUT R4, R156, R147, R4, 0xf6, !PT ;  /* 0x000000939c047212 */ /* 0x000fc400078ef604 */
[----:B------:R-:W-:Y:S01]  /*7810*/  SEL R172, R182, 0xffffffe0, !P0 ;  /* 0xffffffe0b6ac7807 */ /* 0x000fe20004000000 */
[----:B------:R-:W-:Y:S01]  /*7820*/  @!PT LDS RZ, [RZ] ;  /* 0x00000000fffff984 */ /* 0x000fe20000000800 */
[----:B------:R-:W-:Y:S01]  /*7830*/  @!PT LDS RZ, [RZ] ;  /* 0x00000000fffff984 */ /* 0x000fe20000000800 */
[----:B------:R-:W-:Y:S01]  /*7840*/  @!PT LDS RZ, [RZ] ;  /* 0x00000000fffff984 */ /* 0x000fe20000000800 */
[----:B------:R-:W-:Y:S01]  /*7850*/  @!P3 LDGSTS.E.BYPASS.LTC128B.128 [R133+0xe000], desc[UR14][R204.64+0x80] ;  /* 0x0e000080cc85bfae */ /* 0x000fe2000b981a0e */
[----:B------:R-:W-:Y:S02]  /*7860*/  LEA R189, R4, UR5, 0x1 ;  /* 0x0000000504bd7c11 */ /* 0x000fe4000f8e08ff */
        /* <DEDUP_REMOVED lines=8> */
[----:B------:R-:W-:-:S02]  /*78f0*/  IADD3 R178, PT, PT, R146, R137, RZ ;  /* 0x0000008992b27210 */ /* 0x000fc40007ffe0ff */
[----:B------:R-:W-:Y:S01]  /*7900*/  IADD3 R185, PT, PT, R146, R189, RZ ;  /* 0x000000bd92b97210 */ /* 0x000fe20007ffe0ff */
        /* <DEDUP_REMOVED lines=231> */
[----:B------:R-:W-:-:S03]  /*8780*/  ISETP.GT.AND P5, PT, R144, R201, PT ;  /* 0x000000c99000720c */ /* 0x000fc60003fa4270 */
        /* <DEDUP_REMOVED lines=45> */
[----:B------:R-:W3:Y:S01]  /*8a60*/  LDCU.64 UR4, c[0x0][0x3a0] ;  /* 0x00007400ff0477ac */ /* 0x000ee20008000a00 */
[----:B------:R-:W-:Y:S02]  /*8a70*/  IADD3 R177, PT, PT, R177, -0x80, RZ ;  /* 0xffffff80b1b17810 */ /* 0x000fe40007ffe0ff */
[----:B------:R-:W-:Y:S02]  /*8a80*/  IABS R33, R137 ;  /* 0x0000008900217213 */ /* 0x000fe40000000000 */
[-C--:B--2---:R-:W-:Y:S02]  /*8a90*/  IABS R18, R26.reuse ;  /* 0x0000001a00127213 */ /* 0x084fe40000000000 */
[----:B------:R-:W-:Y:S02]  /*8aa0*/  LOP3.LUT R137, R137, R26, RZ, 0x3c, !PT ;  /* 0x0000001a89897212 */ /* 0x000fe400078e3cff */
[----:B------:R-:W2:Y:S08]  /*8ab0*/  I2F.RP R136, R18 ;  /* 0x0000001200887306 */ /* 0x000eb00000209400 */
[----:B--2---:R-:W2:Y:S02]  /*8ac0*/  MUFU.RCP R138, R136 ;  /* 0x00000088008a7308 */ /* 0x004ea40000001000 */
[----:B--2---:R-:W-:Y:S01]  /*8ad0*/  VIADD R138, R138, 0xffffffe ;  /* 0x0ffffffe8a8a7836 */ /* 0x004fe20000000000 */
[----:B------:R-:W-:-:S02]  /*8ae0*/  IABS R136, R177 ;  /* 0x000000b100887213 */ /* 0x000fc40000000000 */
[----:B------:R-:W-:-:S03]  /*8af0*/  LOP3.LUT R177, R177, R26, RZ, 0x3c, !PT ;  /* 0x0000001ab1b17212 */ /* 0x000fc600078e3cff */
[----:B------:R-:W2:Y:S02]  /*8b00*/  F2I.FTZ.U32.TRUNC.NTZ R139, R138 ;  /* 0x0000008a008b7305 */ /* 0x000ea4000021f000 */
[----:B--2---:R-:W-:Y:S02]  /*8b10*/  IMAD.MOV R17, RZ, RZ, -R139 ;  /* 0x000000ffff117224 */ /* 0x004fe400078e0a8b */
        /* <DEDUP_REMOVED lines=24> */
[----:B------:R-:W-:-:S11]  /*8ca0*/  SEL R17, R18, R139, !P5 ;  /* 0x0000008b12117207 */ /* 0x000fd60006800000 */
[----:B------:R-:W-:-:S04]  /*8cb0*/  @!P6 IADD3 R138, PT, PT, -R138, RZ, RZ ;  /* 0x000000ff8a8ae210 */ /* 0x000fc80007ffe1ff */
[----:B------:R-:W-:Y:S01]  /*8cc0*/  SEL R136, R18, R138, !P5 ;  /* 0x0000008a12887207 */ /* 0x000fe20006800000 */
[----:B------:R-:W-:-:S04]  /*8cd0*/  IMAD.WIDE R138, R17, 0x4, R212 ;  /* 0x00000004118a7825 */ /* 0x000fc800078e02d4 */
[----:B------:R-:W-:Y:S01]  /*8ce0*/  IMAD.WIDE R140, R136, 0x4, R212 ;  /* 0x00000004888c7825 */ /* 0x000fe200078e02d4 */
[----:B------:R-:W2:Y:S04]  /*8cf0*/  LDG.E R18, desc[UR14][R138.64] ;  /* 0x0000000e8a127981 */ /* 0x000ea8000c1e1900 */
[----:B------:R-:W2:Y:S01]  /*8d00*/  LDG.E R33, desc[UR14][R140.64] ;  /* 0x0000000e8c217981 */ /* 0x000ea2000c1e1900 */
[----:B------:R-:W-:-:S04]  /*8d10*/  IMAD.IADD R17, R17, 0x1, -R136 ;  /* 0x0000000111117824 */ /* 0x000fc800078e0a88 */
[----:B------:R-:W-:-:S05]  /*8d20*/  IMAD R17, R17, R26, -0x40 ;  /* 0xffffffc011117424 */ /* 0x000fca00078e021a */
[----:B------:R-:W-:-:S05]  /*8d30*/  SHF.R.S32.HI R137, RZ, 0x1f, R17 ;  /* 0x0000001fff897819 */ /* 0x000fca0000011411 */
[-C--:B------:R-:W-:Y:S02]  /*8d40*/  IMAD R26, R137, R134.reuse, RZ ;  /* 0x00000086891a7224 */ /* 0x080fe400078e02ff */
[----:B------:R-:W-:-:S04]  /*8d50*/  IMAD.WIDE.U32 R136, R17, R134, RZ ;  /* 0x0000008611887225 */ /* 0x000fc800078e00ff */
[----:B------:R-:W-:-:S04]  /*8d60*/  IMAD R26, R17, R135, R26 ;  /* 0x00000087111a7224 */ /* 0x000fc800078e021a */
[----:B------:R-:W-:Y:S01]  /*8d70*/  IMAD.IADD R137, R137, 0x1, R26 ;  /* 0x0000000189897824 */ /* 0x000fe200078e021a */
[----:B--2---:R-:W-:-:S04]  /*8d80*/  IADD3 R18, PT, PT, R33, -R18, RZ ;  /* 0x8000001221127210 */ /* 0x004fc80007ffe0ff */
        /* <DEDUP_REMOVED lines=8> */
.L_x_2514:
[----:B------:R-:W-:Y:S01]  /*8e10*/  UMOV UR4, URZ ;  /* 0x000000ff00047c82 */ /* 0x000fe20008000000 */
[----:B------:R-:W-:Y:S01]  /*8e20*/  IMAD.SHL.U32 R17, R134, 0x40, RZ ;  /* 0x0000004086117824 */ /* 0x000fe200078e00ff */
[----:B------:R-:W-:-:S05]  /*8e30*/  IADD3 R18, P5, PT, RZ, -UR4, RZ ;  /* 0x80000004ff127c10 */ /* 0x000fca000ffbe0ff */
[----:B------:R-:W-:-:S05]  /*8e40*/  IMAD.X R17, RZ, RZ, ~R17, P5 ;  /* 0x000000ffff117224 */ /* 0x000fca00028e0e11 */
[----:B------:R-:W-:-:S04]  /*8e50*/  SHF.R.S64 R33, R18, 0x1f, R17 ;  /* 0x0000001f12217819 */ /* 0x000fc80000001011 */
[----:B------:R-:W-:-:S04]  /*8e60*/  IADD3 R202, P5, PT, R33, R202, RZ ;  /* 0x000000ca21ca7210 */ /* 0x000fc80007fbe0ff */
[----:B------:R-:W-:-:S09]  /*8e70*/  LEA.HI.X.SX32 R203, R17, R203, 0x1, P5 ;  /* 0x000000cb11cb7211 */ /* 0x000fd200028f0eff */
.L_x_2515:
        /* <DEDUP_REMOVED lines=69> */
.L_x_2513:
[----:B------:R-:W-:Y:S01]  /*92d0*/  IMAD R140, R0, 0x40, R176 ;  /* 0x00000040008c7824 */ /* 0x000fe200078e02b0 */
[----:B------:R-:W3:Y:S01]  /*92e0*/  S2UR UR6, SR_CgaCtaId ;  /* 0x00000000000679c3 */ /* 0x000ee20000008800 */
[----:B------:R-:W-:Y:S01]  /*92f0*/  UMOV UR5, 0x400 ;  /* 0x0000040000057882 */ /* 0x000fe20000000000 */
[----:B------:R-:W4:Y:S01]  /*9300*/  LDCU UR4, c[0x0][0x45c] ;  /* 0x00008b80ff0477ac */ /* 0x000f220008000800 */
[C---:B------:R-:W-:Y:S01]  /*9310*/  VIADD R17, R140.reuse, 0xffffff80 ;  /* 0xffffff808c117836 */ /* 0x040fe20000000000 */
[C---:B------:R-:W-:Y:S01]  /*9320*/  IADD3 R18, PT, PT, R140.reuse, -0x7f, RZ ;  /* 0xffffff818c127810 */ /* 0x040fe20007ffe0ff */
[----:B--2---:R-:W-:Y:S01]  /*9330*/  VIADD R133, R140, 0xffffff89 ;  /* 0xffffff898c857836 */ /* 0x004fe20000000000 */
[----:B------:R-:W-:Y:S02]  /*9340*/  SEL R155, R182, 0xffffffe0, !P0 ;  /* 0xffffffe0b69b7807 */ /* 0x000fe40004000000 */
[C---:B------:R-:W-:Y:S02]  /*9350*/  ISETP.GE.AND P1, PT, R17.reuse, R200, PT ;  /* 0x000000c81100720c */ /* 0x040fe40003f26270 */
[----:B------:R-:W-:-:S02]  /*9360*/  ISETP.GE.AND P3, PT, R17, R199, PT ;  /* 0x000000c71100720c */ /* 0x000fc40003f66270 */
[C---:B------:R-:W-:Y:S02]  /*9370*/  ISETP.GE.AND P6, PT, R17.reuse, R198, PT ;  /* 0x000000c61100720c */ /* 0x040fe40003fc6270 */
[----:B------:R-:W-:Y:S02]  /*9380*/  FSEL R172, R172, -INF , P1 ;  /* 0xff800000acac7808 */ /* 0x000fe40000800000 */
[----:B------:R-:W-:Y:S02]  /*9390*/  ISETP.GE.AND P5, PT, R17, R197, PT ;  /* 0x000000c51100720c */ /* 0x000fe40003fa6270 */
[----:B------:R-:W-:Y:S02]  /*93a0*/  FSEL R17, R172, -INF , !P3 ;  /* 0xff800000ac117808 */ /* 0x000fe40005800000 */
[----:B------:R-:W-:Y:S02]  /*93b0*/  FSEL R26, R174, -INF , P6 ;  /* 0xff800000ae1a7808 */ /* 0x000fe40003000000 */
[----:B------:R-:W-:-:S02]  /*93c0*/  ISETP.GE.AND P1, PT, R18, R200, PT ;  /* 0x000000c81200720c */ /* 0x000fc40003f26270 */
[C---:B------:R-:W-:Y:S01]  /*93d0*/  ISETP.GE.AND P4, PT, R18.reuse, R199, PT ;  /* 0x000000c71200720c */ /* 0x040fe20003f86270 */
[----:B---3--:R-:W-:Y:S01]  /*93e0*/  ULEA UR5, UR6, UR5, 0x18 ;  /* 0x0000000506057291 */ /* 0x008fe2000f8ec0ff */
[C---:B------:R-:W-:Y:S02]  /*93f0*/  ISETP.GE.AND P3, PT, R18.reuse, R198, PT ;  /* 0x000000c61200720c */ /* 0x040fe40003f66270 */
[----:B------:R-:W-:Y:S01]  /*9400*/  ISETP.GE.AND P6, PT, R18, R197, PT ;  /* 0x000000c51200720c */ /* 0x000fe20003fc6270 */
[----:B------:R-:W-:Y:S01]  /*9410*/  VIADD R18, R140, 0xffffff88 ;  /* 0xffffff888c127836 */ /* 0x000fe20000000000 */
[----:B------:R-:W-:Y:S02]  /*9420*/  FSEL R147, R173, -INF , P1 ;  /* 0xff800000ad937808 */ /* 0x000fe40000800000 */
[----:B------:R-:W-:Y:S02]  /*9430*/  FSEL R26, R26, -INF , !P5 ;  /* 0xff8000001a1a7808 */ /* 0x000fe40006800000 */
[----:B------:R-:W-:-:S02]  /*9440*/  ISETP.GE.AND P1, PT, R18, R200, PT ;  /* 0x000000c81200720c */ /* 0x000fc40003f26270 */
[----:B------:R-:W-:Y:S02]  /*9450*/  ISETP.GE.AND P5, PT, R18, R199, PT ;  /* 0x000000c71200720c */ /* 0x000fe40003fa6270 */
[----:B------:R-:W-:Y:S02]  /*9460*/  FSEL R147, R147, -INF , !P4 ;  /* 0xff80000093937808 */ /* 0x000fe40006000000 */
[----:B------:R-:W-:Y:S02]  /*9470*/  FSEL R20, R20, -INF , P1 ;  /* 0xff80000014147808 */ /* 0x000fe40000800000 */
[----:B------:R-:W-:Y:S02]  /*9480*/  ISETP.GE.AND P4, PT, R18, R198, PT ;  /* 0x000000c61200720c */ /* 0x000fe40003f86270 */
[----:B------:R-:W-:Y:S02]  /*9490*/  FSEL R33, R20, -INF , !P5 ;  /* 0xff80000014217808 */ /* 0x000fe40006800000 */
[----:B------:R-:W-:-:S02]  /*94a0*/  ISETP.GE.AND P1, PT, R133, R200, PT ;  /* 0x000000c88500720c */ /* 0x000fc40003f26270 */
[----:B------:R-:W-:Y:S02]  /*94b0*/  FSEL R20, R22, -INF , P4 ;  /* 0xff80000016147808 */ /* 0x000fe40002000000 */
[----:B------:R-:W-:Y:S02]  /*94c0*/  IADD3 R22, PT, PT, R140, -0x70, RZ ;  /* 0xffffff908c167810 */ /* 0x000fe40007ffe0ff */
[----:B------:R-:W-:Y:S02]  /*94d0*/  FSEL R175, R175, -INF , P3 ;  /* 0xff800000afaf7808 */ /* 0x000fe40001800000 */
[----:B------:R-:W-:Y:S02]  /*94e0*/  ISETP.GE.AND P3, PT, R18, R197, PT ;  /* 0x000000c51200720c */ /* 0x000fe40003f66270 */
[----:B------:R-:W-:Y:S02]  /*94f0*/  FSEL R21, R21, -INF , P1 ;  /* 0xff80000015157808 */ /* 0x000fe40000800000 */
[----:B------:R-:W-:-:S02]  /*9500*/  ISETP.GE.AND P1, PT, R22, R200, PT ;  /* 0x000000c81600720c */ /* 0x000fc40003f26270 */
[----:B------:R-:W-:Y:S02]  /*9510*/  FSEL R18, R175, -INF , !P6 ;  /* 0xff800000af127808 */ /* 0x000fe40007000000 */
[C---:B------:R-:W-:Y:S02]  /*9520*/  ISETP.GE.AND P6, PT, R133.reuse, R199, PT ;  /* 0x000000c78500720c */ /* 0x040fe40003fc6270 */
[C---:B------:R-:W-:Y:S02]  /*9530*/  ISETP.GE.AND P5, PT, R133.reuse, R198, PT ;  /* 0x000000c68500720c */ /* 0x040fe40003fa6270 */
[----:B------:R-:W-:Y:S01]  /*9540*/  ISETP.GE.AND P4, PT, R133, R197, PT ;  /* 0x000000c58500720c */ /* 0x000fe20003f86270 */
[----:B------:R-:W-:Y:S01]  /*9550*/  VIADD R133, R140, 0xffffff91 ;  /* 0xffffff918c857836 */ /* 0x000fe20000000000 */
[----:B------:R-:W-:Y:S02]  /*9560*/  FSEL R20, R20, -INF , !P3 ;  /* 0xff80000014147808 */ /* 0x000fe40005800000 */
[----:B------:R-:W-:-:S02]  /*9570*/  ISETP.GE.AND P3, PT, R22, R199, PT ;  /* 0x000000c71600720c */ /* 0x000fc40003f66270 */
[----:B------:R-:W-:Y:S02]  /*9580*/  FSEL R24, R24, -INF , P1 ;  /* 0xff80000018187808 */ /* 0x000fe40000800000 */
[----:B------:R-:W-:Y:S02]  /*9590*/  FSEL R21, R21, -INF , !P6 ;  /* 0xff80000015157808 */ /* 0x000fe40007000000 */
[----:B------:R-:W-:Y:S01]  /*95a0*/  FSEL R139, R24, -INF , !P3 ;  /* 0xff800000188b7808 */ /* 0x000fe20005800000 */
[----:B------:R-:W-:Y:S01]  /*95b0*/  VIADD R24, R140, 0xffffff98 ;  /* 0xffffff988c187836 */ /* 0x000fe20000000000 */
[----:B------:R-:W-:Y:S02]  /*95c0*/  ISETP.GE.AND P6, PT, R22, R198, PT ;  /* 0x000000c61600720c */ /* 0x000fe40003fc6270 */
[----:B------:R-:W-:Y:S02]  /*95d0*/  ISETP.GE.AND P1, PT, R133, R200, PT ;  /* 0x000000c88500720c */ /* 0x000fe40003f26270 */
[----:B------:R-:W-:-:S02]  /*95e0*/  FSEL R23, R23, -INF , P5 ;  /* 0xff80000017177808 */ /* 0x000fc40002800000 */
[----:B------:R-:W-:Y:S02]  /*95f0*/  ISETP.GE.AND P5, PT, R22, R197, PT ;  /* 0x000000c51600720c */ /* 0x000fe40003fa6270 */
[----:B-1----:R-:W-:Y:S02]  /*9600*/  FSEL R28, R28, -INF , P6 ;  /* 0xff8000001c1c7808 */ /* 0x002fe40003000000 */
[----:B------:R-:W-:Y:S02]  /*9610*/  FSEL R25, R25, -INF , P1 ;  /* 0xff80000019197808 */ /* 0x000fe40000800000 */
[----:B------:R-:W-:Y:S02]  /*9620*/  ISETP.GE.AND P1, PT, R24, R200, PT ;  /* 0x000000c81800720c */ /* 0x000fe40003f26270 */
[----:B------:R-:W-:Y:S02]  /*9630*/  FSEL R22, R23, -INF , !P4 ;  /* 0xff80000017167808 */ /* 0x000fe40006000000 */
[----:B------:R-:W-:-:S02]  /*9640*/  FSEL R170, R28, -INF , !P5 ;  /* 0xff8000001caa7808 */ /* 0x000fc40006800000 */
[CC--:B------:R-:W-:Y:S02]  /*9650*/  ISETP.GE.AND P4, PT, R133.reuse, R199.reuse, PT ;  /* 0x000000c78500720c */ /* 0x0c0fe40003f86270 */
[----:B------:R-:W-:Y:S02]  /*9660*/  ISETP.GE.AND P5, PT, R24, R199, PT ;  /* 0x000000c71800720c */ /* 0x000fe40003fa6270 */
[----:B------:R-:W-:Y:S02]  /*9670*/  FSEL R12, R12, -INF , P1 ;  /* 0xff8000000c0c7808 */ /* 0x000fe40000800000 */
[----:B------:R-:W-:Y:S02]  /*9680*/  IADD3 R23, PT, PT, R140, -0x67, RZ ;  /* 0xffffff998c177810 */ /* 0x000fe40007ffe0ff */
[----:B------:R-:W-:Y:S02]  /*9690*/  ISETP.GE.AND P3, PT, R133, R198, PT ;  /* 0x000000c68500720c */ /* 0x000fe40003f66270 */
[----:B------:R-:W-:-:S02]  /*96a0*/  FSEL R137, R25, -INF , !P4 ;  /* 0xff80000019897808 */ /* 0x000fc40006000000 */
[----:B------:R-:W-:Y:S01]  /*96b0*/  FSEL R135, R12, -INF , !P5 ;  /* 0xff8000000c877808 */ /* 0x000fe20006800000 */
[----:B------:R-:W-:Y:S01]  /*96c0*/  VIADD R12, R140, 0xffffffa0 ;  /* 0xffffffa08c0c7836 */ /* 0x000fe20000000000 */
[C---:B------:R-:W-:Y:S02]  /*96d0*/  ISETP.GE.AND P4, PT, R24.reuse, R198, PT ;  /* 0x000000c61800720c */ /* 0x040fe40003f86270 */
[----:B------:R-:W-:Y:S02]  /*96e0*/  ISETP.GE.AND P1, PT, R23, R200, PT ;  /* 0x000000c81700720c */ /* 0x000fe40003f26270 */
[-C--:B------:R-:W-:Y:S02]  /*96f0*/  ISETP.GE.AND P6, PT, R133, R197.reuse, PT ;  /* 0x000000c58500720c */ /* 0x080fe40003fc6270 */
[----:B------:R-:W-:Y:S02]  /*9700*/  FSEL R29, R29, -INF , P3 ;  /* 0xff8000001d1d7808 */ /* 0x000fe40001800000 */
[----:B------:R-:W-:-:S02]  /*9710*/  ISETP.GE.AND P3, PT, R24, R197, PT ;  /* 0x000000c51800720c */ /* 0x000fc40003f66270 */
[----:B------:R-:W-:Y:S01]  /*9720*/  FSEL R136, R9, -INF , P4 ;  /* 0xff80000009887808 */ /* 0x000fe20002000000 */
[----:B------:R-:W-:Y:S01]  /*9730*/  VIADD R9, R140, 0xffffffa1 ;  /* 0xffffffa18c097836 */ /* 0x000fe20000000000 */
[----:B------:R-:W-:Y:S02]  /*9740*/  FSEL R8, R8, -INF , P1 ;  /* 0xff80000008087808 */ /* 0x000fe40000800000 */
[----:B------:R-:W-:Y:S02]  /*9750*/  ISETP.GE.AND P1, PT, R12, R200, PT ;  /* 0x000000c80c00720c */ /* 0x000fe40003f26270 */
[----:B------:R-:W-:Y:S02]  /*9760*/  FSEL R138, R29, -INF , !P6 ;  /* 0xff8000001d8a7808 */ /* 0x000fe40007000000 */
[----:B------:R-:W-:Y:S02]  /*9770*/  ISETP.GE.AND P6, PT, R23, R199, PT ;  /* 0x000000c71700720c */ /* 0x000fe40003fc6270 */
[----:B------:R-:W-:-:S02]  /*9780*/  FSEL R136, R136, -INF , !P3 ;  /* 0xff80000088887808 */ /* 0x000fc40005800000 */
[----:B------:R-:W-:Y:S02]  /*9790*/  ISETP.GE.AND P3, PT, R12, R199, PT ;  /* 0x000000c70c00720c */ /* 0x000fe40003f66270 */
[----:B------:R-:W-:Y:S02]  /*97a0*/  FSEL R5, R5, -INF , P1 ;  /* 0xff80000005057808 */ /* 0x000fe40000800000 */
[-C--:B------:R-:W-:Y:S02]  /*97b0*/  ISETP.GE.AND P5, PT, R23, R198.reuse, PT ;  /* 0x000000c61700720c */ /* 0x080fe40003fa6270 */
[----:B------:R-:W-:Y:S02]  /*97c0*/  FSEL R133, R8, -INF , !P6 ;  /* 0xff80000008857808 */ /* 0x000fe40007000000 */
[----:B------:R-:W-:Y:S02]  /*97d0*/  ISETP.GE.AND P6, PT, R12, R198, PT ;  /* 0x000000c60c00720c */ /* 0x000fe40003fc6270 */
[----:B------:R-:W-:-:S02]  /*97e0*/  ISETP.GE.AND P1, PT, R9, R200, PT ;  /* 0x000000c80900720c */ /* 0x000fc40003f26270 */
[----:B------:R-:W-:Y:S02]  /*97f0*/  FSEL R179, R5, -INF , !P3 ;  /* 0xff80000005b37808 */ /* 0x000fe40005800000 */
[----:B------:R-:W-:Y:S02]  /*9800*/  IADD3 R5, PT, PT, R140, -0x58, RZ ;  /* 0xffffffa88c057810 */ /* 0x000fe40007ffe0ff */
[----:B------:R-:W-:Y:S02]  /*9810*/  FSEL R4, R4, -INF , P5 ;  /* 0xff80000004047808 */ /* 0x000fe40002800000 */
[-C--:B------:R-:W-:Y:S02]  /*9820*/  ISETP.GE.AND P4, PT, R23, R197.reuse, PT ;  /* 0x000000c51700720c */ /* 0x080fe40003f86270 */
[----:B------:R-:W-:Y:S02]  /*9830*/  ISETP.GE.AND P5, PT, R12, R197, PT ;  /* 0x000000c50c00720c */ /* 0x000fe40003fa6270 */
[----:B------:R-:W-:-:S02]  /*9840*/  FSEL R13, R13, -INF , P6 ;  /* 0xff8000000d0d7808 */ /* 0x000fc40003000000 */
[----:B------:R-:W-:Y:S02]  /*9850*/  FSEL R10, R10, -INF , P1 ;  /* 0xff8000000a0a7808 */ /* 0x000fe40000800000 */
[----:B------:R-:W-:Y:S02]  /*9860*/  ISETP.GE.AND P1, PT, R5, R200, PT ;  /* 0x000000c80500720c */ /* 0x000fe40003f26270 */
[----:B------:R-:W-:Y:S02]  /*9870*/  ISETP.GE.AND P3, PT, R9, R198, PT ;  /* 0x000000c60900720c */ /* 0x000fe40003f66270 */
[----:B------:R-:W-:Y:S01]  /*9880*/  FSEL R134, R4, -INF , !P4 ;  /* 0xff80000004867808 */ /* 0x000fe20006000000 */
[----:B------:R-:W-:Y:S01]  /*9890*/  VIADD R4, R140, 0xffffffa9 ;  /* 0xffffffa98c047836 */ /* 0x000fe20000000000 */
[----:B------:R-:W-:Y:S02]  /*98a0*/  FSEL R180, R13, -INF , !P5 ;  /* 0xff8000000db47808 */ /* 0x000fe40006800000 */
[----:B------:R-:W-:-:S02]  /*98b0*/  ISETP.GE.AND P5, PT, R5, R199, PT ;  /* 0x000000c70500720c */ /* 0x000fc40003fa6270 */
[----:B------:R-:W-:Y:S02]  /*98c0*/  FSEL R14, R14, -INF , P1 ;  /* 0xff8000000e0e7808 */ /* 0x000fe40000800000 */
[----:B------:R-:W-:Y:S02]  /*98d0*/  FSEL R11, R11, -INF , P3 ;  /* 0xff8000000b0b7808 */ /* 0x000fe40001800000 */
[----:B------:R-:W-:Y:S02]  /*98e0*/  ISETP.GE.AND P6, PT, R9, R197, PT ;  /* 0x000000c50900720c */ /* 0x000fe40003fc6270 */
[----:B------:R-:W-:Y:S02]  /*98f0*/  ISETP.GE.AND P3, PT, R5, R198, PT ;  /* 0x000000c60500720c */ /* 0x000fe40003f66270 */
[----:B------:R-:W-:Y:S02]  /*9900*/  ISETP.GE.AND P4, PT, R9, R199, PT ;  /* 0x000000c70900720c */ /* 0x000fe40003f86270 */
[----:B------:R-:W-:-:S02]  /*9910*/  FSEL R175, R14, -INF , !P5 ;  /* 0xff8000000eaf7808 */ /* 0x000fc40006800000 */
[C---:B------:R-:W-:Y:S02]  /*9920*/  ISETP.GE.AND P1, PT, R4.reuse, R200, PT ;  /* 0x000000c80400720c */ /* 0x040fe40003f26270 */
[----:B------:R-:W-:Y:S02]  /*9930*/  ISETP.GE.AND P5, PT, R4, R198, PT ;  /* 0x000000c60400720c */ /* 0x000fe40003fa6270 */
[----:B------:R-:W-:Y:S02]  /*9940*/  FSEL R178, R11, -INF , !P6 ;  /* 0xff8000000bb27808 */ /* 0x000fe40007000000 */
[----:B------:R-:W-:Y:S02]  /*9950*/  FSEL R16, R16, -INF , P3 ;  /* 0xff80000010107808 */ /* 0x000fe40001800000 */
[----:B------:R-:W-:Y:S02]  /*9960*/  FSEL R177, R10, -INF , !P4 ;  /* 0xff8000000ab17808 */ /* 0x000fe40006000000 */
[----:B------:R-:W-:-:S02]  /*9970*/  ISETP.GE.AND P6, PT, R4, R199, PT ;  /* 0x000000c70400720c */ /* 0x000fc40003fc6270 */
[-C--:B------:R-:W-:Y:S01]  /*9980*/  ISETP.GE.AND P3, PT, R4, R197.reuse, PT ;  /* 0x000000c50400720c */ /* 0x080fe20003f66270 */
[C---:B------:R-:W-:Y:S01]  /*9990*/  VIADD R4, R140.reuse, 0xffffffb1 ;  /* 0xffffffb18c047836 */ /* 0x040fe20000000000 */
[----:B------:R-:W-:Y:S02]  /*99a0*/  ISETP.GE.AND P4, PT, R5, R197, PT ;  /* 0x000000c50500720c */ /* 0x000fe40003f86270 */
[----:B------:R-:W-:Y:S02]  /*99b0*/  FSEL R7, R7, -INF , P1 ;  /* 0xff80000007077808 */ /* 0x000fe40000800000 */
[----:B------:R-:W-:Y:S02]  /*99c0*/  FSEL R15, R15, -INF , P5 ;  /* 0xff8000000f0f7808 */ /* 0x000fe40002800000 */
[----:B------:R-:W-:Y:S02]  /*99d0*/  IADD3 R5, PT, PT, R140, -0x50, RZ ;  /* 0xffffffb08c057810 */ /* 0x000fe40007ffe0ff */
[----:B------:R-:W-:-:S02]  /*99e0*/  FSEL R174, R16, -INF , !P4 ;  /* 0xff80000010ae7808 */ /* 0x000fc40006000000 */
[----:B------:R-:W-:Y:S02]  /*99f0*/  FSEL R173, R7, -INF , !P6 ;  /* 0xff80000007ad7808 */ /* 0x000fe40007000000 */
[----:B------:R-:W-:Y:S02]  /*9a00*/  FSEL R142, R15, -INF , !P3 ;  /* 0xff8000000f8e7808 */ /* 0x000fe40005800000 */
[C---:B------:R-:W-:Y:S02]  /*9a10*/  ISETP.GE.AND P1, PT, R5.reuse, R200, PT ;  /* 0x000000c80500720c */ /* 0x040fe40003f26270 */
[C---:B------:R-:W-:Y:S02]  /*9a20*/  ISETP.GE.AND P4, PT, R5.reuse, R199, PT ;  /* 0x000000c70500720c */ /* 0x040fe40003f86270 */
[C---:B------:R-:W-:Y:S02]  /*9a30*/  ISETP.GE.AND P6, PT, R5.reuse, R198, PT ;  /* 0x000000c60500720c */ /* 0x040fe40003fc6270 */
[----:B------:R-:W-:-:S02]  /*9a40*/  ISETP.GE.AND P5, PT, R5, R197, PT ;  /* 0x000000c50500720c */ /* 0x000fc40003fa6270 */
[----:B------:R-:W-:Y:S02]  /*9a50*/  ISETP.GE.AND P3, PT, R4, R200, PT ;  /* 0x000000c80400720c */ /* 0x000fe40003f66270 */
[C---:B------:R-:W-:Y:S01]  /*9a60*/  IADD3 R5, PT, PT, R140.reuse, -0x48, RZ ;  /* 0xffffffb88c057810 */ /* 0x040fe20007ffe0ff */
[----:B------:R-:W-:Y:S01]  /*9a70*/  VIADD R140, R140, 0xffffffb9 ;  /* 0xffffffb98c8c7836 */ /* 0x000fe20000000000 */
[----:B------:R-:W-:Y:S02]  /*9a80*/  FSEL R6, R6, -INF , P1 ;  /* 0xff80000006067808 */ /* 0x000fe40000800000 */
[----:B------:R-:W-:Y:S02]  /*9a90*/  FSEL R32, R32, -INF , P6 ;  /* 0xff80000020207808 */ /* 0x000fe40003000000 */
[----:B------:R-:W-:Y:S02]  /*9aa0*/  FSEL R27, R27, -INF , P3 ;  /* 0xff8000001b1b7808 */ /* 0x000fe40001800000 */
[----:B------:R-:W-:-:S02]  /*9ab0*/  ISETP.GE.AND P1, PT, R4, R199, PT ;  /* 0x000000c70400720c */ /* 0x000fc40003f26270 */
[----:B------:R-:W-:Y:S02]  /*9ac0*/  ISETP.GE.AND P6, PT, R4, R198, PT ;  /* 0x000000c60400720c */ /* 0x000fe40003fc6270 */
[----:B------:R-:W-:Y:S02]  /*9ad0*/  ISETP.GE.AND P3, PT, R5, R200, PT ;  /* 0x000000c80500720c */ /* 0x000fe40003f66270 */
[----:B------:R-:W-:Y:S02]  /*9ae0*/  FSEL R161, R27, -INF , !P1 ;  /* 0xff8000001ba17808 */ /* 0x000fe40004800000 */
[----:B------:R-:W-:Y:S02]  /*9af0*/  FSEL R19, R19, -INF , P6 ;  /* 0xff80000013137808 */ /* 0x000fe40003000000 */
[----:B------:R-:W-:Y:S02]  /*9b00*/  FSEL R31, R31, -INF , P3 ;  /* 0xff8000001f1f7808 */ /* 0x000fe40001800000 */
[----:B------:R-:W-:-:S02]  /*9b10*/  FSEL R163, R6, -INF , !P4 ;  /* 0xff80000006a37808 */ /* 0x000fc40006000000 */
[C---:B------:R-:W-:Y:S02]  /*9b20*/  ISETP.GE.AND P1, PT, R5.reuse, R199, PT ;  /* 0x000000c70500720c */ /* 0x040fe40003f26270 */
[C---:B------:R-:W-:Y:S02]  /*9b30*/  ISETP.GE.AND P6, PT, R5.reuse, R198, PT ;  /* 0x000000c60500720c */ /* 0x040fe40003fc6270 */
[----:B------:R-:W-:Y:S02]  /*9b40*/  ISETP.GE.AND P3, PT, R5, R197, PT ;  /* 0x000000c50500720c */ /* 0x000fe40003f66270 */
[----:B------:R-:W-:Y:S02]  /*9b50*/  FMNMX3.FTZ R6, R132, R17, R147, !PT ;  /* 0x0000001184067276 */ /* 0x000fe40007810093 */
[----:B------:R-:W-:Y:S02]  /*9b60*/  FMNMX3.FTZ R5, R3, R26, R18, !PT ;  /* 0x0000001a03057276 */ /* 0x000fe40007810012 */
[----:B------:R-:W-:-:S02]  /*9b70*/  FMNMX3.FTZ R6, R6, R33, R21, !PT ;  /* 0x0000002106067276 */ /* 0x000fc40007810015 */
[----:B------:R-:W-:Y:S02]  /*9b80*/  FMNMX3.FTZ R5, R5, R20, R22, !PT ;  /* 0x0000001405057276 */ /* 0x000fe40007810016 */
[----:B------:R-:W-:Y:S02]  /*9b90*/  FMNMX3.FTZ R6, R6, R139, R137, !PT ;  /* 0x0000008b06067276 */ /* 0x000fe40007810089 */
[----:B------:R-:W-:Y:S02]  /*9ba0*/  FMNMX3.FTZ R5, R5, R170, R138, !PT ;  /* 0x000000aa05057276 */ /* 0x000fe4000781008a */
[----:B------:R-:W-:Y:S02]  /*9bb0*/  FSEL R143, R31, -INF , !P1 ;  /* 0xff8000001f8f7808 */ /* 0x000fe40004800000 */
[----:B------:R-:W-:Y:S02]  /*9bc0*/  ISETP.GE.AND P1, PT, R140, R200, PT ;  /* 0x000000c88c00720c */ /* 0x000fe40003f26270 */
[----:B------:R-:W-:-:S02]  /*9bd0*/  FMNMX3.FTZ R6, R6, R135, R133, !PT ;  /* 0x0000008706067276 */ /* 0x000fc40007810085 */
[----:B------:R-:W-:Y:S02]  /*9be0*/  FMNMX3.FTZ R5, R5, R136, R134, !PT ;  /* 0x0000008805057276 */ /* 0x000fe40007810086 */
[----:B------:R-:W-:Y:S02]  /*9bf0*/  FSEL R35, R35, -INF , P6 ;  /* 0xff80000023237808 */ /* 0x000fe40003000000 */
[----:B------:R-:W-:Y:S02]  /*9c00*/  ISETP.GE.AND P6, PT, R140, R199, PT ;  /* 0x000000c78c00720c */ /* 0x000fe40003fc6270 */
[----:B------:R-:W-:Y:S02]  /*9c10*/  FSEL R30, R30, -INF , P1 ;  /* 0xff8000001e1e7808 */ /* 0x000fe40000800000 */
[----:B------:R-:W-:Y:S02]  /*9c20*/  ISETP.GE.AND P4, PT, R4, R197, PT ;  /* 0x000000c50400720c */ /* 0x000fe40003f86270 */
[----:B------:R-:W-:-:S02]  /*9c30*/  FMNMX3.FTZ R6, R6, R179, R177, !PT ;  /* 0x000000b306067276 */ /* 0x000fc400078100b1 */
[----:B------:R-:W-:Y:S02]  /*9c40*/  ISETP.GE.AND P1, PT, R140, R198, PT ;  /* 0x000000c68c00720c */ /* 0x000fe40003f26270 */
[----:B------:R-:W-:Y:S02]  /*9c50*/  FMNMX3.FTZ R5, R5, R180, R178, !PT ;  /* 0x000000b405057276 */ /* 0x000fe400078100b2 */
[----:B------:R-:W-:Y:S02]  /*9c60*/  FSEL R141, R30, -INF , !P6 ;  /* 0xff8000001e8d7808 */ /* 0x000fe40007000000 */
[----:B------:R-:W-:Y:S02]  /*9c70*/  FMNMX3.FTZ R6, R6, R175, R173, !PT ;  /* 0x000000af06067276 */ /* 0x000fe400078100ad */
[----:B------:R-:W-:Y:S02]  /*9c80*/  ISETP.GE.AND P6, PT, R140, R197, PT ;  /* 0x000000c58c00720c */ /* 0x000fe40003fc6270 */
        /* <DEDUP_REMOVED lines=12> */
[C---:B------:R-:W-:Y:S01]  /*9d50*/  IADD3 R156, PT, PT, R185.reuse, 0xc040, RZ ;  /* 0x0000c040b99c7810 */ /* 0x040fe20007ffe0ff */
[----:B------:R-:W2:Y:S01]  /*9d60*/  SHFL.BFLY PT, R4, R7, 0x2, 0x1f ;  /* 0x0c401f0007047f89 */ /* 0x000ea200000e0000 */
[----:B------:R-:W-:Y:S01]  /*9d70*/  VIADD R16, R185, 0xc000 ;  /* 0x0000c000b9107836 */ /* 0x000fe20000000000 */
[----:B------:R-:W-:-:S02]  /*9d80*/  IADD3 R159, PT, PT, R155, R185, RZ ;  /* 0x000000b99b9f7210 */ /* 0x000fc40007ffe0ff */
[----:B------:R-:W-:Y:S01]  /*9d90*/  LDSM.16.MT88.4 R12, [R185+0xc000] ;  /* 0x00c00000b90c783b */ /* 0x000fe20000004200 */
[----:B------:R-:W-:-:S05]  /*9da0*/  @P2 VIADD R156, R16, 0xffffffc0 ;  /* 0xffffffc0109c2836 */ /* 0x000fca0000000000 */
[----:B------:R-:W-:Y:S01]  /*9db0*/  LDSM.16.MT88.4 R28, [R156] ;  /* 0x000000009c1c783b */ /* 0x000fe20000004200 */
[----:B------:R-:W-:Y:S02]  /*9dc0*/  IADD3 R155, PT, PT, R155, R156, RZ ;  /* 0x0000009c9b9b7210 */ /* 0x000fe40007ffe0ff */
[----:B-1----:R-:W-:Y:S02]  /*9dd0*/  FMNMX.FTZ R5, R6, R5, !PT ;  /* 0x0000000506057209 */ /* 0x002fe40007810000 */
[----:B--2---:R-:W-:-:S03]  /*9de0*/  FMNMX.FTZ R4, R7, R4, !PT ;  /* 0x0000000407047209 */ /* 0x004fc60007810000 */
[----:B------:R-:W1:Y:S04]  /*9df0*/  SHFL.BFLY PT, R146, R5, 0x1, 0x1f ;  /* 0x0c201f0005927f89 */ /* 0x000e6800000e0000 */
[----:B------:R-:W2:Y:S01]  /*9e00*/  SHFL.BFLY PT, R145, R4, 0x1, 0x1f ;  /* 0x0c201f0004917f89 */ /* 0x000ea200000e0000 */
[----:B-1----:R-:W-:Y:S02]  /*9e10*/  FMNMX.FTZ R146, R5, R146, !PT ;  /* 0x0000009205927209 */ /* 0x002fe40007810000 */
[----:B--2---:R-:W-:-:S03]  /*9e20*/  FMNMX.FTZ R145, R4, R145, !PT ;  /* 0x0000009104917209 */ /* 0x004fc60007810000 */
[C---:B----4-:R-:W-:Y:S01]  /*9e30*/  FMUL.FTZ R140, R146.reuse, UR4 ;  /* 0x00000004928c7c20 */ /* 0x050fe20008410000 */
[C---:B------:R-:W-:Y:S02]  /*9e40*/  FSETP.NEU.FTZ.AND P3, PT, R146.reuse, -INF , PT ;  /* 0xff8000009200780b */ /* 0x040fe40003f7d000 */
[C---:B------:R-:W-:Y:S01]  /*9e50*/  FSETP.NEU.FTZ.AND P1, PT, R145.reuse, -INF , PT ;  /* 0xff8000009100780b */ /* 0x040fe20003f3d000 */
[C---:B------:R-:W-:Y:S01]  /*9e60*/  FMUL.FTZ R157, R145.reuse, UR4 ;  /* 0x00000004919d7c20 */ /* 0x040fe20008410000 */
[----:B------:R-:W-:Y:S02]  /*9e70*/  FSEL R5, R146, RZ, P3 ;  /* 0x000000ff92057208 */ /* 0x000fe40001800000 */
[----:B------:R-:W-:Y:S02]  /*9e80*/  FSEL R4, R145, RZ, P1 ;  /* 0x000000ff91047208 */ /* 0x000fe40000800000 */
[----:B------:R-:W-:Y:S01]  /*9e90*/  FSEL R140, R140, RZ, P3 ;  /* 0x000000ff8c8c7208 */ /* 0x000fe20001800000 */
[----:B------:R-:W-:Y:S01]  /*9ea0*/  FADD.FTZ R5, R132, -R5 ;  /* 0x8000000584057221 */ /* 0x000fe20000010000 */
[----:B------:R-:W-:Y:S01]  /*9eb0*/  FSEL R157, R157, RZ, P1 ;  /* 0x000000ff9d9d7208 */ /* 0x000fe20000800000 */
[----:B------:R-:W-:Y:S01]  /*9ec0*/  FADD.FTZ R4, R3, -R4 ;  /* 0x8000000403047221 */ /* 0x000fe20000010000 */
[----:B------:R-:W-:Y:S01]  /*9ed0*/  ISETP.GT.AND P1, PT, R144, R201, PT ;  /* 0x000000c99000720c */ /* 0x000fe20003f24270 */
[----:B------:R-:W-:Y:S01]  /*9ee0*/  FMUL.FTZ R153, R5, UR4 ;  /* 0x0000000405997c20 */ /* 0x000fe20008410000 */
[--C-:B------:R-:W-:Y:S01]  /*9ef0*/  FFMA.FTZ R152, R17, UR4, -R140.reuse ;  /* 0x0000000411987c23 */ /* 0x100fe2000801088c */
[----:B------:R-:W-:Y:S01]  /*9f00*/  FMUL.FTZ R151, R4, UR4 ;  /* 0x0000000404977c20 */ /* 0x000fe20008410000 */
        /* <DEDUP_REMOVED lines=9> */
[----:B------:R-:W-:Y:S01]  /*9fa0*/  LDSM.16.MT88.4 R20, [R159+0xc000] ;  /* 0x00c000009f14783b */ /* 0x000fe20000004200 */
[----:B------:R-:W2:Y:S01]  /*9fb0*/  MUFU.EX2 R151, R151 ;  /* 0x0000009700977308 */ /* 0x000ea20000000800 */
[--C-:B------:R-:W-:Y:S01]  /*9fc0*/  FFMA.FTZ R166, R139, UR4, -R140.reuse ;  /* 0x000000048ba67c23 */ /* 0x100fe2000801088c */
[--C-:B------:R-:W-:Y:S01]  /*9fd0*/  FFMA.FTZ R167, R137, UR4, -R140.reuse ;  /* 0x0000000489a77c23 */ /* 0x100fe2000801088c */
[--C-:B------:R-:W-:Y:S01]  /*9fe0*/  FFMA.FTZ R168, R135, UR4, -R140.reuse ;  /* 0x0000000487a87c23 */ /* 0x100fe2000801088c */
[----:B------:R-:W-:Y:S01]  /*9ff0*/  MUFU.EX2 R152, R152 ;  /* 0x0000009800987308 */ /* 0x000fe20000000800 */
[--C-:B------:R-:W-:Y:S01]  /*a000*/  FFMA.FTZ R165, R133, UR4, -R140.reuse ;  /* 0x0000000485a57c23 */ /* 0x100fe2000801088c */
[--C-:B------:R-:W-:Y:S01]  /*a010*/  FFMA.FTZ R170, R138, UR4, -R157.reuse ;  /* 0x000000048aaa7c23 */ /* 0x100fe2000801089d */
[--C-:B------:R-:W-:Y:S01]  /*a020*/  FFMA.FTZ R169, R136, UR4, -R157.reuse ;  /* 0x0000000488a97c23 */ /* 0x100fe2000801089d */
[----:B------:R-:W3:Y:S01]  /*a030*/  MUFU.EX2 R147, R147 ;  /* 0x0000009300937308 */ /* 0x000ee20000000800 */
[--C-:B------:R-:W-:Y:S01]  /*a040*/  FFMA.FTZ R172, R134, UR4, -R157.reuse ;  /* 0x0000000486ac7c23 */ /* 0x100fe2000801089d */
[-C--:B-1----:R-:W-:Y:S01]  /*a050*/  FMUL.FTZ R32, R104, R153.reuse ;  /* 0x0000009968207220 */ /* 0x082fe20000410000 */
[-C--:B------:R-:W-:Y:S01]  /*a060*/  FMUL.FTZ R33, R105, R153.reuse ;  /* 0x0000009969217220 */ /* 0x080fe20000410000 */
[----:B------:R-:W-:Y:S01]  /*a070*/  MUFU.EX2 R149, R149 ;  /* 0x0000009500957308 */ /* 0x000fe20000000800 */
[----:B------:R-:W-:Y:S01]  /*a080*/  FMUL.FTZ R24, R112, R153 ;  /* 0x0000009970187220 */ /* 0x000fe20000410000 */
[-C--:B--2---:R-:W-:Y:S01]  /*a090*/  FMUL.FTZ R34, R106, R151.reuse ;  /* 0x000000976a227220 */ /* 0x084fe20000410000 */
[----:B------:R-:W-:Y:S01]  /*a0a0*/  FMUL.FTZ R35, R107, R151 ;  /* 0x000000976b237220 */ /* 0x000fe20000410000 */
[----:B------:R-:W1:Y:S01]  /*a0b0*/  MUFU.EX2 R148, R148 ;  /* 0x0000009400947308 */ /* 0x000e620000000800 */
[----:B------:R-:W2:Y:S01]  /*a0c0*/  LDSM.16.MT88.4 R104, [R159+0xe000] ;  /* 0x00e000009f68783b */ /* 0x000ea20000004200 */
[----:B------:R-:W-:Y:S01]  /*a0d0*/  FMUL.FTZ R25, R113, R153 ;  /* 0x0000009971197220 */ /* 0x000fe20000410000 */
[-C--:B------:R-:W-:Y:S01]  /*a0e0*/  FMUL.FTZ R26, R114, R151.reuse ;  /* 0x00000097721a7220 */ /* 0x080fe20000410000 */
[----:B------:R-:W-:Y:S01]  /*a0f0*/  MUFU.EX2 R154, R154 ;  /* 0x0000009a009a7308 */ /* 0x000fe20000000800 */
[----:B------:R-:W-:Y:S01]  /*a100*/  FMUL.FTZ R27, R115, R151 ;  /* 0x00000097731b7220 */ /* 0x000fe20000410000 */
[----:B---3--:R-:W-:Y:S01]  /*a110*/  F2FP.F16.F32.PACK_AB R4, R147, R152 ;  /* 0x000000989304723e */ /* 0x008fe200000000ff */
[-C--:B------:R-:W-:Y:S01]  /*a120*/  FMUL.FTZ R108, R108, R153.reuse ;  /* 0x000000996c6c7220 */ /* 0x080fe20000410000 */
[----:B------:R-:W3:Y:S01]  /*a130*/  MUFU.EX2 R2, R2 ;  /* 0x0000000200027308 */ /* 0x000ee20000000800 */
[----:B------:R-:W-:Y:S01]  /*a140*/  FMUL.FTZ R109, R109, R153 ;  /* 0x000000996d6d7220 */ /* 0x000fe20000410000 */
[-C--:B------:R-:W-:Y:S01]  /*a150*/  FMUL.FTZ R110, R110, R151.reuse ;  /* 0x000000976e6e7220 */ /* 0x080fe20000410000 */
[----:B------:R-:W-:Y:S01]  /*a160*/  FMUL.FTZ R111, R111, R151 ;  /* 0x000000976f6f7220 */ /* 0x000fe20000410000 */
[----:B------:R-:W-:Y:S01]  /*a170*/  MUFU.EX2 R150, R150 ;  /* 0x0000009600967308 */ /* 0x000fe20000000800 */
[----:B------:R-:W4:Y:S01]  /*a180*/  LDSM.16.MT88.4 R112, [R156+0x2000] ;  /* 0x002000009c70783b */ /* 0x000f220000004200 */
[----:B-1----:R-:W-:Y:S01]  /*a190*/  F2FP.F16.F32.PACK_AB R6, R148, R149 ;  /* 0x000000959406723e */ /* 0x002fe200000000ff */
[-C--:B------:R-:W-:Y:S01]  /*a1a0*/  FMUL.FTZ R44, R44, R153.reuse ;  /* 0x000000992c2c7220 */ /* 0x080fe20000410000 */
[----:B------:R-:W1:Y:S01]  /*a1b0*/  MUFU.EX2 R3, R8 ;  /* 0x0000000800037308 */ /* 0x000e620000000800 */
[----:B------:R-:W-:Y:S01]  /*a1c0*/  FMUL.FTZ R45, R45, R153 ;  /* 0x000000992d2d7220 */ /* 0x000fe20000410000 */
[-C--:B------:R-:W-:Y:S01]  /*a1d0*/  FMUL.FTZ R46, R46, R151.reuse ;  /* 0x000000972e2e7220 */ /* 0x080fe20000410000 */
[----:B------:R-:W-:Y:S01]  /*a1e0*/  FMUL.FTZ R47, R47, R151 ;  /* 0x000000972f2f7220 */ /* 0x000fe20000410000 */
[-C--:B------:R-:W-:Y:S01]  /*a1f0*/  FMUL.FTZ R48, R48, R153.reuse ;  /* 0x0000009930307220 */ /* 0x080fe20000410000 */
[----:B------:R-:W-:Y:S01]  /*a200*/  FMUL.FTZ R49, R49, R153 ;  /* 0x0000009931317220 */ /* 0x000fe20000410000 */
[----:B---3--:R-:W-:Y:S01]  /*a210*/  F2FP.F16.F32.PACK_AB R5, R2, R154 ;  /* 0x0000009a0205723e */ /* 0x008fe200000000ff */
[-C--:B------:R-:W-:Y:S01]  /*a220*/  FMUL.FTZ R50, R50, R151.reuse ;  /* 0x0000009732327220 */ /* 0x080fe20000410000 */
[----:B------:R-:W-:Y:S01]  /*a230*/  FMUL.FTZ R51, R51, R151 ;  /* 0x0000009733337220 */ /* 0x000fe20000410000 */
[-C--:B------:R-:W-:Y:S01]  /*a240*/  FMUL.FTZ R60, R60, R153.reuse ;  /* 0x000000993c3c7220 */ /* 0x080fe20000410000 */
[----:B------:R-:W-:Y:S01]  /*a250*/  FMUL.FTZ R61, R61, R153 ;  /* 0x000000993d3d7220 */ /* 0x000fe20000410000 */
[-C--:B------:R-:W-:Y:S01]  /*a260*/  FMUL.FTZ R62, R62, R151.reuse ;  /* 0x000000973e3e7220 */ /* 0x080fe20000410000 */
[----:B------:R-:W-:Y:S01]  /*a270*/  FMUL.FTZ R63, R63, R151 ;  /* 0x000000973f3f7220 */ /* 0x000fe20000410000 */
[-C--:B------:R-:W-:Y:S01]  /*a280*/  FMUL.FTZ R64, R64, R153.reuse ;  /* 0x0000009940407220 */ /* 0x080fe20000410000 */
[----:B-1----:R-:W-:Y:S01]  /*a290*/  F2FP.F16.F32.PACK_AB R7, R3, R150 ;  /* 0x000000960307723e */ /* 0x002fe200000000ff */
        /* <DEDUP_REMOVED lines=22> */
[C---:B--2---:R-:W-:Y:S01]  /*a400*/  HMMA.16816.F32 R44, R4.reuse, R104, R44 ;  /* 0x00000068042c723c */ /* 0x044fe2000000182c */
        /* <DEDUP_REMOVED lines=15> */
[C---:B----4-:R-:W-:Y:S01]  /*a500*/  HMMA.16816.F32 R52, R4.reuse, R112, R52 ;  /* 0x000000700434723c */ /* 0x050fe20000001834 */
        /* <DEDUP_REMOVED lines=77> */
[----:B------:R-:W-:Y:S01]  /*a9e0*/  @P1 IADD3 R208, PT, PT, R0, -0x3, RZ ;  /* 0xfffffffd00d01810 */ /* 0x000fe20007ffe0ff */
[----:B------:R-:W-:Y:S01]  /*a9f0*/  MUFU.EX2 R173, R173 ;  /* 0x000000ad00ad7308 */ /* 0x000fe20000000800 */
[C---:B-1----:R-:W-:Y:S01]  /*aa00*/  HMMA.16816.F32 R84, R4.reuse, R108, R84 ;  /* 0x0000006c0454723c */ /* 0x042fe20000001854 */
[----:B------:R-:W-:Y:S01]  /*aa10*/  FADD.FTZ R152, R147, R152 ;  /* 0x0000009893987221 */ /* 0x000fe20000010000 */
[----:B------:R-:W-:Y:S01]  /*aa20*/  FADD.FTZ R151, R2, R151 ;  /* 0x0000009702977221 */ /* 0x000fe20000010000 */
[----:B------:R-:W-:Y:S02]  /*aa30*/  MUFU.EX2 R179, R179 ;  /* 0x000000b300b37308 */ /* 0x000fe40000000800 */
[----:B------:R-:W-:Y:S01]  /*aa40*/  FADD.FTZ R149, R149, R152 ;  /* 0x0000009895957221 */ /* 0x000fe20000010000 */
[----:B------:R-:W-:Y:S01]  /*aa50*/  FADD.FTZ R150, R150, R151 ;  /* 0x0000009796967221 */ /* 0x000fe20000010000 */
[----:B------:R-:W-:Y:S01]  /*aa60*/  MUFU.EX2 R161, R161 ;  /* 0x000000a100a17308 */ /* 0x000fe20000000800 */
[----:B------:R-:W-:Y:S01]  /*aa70*/  HMMA.16816.F32 R88, R4, R110, R88 ;  /* 0x0000006e0458723c */ /* 0x000fe20000001858 */
[----:B------:R-:W1:Y:S01]  /*aa80*/  LDSM.16.MT88.4 R108, [R185+0xc800] ;  /* 0x00c80000b96c783b */ /* 0x000e620000004200 */
[----:B------:R-:W-:Y:S01]  /*aa90*/  FADD.FTZ R149, R148, R149 ;  /* 0x0000009594957221 */ /* 0x000fe20000010000 */
[----:B------:R-:W-:Y:S01]  /*aaa0*/  MUFU.EX2 R181, R181 ;  /* 0x000000b500b57308 */ /* 0x000fe20000000800 */
[----:B------:R-:W-:Y:S01]  /*aab0*/  FADD.FTZ R150, R3, R150 ;  /* 0x0000009603967221 */ /* 0x000fe20000010000 */
[----:B------:R-:W-:-:S02]  /*aac0*/  IMAD.MOV.U32 R3, RZ, RZ, R145 ;  /* 0x000000ffff037224 */ /* 0x000fc400078e0091 */
        /* <DEDUP_REMOVED lines=136> */
[----:B------:R-:W-:Y:S01]  /*b350*/  FADD.FTZ R157, R157, R162 ;  /* 0x000000a29d9d7221 */ /* 0x000fe20000010000 */
[----:B------:R-:W-:Y:S01]  /*b360*/  IMAD.MOV.U32 R162, RZ, RZ, R144 ;  /* 0x000000ffffa27224 */ /* 0x000fe200078e0090 */
        /* <DEDUP_REMOVED lines=33> */
.L_x_2510:
[----:B------:R-:W-:-:S07]  /*b580*/  IADD3 R208, PT, PT, R162, -0x1, RZ ;  /* 0xffffffffa2d07810 */ /* 0x000fce0007ffe0ff */
.L_x_2516:
[----:B------:R-:W-:Y:S02]  /*b590*/  ISETP.GE.AND P1, PT, R208, R201, PT ;  /* 0x000000c9d000720c */ /* 0x000fe40003f26270 */
[----:B------:R-:W-:-:S11]  /*b5a0*/  MOV R180, 0x40 ;  /* 0x0000004000b47802 */ /* 0x000fd60000000f00 */
        /* <DEDUP_REMOVED lines=19> */
[----:B------:R-:W4:Y:S01]  /*b6e0*/  LDCU UR4, c[0x0][0x45c] ;  /* 0x00008b80ff0477ac */ /* 0x000f220008000800 */
[----:B------:R-:W2:Y:S01]  /*b6f0*/  LDCU.64 UR6, c[0x0][0x3a0] ;  /* 0x00007400ff0677ac */ /* 0x000ea20008000a00 */
[----:B------:R-:W2:Y:S01]  /*b700*/  LDCU.64 UR8, c[0x0][0x3a8] ;  /* 0x00007500ff0877ac */ /* 0x000ea20008000a00 */
[----:B-1----:R-:W-:-:S12]  /*b710*/  ULEA UR5, UR5, UR12, 0x18 ;  /* 0x0000000c05057291 */ /* 0x002fd8000f8ec0ff */
.L_x_2521:
        /* <DEDUP_REMOVED lines=98> */
.L_x_2518:
        /* <DEDUP_REMOVED lines=26> */
[----:B------:R-:W-:Y:S02]  /*bee0*/  LOP3.LUT P2, RZ, R184, 0x4, RZ, 0xc0, !PT ;  /* 0x00000004b8ff7812 */ /* 0x000fe4000784c0ff */
[----:B------:R-:W-:Y:S01]  /*bef0*/  @!PT LDS RZ, [RZ] ;  /* 0x00000000fffff984 */ /* 0x000fe20000000800 */
[----:B------:R-:W-:Y:S01]  /*bf00*/  @!PT LDS RZ, [RZ] ;  /* 0x00000000fffff984 */ /* 0x000fe20000000800 */
[----:B------:R-:W-:Y:S01]  /*bf10*/  @!PT LDS RZ, [RZ] ;  /* 0x00000000fffff984 */ /* 0x000fe20000000800 */
[----:B------:R-:W-:Y:S01]  /*bf20*/  @!P5 LDGSTS.E.BYPASS.LTC128B.128 [R219+0xc800], desc[UR14][R220.64] ;  /* 0x0c800000dcdbdfae */ /* 0x000fe2000b981a0e */
[----:B------:R-:W-:Y:S02]  /*bf30*/  SEL R187, R182, 0xffffffe0, !P0 ;  /* 0xffffffe0b6bb7807 */ /* 0x000fe40004000000 */
[----:B------:R-:W-:Y:S02]  /*bf40*/  SEL R3, R180, 0xffffffc0, !P2 ;  /* 0xffffffc0b4037807 */ /* 0x000fe40005000000 */
        /* <DEDUP_REMOVED lines=10> */
[C---:B------:R-:W-:Y:S02]  /*bff0*/  IADD3 R189, PT, PT, R187.reuse, R190, RZ ;  /* 0x000000bebbbd7210 */ /* 0x040fe40007ffe0ff */
[----:B------:R-:W-:Y:S02]  /*c000*/  IADD3 R3, PT, PT, R187, R188, RZ ;  /* 0x000000bcbb037210 */ /* 0x000fe40007ffe0ff */
[----:B------:R-:W-:Y:S01]  /*c010*/  @!PT LDS RZ, [RZ] ;  /* 0x00000000fffff984 */ /* 0x000fe20000000800 */
[----:B------:R-:W-:Y:S01]  /*c020*/  @!PT LDS RZ, [RZ] ;  /* 0x00000000fffff984 */ /* 0x000fe20000000800 */
[----:B------:R-:W-:Y:S01]  /*c030*/  @!PT LDS RZ, [RZ] ;  /* 0x00000000fffff984 */ /* 0x000fe20000000800 */
[----:B------:R-:W-:Y:S01]  /*c040*/  @!P1 LDGSTS.E.BYPASS.LTC128B.128 [R219+0x10800], desc[UR14][R220.64+0x100] ;  /* 0x10800100dcdb9fae */ /* 0x000fe2000b981a0e */
[----:B------:R-:W-:Y:S04]  /*c050*/  IADD3 R208, PT, PT, R208, -0x1, RZ ;  /* 0xffffffffd0d07810 */ /* 0x000fe80007ffe0ff */
        /* <DEDUP_REMOVED lines=332> */
.L_x_2520:
        /* <DEDUP_REMOVED lines=69> */
.L_x_2519:
[C---:B------:R-:W-:Y:S01]  /*d970*/  ISETP.GE.AND P4, PT, R207.reuse, R200, PT ;  /* 0x000000c8cf00720c */ /* 0x040fe20003f86270 */
[C---:B--2---:R-:W-:Y:S01]  /*d980*/  VIADD R10, R207.reuse, 0xffffffe1 ;  /* 0xffffffe1cf0a7836 */ /* 0x044fe20000000000 */
[C---:B------:R-:W-:Y:S01]  /*d990*/  IADD3 R7, PT, PT, R207.reuse, -0x18, RZ ;  /* 0xffffffe8cf077810 */ /* 0x040fe20007ffe0ff */
[----:B------:R-:W-:Y:S01]  /*d9a0*/  VIADD R3, R207, 0xffffffe0 ;  /* 0xffffffe0cf037836 */ /* 0x000fe20000000000 */
[----:B-1----:R-:W-:Y:S01]  /*d9b0*/  FSEL R162, R243, -INF , P4 ;  /* 0xff800000f3a27808 */ /* 0x002fe20002000000 */
[C---:B------:R-:W-:Y:S01]  /*d9c0*/  VIADD R5, R207.reuse, 0xffffffe9 ;  /* 0xffffffe9cf057836 */ /* 0x040fe20000000000 */
[C---:B------:R-:W-:Y:S01]  /*d9d0*/  ISETP.GE.AND P4, PT, R207.reuse, R198, PT ;  /* 0x000000c6cf00720c */ /* 0x040fe20003f86270 */
[----:B------:R-:W-:Y:S01]  /*d9e0*/  VIADD R8, R207, 0xfffffff0 ;  /* 0xfffffff0cf087836 */ /* 0x000fe20000000000 */
[-C--:B------:R-:W-:Y:S01]  /*d9f0*/  ISETP.GE.AND P1, PT, R3, R200.reuse, PT ;  /* 0x000000c80300720c */ /* 0x080fe20003f26270 */
[----:B------:R-:W-:Y:S01]  /*da00*/  VIADD R17, R207, 0xfffffff8 ;  /* 0xfffffff8cf117836 */ /* 0x000fe20000000000 */
[----:B------:R-:W-:Y:S01]  /*da10*/  FSEL R163, R229, -INF , P4 ;  /* 0xff800000e5a37808 */ /* 0x000fe20002000000 */
[C---:B------:R-:W-:Y:S01]  /*da20*/  VIADD R13, R207.reuse, 0x1 ;  /* 0x00000001cf0d7836 */ /* 0x040fe20000000000 */
[-C--:B------:R-:W-:Y:S01]  /*da30*/  ISETP.GE.AND P4, PT, R10, R200.reuse, PT ;  /* 0x000000c80a00720c */ /* 0x080fe20003f86270 */
[C---:B------:R-:W-:Y:S01]  /*da40*/  VIADD R6, R207.reuse, 0x9 ;  /* 0x00000009cf067836 */ /* 0x040fe20000000000 */
[----:B------:R-:W-:Y:S01]  /*da50*/  FSEL R16, R176, -INF , P1 ;  /* 0xff800000b0107808 */ /* 0x000fe20000800000 */
[----:B------:R-:W-:Y:S01]  /*da60*/  VIADD R18, R207, 0x18 ;  /* 0x00000018cf127836 */ /* 0x000fe20000000000 */
[----:B------:R-:W-:Y:S01]  /*da70*/  FSEL R14, R177, -INF , P4 ;  /* 0xff800000b10e7808 */ /* 0x000fe20002000000 */
[----:B------:R-:W-:Y:S01]  /*da80*/  LDSM.16.MT88.4 R20, [R181+0xc000] ;  /* 0x00c00000b514783b */ /* 0x000fe20000004200 */
[----:B------:R-:W-:Y:S01]  /*da90*/  ISETP.GE.AND P4, PT, R7, R200, PT ;  /* 0x000000c80700720c */ /* 0x000fe20003f86270 */
[----:B------:R-:W-:Y:S01]  /*daa0*/  VIADD R209, R209, 0xffffffc0 ;  /* 0xffffffc0d1d17836 */ /* 0x000fe20000000000 */
[-C--:B------:R-:W-:Y:S02]  /*dab0*/  ISETP.GE.AND P0, PT, R3, R198.reuse, PT ;  /* 0x000000c60300720c */ /* 0x080fe40003f06270 */
[-C--:B------:R-:W-:Y:S02]  /*dac0*/  ISETP.GE.AND P1, PT, R10, R198.reuse, PT ;  /* 0x000000c60a00720c */ /* 0x080fe40003f26270 */
[----:B------:R-:W-:Y:S02]  /*dad0*/  FSEL R210, R210, -INF , P4 ;  /* 0xff800000d2d27808 */ /* 0x000fe40002000000 */
[----:B------:R-:W-:Y:S02]  /*dae0*/  ISETP.GE.AND P4, PT, R5, R198, PT ;  /* 0x000000c60500720c */ /* 0x000fe40003f86270 */
[----:B------:R-:W-:Y:S02]  /*daf0*/  FSEL R178, R178, -INF , P0 ;  /* 0xff800000b2b27808 */ /* 0x000fe40000000000 */
[----:B------:R-:W-:Y:S02]  /*db00*/  FSEL R179, R179, -INF , P1 ;  /* 0xff800000b3b37808 */ /* 0x000fe40000800000 */
[----:B------:R-:W-:Y:S02]  /*db10*/  ISETP.GE.AND P0, PT, R5, R200, PT ;  /* 0x000000c80500720c */ /* 0x000fe40003f06270 */
[-C--:B------:R-:W-:Y:S02]  /*db20*/  ISETP.GE.AND P1, PT, R7, R198.reuse, PT ;  /* 0x000000c60700720c */ /* 0x080fe40003f26270 */
[C---:B------:R-:W-:Y:S02]  /*db30*/  IADD3 R9, PT, PT, R207.reuse, -0xf, RZ ;  /* 0xfffffff1cf097810 */ /* 0x040fe40007ffe0ff */
[----:B------:R-:W-:Y:S02]  /*db40*/  FSEL R218, R218, -INF , P4 ;  /* 0xff800000dada7808 */ /* 0x000fe40002000000 */
[----:B------:R-:W-:Y:S02]  /*db50*/  ISETP.GE.AND P4, PT, R8, R198, PT ;  /* 0x000000c60800720c */ /* 0x000fe40003f86270 */
[----:B------:R-:W-:Y:S02]  /*db60*/  IADD3 R15, PT, PT, R207, -0x7, RZ ;  /* 0xfffffff9cf0f7810 */ /* 0x000fe40007ffe0ff */
[----:B------:R-:W-:Y:S02]  /*db70*/  FSEL R214, R214, -INF , P0 ;  /* 0xff800000d6d67808 */ /* 0x000fe40000000000 */
[----:B------:R-:W-:Y:S02]  /*db80*/  FSEL R11, R216, -INF , P1 ;  /* 0xff800000d80b7808 */ /* 0x000fe40000800000 */
[-C--:B------:R-:W-:Y:S02]  /*db90*/  ISETP.GE.AND P0, PT, R8, R200.reuse, PT ;  /* 0x000000c80800720c */ /* 0x080fe40003f06270 */
[-C--:B------:R-:W-:Y:S02]  /*dba0*/  ISETP.GE.AND P1, PT, R9, R200.reuse, PT ;  /* 0x000000c80900720c */ /* 0x080fe40003f26270 */
[----:B------:R-:W-:Y:S02]  /*dbb0*/  FSEL R147, R222, -INF , P4 ;  /* 0xff800000de937808 */ /* 0x000fe40002000000 */
[-C--:B------:R-:W-:Y:S02]  /*dbc0*/  ISETP.GE.AND P4, PT, R15, R200.reuse, PT ;  /* 0x000000c80f00720c */ /* 0x080fe40003f86270 */
[----:B------:R-:W-:Y:S02]  /*dbd0*/  FSEL R146, R220, -INF , P0 ;  /* 0xff800000dc927808 */ /* 0x000fe40000000000 */
[----:B------:R-:W-:Y:S02]  /*dbe0*/  FSEL R144, R221, -INF , P1 ;  /* 0xff800000dd907808 */ /* 0x000fe40000800000 */
[----:B------:R-:W-:Y:S02]  /*dbf0*/  ISETP.GE.AND P1, PT, R17, R200, PT ;  /* 0x000000c81100720c */ /* 0x000fe40003f26270 */
[----:B------:R-:W-:Y:S02]  /*dc00*/  ISETP.GE.AND P0, PT, R9, R198, PT ;  /* 0x000000c60900720c */ /* 0x000fe40003f06270 */
[----:B------:R-:W-:Y:S02]  /*dc10*/  FSEL R140, R225, -INF , P4 ;  /* 0xff800000e18c7808 */ /* 0x000fe40002000000 */
[----:B------:R-:W-:Y:S02]  /*dc20*/  ISETP.GE.AND P4, PT, R13, R200, PT ;  /* 0x000000c80d00720c */ /* 0x000fe40003f86270 */
[----:B------:R-:W-:Y:S02]  /*dc30*/  FSEL R145, R223, -INF , P0 ;  /* 0xff800000df917808 */ /* 0x000fe40000000000 */
[----:B------:R-:W-:Y:S02]  /*dc40*/  FSEL R142, R224, -INF , P1 ;  /* 0xff800000e08e7808 */ /* 0x000fe40000800000 */
[-C--:B------:R-:W-:Y:S02]  /*dc50*/  ISETP.GE.AND P0, PT, R17, R198.reuse, PT ;  /* 0x000000c61100720c */ /* 0x080fe40003f06270 */
[----:B------:R-:W-:Y:S02]  /*dc60*/  ISETP.GE.AND P1, PT, R15, R198, PT ;  /* 0x000000c60f00720c */ /* 0x000fe40003f26270 */
[C---:B------:R-:W-:Y:S02]  /*dc70*/  IADD3 R12, PT, PT, R207.reuse, 0x8, RZ ;  /* 0x00000008cf0c7810 */ /* 0x040fe40007ffe0ff */
[----:B------:R-:W-:Y:S02]  /*dc80*/  FSEL R160, R228, -INF , P4 ;  /* 0xff800000e4a07808 */ /* 0x000fe40002000000 */
[----:B------:R-:W-:Y:S02]  /*dc90*/  ISETP.GE.AND P4, PT, R6, R200, PT ;  /* 0x000000c80600720c */ /* 0x000fe40003f86270 */
[----:B------:R-:W-:Y:S02]  /*dca0*/  IADD3 R4, PT, PT, R207, 0x10, RZ ;  /* 0x00000010cf047810 */ /* 0x000fe40007ffe0ff */
[----:B------:R-:W-:Y:S02]  /*dcb0*/  FSEL R143, R226, -INF , P0 ;  /* 0xff800000e28f7808 */ /* 0x000fe40000000000 */
[----:B------:R-:W-:Y:S02]  /*dcc0*/  FSEL R141, R227, -INF , P1 ;  /* 0xff800000e38d7808 */ /* 0x000fe40000800000 */
[----:B------:R-:W-:Y:S02]  /*dcd0*/  ISETP.GE.AND P0, PT, R13, R198, PT ;  /* 0x000000c60d00720c */ /* 0x000fe40003f06270 */
[-C--:B------:R-:W-:Y:S02]  /*dce0*/  ISETP.GE.AND P1, PT, R12, R200.reuse, PT ;  /* 0x000000c80c00720c */ /* 0x080fe40003f26270 */
[----:B------:R-:W-:Y:S02]  /*dcf0*/  FSEL R148, R232, -INF , P4 ;  /* 0xff800000e8947808 */ /* 0x000fe40002000000 */
[----:B------:R-:W-:Y:S02]  /*dd00*/  ISETP.GE.AND P4, PT, R4, R200, PT ;  /* 0x000000c80400720c */ /* 0x000fe40003f86270 */
[----:B------:R-:W-:Y:S02]  /*dd10*/  FSEL R161, R230, -INF , P0 ;  /* 0xff800000e6a17808 */ /* 0x000fe40000000000 */
[----:B------:R-:W-:Y:S02]  /*dd20*/  FSEL R150, R231, -INF , P1 ;  /* 0xff800000e7967808 */ /* 0x000fe40000800000 */
[C---:B------:R-:W-:Y:S02]  /*dd30*/  ISETP.GE.AND P6, PT, R3.reuse, R199, PT ;  /* 0x000000c70300720c */ /* 0x040fe40003fc6270 */
        /* <DEDUP_REMOVED lines=9> */
[C---:B------:R-:W-:Y:S02]  /*ddd0*/  ISETP.GE.AND P1, PT, R207.reuse, R199, PT ;  /* 0x000000c7cf00720c */ /* 0x040fe40003f26270 */
[----:B------:R-:W-:Y:S02]  /*dde0*/  IADD3 R19, PT, PT, R207, 0x19, RZ ;  /* 0x00000019cf137810 */ /* 0x000fe40007ffe0ff */
[----:B------:R-:W-:Y:S02]  /*ddf0*/  FSEL R159, R239, -INF , P4 ;  /* 0xff800000ef9f7808 */ /* 0x000fe40002000000 */
[----:B------:R-:W-:Y:S02]  /*de00*/  ISETP.GE.AND P4, PT, R3, R198, PT ;  /* 0x000000c60300720c */ /* 0x000fe40003f86270 */
[----:B------:R-:W-:Y:S02]  /*de10*/  FSEL R162, R162, -INF , !P1 ;  /* 0xff800000a2a27808 */ /* 0x000fe40004800000 */
[----:B------:R-:W-:Y:S02]  /*de20*/  FSEL R156, R236, -INF , P0 ;  /* 0xff800000ec9c7808 */ /* 0x000fe40000000000 */
[----:B------:R-:W-:Y:S02]  /*de30*/  ISETP.GE.AND P0, PT, R207, R197, PT ;  /* 0x000000c5cf00720c */ /* 0x000fe40003f06270 */
[-C--:B------:R-:W-:Y:S02]  /*de40*/  ISETP.GE.AND P1, PT, R19, R200.reuse, PT ;  /* 0x000000c81300720c */ /* 0x080fe40003f26270 */
[----:B------:R-:W-:Y:S02]  /*de50*/  FSEL R157, R238, -INF , P4 ;  /* 0xff800000ee9d7808 */ /* 0x000fe40002000000 */
[----:B------:R-:W-:Y:S02]  /*de60*/  ISETP.GE.AND P4, PT, R18, R200, PT ;  /* 0x000000c81200720c */ /* 0x000fe40003f86270 */
[----:B------:R-:W-:Y:S02]  /*de70*/  FSEL R163, R163, -INF , !P0 ;  /* 0xff800000a3a37808 */ /* 0x000fe40004000000 */
[----:B------:R-:W-:Y:S02]  /*de80*/  FSEL R152, R240, -INF , P1 ;  /* 0xff800000f0987808 */ /* 0x000fe40000800000 */
[-C--:B------:R-:W-:Y:S02]  /*de90*/  ISETP.GE.AND P0, PT, R19, R198.reuse, PT ;  /* 0x000000c61300720c */ /* 0x080fe40003f06270 */
[----:B------:R-:W-:Y:S02]  /*dea0*/  ISETP.GE.AND P1, PT, R18, R198, PT ;  /* 0x000000c61200720c */ /* 0x000fe40003f26270 */
[----:B------:R-:W-:Y:S02]  /*deb0*/  FSEL R153, R237, -INF , P4 ;  /* 0xff800000ed997808 */ /* 0x000fe40002000000 */
[----:B------:R-:W-:Y:S02]  /*dec0*/  ISETP.GE.AND P4, PT, R10, R199, PT ;  /* 0x000000c70a00720c */ /* 0x000fe40003f86270 */
[----:B------:R-:W-:Y:S02]  /*ded0*/  FSEL R133, R242, -INF , P0 ;  /* 0xff800000f2857808 */ /* 0x000fe40000000000 */
[----:B------:R-:W-:Y:S02]  /*dee0*/  FSEL R134, R241, -INF , P1 ;  /* 0xff800000f1867808 */ /* 0x000fe40000800000 */
[----:B------:R-:W-:Y:S02]  /*def0*/  FSEL R16, R16, -INF , !P6 ;  /* 0xff80000010107808 */ /* 0x000fe40007000000 */
[----:B------:R-:W-:Y:S02]  /*df00*/  ISETP.GE.AND P0, PT, R10, R197, PT ;  /* 0x000000c50a00720c */ /* 0x000fe40003f06270 */
[C---:B------:R-:W-:Y:S02]  /*df10*/  ISETP.GE.AND P1, PT, R7.reuse, R199, PT ;  /* 0x000000c70700720c */ /* 0x040fe40003f26270 */
[----:B------:R-:W-:Y:S02]  /*df20*/  FSEL R14, R14, -INF , !P4 ;  /* 0xff8000000e0e7808 */ /* 0x000fe40006000000 */
[----:B------:R-:W-:Y:S02]  /*df30*/  ISETP.GE.AND P6, PT, R7, R197, PT ;  /* 0x000000c50700720c */ /* 0x000fe40003fc6270 */
[----:B------:R-:W-:Y:S02]  /*df40*/  FSEL R7, R178, -INF , !P5 ;  /* 0xff800000b2077808 */ /* 0x000fe40006800000 */
[C---:B------:R-:W-:Y:S02]  /*df50*/  ISETP.GE.AND P4, PT, R5.reuse, R199, PT ;  /* 0x000000c70500720c */ /* 0x040fe40003f86270 */
[----:B------:R-:W-:Y:S02]  /*df60*/  ISETP.GE.AND P5, PT, R5, R197, PT ;  /* 0x000000c50500720c */ /* 0x000fe40003fa6270 */
[----:B------:R-:W-:Y:S02]  /*df70*/  FSEL R5, R179, -INF , !P0 ;  /* 0xff800000b3057808 */ /* 0x000fe40004000000 */
[----:B------:R-:W-:Y:S02]  /*df80*/  FSEL R10, R210, -INF , !P1 ;  /* 0xff800000d20a7808 */ /* 0x000fe40004800000 */
[C---:B------:R-:W-:Y:S02]  /*df90*/  ISETP.GE.AND P0, PT, R8.reuse, R199, PT ;  /* 0x000000c70800720c */ /* 0x040fe40003f06270 */
[----:B------:R-:W-:Y:S02]  /*dfa0*/  ISETP.GE.AND P1, PT, R8, R197, PT ;  /* 0x000000c50800720c */ /* 0x000fe40003f26270 */
[----:B------:R-:W-:Y:S02]  /*dfb0*/  FSEL R8, R214, -INF , !P4 ;  /* 0xff800000d6087808 */ /* 0x000fe40006000000 */
[----:B------:R-:W-:Y:S02]  /*dfc0*/  ISETP.GE.AND P4, PT, R9, R199, PT ;  /* 0x000000c70900720c */ /* 0x000fe40003f86270 */
[----:B------:R-:W-:Y:S02]  /*dfd0*/  FSEL R11, R11, -INF , !P6 ;  /* 0xff8000000b0b7808 */ /* 0x000fe40007000000 */
[----:B------:R-:W-:Y:S02]  /*dfe0*/  ISETP.GE.AND P6, PT, R9, R197, PT ;  /* 0x000000c50900720c */ /* 0x000fe40003fc6270 */
[----:B------:R-:W-:Y:S02]  /*dff0*/  FSEL R9, R218, -INF , !P5 ;  /* 0xff800000da097808 */ /* 0x000fe40006800000 */
[-C--:B------:R-:W-:Y:S02]  /*e000*/  ISETP.GE.AND P5, PT, R17, R199.reuse, PT ;  /* 0x000000c71100720c */ /* 0x080fe40003fa6270 */
[----:B------:R-:W-:Y:S02]  /*e010*/  FSEL R144, R144, -INF , !P4 ;  /* 0xff80000090907808 */ /* 0x000fe40006000000 */
[-C--:B------:R-:W-:Y:S02]  /*e020*/  ISETP.GE.AND P4, PT, R15, R199.reuse, PT ;  /* 0x000000c70f00720c */ /* 0x080fe40003f86270 */
[----:B------:R-:W-:Y:S02]  /*e030*/  FSEL R145, R145, -INF , !P6 ;  /* 0xff80000091917808 */ /* 0x000fe40007000000 */
[----:B------:R-:W-:Y:S02]  /*e040*/  FSEL R142, R142, -INF , !P5 ;  /* 0xff8000008e8e7808 */ /* 0x000fe40006800000 */
[C---:B------:R-:W-:Y:S02]  /*e050*/  ISETP.GE.AND P6, PT, R13.reuse, R199, PT ;  /* 0x000000c70d00720c */ /* 0x040fe40003fc6270 */
[-C--:B------:R-:W-:Y:S02]  /*e060*/  ISETP.GE.AND P5, PT, R13, R197.reuse, PT ;  /* 0x000000c50d00720c */ /* 0x080fe40003fa6270 */
[----:B------:R-:W-:Y:S02]  /*e070*/  FSEL R146, R146, -INF , !P0 ;  /* 0xff80000092927808 */ /* 0x000fe40004000000 */
[----:B------:R-:W-:Y:S02]  /*e080*/  FSEL R147, R147, -INF , !P1 ;  /* 0xff80000093937808 */ /* 0x000fe40004800000 */
[----:B------:R-:W-:Y:S02]  /*e090*/  FSEL R140, R140, -INF , !P4 ;  /* 0xff8000008c8c7808 */ /* 0x000fe40006000000 */
[----:B------:R-:W-:Y:S02]  /*e0a0*/  FMNMX3.FTZ R13, R0, R16, R14, !PT ;  /* 0x00000010000d7276 */ /* 0x000fe4000781000e */
[-C--:B------:R-:W-:Y:S02]  /*e0b0*/  ISETP.GE.AND P0, PT, R17, R197.reuse, PT ;  /* 0x000000c51100720c */ /* 0x080fe40003f06270 */
[----:B------:R-:W-:Y:S02]  /*e0c0*/  ISETP.GE.AND P1, PT, R15, R197, PT ;  /* 0x000000c50f00720c */ /* 0x000fe40003f26270 */
[----:B------:R-:W-:Y:S02]  /*e0d0*/  ISETP.GE.AND P4, PT, R12, R199, PT ;  /* 0x000000c70c00720c */ /* 0x000fe40003f86270 */
[----:B------:R-:W-:Y:S02]  /*e0e0*/  FMNMX3.FTZ R13, R13, R10, R8, !PT ;  /* 0x0000000a0d0d7276 */ /* 0x000fe40007810008 */
[----:B------:R-:W-:Y:S02]  /*e0f0*/  FSEL R143, R143, -INF , !P0 ;  /* 0xff8000008f8f7808 */ /* 0x000fe40004000000 */
[----:B------:R-:W-:Y:S02]  /*e100*/  FSEL R141, R141, -INF , !P1 ;  /* 0xff8000008d8d7808 */ /* 0x000fe40004800000 */
[----:B------:R-:W-:Y:S02]  /*e110*/  FSEL R161, R161, -INF , !P5 ;  /* 0xff800000a1a17808 */ /* 0x000fe40006800000 */
[----:B------:R-:W-:Y:S02]  /*e120*/  FSEL R150, R150, -INF , !P4 ;  /* 0xff80000096967808 */ /* 0x000fe40006000000 */
[----:B------:R-:W-:Y:S02]  /*e130*/  ISETP.GE.AND P0, PT, R12, R197, PT ;  /* 0x000000c50c00720c */ /* 0x000fe40003f06270 */
        /* <DEDUP_REMOVED lines=418> */
.L_x_2517:
[----:B------:R-:W1:Y:S01]  /*fb60*/  SHFL.BFLY PT, R4, R217, 0x2, 0x1f ;  /* 0x0c401f00d9047f89 */ /* 0x000e6200000e0000 */
[----:B------:R-:W-:Y:S01]  /*fb70*/  SHF.R.U32.HI R133, RZ, 0x2, R184 ;  /* 0x00000002ff857819 */ /* 0x000fe200000116b8 */
[----:B------:R-:W-:Y:S01]  /*fb80*/  S2UR UR8, SR_CTAID.Y ;  /* 0x00000000000879c3 */ /* 0x000fe20000002600 */
[C---:B------:R-:W-:Y:S01]  /*fb90*/  SHF.L.U32 R6, R184.reuse, 0x2, RZ ;  /* 0x00000002b8067819 */ /* 0x040fe200000006ff */
[----:B------:R-:W2:Y:S01]  /*fba0*/  SHFL.BFLY PT, R0, R215, 0x2, 0x1f ;  /* 0x0c401f00d7007f89 */ /* 0x000ea200000e0000 */
[----:B------:R-:W-:Y:S01]  /*fbb0*/  SHF.L.U32 R2, R184, 0x1, RZ ;  /* 0x00000001b8027819 */ /* 0x000fe200000006ff */
[----:B------:R-:W3:Y:S01]  /*fbc0*/  LDCU UR4, c[0x0][0x44c] ;  /* 0x00008980ff0477ac */ /* 0x000ee20008000800 */
[----:B------:R-:W-:Y:S01]  /*fbd0*/  LOP3.LUT R5, R6, 0x1f8, RZ, 0xc0, !PT ;  /* 0x000001f806057812 */ /* 0x000fe200078ec0ff */
[----:B------:R-:W-:Y:S01]  /*fbe0*/  BSSY.RECONVERGENT B0, `(.L_x_2522) ;  /* 0x00000fa000007945 */ /* 0x000fe20003800200 */
[----:B------:R-:W-:Y:S01]  /*fbf0*/  LOP3.LUT R10, R183, 0x6, R2, 0xf8, !PT ;  /* 0x00000006b70a7812 */ /* 0x000fe200078ef802 */
[----:B------:R-:W-:Y:S08]  /*fc00*/  S2UR UR7, SR_CTAID.Z ;  /* 0x00000000000779c3 */ /* 0x000ff00000002700 */
[----:B------:R-:W-:Y:S01]  /*fc10*/  BAR.SYNC.DEFER_BLOCKING 0x0 ;  /* 0x0000000000007b1d */ /* 0x000fe20000010000 */
[----:B------:R-:W-:-:S02]  /*fc20*/  R2P PR, R184, 0x18 ;  /* 0x00000018b8007804 */ /* 0x000fc40000000000 */
[----:B------:R-:W-:Y:S02]  /*fc30*/  SHF.R.U32.HI R135, RZ, 0x4, R184 ;  /* 0x00000004ff877819 */ /* 0x000fe400000116b8 */
[----:B------:R-:W-:Y:S02]  /*fc40*/  SEL R182, R182, 0xffffffe0, !P2 ;  /* 0xffffffe0b6b67807 */ /* 0x000fe40005000000 */
[----:B------:R-:W-:Y:S01]  /*fc50*/  IADD3 R13, PT, PT, R135, 0x10, RZ ;  /* 0x00000010870d7810 */ /* 0x000fe20007ffe0ff */
[----:B------:R-:W4:Y:S01]  /*fc60*/  LDC R18, c[0x0][0x3e0] ;  /* 0x0000f800ff127b82 */ /* 0x000f220000000800 */
[----:B------:R-:W-:Y:S02]  /*fc70*/  SEL R180, R180, 0xffffffc0, !P3 ;  /* 0xffffffc0b4b47807 */ /* 0x000fe40005800000 */
[----:B------:R-:W-:Y:S01]  /*fc80*/  ISETP.GE.AND P1, PT, R13, R196, PT ;  /* 0x000000c40d00720c */ /* 0x000fe20003f26270 */
[----:B-1----:R-:W-:Y:S01]  /*fc90*/  FADD.FTZ R4, R4, R217 ;  /* 0x000000d904047221 */ /* 0x002fe20000010000 */
[----:B------:R-:W-:-:S02]  /*fca0*/  IADD3 R13, PT, PT, R135, 0x20, RZ ;  /* 0x00000020870d7810 */ /* 0x000fc40007ffe0ff */
[----:B------:R-:W-:Y:S01]  /*fcb0*/  IADD3 R15, PT, PT, R135, 0x8, RZ ;  /* 0x00000008870f7810 */ /* 0x000fe20007ffe0ff */
[----:B--2---:R-:W-:Y:S01]  /*fcc0*/  FADD.FTZ R11, R0, R215 ;  /* 0x000000d7000b7221 */ /* 0x004fe20000010000 */
[----:B------:R-:W1:Y:S01]  /*fcd0*/  SHFL.BFLY PT, R7, R4, 0x1, 0x1f ;  /* 0x0c201f0004077f89 */ /* 0x000e6200000e0000 */
[----:B------:R-:W-:Y:S01]  /*fce0*/  LOP3.LUT R0, R186, 0x30, RZ, 0xc0, !PT ;  /* 0x00000030ba007812 */ /* 0x000fe200078ec0ff */
[----:B------:R-:W2:Y:S01]  /*fcf0*/  S2UR UR6, SR_CTAID.X ;  /* 0x00000000000679c3 */ /* 0x000ea20000002500 */
[----:B------:R-:W-:Y:S01]  /*fd00*/  ISETP.GE.AND P5, PT, R15, R196, PT ;  /* 0x000000c40f00720c */ /* 0x000fe20003fa6270 */
[----:B------:R-:W5:Y:S01]  /*fd10*/  SHFL.BFLY PT, R8, R11, 0x1, 0x1f ;  /* 0x0c201f000b087f89 */ /* 0x000f6200000e0000 */
[----:B------:R-:W-:Y:S02]  /*fd20*/  LOP3.LUT R133, R0, 0x7, R133, 0xf8, !PT ;  /* 0x0000000700857812 */ /* 0x000fe400078ef885 */
[C---:B------:R-:W-:Y:S02]  /*fd30*/  SHF.L.U32 R0, R184.reuse, 0x4, RZ ;  /* 0x00000004b8007819 */ /* 0x040fe400000006ff */
[----:B------:R-:W-:-:S02]  /*fd40*/  LOP3.LUT P6, RZ, R184, 0x3, RZ, 0xc0, !PT ;  /* 0x00000003b8ff7812 */ /* 0x000fc400078cc0ff */
[C---:B------:R-:W-:Y:S02]  /*fd50*/  LOP3.LUT R9, R0.reuse, 0x1c0, RZ, 0xc0, !PT ;  /* 0x000001c000097812 */ /* 0x040fe400078ec0ff */
[----:B------:R-:W-:Y:S02]  /*fd60*/  LOP3.LUT R15, R0, 0x10, RZ, 0xc0, !PT ;  /* 0x00000010000f7812 */ /* 0x000fe400078ec0ff */
[----:B------:R-:W-:Y:S02]  /*fd70*/  LOP3.LUT R9, R9, 0x38, R2, 0xf8, !PT ;  /* 0x0000003809097812 */ /* 0x000fe400078ef802 */
[----:B------:R-:W-:Y:S02]  /*fd80*/  LOP3.LUT R2, R5, 0x38, R186, 0x78, !PT ;  /* 0x0000003805027812 */ /* 0x000fe400078e78ba */
[----:B------:R-:W-:Y:S02]  /*fd90*/  LOP3.LUT R9, R10, R9, RZ, 0xfc, !PT ;  /* 0x000000090a097212 */ /* 0x000fe400078efcff */
[----:B------:R-:W-:-:S02]  /*fda0*/  LEA R2, R2, R15, 0x2 ;  /* 0x0000000f02027211 */ /* 0x000fc400078e10ff */
[----:B------:R-:W-:Y:S01]  /*fdb0*/  LEA R9, R9, UR5, 0x2 ;  /* 0x0000000509097c11 */ /* 0x000fe2000f8e10ff */
[----:B-1----:R-:W-:Y:S01]  /*fdc0*/  FADD.FTZ R7, R4, R7 ;  /* 0x0000000704077221 */ /* 0x002fe20000010000 */
[----:B------:R-:W1:Y:S01]  /*fdd0*/  LDC.64 R14, c[0x0][0x430] ;  /* 0x00010c00ff0e7b82 */ /* 0x000e620000000a00 */
[----:B--2---:R-:W-:Y:S01]  /*fde0*/  USHF.L.U32 UR6, UR6, 0x6, URZ ;  /* 0x0000000606067899 */ /* 0x004fe200080006ff */
[----:B------:R-:W-:Y:S01]  /*fdf0*/  IADD3 R10, PT, PT, R9, R182, RZ ;  /* 0x000000b6090a7210 */ /* 0x000fe20007ffe0ff */
[----:B-----5:R-:W-:Y:S01]  /*fe00*/  FADD.FTZ R8, R11, R8 ;  /* 0x000000080b087221 */ /* 0x020fe20000010000 */
[----:B------:R-:W2:Y:S01]  /*fe10*/  MUFU.RCP R4, R7 ;  /* 0x0000000700047308 */ /* 0x000ea20000001000 */
[----:B------:R-:W-:Y:S02]  /*fe20*/  IADD3 R11, PT, PT, R135, 0x18, RZ ;  /* 0x00000018870b7810 */ /* 0x000fe40007ffe0ff */
[----:B------:R-:W-:Y:S02]  /*fe30*/  FSETP.NE.FTZ.AND P3, PT, R7, RZ, PT ;  /* 0x000000ff0700720b */ /* 0x000fe40003f75000 */
[----:B------:R-:W-:-:S02]  /*fe40*/  FSETP.NE.FTZ.AND P2, PT, R8, RZ, PT ;  /* 0x000000ff0800720b */ /* 0x000fc40003f55000 */
[-C--:B------:R-:W-:Y:S01]  /*fe50*/  ISETP.GE.AND P0, PT, R11, R196.reuse, PT ;  /* 0x000000c40b00720c */ /* 0x080fe20003f06270 */
[----:B------:R-:W5:Y:S01]  /*fe60*/  MUFU.RCP R5, R8 ;  /* 0x0000000800057308 */ /* 0x000f620000001000 */
[C---:B------:R-:W-:Y:S02]  /*fe70*/  IADD3 R11, PT, PT, R9.reuse, 0x80, RZ ;  /* 0x00000080090b7810 */ /* 0x040fe40007ffe0ff */
[----:B------:R-:W-:Y:S02]  /*fe80*/  @P4 IADD3 R11, PT, PT, R9, -0x80, RZ ;  /* 0xffffff80090b4810 */ /* 0x000fe40007ffe0ff */
[----:B------:R-:W-:Y:S02]  /*fe90*/  ISETP.GE.AND P4, PT, R13, R196, PT ;  /* 0x000000c40d00720c */ /* 0x000fe40003f86270 */
[----:B------:R-:W-:Y:S01]  /*fea0*/  IADD3 R13, PT, PT, R9, R180, RZ ;  /* 0x000000b4090d7210 */ /* 0x000fe20007ffe0ff */
[----:B------:R-:W3:Y:S01]  /*feb0*/  @P3 LDC R19, c[0x0][0x458] ;  /* 0x00011600ff133b82 */ /* 0x000ee20000000800 */
[----:B------:R-:W-:Y:S01]  /*fec0*/  IADD3 R17, PT, PT, R180, R11, RZ ;  /* 0x0000000bb4117210 */ /* 0x000fe20007ffe0ff */
[----:B------:R-:W4:Y:S01]  /*fed0*/  @P3 MUFU.LG2 R7, R7 ;  /* 0x0000000700073308 */ /* 0x000f220000000c00 */
[----:B--2---:R-:W-:-:S02]  /*fee0*/  FSEL R4, R4, 1, P3 ;  /* 0x3f80000004047808 */ /* 0x004fc40001800000 */
[C---:B------:R-:W-:Y:S02]  /*fef0*/  IADD3 R12, PT, PT, R182.reuse, R13, RZ ;  /* 0x0000000db60c7210 */ /* 0x040fe40007ffe0ff */
[----:B------:R-:W-:Y:S01]  /*ff00*/  IADD3 R16, PT, PT, R182, R11, RZ ;  /* 0x0000000bb6107210 */ /* 0x000fe20007ffe0ff */
[C---:B------:R-:W-:Y:S01]  /*ff10*/  FMUL.FTZ R128, R4.reuse, R128 ;  /* 0x0000008004807220 */ /* 0x040fe20000410000 */
[C---:B------:R-:W-:Y:S01]  /*ff20*/  FMUL.FTZ R129, R4.reuse, R129 ;  /* 0x0000008104817220 */ /* 0x040fe20000410000 */
[----:B-----5:R-:W-:Y:S01]  /*ff30*/  FSEL R5, R5, 1, P2 ;  /* 0x3f80000005057808 */ /* 0x020fe20001000000 */
        /* <DEDUP_REMOVED lines=29> */
[----:B------:R-:W-:Y:S01]  /*10110*/  FMUL.FTZ R101, R4, R101 ;  /* 0x0000006504657220 */ /* 0x000fe20000410000 */
[----:B------:R-:W-:Y:S01]  /*10120*/  STS.64 [R10], R124 ;  /* 0x0000007c0a007388 */ /* 0x000fe20000000a00 */
[C---:B------:R-:W-:Y:S01]  /*10130*/  FMUL.FTZ R102, R5.reuse, R102 ;  /* 0x0000006605667220 */ /* 0x040fe20000410000 */
[C---:B------:R-:W-:Y:S01]  /*10140*/  FMUL.FTZ R103, R5.reuse, R103 ;  /* 0x0000006705677220 */ /* 0x040fe20000410000 */
[----:B------:R-:W-:Y:S01]  /*10150*/  IADD3 R182, PT, PT, R182, R17, RZ ;  /* 0x00000011b6b67210 */ /* 0x000fe20007ffe0ff */
        /* <DEDUP_REMOVED lines=86> */
[----:B------:R-:W5:Y:S01]  /*106c0*/  @P2 LDC R20, c[0x0][0x458] ;  /* 0x00011600ff142b82 */ /* 0x000f620000000800 */
[----:B------:R-:W1:Y:S01]  /*106d0*/  @P2 MUFU.LG2 R8, R8 ;  /* 0x0000000800082308 */ /* 0x000e620000000c00 */
[----:B------:R-:W-:Y:S01]  /*106e0*/  STS.64 [R11+0x4800], R54 ;  /* 0x004800360b007388 */ /* 0x000fe20000000a00 */
[----:B----4-:R-:W-:Y:S01]  /*106f0*/  @P3 FMUL.FTZ R7, R7, 0.69314718246459960938 ;  /* 0x3f31721807073820 */ /* 0x010fe20000410000 */
[----:B--2---:R-:W-:-:S02]  /*10700*/  MOV R102, 0xff800000 ;  /* 0xff80000000667802 */ /* 0x004fc40000000f00 */
[----:B------:R-:W-:Y:S01]  /*10710*/  STS.64 [R16+0x4000], R56 ;  /* 0x0040003810007388 */ /* 0x000fe20000000a00 */
[----:B------:R-:W-:Y:S01]  /*10720*/  MOV R101, 0xff800000 ;  /* 0xff80000000657802 */ /* 0x000fe20000000f00 */
[----:B---3--:R-:W-:Y:S01]  /*10730*/  @P3 FFMA.FTZ R102, R132, R19, R7 ;  /* 0x0000001384663223 */ /* 0x008fe20000010007 */
[----:B------:R-:W-:Y:S01]  /*10740*/  LOP3.LUT R100, R6, 0x3c, RZ, 0xc0, !PT ;  /* 0x0000003c06647812 */ /* 0x000fe200078ec0ff */
[----:B------:R-:W-:Y:S01]  /*10750*/  STS.64 [R16+0x4800], R58 ;  /* 0x0048003a10007388 */ /* 0x000fe20000000a00 */
[----:B------:R-:W-:-:S03]  /*10760*/  P2R R0, PR, RZ, 0x10 ;  /* 0x00000010ff007803 */ /* 0x000fc60000000000 */
[----:B------:R-:W-:Y:S04]  /*10770*/  STS.64 [R17+0x4000], R60 ;  /* 0x0040003c11007388 */ /* 0x000fe80000000a00 */
[----:B------:R-:W-:Y:S01]  /*10780*/  STS.64 [R17+0x4800], R62 ;  /* 0x0048003e11007388 */ /* 0x000fe20000000a00 */
[----:B-1----:R-:W-:-:S03]  /*10790*/  @P2 FMUL.FTZ R8, R8, 0.69314718246459960938 ;  /* 0x3f31721808082820 */ /* 0x002fc60000410000 */
[----:B------:R-:W-:Y:S01]  /*107a0*/  STS.64 [R182+0x4000], R64 ;  /* 0x00400040b6007388 */ /* 0x000fe20000000a00 */
[----:B-----5:R-:W-:Y:S01]  /*107b0*/  @P2 FFMA.FTZ R101, R3, R20, R8 ;  /* 0x0000001403652223 */ /* 0x020fe20000010008 */
[----:B------:R-:W-:Y:S02]  /*107c0*/  IADD3 R3, PT, PT, R135, 0x28, RZ ;  /* 0x0000002887037810 */ /* 0x000fe40007ffe0ff */
        /* <DEDUP_REMOVED lines=59> */
.L_x_2523:
[----:B------:R-:W-:Y:S05]  /*10b80*/  BSYNC.RECONVERGENT B0 ;  /* 0x0000000000007941 */ /* 0x000fea0003800200 */
.L_x_2522:
        /* <DEDUP_REMOVED lines=21> */
.L_x_2525:
[----:B------:R-:W-:Y:S05]  /*10ce0*/  BSYNC.RECONVERGENT B0 ;  /* 0x0000000000007941 */ /* 0x000fea0003800200 */
.L_x_2524:
        /* <DEDUP_REMOVED lines=20> */
.L_x_2527:
[----:B------:R-:W-:Y:S05]  /*10e30*/  BSYNC.RECONVERGENT B0 ;  /* 0x0000000000007941 */ /* 0x000fea0003800200 */
.L_x_2526:
        /* <DEDUP_REMOVED lines=19> */
.L_x_2529:
[----:B------:R-:W-:Y:S05]  /*10f70*/  BSYNC.RECONVERGENT B0 ;  /* 0x0000000000007941 */ /* 0x000fea0003800200 */
.L_x_2528:
        /* <DEDUP_REMOVED lines=18> */
.L_x_2531:
[----:B------:R-:W-:Y:S05]  /*110a0*/  BSYNC.RECONVERGENT B0 ;  /* 0x0000000000007941 */ /* 0x000fea0003800200 */
.L_x_2530:
        /* <DEDUP_REMOVED lines=19> */
.L_x_2533:
[----:B------:R-:W-:Y:S05]  /*111e0*/  BSYNC.RECONVERGENT B0 ;  /* 0x0000000000007941 */ /* 0x000fea0003800200 */
.L_x_2532:
        /* <DEDUP_REMOVED lines=8> */
[----:B--2---:R-:W2:Y:S08]  /*11270*/  @!P3 LDC.64 R16, c[0x0][0x3f8] ;  /* 0x0000fe00ff10bb82 */ /* 0x004eb00000000a00 */
        /* <DEDUP_REMOVED lines=10> */
.L_x_2535:
[----:B------:R-:W-:Y:S05]  /*11320*/  BSYNC.RECONVERGENT B0 ;  /* 0x0000000000007941 */ /* 0x000fea0003800200 */
.L_x_2534:
[----:B------:R-:W-:Y:S04]  /*11330*/  BSSY.RECONVERGENT B0, `(.L_x_2536) ;  /* 0x0000012000007945 */ /* 0x000fe80003800200 */
        /* <DEDUP_REMOVED lines=17> */
.L_x_2537:
[----:B------:R-:W-:Y:S05]  /*11450*/  BSYNC.RECONVERGENT B0 ;  /* 0x0000000000007941 */ /* 0x000fea0003800200 */
.L_x_2536:
[----:B------:R-:W-:Y:S05]  /*11460*/  @P5 EXIT ;  /* 0x000000000000594d */ /* 0x000fea0003800000 */
[----:B------:R-:W5:Y:S02]  /*11470*/  LDCU UR4, c[0x0][0x440] ;  /* 0x00008800ff0477ac */ /* 0x000f640008000800 */
[----:B-----5:R-:W-:Y:S02]  /*11480*/  ISETP.GE.AND P4, PT, R100, UR4, PT ;  /* 0x0000000464007c0c */ /* 0x020fe4000bf86270 */
[----:B------:R-:W-:Y:S02]  /*11490*/  ISETP.GE.AND P2, PT, R102, UR4, PT ;  /* 0x0000000466007c0c */ /* 0x000fe4000bf46270 */
[----:B------:R-:W-:-:S09]  /*114a0*/  ISETP.GE.AND P0, PT, R101, UR4, PT ;  /* 0x0000000465007c0c */ /* 0x000fd2000bf06270 */
[----:B-1----:R-:W1:Y:S08]  /*114b0*/  @!P4 LDC.64 R8, c[0x0][0x3f8] ;  /* 0x0000fe00ff08cb82 */ /* 0x002e700000000a00 */
[----:B--2-4-:R-:W2:Y:S01]  /*114c0*/  @!P2 LDC.64 R2, c[0x0][0x3f8] ;  /* 0x0000fe00ff02ab82 */ /* 0x014ea20000000a00 */
        /* <DEDUP_REMOVED lines=12> */
.L_x_2538:
        /* <DEDUP_REMOVED lines=15> */
.L_x_6902:


//--------------------- .text._ZN5flash24flash_fwd_splitkv_kernelI23Flash_fwd_kernel_traitsILi192ELi64ELi64ELi4ELb0ELb0EN7cutlass6half_tE19Flash_kernel_traitsILi192ELi64ELi64ELi4ES3_EELb0ELb1ELb0ELb0ELb0ELb0ELb1ELb1EEEvNS_16Flash_fwd_paramsE --------------------------
	.section	.text._ZN5flash24flash_fwd_splitkv_kernelI23Flash_fwd_kernel_traitsILi192ELi64ELi64ELi4ELb0ELb0EN7cutlass6half_tE19Flash_kernel_traitsILi192ELi64ELi64ELi4ES3_EELb0ELb1ELb0ELb0ELb0ELb0ELb1ELb1EEEvNS_16Flash_fwd_paramsE,"ax",@progbits
	.align	128
        .global         _ZN5flash24flash_fwd_splitkv_kernelI23Flash_fwd_kernel_traitsILi192ELi64ELi64ELi4ELb0ELb0EN7cutlass6half_tE19Flash_kernel_traitsILi192ELi64ELi64ELi4ES3_EELb0ELb1ELb0ELb0ELb0ELb0ELb1ELb1EEEvNS_16Flash_fwd_paramsE
        .type           _ZN5flash24flash_fwd_splitkv_kernelI23Flash_fwd_kernel_traitsILi192ELi64ELi64ELi4ELb0ELb0EN7cutlass6half_tE19Flash_kernel_traitsILi192ELi64ELi64ELi4ES3_EELb0ELb1ELb0ELb0ELb0ELb0ELb1ELb1EEEvNS_16Flash_fwd_paramsE,@function
        .size           _ZN5flash24flash_fwd_splitkv_kernelI23Flash_fwd_kernel_traitsILi192ELi64ELi64ELi4ELb0ELb0EN7cutlass6half_tE19Flash_kernel_traitsILi192ELi64ELi64ELi4ES3_EELb0ELb1ELb0ELb0ELb0ELb0ELb1ELb1EEEvNS_16Flash_fwd_paramsE,(.L_x_6903 - _ZN5flash24flash_fwd_splitkv_kernelI23Flash_fwd_kernel_traitsILi192ELi64ELi64ELi4ELb0ELb0EN7cutlass6half_tE19Flash_kernel_traitsILi192ELi64ELi64ELi4ES3_EELb0ELb1ELb0ELb0ELb0ELb0ELb1ELb1EEEvNS_16Flash_fwd_paramsE)
        .other          _ZN5flash24flash_fwd_splitkv_kernelI23Flash_fwd_kernel_traitsILi192ELi64ELi64ELi4ELb0ELb0EN7cutlass6half_tE19Flash_kernel_traitsILi192ELi64ELi64ELi4ES3_EELb0ELb1ELb0ELb0ELb0ELb0ELb1ELb1EEEvNS_16Flash_fwd_paramsE,@"STO_CUDA_ENTRY STV_DEFAULT"
_ZN5flash24flash_fwd_splitkv_kernelI23Flash_fwd_kernel_traitsILi192ELi64ELi64ELi4ELb0ELb0EN7cutlass6half_tE19Flash_kernel_traitsILi192ELi64ELi64ELi4ES3_EELb0ELb1ELb0ELb0ELb0ELb0ELb1ELb1EEEvNS_16Flash_fwd_paramsE:
.text._ZN5flash24flash_fwd_splitkv_kernelI23Flash_fwd_kernel_traitsILi192ELi64ELi64ELi4ELb0ELb0EN7cutlass6half_tE19Flash_kernel_traitsILi192ELi64ELi64ELi4ES3_EELb0ELb1ELb0ELb0ELb0ELb0ELb1ELb1EEEvNS_16Flash_fwd_paramsE:
        /* <DEDUP_REMOVED lines=30> */
[----:B-1----:R-:W-:Y:S02]  /*01e0*/  ISETP.NE.U32.AND P3, PT, R2, RZ, PT ;  /* 0x000000ff0200720c */ /* 0x002fe40003f65070 */
[----:B------:R-:W-:Y:S02]  /*01f0*/  @!P2 LOP3.LUT R201, RZ, R7, RZ, 0x33, !PT ;  /* 0x00000007ffc9a212 */ /* 0x000fe400078e33ff */
[----:B------:R-:W-:-:S03]  /*0200*/  ISETP.NE.AND.EX P3, PT, R3, RZ, PT, P3 ;  /* 0x000000ff0300720c */ /* 0x000fc60003f65330 */
[----:B--2---:R-:W-:-:S04]  /*0210*/  IMAD.WIDE.U32 R16, R201, 0x4, R4 ;  /* 0x00000004c9107825 */ /* 0x004fc800078e0004 */
        /* <DEDUP_REMOVED lines=18> */
[----:B-1----:R-:W-:-:S02]  /*0340*/  IADD3 R16, P0, PT, R5, R2, RZ ;  /* 0x0000000205107210 */ /* 0x002fc40007f1e0ff */
[----:B------:R-:W-:-:S03]  /*0350*/  ISETP.EQ.OR.EX P5, PT, R3, RZ, !P2, P5 ;  /* 0x000000ff0300720c */ /* 0x000fc600057a2750 */
[----:B------:R-:W-:-:S10]  /*0360*/  IMAD.X R17, R0, 0x1, R3, P0 ;  /* 0x0000000100117824 */ /* 0x000fd400000e0603 */
[----:B------:R1:W5:Y:S01]  /*0370*/  @!P5 LDG.E R9, desc[UR6][R16.64] ;  /* 0x000000061009d981 */ /* 0x000362000c1e1900 */
[----:B------:R-:W3:Y:S01]  /*0380*/  @!P1 LDC R200, c[0x0][0x434] ;  /* 0x00010d00ffc89b82 */ /* 0x000ee20000000800 */
[----:B------:R-:W-:Y:S01]  /*0390*/  ISETP.NE.U32.AND P0, PT, R2, RZ, PT ;  /* 0x000000ff0200720c */ /* 0x000fe20003f05070 */
[----:B------:R-:W4:Y:S03]  /*03a0*/  S2R R11, SR_CTAID.X ;  /* 0x00000000000b7919 */ /* 0x000f260000002500 */
[----:B------:R-:W-:Y:S01]  /*03b0*/  ISETP.NE.AND.EX P0, PT, R3, RZ, PT, P0 ;  /* 0x000000ff0300720c */ /* 0x000fe20003f05300 */
[----:B----4-:R-:W-:Y:S02]  /*03c0*/  IMAD.SHL.U32 R67, R11, 0x40, RZ ;  /* 0x000000400b437824 */ /* 0x010fe400078e00ff */
[----:B--2---:R-:W-:-:S10]  /*03d0*/  @P1 IMAD.IADD R200, R15, 0x1, -R10 ;  /* 0x000000010fc81824 */ /* 0x004fd400078e0a0a */
[----:B------:R-:W2:Y:S01]  /*03e0*/  @!P0 LDC R15, c[0x0][0x438] ;  /* 0x00010e00ff0f8b82 */ /* 0x000ea20000000800 */
[----:B---3--:R-:W-:Y:S01]  /*03f0*/  ISETP.GT.AND P1, PT, R200, R67, PT ;  /* 0x00000043c800720c */ /* 0x008fe20003f24270 */
[----:B-1----:R-:W-:-:S12]  /*0400*/  @!P0 BRA `(.L_x_2539) ;  /* 0x00000000000c8947 */ /* 0x002fd80003800000 */
[----:B------:R-:W2:Y:S02]  /*0410*/  @P2 LDG.E R2, desc[UR6][R16.64+0x4] ;  /* 0x0000040610022981 */ /* 0x000ea4000c1e1900 */
[----:B--2--5:R-:W-:-:S06]  /*0420*/  @P2 IADD3 R15, PT, PT, R2, -R9, RZ ;  /* 0x80000009020f2210 */ /* 0x024fcc0007ffe0ff */
[----:B------:R1:W5:Y:S02]  /*0430*/  @!P2 LDG.E R15, desc[UR6][R16.64] ;  /* 0x00000006100fa981 */ /* 0x000364000c1e1900 */
.L_x_2539:
[----:B------:R-:W-:Y:S05]  /*0440*/  @!P1 EXIT ;  /* 0x000000000000994d */ /* 0x000fea0003800000 */
[----:B------:R-:W3:Y:S01]  /*0450*/  LDC R6, c[0x0][0x374] ;  /* 0x0000dd00ff067b82 */ /* 0x000ee20000000800 */
[--C-:B--2--5:R-:W-:Y:S01]  /*0460*/  IMAD.IADD R70, R15, 0x1, -R8.reuse ;  /* 0x000000010f467824 */ /* 0x124fe200078e0a08 */
[----:B------:R-:W2:Y:S01]  /*0470*/  S2R R134, SR_TID.X ;  /* 0x0000000000867919 */ /* 0x000ea20000002100 */
[----:B------:R-:W-:-:S05]  /*0480*/  @P3 IMAD.IADD R62, R13, 0x1, -R8 ;  /* 0x000000010d3e3824 */ /* 0x000fca00078e0a08 */
[----:B------:R-:W4:Y:S08]  /*0490*/  LDC R2, c[0x0][0x438] ;  /* 0x00010e00ff027b82 */ /* 0x000f300000000800 */
[----:B------:R-:W1:Y:S01]  /*04a0*/  LDC R65, c[0x0][0x504] ;  /* 0x00014100ff417b82 */ /* 0x000e620000000800 */
[----:B---3--:R-:W-:-:S04]  /*04b0*/  IABS R4, R6 ;  /* 0x0000000600047213 */ /* 0x008fc80000000000 */
[----:B------:R-:W3:Y:S01]  /*04c0*/  I2F.RP R12, R4 ;  /* 0x00000004000c7306 */ /* 0x000ee20000209400 */
[----:B----4-:R-:W-:-:S05]  /*04d0*/  VIADD R2, R2, 0x3f ;  /* 0x0000003f02027836 */ /* 0x010fca0000000000 */
[----:B------:R-:W-:Y:S01]  /*04e0*/  SHF.R.S32.HI R19, RZ, 0x1f, R2 ;  /* 0x0000001fff137819 */ /* 0x000fe20000011402 */
[----:B-1----:R-:W-:-:S03]  /*04f0*/  IMAD.IADD R65, R200, 0x1, R65 ;  /* 0x00000001c8417824 */ /* 0x002fc600078e0241 */
[----:B------:R-:W-:Y:S01]  /*0500*/  LEA.HI R19, R19, R2, RZ, 0x6 ;  /* 0x0000000213137211 */ /* 0x000fe200078f30ff */
[----:B------:R-:W-:Y:S01]  /*0510*/  IMAD.MOV.U32 R2, RZ, RZ, RZ ;  /* 0x000000ffff027224 */ /* 0x000fe200078e00ff */
[----:B---3--:R-:W1:Y:S02]  /*0520*/  MUFU.RCP R3, R12 ;  /* 0x0000000c00037308 */ /* 0x008e640000001000 */
[----:B------:R-:W-:-:S05]  /*0530*/  LEA.HI.SX32 R19, R19, R6, 0x1a ;  /* 0x0000000613137211 */ /* 0x000fca00078fd2ff */
[----:B------:R-:W-:-:S05]  /*0540*/  VIADD R19, R19, 0xffffffff ;  /* 0xffffffff13137836 */ /* 0x000fca0000000000 */
[----:B------:R-:W-:Y:S02]  /*0550*/  IABS R21, R19 ;  /* 0x0000001300157213 */ /* 0x000fe40000000000 */
[-C--:B------:R-:W-:Y:S01]  /*0560*/  LOP3.LUT R19, R19, R6.reuse, RZ, 0x3c, !PT ;  /* 0x0000000613137212 */ /* 0x080fe200078e3cff */
[----:B-1----:R-:W-:Y:S01]  /*0570*/  VIADD R3, R3, 0xffffffe ;  /* 0x0ffffffe03037836 */ /* 0x002fe20000000000 */
[----:B------:R-:W-:Y:S02]  /*0580*/  IABS R12, R6 ;  /* 0x00000006000c7213 */ /* 0x000fe40000000000 */
[----:B------:R-:W-:-:S03]  /*0590*/  ISETP.GE.AND P0, PT, R19, RZ, PT ;  /* 0x000000ff1300720c */ /* 0x000fc60003f06270 */
[----:B------:R-:W1:Y:S01]  /*05a0*/  F2I.FTZ.U32.TRUNC.NTZ R3, R3 ;  /* 0x0000000300037305 */ /* 0x000e62000021f000 */
[----:B------:R-:W-:Y:S02]  /*05b0*/  IMAD.MOV R12, RZ, RZ, -R12 ;  /* 0x000000ffff0c7224 */ /* 0x000fe400078e0a0c */
[----:B-1----:R-:W-:-:S04]  /*05c0*/  IMAD.MOV R17, RZ, RZ, -R3 ;  /* 0x000000ffff117224 */ /* 0x002fc800078e0a03 */
[----:B------:R-:W-:-:S04]  /*05d0*/  IMAD R14, R17, R4, RZ ;  /* 0x00000004110e7224 */ /* 0x000fc800078e02ff */
[----:B------:R-:W-:Y:S02]  /*05e0*/  IMAD.HI.U32 R14, R3, R14, R2 ;  /* 0x0000000e030e7227 */ /* 0x000fe400078e0002 */
[----:B------:R-:W1:Y:S04]  /*05f0*/  @!P3 LDC.64 R2, c[0x0][0x488] ;  /* 0x00012200ff02bb82 */ /* 0x000e680000000a00 */
[----:B------:R-:W-:-:S04]  /*0600*/  IMAD.HI.U32 R17, R14, R21, RZ ;  /* 0x000000150e117227 */ /* 0x000fc800078e00ff */
[----:B------:R-:W-:Y:S02]  /*0610*/  IMAD R21, R17, R12, R21 ;  /* 0x0000000c11157224 */ /* 0x000fe400078e0215 */
[----:B------:R-:W3:Y:S03]  /*0620*/  @!P3 LDC R12, c[0x0][0x43c] ;  /* 0x00010f00ff0cbb82 */ /* 0x000ee60000000800 */
[----:B------:R-:W-:Y:S02]  /*0630*/  ISETP.GT.U32.AND P1, PT, R4, R21, PT ;  /* 0x000000150400720c */ /* 0x000fe40003f24070 */
[----:B-1----:R-:W-:-:S11]  /*0640*/  @!P3 ISETP.NE.U32.AND P2, PT, R2, RZ, PT ;  /* 0x000000ff0200b20c */ /* 0x002fd60003f45070 */
[----:B------:R-:W-:Y:S01]  /*0650*/  @!P1 IMAD.IADD R21, R21, 0x1, -R4 ;  /* 0x0000000115159824 */ /* 0x000fe200078e0a04 */
[----:B------:R-:W1:Y:S01]  /*0660*/  S2R R2, SR_CTAID.Y ;  /* 0x0000000000027919 */ /* 0x000e620000002600 */
[----:B------:R-:W-:Y:S01]  /*0670*/  @!P3 ISETP.NE.AND.EX P2, PT, R3, RZ, PT, P2 ;  /* 0x000000ff0300b20c */ /* 0x000fe20003f45320 */
[----:B------:R-:W-:Y:S01]  /*0680*/  @!P1 VIADD R17, R17, 0x1 ;  /* 0x0000000111119836 */ /* 0x000fe20000000000 */
[----:B------:R-:W-:Y:S02]  /*0690*/  ISETP.NE.AND P1, PT, R6, RZ, PT ;  /* 0x000000ff0600720c */ /* 0x000fe40003f25270 */
[----:B------:R-:W-:Y:S02]  /*06a0*/  ISETP.GE.U32.AND P5, PT, R21, R4, PT ;  /* 0x000000041500720c */ /* 0x000fe40003fa6070 */
[----:B------:R-:W4:Y:S01]  /*06b0*/  LDC R4, c[0x0][0x508] ;  /* 0x00014200ff047b82 */ /* 0x000f220000000800 */
[----:B---3--:R-:W-:-:S05]  /*06c0*/  @!P3 SEL R3, R12, RZ, P2 ;  /* 0x000000ff0c03b207 */ /* 0x008fca0001000000 */
[----:B------:R-:W-:-:S04]  /*06d0*/  @!P3 IMAD.IADD R62, R70, 0x1, R3 ;  /* 0x00000001463eb824 */ /* 0x000fc800078e0203 */
[----:B------:R-:W-:Y:S01]  /*06e0*/  VIADD R3, R62, 0x3f ;  /* 0x0000003f3e037836 */ /* 0x000fe20000000000 */
[----:B------:R-:W-:Y:S01]  /*06f0*/  IADD3 R13, PT, PT, -R65, R67, R62 ;  /* 0x00000043410d7210 */ /* 0x000fe20007ffe13e */
[----:B------:R-:W-:-:S03]  /*0700*/  @P5 VIADD R17, R17, 0x1 ;  /* 0x0000000111115836 */ /* 0x000fc60000000000 */
[----:B------:R-:W-:Y:S01]  /*0710*/  IADD3 R15, PT, PT, R3, R67, -R200 ;  /* 0x00000043030f7210 */ /* 0x000fe20007ffe8c8 */
[----:B------:R-:W-:Y:S01]  /*0720*/  @!P0 IMAD.MOV R17, RZ, RZ, -R17 ;  /* 0x000000ffff118224 */ /* 0x000fe200078e0a11 */
[----:B------:R-:W-:Y:S02]  /*0730*/  @!P1 LOP3.LUT R17, RZ, R6, RZ, 0x33, !PT ;  /* 0x00000006ff119212 */ /* 0x000fe400078e33ff */
[----:B------:R-:W-:Y:S02]  /*0740*/  SHF.R.S32.HI R6, RZ, 0x1f, R3 ;  /* 0x0000001fff067819 */ /* 0x000fe40000011403 */
[----:B------:R-:W-:Y:S02]  /*0750*/  SHF.R.S32.HI R12, RZ, 0x1f, R13 ;  /* 0x0000001fff0c7819 */ /* 0x000fe4000001140d */
[----:B------:R-:W-:Y:S02]  /*0760*/  LEA.HI R6, R6, R3, RZ, 0x6 ;  /* 0x0000000306067211 */ /* 0x000fe400078f30ff */
[----:B----4-:R-:W-:Y:S01]  /*0770*/  IADD3 R4, PT, PT, R15, 0x40, R4 ;  /* 0x000000400f047810 */ /* 0x010fe20007ffe004 */
[----:B-1----:R-:W-:Y:S01]  /*0780*/  IMAD R15, R17, R2, RZ ;  /* 0x00000002110f7224 */ /* 0x002fe200078e02ff */
[----:B------:R-:W-:-:S02]  /*0790*/  SHF.R.S32.HI R6, RZ, 0x6, R6 ;  /* 0x00000006ff067819 */ /* 0x000fc40000011406 */
[----:B------:R-:W-:Y:S02]  /*07a0*/  SHF.R.S32.HI R3, RZ, 0x1f, R4 ;  /* 0x0000001fff037819 */ /* 0x000fe40000011404 */
[----:B------:R-:W-:Y:S02]  /*07b0*/  LEA.HI R12, R12, R13, RZ, 0x6 ;  /* 0x0000000d0c0c7211 */ /* 0x000fe400078f30ff */
[----:B------:R-:W-:Y:S02]  /*07c0*/  LEA.HI R3, R3, R4, RZ, 0x6 ;  /* 0x0000000403037211 */ /* 0x000fe400078f30ff */
[----:B------:R-:W-:Y:S02]  /*07d0*/  VIADDMNMX R6, R15, R17, R6, PT ;  /* 0x000000110f067246 */ /* 0x000fe40003800106 */
[----:B------:R-:W-:Y:S02]  /*07e0*/  SHF.R.S32.HI R12, RZ, 0x6, R12 ;  /* 0x00000006ff0c7819 */ /* 0x000fe4000001140c */
[----:B------:R-:W-:-:S02]  /*07f0*/  SHF.R.S32.HI R3, RZ, 0x6, R3 ;  /* 0x00000006ff037819 */ /* 0x000fc40000011403 */
[----:B------:R-:W-:Y:S01]  /*0800*/  VIMNMX R194, PT, PT, R15, R12, !PT ;  /* 0x0000000c0fc27248 */ /* 0x000fe20007fe0100 */
[----:B------:R-:W-:Y:S01]  /*0810*/  IMAD.MOV R12, RZ, RZ, -R201 ;  /* 0x000000ffff0c7224 */ /* 0x000fe200078e0ac9 */
[----:B------:R-:W-:-:S03]  /*0820*/  VIMNMX R135, PT, PT, R6, R3, PT ;  /* 0x0000000306877248 */ /* 0x000fc60003fe0100 */
[----:B------:R-:W-:Y:S01]  /*0830*/  IMAD R12, R7, R12, UR10 ;  /* 0x0000000a070c7e24 */ /* 0x000fe2000f8e020c */
[----:B------:R-:W-:-:S13]  /*0840*/  ISETP.GE.AND P0, PT, R194, R135, PT ;  /* 0x00000087c200720c */ /* 0x000fda0003f06270 */
[----:B--2---:R-:W-:Y:S05]  /*0850*/  @!P0 BRA `(.L_x_2540) ;  /* 0x0000000c00408947 */ /* 0x004fea0003800000 */
        /* <DEDUP_REMOVED lines=15> */
[C---:B------:R-:W-:Y:S02]  /*0950*/  LOP3.LUT R15, R17.reuse, 0x40, RZ, 0xfc, !PT ;  /* 0x00000040110f7812 */ /* 0x040fe400078efcff */
[----:B------:R-:W-:Y:S01]  /*0960*/  LOP3.LUT R13, R17, 0x80, RZ, 0xfc, !PT ;  /* 0x00000080110d7812 */ /* 0x000fe200078efcff */
[----:B-1----:R-:W-:-:S04]  /*0970*/  IMAD R4, R2, R4, R201 ;  /* 0x0000000402047224 */ /* 0x002fc800078e02c9 */
[----:B------:R-:W-:-:S04]  /*0980*/  IMAD R12, R4, R7, R12 ;  /* 0x00000007040c7224 */ /* 0x000fc800078e020c */
[----:B------:R-:W-:Y:S01]  /*0990*/  IMAD R67, R12, R5, R67 ;  /* 0x000000050c437224 */ /* 0x000fe200078e0243 */
[----:B------:R-:W-:-:S03]  /*09a0*/  IADD3 R12, PT, PT, R134, 0x20, RZ ;  /* 0x00000020860c7810 */ /* 0x000fc60007ffe0ff */
        /* <DEDUP_REMOVED lines=14> */
.L_x_2542:
[----:B------:R-:W-:Y:S05]  /*0a90*/  BSYNC.RECONVERGENT B0 ;  /* 0x0000000000007941 */ /* 0x000fea0003800200 */
.L_x_2541:
        /* <DEDUP_REMOVED lines=20> */
.L_x_2544:
[----:B------:R-:W-:Y:S05]  /*0be0*/  BSYNC.RECONVERGENT B0 ;  /* 0x0000000000007941 */ /* 0x000fea0003800200 */
.L_x_2543:
        /* <DEDUP_REMOVED lines=20> */
.L_x_2546:
[----:B------:R-:W-:Y:S05]  /*0d30*/  BSYNC.RECONVERGENT B0 ;  /* 0x0000000000007941 */ /* 0x000fea0003800200 */
.L_x_2545:
        /* <DEDUP_REMOVED lines=20> */
.L_x_2548:
[----:B------:R-:W-:Y:S05]  /*0e80*/  BSYNC.RECONVERGENT B0 ;  /* 0x0000000000007941 */ /* 0x000fea0003800200 */
.L_x_2547:
        /* <DEDUP_REMOVED lines=19> */
.L_x_2550:
[----:B------:R-:W-:Y:S05]  /*0fc0*/  BSYNC.RECONVERGENT B0 ;  /* 0x0000000000007941 */ /* 0x000fea0003800200 */
.L_x_2549:
        /* <DEDUP_REMOVED lines=18> */
.L_x_2552:
[----:B------:R-:W-:Y:S05]  /*10f0*/  BSYNC.RECONVERGENT B0 ;  /* 0x0000000000007941 */ /* 0x000fea0003800200 */
.L_x_2551:
        /* <DEDUP_REMOVED lines=18> */
.L_x_2554:
[----:B------:R-:W-:Y:S05]  /*1220*/  BSYNC.RECONVERGENT B0 ;  /* 0x0000000000007941 */ /* 0x000fea0003800200 */
.L_x_2553:
        /* <DEDUP_REMOVED lines=18> */
.L_x_2556:
[----:B------:R-:W-:Y:S05]  /*1350*/  BSYNC.RECONVERGENT B0 ;  /* 0x0000000000007941 */ /* 0x000fea0003800200 */
.L_x_2555:
        /* <DEDUP_REMOVED lines=32> */
.L_x_2540:
        /* <DEDUP_REMOVED lines=11> */
.L_x_2557:
[----:B------:R-:W-:Y:S05]  /*1610*/  BRA.U !UP0, `(.L_x_2558) ;  /* 0x0000000508947547 */ /* 0x000fea000b800000 */
[----:B-----5:R-:W1:Y:S01]  /*1620*/  LDC R7, c[0x0][0x4f0] ;  /* 0x00013c00ff077b82 */ /* 0x020e620000000800 */
[----:B------:R-:W-:Y:S01]  /*1630*/  LEA R6, R135, 0xffffffc0, 0x6 ;  /* 0xffffffc087067811 */ /* 0x000fe200078e30ff */
[----:B------:R-:W2:Y:S03]  /*1640*/  LDCU.64 UR4, c[0x0][0x4e8] ;  /* 0x00009d00ff0477ac */ /* 0x000ea60008000a00 */
[----:B------:R-:W-:Y:S01]  /*1650*/  IABS R0, R6 ;  /* 0x0000000600007213 */ /* 0x000fe20000000000 */
[----:B------:R-:W3:Y:S01]  /*1660*/  LDCU.64 UR8, c[0x0][0x3a0] ;  /* 0x00007400ff0877ac */ /* 0x000ee20008000a00 */
        /* <DEDUP_REMOVED lines=18> */
[----:B------:R-:W-:Y:S01]  /*1790*/  ISETP.GE.U32.AND P0, PT, R0, R3, PT ;  /* 0x000000030000720c */ /* 0x000fe20003f06070 */
[----:B--2---:R-:W-:Y:S01]  /*17a0*/  IMAD.WIDE.U32 R2, R201, UR4, RZ ;  /* 0x00000004c9027c25 */ /* 0x004fe2000f8e00ff */
[----:B------:R-:W-:-:S03]  /*17b0*/  LOP3.LUT R0, R6, R7, RZ, 0x3c, !PT ;  /* 0x0000000706007212 */ /* 0x000fc600078e3cff */
[----:B------:R-:W-:Y:S01]  /*17c0*/  IMAD R203, R201, UR5, R3 ;  /* 0x00000005c9cb7c24 */ /* 0x000fe2000f8e0203 */
[----:B------:R-:W-:Y:S01]  /*17d0*/  ISETP.GE.AND P1, PT, R0, RZ, PT ;  /* 0x000000ff0000720c */ /* 0x000fe20003f26270 */
[----:B------:R-:W1:Y:S01]  /*17e0*/  LDC R3, c[0x0][0x3e8] ;  /* 0x0000fa00ff037b82 */ /* 0x000e620000000800 */
[----:B------:R-:W2:Y:S05]  /*17f0*/  LDCU.64 UR4, c[0x0][0x3a8] ;  /* 0x00007500ff0477ac */ /* 0x000eaa0008000a00 */
[----:B------:R-:W-:Y:S01]  /*1800*/  @P0 VIADD R5, R5, 0x1 ;  /* 0x0000000105050836 */ /* 0x000fe20000000000 */
[----:B------:R-:W-:-:S04]  /*1810*/  LEA R202, P0, R2, UR12, 0x2 ;  /* 0x0000000c02ca7c11 */ /* 0x000fc8000f8010ff */
[----:B------:R-:W-:Y:S02]  /*1820*/  LEA.HI.X R203, R2, UR13, R203, 0x2, P0 ;  /* 0x0000000d02cb7c11 */ /* 0x000fe400080f14cb */
[----:B------:R-:W-:Y:S02]  /*1830*/  @!P1 IADD3 R5, PT, PT, -R5, RZ, RZ ;  /* 0x000000ff05059210 */ /* 0x000fe40007ffe1ff */
[----:B------:R-:W-:-:S05]  /*1840*/  @!P2 LOP3.LUT R5, RZ, R7, RZ, 0x33, !PT ;  /* 0x00000007ff05a212 */ /* 0x000fca00078e33ff */
[----:B------:R-:W-:-:S05]  /*1850*/  IMAD.WIDE R16, R5, 0x4, R202 ;  /* 0x0000000405107825 */ /* 0x000fca00078e02ca */
[----:B------:R-:W3:Y:S01]  /*1860*/  LDG.E R8, desc[UR6][R16.64] ;  /* 0x0000000610087981 */ /* 0x000ee2000c1e1900 */
[----:B-1----:R-:W-:Y:S02]  /*1870*/  IABS R2, R3 ;  /* 0x0000000300027213 */ /* 0x002fe40000000000 */
[----:B------:R-:W-:Y:S02]  /*1880*/  IADD3 R5, PT, PT, -R5, RZ, RZ ;  /* 0x000000ff05057210 */ /* 0x000fe40007ffe1ff */
[----:B------:R-:W1:Y:S03]  /*1890*/  I2F.RP R9, R2 ;  /* 0x0000000200097306 */ /* 0x000e660000209400 */
[----:B------:R-:W-:Y:S02]  /*18a0*/  IMAD R6, R7, R5, R6 ;  /* 0x0000000507067224 */ /* 0x000fe400078e0206 */
[----:B----4-:R-:W-:-:S03]  /*18b0*/  IMAD.U32 R5, RZ, RZ, UR15 ;  /* 0x0000000fff057e24 */ /* 0x010fc6000f8e00ff */
[----:B------:R-:W-:Y:S01]  /*18c0*/  SHF.R.S32.HI R7, RZ, 0x1f, R6 ;  /* 0x0000001fff077819 */ /* 0x000fe20000011406 */
[----:B-1----:R-:W1:Y:S02]  /*18d0*/  MUFU.RCP R14, R9 ;  /* 0x00000009000e7308 */ /* 0x002e640000001000 */
[----:B-1----:R-:W-:-:S06]  /*18e0*/  VIADD R14, R14, 0xffffffe ;  /* 0x0ffffffe0e0e7836 */ /* 0x002fcc0000000000 */
        /* <DEDUP_REMOVED lines=9> */
[----:B------:R-:W-:Y:S01]  /*1980*/  IMAD R13, R2, R9, R4 ;  /* 0x00000009020d7224 */ /* 0x000fe200078e0204 */
[----:B------:R-:W-:-:S04]  /*1990*/  MOV R4, UR14 ;  /* 0x0000000e00047c02 */ /* 0x000fc80008000f00 */
        /* <DEDUP_REMOVED lines=8> */
[----:B---3--:R-:W-:Y:S01]  /*1a20*/  SHF.R.S32.HI R9, RZ, 0x1f, R8 ;  /* 0x0000001fff097819 */ /* 0x008fe20000011408 */
[----:B------:R-:W-:-:S04]  /*1a30*/  IMAD.WIDE.U32 R16, R8, UR8, RZ ;  /* 0x0000000808107c25 */ /* 0x000fc8000f8e00ff */
[C---:B------:R-:W-:Y:S02]  /*1a40*/  IMAD R13, R9.reuse, UR8, RZ ;  /* 0x00000008090d7c24 */ /* 0x040fe4000f8e02ff */
[----:B--2---:R-:W-:Y:S02]  /*1a50*/  IMAD R9, R9, UR4, RZ ;  /* 0x0000000409097c24 */ /* 0x004fe4000f8e02ff */
[C---:B------:R-:W-:Y:S01]  /*1a60*/  IMAD R18, R8.reuse, UR9, R13 ;  /* 0x0000000908127c24 */ /* 0x040fe2000f8e020d */
[----:B------:R-:W1:Y:S01]  /*1a70*/  LDCU.128 UR8, c[0x0][0x3d0] ;  /* 0x00007a00ff0877ac */ /* 0x000e620008000c00 */
[C---:B------:R-:W-:Y:S02]  /*1a80*/  IMAD R14, R8.reuse, UR5, R9 ;  /* 0x00000005080e7c24 */ /* 0x040fe4000f8e0209 */
[----:B------:R-:W-:Y:S01]  /*1a90*/  IMAD.WIDE.U32 R8, R8, UR4, RZ ;  /* 0x0000000408087c25 */ /* 0x000fe2000f8e00ff */
[----:B------:R-:W2:Y:S03]  /*1aa0*/  LDCU.64 UR4, c[0x0][0x3c0] ;  /* 0x00007800ff0477ac */ /* 0x000ea60008000a00 */
[----:B------:R-:W-:Y:S01]  /*1ab0*/  IMAD.IADD R19, R17, 0x1, R18 ;  /* 0x0000000111137824 */ /* 0x000fe200078e0212 */
[----:B------:R-:W-:Y:S01]  /*1ac0*/  IADD3 R15, PT, PT, R9, R14, RZ ;  /* 0x0000000e090f7210 */ /* 0x000fe20007ffe0ff */
[----:B------:R-:W-:Y:S01]  /*1ad0*/  IMAD.MOV.U32 R18, RZ, RZ, R16 ;  /* 0x000000ffff127224 */ /* 0x000fe200078e0010 */
[----:B------:R-:W-:-:S02]  /*1ae0*/  MOV R9, R0 ;  /* 0x0000000000097202 */ /* 0x000fc40000000f00 */
[----:B------:R-:W-:Y:S01]  /*1af0*/  LOP3.LUT R16, RZ, R3, RZ, 0x33, !PT ;  /* 0x00000003ff107212 */ /* 0x000fe200078e33ff */
[----:B------:R-:W-:Y:S01]  /*1b00*/  IMAD.WIDE.U32 R18, R6, R4, R18 ;  /* 0x0000000406127225 */ /* 0x000fe200078e0012 */
[----:B------:R-:W-:-:S03]  /*1b10*/  MOV R14, R8 ;  /* 0x00000008000e7202 */ /* 0x000fc60000000f00 */
[----:B------:R-:W-:Y:S02]  /*1b20*/  @!P0 IMAD.MOV R9, RZ, RZ, -R9 ;  /* 0x000000ffff098224 */ /* 0x000fe400078e0a09 */
[----:B------:R-:W-:Y:S01]  /*1b30*/  IMAD R8, R7, R4, RZ ;  /* 0x0000000407087224 */ /* 0x000fe200078e02ff */
[----:B--2---:R-:W-:-:S03]  /*1b40*/  MOV R2, UR4 ;  /* 0x0000000400027c02 */ /* 0x004fc60008000f00 */
[----:B------:R-:W-:Y:S01]  /*1b50*/  IMAD R8, R6, R5, R8 ;  /* 0x0000000506087224 */ /* 0x000fe200078e0208 */
[----:B------:R-:W-:Y:S02]  /*1b60*/  MOV R3, UR5 ;  /* 0x0000000500037c02 */ /* 0x000fe40008000f00 */
[----:B------:R-:W-:Y:S01]  /*1b70*/  SEL R9, R16, R9, !P1 ;  /* 0x0000000910097207 */ /* 0x000fe20004800000 */
[----:B------:R-:W-:Y:S01]  /*1b80*/  IMAD R7, R7, R2, RZ ;  /* 0x0000000207077224 */ /* 0x000fe200078e02ff */
[----:B------:R-:W-:Y:S01]  /*1b90*/  IADD3 R19, PT, PT, R19, R8, RZ ;  /* 0x0000000813137210 */ /* 0x000fe20007ffe0ff */
[----:B------:R-:W-:-:S04]  /*1ba0*/  IMAD.WIDE.U32 R14, R6, R2, R14 ;  /* 0x00000002060e7225 */ /* 0x000fc800078e000e */
[----:B------:R-:W-:Y:S01]  /*1bb0*/  IMAD R7, R6, R3, R7 ;  /* 0x0000000306077224 */ /* 0x000fe200078e0207 */
[----:B------:R-:W-:Y:S01]  /*1bc0*/  SHF.R.S32.HI R6, RZ, 0x1f, R9 ;  /* 0x0000001fff067819 */ /* 0x000fe20000011409 */
[----:B-1----:R-:W-:-:S04]  /*1bd0*/  IMAD.WIDE.U32 R20, R9, UR8, R18 ;  /* 0x0000000809147c25 */ /* 0x002fc8000f8e0012 */
[C---:B------:R-:W-:Y:S02]  /*1be0*/  IMAD R8, R6.reuse, UR8, RZ ;  /* 0x0000000806087c24 */ /* 0x040fe4000f8e02ff */
[----:B------:R-:W-:Y:S02]  /*1bf0*/  IMAD.IADD R15, R15, 0x1, R7 ;  /* 0x000000010f0f7824 */ /* 0x000fe400078e0207 */
[----:B------:R-:W-:Y:S02]  /*1c00*/  IMAD R6, R6, UR10, RZ ;  /* 0x0000000a06067c24 */ /* 0x000fe4000f8e02ff */
[C---:B------:R-:W-:Y:S02]  /*1c10*/  IMAD R8, R9.reuse, UR9, R8 ;  /* 0x0000000909087c24 */ /* 0x040fe4000f8e0208 */
[C---:B------:R-:W-:Y:S02]  /*1c20*/  IMAD R6, R9.reuse, UR11, R6 ;  /* 0x0000000b09067c24 */ /* 0x040fe4000f8e0206 */
[----:B------:R-:W-:Y:S01]  /*1c30*/  IMAD.WIDE.U32 R18, R9, UR10, R14 ;  /* 0x0000000a09127c25 */ /* 0x000fe2000f8e000e */
[----:B------:R-:W-:-:S04]  /*1c40*/  IADD3 R8, PT, PT, R21, R8, RZ ;  /* 0x0000000815087210 */ /* 0x000fc80007ffe0ff */
[----:B------:R-:W-:Y:S01]  /*1c50*/  IADD3 R9, PT, PT, R19, R6, RZ ;  /* 0x0000000613097210 */ /* 0x000fe20007ffe0ff */
[----:B------:R-:W-:Y:S06]  /*1c60*/  BRA `(.L_x_2559) ;  /* 0x00000004006c7947 */ /* 0x000fec0003800000 */
.L_x_2558:
        /* <DEDUP_REMOVED lines=15> */
.L_x_2560:
[----:B------:R-:W2:Y:S01]  /*1d60*/  LDC.64 R4, c[0x0][0x3b8] ;  /* 0x0000ee00ff047b82 */ /* 0x000ea20000000a00 */
[----:B-1----:R-:W-:-:S05]  /*1d70*/  IADD3 R2, PT, PT, R8, R9, RZ ;  /* 0x0000000908027210 */ /* 0x002fca0007ffe0ff */
[C---:B--2---:R-:W-:Y:S02]  /*1d80*/  IMAD R21, R2.reuse, R5, RZ ;  /* 0x0000000502157224 */ /* 0x044fe400078e02ff */
[----:B------:R-:W-:-:S05]  /*1d90*/  IMAD.WIDE.U32 R2, R2, R4, RZ ;  /* 0x0000000402027225 */ /* 0x000fca00078e00ff */
[----:B------:R-:W-:Y:S02]  /*1da0*/  IADD3 R21, PT, PT, R3, R21, RZ ;  /* 0x0000001503157210 */ /* 0x000fe40007ffe0ff */
[----:B------:R-:W-:Y:S02]  /*1db0*/  MOV R20, R2 ;  /* 0x0000000200147202 */ /* 0x000fe40000000f00 */
.L_x_2561:
        /* <DEDUP_REMOVED lines=14> */
.L_x_2562:
[----:B------:R-:W1:Y:S01]  /*1ea0*/  LDC.64 R2, c[0x0][0x3c0] ;  /* 0x0000f000ff027b82 */ /* 0x000e620000000a00 */
[----:B------:R-:W-:-:S05]  /*1eb0*/  IADD3 R8, PT, PT, R8, R9, RZ ;  /* 0x0000000908087210 */ /* 0x000fca0007ffe0ff */
[C---:B-1----:R-:W-:Y:S02]  /*1ec0*/  IMAD R23, R8.reuse, R3, RZ ;  /* 0x0000000308177224 */ /* 0x042fe400078e02ff */
[----:B------:R-:W-:-:S05]  /*1ed0*/  IMAD.WIDE.U32 R8, R8, R2, RZ ;  /* 0x0000000208087225 */ /* 0x000fca00078e00ff */
[----:B------:R-:W-:Y:S02]  /*1ee0*/  IADD3 R23, PT, PT, R9, R23, RZ ;  /* 0x0000001709177210 */ /* 0x000fe40007ffe0ff */
[----:B------:R-:W-:-:S07]  /*1ef0*/  MOV R22, R8 ;  /* 0x0000000800167202 */ /* 0x000fce0000000f00 */
.L_x_2563:
[----:B------:R-:W1:Y:S01]  /*1f00*/  LDC R19, c[0x0][0x3e8] ;  /* 0x0000fa00ff137b82 */ /* 0x000e620000000800 */
[----:B------:R-:W-:Y:S02]  /*1f10*/  MOV R8, RZ ;  /* 0x000000ff00087202 */ /* 0x000fe40000000f00 */
[----:B------:R-:W-:Y:S02]  /*1f20*/  CS2R R202, SRZ ;  /* 0x0000000000ca7805 */ /* 0x000fe4000001ff00 */
[-C--:B-1----:R-:W-:Y:S02]  /*1f30*/  IABS R6, R19.reuse ;  /* 0x0000001300067213 */ /* 0x082fe40000000000 */
[----:B------:R-:W-:Y:S02]  /*1f40*/  LOP3.LUT R16, RZ, R19, RZ, 0x33, !PT ;  /* 0x00000013ff107212 */ /* 0x000fe400078e33ff */
[----:B------:R-:W1:Y:S08]  /*1f50*/  I2F.RP R13, R6 ;  /* 0x00000006000d7306 */ /* 0x000e700000209400 */
[----:B-1----:R-:W1:Y:S02]  /*1f60*/  MUFU.RCP R9, R13 ;  /* 0x0000000d00097308 */ /* 0x002e640000001000 */
[----:B-1----:R-:W-:-:S02]  /*1f70*/  IADD3 R9, PT, PT, R9, 0xffffffe, RZ ;  /* 0x0ffffffe09097810 */ /* 0x002fc40007ffe0ff */
[----:B------:R-:W-:-:S04]  /*1f80*/  LEA R13, R135, 0xffffffc0, 0x6 ;  /* 0xffffffc0870d7811 */ /* 0x000fc800078e30ff */
[----:B------:R-:W1:Y:S01]  /*1f90*/  F2I.FTZ.U32.TRUNC.NTZ R9, R9 ;  /* 0x0000000900097305 */ /* 0x000e62000021f000 */
[----:B------:R-:W-:Y:S01]  /*1fa0*/  SHF.R.S32.HI R15, RZ, 0x1f, R13 ;  /* 0x0000001fff0f7819 */ /* 0x000fe2000001140d */
[----:B------:R-:W-:-:S04]  /*1fb0*/  IMAD.WIDE.U32 R22, R13, R2, R22 ;  /* 0x000000020d167225 */ /* 0x000fc800078e0016 */
[C---:B------:R-:W-:Y:S02]  /*1fc0*/  IMAD R14, R15.reuse, R2, RZ ;  /* 0x000000020f0e7224 */ /* 0x040fe400078e02ff */
[-C--:B------:R-:W-:Y:S02]  /*1fd0*/  IMAD R18, R15, R4.reuse, RZ ;  /* 0x000000040f127224 */ /* 0x080fe400078e02ff */
[C---:B------:R-:W-:Y:S02]  /*1fe0*/  IMAD R15, R13.reuse, R3, R14 ;  /* 0x000000030d0f7224 */ /* 0x040fe400078e020e */
[----:B------:R-:W-:-:S03]  /*1ff0*/  IMAD.WIDE.U32 R20, R13, R4, R20 ;  /* 0x000000040d147225 */ /* 0x000fc600078e0014 */
[----:B------:R-:W-:Y:S01]  /*2000*/  IADD3 R23, PT, PT, R23, R15, RZ ;  /* 0x0000000f17177210 */ /* 0x000fe20007ffe0ff */
[--C-:B-1----:R-:W-:Y:S02]  /*2010*/  IMAD.MOV R0, RZ, RZ, -R9.reuse ;  /* 0x000000ffff007224 */ /* 0x102fe400078e0a09 */
[----:B------:R-:W-:Y:S02]  /*2020*/  IMAD R18, R13, R5, R18 ;  /* 0x000000050d127224 */ /* 0x000fe400078e0212 */
[----:B-----5:R-:W-:Y:S01]  /*2030*/  IMAD R7, R0, R6, RZ ;  /* 0x0000000600077224 */ /* 0x020fe200078e02ff */
[----:B------:R-:W-:Y:S02]  /*2040*/  IABS R0, R12 ;  /* 0x0000000c00007213 */ /* 0x000fe40000000000 */
[----:B------:R-:W-:Y:S01]  /*2050*/  IADD3 R21, PT, PT, R21, R18, RZ ;  /* 0x0000001215157210 */ /* 0x000fe20007ffe0ff */
        /* <DEDUP_REMOVED lines=14> */
[----:B------:R-:W-:-:S04]  /*2140*/  ISETP.NE.AND P1, PT, R19, RZ, PT ;  /* 0x000000ff1300720c */ /* 0x000fc80003f25270 */
[----:B------:R-:W-:-:S05]  /*2150*/  MOV R17, R0 ;  /* 0x0000000000117202 */ /* 0x000fca0000000f00 */
[----:B------:R-:W-:-:S05]  /*2160*/  @!P0 IMAD.MOV R17, RZ, RZ, -R17 ;  /* 0x000000ffff118224 */ /* 0x000fca00078e0a11 */
[----:B------:R-:W-:-:S04]  /*2170*/  SEL R13, R16, R17, !P1 ;  /* 0x00000011100d7207 */ /* 0x000fc80004800000 */
        /* <DEDUP_REMOVED lines=10> */
.L_x_2559:
[----:B------:R-:W-:Y:S01]  /*2220*/  IMAD.MOV.U32 R50, RZ, RZ, RZ ;  /* 0x000000ffff327224 */ /* 0x000fe200078e00ff */
[----:B------:R-:W-:Y:S01]  /*2230*/  ISETP.NE.AND P2, PT, R10, -0x1, PT ;  /* 0xffffffff0a00780c */ /* 0x000fe20003f45270 */
[----:B------:R-:W1:Y:S01]  /*2240*/  LDC.64 R110, c[0x0][0x3b0] ;  /* 0x0000ec00ff6e7b82 */ /* 0x000e620000000a00 */
[----:B------:R-:W2:Y:S03]  /*2250*/  LDCU.64 UR4, c[0x0][0x3c8] ;  /* 0x00007900ff0477ac */ /* 0x000ea60008000a00 */
[----:B------:R3:W5:Y:S01]  /*2260*/  @P4 LDG.E R50, desc[UR6][R114.64] ;  /* 0x0000000672324981 */ /* 0x000762000c1e1900 */
[C---:B------:R-:W-:Y:S01]  /*2270*/  IMAD.SHL.U32 R106, R134.reuse, 0x8, RZ ;  /* 0x00000008866a7824 */ /* 0x040fe200078e00ff */
[----:B------:R-:W4:Y:S01]  /*2280*/  LDCU.64 UR8, c[0x0][0x388] ;  /* 0x00007100ff0877ac */ /* 0x000f220008000a00 */
[----:B------:R-:W-:Y:S01]  /*2290*/  SHF.R.U32.HI R112, RZ, 0x3, R134 ;  /* 0x00000003ff707819 */ /* 0x000fe20000011686 */
[----:B------:R-:W-:Y:S01]  /*22a0*/  IMAD.SHL.U32 R103, R134, 0x4, RZ ;  /* 0x0000000486677824 */ /* 0x000fe200078e00ff */
[----:B------:R-:W-:Y:S01]  /*22b0*/  SHF.L.U64.HI R64, R2, 0x4, R3 ;  /* 0x0000000402407819 */ /* 0x000fe20000010203 */
[----:B------:R-:W-:Y:S01]  /*22c0*/  IMAD.MOV.U32 R113, RZ, RZ, RZ ;  /* 0x000000ffff717224 */ /* 0x000fe200078e00ff */
[----:B------:R-:W-:Y:S01]  /*22d0*/  IADD3 R63, PT, PT, R135, -0x1, RZ ;  /* 0xffffffff873f7810 */ /* 0x000fe20007ffe0ff */
[----:B------:R-:W2:Y:S01]  /*22e0*/  @!P2 LDC.64 R6, c[0x0][0x398] ;  /* 0x0000e600ff06ab82 */ /* 0x000ea20000000a00 */
[----:B------:R-:W-:Y:S01]  /*22f0*/  LOP3.LUT R103, R103, 0x1c, RZ, 0xc0, !PT ;  /* 0x0000001c67677812 */ /* 0x000fe200078ec0ff */
[----:B------:R-:W-:Y:S01]  /*2300*/  IMAD.SHL.U32 R71, R134, 0x40, RZ ;  /* 0x0000004086477824 */ /* 0x000fe200078e00ff */
[C---:B------:R-:W-:Y:S01]  /*2310*/  SHF.L.U64.HI R60, R4.reuse, 0x4, R5 ;  /* 0x00000004043c7819 */ /* 0x040fe20000010205 */
[----:B------:R-:W-:Y:S01]  /*2320*/  IMAD.SHL.U32 R61, R4, 0x10, RZ ;  /* 0x00000010043d7824 */ /* 0x000fe200078e00ff */
[----:B------:R-:W-:Y:S01]  /*2330*/  SHF.L.U32 R69, R2, 0x4, RZ ;  /* 0x0000000402457819 */ /* 0x000fe200000006ff */
[----:B------:R-:W-:Y:S01]  /*2340*/  IMAD.SHL.U32 R133, R63, 0x40, RZ ;  /* 0x000000403f857824 */ /* 0x000fe200078e00ff */
[----:B------:R-:W-:Y:S01]  /*2350*/  LOP3.LUT R71, R71, 0x1c0, RZ, 0xc0, !PT ;  /* 0x000001c047477812 */ /* 0x000fe200078ec0ff */
[----:B-1----:R-:W-:-:S04]  /*2360*/  @P2 IMAD.WIDE.U32 R22, R10, R110, RZ ;  /* 0x0000006e0a162225 */ /* 0x002fc800078e00ff */
[----:B--2---:R-:W-:-:S04]  /*2370*/  @!P2 IMAD.WIDE.U32 R14, R201, R6, RZ ;  /* 0x00000006c90ea225 */ /* 0x004fc800078e00ff */
[----:B------:R-:W-:Y:S01]  /*2380*/  @!P2 IMAD.MOV.U32 R13, RZ, RZ, R14 ;  /* 0x000000ffff0da224 */ /* 0x000fe200078e000e */
[----:B------:R-:W-:Y:S01]  /*2390*/  LOP3.LUT R14, R106, 0x38, RZ, 0xc0, !PT ;  /* 0x000000386a0e7812 */ /* 0x000fe200078ec0ff */
[----:B------:R-:W-:Y:S01]  /*23a0*/  @!P2 IMAD R6, R201, R7, R15 ;  /* 0x00000007c906a224 */ /* 0x000fe200078e020f */
[----:B------:R-:W-:Y:S01]  /*23b0*/  @P2 MOV R13, R22 ;  /* 0x00000016000d2202 */ /* 0x000fe20000000f00 */
[----:B------:R-:W-:Y:S01]  /*23c0*/  @P2 IMAD R6, R10, R111, R23 ;  /* 0x0000006f0a062224 */ /* 0x000fe200078e0217 */
[----:B------:R-:W-:Y:S01]  /*23d0*/  SHF.R.S32.HI R7, RZ, 0x1f, R12 ;  /* 0x0000001fff077819 */ /* 0x000fe2000001140c */
[----:B------:R-:W-:Y:S01]  /*23e0*/  IMAD.WIDE.U32 R10, R11, 0x40, R112 ;  /* 0x000000400b0a7825 */ /* 0x000fe200078e0070 */
[C---:B------:R-:W-:Y:S02]  /*23f0*/  IADD3 R22, P2, PT, R14.reuse, R13, RZ ;  /* 0x0000000d0e167210 */ /* 0x040fe40007f5e0ff */
[----:B------:R-:W-:Y:S01]  /*2400*/  IADD3 R20, P3, PT, R14, R20, RZ ;  /* 0x000000140e147210 */ /* 0x000fe20007f7e0ff */
[----:B------:R-:W-:-:S02]  /*2410*/  IMAD R7, R7, UR4, RZ ;  /* 0x0000000407077c24 */ /* 0x000fc4000f8e02ff */
[----:B------:R-:W-:Y:S01]  /*2420*/  IMAD.X R23, RZ, RZ, R6, P2 ;  /* 0x000000ffff177224 */ /* 0x000fe200010e0606 */
[----:B------:R-:W-:Y:S01]  /*2430*/  IADD3 R18, P2, PT, R14, R18, RZ ;  /* 0x000000120e127210 */ /* 0x000fe20007f5e0ff */
[----:B------:R-:W1:Y:S01]  /*2440*/  LDC R6, c[0x0][0x450] ;  /* 0x00011400ff067b82 */ /* 0x000e620000000800 */
[C---:B------:R-:W-:Y:S01]  /*2450*/  IMAD R7, R12.reuse, UR5, R7 ;  /* 0x000000050c077c24 */ /* 0x040fe2000f8e0207 */
[----:B------:R-:W-:Y:S01]  /*2460*/  IADD3.X R21, PT, PT, RZ, R8, RZ, P3, !PT ;  /* 0x00000008ff157210 */ /* 0x000fe20001ffe4ff */
[----:B------:R-:W-:Y:S01]  /*2470*/  IMAD.WIDE.U32 R12, R12, UR4, R22 ;  /* 0x000000040c0c7c25 */ /* 0x000fe2000f8e0016 */
[----:B------:R-:W2:Y:S03]  /*2480*/  LDCU.64 UR4, c[0x0][0x390] ;  /* 0x00007200ff0477ac */ /* 0x000ea60008000a00 */
[----:B------:R-:W-:Y:S01]  /*2490*/  IMAD.X R19, RZ, RZ, R9, P2 ;  /* 0x000000ffff137224 */ /* 0x000fe200010e0609 */
[----:B------:R-:W-:Y:S01]  /*24a0*/  IADD3 R13, PT, PT, R13, R7, RZ ;  /* 0x000000070d0d7210 */ /* 0x000fe20007ffe0ff */
[----:B------:R-:W-:Y:S01]  /*24b0*/  IMAD.WIDE.U32 R20, R112, R4, R20 ;  /* 0x0000000470147225 */ /* 0x000fe200078e0014 */
[----:B------:R-:W-:-:S03]  /*24c0*/  LOP3.LUT R9, R14, 0x80, RZ, 0xfc, !PT ;  /* 0x000000800e097812 */ /* 0x000fc600078efcff */
[----:B------:R-:W-:-:S04]  /*24d0*/  IMAD.WIDE.U32 R18, R112, R2, R18 ;  /* 0x0000000270127225 */ /* 0x000fc800078e0012 */
[C---:B------:R-:W-:Y:S01]  /*24e0*/  IMAD R73, R112.reuse, R3, R19 ;  /* 0x0000000370497224 */ /* 0x040fe200078e0213 */
[----:B------:R-:W-:Y:S01]  /*24f0*/  SHF.R.S32.HI R3, RZ, 0x1f, R70 ;  /* 0x0000001fff037819 */ /* 0x000fe20000011446 */
[----:B------:R-:W-:Y:S02]  /*2500*/  IMAD R75, R112, R5, R21 ;  /* 0x00000005704b7224 */ /* 0x000fe400078e0215 */
[----:B------:R-:W-:Y:S01]  /*2510*/  IMAD.SHL.U32 R74, R20, 0x2, RZ ;  /* 0x00000002144a7824 */ /* 0x000fe200078e00ff */
[----:B------:R-:W-:Y:S01]  /*2520*/  LEA.HI R3, R3, R70, RZ, 0x6 ;  /* 0x0000004603037211 */ /* 0x000fe200078f30ff */
[----:B------:R-:W-:Y:S01]  /*2530*/  IMAD.SHL.U32 R72, R18, 0x2, RZ ;  /* 0x0000000212487824 */ /* 0x000fe200078e00ff */
[----:B------:R-:W-:Y:S01]  /*2540*/  SHF.L.U64.HI R75, R20, 0x1, R75 ;  /* 0x00000001144b7819 */ /* 0x000fe2000001024b */
[-C--:B------:R-:W-:Y:S01]  /*2550*/  IMAD R8, R11, R110.reuse, RZ ;  /* 0x0000006e0b087224 */ /* 0x080fe200078e02ff */
[----:B----4-:R-:W-:Y:S02]  /*2560*/  IADD3 R74, P2, PT, R74, UR8, RZ ;  /* 0x000000084a4a7c10 */ /* 0x010fe4000ff5e0ff */
[----:B------:R-:W-:Y:S01]  /*2570*/  SHF.R.S32.HI R3, RZ, 0x6, R3 ;  /* 0x00000006ff037819 */ /* 0x000fe20000011403 */
[C---:B------:R-:W-:Y:S01]  /*2580*/  IMAD R7, R10.reuse, R111, R8 ;  /* 0x0000006f0a077224 */ /* 0x040fe200078e0208 */
[----:B------:R-:W-:Y:S01]  /*2590*/  IADD3.X R75, PT, PT, R75, UR9, RZ, P2, !PT ;  /* 0x000000094b4b7c10 */ /* 0x000fe200097fe4ff */
[----:B------:R-:W-:Y:S01]  /*25a0*/  IMAD.WIDE.U32 R110, R10, R110, R12 ;  /* 0x0000006e0a6e7225 */ /* 0x000fe200078e000c */
[----:B------:R-:W-:-:S02]  /*25b0*/  SHF.L.U64.HI R73, R18, 0x1, R73 ;  /* 0x0000000112497819 */ /* 0x000fc40000010249 */
[----:B--2---:R-:W-:Y:S01]  /*25c0*/  IADD3 R72, P2, PT, R72, UR4, RZ ;  /* 0x0000000448487c10 */ /* 0x004fe2000ff5e0ff */
[----:B------:R-:W-:Y:S01]  /*25d0*/  IMAD.MOV.U32 R195, RZ, RZ, R75 ;  /* 0x000000ffffc37224 */ /* 0x000fe200078e004b */
[----:B------:R-:W-:Y:S01]  /*25e0*/  VIMNMX R66, PT, PT, R194, R3, !PT ;  /* 0x00000003c2427248 */ /* 0x000fe20007fe0100 */
[----:B------:R-:W-:Y:S01]  /*25f0*/  IMAD.IADD R68, R111, 0x1, R7 ;  /* 0x000000016f447824 */ /* 0x000fe200078e0207 */
[----:B-1----:R-:W-:Y:S01]  /*2600*/  LEA.HI R105, R6, R6, RZ, 0x1 ;  /* 0x0000000606697211 */ /* 0x002fe200078f08ff */
[----:B------:R-:W-:Y:S01]  /*2610*/  IMAD.MOV.U32 R198, RZ, RZ, R72 ;  /* 0x000000ffffc67224 */ /* 0x000fe200078e0048 */
[----:B------:R-:W-:Y:S02]  /*2620*/  IADD3.X R73, PT, PT, R73, UR5, RZ, P2, !PT ;  /* 0x0000000549497c10 */ /* 0x000fe400097fe4ff */
[----:B------:R-:W-:Y:S02]  /*2630*/  ISETP.GT.AND P2, PT, R135, R66, PT ;  /* 0x000000428700720c */ /* 0x000fe40003f44270 */
[----:B------:R-:W-:-:S02]  /*2640*/  SHF.R.S32.HI R105, RZ, 0x1, R105 ;  /* 0x00000001ff697819 */ /* 0x000fc40000011469 */
[----:B------:R-:W-:Y:S02]  /*2650*/  LOP3.LUT R10, R14, 0x40, RZ, 0xfc, !PT ;  /* 0x000000400e0a7812 */ /* 0x000fe400078efcff */
        /* <DEDUP_REMOVED lines=9> */
[----:B------:R-:W-:Y:S01]  /*26f0*/  IMAD.MOV.U32 R102, RZ, RZ, R133 ;  /* 0x000000ffff667224 */ /* 0x000fe200078e0085 */
[----:B------:R-:W-:Y:S01]  /*2700*/  @!P0 IADD3 R0, PT, PT, -R0, RZ, RZ ;  /* 0x000000ff00008210 */ /* 0x000fe20007ffe1ff */
[----:B------:R-:W-:Y:S01]  /*2710*/  IMAD.MOV.U32 R15, RZ, RZ, RZ ;  /* 0x000000ffff0f7224 */ /* 0x000fe200078e00ff */
[----:B------:R-:W3:Y:S01]  /*2720*/  LDCU.128 UR12, c[0x0][0x4c0] ;  /* 0x00009800ff0c77ac */ /* 0x000ee20008000c00 */
[----:B-----5:R-:W-:Y:S01]  /*2730*/  IMAD.IADD R50, R133, 0x1, R50 ;  /* 0x0000000185327824 */ /* 0x020fe200078e0232 */
[----:B------:R-:W-:Y:S01]  /*2740*/  SHF.R.S32.HI R5, RZ, 0x1f, R102 ;  /* 0x0000001fff057819 */ /* 0x000fe20000011466 */
[----:B------:R-:W4:Y:S01]  /*2750*/  LDC.64 R88, c[0x0][0x4a8] ;  /* 0x00012a00ff587b82 */ /* 0x000f220000000a00 */
[----:B------:R-:W3:Y:S01]  /*2760*/  LDCU.128 UR8, c[0x0][0x490] ;  /* 0x00009200ff0877ac */ /* 0x000ee20008000c00 */
[----:B------:R-:W-:Y:S01]  /*2770*/  SEL R16, R16, R0, !P1 ;  /* 0x0000000010107207 */ /* 0x000fe20004800000 */
[----:B------:R-:W-:Y:S01]  /*2780*/  IMAD R50, R50, R105, RZ ;  /* 0x0000006932327224 */ /* 0x000fe200078e02ff */
[C---:B------:R-:W-:Y:S01]  /*2790*/  SHF.L.U32 R101, R105.reuse, 0x4, RZ ;  /* 0x0000000469657819 */ /* 0x040fe200000006ff */
[----:B------:R-:W3:Y:S01]  /*27a0*/  LDCU.64 UR4, c[0x0][0x488] ;  /* 0x00009100ff0477ac */ /* 0x000ee20008000a00 */
[C---:B------:R-:W-:Y:S01]  /*27b0*/  IMAD R97, R105.reuse, 0x30, RZ ;  /* 0x0000003069617824 */ /* 0x040fe200078e02ff */
[----:B------:R-:W-:Y:S01]  /*27c0*/  SHF.L.U32 R96, R105, 0x5, RZ ;  /* 0x0000000569607819 */ /* 0x000fe200000006ff */
[C---:B------:R-:W-:Y:S01]  /*27d0*/  VIADD R100, R112.reuse, 0x10 ;  /* 0x0000001070647836 */ /* 0x040fe20000000000 */
[----:B------:R-:W3:Y:S01]  /*27e0*/  LDCU.U8 UR20, c[0x0][0x533] ;  /* 0x0000a660ff1477ac */ /* 0x000ee20008000000 */
[C---:B------:R-:W-:Y:S01]  /*27f0*/  IADD3 R99, PT, PT, R112.reuse, 0x20, RZ ;  /* 0x0000002070637810 */ /* 0x040fe20007ffe0ff */
[----:B------:R-:W-:Y:S01]  /*2800*/  VIADD R98, R112, 0x30 ;  /* 0x0000003070627836 */ /* 0x000fe20000000000 */
[----:B------:R-:W-:Y:S01]  /*2810*/  SHF.R.S32.HI R86, RZ, 0x1f, R96 ;  /* 0x0000001fff567819 */ /* 0x000fe20000011460 */
[C---:B------:R-:W-:Y:S01]  /*2820*/  IMAD R95, R135.reuse, -0x40, R70 ;  /* 0xffffffc0875f7824 */ /* 0x040fe200078e0246 */
[----:B------:R-:W-:Y:S01]  /*2830*/  SHF.R.S32.HI R84, RZ, 0x1f, R97 ;  /* 0x0000001fff547819 */ /* 0x000fe20000011461 */
[----:B------:R-:W-:-:S02]  /*2840*/  IMAD R94, R135, -0x40, R62 ;  /* 0xffffffc0875e7824 */ /* 0x000fc400078e023e */
[----:B-1----:R-:W-:Y:S01]  /*2850*/  IMAD.WIDE.U32 R6, R201, R2, R14 ;  /* 0x00000002c9067225 */ /* 0x002fe200078e000e */
[----:B------:R-:W-:-:S03]  /*2860*/  IADD3 R2, P0, PT, -R70, R112, RZ ;  /* 0x0000007046027210 */ /* 0x000fc60007f1e1ff */
[----:B------:R-:W-:Y:S02]  /*2870*/  IMAD R7, R201, R3, R7 ;  /* 0x00000003c9077224 */ /* 0x000fe400078e0207 */
[----:B--2---:R-:W-:Y:S01]  /*2880*/  IMAD R3, R5, UR16, RZ ;  /* 0x0000001005037c24 */ /* 0x004fe2000f8e02ff */
[----:B----4-:R-:W-:Y:S01]  /*2890*/  SHF.L.U32 R91, R88, 0x4, RZ ;  /* 0x00000004585b7819 */ /* 0x010fe200000006ff */
[----:B------:R-:W-:Y:S01]  /*28a0*/  IMAD.WIDE.U32 R6, R102, UR16, R6 ;  /* 0x0000001066067c25 */ /* 0x000fe2000f8e0006 */
[----:B---3--:R-:W-:-:S03]  /*28b0*/  UISETP.NE.AND UP0, UPT, UR20, URZ, UPT ;  /* 0x000000ff1400728c */ /* 0x008fc6000bf05270 */
[----:B------:R-:W-:Y:S01]  /*28c0*/  IMAD R0, R102, UR17, R3 ;  /* 0x0000001166007c24 */ /* 0x000fe2000f8e0203 */
[----:B------:R-:W-:Y:S01]  /*28d0*/  SHF.R.S32.HI R3, RZ, 0x1f, R16 ;  /* 0x0000001fff037819 */ /* 0x000fe20000011410 */
[----:B------:R-:W-:Y:S02]  /*28e0*/  IMAD.MOV.U32 R12, RZ, RZ, R6 ;  /* 0x000000ffff0c7224 */ /* 0x000fe400078e0006 */
[----:B------:R-:W-:Y:S02]  /*28f0*/  IMAD.IADD R13, R7, 0x1, R0 ;  /* 0x00000001070d7824 */ /* 0x000fe400078e0200 */
[----:B------:R-:W-:Y:S02]  /*2900*/  IMAD R7, R3, UR12, RZ ;  /* 0x0000000c03077c24 */ /* 0x000fe4000f8e02ff */
[----:B------:R-:W-:-:S04]  /*2910*/  IMAD.WIDE.U32 R18, R201, UR10, R14 ;  /* 0x0000000ac9127c25 */ /* 0x000fc8000f8e000e */
[C---:B------:R-:W-:Y:S02]  /*2920*/  IMAD R4, R16.reuse, UR13, R7 ;  /* 0x0000000d10047c24 */ /* 0x040fe4000f8e0207 */
[----:B------:R-:W-:Y:S01]  /*2930*/  IMAD.WIDE.U32 R6, R16, UR12, R12 ;  /* 0x0000000c10067c25 */ /* 0x000fe2000f8e000c */
[----:B------:R-:W-:Y:S01]  /*2940*/  SHF.R.S32.HI R13, RZ, 0x1f, R70 ;  /* 0x0000001fff0d7819 */ /* 0x000fe20000011446 */
[----:B------:R-:W1:Y:S02]  /*2950*/  LDCU.64 UR12, c[0x0][0x4e0] ;  /* 0x00009c00ff0c77ac */ /* 0x000e640008000a00 */
[----:B------:R-:W-:Y:S02]  /*2960*/  IMAD R3, R3, UR18, RZ ;  /* 0x0000001203037c24 */ /* 0x000fe4000f8e02ff */
[----:B------:R-:W-:Y:S01]  /*2970*/  IMAD R0, R5, R88, RZ ;  /* 0x0000005805007224 */ /* 0x000fe200078e02ff */
[----:B------:R-:W-:Y:S01]  /*2980*/  IADD3 R5, PT, PT, R7, R4, RZ ;  /* 0x0000000407057210 */ /* 0x000fe20007ffe0ff */
[----:B------:R-:W-:Y:S01]  /*2990*/  IMAD R19, R201, UR11, R19 ;  /* 0x0000000bc9137c24 */ /* 0x000fe2000f8e0213 */
[----:B------:R-:W-:Y:S01]  /*29a0*/  MOV R4, R6 ;  /* 0x0000000600047202 */ /* 0x000fe20000000f00 */
[----:B------:R-:W-:Y:S01]  /*29b0*/  IMAD.X R13, RZ, RZ, ~R13, P0 ;  /* 0x000000ffff0d7224 */ /* 0x000fe200000e0e0d */
[----:B------:R-:W-:Y:S01]  /*29c0*/  IADD3 R78, P0, PT, R50, R103, RZ ;  /* 0x00000067324e7210 */ /* 0x000fe20007f1e0ff */
[----:B------:R-:W-:Y:S01]  /*29d0*/  IMAD R6, R16, UR19, R3 ;  /* 0x0000001310067c24 */ /* 0x000fe2000f8e0203 */
[----:B------:R-:W-:Y:S01]  /*29e0*/  SHF.R.S32.HI R3, RZ, 0x1f, R50 ;  /* 0x0000001fff037819 */ /* 0x000fe20000011432 */
[----:B------:R-:W-:Y:S01]  /*29f0*/  IMAD R0, R102, R89, R0 ;  /* 0x0000005966007224 */ /* 0x000fe200078e0200 */
[----:B------:R-:W-:Y:S01]  /*2a00*/  IADD3 R50, P1, PT, R50, R104, RZ ;  /* 0x0000006832327210 */ /* 0x000fe20007f3e0ff */
[----:B------:R-:W-:Y:S01]  /*2a10*/  IMAD.WIDE.U32 R18, R102, R88, R18 ;  /* 0x0000005866127225 */ /* 0x000fe200078e0012 */
[----:B------:R-:W2:Y:S01]  /*2a20*/  LDCU.64 UR10, c[0x0][0x4d0] ;  /* 0x00009a00ff0a77ac */ /* 0x000ea20008000a00 */
[----:B------:R-:W-:-:S02]  /*2a30*/  IADD3.X R79, PT, PT, R3, R90, RZ, P0, !PT ;  /* 0x0000005a034f7210 */ /* 0x000fc400007fe4ff */
[----:B------:R-:W-:Y:S01]  /*2a40*/  IMAD.IADD R19, R19, 0x1, R0 ;  /* 0x0000000113137824 */ /* 0x000fe200078e0200 */
[----:B------:R-:W-:Y:S01]  /*2a50*/  UMOV UR19, URZ ;  /* 0x000000ff00137c82 */ /* 0x000fe20008000000 */
[----:B------:R-:W-:Y:S01]  /*2a60*/  IMAD.X R3, R3, 0x1, R92, P1 ;  /* 0x0000000103037824 */ /* 0x000fe200008e065c */
[----:B------:R-:W-:Y:S01]  /*2a70*/  SHF.L.U64.HI R79, R78, 0x1, R79 ;  /* 0x000000014e4f7819 */ /* 0x000fe2000001024f */
[----:B------:R-:W-:Y:S01]  /*2a80*/  IMAD.WIDE.U32 R16, R16, UR18, R18 ;  /* 0x0000001210107c25 */ /* 0x000fe2000f8e0012 */
[----:B------:R-:W-:Y:S02]  /*2a90*/  USHF.L.U32 UR18, UR16, 0x6, URZ ;  /* 0x0000000610127899 */ /* 0x000fe400080006ff */
[C---:B------:R-:W-:Y:S01]  /*2aa0*/  SHF.L.U64.HI R0, R50.reuse, 0x1, R3 ;  /* 0x0000000132007819 */ /* 0x040fe20000010203 */
[----:B------:R-:W-:Y:S01]  /*2ab0*/  IMAD R77, R13, UR16, RZ ;  /* 0x000000100d4d7c24 */ /* 0x000fe2000f8e02ff */
[----:B------:R-:W-:Y:S01]  /*2ac0*/  SHF.L.U32 R50, R50, 0x1, RZ ;  /* 0x0000000132327819 */ /* 0x000fe200000006ff */
[----:B------:R-:W-:Y:S01]  /*2ad0*/  IMAD.WIDE.U32 R4, R2, UR16, R4 ;  /* 0x0000001002047c25 */ /* 0x000fe2000f8e0004 */
[----:B------:R-:W-:Y:S01]  /*2ae0*/  IADD3 R7, PT, PT, R17, R6, RZ ;  /* 0x0000000611077210 */ /* 0x000fe20007ffe0ff */
[----:B------:R-:W3:Y:S02]  /*2af0*/  LDCU UR16, c[0x0][0x450] ;  /* 0x00008a00ff1077ac */ /* 0x000ee40008000800 */
[----:B------:R-:W-:Y:S01]  /*2b00*/  IMAD.MOV.U32 R6, RZ, RZ, R16 ;  /* 0x000000ffff067224 */ /* 0x000fe200078e0010 */
[----:B------:R-:W-:Y:S01]  /*2b10*/  IADD3 R16, P0, PT, R50, UR14, RZ ;  /* 0x0000000e32107c10 */ /* 0x000fe2000ff1e0ff */
[-C--:B------:R-:W-:Y:S01]  /*2b20*/  IMAD R13, R13, R88.reuse, RZ ;  /* 0x000000580d0d7224 */ /* 0x080fe200078e02ff */
[----:B------:R-:W-:Y:S01]  /*2b30*/  LEA R76, P2, R4, UR8, 0x1 ;  /* 0x00000008044c7c11 */ /* 0x000fe2000f8408ff */
[----:B------:R-:W-:Y:S01]  /*2b40*/  IMAD R77, R2, UR17, R77 ;  /* 0x00000011024d7c24 */ /* 0x000fe2000f8e024d */
[----:B------:R-:W-:Y:S01]  /*2b50*/  IADD3.X R17, PT, PT, R0, UR15, RZ, P0, !PT ;  /* 0x0000000f00117c10 */ /* 0x000fe200087fe4ff */
[----:B------:R-:W-:Y:S01]  /*2b60*/  IMAD.SHL.U32 R78, R78, 0x2, RZ ;  /* 0x000000024e4e7824 */ /* 0x000fe200078e00ff */
[----:B--2---:R-:W-:Y:S01]  /*2b70*/  IADD3 R50, P0, PT, R50, UR10, RZ ;  /* 0x0000000a32327c10 */ /* 0x004fe2000ff1e0ff */
[----:B------:R-:W-:Y:S01]  /*2b80*/  IMAD R13, R2, R89, R13 ;  /* 0x00000059020d7224 */ /* 0x000fe200078e020d */
[----:B------:R-:W-:Y:S01]  /*2b90*/  IADD3 R77, PT, PT, R5, R77, RZ ;  /* 0x0000004d054d7210 */ /* 0x000fe20007ffe0ff */
[----:B------:R-:W-:Y:S01]  /*2ba0*/  IMAD.SHL.U32 R85, R88, 0x40, RZ ;  /* 0x0000004058557824 */ /* 0x000fe200078e00ff */
[----:B------:R-:W-:Y:S01]  /*2bb0*/  IADD3.X R51, PT, PT, R0, UR11, RZ, P0, !PT ;  /* 0x0000000b00337c10 */ /* 0x000fe200087fe4ff */
[----:B------:R-:W-:Y:S01]  /*2bc0*/  IMAD.WIDE.U32 R2, R2, R88, R6 ;  /* 0x0000005802027225 */ /* 0x000fe200078e0006 */
[----:B------:R-:W-:Y:S01]  /*2bd0*/  IADD3 R0, P0, PT, RZ, -UR19, RZ ;  /* 0x80000013ff007c10 */ /* 0x000fe2000ff1e0ff */
[----:B------:R-:W2:Y:S01]  /*2be0*/  LDCU UR17, c[0x0][0x440] ;  /* 0x00008800ff1177ac */ /* 0x000ea20008000800 */
[----:B------:R-:W-:Y:S01]  /*2bf0*/  IADD3 R80, P1, PT, R78, UR14, RZ ;  /* 0x0000000e4e507c10 */ /* 0x000fe2000ff3e0ff */
[----:B------:R-:W-:Y:S01]  /*2c00*/  IMAD.IADD R13, R3, 0x1, R13 ;  /* 0x00000001030d7824 */ /* 0x000fe200078e020d */
[----:B------:R-:W-:Y:S01]  /*2c10*/  IADD3.X R3, PT, PT, RZ, ~UR18, RZ, P0, !PT ;  /* 0x80000012ff037c10 */ /* 0x000fe200087fe4ff */
[----:B------:R-:W-:Y:S01]  /*2c20*/  IMAD.X R85, RZ, RZ, ~R85, P0 ;  /* 0x000000ffff557224 */ /* 0x000fe200000e0e55 */
[----:B------:R-:W-:Y:S01]  /*2c30*/  IADD3.X R81, PT, PT, R79, UR15, RZ, P1, !PT ;  /* 0x0000000f4f517c10 */ /* 0x000fe20008ffe4ff */
        /* <DEDUP_REMOVED lines=16> */
.L_x_2632:
[----:B------:R-:W-:Y:S01]  /*2d40*/  VIADD R94, R94, 0x40 ;  /* 0x000000405e5e7836 */ /* 0x000fe20000000000 */
[----:B------:R-:W-:Y:S01]  /*2d50*/  BSSY.RECONVERGENT B0, `(.L_x_2565) ;  /* 0x0000011000007945 */ /* 0x000fe20003800200 */
[----:B------:R-:W-:Y:S03]  /*2d60*/  VIADD R95, R95, 0x40 ;  /* 0x000000405f5f7836 */ /* 0x000fe60000000000 */
[-C--:B------:R-:W-:Y:S02]  /*2d70*/  ISETP.GE.AND P0, PT, R112, R94.reuse, PT ;  /* 0x0000005e7000720c */ /* 0x080fe40003f06270 */
[-C--:B------:R-:W-:Y:S02]  /*2d80*/  ISETP.GE.AND P5, PT, R100, R94.reuse, PT ;  /* 0x0000005e6400720c */ /* 0x080fe40003fa6270 */
[-C--:B------:R-:W-:Y:S02]  /*2d90*/  ISETP.GE.AND P0, PT, R112, R95.reuse, !P0 ;  /* 0x0000005f7000720c */ /* 0x080fe40004706270 */
[----:B------:R-:W-:Y:S02]  /*2da0*/  ISETP.GE.AND P4, PT, R99, R94, PT ;  /* 0x0000005e6300720c */ /* 0x000fe40003f86270 */
[----:B------:R-:W-:Y:S09]  /*2db0*/  ISETP.GE.AND P5, PT, R100, R95, !P5 ;  /* 0x0000005f6400720c */ /* 0x000ff20006fa6270 */
[----:B------:R-:W-:Y:S05]  /*2dc0*/  @!P0 BRA `(.L_x_2566) ;  /* 0x0000000000248947 */ /* 0x000fea0003800000 */
[----:B------:R-:W-:Y:S02]  /*2dd0*/  ISETP.GE.AND P1, PT, R14, UR17, PT ;  /* 0x000000110e007c0c */ /* 0x000fe4000bf26270 */
        /* <DEDUP_REMOVED lines=8> */
.L_x_2566:
[----:B-1-3--:R-:W-:Y:S05]  /*2e60*/  BSYNC.RECONVERGENT B0 ;  /* 0x0000000000007941 */ /* 0x00afea0003800200 */
.L_x_2565:
        /* <DEDUP_REMOVED lines=16> */
.L_x_2568:
[----:B------:R-:W-:Y:S05]  /*2f70*/  BSYNC.RECONVERGENT B0 ;  /* 0x0000000000007941 */ /* 0x000fea0003800200 */
.L_x_2567:
[-C--:B------:R-:W-:Y:S01]  /*2f80*/  ISETP.GE.AND P4, PT, R99, R95.reuse, !P4 ;  /* 0x0000005f6300720c */ /* 0x080fe20006786270 */
        /* <DEDUP_REMOVED lines=19> */
.L_x_2570:
[----:B------:R-:W-:Y:S05]  /*30c0*/  BSYNC.RECONVERGENT B0 ;  /* 0x0000000000007941 */ /* 0x000fea0003800200 */
.L_x_2569:
        /* <DEDUP_REMOVED lines=21> */
.L_x_2572:
[----:B------:R-:W-:Y:S05]  /*3220*/  BSYNC.RECONVERGENT B0 ;  /* 0x0000000000007941 */ /* 0x000fea0003800200 */
.L_x_2571:
        /* <DEDUP_REMOVED lines=16> */
.L_x_2576:
[----:B------:R-:W-:Y:S05]  /*3330*/  BSYNC.RECONVERGENT B0 ;  /* 0x0000000000007941 */ /* 0x000fea0003800200 */
.L_x_2575:
        /* <DEDUP_REMOVED lines=15> */
.L_x_2578:
[----:B------:R-:W-:Y:S05]  /*3430*/  BSYNC.RECONVERGENT B0 ;  /* 0x0000000000007941 */ /* 0x000fea0003800200 */
.L_x_2577:
        /* <DEDUP_REMOVED lines=17> */
.L_x_2580:
[----:B------:R-:W-:Y:S05]  /*3550*/  BSYNC.RECONVERGENT B0 ;  /* 0x0000000000007941 */ /* 0x000fea0003800200 */
.L_x_2579:
        /* <DEDUP_REMOVED lines=22> */
.L_x_2574:
        /* <DEDUP_REMOVED lines=59> */
.L_x_2586:
[----:B------:R-:W-:Y:S05]  /*3a70*/  BSYNC.RECONVERGENT B0 ;  /* 0x0000000000007941 */ /* 0x000fea0003800200 */
.L_x_2585:
        /* <DEDUP_REMOVED lines=52> */
.L_x_2588:
[----:B------:R-:W-:Y:S05]  /*3dc0*/  BSYNC.RECONVERGENT B0 ;  /* 0x0000000000007941 */ /* 0x000fea0003800200 */
.L_x_2587:
        /* <DEDUP_REMOVED lines=51> */
.L_x_2584:
[----:B------:R-:W-:Y:S05]  /*4100*/  BSYNC.RECONVERGENT B1 ;  /* 0x0000000000017941 */ /* 0x000fea0003800200 */
.L_x_2583:
        /* <DEDUP_REMOVED lines=68> */
.L_x_2592:
[----:B------:R-:W-:Y:S05]  /*4550*/  BSYNC.RECONVERGENT B0 ;  /* 0x0000000000007941 */ /* 0x000fea0003800200 */
.L_x_2591:
        /* <DEDUP_REMOVED lines=52> */
.L_x_2594:
[----:B------:R-:W-:Y:S05]  /*48a0*/  BSYNC.RECONVERGENT B0 ;  /* 0x0000000000007941 */ /* 0x000fea0003800200 */
.L_x_2593:
        /* <DEDUP_REMOVED lines=51> */
.L_x_2590:
[----:B------:R-:W-:Y:S05]  /*4be0*/  BSYNC.RECONVERGENT B1 ;  /* 0x0000000000017941 */ /* 0x000fea0003800200 */
.L_x_2589:
        /* <DEDUP_REMOVED lines=68> */
.L_x_2598:
[----:B------:R-:W-:Y:S05]  /*5030*/  BSYNC.RECONVERGENT B0 ;  /* 0x0000000000007941 */ /* 0x000fea0003800200 */
.L_x_2597:
        /* <DEDUP_REMOVED lines=52> */
.L_x_2600:
[----:B------:R-:W-:Y:S05]  /*5380*/  BSYNC.RECONVERGENT B0 ;  /* 0x0000000000007941 */ /* 0x000fea0003800200 */
.L_x_2599:
        /* <DEDUP_REMOVED lines=51> */
.L_x_2596:
[----:B------:R-:W-:Y:S05]  /*56c0*/  BSYNC.RECONVERGENT B1 ;  /* 0x0000000000017941 */ /* 0x000fea0003800200 */
.L_x_2595:
        /* <DEDUP_REMOVED lines=70> */
.L_x_2604:
[----:B------:R-:W-:Y:S05]  /*5b30*/  BSYNC.RECONVERGENT B0 ;  /* 0x0000000000007941 */ /* 0x000fea0003800200 */
.L_x_2603:
        /* <DEDUP_REMOVED lines=52> */
.L_x_2606:
[----:B------:R-:W-:Y:S05]  /*5e80*/  BSYNC.RECONVERGENT B0 ;  /* 0x0000000000007941 */ /* 0x000fea0003800200 */
.L_x_2605:
        /* <DEDUP_REMOVED lines=51> */
.L_x_2602:
[----:B------:R-:W-:Y:S05]  /*61c0*/  BSYNC.RECONVERGENT B1 ;  /* 0x0000000000017941 */ /* 0x000fea0003800200 */
.L_x_2601:
        /* <DEDUP_REMOVED lines=8> */
.L_x_2582:
        /* <DEDUP_REMOVED lines=99> */
.L_x_2610:
[----:B------:R-:W-:Y:S05]  /*6880*/  BSYNC.RECONVERGENT B0 ;  /* 0x0000000000007941 */ /* 0x000fea0003800200 */
.L_x_2609:
        /* <DEDUP_REMOVED lines=93> */
.L_x_2612:
[----:B------:R-:W-:Y:S05]  /*6e60*/  BSYNC.RECONVERGENT B0 ;  /* 0x0000000000007941 */ /* 0x000fea0003800200 */
.L_x_2611:
        /* <DEDUP_REMOVED lines=92> */
.L_x_2608:
[----:B------:R-:W-:Y:S05]  /*7430*/  BSYNC.RECONVERGENT B1 ;  /* 0x0000000000017941 */ /* 0x000fea0003800200 */
.L_x_2607:
        /* <DEDUP_REMOVED lines=100> */
.L_x_2616:
[----:B------:R-:W-:Y:S05]  /*7a80*/  BSYNC.RECONVERGENT B0 ;  /* 0x0000000000007941 */ /* 0x000fea0003800200 */
.L_x_2615:
        /* <DEDUP_REMOVED lines=93> */
.L_x_2618:
[----:B------:R-:W-:Y:S05]  /*8060*/  BSYNC.RECONVERGENT B0 ;  /* 0x0000000000007941 */ /* 0x000fea0003800200 */
.L_x_2617:
        /* <DEDUP_REMOVED lines=92> */
.L_x_2614:
[----:B------:R-:W-:Y:S05]  /*8630*/  BSYNC.RECONVERGENT B1 ;  /* 0x0000000000017941 */ /* 0x000fea0003800200 */
.L_x_2613:
        /* <DEDUP_REMOVED lines=101> */
.L_x_2622:
[----:B------:R-:W-:Y:S05]  /*8c90*/  BSYNC.RECONVERGENT B0 ;  /* 0x0000000000007941 */ /* 0x000fea0003800200 */
.L_x_2621:
        /* <DEDUP_REMOVED lines=93> */
.L_x_2624:
[----:B------:R-:W-:Y:S05]  /*9270*/  BSYNC.RECONVERGENT B0 ;  /* 0x0000000000007941 */ /* 0x000fea0003800200 */
.L_x_2623:
        /* <DEDUP_REMOVED lines=92> */
.L_x_2620:
[----:B------:R-:W-:Y:S05]  /*9840*/  BSYNC.RECONVERGENT B1 ;  /* 0x0000000000017941 */ /* 0x000fea0003800200 */
.L_x_2619:
        /* <DEDUP_REMOVED lines=104> */
.L_x_2628:
[----:B------:R-:W-:Y:S05]  /*9ed0*/  BSYNC.RECONVERGENT B0 ;  /* 0x0000000000007941 */ /* 0x000fea0003800200 */
.L_x_2627:
        /* <DEDUP_REMOVED lines=92> */
.L_x_2630:
[----:B------:R-:W-:Y:S05]  /*a4a0*/  BSYNC.RECONVERGENT B0 ;  /* 0x0000000000007941 */ /* 0x000fea0003800200 */
.L_x_2629:
        /* <DEDUP_REMOVED lines=90> */
.L_x_2626:
[----:B------:R-:W-:Y:S05]  /*aa50*/  BSYNC.RECONVERGENT B1 ;  /* 0x0000000000017941 */ /* 0x000fea0003800200 */
.L_x_2625:
[----:B------:R-:W5:Y:S08]  /*aa60*/  LDC R3, c[0x0][0x450] ;  /* 0x00011400ff037b82 */ /* 0x000f700000000800 */
[----:B------:R-:W1:Y:S01]  /*aa70*/  LDC R11, c[0x0][0x450] ;  /* 0x00011400ff0b7b82 */ /* 0x000e620000000800 */
[----:B-----5:R-:W-:Y:S05]  /*aa80*/  IMAD.U32 R3, R3, -0x20, RZ ;  /* 0xffffffe003037824 */ /* 0x020fea00078e00ff */
[C---:B------:R-:W-:Y:S02]  /*aa90*/  LEA R80, P1, R3.reuse, R80, 0x1 ;  /* 0x0000005003507211 */ /* 0x040fe400078208ff */
[C---:B------:R-:W-:Y:S02]  /*aaa0*/  LEA R78, P0, R3.reuse, R78, 0x1 ;  /* 0x0000004e034e7211 */ /* 0x040fe400078008ff */
[C---:B------:R-:W-:Y:S02]  /*aab0*/  LEA.HI.X.SX32 R81, R3.reuse, R81, 0x1, P1 ;  /* 0x0000005103517211 */ /* 0x040fe400008f0eff */
[----:B-1----:R-:W-:Y:S09]  /*aac0*/  LEA.HI.X.SX32 R79, R3, R79, 0x1, P0 ;  /* 0x0000004f034f7211 */ /* 0x002ff200000f0eff */
.L_x_2581:
[----:B------:R-:W-:Y:S05]  /*aad0*/  BSYNC.RECONVERGENT B2 ;  /* 0x0000000000027941 */ /* 0x000fea0003800200 */
.L_x_2573:
        /* <DEDUP_REMOVED lines=91> */
.L_x_2631:
[----:B------:R-:W-:Y:S02]  /*b090*/  IADD3 R76, P1, PT, R76, R83, RZ ;  /* 0x000000534c4c7210 */ /* 0x000fe40007f3e0ff */
[----:B------:R-:W-:Y:S03]  /*b0a0*/  IADD3 R12, P0, PT, R12, R87, RZ ;  /* 0x000000570c0c7210 */ /* 0x000fe60007f1e0ff */
[----:B------:R-:W-:Y:S02]  /*b0b0*/  IMAD.X R77, R77, 0x1, R82, P1 ;  /* 0x000000014d4d7824 */ /* 0x000fe400008e0652 */
[----:B------:R-:W-:Y:S01]  /*b0c0*/  IMAD.X R13, R13, 0x1, R85, P0 ;  /* 0x000000010d0d7824 */ /* 0x000fe200000e0655 */
[----:B------:R-:W-:Y:S07]  /*b0d0*/  @P2 BRA `(.L_x_2632) ;  /* 0xffffff7c00182947 */ /* 0x000fee000383ffff */
.L_x_2564:
        /* <DEDUP_REMOVED lines=42> */
.L_x_2637:
[----:B------:R2:W-:Y:S02]  /*b380*/  STS.128 [R0+0x4000], RZ ;  /* 0x004000ff00007388 */ /* 0x0005e40000000c00 */
.L_x_2636:
[----:B------:R-:W-:Y:S05]  /*b390*/  BSYNC.RECONVERGENT B0 ;  /* 0x0000000000007941 */ /* 0x000fea0003800200 */
.L_x_2635:
        /* <DEDUP_REMOVED lines=26> */
.L_x_2640:
[----:B------:R1:W-:Y:S02]  /*b540*/  STS.128 [R0+0x4800], RZ ;  /* 0x004800ff00007388 */ /* 0x0003e40000000c00 */
.L_x_2639:
[----:B------:R-:W-:Y:S05]  /*b550*/  BSYNC.RECONVERGENT B0 ;  /* 0x0000000000007941 */ /* 0x000fea0003800200 */
.L_x_2638:
        /* <DEDUP_REMOVED lines=26> */
.L_x_2643:
[----:B------:R2:W-:Y:S02]  /*b700*/  STS.128 [R0+0x5000], RZ ;  /* 0x005000ff00007388 */ /* 0x0005e40000000c00 */
.L_x_2642:
[----:B------:R-:W-:Y:S05]  /*b710*/  BSYNC.RECONVERGENT B0 ;  /* 0x0000000000007941 */ /* 0x000fea0003800200 */
.L_x_2641:
[----:B------:R-:W-:-:S04]  /*b720*/  IADD3 R37, PT, PT, R112, 0x30, RZ ;  /* 0x0000003070257810 */ /* 0x000fc80007ffe0ff */
[----:B------:R-:W-:-:S13]  /*b730*/  ISETP.GE.AND P0, PT, R37, R4, PT ;  /* 0x000000042500720c */ /* 0x000fda0003f06270 */
[----:B------:R-:W-:Y:S05]  /*b740*/  @P0 BRA `(.L_x_2644) ;  /* 0x0000007400a40947 */ /* 0x000fea0003800000 */
[----:B------:R-:W2:Y:S01]  /*b750*/  LDCU UR8, c[0x0][0x440] ;  /* 0x00008800ff0877ac */ /* 0x000ea20008000800 */
[----:B------:R-:W-:Y:S02]  /*b760*/  IMAD R3, R3, 0x60, RZ ;  /* 0x0000006003037824 */ /* 0x000fe400078e02ff */
[----:B-1-3--:R-:W-:-:S05]  /*b770*/  IMAD.WIDE.U32 R6, R2, 0x60, R6 ;  /* 0x0000006002067825 */ /* 0x00afca00078e0006 */
[----:B------:R-:W-:Y:S02]  /*b780*/  IADD3 R7, PT, PT, R7, R3, RZ ;  /* 0x0000000307077210 */ /* 0x000fe40007ffe0ff */
        /* <DEDUP_REMOVED lines=19> */
.L_x_2645:
[----:B------:R2:W-:Y:S01]  /*b8c0*/  STS.128 [R0+0x5800], RZ ;  /* 0x005800ff00007388 */ /* 0x0005e20000000c00 */
[----:B------:R-:W-:Y:S05]  /*b8d0*/  BRA `(.L_x_2644) ;  /* 0x0000007400407947 */ /* 0x000fea0003800000 */
.L_x_2634:
        /* <DEDUP_REMOVED lines=30> */
[C---:B--2---:R-:W-:Y:S02]  /*bac0*/  IADD3 R24, P2, PT, R26.reuse, UR10, RZ ;  /* 0x0000000a1a187c10 */ /* 0x044fe4000ff5e0ff */
[----:B---3--:R-:W-:-:S02]  /*bad0*/  IADD3 R26, P1, PT, R26, UR8, RZ ;  /* 0x000000081a1a7c10 */ /* 0x008fc4000ff3e0ff */
[----:B-1----:R-:W-:Y:S02]  /*bae0*/  ISETP.GE.AND P0, PT, R14, R13, PT ;  /* 0x0000000d0e00720c */ /* 0x002fe40003f06270 */
[C---:B------:R-:W-:Y:S02]  /*baf0*/  IADD3.X R25, PT, PT, R4.reuse, UR11, RZ, P2, !PT ;  /* 0x0000000b04197c10 */ /* 0x040fe400097fe4ff */
[----:B------:R-:W-:Y:S02]  /*bb00*/  IADD3.X R27, PT, PT, R4, UR9, RZ, P1, !PT ;  /* 0x00000009041b7c10 */ /* 0x000fe40008ffe4ff */
[----:B------:R-:W-:-:S07]  /*bb10*/  CS2R R4, SRZ ;  /* 0x0000000000047805 */ /* 0x000fce000001ff00 */
[----:B------:R-:W-:Y:S05]  /*bb20*/  @P0 BRA `(.L_x_2650) ;  /* 0x0000000000c40947 */ /* 0x000fea0003800000 */
[----:B------:R1:W5:Y:S01]  /*bb30*/  LDG.E.128 R16, desc[UR6][R28.64] ;  /* 0x000000061c107981 */ /* 0x000362000c1e1d00 */
[----:B------:R-:W-:Y:S01]  /*bb40*/  ISETP.GE.AND P0, PT, R14, R11, PT ;  /* 0x0000000b0e00720c */ /* 0x000fe20003f06270 */
[----:B------:R-:W-:-:S12]  /*bb50*/  BSSY.RECONVERGENT B0, `(.L_x_2651) ;  /* 0x000002a000007945 */ /* 0x000fd80003800200 */
[----:B------:R-:W-:Y:S05]  /*bb60*/  @P0 BRA `(.L_x_2652) ;  /* 0x0000000000a00947 */ /* 0x000fea0003800000 */
[----:B------:R-:W2:Y:S04]  /*bb70*/  LDG.E.64 R4, desc[UR6][R26.64] ;  /* 0x000000061a047981 */ /* 0x000ea8000c1e1b00 */
[----:B------:R-:W3:Y:S01]  /*bb80*/  LDG.E.64 R6, desc[UR6][R24.64] ;  /* 0x0000000618067981 */ /* 0x000ee2000c1e1b00 */
[--C-:B-----5:R-:W-:Y:S01]  /*bb90*/  HADD2.F32 R32, -RZ, R17.reuse.H0_H0 ;  /* 0x20000011ff207230 */ /* 0x120fe20000004100 */
[----:B------:R-:W-:Y:S01]  /*bba0*/  MOV R30, R18 ;  /* 0x00000012001e7202 */ /* 0x000fe20000000f00 */
[----:B------:R-:W-:Y:S02]  /*bbb0*/  HADD2.F32 R34, -RZ, R17.H1_H1 ;  /* 0x30000011ff227230 */ /* 0x000fe40000004100 */
[--C-:B------:R-:W-:Y:S02]  /*bbc0*/  HADD2.F32 R23, -RZ, R19.reuse.H1_H1 ;  /* 0x30000013ff177230 */ /* 0x100fe40000004100 */
        /* <DEDUP_REMOVED lines=12> */
[C---:B------:R-:W-:Y:S01]  /*bc90*/  FFMA.FTZ R34, R32.reuse, R17, R34 ;  /* 0x0000001120227223 */ /* 0x040fe20000010022 */
[----:B------:R-:W-:Y:S02]  /*bca0*/  HADD2.F32 R17, -RZ, R16.H1_H1 ;  /* 0x30000010ff117230 */ /* 0x000fe40000004100 */
[----:B------:R-:W-:Y:S01]  /*bcb0*/  FFMA.FTZ R33, R32, R21, -R33 ;  /* 0x0000001520217223 */ /* 0x000fe20000010821 */
[----:B------:R-:W-:Y:S02]  /*bcc0*/  HADD2.F32 R5, -RZ, R5.H0_H0 ;  /* 0x20000005ff057230 */ /* 0x000fe40000004100 */
[----:B------:R-:W-:Y:S01]  /*bcd0*/  FFMA.FTZ R12, R36, R12, R23 ;  /* 0x0000000c240c7223 */ /* 0x000fe20000010017 */
[----:B------:R-:W-:-:S02]  /*bce0*/  HADD2.F32 R18, -RZ, R30.H1_H1 ;  /* 0x3000001eff127230 */ /* 0x000fc40000004100 */
[C---:B------:R-:W-:Y:S01]  /*bcf0*/  FMUL.FTZ R23, R17.reuse, R6 ;  /* 0x0000000611177220 */ /* 0x040fe20000410000 */
        /* <DEDUP_REMOVED lines=15> */
.L_x_2652:
[----:B------:R-:W-:Y:S05]  /*bdf0*/  BSYNC.RECONVERGENT B0 ;  /* 0x0000000000007941 */ /* 0x000fea0003800200 */
.L_x_2651:
[----:B-----5:R-:W-:Y:S01]  /*be00*/  IMAD.MOV.U32 R6, RZ, RZ, R18 ;  /* 0x000000ffff067224 */ /* 0x020fe200078e0012 */
[----:B------:R-:W-:Y:S01]  /*be10*/  MOV R4, R16 ;  /* 0x0000001000047202 */ /* 0x000fe20000000f00 */
[----:B------:R-:W-:Y:S01]  /*be20*/  IMAD.MOV.U32 R7, RZ, RZ, R19 ;  /* 0x000000ffff077224 */ /* 0x000fe200078e0013 */
[----:B------:R-:W-:Y:S02]  /*be30*/  MOV R5, R17 ;  /* 0x0000001100057202 */ /* 0x000fe40000000f00 */
.L_x_2650:
[----:B------:R-:W-:Y:S05]  /*be40*/  BSYNC.RECONVERGENT B1 ;  /* 0x0000000000017941 */ /* 0x000fea0003800200 */
.L_x_2649:
        /* <DEDUP_REMOVED lines=11> */
[--C-:B-----5:R-:W-:Y:S01]  /*bf00*/  HADD2.F32 R32, -RZ, R17.reuse.H0_H0 ;  /* 0x20000011ff207230 */ /* 0x120fe20000004100 */
[----:B------:R-:W-:Y:S01]  /*bf10*/  MOV R30, R18 ;  /* 0x00000012001e7202 */ /* 0x000fe20000000f00 */
[----:B------:R-:W-:Y:S02]  /*bf20*/  HADD2.F32 R34, -RZ, R17.H1_H1 ;  /* 0x30000011ff227230 */ /* 0x000fe40000004100 */
[--C-:B------:R-:W-:Y:S02]  /*bf30*/  HADD2.F32 R23, -RZ, R19.reuse.H1_H1 ;  /* 0x30000013ff177230 */ /* 0x100fe40000004100 */
        /* <DEDUP_REMOVED lines=34> */
.L_x_2656:
[----:B------:R-:W-:Y:S05]  /*c160*/  BSYNC.RECONVERGENT B0 ;  /* 0x0000000000007941 */ /* 0x000fea0003800200 */
.L_x_2655:
[----:B-----5:R4:W-:Y:S02]  /*c170*/  STS.128 [R0+0x2000], R16 ;  /* 0x0020001000007388 */ /* 0x0209e40000000c00 */
.L_x_2654:
[----:B------:R-:W-:Y:S05]  /*c180*/  BSYNC.RECONVERGENT B1 ;  /* 0x0000000000017941 */ /* 0x000fea0003800200 */
.L_x_2653:
        /* <DEDUP_REMOVED lines=9> */
[----:B-----5:R-:W-:Y:S01]  /*c220*/  MOV R23, R18 ;  /* 0x0000001200177202 */ /* 0x020fe20000000f00 */
[--C-:B------:R-:W-:Y:S02]  /*c230*/  HADD2.F32 R30, -RZ, R17.reuse.H0_H0 ;  /* 0x20000011ff1e7230 */ /* 0x100fe40000004100 */
[----:B------:R-:W-:Y:S02]  /*c240*/  HADD2.F32 R32, -RZ, R17.H1_H1 ;  /* 0x30000011ff207230 */ /* 0x000fe40000004100 */
[----:B------:R-:W-:-:S02]  /*c250*/  HADD2.F32 R21, -RZ, R19.H1_H1 ;  /* 0x30000013ff157230 */ /* 0x000fc40000004100 */
[----:B-1----:R-:W-:Y:S02]  /*c260*/  HADD2.F32 R25, -RZ, R19.H0_H0 ;  /* 0x20000013ff197230 */ /* 0x002fe40000004100 */
        /* <DEDUP_REMOVED lines=9> */
[----:B------:R-:W-:Y:S01]  /*c300*/  FMUL.FTZ R21, R21, R17 ;  /* 0x0000001115157220 */ /* 0x000fe20000410000 */
[----:B------:R-:W-:Y:S02]  /*c310*/  HADD2.F32 R5, -RZ, R5.H0_H0 ;  /* 0x20000005ff057230 */ /* 0x000fe40000004100 */
[----:B------:R-:W-:Y:S01]  /*c320*/  FFMA.FTZ R26, R30, R13, R26 ;  /* 0x0000000d1e1a7223 */ /* 0x000fe2000001001a */
[----:B------:R-:W-:Y:S02]  /*c330*/  HADD2.F32 R13, -RZ, R16.H1_H1 ;  /* 0x30000010ff0d7230 */ /* 0x000fe40000004100 */
[----:B------:R-:W-:Y:S01]  /*c340*/  FFMA.FTZ R21, R25, R12, R21 ;  /* 0x0000000c19157223 */ /* 0x000fe20000010015 */
[----:B------:R-:W-:-:S02]  /*c350*/  HADD2.F32 R12, -RZ, R23.H1_H1 ;  /* 0x30000017ff0c7230 */ /* 0x000fc40000004100 */
[----:B------:R-:W-:Y:S01]  /*c360*/  FFMA.FTZ R19, R30, R18, -R19 ;  /* 0x000000121e137223 */ /* 0x000fe20000010813 */
[----:B------:R-:W-:Y:S02]  /*c370*/  HADD2.F32 R7, -RZ, R7.H0_H0 ;  /* 0x20000007ff077230 */ /* 0x000fe40000004100 */
[----:B------:R-:W-:Y:S01]  /*c380*/  FFMA.FTZ R24, R25, R17, -R24 ;  /* 0x0000001119187223 */ /* 0x000fe20000010818 */
        /* <DEDUP_REMOVED lines=14> */
.L_x_2658:
[----:B------:R-:W-:Y:S05]  /*c470*/  BSYNC.RECONVERGENT B0 ;  /* 0x0000000000007941 */ /* 0x000fea0003800200 */
.L_x_2657:
[----:B-----5:R1:W-:Y:S02]  /*c480*/  STS.128 [R0+0x4000], R16 ;  /* 0x0040001000007388 */ /* 0x0203e40000000c00 */
.L_x_2648:
[----:B------:R-:W-:Y:S05]  /*c490*/  BSYNC.RECONVERGENT B2 ;  /* 0x0000000000027941 */ /* 0x000fea0003800200 */
.L_x_2647:
        /* <DEDUP_REMOVED lines=24> */
[----:B------:R-:W-:-:S03]  /*c620*/  IADD3.X R35, PT, PT, R4, UR11, RZ, P1, !PT ;  /* 0x0000000b04237c10 */ /* 0x000fc60008ffe4ff */
[----:B------:R-:W2:Y:S04]  /*c630*/  LDG.E.64 R4, desc[UR6][R36.64] ;  /* 0x0000000624047981 */ /* 0x000ea8000c1e1b00 */
[----:B------:R4:W3:Y:S01]  /*c640*/  LDG.E.64 R6, desc[UR6][R34.64] ;  /* 0x0000000622067981 */ /* 0x0008e2000c1e1b00 */
[--C-:B-----5:R-:W-:Y:S01]  /*c650*/  HADD2.F32 R30, -RZ, R17.reuse.H0_H0 ;  /* 0x20000011ff1e7230 */ /* 0x120fe20000004100 */
[----:B------:R-:W-:Y:S01]  /*c660*/  MOV R24, R18 ;  /* 0x0000001200187202 */ /* 0x000fe20000000f00 */
[----:B------:R-:W-:Y:S02]  /*c670*/  HADD2.F32 R32, -RZ, R17.H1_H1 ;  /* 0x30000011ff207230 */ /* 0x000fe40000004100 */
[--C-:B------:R-:W-:Y:S02]  /*c680*/  HADD2.F32 R23, -RZ, R19.reuse.H1_H1 ;  /* 0x30000013ff177230 */ /* 0x100fe40000004100 */
[----:B----4-:R-:W-:-:S02]  /*c690*/  HADD2.F32 R34, -RZ, R19.H0_H0 ;  /* 0x20000013ff227230 */ /* 0x010fc40000004100 */
        /* <DEDUP_REMOVED lines=33> */
.L_x_2664:
[----:B------:R-:W-:Y:S05]  /*c8b0*/  BSYNC.RECONVERGENT B0 ;  /* 0x0000000000007941 */ /* 0x000fea0003800200 */
.L_x_2663:
[----:B-----5:R4:W-:Y:S02]  /*c8c0*/  STS.128 [R0+0x800], R16 ;  /* 0x0008001000007388 */ /* 0x0209e40000000c00 */
.L_x_2662:
[----:B------:R-:W-:Y:S05]  /*c8d0*/  BSYNC.RECONVERGENT B1 ;  /* 0x0000000000017941 */ /* 0x000fea0003800200 */
.L_x_2661:
        /* <DEDUP_REMOVED lines=27> */
[----:B------:R-:W-:Y:S02]  /*ca90*/  HADD2.F32 R12, -RZ, R5.H1_H1 ;  /* 0x30000005ff0c7230 */ /* 0x000fe40000004100 */
[----:B------:R-:W-:Y:S02]  /*caa0*/  HADD2.F32 R18, -RZ, R7.H1_H1 ;  /* 0x30000007ff127230 */ /* 0x000fe40000004100 */
[C---:B------:R-:W-:Y:S01]  /*cab0*/  FMUL.FTZ R33, R32.reuse, R17 ;  /* 0x0000001120217220 */ /* 0x040fe20000410000 */
[----:B------:R-:W-:Y:S01]  /*cac0*/  FMUL.FTZ R32, R32, R21 ;  /* 0x0000001520207220 */ /* 0x000fe20000410000 */
[----:B------:R-:W-:Y:S01]  /*cad0*/  FMUL.FTZ R19, R23, R12 ;  /* 0x0000000c17137220 */ /* 0x000fe20000410000 */
[----:B------:R-:W-:-:S02]  /*cae0*/  HADD2.F32 R6, -RZ, R6.H0_H0 ;  /* 0x20000006ff067230 */ /* 0x000fc40000004100 */
[-C--:B------:R-:W-:Y:S01]  /*caf0*/  FMUL.FTZ R23, R23, R18.reuse ;  /* 0x0000001217177220 */ /* 0x080fe20000410000 */
[----:B------:R-:W-:Y:S01]  /*cb00*/  FFMA.FTZ R32, R30, R17, R32 ;  /* 0x000000111e207223 */ /* 0x000fe20000010020 */
[----:B------:R-:W-:Y:S01]  /*cb10*/  FFMA.FTZ R19, R34, R18, -R19 ;  /* 0x0000001222137223 */ /* 0x000fe20000010813 */
[----:B------:R-:W-:Y:S02]  /*cb20*/  HADD2.F32 R17, -RZ, R16.H1_H1 ;  /* 0x30000010ff117230 */ /* 0x000fe40000004100 */
[----:B------:R-:W-:Y:S02]  /*cb30*/  HADD2.F32 R4, -RZ, R4.H0_H0 ;  /* 0x20000004ff047230 */ /* 0x000fe40000004100 */
[----:B------:R-:W-:Y:S02]  /*cb40*/  HADD2.F32 R5, -RZ, R5.H0_H0 ;  /* 0x20000005ff057230 */ /* 0x000fe40000004100 */
[----:B------:R-:W-:Y:S02]  /*cb50*/  HADD2.F32 R18, -RZ, R24.H1_H1 ;  /* 0x30000018ff127230 */ /* 0x000fe40000004100 */
[----:B------:R-:W-:Y:S01]  /*cb60*/  FFMA.FTZ R33, R30, R21, -R33 ;  /* 0x000000151e217223 */ /* 0x000fe20000010821 */
[----:B------:R-:W-:-:S02]  /*cb70*/  HADD2.F32 R7, -RZ, R7.H0_H0 ;  /* 0x20000007ff077230 */ /* 0x000fc40000004100 */
[----:B------:R-:W-:Y:S01]  /*cb80*/  FFMA.FTZ R12, R34, R12, R23 ;  /* 0x0000000c220c7223 */ /* 0x000fe20000010017 */
[----:B------:R-:W-:Y:S02]  /*cb90*/  HADD2.F32 R21, -RZ, R16.H0_H0 ;  /* 0x20000010ff157230 */ /* 0x000fe40000004100 */
[C---:B------:R-:W-:Y:S01]  /*cba0*/  FMUL.FTZ R16, R17.reuse, R4 ;  /* 0x0000000411107220 */ /* 0x040fe20000410000 */
[-C--:B------:R-:W-:Y:S01]  /*cbb0*/  FMUL.FTZ R23, R17, R6.reuse ;  /* 0x0000000611177220 */ /* 0x080fe20000410000 */
        /* <DEDUP_REMOVED lines=12> */
.L_x_2668:
[----:B------:R-:W-:Y:S05]  /*cc80*/  BSYNC.RECONVERGENT B0 ;  /* 0x0000000000007941 */ /* 0x000fea0003800200 */
.L_x_2667:
[----:B-----5:R4:W-:Y:S02]  /*cc90*/  STS.128 [R0+0x2800], R16 ;  /* 0x0028001000007388 */ /* 0x0209e40000000c00 */
.L_x_2666:
[----:B------:R-:W-:Y:S05]  /*cca0*/  BSYNC.RECONVERGENT B1 ;  /* 0x0000000000017941 */ /* 0x000fea0003800200 */
.L_x_2665:
        /* <DEDUP_REMOVED lines=19> */
[----:B-----5:R-:W-:Y:S01]  /*cde0*/  MOV R23, R18 ;  /* 0x0000001200177202 */ /* 0x020fe20000000f00 */
[--C-:B------:R-:W-:Y:S02]  /*cdf0*/  HADD2.F32 R30, -RZ, R17.reuse.H1_H1 ;  /* 0x30000011ff1e7230 */ /* 0x100fe40000004100 */
[----:B------:R-:W-:Y:S02]  /*ce00*/  HADD2.F32 R24, -RZ, R17.H0_H0 ;  /* 0x20000011ff187230 */ /* 0x000fe40000004100 */
[----:B------:R-:W-:-:S02]  /*ce10*/  HADD2.F32 R21, -RZ, R19.H1_H1 ;  /* 0x30000013ff157230 */ /* 0x000fc40000004100 */
[----:B-1----:R-:W-:Y:S02]  /*ce20*/  HADD2.F32 R27, -RZ, R19.H0_H0 ;  /* 0x20000013ff1b7230 */ /* 0x002fe40000004100 */
        /* <DEDUP_REMOVED lines=32> */
.L_x_2670:
[----:B------:R-:W-:Y:S05]  /*d030*/  BSYNC.RECONVERGENT B0 ;  /* 0x0000000000007941 */ /* 0x000fea0003800200 */
.L_x_2669:
[----:B-----5:R4:W-:Y:S02]  /*d040*/  STS.128 [R0+0x4800], R16 ;  /* 0x0048001000007388 */ /* 0x0209e40000000c00 */
.L_x_2660:
[----:B------:R-:W-:Y:S05]  /*d050*/  BSYNC.RECONVERGENT B2 ;  /* 0x0000000000027941 */ /* 0x000fea0003800200 */
.L_x_2659:
[----:B------:R-:W-:Y:S01]  /*d060*/  IADD3 R31, PT, PT, R112, 0x20, RZ ;  /* 0x00000020701f7810 */ /* 0x000fe20007ffe0ff */
[----:B------:R-:W-:Y:S03]  /*d070*/  BSSY.RECONVERGENT B2, `(.L_x_2671) ;  /* 0x00000bb000027945 */ /* 0x000fe60003800200 */
[----:B------:R-:W-:-:S13]  /*d080*/  ISETP.GE.AND P0, PT, R31, R8, PT ;  /* 0x000000081f00720c */ /* 0x000fda0003f06270 */
[----:B------:R-:W-:Y:S05]  /*d090*/  @P0 BRA `(.L_x_2672) ;  /* 0x0000000800e00947 */ /* 0x000fea0003800000 */
[----:B------:R-:W2:Y:S01]  /*d0a0*/  LDC R21, c[0x0][0x440] ;  /* 0x00011000ff157b82 */ /* 0x000ea20000000800 */
[C---:B-1----:R-:W-:Y:S01]  /*d0b0*/  LEA R26, P1, R2.reuse, R28, 0x6 ;  /* 0x0000001c021a7211 */ /* 0x042fe200078230ff */
[----:B------:R-:W-:Y:S01]  /*d0c0*/  BSSY.RECONVERGENT B1, `(.L_x_2673) ;  /* 0x000003e000017945 */ /* 0x000fe20003800200 */
[----:B------:R-:W-:Y:S02]  /*d0d0*/  IMAD.SHL.U32 R13, R105, 0x20, RZ ;  /* 0x00000020690d7824 */ /* 0x000fe400078e00ff */
[----:B------:R-:W-:Y:S02]  /*d0e0*/  LEA.HI.X R27, R2, R29, R3, 0x6, P1 ;  /* 0x0000001d021b7211 */ /* 0x000fe400008f3403 */
        /* <DEDUP_REMOVED lines=8> */
[C---:B------:R-:W-:Y:S01]  /*d170*/  IADD3 R5, P0, PT, R13.reuse, R20, RZ ;  /* 0x000000140d057210 */ /* 0x040fe20007f1e0ff */
[----:B------:R-:W1:Y:S03]  /*d180*/  LDCU.64 UR10, c[0x0][0x4c8] ;  /* 0x00009900ff0a77ac */ /* 0x000e660008000a00 */
[----:B------:R-:W-:Y:S02]  /*d190*/  LEA.HI.X.SX32 R4, R13, R22, 0x1, P0 ;  /* 0x000000160d047211 */ /* 0x000fe400000f0eff */
[C---:B------:R-:W-:Y:S02]  /*d1a0*/  SHF.L.U32 R6, R5.reuse, 0x1, RZ ;  /* 0x0000000105067819 */ /* 0x040fe400000006ff */
[----:B------:R-:W-:Y:S02]  /*d1b0*/  SHF.L.U64.HI R4, R5, 0x1, R4 ;  /* 0x0000000105047819 */ /* 0x000fe40000010204 */
[----:B----4-:R-:W-:-:S02]  /*d1c0*/  IADD3 R36, P0, PT, R6, UR8, RZ ;  /* 0x0000000806247c10 */ /* 0x010fc4000ff1e0ff */
[----:B-1----:R-:W-:Y:S02]  /*d1d0*/  IADD3 R34, P1, PT, R6, UR10, RZ ;  /* 0x0000000a06227c10 */ /* 0x002fe4000ff3e0ff */
[C---:B------:R-:W-:Y:S02]  /*d1e0*/  IADD3.X R37, PT, PT, R4.reuse, UR9, RZ, P0, !PT ;  /* 0x0000000904257c10 */ /* 0x040fe400087fe4ff */
[----:B------:R-:W-:-:S03]  /*d1f0*/  IADD3.X R35, PT, PT, R4, UR11, RZ, P1, !PT ;  /* 0x0000000b04237c10 */ /* 0x000fc60008ffe4ff */
[----:B------:R-:W4:Y:S04]  /*d200*/  LDG.E.64 R4, desc[UR6][R36.64] ;  /* 0x0000000624047981 */ /* 0x000f28000c1e1b00 */
[----:B------:R1:W3:Y:S01]  /*d210*/  LDG.E.64 R6, desc[UR6][R34.64] ;  /* 0x0000000622067981 */ /* 0x0002e2000c1e1b00 */
[--C-:B-----5:R-:W-:Y:S01]  /*d220*/  HADD2.F32 R30, -RZ, R17.reuse.H0_H0 ;  /* 0x20000011ff1e7230 */ /* 0x120fe20000004100 */
[----:B------:R-:W-:Y:S01]  /*d230*/  MOV R24, R18 ;  /* 0x0000001200187202 */ /* 0x000fe20000000f00 */
[----:B------:R-:W-:Y:S02]  /*d240*/  HADD2.F32 R32, -RZ, R17.H1_H1 ;  /* 0x30000011ff207230 */ /* 0x000fe40000004100 */
[--C-:B------:R-:W-:Y:S02]  /*d250*/  HADD2.F32 R33, -RZ, R19.reuse.H1_H1 ;  /* 0x30000013ff217230 */ /* 0x100fe40000004100 */
[----:B-1----:R-:W-:-:S02]  /*d260*/  HADD2.F32 R34, -RZ, R19.H0_H0 ;  /* 0x20000013ff227230 */ /* 0x002fc40000004100 */
[----:B----4-:R-:W-:Y:S02]  /*d270*/  HADD2.F32 R17, -RZ, R4.H1_H1 ;  /* 0x30000004ff117230 */ /* 0x010fe40000004100 */
        /* <DEDUP_REMOVED lines=32> */
.L_x_2676:
[----:B------:R-:W-:Y:S05]  /*d480*/  BSYNC.RECONVERGENT B0 ;  /* 0x0000000000007941 */ /* 0x000fea0003800200 */
.L_x_2675:
[----:B-----5:R4:W-:Y:S02]  /*d490*/  STS.128 [R0+0x1000], R16 ;  /* 0x0010001000007388 */ /* 0x0209e40000000c00 */
.L_x_2674:
[----:B------:R-:W-:Y:S05]  /*d4a0*/  BSYNC.RECONVERGENT B1 ;  /* 0x0000000000017941 */ /* 0x000fea0003800200 */
.L_x_2673:
        /* <DEDUP_REMOVED lines=10> */
[----:B------:R-:W2:Y:S03]  /*d550*/  LDCU.64 UR8, c[0x0][0x4d0] ;  /* 0x00009a00ff0877ac */ /* 0x000ea60008000a00 */
[----:B------:R-:W-:Y:S02]  /*d560*/  LEA.HI.X.SX32 R5, R13, R22, 0x1, P0 ;  /* 0x000000160d057211 */ /* 0x000fe400000f0eff */
[C---:B------:R-:W-:Y:S02]  /*d570*/  SHF.L.U32 R4, R6.reuse, 0x1, RZ ;  /* 0x0000000106047819 */ /* 0x040fe400000006ff */
[----:B------:R-:W-:Y:S02]  /*d580*/  SHF.L.U64.HI R5, R6, 0x1, R5 ;  /* 0x0000000106057819 */ /* 0x000fe40000010205 */
[----:B-1----:R-:W-:-:S02]  /*d590*/  IADD3 R6, P1, PT, R4, UR10, RZ ;  /* 0x0000000a04067c10 */ /* 0x002fc4000ff3e0ff */
[----:B--2---:R-:W-:Y:S02]  /*d5a0*/  IADD3 R4, P0, PT, R4, UR8, RZ ;  /* 0x0000000804047c10 */ /* 0x004fe4000ff1e0ff */
[C---:B------:R-:W-:Y:S02]  /*d5b0*/  IADD3.X R7, PT, PT, R5.reuse, UR11, RZ, P1, !PT ;  /* 0x0000000b05077c10 */ /* 0x040fe40008ffe4ff */
[----:B------:R-:W-:-:S04]  /*d5c0*/  IADD3.X R5, PT, PT, R5, UR9, RZ, P0, !PT ;  /* 0x0000000905057c10 */ /* 0x000fc800087fe4ff */
[----:B------:R-:W2:Y:S04]  /*d5d0*/  LDG.E.64 R6, desc[UR6][R6.64+0x40] ;  /* 0x0000400606067981 */ /* 0x000ea8000c1e1b00 */
[----:B------:R-:W3:Y:S01]  /*d5e0*/  LDG.E.64 R4, desc[UR6][R4.64+0x40] ;  /* 0x0000400604047981 */ /* 0x000ee2000c1e1b00 */
[--C-:B-----5:R-:W-:Y:S02]  /*d5f0*/  HADD2.F32 R30, -RZ, R17.reuse.H0_H0 ;  /* 0x20000011ff1e7230 */ /* 0x120fe40000004100 */
[----:B------:R-:W-:Y:S02]  /*d600*/  HADD2.F32 R32, -RZ, R17.H1_H1 ;  /* 0x30000011ff207230 */ /* 0x000fe40000004100 */
[--C-:B------:R-:W-:Y:S01]  /*d610*/  HADD2.F32 R33, -RZ, R19.reuse.H1_H1 ;  /* 0x30000013ff217230 */ /* 0x100fe20000004100 */
[----:B------:R-:W-:Y:S01]  /*d620*/  MOV R24, R18 ;  /* 0x0000001200187202 */ /* 0x000fe20000000f00 */
[----:B------:R-:W-:-:S02]  /*d630*/  HADD2.F32 R34, -RZ, R19.H0_H0 ;  /* 0x20000013ff227230 */ /* 0x000fc40000004100 */
[----:B--2---:R-:W-:Y:S02]  /*d640*/  HADD2.F32 R23, -RZ, R6.H1_H1 ;  /* 0x30000006ff177230 */ /* 0x004fe40000004100 */
[----:B---3--:R-:W-:Y:S02]  /*d650*/  HADD2.F32 R17, -RZ, R4.H1_H1 ;  /* 0x30000004ff117230 */ /* 0x008fe40000004100 */
        /* <DEDUP_REMOVED lines=31> */
.L_x_2680:
[----:B------:R-:W-:Y:S05]  /*d850*/  BSYNC.RECONVERGENT B0 ;  /* 0x0000000000007941 */ /* 0x000fea0003800200 */
.L_x_2679:
[----:B-----5:R1:W-:Y:S02]  /*d860*/  STS.128 [R0+0x3000], R16 ;  /* 0x0030001000007388 */ /* 0x0203e40000000c00 */
.L_x_2678:
[----:B------:R-:W-:Y:S05]  /*d870*/  BSYNC.RECONVERGENT B1 ;  /* 0x0000000000017941 */ /* 0x000fea0003800200 */
.L_x_2677:
        /* <DEDUP_REMOVED lines=56> */
.L_x_2682:
[----:B------:R-:W-:Y:S05]  /*dc00*/  BSYNC.RECONVERGENT B0 ;  /* 0x0000000000007941 */ /* 0x000fea0003800200 */
.L_x_2681:
[----:B-----5:R4:W-:Y:S02]  /*dc10*/  STS.128 [R0+0x5000], R16 ;  /* 0x0050001000007388 */ /* 0x0209e40000000c00 */
.L_x_2672:
[----:B------:R-:W-:Y:S05]  /*dc20*/  BSYNC.RECONVERGENT B2 ;  /* 0x0000000000027941 */ /* 0x000fea0003800200 */
.L_x_2671:
[----:B------:R-:W-:-:S04]  /*dc30*/  IADD3 R37, PT, PT, R112, 0x30, RZ ;  /* 0x0000003070257810 */ /* 0x000fc80007ffe0ff */
[----:B------:R-:W-:-:S13]  /*dc40*/  ISETP.GE.AND P0, PT, R37, R8, PT ;  /* 0x000000082500720c */ /* 0x000fda0003f06270 */
[----:B------:R-:W-:Y:S05]  /*dc50*/  @P0 BRA `(.L_x_2644) ;  /* 0x0000005000600947 */ /* 0x000fea0003800000 */
[----:B--2---:R-:W2:Y:S01]  /*dc60*/  LDC R7, c[0x0][0x440] ;  /* 0x00011000ff077b82 */ /* 0x004ea20000000800 */
[----:B------:R-:W-:Y:S01]  /*dc70*/  IMAD.WIDE.U32 R12, R2, 0x60, R28 ;  /* 0x00000060020c7825 */ /* 0x000fe200078e001c */
[----:B------:R-:W-:Y:S03]  /*dc80*/  BSSY.RECONVERGENT B1, `(.L_x_2683) ;  /* 0x000003f000017945 */ /* 0x000fe60003800200 */
[----:B------:R-:W-:Y:S02]  /*dc90*/  IMAD R3, R3, 0x60, RZ ;  /* 0x0000006003037824 */ /* 0x000fe400078e02ff */
[----:B------:R-:W-:-:S03]  /*dca0*/  IMAD R105, R105, 0x30, RZ ;  /* 0x0000003069697824 */ /* 0x000fc600078e02ff */
        /* <DEDUP_REMOVED lines=11> */
[----:B------:R-:W-:Y:S02]  /*dd60*/  LEA.HI.X.SX32 R2, R105, R22, 0x1, P0 ;  /* 0x0000001669027211 */ /* 0x000fe400000f0eff */
[C---:B------:R-:W-:Y:S02]  /*dd70*/  SHF.L.U32 R4, R3.reuse, 0x1, RZ ;  /* 0x0000000103047819 */ /* 0x040fe400000006ff */
[----:B------:R-:W-:Y:S02]  /*dd80*/  SHF.L.U64.HI R2, R3, 0x1, R2 ;  /* 0x0000000103027819 */ /* 0x000fe40000010202 */
[----:B----4-:R-:W-:-:S02]  /*dd90*/  IADD3 R34, P0, PT, R4, UR8, RZ ;  /* 0x0000000804227c10 */ /* 0x010fc4000ff1e0ff */
[----:B---3--:R-:W-:Y:S02]  /*dda0*/  IADD3 R28, P1, PT, R4, UR10, RZ ;  /* 0x0000000a041c7c10 */ /* 0x008fe4000ff3e0ff */
[C---:B------:R-:W-:Y:S02]  /*ddb0*/  IADD3.X R35, PT, PT, R2.reuse, UR9, RZ, P0, !PT ;  /* 0x0000000902237c10 */ /* 0x040fe400087fe4ff */
[----:B------:R-:W-:-:S03]  /*ddc0*/  IADD3.X R29, PT, PT, R2, UR11, RZ, P1, !PT ;  /* 0x0000000b021d7c10 */ /* 0x000fc60008ffe4ff */
[----:B------:R-:W3:Y:S04]  /*ddd0*/  LDG.E.64 R2, desc[UR6][R34.64] ;  /* 0x0000000622027981 */ /* 0x000ee8000c1e1b00 */
[----:B------:R4:W2:Y:S01]  /*dde0*/  LDG.E.64 R4, desc[UR6][R28.64] ;  /* 0x000000061c047981 */ /* 0x0008a2000c1e1b00 */
[--C-:B-----5:R-:W-:Y:S01]  /*ddf0*/  HADD2.F32 R27, -RZ, R17.reuse.H0_H0 ;  /* 0x20000011ff1b7230 */ /* 0x120fe20000004100 */
[----:B------:R-:W-:Y:S01]  /*de00*/  MOV R23, R18 ;  /* 0x0000001200177202 */ /* 0x000fe20000000f00 */
[----:B------:R-:W-:Y:S02]  /*de10*/  HADD2.F32 R33, -RZ, R17.H1_H1 ;  /* 0x30000011ff217230 */ /* 0x000fe40000004100 */
[--C-:B------:R-:W-:Y:S02]  /*de20*/  HADD2.F32 R21, -RZ, R19.reuse.H1_H1 ;  /* 0x30000013ff157230 */ /* 0x100fe40000004100 */
[----:B----4-:R-:W-:-:S02]  /*de30*/  HADD2.F32 R29, -RZ, R19.H0_H0 ;  /* 0x20000013ff1d7230 */ /* 0x010fc40000004100 */
[----:B---3--:R-:W-:Y:S02]  /*de40*/  HADD2.F32 R6, -RZ, R3.H1_H1 ;  /* 0x30000003ff067230 */ /* 0x008fe40000004100 */
[----:B------:R-:W-:Y:S02]  /*de50*/  HADD2.F32 R8, -RZ, R2.H1_H1 ;  /* 0x30000002ff087230 */ /* 0x000fe40000004100 */
[----:B--2---:R-:W-:Y:S02]  /*de60*/  HADD2.F32 R17, -RZ, R5.H1_H1 ;  /* 0x30000005ff117230 */ /* 0x004fe40000004100 */
        /* <DEDUP_REMOVED lines=30> */
.L_x_2686:
[----:B------:R-:W-:Y:S05]  /*e050*/  BSYNC.RECONVERGENT B0 ;  /* 0x0000000000007941 */ /* 0x000fea0003800200 */
.L_x_2685:
[----:B-----5:R4:W-:Y:S02]  /*e060*/  STS.128 [R0+0x1800], R16 ;  /* 0x0018001000007388 */ /* 0x0209e40000000c00 */
.L_x_2684:
[----:B------:R-:W-:Y:S05]  /*e070*/  BSYNC.RECONVERGENT B1 ;  /* 0x0000000000017941 */ /* 0x000fea0003800200 */
.L_x_2683:
        /* <DEDUP_REMOVED lines=24> */
[----:B---3--:R-:W-:-:S02]  /*e200*/  HADD2.F32 R29, -RZ, R19.H0_H0 ;  /* 0x20000013ff1d7230 */ /* 0x008fc40000004100 */
[----:B--2---:R-:W-:Y:S02]  /*e210*/  HADD2.F32 R17, -RZ, R5.H1_H1 ;  /* 0x30000005ff117230 */ /* 0x004fe40000004100 */
[----:B----4-:R-:W-:Y:S02]  /*e220*/  HADD2.F32 R6, -RZ, R3.H1_H1 ;  /* 0x30000003ff067230 */ /* 0x010fe40000004100 */
[----:B------:R-:W-:Y:S02]  /*e230*/  HADD2.F32 R8, -RZ, R2.H1_H1 ;  /* 0x30000002ff087230 */ /* 0x000fe40000004100 */
[--C-:B------:R-:W-:Y:S02]  /*e240*/  HADD2.F32 R18, -RZ, R4.reuse.H1_H1 ;  /* 0x30000004ff127230 */ /* 0x100fe40000004100 */
[C---:B------:R-:W-:Y:S01]  /*e250*/  FMUL.FTZ R24, R21.reuse, R6 ;  /* 0x0000000615187220 */ /* 0x040fe20000410000 */
[-C--:B------:R-:W-:Y:S01]  /*e260*/  FMUL.FTZ R21, R21, R17.reuse ;  /* 0x0000001115157220 */ /* 0x080fe20000410000 */
[C---:B------:R-:W-:Y:S01]  /*e270*/  FMUL.FTZ R26, R33.reuse, R8 ;  /* 0x00000008211a7220 */ /* 0x040fe20000410000 */
[----:B------:R-:W-:Y:S01]  /*e280*/  FMUL.FTZ R19, R33, R18 ;  /* 0x0000001221137220 */ /* 0x000fe20000410000 */
[C---:B------:R-:W-:Y:S01]  /*e290*/  FFMA.FTZ R24, R29.reuse, R17, -R24 ;  /* 0x000000111d187223 */ /* 0x040fe20000010818 */
[----:B------:R-:W-:Y:S01]  /*e2a0*/  FFMA.FTZ R21, R29, R6, R21 ;  /* 0x000000061d157223 */ /* 0x000fe20000010015 */
[----:B------:R-:W-:-:S02]  /*e2b0*/  HADD2.F32 R4, -RZ, R4.H0_H0 ;  /* 0x20000004ff047230 */ /* 0x000fc40000004100 */
[----:B------:R-:W-:Y:S02]  /*e2c0*/  HADD2.F32 R17, -RZ, R16.H1_H1 ;  /* 0x30000010ff117230 */ /* 0x000fe40000004100 */
[----:B------:R-:W-:Y:S02]  /*e2d0*/  HADD2.F32 R2, -RZ, R2.H0_H0 ;  /* 0x20000002ff027230 */ /* 0x000fe40000004100 */
[C---:B------:R-:W-:Y:S01]  /*e2e0*/  FFMA.FTZ R26, R27.reuse, R18, -R26 ;  /* 0x000000121b1a7223 */ /* 0x040fe2000001081a */
[----:B------:R-:W-:Y:S02]  /*e2f0*/  HADD2.F32 R3, -RZ, R3.H0_H0 ;  /* 0x20000003ff037230 */ /* 0x000fe40000004100 */
[----:B------:R-:W-:Y:S01]  /*e300*/  FFMA.FTZ R19, R27, R8, R19 ;  /* 0x000000081b137223 */ /* 0x000fe20000010013 */
[----:B------:R-:W-:Y:S02]  /*e310*/  HADD2.F32 R6, -RZ, R23.H1_H1 ;  /* 0x30000017ff067230 */ /* 0x000fe40000004100 */
[----:B------:R-:W-:-:S02]  /*e320*/  HADD2.F32 R5, -RZ, R5.H0_H0 ;  /* 0x20000005ff057230 */ /* 0x000fc40000004100 */
        /* <DEDUP_REMOVED lines=15> */
.L_x_2690:
[----:B------:R-:W-:Y:S05]  /*e420*/  BSYNC.RECONVERGENT B0 ;  /* 0x0000000000007941 */ /* 0x000fea0003800200 */
.L_x_2689:
[----:B-----5:R4:W-:Y:S02]  /*e430*/  STS.128 [R0+0x3800], R16 ;  /* 0x0038001000007388 */ /* 0x0209e40000000c00 */
.L_x_2688:
[----:B------:R-:W-:Y:S05]  /*e440*/  BSYNC.RECONVERGENT B1 ;  /* 0x0000000000017941 */ /* 0x000fea0003800200 */
.L_x_2687:
        /* <DEDUP_REMOVED lines=19> */
[----:B-----5:R-:W-:Y:S02]  /*e580*/  HADD2.F32 R20, -RZ, R17.H1_H1 ;  /* 0x30000011ff147230 */ /* 0x020fe40000004100 */
[--C-:B-1----:R-:W-:Y:S02]  /*e590*/  HADD2.F32 R13, -RZ, R19.reuse.H1_H1 ;  /* 0x30000013ff0d7230 */ /* 0x102fe40000004100 */
[----:B------:R-:W-:Y:S02]  /*e5a0*/  HADD2.F32 R22, -RZ, R19.H0_H0 ;  /* 0x20000013ff167230 */ /* 0x000fe40000004100 */
        /* <DEDUP_REMOVED lines=16> */
[----:B------:R-:W-:-:S02]  /*e6b0*/  HADD2.F32 R5, -RZ, R5.H0_H0 ;  /* 0x20000005ff057230 */ /* 0x000fc40000004100 */
[----:B------:R-:W-:Y:S01]  /*e6c0*/  FFMA.FTZ R19, R12, R11, -R19 ;  /* 0x0000000b0c137223 */ /* 0x000fe20000010813 */
[----:B------:R-:W-:Y:S01]  /*e6d0*/  FFMA.FTZ R6, R22, R6, R13 ;  /* 0x0000000616067223 */ /* 0x000fe2000001000d */
[C---:B------:R-:W-:Y:S01]  /*e6e0*/  FMUL.FTZ R12, R7.reuse, R2 ;  /* 0x00000002070c7220 */ /* 0x040fe20000410000 */
[-C--:B------:R-:W-:Y:S01]  /*e6f0*/  FMUL.FTZ R13, R7, R4.reuse ;  /* 0x00000004070d7220 */ /* 0x080fe20000410000 */
[----:B------:R-:W-:Y:S02]  /*e700*/  HADD2.F32 R11, -RZ, R16.H0_H0 ;  /* 0x20000010ff0b7230 */ /* 0x000fe40000004100 */
[C---:B------:R-:W-:Y:S01]  /*e710*/  FMUL.FTZ R7, R8.reuse, R3 ;  /* 0x0000000308077220 */ /* 0x040fe20000410000 */
[----:B------:R-:W-:Y:S02]  /*e720*/  HADD2.F32 R18, -RZ, R18.H0_H0 ;  /* 0x20000012ff127230 */ /* 0x000fe40000004100 */
[----:B------:R-:W-:Y:S01]  /*e730*/  FMUL.FTZ R8, R8, R5 ;  /* 0x0000000508087220 */ /* 0x000fe20000410000 */
        /* <DEDUP_REMOVED lines=9> */
.L_x_2692:
[----:B------:R-:W-:Y:S05]  /*e7d0*/  BSYNC.RECONVERGENT B0 ;  /* 0x0000000000007941 */ /* 0x000fea0003800200 */
.L_x_2691:
[----:B-----5:R4:W-:Y:S01]  /*e7e0*/  STS.128 [R0+0x5800], R16 ;  /* 0x0058001000007388 */ /* 0x0209e20000000c00 */
[----:B------:R-:W-:Y:S05]  /*e7f0*/  BRA `(.L_x_2644) ;  /* 0x0000004400787947 */ /* 0x000fea0003800000 */
.L_x_2646:
        /* <DEDUP_REMOVED lines=46> */
[--C-:B----4-:R-:W-:Y:S02]  /*eae0*/  HADD2.F32 R23, -RZ, R4.reuse.H0_H0 ;  /* 0x20000004ff177230 */ /* 0x110fe40000004100 */
[----:B------:R-:W-:Y:S02]  /*eaf0*/  HADD2.F32 R45, -RZ, R4.H1_H1 ;  /* 0x30000004ff2d7230 */ /* 0x000fe40000004100 */
[----:B------:R-:W-:-:S02]  /*eb00*/  HADD2.F32 R43, -RZ, R5.H0_H0 ;  /* 0x20000005ff2b7230 */ /* 0x000fc40000004100 */
[----:B------:R-:W-:Y:S01]  /*eb10*/  @!P1 FADD.FTZ R23, -R23, -RZ ;  /* 0x800000ff17179221 */ /* 0x000fe20000010100 */
[--C-:B------:R-:W-:Y:S02]  /*eb20*/  HADD2.F32 R4, -RZ, R6.reuse.H0_H0 ;  /* 0x20000006ff047230 */ /* 0x100fe40000004100 */
[----:B------:R-:W-:Y:S01]  /*eb30*/  @!P1 FADD.FTZ R45, -R45, -RZ ;  /* 0x800000ff2d2d9221 */ /* 0x000fe20000010100 */
[----:B------:R-:W-:Y:S02]  /*eb40*/  HADD2.F32 R5, -RZ, R5.H1_H1 ;  /* 0x30000005ff057230 */ /* 0x000fe40000004100 */
[----:B------:R-:W-:Y:S01]  /*eb50*/  FMUL.FTZ R34, R34, R23 ;  /* 0x0000001722227220 */ /* 0x000fe20000410000 */
[----:B------:R-:W-:Y:S02]  /*eb60*/  HADD2.F32 R47, -RZ, R7.H0_H0 ;  /* 0x20000007ff2f7230 */ /* 0x000fe40000004100 */
[----:B------:R-:W-:Y:S01]  /*eb70*/  @!P1 FADD.FTZ R4, -R4, -RZ ;  /* 0x800000ff04049221 */ /* 0x000fe20000010100 */
[----:B------:R-:W-:-:S02]  /*eb80*/  HADD2.F32 R6, -RZ, R6.H1_H1 ;  /* 0x30000006ff067230 */ /* 0x000fc40000004100 */
[----:B------:R-:W-:Y:S01]  /*eb90*/  @!P1 FADD.FTZ R5, -R5, -RZ ;  /* 0x800000ff05059221 */ /* 0x000fe20000010100 */
[----:B------:R-:W-:Y:S02]  /*eba0*/  HADD2.F32 R7, -RZ, R7.H1_H1 ;  /* 0x30000007ff077230 */ /* 0x000fe40000004100 */
[----:B------:R-:W-:Y:S01]  /*ebb0*/  FMUL.FTZ R21, R21, R4 ;  /* 0x0000000415157220 */ /* 0x000fe20000410000 */
[----:B---3--:R-:W-:Y:S02]  /*ebc0*/  HADD2.F32 R4, -RZ, R16.H0_H0 ;  /* 0x20000010ff047230 */ /* 0x008fe40000004100 */
[----:B------:R-:W-:Y:S01]  /*ebd0*/  FMUL.FTZ R40, R40, R5 ;  /* 0x0000000528287220 */ /* 0x000fe20000410000 */
[--C-:B------:R-:W-:Y:S02]  /*ebe0*/  HADD2.F32 R5, -RZ, R32.reuse.H0_H0 ;  /* 0x20000020ff057230 */ /* 0x100fe40000004100 */
[----:B------:R-:W-:Y:S01]  /*ebf0*/  @!P1 FADD.FTZ R43, -R43, -RZ ;  /* 0x800000ff2b2b9221 */ /* 0x000fe20000010100 */
[----:B------:R-:W-:-:S02]  /*ec00*/  HADD2.F32 R23, -RZ, R32.H1_H1 ;  /* 0x30000020ff177230 */ /* 0x000fc40000004100 */
[----:B------:R-:W-:Y:S01]  /*ec10*/  FMUL.FTZ R38, R38, R45 ;  /* 0x0000002d26267220 */ /* 0x000fe20000410000 */
[----:B------:R-:W-:Y:S02]  /*ec20*/  HADD2.F32 R16, -RZ, R16.H1_H1 ;  /* 0x30000010ff107230 */ /* 0x000fe40000004100 */
        /* <DEDUP_REMOVED lines=20> */
[----:B------:R-:W-:Y:S01]  /*ed70*/  HADD2.F32 R19, -RZ, R19.H1_H1 ;  /* 0x30000013ff137230 */ /* 0x000fe20000004100 */
[----:B------:R-:W-:Y:S01]  /*ed80*/  F2FP.F16.F32.PACK_AB R32, R23, R4 ;  /* 0x000000041720723e */ /* 0x000fe200000000ff */
[----:B------:R-:W-:Y:S02]  /*ed90*/  HADD2.F32 R33, -RZ, R33.H1_H1 ;  /* 0x30000021ff217230 */ /* 0x000fe40000004100 */
[----:B------:R-:W-:-:S02]  /*eda0*/  HADD2.F32 R36, -RZ, R36.H1_H1 ;  /* 0x30000024ff247230 */ /* 0x000fc40000004100 */
[----:B------:R-:W-:Y:S02]  /*edb0*/  HADD2.F32 R35, -RZ, R35.H1_H1 ;  /* 0x30000023ff237230 */ /* 0x000fe40000004100 */
[----:B------:R-:W-:Y:S01]  /*edc0*/  FFMA.FTZ R17, R33, R17, R40 ;  /* 0x0000001121117223 */ /* 0x000fe20000010028 */
[----:B------:R-:W-:Y:S02]  /*edd0*/  FFMA.FTZ R41, R36, R18, R41 ;  /* 0x0000001224297223 */ /* 0x000fe40000010029 */
[----:B------:R-:W-:Y:S02]  /*ede0*/  FFMA.FTZ R42, R35, R19, R42 ;  /* 0x00000013232a7223 */ /* 0x000fe4000001002a */
[----:B------:R-:W-:Y:S02]  /*edf0*/  F2FP.F16.F32.PACK_AB R33, R17, R6 ;  /* 0x000000061121723e */ /* 0x000fe400000000ff */
[----:B------:R-:W-:Y:S02]  /*ee00*/  F2FP.F16.F32.PACK_AB R34, R41, R16 ;  /* 0x000000102922723e */ /* 0x000fe400000000ff */
[----:B------:R-:W-:-:S02]  /*ee10*/  F2FP.F16.F32.PACK_AB R35, R42, R5 ;  /* 0x000000052a23723e */ /* 0x000fc400000000ff */
.L_x_2698:
[----:B------:R-:W-:Y:S05]  /*ee20*/  BSYNC.RECONVERGENT B0 ;  /* 0x0000000000007941 */ /* 0x000fea0003800200 */
.L_x_2697:
[----:B-----5:R-:W-:Y:S01]  /*ee30*/  IMAD.MOV.U32 R6, RZ, RZ, R34 ;  /* 0x000000ffff067224 */ /* 0x020fe200078e0022 */
[----:B------:R-:W-:Y:S01]  /*ee40*/  MOV R4, R32 ;  /* 0x0000002000047202 */ /* 0x000fe20000000f00 */
[----:B------:R-:W-:Y:S01]  /*ee50*/  IMAD.MOV.U32 R7, RZ, RZ, R35 ;  /* 0x000000ffff077224 */ /* 0x000fe200078e0023 */
[----:B------:R-:W-:Y:S02]  /*ee60*/  MOV R5, R33 ;  /* 0x0000002100057202 */ /* 0x000fe40000000f00 */
.L_x_2696:
[----:B------:R-:W-:Y:S05]  /*ee70*/  BSYNC.RECONVERGENT B1 ;  /* 0x0000000000017941 */ /* 0x000fea0003800200 */
.L_x_2695:
        /* <DEDUP_REMOVED lines=50> */
[----:B----4-:R-:W-:Y:S02]  /*f1a0*/  HADD2.F32 R4, -RZ, R16.H0_H0 ;  /* 0x20000010ff047230 */ /* 0x010fe40000004100 */
        /* <DEDUP_REMOVED lines=37> */
.L_x_2702:
[----:B------:R-:W-:Y:S05]  /*f400*/  BSYNC.RECONVERGENT B0 ;  /* 0x0000000000007941 */ /* 0x000fea0003800200 */
.L_x_2701:
[----:B-----5:R4:W-:Y:S02]  /*f410*/  STS.128 [R0+0x2000], R32 ;  /* 0x0020002000007388 */ /* 0x0209e40000000c00 */
.L_x_2700:
[----:B------:R-:W-:Y:S05]  /*f420*/  BSYNC.RECONVERGENT B1 ;  /* 0x0000000000017941 */ /* 0x000fea0003800200 */
.L_x_2699:
        /* <DEDUP_REMOVED lines=39> */
[----:B------:R-:W-:-:S02]  /*f6a0*/  HADD2.F32 R6, -RZ, R7.H1_H1 ;  /* 0x30000007ff067230 */ /* 0x000fc40000004100 */
[----:B------:R-:W-:Y:S01]  /*f6b0*/  @!P1 FADD.FTZ R4, -R4, -RZ ;  /* 0x800000ff04049221 */ /* 0x000fe20000010100 */
[--C-:B------:R-:W-:Y:S02]  /*f6c0*/  HADD2.F32 R21, -RZ, R22.reuse.H0_H0 ;  /* 0x20000016ff157230 */ /* 0x100fe40000004100 */
[----:B------:R-:W-:Y:S01]  /*f6d0*/  FMUL.FTZ R38, R38, R5 ;  /* 0x0000000526267220 */ /* 0x000fe20000410000 */
[----:B------:R-:W-:Y:S02]  /*f6e0*/  HADD2.F32 R40, -RZ, R22.H1_H1 ;  /* 0x30000016ff287230 */ /* 0x000fe40000004100 */
[----:B------:R-:W-:Y:S01]  /*f6f0*/  @!P1 FADD.FTZ R6, -R6, -RZ ;  /* 0x800000ff06069221 */ /* 0x000fe20000010100 */
[--C-:B------:R-:W-:Y:S02]  /*f700*/  HADD2.F32 R22, -RZ, R23.reuse.H0_H0 ;  /* 0x20000017ff167230 */ /* 0x100fe40000004100 */
[----:B------:R-:W-:Y:S01]  /*f710*/  FMUL.FTZ R20, R20, R41 ;  /* 0x0000002914147220 */ /* 0x000fe20000410000 */
[----:B------:R-:W-:-:S02]  /*f720*/  HADD2.F32 R23, -RZ, R23.H1_H1 ;  /* 0x30000017ff177230 */ /* 0x000fc40000004100 */
[----:B------:R-:W-:Y:S01]  /*f730*/  FMUL.FTZ R21, R21, R4 ;  /* 0x0000000415157220 */ /* 0x000fe20000410000 */
[----:B------:R-:W-:Y:S02]  /*f740*/  HADD2.F32 R45, -RZ, R7.H0_H0 ;  /* 0x20000007ff2d7230 */ /* 0x000fe40000004100 */
[----:B------:R-:W-:Y:S01]  /*f750*/  FMUL.FTZ R25, R25, R42 ;  /* 0x0000002a19197220 */ /* 0x000fe20000410000 */
[----:B----4-:R-:W-:Y:S02]  /*f760*/  HADD2.F32 R5, -RZ, R16.H0_H0 ;  /* 0x20000010ff057230 */ /* 0x010fe40000004100 */
[----:B------:R-:W-:Y:S01]  /*f770*/  FMUL.FTZ R23, R23, R6 ;  /* 0x0000000617177220 */ /* 0x000fe20000410000 */
[--C-:B-----5:R-:W-:Y:S02]  /*f780*/  HADD2.F32 R4, -RZ, R32.reuse.H0_H0 ;  /* 0x20000020ff047230 */ /* 0x120fe40000004100 */
[----:B------:R-:W-:Y:S01]  /*f790*/  @!P1 FADD.FTZ R45, -R45, -RZ ;  /* 0x800000ff2d2d9221 */ /* 0x000fe20000010100 */
[----:B------:R-:W-:-:S02]  /*f7a0*/  HADD2.F32 R41, -RZ, R32.H1_H1 ;  /* 0x30000020ff297230 */ /* 0x000fc40000004100 */
[----:B------:R-:W-:Y:S01]  /*f7b0*/  FMUL.FTZ R36, R36, R43 ;  /* 0x0000002b24247220 */ /* 0x000fe20000410000 */
[----:B------:R-:W-:Y:S02]  /*f7c0*/  HADD2.F32 R7, -RZ, R33.H0_H0 ;  /* 0x20000021ff077230 */ /* 0x000fe40000004100 */
[----:B------:R-:W-:Y:S01]  /*f7d0*/  @!P1 FADD.FTZ R47, -R47, -RZ ;  /* 0x800000ff2f2f9221 */ /* 0x000fe20000010100 */
[----:B------:R-:W-:Y:S02]  /*f7e0*/  HADD2.F32 R16, -RZ, R16.H1_H1 ;  /* 0x30000010ff107230 */ /* 0x000fe40000004100 */
[----:B------:R-:W-:Y:S01]  /*f7f0*/  FMUL.FTZ R22, R22, R45 ;  /* 0x0000002d16167220 */ /* 0x000fe20000410000 */
[----:B------:R-:W-:Y:S02]  /*f800*/  HADD2.F32 R6, -RZ, R17.H0_H0 ;  /* 0x20000011ff067230 */ /* 0x000fe40000004100 */
[----:B------:R-:W-:Y:S01]  /*f810*/  FFMA.FTZ R4, R4, R5, R25 ;  /* 0x0000000504047223 */ /* 0x000fe20000010019 */
[----:B------:R-:W-:-:S02]  /*f820*/  HADD2.F32 R32, -RZ, R18.H0_H0 ;  /* 0x20000012ff207230 */ /* 0x000fc40000004100 */
[----:B------:R-:W-:Y:S01]  /*f830*/  FFMA.FTZ R41, R41, R16, R36 ;  /* 0x0000001029297223 */ /* 0x000fe20000010024 */
[----:B------:R-:W-:Y:S02]  /*f840*/  HADD2.F32 R45, -RZ, R18.H1_H1 ;  /* 0x30000012ff2d7230 */ /* 0x000fe40000004100 */
[----:B------:R-:W-:Y:S01]  /*f850*/  FFMA.FTZ R6, R7, R6, R20 ;  /* 0x0000000607067223 */ /* 0x000fe20000010014 */
[----:B------:R-:W-:Y:S02]  /*f860*/  HADD2.F32 R17, -RZ, R17.H1_H1 ;  /* 0x30000011ff117230 */ /* 0x000fe40000004100 */
[----:B------:R-:W-:Y:S01]  /*f870*/  FMUL.FTZ R40, R40, R47 ;  /* 0x0000002f28287220 */ /* 0x000fe20000410000 */
[--C-:B------:R-:W-:Y:S02]  /*f880*/  HADD2.F32 R43, -RZ, R19.reuse.H0_H0 ;  /* 0x20000013ff2b7230 */ /* 0x100fe40000004100 */
        /* <DEDUP_REMOVED lines=15> */
.L_x_2704:
[----:B------:R-:W-:Y:S05]  /*f980*/  BSYNC.RECONVERGENT B0 ;  /* 0x0000000000007941 */ /* 0x000fea0003800200 */
.L_x_2703:
[----:B-----5:R1:W-:Y:S02]  /*f990*/  STS.128 [R0+0x4000], R32 ;  /* 0x0040002000007388 */ /* 0x0203e40000000c00 */
.L_x_2694:
[----:B------:R-:W-:Y:S05]  /*f9a0*/  BSYNC.RECONVERGENT B2 ;  /* 0x0000000000027941 */ /* 0x000fea0003800200 */
.L_x_2693:
        /* <DEDUP_REMOVED lines=34> */
[----:B-----5:R-:W-:Y:S01]  /*fbd0*/  MOV R38, R34 ;  /* 0x0000002200267202 */ /* 0x020fe20000000f00 */
[--C-:B----4-:R-:W-:Y:S02]  /*fbe0*/  HADD2.F32 R34, -RZ, R20.reuse.H0_H0 ;  /* 0x20000014ff227230 */ /* 0x110fe40000004100 */
        /* <DEDUP_REMOVED lines=8> */
[----:B------:R-:W-:Y:S02]  /*fc70*/  HADD2.F32 R45, -RZ, R5.H0_H0 ;  /* 0x20000005ff2d7230 */ /* 0x000fe40000004100 */
[----:B------:R-:W-:-:S02]  /*fc80*/  HADD2.F32 R4, -RZ, R4.H1_H1 ;  /* 0x30000004ff047230 */ /* 0x000fc40000004100 */
        /* <DEDUP_REMOVED lines=8> */
[----:B------:R-:W-:Y:S01]  /*fd10*/  FMUL.FTZ R39, R39, R4 ;  /* 0x0000000427277220 */ /* 0x000fe20000410000 */
[----:B------:R-:W-:Y:S02]  /*fd20*/  HADD2.F32 R47, -RZ, R7.H0_H0 ;  /* 0x20000007ff2f7230 */ /* 0x000fe40000004100 */
[----:B------:R-:W-:Y:S01]  /*fd30*/  FMUL.FTZ R40, R40, R5 ;  /* 0x0000000528287220 */ /* 0x000fe20000410000 */
[----:B------:R-:W-:Y:S02]  /*fd40*/  HADD2.F32 R5, -RZ, R32.H0_H0 ;  /* 0x20000020ff057230 */ /* 0x000fe40000004100 */
[----:B------:R-:W-:Y:S01]  /*fd50*/  @!P0 FADD.FTZ R6, -R6, -RZ ;  /* 0x800000ff06068221 */ /* 0x000fe20000010100 */
[----:B--2---:R-:W-:Y:S02]  /*fd60*/  HADD2.F32 R4, -RZ, R16.H0_H0 ;  /* 0x20000010ff047230 */ /* 0x004fe40000004100 */
[----:B------:R-:W-:Y:S01]  /*fd70*/  @!P0 FADD.FTZ R44, -R44, -RZ ;  /* 0x800000ff2c2c8221 */ /* 0x000fe20000010100 */
[----:B------:R-:W-:-:S02]  /*fd80*/  HADD2.F32 R32, -RZ, R32.H1_H1 ;  /* 0x30000020ff207230 */ /* 0x000fc40000004100 */
[----:B------:R-:W-:Y:S01]  /*fd90*/  FMUL.FTZ R43, R43, R6 ;  /* 0x000000062b2b7220 */ /* 0x000fe20000410000 */
[----:B------:R-:W-:Y:S02]  /*fda0*/  HADD2.F32 R7, -RZ, R33.H0_H0 ;  /* 0x20000021ff077230 */ /* 0x000fe40000004100 */
[----:B------:R-:W-:Y:S01]  /*fdb0*/  FMUL.FTZ R34, R34, R23 ;  /* 0x0000001722227220 */ /* 0x000fe20000410000 */
[----:B------:R-:W-:Y:S02]  /*fdc0*/  HADD2.F32 R16, -RZ, R16.H1_H1 ;  /* 0x30000010ff107230 */ /* 0x000fe40000004100 */
[----:B------:R-:W-:Y:S01]  /*fdd0*/  FMUL.FTZ R20, R20, R45 ;  /* 0x0000002d14147220 */ /* 0x000fe20000410000 */
[----:B------:R-:W-:Y:S02]  /*fde0*/  HADD2.F32 R6, -RZ, R17.H0_H0 ;  /* 0x20000011ff067230 */ /* 0x000fe40000004100 */
[----:B------:R-:W-:Y:S01]  /*fdf0*/  @!P0 FADD.FTZ R49, -R49, -RZ ;  /* 0x800000ff31318221 */ /* 0x000fe20000010100 */
[----:B------:R-:W-:Y:S01]  /*fe00*/  @!P0 FADD.FTZ R47, -R47, -RZ ;  /* 0x800000ff2f2f8221 */ /* 0x000fe20000010100 */
[----:B------:R-:W-:Y:S01]  /*fe10*/  FMUL.FTZ R21, R21, R44 ;  /* 0x0000002c15157220 */ /* 0x000fe20000410000 */
[----:B------:R-:W-:-:S02]  /*fe20*/  HADD2.F32 R44, -RZ, R18.H0_H0 ;  /* 0x20000012ff2c7230 */ /* 0x000fc40000004100 */
[----:B------:R-:W-:Y:S01]  /*fe30*/  FFMA.FTZ R4, R5, R4, R34 ;  /* 0x0000000405047223 */ /* 0x000fe20000010022 */
[----:B------:R-:W-:Y:S02]  /*fe40*/  HADD2.F32 R45, -RZ, R18.H1_H1 ;  /* 0x30000012ff2d7230 */ /* 0x000fe40000004100 */
[----:B------:R-:W-:Y:S01]  /*fe50*/  FFMA.FTZ R39, R32, R16, R39 ;  /* 0x0000001020277223 */ /* 0x000fe20000010027 */
[----:B------:R-:W-:Y:S01]  /*fe60*/  FFMA.FTZ R6, R7, R6, R20 ;  /* 0x0000000607067223 */ /* 0x000fe20000010014 */
[----:B------:R-:W-:Y:S02]  /*fe70*/  HADD2.F32 R17, -RZ, R17.H1_H1 ;  /* 0x30000011ff117230 */ /* 0x000fe40000004100 */
[----:B------:R-:W-:Y:S01]  /*fe80*/  FMUL.FTZ R42, R42, R49 ;  /* 0x000000312a2a7220 */ /* 0x000fe20000410000 */
[--C-:B------:R-:W-:Y:S02]  /*fe90*/  HADD2.F32 R23, -RZ, R19.reuse.H0_H0 ;  /* 0x20000013ff177230 */ /* 0x100fe40000004100 */
[----:B------:R-:W-:Y:S01]  /*fea0*/  FMUL.FTZ R22, R22, R47 ;  /* 0x0000002f16167220 */ /* 0x000fe20000410000 */
[----:B------:R-:W-:Y:S01]  /*feb0*/  HADD2.F32 R18, -RZ, R19.H1_H1 ;  /* 0x30000013ff127230 */ /* 0x000fe20000004100 */
[----:B------:R-:W-:Y:S01]  /*fec0*/  F2FP.F16.F32.PACK_AB R32, R39, R4 ;  /* 0x000000042720723e */ /* 0x000fe200000000ff */
        /* <DEDUP_REMOVED lines=10> */
[----:B------:R-:W-:-:S02]  /*ff70*/  FFMA.FTZ R18, R20, R18, R43 ;  /* 0x0000001214127223 */ /* 0x000fc4000001002b */
[----:B------:R-:W-:-:S03]  /*ff80*/  F2FP.F16.F32.PACK_AB R34, R7, R16 ;  /* 0x000000100722723e */ /* 0x000fc600000000ff */
[----:B------:R-:W-:-:S03]  /*ff90*/  F2FP.F16.F32.PACK_AB R35, R18, R5 ;  /* 0x000000051223723e */ /* 0x000fc600000000ff */
.L_x_2710:
[----:B------:R-:W-:Y:S05]  /*ffa0*/  BSYNC.RECONVERGENT B0 ;  /* 0x0000000000007941 */ /* 0x000fea0003800200 */
.L_x_2709:
[----:B-----5:R4:W-:Y:S02]  /*ffb0*/  STS.128 [R0+0x800], R32 ;  /* 0x0008002000007388 */ /* 0x0209e40000000c00 */
.L_x_2708:
[----:B------:R-:W-:Y:S05]  /*ffc0*/  BSYNC.RECONVERGENT B1 ;  /* 0x0000000000017941 */ /* 0x000fea0003800200 */
.L_x_2707:
        /* <DEDUP_REMOVED lines=88> */
.L_x_2714:
[----:B------:R-:W-:Y:S05]  /*10550*/  BSYNC.RECONVERGENT B0 ;  /* 0x0000000000007941 */ /* 0x000fea0003800200 */
.L_x_2713:
[----:B-----5:R4:W-:Y:S02]  /*10560*/  STS.128 [R0+0x2800], R32 ;  /* 0x0028002000007388 */ /* 0x0209e40000000c00 */
.L_x_2712:
[----:B------:R-:W-:Y:S05]  /*10570*/  BSYNC.RECONVERGENT B1 ;  /* 0x0000000000017941 */ /* 0x000fea0003800200 */
.L_x_2711:
        /* <DEDUP_REMOVED lines=54> */
[----:B--2---:R-:W-:Y:S02]  /*108e0*/  HADD2.F32 R5, -RZ, R16.H0_H0 ;  /* 0x20000010ff057230 */ /* 0x004fe40000004100 */
        /* <DEDUP_REMOVED lines=31> */
.L_x_2716:
[----:B------:R-:W-:Y:S05]  /*10ae0*/  BSYNC.RECONVERGENT B0 ;  /* 0x0000000000007941 */ /* 0x000fea0003800200 */
.L_x_2715:
[----:B-----5:R4:W-:Y:S02]  /*10af0*/  STS.128 [R0+0x4800], R32 ;  /* 0x0048002000007388 */ /* 0x0209e40000000c00 */
.L_x_2706:
[----:B------:R-:W-:Y:S05]  /*10b00*/  BSYNC.RECONVERGENT B2 ;  /* 0x0000000000027941 */ /* 0x000fea0003800200 */
.L_x_2705:
[----:B------:R-:W-:Y:S01]  /*10b10*/  IADD3 R31, PT, PT, R112, 0x20, RZ ;  /* 0x00000020701f7810 */ /* 0x000fe20007ffe0ff */
[----:B------:R-:W-:Y:S03]  /*10b20*/  BSSY.RECONVERGENT B2, `(.L_x_2717) ;  /* 0x0000116000027945 */ /* 0x000fe60003800200 */
[----:B------:R-:W-:-:S13]  /*10b30*/  ISETP.GE.AND P0, PT, R31, R30, PT ;  /* 0x0000001e1f00720c */ /* 0x000fda0003f06270 */
[----:B------:R-:W-:Y:S05]  /*10b40*/  @P0 BRA `(.L_x_2718) ;  /* 0x00000010004c0947 */ /* 0x000fea0003800000 */
[----:B------:R-:W2:Y:S01]  /*10b50*/  LDC R39, c[0x0][0x440] ;  /* 0x00011000ff277b82 */ /* 0x000ea20000000800 */
[C---:B------:R-:W-:Y:S01]  /*10b60*/  LEA R40, P0, R2.reuse, R28, 0x6 ;  /* 0x0000001c02287211 */ /* 0x040fe200078030ff */
[----:B------:R-:W-:Y:S01]  /*10b70*/  BSSY.RECONVERGENT B1, `(.L_x_2719) ;  /* 0x000005c000017945 */ /* 0x000fe20003800200 */
[----:B-1----:R-:W-:Y:S02]  /*10b80*/  IMAD.SHL.U32 R37, R27, 0x20, RZ ;  /* 0x000000201b257824 */ /* 0x002fe400078e00ff */
        /* <DEDUP_REMOVED lines=22> */
[----:B------:R-:W1:Y:S05]  /*10cf0*/  LDCU.64 UR8, c[0x0][0x4c8] ;  /* 0x00009900ff0877ac */ /* 0x000e6a0008000a00 */
[----:B------:R-:W3:Y:S01]  /*10d00*/  LDG.E.128 R4, desc[UR6][R4.64] ;  /* 0x0000000604047981 */ /* 0x000ee2000c1e1d00 */
[----:B-1----:R-:W-:-:S04]  /*10d10*/  IADD3 R18, P1, PT, R17, UR8, RZ ;  /* 0x0000000811127c10 */ /* 0x002fc8000ff3e0ff */
        /* <DEDUP_REMOVED lines=25> */
[----:B--2---:R-:W-:Y:S02]  /*10eb0*/  HADD2.F32 R4, -RZ, R16.H0_H0 ;  /* 0x20000010ff047230 */ /* 0x004fe40000004100 */
        /* <DEDUP_REMOVED lines=37> */
.L_x_2722:
[----:B------:R-:W-:Y:S05]  /*11110*/  BSYNC.RECONVERGENT B0 ;  /* 0x0000000000007941 */ /* 0x000fea0003800200 */
.L_x_2721:
[----:B-----5:R4:W-:Y:S02]  /*11120*/  STS.128 [R0+0x1000], R32 ;  /* 0x0010002000007388 */ /* 0x0209e40000000c00 */
.L_x_2720:
[----:B------:R-:W-:Y:S05]  /*11130*/  BSYNC.RECONVERGENT B1 ;  /* 0x0000000000017941 */ /* 0x000fea0003800200 */
.L_x_2719:
        /* <DEDUP_REMOVED lines=88> */
.L_x_2726:
[----:B------:R-:W-:Y:S05]  /*116c0*/  BSYNC.RECONVERGENT B0 ;  /* 0x0000000000007941 */ /* 0x000fea0003800200 */
.L_x_2725:
[----:B-----5:R1:W-:Y:S02]  /*116d0*/  STS.128 [R0+0x3000], R32 ;  /* 0x0030002000007388 */ /* 0x0203e40000000c00 */
.L_x_2724:
[----:B------:R-:W-:Y:S05]  /*116e0*/  BSYNC.RECONVERGENT B1 ;  /* 0x0000000000017941 */ /* 0x000fea0003800200 */
.L_x_2723:
        /* <DEDUP_REMOVED lines=34> */
[----:B-1----:R-:W-:Y:S02]  /*11910*/  HADD2.F32 R40, -RZ, R23.H1_H1 ;  /* 0x30000017ff287230 */ /* 0x002fe40000004100 */
        /* <DEDUP_REMOVED lines=8> */
[----:B------:R-:W-:Y:S02]  /*119a0*/  HADD2.F32 R43, -RZ, R7.H0_H0 ;  /* 0x20000007ff2b7230 */ /* 0x000fe40000004100 */
[----:B------:R-:W-:Y:S01]  /*119b0*/  @!P0 FADD.FTZ R5, -R5, -RZ ;  /* 0x800000ff05058221 */ /* 0x000fe20000010100 */
[----:B------:R-:W-:-:S02]  /*119c0*/  HADD2.F32 R6, -RZ, R6.H1_H1 ;  /* 0x30000006ff067230 */ /* 0x000fc40000004100 */
[----:B------:R-:W-:Y:S01]  /*119d0*/  FMUL.FTZ R37, R37, R4 ;  /* 0x0000000425257220 */ /* 0x000fe20000410000 */
[----:B------:R-:W-:Y:S02]  /*119e0*/  HADD2.F32 R7, -RZ, R7.H1_H1 ;  /* 0x30000007ff077230 */ /* 0x000fe40000004100 */
[----:B------:R-:W-:Y:S01]  /*119f0*/  FMUL.FTZ R38, R38, R5 ;  /* 0x0000000526267220 */ /* 0x000fe20000410000 */
[----:B------:R-:W-:Y:S02]  /*11a00*/  HADD2.F32 R5, -RZ, R32.H0_H0 ;  /* 0x20000020ff057230 */ /* 0x000fe40000004100 */
[----:B------:R-:W-:Y:S01]  /*11a10*/  FMUL.FTZ R34, R34, R23 ;  /* 0x0000001722227220 */ /* 0x000fe20000410000 */
[----:B--2---:R-:W-:Y:S02]  /*11a20*/  HADD2.F32 R4, -RZ, R16.H0_H0 ;  /* 0x20000010ff047230 */ /* 0x004fe40000004100 */
[----:B------:R-:W-:Y:S01]  /*11a30*/  @!P0 FADD.FTZ R42, -R42, -RZ ;  /* 0x800000ff2a2a8221 */ /* 0x000fe20000010100 */
[----:B------:R-:W-:-:S02]  /*11a40*/  HADD2.F32 R32, -RZ, R32.H1_H1 ;  /* 0x30000020ff207230 */ /* 0x000fc40000004100 */
[----:B------:R-:W-:Y:S01]  /*11a50*/  @!P0 FADD.FTZ R6, -R6, -RZ ;  /* 0x800000ff06068221 */ /* 0x000fe20000010100 */
[----:B------:R-:W-:Y:S02]  /*11a60*/  HADD2.F32 R16, -RZ, R16.H1_H1 ;  /* 0x30000010ff107230 */ /* 0x000fe40000004100 */
        /* <DEDUP_REMOVED lines=10> */
[----:B------:R-:W-:Y:S01]  /*11b10*/  FMUL.FTZ R22, R22, R43 ;  /* 0x0000002b16167220 */ /* 0x000fe20000410000 */
[----:B------:R-:W-:Y:S01]  /*11b20*/  HADD2.F32 R42, -RZ, R18.H0_H0 ;  /* 0x20000012ff2a7230 */ /* 0x000fe20000004100 */
[----:B------:R-:W-:Y:S01]  /*11b30*/  F2FP.F16.F32.PACK_AB R32, R37, R4 ;  /* 0x000000042520723e */ /* 0x000fe200000000ff */
        /* <DEDUP_REMOVED lines=18> */
.L_x_2728:
[----:B------:R-:W-:Y:S05]  /*11c60*/  BSYNC.RECONVERGENT B0 ;  /* 0x0000000000007941 */ /* 0x000fea0003800200 */
.L_x_2727:
[----:B-----5:R4:W-:Y:S02]  /*11c70*/  STS.128 [R0+0x5000], R32 ;  /* 0x0050002000007388 */ /* 0x0209e40000000c00 */
.L_x_2718:
[----:B------:R-:W-:Y:S05]  /*11c80*/  BSYNC.RECONVERGENT B2 ;  /* 0x0000000000027941 */ /* 0x000fea0003800200 */
.L_x_2717:
[----:B-1----:R-:W-:-:S04]  /*11c90*/  IADD3 R37, PT, PT, R112, 0x30, RZ ;  /* 0x0000003070257810 */ /* 0x002fc80007ffe0ff */
[----:B------:R-:W-:-:S13]  /*11ca0*/  ISETP.GE.AND P0, PT, R37, R30, PT ;  /* 0x0000001e2500720c */ /* 0x000fda0003f06270 */
[----:B------:R-:W-:Y:S05]  /*11cb0*/  @P0 BRA `(.L_x_2644) ;  /* 0x0000001000480947 */ /* 0x000fea0003800000 */
[----:B------:R-:W1:Y:S01]  /*11cc0*/  LDC R39, c[0x0][0x440] ;  /* 0x00011000ff277b82 */ /* 0x000e620000000800 */
[----:B---34-:R-:W-:Y:S01]  /*11cd0*/  IMAD.WIDE.U32 R28, R2, 0x60, R28 ;  /* 0x00000060021c7825 */ /* 0x018fe200078e001c */
[----:B------:R-:W-:Y:S03]  /*11ce0*/  BSSY.RECONVERGENT B1, `(.L_x_2729) ;  /* 0x000005d000017945 */ /* 0x000fe60003800200 */
[----:B------:R-:W-:Y:S01]  /*11cf0*/  IMAD R3, R3, 0x60, RZ ;  /* 0x0000006003037824 */ /* 0x000fe200078e02ff */
[----:B------:R-:W-:Y:S01]  /*11d00*/  MOV R2, R28 ;  /* 0x0000001c00027202 */ /* 0x000fe20000000f00 */
[----:B------:R-:W-:-:S03]  /*11d10*/  IMAD R27, R27, 0x30, RZ ;  /* 0x000000301b1b7824 */ /* 0x000fc600078e02ff */
        /* <DEDUP_REMOVED lines=48> */
[----:B------:R-:W-:Y:S01]  /*12020*/  @!P0 FADD.FTZ R7, -R7, -RZ ;  /* 0x800000ff07078221 */ /* 0x000fe20000010100 */
[----:B------:R-:W-:Y:S01]  /*12030*/  FMUL.FTZ R30, R30, R5 ;  /* 0x000000051e1e7220 */ /* 0x000fe20000410000 */
[----:B-----5:R-:W-:Y:S02]  /*12040*/  HADD2.F32 R5, -RZ, R32.H0_H0 ;  /* 0x20000020ff057230 */ /* 0x020fe40000004100 */
[----:B------:R-:W-:Y:S01]  /*12050*/  FMUL.FTZ R28, R28, R23 ;  /* 0x000000171c1c7220 */ /* 0x000fe20000410000 */
[----:B------:R-:W-:Y:S01]  /*12060*/  FMUL.FTZ R38, R38, R7 ;  /* 0x0000000726267220 */ /* 0x000fe20000410000 */
[----:B----4-:R-:W-:Y:S02]  /*12070*/  HADD2.F32 R4, -RZ, R16.H0_H0 ;  /* 0x20000010ff047230 */ /* 0x010fe40000004100 */
[----:B------:R-:W-:Y:S01]  /*12080*/  FMUL.FTZ R20, R20, R41 ;  /* 0x0000002914147220 */ /* 0x000fe20000410000 */
[----:B------:R-:W-:Y:S02]  /*12090*/  HADD2.F32 R32, -RZ, R32.H1_H1 ;  /* 0x30000020ff207230 */ /* 0x000fe40000004100 */
[----:B------:R-:W-:Y:S01]  /*120a0*/  @!P0 FADD.FTZ R40, -R40, -RZ ;  /* 0x800000ff28288221 */ /* 0x000fe20000010100 */
[----:B------:R-:W-:-:S02]  /*120b0*/  HADD2.F32 R7, -RZ, R33.H0_H0 ;  /* 0x20000021ff077230 */ /* 0x000fc40000004100 */
[----:B------:R-:W-:Y:S01]  /*120c0*/  @!P0 FADD.FTZ R45, -R45, -RZ ;  /* 0x800000ff2d2d8221 */ /* 0x000fe20000010100 */
[----:B------:R-:W-:Y:S02]  /*120d0*/  HADD2.F32 R16, -RZ, R16.H1_H1 ;  /* 0x30000010ff107230 */ /* 0x000fe40000004100 */
[----:B------:R-:W-:Y:S01]  /*120e0*/  @!P0 FADD.FTZ R43, -R43, -RZ ;  /* 0x800000ff2b2b8221 */ /* 0x000fe20000010100 */
[----:B------:R-:W-:Y:S02]  /*120f0*/  HADD2.F32 R6, -RZ, R17.H0_H0 ;  /* 0x20000011ff067230 */ /* 0x000fe40000004100 */
[----:B------:R-:W-:Y:S01]  /*12100*/  FFMA.FTZ R4, R5, R4, R28 ;  /* 0x0000000405047223 */ /* 0x000fe2000001001c */
[----:B------:R-:W-:Y:S01]  /*12110*/  FMUL.FTZ R21, R21, R40 ;  /* 0x0000002815157220 */ /* 0x000fe20000410000 */
[----:B------:R-:W-:Y:S02]  /*12120*/  HADD2.F32 R23, -RZ, R19.H0_H0 ;  /* 0x20000013ff177230 */ /* 0x000fe40000004100 */
[----:B------:R-:W-:Y:S01]  /*12130*/  FFMA.FTZ R29, R32, R16, R29 ;  /* 0x00000010201d7223 */ /* 0x000fe2000001001d */
[----:B------:R-:W-:Y:S01]  /*12140*/  FFMA.FTZ R6, R7, R6, R20 ;  /* 0x0000000607067223 */ /* 0x000fe20000010014 */
[----:B------:R-:W-:-:S02]  /*12150*/  HADD2.F32 R5, -RZ, R35.H0_H0 ;  /* 0x20000023ff057230 */ /* 0x000fc40000004100 */
[----:B------:R-:W-:Y:S01]  /*12160*/  FMUL.FTZ R36, R36, R45 ;  /* 0x0000002d24247220 */ /* 0x000fe20000410000 */
[----:B------:R-:W-:Y:S02]  /*12170*/  HADD2.F32 R17, -RZ, R17.H1_H1 ;  /* 0x30000011ff117230 */ /* 0x000fe40000004100 */
[----:B------:R-:W-:Y:S01]  /*12180*/  FMUL.FTZ R22, R22, R43 ;  /* 0x0000002b16167220 */ /* 0x000fe20000410000 */
[--C-:B------:R-:W-:Y:S01]  /*12190*/  HADD2.F32 R40, -RZ, R18.reuse.H0_H0 ;  /* 0x20000012ff287230 */ /* 0x100fe20000004100 */
[----:B------:R-:W-:Y:S01]  /*121a0*/  F2FP.F16.F32.PACK_AB R32, R29, R4 ;  /* 0x000000041d20723e */ /* 0x000fe200000000ff */
[----:B------:R-:W-:Y:S02]  /*121b0*/  HADD2.F32 R41, -RZ, R18.H1_H1 ;  /* 0x30000012ff297230 */ /* 0x000fe40000004100 */
[----:B------:R-:W-:Y:S01]  /*121c0*/  FFMA.FTZ R5, R5, R23, R22 ;  /* 0x0000001705057223 */ /* 0x000fe20000010016 */
[----:B------:R-:W-:Y:S02]  /*121d0*/  HADD2.F32 R19, -RZ, R19.H1_H1 ;  /* 0x30000013ff137230 */ /* 0x000fe40000004100 */
[----:B------:R-:W-:-:S02]  /*121e0*/  HADD2.F32 R33, -RZ, R33.H1_H1 ;  /* 0x30000021ff217230 */ /* 0x000fc40000004100 */
[--C-:B------:R-:W-:Y:S02]  /*121f0*/  HADD2.F32 R16, -RZ, R34.reuse.H0_H0 ;  /* 0x20000022ff107230 */ /* 0x100fe40000004100 */
[----:B------:R-:W-:Y:S02]  /*12200*/  HADD2.F32 R7, -RZ, R34.H1_H1 ;  /* 0x30000022ff077230 */ /* 0x000fe40000004100 */
[----:B------:R-:W-:Y:S01]  /*12210*/  FFMA.FTZ R17, R33, R17, R30 ;  /* 0x0000001121117223 */ /* 0x000fe2000001001e */
[----:B------:R-:W-:Y:S02]  /*12220*/  HADD2.F32 R35, -RZ, R35.H1_H1 ;  /* 0x30000023ff237230 */ /* 0x000fe40000004100 */
[----:B------:R-:W-:Y:S01]  /*12230*/  FFMA.FTZ R16, R16, R40, R21 ;  /* 0x0000002810107223 */ /* 0x000fe20000010015 */
[----:B------:R-:W-:Y:S01]  /*12240*/  FFMA.FTZ R7, R7, R41, R36 ;  /* 0x0000002907077223 */ /* 0x000fe20000010024 */
[----:B------:R-:W-:Y:S01]  /*12250*/  F2FP.F16.F32.PACK_AB R33, R17, R6 ;  /* 0x000000061121723e */ /* 0x000fe200000000ff */
[----:B------:R-:W-:-:S03]  /*12260*/  FFMA.FTZ R38, R35, R19, R38 ;  /* 0x0000001323267223 */ /* 0x000fc60000010026 */
[----:B------:R-:W-:Y:S02]  /*12270*/  F2FP.F16.F32.PACK_AB R34, R7, R16 ;  /* 0x000000100722723e */ /* 0x000fe400000000ff */
[----:B------:R-:W-:Y:S02]  /*12280*/  F2FP.F16.F32.PACK_AB R35, R38, R5 ;  /* 0x000000052623723e */ /* 0x000fe400000000ff */
.L_x_2732:
[----:B------:R-:W-:Y:S05]  /*12290*/  BSYNC.RECONVERGENT B0 ;  /* 0x0000000000007941 */ /* 0x000fea0003800200 */
.L_x_2731:
[----:B-----5:R4:W-:Y:S02]  /*122a0*/  STS.128 [R0+0x1800], R32 ;  /* 0x0018002000007388 */ /* 0x0209e40000000c00 */
.L_x_2730:
[----:B------:R-:W-:Y:S05]  /*122b0*/  BSYNC.RECONVERGENT B1 ;  /* 0x0000000000017941 */ /* 0x000fea0003800200 */
.L_x_2729:
        /* <DEDUP_REMOVED lines=87> */
.L_x_2736:
[----:B------:R-:W-:Y:S05]  /*12830*/  BSYNC.RECONVERGENT B0 ;  /* 0x0000000000007941 */ /* 0x000fea0003800200 */
.L_x_2735:
[----:B-----5:R1:W-:Y:S02]  /*12840*/  STS.128 [R0+0x3800], R32 ;  /* 0x0038002000007388 */ /* 0x0203e40000000c00 */
.L_x_2734:
[----:B------:R-:W-:Y:S05]  /*12850*/  BSYNC.RECONVERGENT B1 ;  /* 0x0000000000017941 */ /* 0x000fea0003800200 */
.L_x_2733:
        /* <DEDUP_REMOVED lines=17> */
[----:B-1-3--:R-:W-:Y:S02]  /*12970*/  SHF.L.U64.HI R2, R4, 0x1, R5 ;  /* 0x0000000104027819 */ /* 0x00afe40000010205 */
        /* <DEDUP_REMOVED lines=26> */
[----:B------:R-:W-:Y:S02]  /*12b20*/  HADD2.F32 R2, -RZ, R20.H0_H0 ;  /* 0x20000014ff027230 */ /* 0x000fe40000004100 */
[----:B------:R-:W-:Y:S01]  /*12b30*/  @!P0 FADD.FTZ R6, -R6, -RZ ;  /* 0x800000ff06068221 */ /* 0x000fe20000010100 */
[----:B------:R-:W-:Y:S02]  /*12b40*/  HADD2.F32 R23, -RZ, R23.H1_H1 ;  /* 0x30000017ff177230 */ /* 0x000fe40000004100 */
[----:B------:R-:W-:Y:S01]  /*12b50*/  @!P0 FADD.FTZ R24, -R24, -RZ ;  /* 0x800000ff18188221 */ /* 0x000fe20000010100 */
[----:B------:R-:W-:Y:S01]  /*12b60*/  FMUL.FTZ R21, R21, R12 ;  /* 0x0000000c15157220 */ /* 0x000fe20000410000 */
[----:B------:R-:W-:Y:S01]  /*12b70*/  FMUL.FTZ R8, R8, R5 ;  /* 0x0000000508087220 */ /* 0x000fe20000410000 */
[----:B------:R-:W-:Y:S01]  /*12b80*/  FMUL.FTZ R11, R11, R6 ;  /* 0x000000060b0b7220 */ /* 0x000fe20000410000 */
[----:B-----5:R-:W-:-:S02]  /*12b90*/  HADD2.F32 R5, -RZ, R32.H0_H0 ;  /* 0x20000020ff057230 */ /* 0x020fc40000004100 */
[----:B------:R-:W-:Y:S01]  /*12ba0*/  FMUL.FTZ R2, R2, R13 ;  /* 0x0000000d02027220 */ /* 0x000fe20000410000 */
[----:B------:R-:W-:Y:S02]  /*12bb0*/  HADD2.F32 R6, -RZ, R33.H0_H0 ;  /* 0x20000021ff067230 */ /* 0x000fe40000004100 */
[----:B------:R-:W-:Y:S01]  /*12bc0*/  FMUL.FTZ R23, R23, R24 ;  /* 0x0000001817177220 */ /* 0x000fe20000410000 */
[----:B----4-:R-:W-:Y:S02]  /*12bd0*/  HADD2.F32 R4, -RZ, R16.H0_H0 ;  /* 0x20000010ff047230 */ /* 0x010fe40000004100 */
[----:B------:R-:W-:Y:S01]  /*12be0*/  @!P0 FADD.FTZ R29, -R29, -RZ ;  /* 0x800000ff1d1d8221 */ /* 0x000fe20000010100 */
[----:B------:R-:W-:Y:S02]  /*12bf0*/  HADD2.F32 R12, -RZ, R17.H0_H0 ;  /* 0x20000011ff0c7230 */ /* 0x000fe40000004100 */
[----:B------:R-:W-:Y:S02]  /*12c00*/  HADD2.F32 R20, -RZ, R20.H1_H1 ;  /* 0x30000014ff147230 */ /* 0x000fe40000004100 */
[----:B------:R-:W-:Y:S01]  /*12c10*/  FFMA.FTZ R2, R5, R4, R2 ;  /* 0x0000000405027223 */ /* 0x000fe20000010002 */
[----:B------:R-:W-:-:S02]  /*12c20*/  HADD2.F32 R22, -RZ, R22.H1_H1 ;  /* 0x30000016ff167230 */ /* 0x000fc40000004100 */
[----:B------:R-:W-:Y:S01]  /*12c30*/  FFMA.FTZ R3, R6, R12, R3 ;  /* 0x0000000c06037223 */ /* 0x000fe20000010003 */
[----:B------:R-:W-:Y:S02]  /*12c40*/  HADD2.F32 R24, -RZ, R17.H1_H1 ;  /* 0x30000011ff187230 */ /* 0x000fe40000004100 */
[----:B------:R-:W-:Y:S01]  /*12c50*/  FMUL.FTZ R20, R20, R27 ;  /* 0x0000001b14147220 */ /* 0x000fe20000410000 */
[--C-:B------:R-:W-:Y:S02]  /*12c60*/  HADD2.F32 R13, -RZ, R18.reuse.H0_H0 ;  /* 0x20000012ff0d7230 */ /* 0x100fe40000004100 */
[----:B------:R-:W-:Y:S01]  /*12c70*/  FMUL.FTZ R22, R22, R29 ;  /* 0x0000001d16167220 */ /* 0x000fe20000410000 */
[----:B------:R-:W-:Y:S02]  /*12c80*/  HADD2.F32 R17, -RZ, R18.H1_H1 ;  /* 0x30000012ff117230 */ /* 0x000fe40000004100 */
[--C-:B------:R-:W-:Y:S02]  /*12c90*/  HADD2.F32 R18, -RZ, R19.reuse.H0_H0 ;  /* 0x20000013ff127230 */ /* 0x100fe40000004100 */
[----:B------:R-:W-:-:S02]  /*12ca0*/  HADD2.F32 R26, -RZ, R19.H1_H1 ;  /* 0x30000013ff1a7230 */ /* 0x000fc40000004100 */
[----:B------:R-:W-:Y:S02]  /*12cb0*/  HADD2.F32 R7, -RZ, R32.H1_H1 ;  /* 0x30000020ff077230 */ /* 0x000fe40000004100 */
[----:B------:R-:W-:Y:S02]  /*12cc0*/  HADD2.F32 R16, -RZ, R16.H1_H1 ;  /* 0x30000010ff107230 */ /* 0x000fe40000004100 */
[----:B------:R-:W-:Y:S02]  /*12cd0*/  HADD2.F32 R4, -RZ, R33.H1_H1 ;  /* 0x30000021ff047230 */ /* 0x000fe40000004100 */
[--C-:B------:R-:W-:Y:S02]  /*12ce0*/  HADD2.F32 R5, -RZ, R34.reuse.H0_H0 ;  /* 0x20000022ff057230 */ /* 0x100fe40000004100 */
[----:B------:R-:W-:Y:S01]  /*12cf0*/  FFMA.FTZ R7, R7, R16, R20 ;  /* 0x0000001007077223 */ /* 0x000fe20000010014 */
[----:B------:R-:W-:Y:S02]  /*12d00*/  HADD2.F32 R19, -RZ, R34.H1_H1 ;  /* 0x30000022ff137230 */ /* 0x000fe40000004100 */
[----:B------:R-:W-:Y:S01]  /*12d10*/  FFMA.FTZ R4, R4, R24, R21 ;  /* 0x0000001804047223 */ /* 0x000fe20000010015 */
[----:B------:R-:W-:-:S02]  /*12d20*/  HADD2.F32 R6, -RZ, R35.H0_H0 ;  /* 0x20000023ff067230 */ /* 0x000fc40000004100 */
        /* <DEDUP_REMOVED lines=9> */
.L_x_2738:
[----:B------:R-:W-:Y:S05]  /*12dc0*/  BSYNC.RECONVERGENT B0 ;  /* 0x0000000000007941 */ /* 0x000fea0003800200 */
.L_x_2737:
[----:B-----5:R4:W-:Y:S02]  /*12dd0*/  STS.128 [R0+0x5800], R32 ;  /* 0x0058002000007388 */ /* 0x0209e40000000c00 */
.L_x_2644:
[----:B------:R-:W-:Y:S05]  /*12de0*/  BSYNC.RECONVERGENT B3 ;  /* 0x0000000000037941 */ /* 0x000fea0003800200 */
.L_x_2633:
        /* <DEDUP_REMOVED lines=28> */
.L_x_2741:
[----:B------:R2:W-:Y:S02]  /*12fb0*/  STS.128 [R0+0xa000], RZ ;  /* 0x00a000ff00007388 */ /* 0x0005e40000000c00 */
.L_x_2740:
[----:B------:R-:W-:Y:S05]  /*12fc0*/  BSYNC.RECONVERGENT B0 ;  /* 0x0000000000007941 */ /* 0x000fea0003800200 */
.L_x_2739:
        /* <DEDUP_REMOVED lines=25> */
.L_x_2744:
[----:B------:R3:W-:Y:S02]  /*13160*/  STS.128 [R0+0xa800], RZ ;  /* 0x00a800ff00007388 */ /* 0x0007e40000000c00 */
.L_x_2743:
[----:B------:R-:W-:Y:S05]  /*13170*/  BSYNC.RECONVERGENT B0 ;  /* 0x0000000000007941 */ /* 0x000fea0003800200 */
.L_x_2742:
        /* <DEDUP_REMOVED lines=26> */
.L_x_2747:
[----:B------:R3:W-:Y:S02]  /*13320*/  STS.128 [R0+0xb000], RZ ;  /* 0x00b000ff00007388 */ /* 0x0007e40000000c00 */
.L_x_2746:
[----:B------:R-:W-:Y:S05]  /*13330*/  BSYNC.RECONVERGENT B0 ;  /* 0x0000000000007941 */ /* 0x000fea0003800200 */
.L_x_2745:
        /* <DEDUP_REMOVED lines=9> */
[----:B------:R-:W-:Y:S02]  /*133d0*/  LOP3.LUT R2, R148, R71, R2, 0x1e, !PT ;  /* 0x0000004794027212 */ /* 0x000fe400078e1e02 */
[----:B------:R-:W-:Y:S01]  /*133e0*/  LOP3.LUT R99, R182, 0x200, R149, 0xf8, !PT ;  /* 0x00000200b6637812 */ /* 0x000fe200078ef895 */
[----:B------:R-:W-:Y:S06]  /*133f0*/  @P0 BRA `(.L_x_2749) ;  /* 0x0000000000680947 */ /* 0x000fec0003800000 */
[----:B------:R-:W1:Y:S01]  /*13400*/  LDC.64 R4, c[0x0][0x3b8] ;  /* 0x0000ee00ff047b82 */ /* 0x000e620000000a00 */
        /* <DEDUP_REMOVED lines=24> */
.L_x_2750:
[----:B------:R4:W-:Y:S02]  /*13590*/  STS.128 [R0+0xb800], RZ ;  /* 0x00b800ff00007388 */ /* 0x0009e40000000c00 */
.L_x_2749:
[----:B------:R-:W-:Y:S05]  /*135a0*/  BSYNC.RECONVERGENT B0 ;  /* 0x0000000000007941 */ /* 0x000fea0003800200 */
.L_x_2748:
[----:B------:R-:W0:Y:S01]  /*135b0*/  LDGDEPBAR ;  /* 0x00000000000079af */ /* 0x000e220000000000 */
[----:B------:R-:W-:Y:S01]  /*135c0*/  BSSY.RECONVERGENT B0, `(.L_x_2751) ;  /* 0x0000020000007945 */ /* 0x000fe20003800200 */
[----:B------:R-:W-:Y:S01]  /*135d0*/  IADD3 R99, PT, PT, R99, R2, RZ ;  /* 0x0000000263637210 */ /* 0x000fe20007ffe0ff */
        /* <DEDUP_REMOVED lines=25> */
.L_x_2753:
[----:B------:R1:W-:Y:S01]  /*13770*/  STS.128 [R0+0x10000], RZ ;  /* 0x010000ff00007388 */ /* 0x0003e20000000c00 */
[----:B------:R-:W-:Y:S05]  /*13780*/  BRA `(.L_x_2754) ;  /* 0x00000000000c7947 */ /* 0x000fea0003800000 */
.L_x_2752:
[----:B------:R1:W-:Y:S04]  /*13790*/  STS.128 [R0+0xc000], RZ ;  /* 0x00c000ff00007388 */ /* 0x0003e80000000c00 */
[----:B------:R1:W-:Y:S04]  /*137a0*/  STS.128 [R0+0xe000], RZ ;  /* 0x00e000ff00007388 */ /* 0x0003e80000000c00 */
[----:B------:R1:W-:Y:S02]  /*137b0*/  STS.128 [R0+0x10000], RZ ;  /* 0x010000ff00007388 */ /* 0x0003e40000000c00 */
.L_x_2754:
[----:B------:R-:W-:Y:S05]  /*137c0*/  BSYNC.RECONVERGENT B0 ;  /* 0x0000000000007941 */ /* 0x000fea0003800200 */
.L_x_2751:
        /* <DEDUP_REMOVED lines=28> */
.L_x_2757:
[----:B------:R2:W-:Y:S02]  /*13990*/  STS.128 [R0+0x10800], RZ ;  /* 0x010800ff00007388 */ /* 0x0005e40000000c00 */
.L_x_2756:
[----:B------:R-:W-:Y:S05]  /*139a0*/  BSYNC.RECONVERGENT B0 ;  /* 0x0000000000007941 */ /* 0x000fea0003800200 */
.L_x_2755:
[----:B------:R-:W-:Y:S01]  /*139b0*/  ISETP.GE.AND P0, PT, R31, R6, PT ;  /* 0x000000061f00720c */ /* 0x000fe20003f06270 */
[----:B------:R-:W-:-:S12]  /*139c0*/  BSSY.RECONVERGENT B0, `(.L_x_2758) ;  /* 0x000001d000007945 */ /* 0x000fd80003800200 */
[----:B------:R1:W-:Y:S04]  /*139d0*/  @P0 STS.128 [R0+0xd000], RZ ;  /* 0x00d000ff00000388 */ /* 0x0003e80000000c00 */
[----:B------:R1:W-:Y:S04]  /*139e0*/  @P0 STS.128 [R0+0xf000], RZ ;  /* 0x00f000ff00000388 */ /* 0x0003e80000000c00 */
[----:B------:R1:W-:Y:S01]  /*139f0*/  @P0 STS.128 [R0+0x11000], RZ ;  /* 0x011000ff00000388 */ /* 0x0003e20000000c00 */
[----:B------:R-:W-:Y:S05]  /*13a00*/  @P0 BRA `(.L_x_2759) ;  /* 0x0000000000600947 */ /* 0x000fea0003800000 */
[----:B-12---:R-:W3:Y:S01]  /*13a10*/  LDC.64 R4, c[0x0][0x3c0] ;  /* 0x0000f000ff047b82 */ /* 0x006ee20000000a00 */
[----:B------:R-:W1:Y:S02]  /*13a20*/  LDCU UR8, c[0x0][0x440] ;  /* 0x00008800ff0877ac */ /* 0x000e640008000800 */
[----:B-1----:R-:W-:Y:S02]  /*13a30*/  ISETP.GE.AND P1, PT, R148, UR8, PT ;  /* 0x0000000894007c0c */ /* 0x002fe4000bf26270 */
[----:B------:R-:W-:Y:S02]  /*13a40*/  ISETP.GE.AND P0, PT, R10, UR8, PT ;  /* 0x000000080a007c0c */ /* 0x000fe4000bf06270 */
[----:B---3--:R-:W-:-:S04]  /*13a50*/  LEA R12, P2, R4, R198, 0x6 ;  /* 0x000000c6040c7211 */ /* 0x008fc800078430ff */
        /* <DEDUP_REMOVED lines=18> */
.L_x_2760:
[----:B------:R2:W-:Y:S02]  /*13b80*/  STS.128 [R0+0x11000], RZ ;  /* 0x011000ff00007388 */ /* 0x0005e40000000c00 */
.L_x_2759:
[----:B------:R-:W-:Y:S05]  /*13b90*/  BSYNC.RECONVERGENT B0 ;  /* 0x0000000000007941 */ /* 0x000fea0003800200 */
.L_x_2758:
[----:B------:R-:W-:Y:S01]  /*13ba0*/  ISETP.GE.AND P0, PT, R37, R6, PT ;  /* 0x000000062500720c */ /* 0x000fe20003f06270 */
[----:B------:R-:W-:Y:S01]  /*13bb0*/  BSSY.RECONVERGENT B0, `(.L_x_2761) ;  /* 0x0000021000007945 */ /* 0x000fe20003800200 */
[--C-:B------:R-:W-:Y:S02]  /*13bc0*/  SHF.R.U32.HI R8, RZ, 0x2, R134.reuse ;  /* 0x00000002ff087819 */ /* 0x100fe40000011686 */
[----:B------:R-:W-:Y:S02]  /*13bd0*/  SHF.R.U32.HI R3, RZ, 0x4, R134 ;  /* 0x00000004ff037819 */ /* 0x000fe40000011686 */
        /* <DEDUP_REMOVED lines=29> */
.L_x_2763:
[----:B------:R2:W-:Y:S02]  /*13db0*/  STS.128 [R0+0x11800], RZ ;  /* 0x011800ff00007388 */ /* 0x0005e40000000c00 */
.L_x_2762:
[----:B------:R-:W-:Y:S05]  /*13dc0*/  BSYNC.RECONVERGENT B0 ;  /* 0x0000000000007941 */ /* 0x000fea0003800200 */
.L_x_2761:
[----:B------:R-:W-:Y:S01]  /*13dd0*/  IMAD.SHL.U32 R98, R3, 0x400, RZ ;  /* 0x0000040003627824 */ /* 0x000fe200078e00ff */
[----:B------:R-:W-:Y:S01]  /*13de0*/  LOP3.LUT R71, R71, 0x8, R134, 0x78, !PT ;  /* 0x0000000847477812 */ /* 0x000fe200078e7886 */
[----:B------:R-:W-:Y:S01]  /*13df0*/  IMAD.MOV.U32 R181, RZ, RZ, 0x20 ;  /* 0x00000020ffb57424 */ /* 0x000fe200078e00ff */
[----:B------:R-:W-:Y:S01]  /*13e00*/  LEA R99, R99, UR5, 0x1 ;  /* 0x0000000563637c11 */ /* 0x000fe2000f8e08ff */
[----:B------:R-:W-:Y:S01]  /*13e10*/  IMAD.MOV.U32 R180, RZ, RZ, 0x40 ;  /* 0x00000040ffb47424 */ /* 0x000fe200078e00ff */
[----:B------:R-:W-:Y:S01]  /*13e20*/  LOP3.LUT R3, R71, R148, RZ, 0x3c, !PT ;  /* 0x0000009447037212 */ /* 0x000fe200078e3cff */
[----:B------:R-:W0:Y:S01]  /*13e30*/  LDGDEPBAR ;  /* 0x00000000000079af */ /* 0x000e220000000000 */
[----:B------:R-:W-:Y:S01]  /*13e40*/  LOP3.LUT R98, R98, 0x400, RZ, 0xc0, !PT ;  /* 0x0000040062627812 */ /* 0x000fe200078ec0ff */
[----:B------:R-:W4:Y:S01]  /*13e50*/  LDCU UR8, c[0x0][0x508] ;  /* 0x0000a100ff0877ac */ /* 0x000f220008000800 */
[C---:B------:R-:W-:Y:S01]  /*13e60*/  LOP3.LUT P0, RZ, R134.reuse, 0x2, RZ, 0xc0, !PT ;  /* 0x0000000286ff7812 */ /* 0x040fe2000780c0ff */
[----:B------:R-:W-:Y:S01]  /*13e70*/  LDSM.16.M88.4 R84, [R99] ;  /* 0x000000006354783b */ /* 0x000fe20000000200 */
[----:B------:R-:W-:Y:S01]  /*13e80*/  LOP3.LUT P2, RZ, R134, 0x4, RZ, 0xc0, !PT ;  /* 0x0000000486ff7812 */ /* 0x000fe2000784c0ff */
[----:B------:R-:W-:Y:S01]  /*13e90*/  IMAD R98, R3, 0x2, R98 ;  /* 0x0000000203627824 */ /* 0x000fe200078e0262 */
[----:B------:R-:W-:-:S02]  /*13ea0*/  SEL R169, R181, 0xffffffe0, !P0 ;  /* 0xffffffe0b5a97807 */ /* 0x000fc40004000000 */
[----:B------:R-:W-:Y:S01]  /*13eb0*/  SEL R152, R180, 0xffffffc0, !P2 ;  /* 0xffffffc0b4987807 */ /* 0x000fe20005000000 */
[----:B------:R-:W-:Y:S01]  /*13ec0*/  VIADD R64, R98, UR5 ;  /* 0x0000000562407c36 */ /* 0x000fe20008000000 */
[----:B-----5:R-:W4:Y:S01]  /*13ed0*/  LDSM.16.M88.4 R48, [R98+UR5+0x6000] ;  /* 0x006000056230783b */ /* 0x020f220008000200 */
[--C-:B------:R-:W-:Y:S01]  /*13ee0*/  IMAD.IADD R97, R99, 0x1, R169.reuse ;  /* 0x0000000163617824 */ /* 0x100fe200078e02a9 */
[----:B------:R-:W-:Y:S01]  /*13ef0*/  ISETP.GT.AND P1, PT, R63, R194, PT ;  /* 0x000000c23f00720c */ /* 0x000fe20003f24270 */
[C---:B------:R-:W-:Y:S01]  /*13f00*/  IMAD.IADD R11, R64.reuse, 0x1, R169 ;  /* 0x00000001400b7824 */ /* 0x040fe200078e02a9 */
[----:B------:R-:W4:Y:S01]  /*13f10*/  LDSM.16.M88.4 R40, [R98+UR5+0x6800] ;  /* 0x006800056228783b */ /* 0x000f220008000200 */
[--C-:B------:R-:W-:Y:S02]  /*13f20*/  IMAD.IADD R96, R99, 0x1, R152.reuse ;  /* 0x0000000163607824 */ /* 0x100fe400078e0298 */
[----:B------:R-:W-:Y:S01]  /*13f30*/  IMAD.IADD R64, R64, 0x1, R152 ;  /* 0x0000000140407824 */ /* 0x000fe200078e0298 */
[----:B------:R-:W4:Y:S01]  /*13f40*/  LDSM.16.M88.4 R32, [R98+UR5+0x7000] ;  /* 0x007000056220783b */ /* 0x000f220008000200 */
[----:B------:R-:W-:-:S02]  /*13f50*/  IMAD.IADD R66, R169, 0x1, R96 ;  /* 0x00000001a9427824 */ /* 0x000fc400078e0260 */
[----:B------:R-:W-:Y:S01]  /*13f60*/  IMAD.IADD R3, R169, 0x1, R64 ;  /* 0x00000001a9037824 */ /* 0x000fe200078e0240 */
[----:B------:R-:W4:Y:S04]  /*13f70*/  LDSM.16.M88.4 R16, [R98+UR5+0x7800] ;  /* 0x007800056210783b */ /* 0x000f280008000200 */
[----:B------:R-:W-:Y:S04]  /*13f80*/  LDSM.16.M88.4 R20, [R97] ;  /* 0x000000006114783b */ /* 0x000fe80000000200 */
[----:B-123--:R-:W1:Y:S04]  /*13f90*/  LDSM.16.M88.4 R12, [R11+0x6000] ;  /* 0x006000000b0c783b */ /* 0x00ee680000000200 */
[----:B------:R-:W2:Y:S04]  /*13fa0*/  LDSM.16.M88.4 R4, [R11+0x6800] ;  /* 0x006800000b04783b */ /* 0x000ea80000000200 */
[----:B------:R-:W3:Y:S04]  /*13fb0*/  LDSM.16.M88.4 R68, [R11+0x7000] ;  /* 0x007000000b44783b */ /* 0x000ee80000000200 */
[----:B------:R-:W3:Y:S04]  /*13fc0*/  LDSM.16.M88.4 R24, [R11+0x7800] ;  /* 0x007800000b18783b */ /* 0x000ee80000000200 */
[----:B------:R-:W-:Y:S01]  /*13fd0*/  LDSM.16.M88.4 R56, [R96] ;  /* 0x000000006038783b */ /* 0x000fe20000000200 */
[C---:B----4-:R-:W-:Y:S03]  /*13fe0*/  HMMA.16816.F32 R52, R84.reuse, R48, RZ ;  /* 0x000000305434723c */ /* 0x050fe600000018ff */
[----:B------:R-:W-:Y:S04]  /*13ff0*/  LDSM.16.M88.4 R80, [R64+0x7800] ;  /* 0x007800004050783b */ /* 0x000fe80000000200 */
[----:B------:R-:W-:Y:S01]  /*14000*/  LDSM.16.M88.4 R76, [R3+0x7000] ;  /* 0x00700000034c783b */ /* 0x000fe20000000200 */
[C---:B------:R-:W-:Y:S03]  /*14010*/  HMMA.16816.F32 R44, R84.reuse, R40, RZ ;  /* 0x00000028542c723c */ /* 0x040fe600000018ff */
[----:B------:R-:W-:Y:S04]  /*14020*/  LDSM.16.M88.4 R72, [R3+0x7800] ;  /* 0x007800000348783b */ /* 0x000fe80000000200 */
[----:B------:R-:W-:Y:S01]  /*14030*/  LDSM.16.M88.4 R88, [R97+0x2000] ;  /* 0x002000006158783b */ /* 0x000fe20000000200 */
[C---:B------:R-:W-:Y:S03]  /*14040*/  HMMA.16816.F32 R36, R84.reuse, R32, RZ ;  /* 0x000000205424723c */ /* 0x040fe600000018ff */
[----:B------:R-:W-:Y:S05]  /*14050*/  LDSM.16.M88.4 R92, [R11+0x9800] ;  /* 0x009800000b5c783b */ /* 0x000fea0000000200 */
[C---:B------:R-:W-:Y:S08]  /*14060*/  HMMA.16816.F32 R48, R84.reuse, R50, RZ ;  /* 0x000000325430723c */ /* 0x040ff000000018ff */
[C---:B------:R-:W-:Y:S08]  /*14070*/  HMMA.16816.F32 R40, R84.reuse, R42, RZ ;  /* 0x0000002a5428723c */ /* 0x040ff000000018ff */
[C---:B------:R-:W-:Y:S08]  /*14080*/  HMMA.16816.F32 R32, R84.reuse, R34, RZ ;  /* 0x000000225420723c */ /* 0x040ff000000018ff */
[C---:B------:R-:W-:Y:S08]  /*14090*/  HMMA.16816.F32 R28, R84.reuse, R16, RZ ;  /* 0x00000010541c723c */ /* 0x040ff000000018ff */
[----:B------:R-:W-:Y:S01]  /*140a0*/  HMMA.16816.F32 R84, R84, R18, RZ ;  /* 0x000000125454723c */ /* 0x000fe200000018ff */
[----:B------:R-:W4:Y:S07]  /*140b0*/  LDSM.16.M88.4 R16, [R64+0x6000] ;  /* 0x006000004010783b */ /* 0x000f2e0000000200 */
[C---:B-1----:R-:W-:Y:S08]  /*140c0*/  HMMA.16816.F32 R52, R20.reuse, R12, R52 ;  /* 0x0000000c1434723c */ /* 0x042ff00000001834 */
[C---:B------:R-:W-:Y:S01]  /*140d0*/  HMMA.16816.F32 R48, R20.reuse, R14, R48 ;  /* 0x0000000e1430723c */ /* 0x040fe20000001830 */
[----:B------:R-:W1:Y:S07]  /*140e0*/  LDSM.16.M88.4 R12, [R64+0x6800] ;  /* 0x00680000400c783b */ /* 0x000e6e0000000200 */
[C---:B--2---:R-:W-:Y:S08]  /*140f0*/  HMMA.16816.F32 R44, R20.reuse, R4, R44 ;  /* 0x00000004142c723c */ /* 0x044ff0000000182c */
[C---:B------:R-:W-:Y:S01]  /*14100*/  HMMA.16816.F32 R40, R20.reuse, R6, R40 ;  /* 0x000000061428723c */ /* 0x040fe20000001828 */
[----:B------:R-:W2:Y:S07]  /*14110*/  LDSM.16.M88.4 R4, [R64+0x7000] ;  /* 0x007000004004783b */ /* 0x000eae0000000200 */
[C---:B---3--:R-:W-:Y:S08]  /*14120*/  HMMA.16816.F32 R36, R20.reuse, R68, R36 ;  /* 0x000000441424723c */ /* 0x048ff00000001824 */
[C---:B------:R-:W-:Y:S01]  /*14130*/  HMMA.16816.F32 R32, R20.reuse, R70, R32 ;  /* 0x000000461420723c */ /* 0x040fe20000001820 */
[----:B------:R-:W-:Y:S07]  /*14140*/  LDSM.16.M88.4 R68, [R66] ;  /* 0x000000004244783b */ /* 0x000fee0000000200 */
[C---:B------:R-:W-:Y:S08]  /*14150*/  HMMA.16816.F32 R28, R20.reuse, R24, R28 ;  /* 0x00000018141c723c */ /* 0x040ff0000000181c */
[----:B------:R-:W-:Y:S01]  /*14160*/  HMMA.16816.F32 R84, R20, R26, R84 ;  /* 0x0000001a1454723c */ /* 0x000fe20000001854 */
[----:B------:R-:W3:Y:S04]  /*14170*/  LDSM.16.M88.4 R24, [R3+0x6000] ;  /* 0x006000000318783b */ /* 0x000ee80000000200 */
[----:B------:R-:W-:Y:S03]  /*14180*/  LDSM.16.M88.4 R20, [R99+0x2000] ;  /* 0x002000006314783b */ /* 0x000fe60000000200 */
[C---:B----4-:R-:W-:Y:S08]  /*14190*/  HMMA.16816.F32 R52, R56.reuse, R16, R52 ;  /* 0x000000103834723c */ /* 0x050ff00000001834 */
[C---:B------:R-:W-:Y:S01]  /*141a0*/  HMMA.16816.F32 R48, R56.reuse, R18, R48 ;  /* 0x000000123830723c */ /* 0x040fe20000001830 */
[----:B------:R-:W4:Y:S07]  /*141b0*/  LDSM.16.M88.4 R16, [R3+0x6800] ;  /* 0x006800000310783b */ /* 0x000f2e0000000200 */
[C---:B-1----:R-:W-:Y:S08]  /*141c0*/  HMMA.16816.F32 R44, R56.reuse, R12, R44 ;  /* 0x0000000c382c723c */ /* 0x042ff0000000182c */
[C---:B------:R-:W-:Y:S01]  /*141d0*/  HMMA.16816.F32 R40, R56.reuse, R14, R40 ;  /* 0x0000000e3828723c */ /* 0x040fe20000001828 */
[----:B------:R-:W1:Y:S07]  /*141e0*/  LDSM.16.M88.4 R12, [R98+UR5+0x8000] ;  /* 0x00800005620c783b */ /* 0x000e6e0008000200 */
[C---:B--2---:R-:W-:Y:S08]  /*141f0*/  HMMA.16816.F32 R36, R56.reuse, R4, R36 ;  /* 0x000000043824723c */ /* 0x044ff00000001824 */
[----:B------:R-:W-:Y:S01]  /*14200*/  HMMA.16816.F32 R32, R56, R6, R32 ;  /* 0x000000063820723c */ /* 0x000fe20000001820 */
[----:B------:R-:W2:Y:S07]  /*14210*/  LDSM.16.M88.4 R4, [R98+UR5+0x8800] ;  /* 0x008800056204783b */ /* 0x000eae0008000200 */
[C---:B---3--:R-:W-:Y:S08]  /*14220*/  HMMA.16816.F32 R52, R68.reuse, R24, R52 ;  /* 0x000000184434723c */ /* 0x048ff00000001834 */
[----:B------:R-:W-:Y:S01]  /*14230*/  HMMA.16816.F32 R48, R68, R26, R48 ;  /* 0x0000001a4430723c */ /* 0x000fe20000001830 */
[----:B------:R-:W-:Y:S07]  /*14240*/  LDSM.16.M88.4 R24, [R98+UR5+0x9800] ;  /* 0x009800056218783b */ /* 0x000fee0008000200 */
[C---:B------:R-:W-:Y:S08]  /*14250*/  HMMA.16816.F32 R28, R56.reuse, R80, R28 ;  /* 0x00000050381c723c */ /* 0x040ff0000000181c */
[----:B------:R-:W-:Y:S01]  /*14260*/  HMMA.16816.F32 R84, R56, R82, R84 ;  /* 0x000000523854723c */ /* 0x000fe20000001854 */
[----:B------:R-:W3:Y:S04]  /*14270*/  LDSM.16.M88.4 R56, [R98+UR5+0x9000] ;  /* 0x009000056238783b */ /* 0x000ee80008000200 */
[----:B------:R-:W-:Y:S03]  /*14280*/  LDSM.16.M88.4 R80, [R96+0x2000] ;  /* 0x002000006050783b */ /* 0x000fe60000000200 */
[C---:B----4-:R-:W-:Y:S08]  /*14290*/  HMMA.16816.F32 R44, R68.reuse, R16, R44 ;  /* 0x00000010442c723c */ /* 0x050ff0000000182c */
[----:B------:R-:W-:Y:S01]  /*142a0*/  HMMA.16816.F32 R40, R68, R18, R40 ;  /* 0x000000124428723c */ /* 0x000fe20000001828 */
[----:B------:R-:W-:Y:S07]  /*142b0*/  LDSM.16.M88.4 R16, [R11+0x8000] ;  /* 0x008000000b10783b */ /* 0x000fee0000000200 */
[C---:B-1----:R-:W-:Y:S08]  /*142c0*/  HMMA.16816.F32 R52, R20.reuse, R12, R52 ;  /* 0x0000000c1434723c */ /* 0x042ff00000001834 */
[C---:B------:R-:W-:Y:S01]  /*142d0*/  HMMA.16816.F32 R48, R20.reuse, R14, R48 ;  /* 0x0000000e1430723c */ /* 0x040fe20000001830 */
[----:B------:R-:W1:Y:S07]  /*142e0*/  LDSM.16.M88.4 R12, [R11+0x8800] ;  /* 0x008800000b0c783b */ /* 0x000e6e0000000200 */
[C---:B--2---:R-:W-:Y:S08]  /*142f0*/  HMMA.16816.F32 R44, R20.reuse, R4, R44 ;  /* 0x00000004142c723c */ /* 0x044ff0000000182c */
[----:B------:R-:W-:Y:S01]  /*14300*/  HMMA.16816.F32 R40, R20, R6, R40 ;  /* 0x000000061428723c */ /* 0x000fe20000001828 */
[----:B------:R-:W2:Y:S07]  /*14310*/  LDSM.16.M88.4 R4, [R11+0x9000] ;  /* 0x009000000b04783b */ /* 0x000eae0000000200 */
[C---:B------:R-:W-:Y:S08]  /*14320*/  HMMA.16816.F32 R36, R68.reuse, R76, R36 ;  /* 0x0000004c4424723c */ /* 0x040ff00000001824 */
[C---:B------:R-:W-:Y:S01]  /*14330*/  HMMA.16816.F32 R32, R68.reuse, R78, R32 ;  /* 0x0000004e4420723c */ /* 0x040fe20000001820 */
[----:B------:R-:W-:Y:S07]  /*14340*/  LDSM.16.M88.4 R76, [R64+0x8000] ;  /* 0x00800000404c783b */ /* 0x000fee0000000200 */
[C---:B------:R-:W-:Y:S08]  /*14350*/  HMMA.16816.F32 R28, R68.reuse, R72, R28 ;  /* 0x00000048441c723c */ /* 0x040ff0000000181c */
[----:B------:R-:W-:Y:S01]  /*14360*/  HMMA.16816.F32 R84, R68, R74, R84 ;  /* 0x0000004a4454723c */ /* 0x000fe20000001854 */
[----:B------:R-:W4:Y:S04]  /*14370*/  LDSM.16.M88.4 R72, [R64+0x8800] ;  /* 0x008800004048783b */ /* 0x000f280000000200 */
[----:B------:R-:W4:Y:S03]  /*14380*/  LDSM.16.M88.4 R68, [R64+0x9000] ;  /* 0x009000004044783b */ /* 0x000f260000000200 */
[C---:B---3--:R-:W-:Y:S08]  /*14390*/  HMMA.16816.F32 R36, R20.reuse, R56, R36 ;  /* 0x000000381424723c */ /* 0x048ff00000001824 */
[C---:B------:R-:W-:Y:S01]  /*143a0*/  HMMA.16816.F32 R32, R20.reuse, R58, R32 ;  /* 0x0000003a1420723c */ /* 0x040fe20000001820 */
[----:B------:R-:W3:Y:S07]  /*143b0*/  LDSM.16.M88.4 R56, [R64+0x9800] ;  /* 0x009800004038783b */ /* 0x000eee0000000200 */
[C---:B------:R-:W-:Y:S08]  /*143c0*/  HMMA.16816.F32 R28, R20.reuse, R24, R28 ;  /* 0x00000018141c723c */ /* 0x040ff0000000181c */
[----:B------:R-:W-:Y:S01]  /*143d0*/  HMMA.16816.F32 R84, R20, R26, R84 ;  /* 0x0000001a1454723c */ /* 0x000fe20000001854 */
[----:B------:R-:W-:Y:S04]  /*143e0*/  LDSM.16.M88.4 R24, [R66+0x2000] ;  /* 0x002000004218783b */ /* 0x000fe80000000200 */
[----:B------:R-:W-:Y:S03]  /*143f0*/  LDSM.16.M88.4 R20, [R3+0x8000] ;  /* 0x008000000314783b */ /* 0x000fe60000000200 */
[C---:B-1----:R-:W-:Y:S08]  /*14400*/  HMMA.16816.F32 R44, R88.reuse, R12, R44 ;  /* 0x0000000c582c723c */ /* 0x042ff0000000182c */
[C---:B------:R-:W-:Y:S01]  /*14410*/  HMMA.16816.F32 R40, R88.reuse, R14, R40 ;  /* 0x0000000e5828723c */ /* 0x040fe20000001828 */
[----:B------:R-:W1:Y:S07]  /*14420*/  LDSM.16.M88.4 R12, [R3+0x9000] ;  /* 0x00900000030c783b */ /* 0x000e6e0000000200 */
[C---:B--2---:R-:W-:Y:S08]  /*14430*/  HMMA.16816.F32 R36, R88.reuse, R4, R36 ;  /* 0x000000045824723c */ /* 0x044ff00000001824 */
[C---:B------:R-:W-:Y:S01]  /*14440*/  HMMA.16816.F32 R32, R88.reuse, R6, R32 ;  /* 0x000000065820723c */ /* 0x040fe20000001820 */
[----:B------:R-:W-:Y:S07]  /*14450*/  LDSM.16.M88.4 R4, [R3+0x9800] ;  /* 0x009800000304783b */ /* 0x000fee0000000200 */
[C---:B------:R-:W-:Y:S08]  /*14460*/  HMMA.16816.F32 R52, R88.reuse, R16, R52 ;  /* 0x000000105834723c */ /* 0x040ff00000001834 */
[----:B------:R-:W-:Y:S01]  /*14470*/  HMMA.16816.F32 R48, R88, R18, R48 ;  /* 0x000000125830723c */ /* 0x000fe20000001830 */
[----:B------:R-:W2:Y:S07]  /*14480*/  LDSM.16.M88.4 R16, [R3+0x8800] ;  /* 0x008800000310783b */ /* 0x000eae0000000200 */
[C---:B----4-:R-:W-:Y:S08]  /*14490*/  HMMA.16816.F32 R44, R80.reuse, R72, R44 ;  /* 0x00000048502c723c */ /* 0x050ff0000000182c */
[----:B------:R-:W-:Y:S08]  /*144a0*/  HMMA.16816.F32 R40, R80, R74, R40 ;  /* 0x0000004a5028723c */ /* 0x000ff00000001828 */
[----:B------:R-:W-:Y:S08]  /*144b0*/  HMMA.16816.F32 R28, R88, R92, R28 ;  /* 0x0000005c581c723c */ /* 0x000ff0000000181c */
[C---:B------:R-:W-:Y:S08]  /*144c0*/  HMMA.16816.F32 R36, R80.reuse, R68, R36 ;  /* 0x000000445024723c */ /* 0x040ff00000001824 */
[----:B------:R-:W-:Y:S01]  /*144d0*/  HMMA.16816.F32 R72, R80, R70, R32 ;  /* 0x000000465048723c */ /* 0x000fe20000001820 */
[----:B------:R-:W-:Y:S04]  /*144e0*/  LDSM.16.M88.4 R68, [R99+0x4000] ;  /* 0x004000006344783b */ /* 0x000fe80000000200 */
[----:B------:R-:W-:Y:S03]  /*144f0*/  LDSM.16.M88.4 R32, [R98+UR5+0xa000] ;  /* 0x00a000056220783b */ /* 0x000fe60008000200 */
[----:B------:R-:W-:Y:S08]  /*14500*/  HMMA.16816.F32 R84, R88, R94, R84 ;  /* 0x0000005e5854723c */ /* 0x000ff00000001854 */
[C---:B------:R-:W-:Y:S08]  /*14510*/  HMMA.16816.F32 R52, R80.reuse, R76, R52 ;  /* 0x0000004c5034723c */ /* 0x040ff00000001834 */
[C---:B------:R-:W-:Y:S08]  /*14520*/  HMMA.16816.F32 R48, R80.reuse, R78, R48 ;  /* 0x0000004e5030723c */ /* 0x040ff00000001830 */
[----:B---3--:R-:W-:Y:S01]  /*14530*/  HMMA.16816.F32 R76, R80, R56, R28 ;  /* 0x00000038504c723c */ /* 0x008fe2000000181c */
[----:B------:R-:W3:Y:S07]  /*14540*/  LDSM.16.M88.4 R28, [R98+UR5+0xa800] ;  /* 0x00a80005621c783b */ /* 0x000eee0008000200 */
[C---:B-1----:R-:W-:Y:S08]  /*14550*/  HMMA.16816.F32 R36, R24.reuse, R12, R36 ;  /* 0x0000000c1824723c */ /* 0x042ff00000001824 */
[----:B------:R-:W-:Y:S01]  /*14560*/  HMMA.16816.F32 R72, R24, R14, R72 ;  /* 0x0000000e1848723c */ /* 0x000fe20000001848 */
[----:B------:R-:W1:Y:S07]  /*14570*/  LDSM.16.M88.4 R12, [R98+UR5+0xb000] ;  /* 0x00b00005620c783b */ /* 0x000e6e0008000200 */
[----:B------:R-:W-:Y:S01]  /*14580*/  HMMA.16816.F32 R84, R80, R58, R84 ;  /* 0x0000003a5054723c */ /* 0x000fe20000001854 */
[----:B------:R-:W-:Y:S07]  /*14590*/  LDSM.16.M88.4 R56, [R3+0xa000] ;  /* 0x00a000000338783b */ /* 0x000fee0000000200 */
[C---:B------:R-:W-:Y:S08]  /*145a0*/  HMMA.16816.F32 R52, R24.reuse, R20, R52 ;  /* 0x000000141834723c */ /* 0x040ff00000001834 */
[C---:B------:R-:W-:Y:S01]  /*145b0*/  HMMA.16816.F32 R48, R24.reuse, R22, R48 ;  /* 0x000000161830723c */ /* 0x040fe20000001830 */
[----:B------:R-:W-:Y:S07]  /*145c0*/  LDSM.16.M88.4 R20, [R97+0x4000] ;  /* 0x004000006114783b */ /* 0x000fee0000000200 */
[C---:B--2---:R-:W-:Y:S08]  /*145d0*/  HMMA.16816.F32 R44, R24.reuse, R16, R44 ;  /* 0x00000010182c723c */ /* 0x044ff0000000182c */
[C---:B------:R-:W-:Y:S01]  /*145e0*/  HMMA.16816.F32 R40, R24.reuse, R18, R40 ;  /* 0x000000121828723c */ /* 0x040fe20000001828 */
[----:B------:R-:W2:Y:S04]  /*145f0*/  LDSM.16.M88.4 R16, [R98+UR5+0xb800] ;  /* 0x00b800056210783b */ /* 0x000ea80008000200 */
[----:B------:R-:W-:Y:S03]  /*14600*/  LDSM.16.M88.4 R96, [R96+0x4000] ;  /* 0x004000006060783b */ /* 0x000fe60000000200 */
[C---:B------:R-:W-:Y:S08]  /*14610*/  HMMA.16816.F32 R76, R24.reuse, R4, R76 ;  /* 0x00000004184c723c */ /* 0x040ff0000000184c */
[----:B------:R-:W-:Y:S01]  /*14620*/  HMMA.16816.F32 R84, R24, R6, R84 ;  /* 0x000000061854723c */ /* 0x000fe20000001854 */
[----:B------:R-:W4:Y:S04]  /*14630*/  LDSM.16.M88.4 R4, [R11+0xa000] ;  /* 0x00a000000b04783b */ /* 0x000f280000000200 */
[----:B------:R-:W4:Y:S03]  /*14640*/  LDSM.16.M88.4 R24, [R11+0xa800] ;  /* 0x00a800000b18783b */ /* 0x000f260000000200 */
[C---:B---3--:R-:W-:Y:S08]  /*14650*/  HMMA.16816.F32 R44, R68.reuse, R28, R44 ;  /* 0x0000001c442c723c */ /* 0x048ff0000000182c */
[C---:B------:R-:W-:Y:S01]  /*14660*/  HMMA.16816.F32 R40, R68.reuse, R30, R40 ;  /* 0x0000001e4428723c */ /* 0x040fe20000001828 */
[----:B------:R-:W3:Y:S07]  /*14670*/  LDSM.16.M88.4 R28, [R11+0xb000] ;  /* 0x00b000000b1c783b */ /* 0x000eee0000000200 */
[C---:B-1----:R-:W-:Y:S08]  /*14680*/  HMMA.16816.F32 R36, R68.reuse, R12, R36 ;  /* 0x0000000c4424723c */ /* 0x042ff00000001824 */
[C---:B------:R-:W-:Y:S01]  /*14690*/  HMMA.16816.F32 R72, R68.reuse, R14, R72 ;  /* 0x0000000e4448723c */ /* 0x040fe20000001848 */
[----:B------:R-:W1:Y:S07]  /*146a0*/  LDSM.16.M88.4 R12, [R11+0xb800] ;  /* 0x00b800000b0c783b */ /* 0x000e6e0000000200 */
[C---:B------:R-:W-:Y:S08]  /*146b0*/  HMMA.16816.F32 R52, R68.reuse, R32, R52 ;  /* 0x000000204434723c */ /* 0x040ff00000001834 */
[C---:B------:R-:W-:Y:S01]  /*146c0*/  HMMA.16816.F32 R48, R68.reuse, R34, R48 ;  /* 0x000000224430723c */ /* 0x040fe20000001830 */
[----:B------:R-:W-:Y:S07]  /*146d0*/  LDSM.16.M88.4 R32, [R64+0xb800] ;  /* 0x00b800004020783b */ /* 0x000fee0000000200 */
[C---:B--2---:R-:W-:Y:S08]  /*146e0*/  HMMA.16816.F32 R76, R68.reuse, R16, R76 ;  /* 0x00000010444c723c */ /* 0x044ff0000000184c */
[----:B------:R-:W-:Y:S01]  /*146f0*/  HMMA.16816.F32 R84, R68, R18, R84 ;  /* 0x000000124454723c */ /* 0x000fe20000001854 */
[----:B------:R-:W-:Y:S04]  /*14700*/  LDSM.16.M88.4 R16, [R64+0xb000] ;  /* 0x00b000004010783b */ /* 0x000fe80000000200 */
[----:B------:R-:W-:Y:S03]  /*14710*/  LDSM.16.M88.4 R68, [R66+0x4000] ;  /* 0x004000004244783b */ /* 0x000fe60000000200 */
[C---:B----4-:R-:W-:Y:S08]  /*14720*/  HMMA.16816.F32 R52, R20.reuse, R4, R52 ;  /* 0x000000041434723c */ /* 0x050ff00000001834 */
[C---:B------:R-:W-:Y:S01]  /*14730*/  HMMA.16816.F32 R48, R20.reuse, R6, R48 ;  /* 0x000000061430723c */ /* 0x040fe20000001830 */
[----:B------:R-:W2:Y:S07]  /*14740*/  LDSM.16.M88.4 R4, [R64+0xa000] ;  /* 0x00a000004004783b */ /* 0x000eae0000000200 */
[C---:B------:R-:W-:Y:S08]  /*14750*/  HMMA.16816.F32 R44, R20.reuse, R24, R44 ;  /* 0x00000018142c723c */ /* 0x040ff0000000182c */
[C---:B------:R-:W-:Y:S01]  /*14760*/  HMMA.16816.F32 R40, R20.reuse, R26, R40 ;  /* 0x0000001a1428723c */ /* 0x040fe20000001828 */
[----:B------:R-:W4:Y:S07]  /*14770*/  LDSM.16.M88.4 R24, [R64+0xa800] ;  /* 0x00a800004018783b */ /* 0x000f2e0000000200 */
[C---:B---3--:R-:W-:Y:S08]  /*14780*/  HMMA.16816.F32 R36, R20.reuse, R28, R36 ;  /* 0x0000001c1424723c */ /* 0x048ff00000001824 */
[C---:B------:R-:W-:Y:S01]  /*14790*/  HMMA.16816.F32 R72, R20.reuse, R30, R72 ;  /* 0x0000001e1448723c */ /* 0x040fe20000001848 */
[----:B------:R-:W3:Y:S07]  /*147a0*/  LDSM.16.M88.4 R28, [R3+0xa800] ;  /* 0x00a80000031c783b */ /* 0x000eee0000000200 */
[C---:B-1----:R-:W-:Y:S08]  /*147b0*/  HMMA.16816.F32 R76, R20.reuse, R12, R76 ;  /* 0x0000000c144c723c */ /* 0x042ff0000000184c */
[----:B------:R-:W-:Y:S01]  /*147c0*/  HMMA.16816.F32 R84, R20, R14, R84 ;  /* 0x0000000e1454723c */ /* 0x000fe20000001854 */
[----:B------:R-:W1:Y:S04]  /*147d0*/  LDSM.16.M88.4 R12, [R3+0xb000] ;  /* 0x00b00000030c783b */ /* 0x000e680000000200 */
[----:B------:R3:W1:Y:S01]  /*147e0*/  LDSM.16.M88.4 R20, [R3+0xb800] ;  /* 0x00b800000314783b */ /* 0x0006620000000200 */
[----:B------:R-:W-:-:S04]  /*147f0*/  DEPBAR.LE SB0, 0x0 ;  /* 0x000080000000791a */ /* 0x000fc80000000000 */
[C---:B--2---:R-:W-:Y:S08]  /*14800*/  HMMA.16816.F32 R52, R96.reuse, R4, R52 ;  /* 0x000000046034723c */ /* 0x044ff00000001834 */
[C---:B------:R-:W-:Y:S08]  /*14810*/  HMMA.16816.F32 R48, R96.reuse, R6, R48 ;  /* 0x000000066030723c */ /* 0x040ff00000001830 */
[----:B----4-:R-:W-:Y:S01]  /*14820*/  HMMA.16816.F32 R44, R96, R24, R44 ;  /* 0x00000018602c723c */ /* 0x010fe2000000182c */
[----:B---3--:R-:W-:-:S04]  /*14830*/  LOP3.LUT R3, R183, 0x1f0, RZ, 0xc0, !PT ;  /* 0x000001f0b7037812 */ /* 0x008fc800078ec0ff */
[----:B------:R-:W-:-:S03]  /*14840*/  IADD3 R8, PT, PT, R8, R3, R67 ;  /* 0x0000000308087210 */ /* 0x000fc60007ffe043 */
[----:B------:R-:W-:Y:S01]  /*14850*/  HMMA.16816.F32 R40, R96, R26, R40 ;  /* 0x0000001a6028723c */ /* 0x000fe20000001828 */
[----:B------:R-:W-:Y:S02]  /*14860*/  IADD3 R3, PT, PT, R62, UR8, -R200 ;  /* 0x000000083e037c10 */ /* 0x000fe4000fffe8c8 */
[----:B------:R-:W-:-:S03]  /*14870*/  IADD3 R65, PT, PT, R8, R62, -R65 ;  /* 0x0000003e08417210 */ /* 0x000fc60007ffe841 */
[----:B------:R-:W-:Y:S01]  /*14880*/  IMAD.IADD R3, R8, 0x1, R3 ;  /* 0x0000000108037824 */ /* 0x000fe200078e0203 */
[----:B------:R-:W-:Y:S01]  /*14890*/  VIMNMX R207, PT, PT, RZ, R65, !PT ;  /* 0x00000041ffcf7248 */ /* 0x000fe20007fe0100 */
[----:B------:R-:W-:Y:S01]  /*148a0*/  HMMA.16816.F32 R36, R96, R16, R36 ;  /* 0x000000106024723c */ /* 0x000fe20000001824 */
[----:B------:R-:W-:Y:S02]  /*148b0*/  VIADDMNMX R205, R65, 0x8, RZ, !PT ;  /* 0x0000000841cd7846 */ /* 0x000fe400078001ff */
[C-C-:B------:R-:W-:Y:S02]  /*148c0*/  VIADDMNMX R206, R3.reuse, 0x1, R62.reuse, PT ;  /* 0x0000000103ce7846 */ /* 0x140fe4000380013e */
[----:B------:R-:W-:-:S03]  /*148d0*/  VIADDMNMX R204, R3, 0x9, R62, PT ;  /* 0x0000000903cc7846 */ /* 0x000fc6000380013e */
[C---:B------:R-:W-:Y:S08]  /*148e0*/  HMMA.16816.F32 R72, R96.reuse, R18, R72 ;  /* 0x000000126048723c */ /* 0x040ff00000001848 */
[C---:B------:R-:W-:Y:S08]  /*148f0*/  HMMA.16816.F32 R76, R96.reuse, R32, R76 ;  /* 0x00000020604c723c */ /* 0x040ff0000000184c */
[----:B------:R-:W-:Y:S08]  /*14900*/  HMMA.16816.F32 R84, R96, R34, R84 ;  /* 0x000000226054723c */ /* 0x000ff00000001854 */
[C---:B------:R-:W-:Y:S08]  /*14910*/  HMMA.16816.F32 R52, R68.reuse, R56, R52 ;  /* 0x000000384434723c */ /* 0x040ff00000001834 */
[C---:B------:R-:W-:Y:S08]  /*14920*/  HMMA.16816.F32 R48, R68.reuse, R58, R48 ;  /* 0x0000003a4430723c */ /* 0x040ff00000001830 */
[C---:B------:R-:W-:Y:S08]  /*14930*/  HMMA.16816.F32 R44, R68.reuse, R28, R44 ;  /* 0x0000001c442c723c */ /* 0x040ff0000000182c */
[C---:B------:R-:W-:Y:S08]  /*14940*/  HMMA.16816.F32 R40, R68.reuse, R30, R40 ;  /* 0x0000001e4428723c */ /* 0x040ff00000001828 */
[C---:B-1----:R-:W-:Y:S08]  /*14950*/  HMMA.16816.F32 R36, R68.reuse, R12, R36 ;  /* 0x0000000c4424723c */ /* 0x042ff00000001824 */
[C---:B------:R-:W-:Y:S08]  /*14960*/  HMMA.16816.F32 R72, R68.reuse, R14, R72 ;  /* 0x0000000e4448723c */ /* 0x040ff00000001848 */
[C---:B------:R-:W-:Y:S08]  /*14970*/  HMMA.16816.F32 R76, R68.reuse, R20, R76 ;  /* 0x00000014444c723c */ /* 0x040ff0000000184c */
        /* <DEDUP_REMOVED lines=15> */
.L_x_2765:
        /* <DEDUP_REMOVED lines=49> */
[----:B------:R-:W-:Y:S01]  /*14d80*/  IMAD R3, R4, UR11, R3 ;  /* 0x0000000b04037c24 */ /* 0x000fe2000f8e0203 */
        /* <DEDUP_REMOVED lines=10> */
.L_x_2766:
        /* <DEDUP_REMOVED lines=77> */
.L_x_2764:
[----:B------:R-:W1:Y:S01]  /*15300*/  S2R R185, SR_TID.X ;  /* 0x0000000000b97919 */ /* 0x000e620000002100 */
[----:B------:R-:W-:Y:S01]  /*15310*/  VIADD R153, R135, 0xffffffff ;  /* 0xffffffff87997836 */ /* 0x000fe20000000000 */
[----:B------:R-:W3:Y:S01]  /*15320*/  LDCU UR8, c[0x0][0x45c] ;  /* 0x00008b80ff0877ac */ /* 0x000ee20008000800 */
        /* <DEDUP_REMOVED lines=11> */
[----:B------:R-:W-:-:S05]  /*153e0*/  LOP3.LUT R184, R184, 0x6, RZ, 0xc0, !PT ;  /* 0x00000006b8b87812 */ /* 0x000fca00078ec0ff */
[----:B------:R-:W-:-:S04]  /*153f0*/  IMAD R21, R153, 0x40, R184 ;  /* 0x0000004099157824 */ /* 0x000fc800078e02b8 */
[C---:B------:R-:W-:Y:S01]  /*15400*/  VIADD R22, R21.reuse, 0x1 ;  /* 0x0000000115167836 */ /* 0x040fe20000000000 */
[CC--:B------:R-:W-:Y:S01]  /*15410*/  ISETP.GE.AND P4, PT, R21.reuse, R207.reuse, PT ;  /* 0x000000cf1500720c */ /* 0x0c0fe20003f86270 */
[C---:B------:R-:W-:Y:S01]  /*15420*/  VIADD R20, R21.reuse, 0x8 ;  /* 0x0000000815147836 */ /* 0x040fe20000000000 */
[CC--:B------:R-:W-:Y:S01]  /*15430*/  ISETP.GE.AND P6, PT, R21.reuse, R206.reuse, PT ;  /* 0x000000ce1500720c */ /* 0x0c0fe20003fc6270 */
[C---:B------:R-:W-:Y:S01]  /*15440*/  VIADD R18, R21.reuse, 0x9 ;  /* 0x0000000915127836 */ /* 0x040fe20000000000 */
[-C--:B------:R-:W-:Y:S01]  /*15450*/  ISETP.GE.AND P1, PT, R22, R207.reuse, PT ;  /* 0x000000cf1600720c */ /* 0x080fe20003f26270 */
[C---:B------:R-:W-:Y:S01]  /*15460*/  VIADD R17, R21.reuse, 0x10 ;  /* 0x0000001015117836 */ /* 0x040fe20000000000 */
[----:B------:R-:W-:Y:S01]  /*15470*/  FSEL R30, R52, -INF , P4 ;  /* 0xff800000341e7808 */ /* 0x000fe20002000000 */
[C---:B--2---:R-:W-:Y:S01]  /*15480*/  VIADD R4, R21.reuse, 0x11 ;  /* 0x0000001115047836 */ /* 0x044fe20000000000 */
[-C--:B------:R-:W-:Y:S01]  /*15490*/  ISETP.GE.AND P4, PT, R22, R206.reuse, PT ;  /* 0x000000ce1600720c */ /* 0x080fe20003f86270 */
[----:B------:R-:W-:Y:S01]  /*154a0*/  VIADD R12, R21, 0x18 ;  /* 0x00000018150c7836 */ /* 0x000fe20000000000 */
[----:B------:R-:W-:Y:S01]  /*154b0*/  FSEL R26, R53, -INF , P1 ;  /* 0xff800000351a7808 */ /* 0x000fe20000800000 */
[C---:B------:R-:W-:Y:S01]  /*154c0*/  VIADD R9, R21.reuse, 0x19 ;  /* 0x0000001915097836 */ /* 0x040fe20000000000 */
        /* <DEDUP_REMOVED lines=11> */
[----:B------:R-:W-:Y:S01]  /*15580*/  VIADD R15, R21, 0x31 ;  /* 0x00000031150f7836 */ /* 0x000fe20000000000 */
[----:B------:R-:W-:Y:S01]  /*15590*/  ISETP.GE.AND P4, PT, R17, R207, PT ;  /* 0x000000cf1100720c */ /* 0x000fe20003f86270 */
[----:B------:R-:W-:Y:S01]  /*155a0*/  VIADD R19, R21, 0x38 ;  /* 0x0000003815137836 */ /* 0x000fe20000000000 */
[----:B------:R-:W-:-:S02]  /*155b0*/  FSEL R6, R6, -INF , !P1 ;  /* 0xff80000006067808 */ /* 0x000fc40004800000 */
[-C--:B------:R-:W-:Y:S02]  /*155c0*/  ISETP.GE.AND P1, PT, R4, R207.reuse, PT ;  /* 0x000000cf0400720c */ /* 0x080fe40003f26270 */
[----:B------:R-:W-:Y:S02]  /*155d0*/  FSEL R16, R44, -INF , P4 ;  /* 0xff8000002c107808 */ /* 0x000fe40002000000 */
[----:B------:R-:W-:Y:S02]  /*155e0*/  ISETP.GE.AND P4, PT, R4, R206, PT ;  /* 0x000000ce0400720c */ /* 0x000fe40003f86270 */
[----:B------:R-:W-:Y:S02]  /*155f0*/  FSEL R14, R45, -INF , P1 ;  /* 0xff8000002d0e7808 */ /* 0x000fe40000800000 */
[----:B------:R-:W-:Y:S02]  /*15600*/  ISETP.GE.AND P1, PT, R12, R207, PT ;  /* 0x000000cf0c00720c */ /* 0x000fe40003f26270 */
[----:B------:R-:W-:-:S02]  /*15610*/  FSEL R14, R14, -INF , !P4 ;  /* 0xff8000000e0e7808 */ /* 0x000fc40006000000 */
[C---:B------:R-:W-:Y:S02]  /*15620*/  ISETP.GE.AND P4, PT, R9.reuse, R207, PT ;  /* 0x000000cf0900720c */ /* 0x040fe40003f86270 */
[----:B------:R-:W-:Y:S02]  /*15630*/  FSEL R10, R40, -INF , P1 ;  /* 0xff800000280a7808 */ /* 0x000fe40000800000 */
[-C--:B------:R-:W-:Y:S02]  /*15640*/  ISETP.GE.AND P1, PT, R9, R206.reuse, PT ;  /* 0x000000ce0900720c */ /* 0x080fe40003f26270 */
[----:B------:R-:W-:Y:S02]  /*15650*/  FSEL R8, R41, -INF , P4 ;  /* 0xff80000029087808 */ /* 0x000fe40002000000 */
[----:B------:R-:W-:Y:S02]  /*15660*/  FSEL R30, R30, -INF , !P6 ;  /* 0xff8000001e1e7808 */ /* 0x000fe40007000000 */
[----:B------:R-:W-:-:S02]  /*15670*/  ISETP.GE.AND P6, PT, R20, R206, PT ;  /* 0x000000ce1400720c */ /* 0x000fc40003fc6270 */
[-C--:B------:R-:W-:Y:S02]  /*15680*/  ISETP.GE.AND P4, PT, R5, R207.reuse, PT ;  /* 0x000000cf0500720c */ /* 0x080fe40003f86270 */
[----:B------:R-:W-:Y:S02]  /*15690*/  FSEL R8, R8, -INF , !P1 ;  /* 0xff80000008087808 */ /* 0x000fe40004800000 */
[----:B------:R-:W-:Y:S02]  /*156a0*/  ISETP.GE.AND P1, PT, R3, R207, PT ;  /* 0x000000cf0300720c */ /* 0x000fe40003f26270 */
[----:B------:R-:W-:Y:S02]  /*156b0*/  FSEL R28, R28, -INF , !P6 ;  /* 0xff8000001c1c7808 */ /* 0x000fe40007000000 */
[----:B------:R-:W-:Y:S02]  /*156c0*/  ISETP.GE.AND P6, PT, R17, R206, PT ;  /* 0x000000ce1100720c */ /* 0x000fe40003fc6270 */
[----:B------:R-:W-:-:S02]  /*156d0*/  FSEL R36, R36, -INF , P4 ;  /* 0xff80000024247808 */ /* 0x000fc40002000000 */
[-C--:B------:R-:W-:Y:S02]  /*156e0*/  ISETP.GE.AND P4, PT, R3, R206.reuse, PT ;  /* 0x000000ce0300720c */ /* 0x080fe40003f86270 */
[----:B------:R-:W-:Y:S02]  /*156f0*/  FSEL R37, R37, -INF , P1 ;  /* 0xff80000025257808 */ /* 0x000fe40000800000 */
[----:B------:R-:W-:Y:S02]  /*15700*/  FSEL R16, R16, -INF , !P6 ;  /* 0xff80000010107808 */ /* 0x000fe40007000000 */
[----:B------:R-:W-:Y:S02]  /*15710*/  ISETP.GE.AND P6, PT, R12, R206, PT ;  /* 0x000000ce0c00720c */ /* 0x000fe40003fc6270 */
[----:B------:R-:W-:Y:S02]  /*15720*/  ISETP.GE.AND P1, PT, R7, R207, PT ;  /* 0x000000cf0700720c */ /* 0x000fe40003f26270 */
[----:B------:R-:W-:-:S02]  /*15730*/  FSEL R224, R37, -INF , !P4 ;  /* 0xff80000025e07808 */ /* 0x000fc40006000000 */
[----:B------:R-:W-:Y:S02]  /*15740*/  ISETP.GE.AND P4, PT, R11, R207, PT ;  /* 0x000000cf0b00720c */ /* 0x000fe40003f86270 */
[----:B------:R-:W-:Y:S02]  /*15750*/  FSEL R10, R10, -INF , !P6 ;  /* 0xff8000000a0a7808 */ /* 0x000fe40007000000 */
[----:B------:R-:W-:Y:S02]  /*15760*/  FSEL R72, R72, -INF , P1 ;  /* 0xff80000048487808 */ /* 0x000fe40000800000 */
[-C--:B------:R-:W-:Y:S02]  /*15770*/  ISETP.GE.AND P6, PT, R5, R206.reuse, PT ;  /* 0x000000ce0500720c */ /* 0x080fe40003fc6270 */
[----:B------:R-:W-:Y:S02]  /*15780*/  ISETP.GE.AND P1, PT, R11, R206, PT ;  /* 0x000000ce0b00720c */ /* 0x000fe40003f26270 */
[----:B------:R-:W-:-:S02]  /*15790*/  FSEL R73, R73, -INF , P4 ;  /* 0xff80000049497808 */ /* 0x000fc40002000000 */
[----:B------:R-:W-:Y:S02]  /*157a0*/  FSEL R226, R36, -INF , !P6 ;  /* 0xff80000024e27808 */ /* 0x000fe40007000000 */
[-C--:B------:R-:W-:Y:S02]  /*157b0*/  ISETP.GE.AND P4, PT, R13, R207.reuse, PT ;  /* 0x000000cf0d00720c */ /* 0x080fe40003f86270 */
[----:B------:R-:W-:Y:S02]  /*157c0*/  FSEL R212, R73, -INF , !P1 ;  /* 0xff80000049d47808 */ /* 0x000fe40004800000 */
[----:B------:R-:W-:Y:S02]  /*157d0*/  ISETP.GE.AND P6, PT, R7, R206, PT ;  /* 0x000000ce0700720c */ /* 0x000fe40003fc6270 */
[----:B------:R-:W-:Y:S02]  /*157e0*/  ISETP.GE.AND P1, PT, R15, R207, PT ;  /* 0x000000cf0f00720c */ /* 0x000fe40003f26270 */
[----:B------:R-:W-:-:S02]  /*157f0*/  FSEL R76, R76, -INF , P4 ;  /* 0xff8000004c4c7808 */ /* 0x000fc40002000000 */
[C---:B------:R-:W-:Y:S02]  /*15800*/  ISETP.GE.AND P3, PT, R21.reuse, R205, PT ;  /* 0x000000cd1500720c */ /* 0x040fe40003f66270 */
[C---:B------:R-:W-:Y:S01]  /*15810*/  ISETP.GE.AND P5, PT, R21.reuse, R204, PT ;  /* 0x000000cc1500720c */ /* 0x040fe20003fa6270 */
[----:B------:R-:W-:Y:S01]  /*15820*/  VIADD R21, R21, 0x39 ;  /* 0x0000003915157836 */ /* 0x000fe20000000000 */
[----:B------:R-:W-:Y:S02]  /*15830*/  FSEL R214, R72, -INF , !P6 ;  /* 0xff80000048d67808 */ /* 0x000fe40007000000 */
[-C--:B------:R-:W-:Y:S02]  /*15840*/  ISETP.GE.AND P4, PT, R15, R206.reuse, PT ;  /* 0x000000ce0f00720c */ /* 0x080fe40003f86270 */
[----:B------:R-:W-:Y:S02]  /*15850*/  FSEL R77, R77, -INF , P1 ;  /* 0xff8000004d4d7808 */ /* 0x000fe40000800000 */
[----:B------:R-:W-:-:S02]  /*15860*/  ISETP.GE.AND P6, PT, R13, R206, PT ;  /* 0x000000ce0d00720c */ /* 0x000fc40003fc6270 */
[-C--:B------:R-:W-:Y:S02]  /*15870*/  ISETP.GE.AND P1, PT, R19, R207.reuse, PT ;  /* 0x000000cf1300720c */ /* 0x080fe40003f26270 */
[----:B------:R-:W-:Y:S02]  /*15880*/  FSEL R208, R77, -INF , !P4 ;  /* 0xff8000004dd07808 */ /* 0x000fe40006000000 */
[----:B------:R-:W-:Y:S02]  /*15890*/  FSEL R210, R76, -INF , !P6 ;  /* 0xff8000004cd27808 */ /* 0x000fe40007000000 */
[----:B------:R-:W-:Y:S02]  /*158a0*/  ISETP.GE.AND P4, PT, R19, R206, PT ;  /* 0x000000ce1300720c */ /* 0x000fe40003f86270 */
[----:B------:R-:W-:Y:S02]  /*158b0*/  FSEL R84, R84, -INF , P1 ;  /* 0xff80000054547808 */ /* 0x000fe40000800000 */
[----:B------:R-:W-:-:S02]  /*158c0*/  ISETP.GE.AND P6, PT, R21, R207, PT ;  /* 0x000000cf1500720c */ /* 0x000fc40003fc6270 */
[----:B------:R-:W-:Y:S02]  /*158d0*/  FSEL R192, R84, -INF , !P4 ;  /* 0xff80000054c07808 */ /* 0x000fe40006000000 */
[-C--:B------:R-:W-:Y:S02]  /*158e0*/  ISETP.GE.AND P1, PT, R22, R205.reuse, PT ;  /* 0x000000cd1600720c */ /* 0x080fe40003f26270 */
[----:B------:R-:W-:Y:S02]  /*158f0*/  FSEL R85, R85, -INF , P6 ;  /* 0xff80000055557808 */ /* 0x000fe40003000000 */
[----:B------:R-:W-:Y:S02]  /*15900*/  ISETP.GE.AND P4, PT, R21, R206, PT ;  /* 0x000000ce1500720c */ /* 0x000fe40003f86270 */
[----:B------:R-:W-:Y:S02]  /*15910*/  FSEL R32, R54, -INF , P3 ;  /* 0xff80000036207808 */ /* 0x000fe40001800000 */
[----:B------:R-:W-:-:S02]  /*15920*/  ISETP.GE.AND P3, PT, R20, R205, PT ;  /* 0x000000cd1400720c */ /* 0x000fc40003f66270 */
[----:B------:R-:W-:Y:S02]  /*15930*/  FSEL R34, R55, -INF , P1 ;  /* 0xff80000037227808 */ /* 0x000fe40000800000 */
[----:B------:R-:W-:Y:S02]  /*15940*/  FSEL R190, R85, -INF , !P4 ;  /* 0xff80000055be7808 */ /* 0x000fe40006000000 */
[CC--:B------:R-:W-:Y:S02]  /*15950*/  ISETP.GE.AND P1, PT, R18.reuse, R205.reuse, PT ;  /* 0x000000cd1200720c */ /* 0x0c0fe40003f26270 */
[----:B------:R-:W-:Y:S02]  /*15960*/  ISETP.GE.AND P4, PT, R18, R204, PT ;  /* 0x000000cc1200720c */ /* 0x000fe40003f86270 */
[----:B------:R-:W-:Y:S02]  /*15970*/  FSEL R18, R50, -INF , P3 ;  /* 0xff80000032127808 */ /* 0x000fe40001800000 */
[----:B------:R-:W-:-:S02]  /*15980*/  ISETP.GE.AND P3, PT, R17, R205, PT ;  /* 0x000000cd1100720c */ /* 0x000fc40003f66270 */
[----:B------:R-:W-:Y:S02]  /*15990*/  FSEL R32, R32, -INF , !P5 ;  /* 0xff80000020207808 */ /* 0x000fe40006800000 */
[----:B------:R-:W-:Y:S02]  /*159a0*/  ISETP.GE.AND P5, PT, R20, R204, PT ;  /* 0x000000cc1400720c */ /* 0x000fe40003fa6270 */
[----:B------:R-:W-:Y:S02]  /*159b0*/  FSEL R51, R51, -INF , P1 ;  /* 0xff80000033337808 */ /* 0x000fe40000800000 */
[-C--:B------:R-:W-:Y:S02]  /*159c0*/  ISETP.GE.AND P1, PT, R4, R205.reuse, PT ;  /* 0x000000cd0400720c */ /* 0x080fe40003f26270 */
[----:B------:R-:W-:Y:S02]  /*159d0*/  FSEL R24, R46, -INF , P3 ;  /* 0xff8000002e187808 */ /* 0x000fe40001800000 */
[----:B------:R-:W-:-:S02]  /*159e0*/  ISETP.GE.AND P3, PT, R12, R205, PT ;  /* 0x000000cd0c00720c */ /* 0x000fc40003f66270 */
[----:B------:R-:W-:Y:S02]  /*159f0*/  FSEL R18, R18, -INF , !P5 ;  /* 0xff80000012127808 */ /* 0x000fe40006800000 */
[-C--:B------:R-:W-:Y:S02]  /*15a00*/  ISETP.GE.AND P6, PT, R22, R204.reuse, PT ;  /* 0x000000cc1600720c */ /* 0x080fe40003fc6270 */
[-C--:B------:R-:W-:Y:S02]  /*15a10*/  ISETP.GE.AND P5, PT, R4, R204.reuse, PT ;  /* 0x000000cc0400720c */ /* 0x080fe40003fa6270 */
[----:B------:R-:W-:Y:S02]  /*15a20*/  FSEL R4, R51, -INF , !P4 ;  /* 0xff80000033047808 */ /* 0x000fe40006000000 */
[----:B------:R-:W-:Y:S01]  /*15a30*/  FSEL R22, R47, -INF , P1 ;  /* 0xff8000002f167808 */ /* 0x000fe20000800000 */
[----:B------:R-:W-:Y:S01]  /*15a40*/  LDSM.16.MT88.4 R48, [R173+0xe000] ;  /* 0x00e00000ad30783b */ /* 0x000fe20000004200 */
[----:B------:R-:W-:-:S02]  /*15a50*/  ISETP.GE.AND P4, PT, R12, R204, PT ;  /* 0x000000cc0c00720c */ /* 0x000fc40003f86270 */
[-C--:B------:R-:W-:Y:S02]  /*15a60*/  ISETP.GE.AND P1, PT, R9, R205.reuse, PT ;  /* 0x000000cd0900720c */ /* 0x080fe40003f26270 */
[----:B------:R-:W-:Y:S02]  /*15a70*/  FSEL R20, R42, -INF , P3 ;  /* 0xff8000002a147808 */ /* 0x000fe40001800000 */
[----:B------:R-:W-:Y:S02]  /*15a80*/  FSEL R12, R43, -INF , P1 ;  /* 0xff8000002b0c7808 */ /* 0x000fe40000800000 */
[----:B------:R-:W-:Y:S01]  /*15a90*/  FSEL R20, R20, -INF , !P4 ;  /* 0xff80000014147808 */ /* 0x000fe20006000000 */
[----:B------:R-:W-:Y:S01]  /*15aa0*/  LDSM.16.MT88.4 R40, [R186+0xe000] ;  /* 0x00e00000ba28783b */ /* 0x000fe20000004200 */
[C---:B------:R-:W-:Y:S02]  /*15ab0*/  ISETP.GE.AND P1, PT, R3.reuse, R205, PT ;  /* 0x000000cd0300720c */ /* 0x040fe40003f26270 */
[----:B------:R-:W-:-:S02]  /*15ac0*/  ISETP.GE.AND P4, PT, R3, R204, PT ;  /* 0x000000cc0300720c */ /* 0x000fc40003f86270 */
[----:B------:R-:W-:Y:S02]  /*15ad0*/  FMNMX3.FTZ R3, R30, R26, R28, !PT ;  /* 0x0000001a1e037276 */ /* 0x000fe4000781001c */
[----:B------:R-:W-:Y:S02]  /*15ae0*/  FSEL R34, R34, -INF , !P6 ;  /* 0xff80000022227808 */ /* 0x000fe40007000000 */
[----:B------:R-:W-:Y:S02]  /*15af0*/  FMNMX3.FTZ R3, R3, R6, R16, !PT ;  /* 0x0000000603037276 */ /* 0x000fe40007810010 */
[----:B------:R-:W-:Y:S02]  /*15b00*/  ISETP.GE.AND P6, PT, R17, R204, PT ;  /* 0x000000cc1100720c */ /* 0x000fe40003fc6270 */
[----:B------:R-:W-:Y:S02]  /*15b10*/  FMNMX3.FTZ R3, R3, R14, R10, !PT ;  /* 0x0000000e03037276 */ /* 0x000fe4000781000a */
[----:B------:R-:W-:-:S02]  /*15b20*/  FSEL R22, R22, -INF , !P5 ;  /* 0xff80000016167808 */ /* 0x000fc40006800000 */
[----:B------:R-:W-:Y:S02]  /*15b30*/  FSEL R24, R24, -INF , !P6 ;  /* 0xff80000018187808 */ /* 0x000fe40007000000 */
[C---:B------:R-:W-:Y:S02]  /*15b40*/  ISETP.GE.AND P5, PT, R5.reuse, R205, PT ;  /* 0x000000cd0500720c */ /* 0x040fe40003fa6270 */
[-C--:B------:R-:W-:Y:S02]  /*15b50*/  ISETP.GE.AND P3, PT, R5, R204.reuse, PT ;  /* 0x000000cc0500720c */ /* 0x080fe40003f66270 */
[----:B------:R-:W-:Y:S02]  /*15b60*/  ISETP.GE.AND P6, PT, R9, R204, PT ;  /* 0x000000cc0900720c */ /* 0x000fe40003fc6270 */
[----:B------:R-:W-:Y:S02]  /*15b70*/  FMNMX3.FTZ R5, R3, R8, R226, !PT ;  /* 0x0000000803057276 */ /* 0x000fe400078100e2 */
[----:B------:R-:W-:-:S02]  /*15b80*/  FMNMX3.FTZ R3, R32, R34, R18, !PT ;  /* 0x0000002220037276 */ /* 0x000fc40007810012 */
[----:B------:R-:W-:Y:S02]  /*15b90*/  FSEL R38, R38, -INF , P5 ;  /* 0xff80000026267808 */ /* 0x000fe40002800000 */
[----:B------:R-:W-:Y:S02]  /*15ba0*/  FSEL R39, R39, -INF , P1 ;  /* 0xff80000027277808 */ /* 0x000fe40000800000 */
[----:B------:R-:W-:Y:S02]  /*15bb0*/  FSEL R12, R12, -INF , !P6 ;  /* 0xff8000000c0c7808 */ /* 0x000fe40007000000 */
[-C--:B------:R-:W-:Y:S02]  /*15bc0*/  ISETP.GE.AND P1, PT, R11, R205.reuse, PT ;  /* 0x000000cd0b00720c */ /* 0x080fe40003f26270 */
[----:B------:R-:W-:Y:S02]  /*15bd0*/  ISETP.GE.AND P6, PT, R7, R205, PT ;  /* 0x000000cd0700720c */ /* 0x000fe40003fc6270 */
[----:B------:R-:W-:-:S02]  /*15be0*/  FMNMX3.FTZ R3, R3, R4, R24, !PT ;  /* 0x0000000403037276 */ /* 0x000fc40007810018 */
[----:B------:R-:W-:Y:S02]  /*15bf0*/  FSEL R222, R38, -INF , !P3 ;  /* 0xff80000026de7808 */ /* 0x000fe40005800000 */
[-C--:B------:R-:W-:Y:S02]  /*15c00*/  ISETP.GE.AND P3, PT, R11, R204.reuse, PT ;  /* 0x000000cc0b00720c */ /* 0x080fe40003f66270 */
[----:B------:R-:W-:Y:S02]  /*15c10*/  FSEL R216, R39, -INF , !P4 ;  /* 0xff80000027d87808 */ /* 0x000fe40006000000 */
[----:B------:R-:W-:Y:S02]  /*15c20*/  FSEL R75, R75, -INF , P1 ;  /* 0xff8000004b4b7808 */ /* 0x000fe40000800000 */
[----:B------:R-:W-:Y:S02]  /*15c30*/  ISETP.GE.AND P5, PT, R7, R204, PT ;  /* 0x000000cc0700720c */ /* 0x000fe40003fa6270 */
[----:B------:R-:W-:-:S02]  /*15c40*/  ISETP.GE.AND P4, PT, R13, R205, PT ;  /* 0x000000cd0d00720c */ /* 0x000fc40003f86270 */
[----:B------:R-:W-:Y:S02]  /*15c50*/  FSEL R74, R74, -INF , P6 ;  /* 0xff8000004a4a7808 */ /* 0x000fe40003000000 */
[----:B------:R-:W-:Y:S02]  /*15c60*/  FMNMX3.FTZ R3, R3, R22, R20, !PT ;  /* 0x0000001603037276 */ /* 0x000fe40007810014 */
[----:B------:R-:W-:Y:S02]  /*15c70*/  ISETP.GE.AND P1, PT, R15, R205, PT ;  /* 0x000000cd0f00720c */ /* 0x000fe40003f26270 */
[----:B------:R-:W-:Y:S02]  /*15c80*/  FSEL R218, R75, -INF , !P3 ;  /* 0xff8000004bda7808 */ /* 0x000fe40005800000 */
[----:B------:R-:W-:Y:S02]  /*15c90*/  FMNMX3.FTZ R5, R5, R224, R214, !PT ;  /* 0x000000e005057276 */ /* 0x000fe400078100d6 */
[----:B------:R-:W-:-:S02]  /*15ca0*/  ISETP.GE.AND P6, PT, R13, R204, PT ;  /* 0x000000cc0d00720c */ /* 0x000fc40003fc6270 */
[----:B------:R-:W-:Y:S02]  /*15cb0*/  FSEL R220, R74, -INF , !P5 ;  /* 0xff8000004adc7808 */ /* 0x000fe40006800000 */
[----:B------:R-:W-:Y:S01]  /*15cc0*/  ISETP.GE.AND P3, PT, R19, R205, PT ;  /* 0x000000cd1300720c */ /* 0x000fe20003f66270 */
[----:B------:R-:W-:Y:S01]  /*15cd0*/  LDSM.16.MT88.4 R72, [R186+0x10000] ;  /* 0x01000000ba48783b */ /* 0x000fe20000004200 */
[----:B------:R-:W-:Y:S02]  /*15ce0*/  FSEL R78, R78, -INF , P4 ;  /* 0xff8000004e4e7808 */ /* 0x000fe40002000000 */
[----:B------:R-:W-:Y:S02]  /*15cf0*/  FMNMX3.FTZ R3, R3, R12, R222, !PT ;  /* 0x0000000c03037276 */ /* 0x000fe400078100de */
[----:B------:R-:W-:Y:S02]  /*15d00*/  FSEL R79, R79, -INF , P1 ;  /* 0xff8000004f4f7808 */ /* 0x000fe40000800000 */
[----:B------:R-:W-:-:S02]  /*15d10*/  FMNMX3.FTZ R5, R5, R212, R210, !PT ;  /* 0x000000d405057276 */ /* 0x000fc400078100d2 */
[-C--:B------:R-:W-:Y:S02]  /*15d20*/  ISETP.GE.AND P5, PT, R15, R204.reuse, PT ;  /* 0x000000cc0f00720c */ /* 0x080fe40003fa6270 */
        /* <DEDUP_REMOVED lines=31> */
[----:B------:R-:W1:Y:S01]  /*15f20*/  LDSM.16.MT88.4 R108, [R172] ;  /* 0x00000000ac6c783b */ /* 0x000e620000004200 */
[--C-:B------:R-:W-:Y:S01]  /*15f30*/  FFMA.FTZ R163, R6, UR8, -R175.reuse ;  /* 0x0000000806a37c23 */ /* 0x100fe200080108af */
[--C-:B------:R-:W-:Y:S01]  /*15f40*/  FFMA.FTZ R168, R30, UR8, -R175.reuse ;  /* 0x000000081ea87c23 */ /* 0x100fe200080108af */
[--C-:B------:R-:W-:Y:S01]  /*15f50*/  FFMA.FTZ R167, R26, UR8, -R175.reuse ;  /* 0x000000081aa77c23 */ /* 0x100fe200080108af */
[----:B------:R-:W-:Y:S01]  /*15f60*/  FSEL R171, R171, RZ, P1 ;  /* 0x000000ffabab7208 */ /* 0x000fe20000800000 */
[----:B------:R-:W2:Y:S01]  /*15f70*/  LDSM.16.MT88.4 R100, [R170] ;  /* 0x00000000aa64783b */ /* 0x000ea20000004200 */
[--C-:B------:R-:W-:Y:S01]  /*15f80*/  FFMA.FTZ R164, R28, UR8, -R175.reuse ;  /* 0x000000081ca47c23 */ /* 0x100fe200080108af */
[----:B------:R-:W-:Y:S01]  /*15f90*/  MUFU.EX2 R163, R163 ;  /* 0x000000a300a37308 */ /* 0x000fe20000000800 */
[----:B------:R-:W-:Y:S01]  /*15fa0*/  FFMA.FTZ R160, R16, UR8, -R175 ;  /* 0x0000000810a07c23 */ /* 0x000fe200080108af */
[--C-:B------:R-:W-:Y:S01]  /*15fb0*/  FFMA.FTZ R161, R4, UR8, -R171.reuse ;  /* 0x0000000804a17c23 */ /* 0x100fe200080108ab */
[----:B------:R-:W3:Y:S01]  /*15fc0*/  LDSM.16.MT88.4 R56, [R172+0x2000] ;  /* 0x00200000ac38783b */ /* 0x000ee20000004200 */
[--C-:B------:R-:W-:Y:S01]  /*15fd0*/  FFMA.FTZ R166, R32, UR8, -R171.reuse ;  /* 0x0000000820a67c23 */ /* 0x100fe200080108ab */
[--C-:B------:R-:W-:Y:S01]  /*15fe0*/  FFMA.FTZ R165, R34, UR8, -R171.reuse ;  /* 0x0000000822a57c23 */ /* 0x100fe200080108ab */
[----:B------:R-:W-:Y:S01]  /*15ff0*/  FFMA.FTZ R162, R18, UR8, -R171 ;  /* 0x0000000812a27c23 */ /* 0x000fe200080108ab */
[----:B------:R-:W4:Y:S01]  /*16000*/  LDSM.16.MT88.4 R64, [R170+0x2000] ;  /* 0x00200000aa40783b */ /* 0x000f220000004200 */
[----:B------:R-:W-:Y:S01]  /*16010*/  MUFU.EX2 R168, R168 ;  /* 0x000000a800a87308 */ /* 0x000fe20000000800 */
[--C-:B------:R-:W-:Y:S01]  /*16020*/  FFMA.FTZ R159, R14, UR8, -R175.reuse ;  /* 0x000000080e9f7c23 */ /* 0x100fe200080108af */
[--C-:B------:R-:W-:Y:S01]  /*16030*/  FFMA.FTZ R156, R10, UR8, -R175.reuse ;  /* 0x000000080a9c7c23 */ /* 0x100fe200080108af */
[----:B------:R-:W5:Y:S01]  /*16040*/  LDSM.16.MT88.4 R88, [R172+0x4000] ;  /* 0x00400000ac58783b */ /* 0x000f620000004200 */
[----:B------:R-:W1:Y:S01]  /*16050*/  MUFU.EX2 R167, R167 ;  /* 0x000000a700a77308 */ /* 0x000e620000000800 */
[----:B------:R-:W-:Y:S01]  /*16060*/  FFMA.FTZ R155, R8, UR8, -R175 ;  /* 0x00000008089b7c23 */ /* 0x000fe200080108af */
[--C-:B------:R-:W-:Y:S01]  /*16070*/  FFMA.FTZ R158, R24, UR8, -R171.reuse ;  /* 0x00000008189e7c23 */ /* 0x100fe200080108ab */
[----:B------:R-:W5:Y:S01]  /*16080*/  LDSM.16.MT88.4 R4, [R170+0x4000] ;  /* 0x00400000aa04783b */ /* 0x000f620000004200 */
[----:B------:R-:W1:Y:S01]  /*16090*/  MUFU.EX2 R164, R164 ;  /* 0x000000a400a47308 */ /* 0x000e620000000800 */
[--C-:B------:R-:W-:Y:S01]  /*160a0*/  FFMA.FTZ R157, R22, UR8, -R171.reuse ;  /* 0x00000008169d7c23 */ /* 0x100fe200080108ab */
[--C-:B------:R-:W-:Y:S01]  /*160b0*/  FFMA.FTZ R154, R20, UR8, -R171.reuse ;  /* 0x00000008149a7c23 */ /* 0x100fe200080108ab */
[----:B------:R-:W5:Y:S01]  /*160c0*/  LDSM.16.MT88.4 R16, [R173+0xc800] ;  /* 0x00c80000ad10783b */ /* 0x000f620000004200 */
[----:B------:R-:W-:Y:S01]  /*160d0*/  MUFU.EX2 R166, R166 ;  /* 0x000000a600a67308 */ /* 0x000fe20000000800 */
[----:B------:R-:W-:Y:S01]  /*160e0*/  FFMA.FTZ R151, R12, UR8, -R171 ;  /* 0x000000080c977c23 */ /* 0x000fe200080108ab */
[--C-:B------:R-:W-:Y:S01]  /*160f0*/  FFMA.FTZ R177, R226, UR8, -R175.reuse ;  /* 0x00000008e2b17c23 */ /* 0x100fe200080108af */
[----:B------:R-:W5:Y:S01]  /*16100*/  LDSM.16.MT88.4 R12, [R172+0x800] ;  /* 0x00080000ac0c783b */ /* 0x000f620000004200 */
[----:B------:R-:W2:Y:S01]  /*16110*/  MUFU.EX2 R165, R165 ;  /* 0x000000a500a57308 */ /* 0x000ea20000000800 */
[----:B------:R-:W-:Y:S01]  /*16120*/  FFMA.FTZ R179, R212, UR8, -R175 ;  /* 0x00000008d4b37c23 */ /* 0x000fe200080108af */
[----:B-1----:R-:W-:Y:S01]  /*16130*/  F2FP.F16.F32.PACK_AB R96, R167, R168 ;  /* 0x000000a8a760723e */ /* 0x002fe200000000ff */
[----:B------:R-:W1:Y:S01]  /*16140*/  LDSM.16.MT88.4 R8, [R186+0x10800] ;  /* 0x01080000ba08783b */ /* 0x000e620000004200 */
[----:B------:R-:W-:Y:S01]  /*16150*/  MUFU.EX2 R162, R162 ;  /* 0x000000a200a27308 */ /* 0x000fe20000000800 */
[--C-:B------:R-:W-:Y:S01]  /*16160*/  FFMA.FTZ R189, R216, UR8, -R171.reuse ;  /* 0x00000008d8bd7c23 */ /* 0x100fe200080108ab */
[----:B------:R-:W-:Y:S01]  /*16170*/  F2FP.F16.F32.PACK_AB R98, R163, R164 ;  /* 0x000000a4a362723e */ /* 0x000fe200000000ff */
[----:B------:R-:W-:Y:S01]  /*16180*/  LDSM.16.MT88.4 R32, [R170+0x800] ;  /* 0x00080000aa20783b */ /* 0x000fe20000004200 */
[----:B------:R-:W3:Y:S01]  /*16190*/  MUFU.EX2 R161, R161 ;  /* 0x000000a100a17308 */ /* 0x000ee20000000800 */
[--C-:B------:R-:W-:Y:S01]  /*161a0*/  FFMA.FTZ R187, R220, UR8, -R171.reuse ;  /* 0x00000008dcbb7c23 */ /* 0x100fe200080108ab */
[----:B------:R-:W-:Y:S01]  /*161b0*/  FFMA.FTZ R218, R218, UR8, -R171 ;  /* 0x00000008dada7c23 */ /* 0x000fe200080108ab */
[----:B------:R-:W-:Y:S01]  /*161c0*/  LDSM.16.MT88.4 R28, [R186+0xe800] ;  /* 0x00e80000ba1c783b */ /* 0x000fe20000004200 */
[----:B------:R-:W-:Y:S01]  /*161d0*/  MUFU.EX2 R160, R160 ;  /* 0x000000a000a07308 */ /* 0x000fe20000000800 */
[----:B------:R-:W-:Y:S01]  /*161e0*/  FFMA.FTZ R224, R224, UR8, -R175 ;  /* 0x00000008e0e07c23 */ /* 0x000fe200080108af */
[----:B--2---:R-:W-:Y:S01]  /*161f0*/  F2FP.F16.F32.PACK_AB R97, R165, R166 ;  /* 0x000000a6a561723e */ /* 0x004fe200000000ff */
[----:B------:R-:W-:Y:S01]  /*16200*/  LDSM.16.MT88.4 R24, [R172+0x2800] ;  /* 0x00280000ac18783b */ /* 0x000fe20000004200 */
[----:B------:R-:W2:Y:S01]  /*16210*/  MUFU.EX2 R159, R159 ;  /* 0x0000009f009f7308 */ /* 0x000ea20000000800 */
[----:B------:R-:W-:Y:S01]  /*16220*/  FFMA.FTZ R222, R222, UR8, -R171 ;  /* 0x00000008dede7c23 */ /* 0x000fe200080108ab */
[----:B------:R-:W-:Y:S01]  /*16230*/  FFMA.FTZ R215, R190, UR8, -R175 ;  /* 0x00000008bed77c23 */ /* 0x000fe200080108af */
[----:B------:R-:W-:Y:S01]  /*16240*/  LDSM.16.MT88.4 R20, [R170+0x2800] ;  /* 0x00280000aa14783b */ /* 0x000fe20000004200 */
[----:B------:R-:W-:Y:S01]  /*16250*/  MUFU.EX2 R156, R156 ;  /* 0x0000009c009c7308 */ /* 0x000fe20000000800 */
[--C-:B------:R-:W-:Y:S01]  /*16260*/  FFMA.FTZ R174, R174, UR8, -R171.reuse ;  /* 0x00000008aeae7c23 */ /* 0x100fe200080108ab */
[----:B---3--:R-:W-:Y:S01]  /*16270*/  F2FP.F16.F32.PACK_AB R99, R161, R162 ;  /* 0x000000a2a163723e */ /* 0x008fe200000000ff */
[----:B------:R-:W-:Y:S01]  /*16280*/  FFMA.FTZ R178, R178, UR8, -R171 ;  /* 0x00000008b2b27c23 */ /* 0x000fe200080108ab */
[----:B------:R-:W-:Y:S01]  /*16290*/  MUFU.EX2 R155, R155 ;  /* 0x0000009b009b7308 */ /* 0x000fe20000000800 */
[----:B------:R-:W-:Y:S01]  /*162a0*/  FADD.FTZ R167, R168, R167 ;  /* 0x000000a7a8a77221 */ /* 0x000fe20000010000 */
[----:B------:R-:W-:Y:S01]  /*162b0*/  FADD.FTZ R165, R166, R165 ;  /* 0x000000a5a6a57221 */ /* 0x000fe20000010000 */
[----:B------:R-:W-:Y:S01]  /*162c0*/  ISETP.GT.AND P1, PT, R153, R194, PT ;  /* 0x000000c29900720c */ /* 0x000fe20003f24270 */
[----:B------:R-:W-:Y:S01]  /*162d0*/  MUFU.EX2 R158, R158 ;  /* 0x0000009e009e7308 */ /* 0x000fe20000000800 */
[C---:B------:R-:W-:Y:S01]  /*162e0*/  HMMA.16816.F32 R120, R96.reuse, R116, RZ ;  /* 0x000000746078723c */ /* 0x040fe200000018ff */
[----:B------:R-:W-:Y:S01]  /*162f0*/  FADD.FTZ R164, R164, R167 ;  /* 0x000000a7a4a47221 */ /* 0x000fe20000010000 */
[----:B------:R-:W-:Y:S01]  /*16300*/  FADD.FTZ R162, R162, R165 ;  /* 0x000000a5a2a27221 */ /* 0x000fe20000010000 */
[----:B------:R-:W3:Y:S02]  /*16310*/  MUFU.EX2 R157, R157 ;  /* 0x0000009d009d7308 */ /* 0x000ee40000000800 */
[----:B------:R-:W-:Y:S01]  /*16320*/  FADD.FTZ R163, R163, R164 ;  /* 0x000000a4a3a37221 */ /* 0x000fe20000010000 */
[----:B------:R-:W-:Y:S01]  /*16330*/  FADD.FTZ R161, R161, R162 ;  /* 0x000000a2a1a17221 */ /* 0x000fe20000010000 */
        /* <DEDUP_REMOVED lines=18> */
[C---:B----4-:R-:W-:Y:S08]  /*16460*/  HMMA.16816.F32 R60, R96.reuse, R64, RZ ;  /* 0x00000040603c723c */ /* 0x050ff000000018ff */
[C---:B------:R-:W-:Y:S08]  /*16470*/  HMMA.16816.F32 R68, R96.reuse, R72, RZ ;  /* 0x000000486044723c */ /* 0x040ff000000018ff */
        /* <DEDUP_REMOVED lines=14> */
[----:B---3--:R-:W-:Y:S01]  /*16560*/  F2FP.F16.F32.PACK_AB R5, R157, R158 ;  /* 0x0000009e9d05723e */ /* 0x008fe200000000ff */
[----:B------:R-:W-:-:S02]  /*16570*/  FADD.FTZ R158, R158, R161 ;  /* 0x000000a19e9e7221 */ /* 0x000fc40000010000 */
[----:B------:R-:W-:Y:S02]  /*16580*/  FADD.FTZ R159, R159, R160 ;  /* 0x000000a09f9f7221 */ /* 0x000fe40000010000 */
[----:B------:R-:W-:Y:S01]  /*16590*/  HMMA.16816.F32 R96, R96, R6, RZ ;  /* 0x000000066060723c */ /* 0x000fe200000018ff */
[----:B------:R-:W-:Y:S01]  /*165a0*/  F2FP.F16.F32.PACK_AB R6, R155, R156 ;  /* 0x0000009c9b06723e */ /* 0x000fe200000000ff */
[----:B------:R-:W-:Y:S01]  /*165b0*/  FADD.FTZ R157, R157, R158 ;  /* 0x0000009e9d9d7221 */ /* 0x000fe20000010000 */
[----:B-1----:R-:W-:-:S03]  /*165c0*/  F2FP.F16.F32.PACK_AB R7, R151, R154 ;  /* 0x0000009a9707723e */ /* 0x002fc600000000ff */
        /* <DEDUP_REMOVED lines=211> */
.L_x_2768:
        /* <DEDUP_REMOVED lines=8> */
.L_x_2769:
[----:B------:R-:W1:Y:S01]  /*17380*/  LDCU UR8, c[0x0][0x440] ;  /* 0x00008800ff0877ac */ /* 0x000e620008000800 */
[----:B------:R-:W2:Y:S01]  /*17390*/  LDC R4, c[0x0][0x3c4] ;  /* 0x0000f100ff047b82 */ /* 0x000ea20000000800 */
[C---:B------:R-:W-:Y:S02]  /*173a0*/  LOP3.LUT R6, R148.reuse, 0x40, RZ, 0xfc, !PT ;  /* 0x0000004094067812 */ /* 0x040fe400078efcff */
[----:B------:R-:W-:Y:S02]  /*173b0*/  LOP3.LUT R8, R148, 0x80, RZ, 0xfc, !PT ;  /* 0x0000008094087812 */ /* 0x000fe400078efcff */
[----:B------:R-:W-:Y:S02]  /*173c0*/  SHF.R.U32.HI R183, RZ, 0x1, R185 ;  /* 0x00000001ffb77819 */ /* 0x000fe400000116b9 */
[----:B------:R-:W-:Y:S02]  /*173d0*/  LOP3.LUT R5, R5, 0x8, R134, 0xf8, !PT ;  /* 0x0000000805057812 */ /* 0x000fe400078ef886 */
[----:B------:R-:W-:-:S02]  /*173e0*/  LOP3.LUT R182, R150, 0x7c00, RZ, 0xc0, !PT ;  /* 0x00007c0096b67812 */ /* 0x000fc400078ec0ff */
[----:B------:R-:W-:Y:S02]  /*173f0*/  LOP3.LUT R10, R5, R148, RZ, 0x3c, !PT ;  /* 0x00000094050a7212 */ /* 0x000fe400078e3cff */
[----:B------:R-:W-:Y:S02]  /*17400*/  LOP3.LUT R197, R149, 0x400, RZ, 0xc0, !PT ;  /* 0x0000040095c57812 */ /* 0x000fe400078ec0ff */
[----:B-1----:R-:W-:-:S03]  /*17410*/  ISETP.GE.AND P4, PT, R148, UR8, PT ;  /* 0x0000000894007c0c */ /* 0x002fc6000bf86270 */
[----:B------:R-:W-:Y:S01]  /*17420*/  IMAD R197, R10, 0x2, R197 ;  /* 0x000000020ac57824 */ /* 0x000fe200078e02c5 */
[----:B------:R-:W-:Y:S02]  /*17430*/  ISETP.GE.AND P3, PT, R6, UR8, PT ;  /* 0x0000000806007c0c */ /* 0x000fe4000bf66270 */
[----:B------:R-:W-:Y:S01]  /*17440*/  ISETP.GE.AND P1, PT, R8, UR8, PT ;  /* 0x0000000808007c0c */ /* 0x000fe2000bf26270 */
[----:B------:R-:W-:Y:S01]  /*17450*/  VIADD R192, R197, UR5 ;  /* 0x00000005c5c07c36 */ /* 0x000fe20008000000 */
[----:B------:R-:W-:Y:S02]  /*17460*/  LOP3.LUT R6, R183, 0x8, RZ, 0xc0, !PT ;  /* 0x00000008b7067812 */ /* 0x000fe400078ec0ff */
[----:B------:R-:W-:Y:S01]  /*17470*/  LEA R8, P5, R7, R198, 0x5 ;  /* 0x000000c607087211 */ /* 0x000fe200078a28ff */
[----:B------:R-:W-:Y:S01]  /*17480*/  IMAD.IADD R187, R169, 0x1, R192 ;  /* 0x00000001a9bb7824 */ /* 0x000fe200078e02c0 */
[--C-:B------:R-:W-:Y:S01]  /*17490*/  LOP3.LUT R5, R6, 0x1c0, R149.reuse, 0xf8, !PT ;  /* 0x000001c006057812 */ /* 0x100fe200078ef895 */
[C---:B------:R-:W-:Y:S01]  /*174a0*/  IMAD.SHL.U32 R6, R7.reuse, 0x20, RZ ;  /* 0x0000002007067824 */ /* 0x040fe200078e00ff */
[----:B------:R-:W-:Y:S01]  /*174b0*/  LOP3.LUT R149, R182, 0x200, R149, 0xf8, !PT ;  /* 0x00000200b6957812 */ /* 0x000fe200078ef895 */
[----:B------:R-:W-:Y:S01]  /*174c0*/  @!PT LDS RZ, [RZ] ;  /* 0x00000000fffff984 */ /* 0x000fe20000000800 */
[----:B------:R-:W-:Y:S01]  /*174d0*/  @!PT LDS RZ, [RZ] ;  /* 0x00000000fffff984 */ /* 0x000fe20000000800 */
[----:B------:R-:W-:Y:S01]  /*174e0*/  @!PT LDS RZ, [RZ] ;  /* 0x00000000fffff984 */ /* 0x000fe20000000800 */
[----:B------:R-:W-:Y:S01]  /*174f0*/  @!P4 LDGSTS.E.BYPASS.LTC128B.128 [R0+0xc000], desc[UR6][R198.64] ;  /* 0x0c000000c600cfae */ /* 0x000fe2000b981a06 */
[----:B--2---:R-:W-:Y:S01]  /*17500*/  LEA.HI.X R9, R7, R199, R4, 0x5, P5 ;  /* 0x000000c707097211 */ /* 0x004fe200028f2c04 */
[----:B------:R-:W-:Y:S01]  /*17510*/  IMAD.IADD R192, R152, 0x1, R192 ;  /* 0x0000000198c07824 */ /* 0x000fe200078e02c0 */
[----:B------:R-:W-:Y:S01]  /*17520*/  LOP3.LUT R149, R149, R5, R148, 0xf6, !PT ;  /* 0x0000000595957212 */ /* 0x000fe200078ef694 */
[----:B------:R-:W-:Y:S01]  /*17530*/  @P4 STS.128 [R0+0xc000], RZ ;  /* 0x00c000ff00004388 */ /* 0x000fe20000000c00 */
[----:B------:R-:W-:Y:S01]  /*17540*/  SHF.L.U64.HI R5, R7, 0x5, R4 ;  /* 0x0000000507057819 */ /* 0x000fe20000010204 */
[----:B------:R-:W-:Y:S01]  /*17550*/  IMAD.IADD R134, R169, 0x1, R192 ;  /* 0x00000001a9867824 */ /* 0x000fe200078e02c0 */
[----:B------:R-:W-:Y:S01]  /*17560*/  IADD3 R10, P6, PT, R6, R8, RZ ;  /* 0x00000008060a7210 */ /* 0x000fe20007fde0ff */
[----:B------:R-:W-:Y:S01]  /*17570*/  @!PT LDS RZ, [RZ] ;  /* 0x00000000fffff984 */ /* 0x000fe20000000800 */
[----:B------:R-:W-:Y:S01]  /*17580*/  @!PT LDS RZ, [RZ] ;  /* 0x00000000fffff984 */ /* 0x000fe20000000800 */
[----:B------:R-:W-:Y:S01]  /*17590*/  @!PT LDS RZ, [RZ] ;  /* 0x00000000fffff984 */ /* 0x000fe20000000800 */
[----:B------:R-:W-:Y:S01]  /*175a0*/  @!P3 LDGSTS.E.BYPASS.LTC128B.128 [R0+0xe000], desc[UR6][R198.64+0x80] ;  /* 0x0e000080c600bfae */ /* 0x000fe2000b981a06 */
[----:B------:R-:W-:-:S02]  /*175b0*/  LEA R209, R149, UR5, 0x1 ;  /* 0x0000000595d17c11 */ /* 0x000fc4000f8e08ff */
[----:B------:R-:W-:Y:S01]  /*175c0*/  IADD3 R6, P5, PT, R6, R10, RZ ;  /* 0x0000000a06067210 */ /* 0x000fe20007fbe0ff */
[----:B------:R-:W-:Y:S01]  /*175d0*/  @P3 STS.128 [R0+0xe000], RZ ;  /* 0x00e000ff00003388 */ /* 0x000fe20000000c00 */
[----:B------:R-:W-:Y:S02]  /*175e0*/  IMAD.X R11, R5, 0x1, R9, P6 ;  /* 0x00000001050b7824 */ /* 0x000fe400030e0609 */
        /* <DEDUP_REMOVED lines=280> */
.L_x_2771:
        /* <DEDUP_REMOVED lines=8> */
.L_x_2772:
        /* <DEDUP_REMOVED lines=73> */
.L_x_2770:
[----:B---3--:R-:W-:Y:S01]  /*18c80*/  IMAD R0, R135, 0x40, R184 ;  /* 0x0000004087007824 */ /* 0x008fe200078e02b8 */
[----:B------:R-:W1:Y:S01]  /*18c90*/  LDCU UR8, c[0x0][0x45c] ;  /* 0x00008b80ff0877ac */ /* 0x000e620008000800 */
[----:B------:R-:W2:Y:S01]  /*18ca0*/  S2UR UR5, SR_CgaCtaId ;  /* 0x00000000000579c3 */ /* 0x000ea20000008800 */
[----:B------:R-:W-:Y:S01]  /*18cb0*/  SEL R155, R181, 0xffffffe0, !P0 ;  /* 0xffffffe0b59b7807 */ /* 0x000fe20004000000 */
[C---:B------:R-:W-:Y:S01]  /*18cc0*/  VIADD R4, R0.reuse, 0xffffff80 ;  /* 0xffffff8000047836 */ /* 0x040fe20000000000 */
[C---:B------:R-:W-:Y:S01]  /*18cd0*/  IADD3 R22, PT, PT, R0.reuse, -0x7f, RZ ;  /* 0xffffff8100167810 */ /* 0x040fe20007ffe0ff */
[C---:B------:R-:W-:Y:S01]  /*18ce0*/  VIADD R21, R0.reuse, 0xffffff88 ;  /* 0xffffff8800157836 */ /* 0x040fe20000000000 */
[C---:B------:R-:W-:Y:S01]  /*18cf0*/  IADD3 R16, PT, PT, R0.reuse, -0x70, RZ ;  /* 0xffffff9000107810 */ /* 0x040fe20007ffe0ff */
[----:B------:R-:W-:Y:S01]  /*18d00*/  VIADD R18, R0, 0xffffff89 ;  /* 0xffffff8900127836 */ /* 0x000fe20000000000 */
[----:B------:R-:W-:Y:S01]  /*18d10*/  ISETP.GE.AND P1, PT, R4, R207, PT ;  /* 0x000000cf0400720c */ /* 0x000fe20003f26270 */
[----:B------:R-:W-:Y:S01]  /*18d20*/  VIADD R10, R0, 0xffffff91 ;  /* 0xffffff91000a7836 */ /* 0x000fe20000000000 */
[----:B------:R-:W-:Y:S01]  /*18d30*/  ISETP.GE.AND P3, PT, R4, R205, PT ;  /* 0x000000cd0400720c */ /* 0x000fe20003f66270 */
[----:B------:R-:W-:Y:S01]  /*18d40*/  VIADD R20, R0, 0xffffff98 ;  /* 0xffffff9800147836 */ /* 0x000fe20000000000 */
[----:B------:R-:W-:Y:S01]  /*18d50*/  FSEL R7, R148, -INF , P1 ;  /* 0xff80000094077808 */ /* 0x000fe20000800000 */
[----:B------:R-:W-:Y:S01]  /*18d60*/  VIADD R15, R0, 0xffffffa1 ;  /* 0xffffffa1000f7836 */ /* 0x000fe20000000000 */
[----:B------:R-:W-:Y:S01]  /*18d70*/  ISETP.GE.AND P1, PT, R22, R207, PT ;  /* 0x000000cf1600720c */ /* 0x000fe20003f26270 */
[----:B------:R-:W-:Y:S01]  /*18d80*/  VIADD R17, R0, 0xffffffa0 ;  /* 0xffffffa000117836 */ /* 0x000fe20000000000 */
[----:B------:R-:W-:Y:S01]  /*18d90*/  ISETP.GE.AND P5, PT, R4, R206, PT ;  /* 0x000000ce0400720c */ /* 0x000fe20003fa6270 */
[----:B------:R-:W-:Y:S01]  /*18da0*/  VIADD R13, R0, 0xffffffa9 ;  /* 0xffffffa9000d7836 */ /* 0x000fe20000000000 */
[----:B------:R-:W-:Y:S01]  /*18db0*/  ISETP.GE.AND P4, PT, R4, R204, PT ;  /* 0x000000cc0400720c */ /* 0x000fe20003f86270 */
[----:B------:R-:W-:Y:S01]  /*18dc0*/  VIADD R12, R0, 0xffffffb0 ;  /* 0xffffffb0000c7836 */ /* 0x000fe20000000000 */
[----:B------:R-:W-:Y:S01]  /*18dd0*/  FSEL R4, R150, -INF , P3 ;  /* 0xff80000096047808 */ /* 0x000fe20001800000 */
[----:B------:R-:W-:Y:S01]  /*18de0*/  VIADD R6, R0, 0xffffffb8 ;  /* 0xffffffb800067836 */ /* 0x000fe20000000000 */
[----:B------:R-:W-:-:S02]  /*18df0*/  FSEL R11, R149, -INF , P1 ;  /* 0xff800000950b7808 */ /* 0x000fc40000800000 */
[-C--:B------:R-:W-:Y:S01]  /*18e00*/  ISETP.GE.AND P3, PT, R21, R207.reuse, PT ;  /* 0x000000cf1500720c */ /* 0x080fe20003f66270 */
[----:B--2---:R-:W-:Y:S01]  /*18e10*/  ULEA UR5, UR5, UR4, 0x18 ;  /* 0x0000000405057291 */ /* 0x004fe2000f8ec0ff */
[-C--:B------:R-:W-:Y:S02]  /*18e20*/  ISETP.GE.AND P1, PT, R18, R207.reuse, PT ;  /* 0x000000cf1200720c */ /* 0x080fe40003f26270 */
[----:B------:R-:W-:Y:S02]  /*18e30*/  FSEL R9, R144, -INF , P3 ;  /* 0xff80000090097808 */ /* 0x000fe40001800000 */
[----:B------:R-:W-:Y:S02]  /*18e40*/  FSEL R5, R145, -INF , P1 ;  /* 0xff80000091057808 */ /* 0x000fe40000800000 */
[-C--:B------:R-:W-:Y:S02]  /*18e50*/  ISETP.GE.AND P3, PT, R16, R207.reuse, PT ;  /* 0x000000cf1000720c */ /* 0x080fe40003f66270 */
[----:B------:R-:W-:-:S02]  /*18e60*/  ISETP.GE.AND P1, PT, R10, R207, PT ;  /* 0x000000cf0a00720c */ /* 0x000fc40003f26270 */
[----:B------:R-:W-:Y:S02]  /*18e70*/  IADD3 R19, PT, PT, R0, -0x67, RZ ;  /* 0xffffff9900137810 */ /* 0x000fe40007ffe0ff */
[----:B------:R-:W-:Y:S02]  /*18e80*/  FSEL R7, R7, -INF , !P5 ;  /* 0xff80000007077808 */ /* 0x000fe40006800000 */
[-C--:B------:R-:W-:Y:S02]  /*18e90*/  ISETP.GE.AND P5, PT, R21, R206.reuse, PT ;  /* 0x000000ce1500720c */ /* 0x080fe40003fa6270 */
[----:B------:R-:W-:Y:S02]  /*18ea0*/  FSEL R4, R4, -INF , !P4 ;  /* 0xff80000004047808 */ /* 0x000fe40006000000 */
[----:B------:R-:W-:Y:S02]  /*18eb0*/  ISETP.GE.AND P4, PT, R18, R206, PT ;  /* 0x000000ce1200720c */ /* 0x000fe40003f86270 */
[----:B------:R-:W-:-:S02]  /*18ec0*/  FSEL R140, R140, -INF , P3 ;  /* 0xff8000008c8c7808 */ /* 0x000fc40001800000 */
[----:B------:R-:W-:Y:S02]  /*18ed0*/  FSEL R141, R141, -INF , P1 ;  /* 0xff8000008d8d7808 */ /* 0x000fe40000800000 */
[-C--:B------:R-:W-:Y:S02]  /*18ee0*/  ISETP.GE.AND P3, PT, R20, R207.reuse, PT ;  /* 0x000000cf1400720c */ /* 0x080fe40003f66270 */
[----:B------:R-:W-:Y:S02]  /*18ef0*/  ISETP.GE.AND P1, PT, R19, R207, PT ;  /* 0x000000cf1300720c */ /* 0x000fe40003f26270 */
[----:B------:R-:W-:Y:S02]  /*18f00*/  FSEL R9, R9, -INF , !P5 ;  /* 0xff80000009097808 */ /* 0x000fe40006800000 */
[----:B------:R-:W-:Y:S02]  /*18f10*/  ISETP.GE.AND P5, PT, R10, R206, PT ;  /* 0x000000ce0a00720c */ /* 0x000fe40003fa6270 */
[----:B------:R-:W-:-:S02]  /*18f20*/  FSEL R5, R5, -INF , !P4 ;  /* 0xff80000005057808 */ /* 0x000fc40006000000 */
[-C--:B------:R-:W-:Y:S02]  /*18f30*/  ISETP.GE.AND P4, PT, R20, R206.reuse, PT ;  /* 0x000000ce1400720c */ /* 0x080fe40003f86270 */
[----:B------:R-:W-:Y:S02]  /*18f40*/  FSEL R136, R136, -INF , P3 ;  /* 0xff80000088887808 */ /* 0x000fe40001800000 */
[----:B------:R-:W-:Y:S02]  /*18f50*/  FSEL R137, R137, -INF , P1 ;  /* 0xff80000089897808 */ /* 0x000fe40000800000 */
[----:B------:R-:W-:Y:S02]  /*18f60*/  ISETP.GE.AND P1, PT, R15, R207, PT ;  /* 0x000000cf0f00720c */ /* 0x000fe40003f26270 */
[----:B------:R-:W-:Y:S02]  /*18f70*/  ISETP.GE.AND P6, PT, R22, R206, PT ;  /* 0x000000ce1600720c */ /* 0x000fe40003fc6270 */
[----:B------:R-:W-:-:S02]  /*18f80*/  FSEL R165, R141, -INF , !P5 ;  /* 0xff8000008da57808 */ /* 0x000fc40006800000 */
[----:B------:R-:W-:Y:S02]  /*18f90*/  ISETP.GE.AND P3, PT, R17, R207, PT ;  /* 0x000000cf1100720c */ /* 0x000fe40003f66270 */
[----:B------:R-:W-:Y:S02]  /*18fa0*/  FSEL R141, R136, -INF , !P4 ;  /* 0xff800000888d7808 */ /* 0x000fe40006000000 */
[----:B------:R-:W-:Y:S02]  /*18fb0*/  IADD3 R14, PT, PT, R0, -0x58, RZ ;  /* 0xffffffa8000e7810 */ /* 0x000fe40007ffe0ff */
[----:B------:R-:W-:Y:S02]  /*18fc0*/  ISETP.GE.AND P4, PT, R15, R206, PT ;  /* 0x000000ce0f00720c */ /* 0x000fe40003f86270 */
[----:B------:R-:W-:Y:S02]  /*18fd0*/  FSEL R33, R33, -INF , P1 ;  /* 0xff80000021217808 */ /* 0x000fe40000800000 */
[----:B------:R-:W-:-:S02]  /*18fe0*/  FSEL R11, R11, -INF , !P6 ;  /* 0xff8000000b0b7808 */ /* 0x000fc40007000000 */
[----:B------:R-:W-:Y:S02]  /*18ff0*/  ISETP.GE.AND P6, PT, R16, R206, PT ;  /* 0x000000ce1000720c */ /* 0x000fe40003fc6270 */
[----:B------:R-:W-:Y:S02]  /*19000*/  FSEL R32, R32, -INF , P3 ;  /* 0xff80000020207808 */ /* 0x000fe40001800000 */
[-C--:B------:R-:W-:Y:S02]  /*19010*/  ISETP.GE.AND P3, PT, R14, R207.reuse, PT ;  /* 0x000000cf0e00720c */ /* 0x080fe40003f66270 */
[----:B------:R-:W-:Y:S02]  /*19020*/  ISETP.GE.AND P1, PT, R13, R207, PT ;  /* 0x000000cf0d00720c */ /* 0x000fe40003f26270 */
[----:B------:R-:W-:Y:S02]  /*19030*/  FSEL R187, R33, -INF , !P4 ;  /* 0xff80000021bb7808 */ /* 0x000fe40006000000 */
[----:B------:R-:W-:-:S02]  /*19040*/  IADD3 R8, PT, PT, R0, -0x4f, RZ ;  /* 0xffffffb100087810 */ /* 0x000fc40007ffe0ff */
[----:B------:R-:W-:Y:S02]  /*19050*/  ISETP.GE.AND P4, PT, R12, R207, PT ;  /* 0x000000cf0c00720c */ /* 0x000fe40003f86270 */
[----:B------:R-:W-:Y:S02]  /*19060*/  FSEL R163, R140, -INF , !P6 ;  /* 0xff8000008ca37808 */ /* 0x000fe40007000000 */
[-C--:B------:R-:W-:Y:S02]  /*19070*/  ISETP.GE.AND P6, PT, R19, R206.reuse, PT ;  /* 0x000000ce1300720c */ /* 0x080fe40003fc6270 */
[----:B------:R-:W-:Y:S02]  /*19080*/  FSEL R28, R28, -INF , P3 ;  /* 0xff8000001c1c7808 */ /* 0x000fe40001800000 */
[----:B------:R-:W-:Y:S02]  /*19090*/  FSEL R29, R29, -INF , P1 ;  /* 0xff8000001d1d7808 */ /* 0x000fe40000800000 */
[----:B------:R-:W-:-:S02]  /*190a0*/  ISETP.GE.AND P3, PT, R12, R206, PT ;  /* 0x000000ce0c00720c */ /* 0x000fc40003f66270 */
[----:B------:R-:W-:Y:S02]  /*190b0*/  ISETP.GE.AND P1, PT, R8, R207, PT ;  /* 0x000000cf0800720c */ /* 0x000fe40003f26270 */
[----:B------:R-:W-:Y:S02]  /*190c0*/  FSEL R24, R24, -INF , P4 ;  /* 0xff80000018187808 */ /* 0x000fe40002000000 */
[----:B------:R-:W-:Y:S02]  /*190d0*/  IADD3 R0, PT, PT, R0, -0x47, RZ ;  /* 0xffffffb900007810 */ /* 0x000fe40007ffe0ff */
[-C--:B------:R-:W-:Y:S02]  /*190e0*/  ISETP.GE.AND P5, PT, R17, R206.reuse, PT ;  /* 0x000000ce1100720c */ /* 0x080fe40003fa6270 */
[----:B------:R-:W-:Y:S02]  /*190f0*/  FSEL R137, R137, -INF , !P6 ;  /* 0xff80000089897808 */ /* 0x000fe40007000000 */
[----:B------:R-:W-:-:S02]  /*19100*/  ISETP.GE.AND P6, PT, R14, R206, PT ;  /* 0x000000ce0e00720c */ /* 0x000fc40003fc6270 */
[----:B------:R-:W-:Y:S02]  /*19110*/  FSEL R25, R25, -INF , P1 ;  /* 0xff80000019197808 */ /* 0x000fe40000800000 */
[----:B------:R-:W-:Y:S02]  /*19120*/  FSEL R161, R24, -INF , !P3 ;  /* 0xff80000018a17808 */ /* 0x000fe40005800000 */
[----:B------:R-:W-:Y:S02]  /*19130*/  ISETP.GE.AND P3, PT, R0, R207, PT ;  /* 0x000000cf0000720c */ /* 0x000fe40003f66270 */
[----:B------:R-:W-:Y:S02]  /*19140*/  ISETP.GE.AND P1, PT, R22, R205, PT ;  /* 0x000000cd1600720c */ /* 0x000fe40003f26270 */
[----:B------:R-:W-:Y:S02]  /*19150*/  FSEL R179, R32, -INF , !P5 ;  /* 0xff80000020b37808 */ /* 0x000fe40006800000 */
[----:B------:R-:W-:-:S02]  /*19160*/  ISETP.GE.AND P5, PT, R13, R206, PT ;  /* 0x000000ce0d00720c */ /* 0x000fc40003fa6270 */
[----:B------:R-:W-:Y:S02]  /*19170*/  ISETP.GE.AND P4, PT, R6, R207, PT ;  /* 0x000000cf0600720c */ /* 0x000fe40003f86270 */
[----:B------:R-:W-:Y:S02]  /*19180*/  FSEL R177, R28, -INF , !P6 ;  /* 0xff8000001cb17808 */ /* 0x000fe40007000000 */
[----:B------:R-:W-:Y:S02]  /*19190*/  ISETP.GE.AND P6, PT, R8, R206, PT ;  /* 0x000000ce0800720c */ /* 0x000fe40003fc6270 */
[----:B------:R-:W-:Y:S02]  /*191a0*/  FSEL R162, R173, -INF , P3 ;  /* 0xff800000ada27808 */ /* 0x000fe40001800000 */
[----:B------:R-:W-:Y:S02]  /*191b0*/  FSEL R151, R151, -INF , P1 ;  /* 0xff80000097977808 */ /* 0x000fe40000800000 */
[----:B------:R-:W-:-:S02]  /*191c0*/  ISETP.GE.AND P3, PT, R21, R205, PT ;  /* 0x000000cd1500720c */ /* 0x000fc40003f66270 */
[----:B------:R-:W-:Y:S02]  /*191d0*/  ISETP.GE.AND P1, PT, R18, R205, PT ;  /* 0x000000cd1200720c */ /* 0x000fe40003f26270 */
[----:B------:R-:W-:Y:S02]  /*191e0*/  FSEL R171, R29, -INF , !P5 ;  /* 0xff8000001dab7808 */ /* 0x000fe40006800000 */
[----:B------:R-:W-:Y:S02]  /*191f0*/  FSEL R145, R172, -INF , P4 ;  /* 0xff800000ac917808 */ /* 0x000fe40002000000 */
[-C--:B------:R-:W-:Y:S02]  /*19200*/  ISETP.GE.AND P5, PT, R6, R206.reuse, PT ;  /* 0x000000ce0600720c */ /* 0x080fe40003fa6270 */
[----:B------:R-:W-:Y:S02]  /*19210*/  ISETP.GE.AND P4, PT, R0, R206, PT ;  /* 0x000000ce0000720c */ /* 0x000fe40003f86270 */
[----:B------:R-:W-:-:S02]  /*19220*/  FSEL R144, R25, -INF , !P6 ;  /* 0xff80000019907808 */ /* 0x000fc40007000000 */
[----:B------:R-:W-:Y:S02]  /*19230*/  ISETP.GE.AND P6, PT, R22, R204, PT ;  /* 0x000000cc1600720c */ /* 0x000fe40003fc6270 */
[----:B------:R-:W-:Y:S02]  /*19240*/  FSEL R146, R146, -INF , P3 ;  /* 0xff80000092927808 */ /* 0x000fe40001800000 */
[----:B------:R-:W-:Y:S02]  /*19250*/  FSEL R147, R147, -INF , P1 ;  /* 0xff80000093937808 */ /* 0x000fe40000800000 */
[-C--:B------:R-:W-:Y:S02]  /*19260*/  ISETP.GE.AND P3, PT, R16, R205.reuse, PT ;  /* 0x000000cd1000720c */ /* 0x080fe40003f66270 */
[----:B------:R-:W-:Y:S02]  /*19270*/  ISETP.GE.AND P1, PT, R10, R205, PT ;  /* 0x000000cd0a00720c */ /* 0x000fe40003f26270 */
[----:B------:R-:W-:-:S02]  /*19280*/  FSEL R145, R145, -INF , !P5 ;  /* 0xff80000091917808 */ /* 0x000fc40006800000 */
[----:B------:R-:W-:Y:S02]  /*19290*/  FSEL R162, R162, -INF , !P4 ;  /* 0xff800000a2a27808 */ /* 0x000fe40006000000 */
[-C--:B------:R-:W-:Y:S02]  /*192a0*/  ISETP.GE.AND P5, PT, R21, R204.reuse, PT ;  /* 0x000000cc1500720c */ /* 0x080fe40003fa6270 */
        /* <DEDUP_REMOVED lines=10> */
[----:B------:R-:W-:Y:S02]  /*19350*/  FSEL R142, R142, -INF , !P6 ;  /* 0xff8000008e8e7808 */ /* 0x000fe40007000000 */
[-C--:B------:R-:W-:Y:S02]  /*19360*/  ISETP.GE.AND P4, PT, R20, R204.reuse, PT ;  /* 0x000000cc1400720c */ /* 0x080fe40003f86270 */
[----:B------:R-:W-:Y:S02]  /*19370*/  ISETP.GE.AND P6, PT, R19, R204, PT ;  /* 0x000000cc1300720c */ /* 0x000fe40003fc6270 */
[----:B------:R-:W-:Y:S02]  /*19380*/  FSEL R138, R138, -INF , P3 ;  /* 0xff8000008a8a7808 */ /* 0x000fe40001800000 */
[----:B------:R-:W-:Y:S02]  /*19390*/  FSEL R136, R139, -INF , P1 ;  /* 0xff8000008b887808 */ /* 0x000fe40000800000 */
[----:B------:R-:W-:-:S02]  /*193a0*/  ISETP.GE.AND P1, PT, R15, R205, PT ;  /* 0x000000cd0f00720c */ /* 0x000fc40003f26270 */
[----:B------:R-:W-:Y:S02]  /*193b0*/  FSEL R140, R140, -INF , !P5 ;  /* 0xff8000008c8c7808 */ /* 0x000fe40006800000 */
[-C--:B------:R-:W-:Y:S02]  /*193c0*/  ISETP.GE.AND P5, PT, R17, R205.reuse, PT ;  /* 0x000000cd1100720c */ /* 0x080fe40003fa6270 */
[----:B------:R-:W-:Y:S02]  /*193d0*/  FSEL R138, R138, -INF , !P4 ;  /* 0xff8000008a8a7808 */ /* 0x000fe40006000000 */
[----:B------:R-:W-:Y:S02]  /*193e0*/  FSEL R136, R136, -INF , !P6 ;  /* 0xff80000088887808 */ /* 0x000fe40007000000 */
[----:B------:R-:W-:Y:S02]  /*193f0*/  ISETP.GE.AND P4, PT, R15, R204, PT ;  /* 0x000000cc0f00720c */ /* 0x000fe40003f86270 */
[----:B------:R-:W-:-:S02]  /*19400*/  ISETP.GE.AND P6, PT, R14, R205, PT ;  /* 0x000000cd0e00720c */ /* 0x000fc40003fc6270 */
[----:B------:R-:W-:Y:S02]  /*19410*/  FSEL R35, R35, -INF , P1 ;  /* 0xff80000023237808 */ /* 0x000fe40000800000 */
[----:B------:R-:W-:Y:S02]  /*19420*/  ISETP.GE.AND P3, PT, R17, R204, PT ;  /* 0x000000cc1100720c */ /* 0x000fe40003f66270 */
[----:B------:R-:W-:Y:S02]  /*19430*/  FSEL R34, R34, -INF , P5 ;  /* 0xff80000022227808 */ /* 0x000fe40002800000 */
[----:B------:R-:W-:Y:S02]  /*19440*/  FSEL R188, R35, -INF , !P4 ;  /* 0xff80000023bc7808 */ /* 0x000fe40006000000 */
[----:B------:R-:W-:Y:S02]  /*19450*/  FSEL R30, R30, -INF , P6 ;  /* 0xff8000001e1e7808 */ /* 0x000fe40003000000 */
[----:B------:R-:W-:-:S02]  /*19460*/  ISETP.GE.AND P4, PT, R12, R205, PT ;  /* 0x000000cd0c00720c */ /* 0x000fc40003f86270 */
[-C--:B------:R-:W-:Y:S02]  /*19470*/  ISETP.GE.AND P6, PT, R12, R204.reuse, PT ;  /* 0x000000cc0c00720c */ /* 0x080fe40003fc6270 */
[----:B------:R-:W-:Y:S02]  /*19480*/  FMNMX3.FTZ R12, R132, R7, R11, !PT ;  /* 0x00000007840c7276 */ /* 0x000fe4000781000b */
[----:B------:R-:W-:Y:S02]  /*19490*/  FSEL R190, R34, -INF , !P3 ;  /* 0xff80000022be7808 */ /* 0x000fe40005800000 */
[C---:B------:R-:W-:Y:S02]  /*194a0*/  ISETP.GE.AND P1, PT, R13.reuse, R205, PT ;  /* 0x000000cd0d00720c */ /* 0x040fe40003f26270 */
[----:B------:R-:W-:Y:S02]  /*194b0*/  ISETP.GE.AND P3, PT, R13, R204, PT ;  /* 0x000000cc0d00720c */ /* 0x000fe40003f66270 */
[----:B------:R-:W-:-:S02]  /*194c0*/  FMNMX3.FTZ R13, R3, R4, R18, !PT ;  /* 0x00000004030d7276 */ /* 0x000fc40007810012 */
[----:B------:R-:W-:Y:S02]  /*194d0*/  FMNMX3.FTZ R12, R12, R9, R5, !PT ;  /* 0x000000090c0c7276 */ /* 0x000fe40007810005 */
[----:B------:R-:W-:Y:S02]  /*194e0*/  FMNMX3.FTZ R13, R13, R16, R10, !PT ;  /* 0x000000100d0d7276 */ /* 0x000fe4000781000a */
[----:B------:R-:W-:Y:S02]  /*194f0*/  FMNMX3.FTZ R12, R12, R163, R165, !PT ;  /* 0x000000a30c0c7276 */ /* 0x000fe400078100a5 */
[----:B------:R-:W-:Y:S02]  /*19500*/  FMNMX3.FTZ R13, R13, R142, R140, !PT ;  /* 0x0000008e0d0d7276 */ /* 0x000fe4000781008c */
[----:B------:R-:W-:Y:S02]  /*19510*/  FMNMX3.FTZ R12, R12, R141, R137, !PT ;  /* 0x0000008d0c0c7276 */ /* 0x000fe40007810089 */
[----:B------:R-:W-:-:S02]  /*19520*/  FSEL R31, R31, -INF , P1 ;  /* 0xff8000001f1f7808 */ /* 0x000fc40000800000 */
[----:B------:R-:W-:Y:S02]  /*19530*/  ISETP.GE.AND P5, PT, R14, R204, PT ;  /* 0x000000cc0e00720c */ /* 0x000fe40003fa6270 */
[----:B------:R-:W-:Y:S02]  /*19540*/  ISETP.GE.AND P1, PT, R8, R205, PT ;  /* 0x000000cd0800720c */ /* 0x000fe40003f26270 */
[----:B------:R-:W-:Y:S02]  /*19550*/  FMNMX3.FTZ R13, R13, R138, R136, !PT ;  /* 0x0000008a0d0d7276 */ /* 0x000fe40007810088 */
[----:B------:R-:W-:Y:S02]  /*19560*/  FMNMX3.FTZ R12, R12, R179, R187, !PT ;  /* 0x000000b30c0c7276 */ /* 0x000fe400078100bb */
[----:B------:R-:W-:Y:S02]  /*19570*/  FSEL R176, R31, -INF , !P3 ;  /* 0xff8000001fb07808 */ /* 0x000fe40005800000 */
[----:B------:R-:W-:-:S02]  /*19580*/  FSEL R178, R30, -INF , !P5 ;  /* 0xff8000001eb27808 */ /* 0x000fc40006800000 */
[-C--:B------:R-:W-:Y:S02]  /*19590*/  ISETP.GE.AND P3, PT, R6, R205.reuse, PT ;  /* 0x000000cd0600720c */ /* 0x080fe40003f66270 */
[----:B------:R-:W-:Y:S02]  /*195a0*/  FSEL R27, R27, -INF , P1 ;  /* 0xff8000001b1b7808 */ /* 0x000fe40000800000 */
[----:B------:R-:W-:Y:S02]  /*195b0*/  ISETP.GE.AND P5, PT, R8, R204, PT ;  /* 0x000000cc0800720c */ /* 0x000fe40003fa6270 */
[----:B------:R-:W-:Y:S02]  /*195c0*/  FSEL R26, R26, -INF , P4 ;  /* 0xff8000001a1a7808 */ /* 0x000fe40002000000 */
[----:B------:R-:W-:Y:S02]  /*195d0*/  ISETP.GE.AND P1, PT, R0, R205, PT ;  /* 0x000000cd0000720c */ /* 0x000fe40003f26270 */
[----:B------:R-:W-:-:S02]  /*195e0*/  FMNMX3.FTZ R13, R13, R190, R188, !PT ;  /* 0x000000be0d0d7276 */ /* 0x000fc400078100bc */
[----:B------:R-:W-:Y:S02]  /*195f0*/  FMNMX3.FTZ R12, R12, R177, R171, !PT ;  /* 0x000000b10c0c7276 */ /* 0x000fe400078100ab */
[----:B------:R-:W-:Y:S02]  /*19600*/  FSEL R160, R174, -INF , P3 ;  /* 0xff800000aea07808 */ /* 0x000fe40001800000 */
[-C--:B------:R-:W-:Y:S02]  /*19610*/  ISETP.GE.AND P4, PT, R6, R204.reuse, PT ;  /* 0x000000cc0600720c */ /* 0x080fe40003f86270 */
[----:B------:R-:W-:Y:S02]  /*19620*/  ISETP.GE.AND P3, PT, R0, R204, PT ;  /* 0x000000cc0000720c */ /* 0x000fe40003f66270 */
[----:B------:R-:W-:Y:S02]  /*19630*/  FSEL R158, R175, -INF , P1 ;  /* 0xff800000af9e7808 */ /* 0x000fe40000800000 */
[----:B------:R-:W-:-:S02]  /*19640*/  FSEL R166, R26, -INF , !P6 ;  /* 0xff8000001aa67808 */ /* 0x000fc40007000000 */
[----:B------:R-:W-:Y:S02]  /*19650*/  FSEL R164, R27, -INF , !P5 ;  /* 0xff8000001ba47808 */ /* 0x000fe40006800000 */
[----:B------:R-:W-:Y:S02]  /*19660*/  FMNMX3.FTZ R13, R13, R178, R176, !PT ;  /* 0x000000b20d0d7276 */ /* 0x000fe400078100b0 */
[----:B------:R-:W-:Y:S02]  /*19670*/  FMNMX3.FTZ R12, R12, R161, R144, !PT ;  /* 0x000000a10c0c7276 */ /* 0x000fe40007810090 */
[----:B------:R-:W-:Y:S02]  /*19680*/  FSEL R160, R160, -INF , !P4 ;  /* 0xff800000a0a07808 */ /* 0x000fe40006000000 */
[----:B------:R-:W-:Y:S02]  /*19690*/  FSEL R158, R158, -INF , !P3 ;  /* 0xff8000009e9e7808 */ /* 0x000fe40005800000 */
[----:B------:R-:W-:-:S02]  /*196a0*/  FMNMX3.FTZ R13, R13, R166, R164, !PT ;  /* 0x000000a60d0d7276 */ /* 0x000fc400078100a4 */
[----:B------:R-:W-:Y:S02]  /*196b0*/  FMNMX3.FTZ R12, R12, R145, R162, !PT ;  /* 0x000000910c0c7276 */ /* 0x000fe400078100a2 */
[----:B------:R-:W-:Y:S02]  /*196c0*/  FMNMX3.FTZ R8, R13, R160, R158, !PT ;  /* 0x000000a00d087276 */ /* 0x000fe4000781009e */
[----:B------:R-:W-:Y:S01]  /*196d0*/  LEA R186, R2, UR5, 0x1 ;  /* 0x0000000502ba7c11 */ /* 0x000fe2000f8e08ff */
[----:B------:R-:W2:Y:S04]  /*196e0*/  SHFL.BFLY PT, R15, R12, 0x2, 0x1f ;  /* 0x0c401f000c0f7f89 */ /* 0x000ea800000e0000 */
[----:B------:R-:W3:Y:S01]  /*196f0*/  SHFL.BFLY PT, R13, R8, 0x2, 0x1f ;  /* 0x0c401f00080d7f89 */ /* 0x000ee200000e0000 */
[----:B------:R-:W-:-:S02]  /*19700*/  VIADD R156, R186, 0xc040 ;  /* 0x0000c040ba9c7836 */ /* 0x000fc40000000000 */
[----:B------:R-:W-:-:S05]  /*19710*/  IMAD.IADD R159, R155, 0x1, R186 ;  /* 0x000000019b9f7824 */ /* 0x000fca00078e02ba */
[----:B------:R-:W-:Y:S01]  /*19720*/  LDSM.16.MT88.4 R20, [R159+0xc000] ;  /* 0x00c000009f14783b */ /* 0x000fe20000004200 */
[----:B--2---:R-:W-:Y:S02]  /*19730*/  FMNMX.FTZ R6, R12, R15, !PT ;  /* 0x0000000f0c067209 */ /* 0x004fe40007810000 */
[----:B---3--:R-:W-:-:S03]  /*19740*/  FMNMX.FTZ R13, R8, R13, !PT ;  /* 0x0000000d080d7209 */ /* 0x008fc60007810000 */
[----:B------:R-:W2:Y:S04]  /*19750*/  SHFL.BFLY PT, R133, R6, 0x1, 0x1f ;  /* 0x0c201f0006857f89 */ /* 0x000ea800000e0000 */
[----:B------:R-:W3:Y:S01]  /*19760*/  SHFL.BFLY PT, R0, R13, 0x1, 0x1f ;  /* 0x0c201f000d007f89 */ /* 0x000ee200000e0000 */
[----:B--2---:R-:W-:Y:S02]  /*19770*/  FMNMX.FTZ R133, R6, R133, !PT ;  /* 0x0000008506857209 */ /* 0x004fe40007810000 */
[----:B---3--:R-:W-:-:S03]  /*19780*/  FMNMX.FTZ R0, R13, R0, !PT ;  /* 0x000000000d007209 */ /* 0x008fc60007810000 */
[C---:B-1----:R-:W-:Y:S01]  /*19790*/  FMUL.FTZ R146, R133.reuse, UR8 ;  /* 0x0000000885927c20 */ /* 0x042fe20008410000 */
        /* <DEDUP_REMOVED lines=10> */
[--C-:B------:R-:W-:Y:S01]  /*19840*/  FFMA.FTZ R16, R16, UR8, -R157.reuse ;  /* 0x0000000810107c23 */ /* 0x100fe2000801089d */
[----:B------:R-:W-:Y:S01]  /*19850*/  FFMA.FTZ R152, R4, UR8, -R157 ;  /* 0x0000000804987c23 */ /* 0x000fe2000801089d */
[----:B------:R-:W-:Y:S01]  /*19860*/  FADD.FTZ R5, R132, -R5 ;  /* 0x8000000584057221 */ /* 0x000fe20000010000 */
[----:B------:R-:W-:Y:S01]  /*19870*/  FSEL R4, R0, RZ, P1 ;  /* 0x000000ff00047208 */ /* 0x000fe20000800000 */
[----:B------:R1:W-:Y:S01]  /*19880*/  MUFU.EX2 R132, R16 ;  /* 0x0000001000847308 */ /* 0x0003e20000000800 */
[----:B------:R-:W-:Y:S01]  /*19890*/  FFMA.FTZ R149, R9, UR8, -R146 ;  /* 0x0000000809957c23 */ /* 0x000fe20008010892 */
[----:B------:R-:W-:Y:S01]  /*198a0*/  FMUL.FTZ R154, R5, UR8 ;  /* 0x00000008059a7c20 */ /* 0x000fe20008410000 */
[--C-:B------:R-:W-:Y:S01]  /*198b0*/  FFMA.FTZ R2, R18, UR8, -R157.reuse ;  /* 0x0000000812027c23 */ /* 0x100fe2000801089d */
[----:B------:R-:W-:Y:S01]  /*198c0*/  FADD.FTZ R4, R3, -R4 ;  /* 0x8000000403047221 */ /* 0x000fe20000010000 */
[--C-:B------:R-:W-:Y:S01]  /*198d0*/  FFMA.FTZ R10, R10, UR8, -R157.reuse ;  /* 0x000000080a0a7c23 */ /* 0x100fe2000801089d */
[----:B------:R-:W-:Y:S01]  /*198e0*/  MUFU.EX2 R150, R150 ;  /* 0x0000009600967308 */ /* 0x000fe20000000800 */
[--C-:B------:R-:W-:Y:S01]  /*198f0*/  FFMA.FTZ R163, R163, UR8, -R146.reuse ;  /* 0x00000008a3a37c23 */ /* 0x100fe20008010892 */
[----:B------:R-:W-:Y:S01]  /*19900*/  FMUL.FTZ R151, R4, UR8 ;  /* 0x0000000804977c20 */ /* 0x000fe20008410000 */
[--C-:B------:R-:W-:Y:S01]  /*19910*/  FFMA.FTZ R170, R165, UR8, -R146.reuse ;  /* 0x00000008a5aa7c23 */ /* 0x100fe20008010892 */
[----:B------:R-:W2:Y:S01]  /*19920*/  MUFU.EX2 R154, R154 ;  /* 0x0000009a009a7308 */ /* 0x000ea20000000800 */
[--C-:B------:R-:W-:Y:S01]  /*19930*/  FFMA.FTZ R168, R141, UR8, -R146.reuse ;  /* 0x000000088da87c23 */ /* 0x100fe20008010892 */
[--C-:B------:R-:W-:Y:S01]  /*19940*/  FFMA.FTZ R172, R142, UR8, -R157.reuse ;  /* 0x000000088eac7c23 */ /* 0x100fe2000801089d */
[--C-:B------:R-:W-:Y:S01]  /*19950*/  FFMA.FTZ R169, R140, UR8, -R157.reuse ;  /* 0x000000088ca97c23 */ /* 0x100fe2000801089d */
[----:B-1----:R-:W-:Y:S01]  /*19960*/  IADD3 R16, PT, PT, R186, 0xc000, RZ ;  /* 0x0000c000ba107810 */ /* 0x002fe20007ffe0ff */
[----:B------:R-:W1:Y:S01]  /*19970*/  MUFU.EX2 R151, R151 ;  /* 0x0000009700977308 */ /* 0x000e620000000800 */
[--C-:B------:R-:W-:Y:S01]  /*19980*/  FFMA.FTZ R167, R138, UR8, -R157.reuse ;  /* 0x000000088aa77c23 */ /* 0x100fe2000801089d */
[--C-:B------:R-:W-:Y:S01]  /*19990*/  FFMA.FTZ R174, R136, UR8, -R157.reuse ;  /* 0x0000000888ae7c23 */ /* 0x100fe2000801089d */
[----:B------:R-:W-:Y:S01]  /*199a0*/  @P2 IADD3 R156, PT, PT, R16, -0x40, RZ ;  /* 0xffffffc0109c2810 */ /* 0x000fe20007ffe0ff */
[----:B------:R-:W3:Y:S01]  /*199b0*/  MUFU.EX2 R134, R134 ;  /* 0x0000008600867308 */ /* 0x000ee20000000800 */
[--C-:B------:R-:W-:Y:S01]  /*199c0*/  FFMA.FTZ R137, R137, UR8, -R146.reuse ;  /* 0x0000000889897c23 */ /* 0x100fe20008010892 */
[--C-:B------:R-:W-:Y:S01]  /*199d0*/  FFMA.FTZ R208, R177, UR8, -R146.reuse ;  /* 0x00000008b1d07c23 */ /* 0x100fe20008010892 */
[----:B------:R-:W-:Y:S01]  /*199e0*/  FFMA.FTZ R192, R179, UR8, -R146 ;  /* 0x00000008b3c07c23 */ /* 0x000fe20008010892 */
[----:B------:R-:W4:Y:S01]  /*199f0*/  LDSM.16.MT88.4 R28, [R156] ;  /* 0x000000009c1c783b */ /* 0x000f220000004200 */
[----:B------:R-:W-:Y:S01]  /*19a00*/  MUFU.EX2 R149, R149 ;  /* 0x0000009500957308 */ /* 0x000fe20000000800 */
[-C--:B--2---:R-:W-:Y:S01]  /*19a10*/  FMUL.FTZ R32, R104, R154.reuse ;  /* 0x0000009a68207220 */ /* 0x084fe20000410000 */
[-C--:B------:R-:W-:Y:S01]  /*19a20*/  FMUL.FTZ R33, R105, R154.reuse ;  /* 0x0000009a69217220 */ /* 0x080fe20000410000 */
[-C--:B------:R-:W-:Y:S01]  /*19a30*/  FMUL.FTZ R24, R112, R154.reuse ;  /* 0x0000009a70187220 */ /* 0x080fe20000410000 */
[----:B------:R-:W2:Y:S01]  /*19a40*/  MUFU.EX2 R148, R148 ;  /* 0x0000009400947308 */ /* 0x000ea20000000800 */
[-C--:B-1----:R-:W-:Y:S01]  /*19a50*/  FMUL.FTZ R34, R106, R151.reuse ;  /* 0x000000976a227220 */ /* 0x082fe20000410000 */
[-C--:B------:R-:W-:Y:S01]  /*19a60*/  FMUL.FTZ R35, R107, R151.reuse ;  /* 0x000000976b237220 */ /* 0x080fe20000410000 */
[----:B------:R-:W-:Y:S01]  /*19a70*/  FMUL.FTZ R25, R113, R154 ;  /* 0x0000009a71197220 */ /* 0x000fe20000410000 */
[----:B------:R-:W-:Y:S01]  /*19a80*/  MUFU.EX2 R152, R152 ;  /* 0x0000009800987308 */ /* 0x000fe20000000800 */
[----:B------:R-:W1:Y:S01]  /*19a90*/  LDSM.16.MT88.4 R104, [R159+0xe000] ;  /* 0x00e000009f68783b */ /* 0x000e620000004200 */
[----:B---3--:R-:W-:Y:S01]  /*19aa0*/  F2FP.F16.F32.PACK_AB R4, R134, R150 ;  /* 0x000000968604723e */ /* 0x008fe200000000ff */
[-C--:B------:R-:W-:Y:S01]  /*19ab0*/  FMUL.FTZ R26, R114, R151.reuse ;  /* 0x00000097721a7220 */ /* 0x080fe20000410000 */
[----:B------:R-:W3:Y:S01]  /*19ac0*/  MUFU.EX2 R2, R2 ;  /* 0x0000000200027308 */ /* 0x000ee20000000800 */
[-C--:B------:R-:W-:Y:S01]  /*19ad0*/  FMUL.FTZ R27, R115, R151.reuse ;  /* 0x00000097731b7220 */ /* 0x080fe20000410000 */
[-C--:B------:R-:W-:Y:S01]  /*19ae0*/  FMUL.FTZ R108, R108, R154.reuse ;  /* 0x0000009a6c6c7220 */ /* 0x080fe20000410000 */
[-C--:B------:R-:W-:Y:S01]  /*19af0*/  FMUL.FTZ R109, R109, R154.reuse ;  /* 0x0000009a6d6d7220 */ /* 0x080fe20000410000 */
[----:B------:R-:W5:Y:S01]  /*19b00*/  MUFU.EX2 R3, R10 ;  /* 0x0000000a00037308 */ /* 0x000f620000000800 */
[----:B------:R-:W-:Y:S01]  /*19b10*/  FMUL.FTZ R110, R110, R151 ;  /* 0x000000976e6e7220 */ /* 0x000fe20000410000 */
[----:B--2---:R-:W-:Y:S01]  /*19b20*/  F2FP.F16.F32.PACK_AB R6, R148, R149 ;  /* 0x000000959406723e */ /* 0x004fe200000000ff */
[-C--:B------:R-:W-:Y:S01]  /*19b30*/  FMUL.FTZ R111, R111, R151.reuse ;  /* 0x000000976f6f7220 */ /* 0x080fe20000410000 */
[----:B------:R-:W-:Y:S01]  /*19b40*/  IMAD.IADD R155, R155, 0x1, R156 ;  /* 0x000000019b9b7824 */ /* 0x000fe200078e029c */
[----:B------:R-:W2:Y:S01]  /*19b50*/  LDSM.16.MT88.4 R112, [R156+0x2000] ;  /* 0x002000009c70783b */ /* 0x000ea20000004200 */
[-C--:B------:R-:W-:Y:S01]  /*19b60*/  FMUL.FTZ R44, R44, R154.reuse ;  /* 0x0000009a2c2c7220 */ /* 0x080fe20000410000 */
[----:B------:R-:W-:Y:S01]  /*19b70*/  FMUL.FTZ R45, R45, R154 ;  /* 0x0000009a2d2d7220 */ /* 0x000fe20000410000 */
[-C--:B------:R-:W-:Y:S01]  /*19b80*/  FMUL.FTZ R46, R46, R151.reuse ;  /* 0x000000972e2e7220 */ /* 0x080fe20000410000 */
[-C--:B------:R-:W-:Y:S01]  /*19b90*/  FMUL.FTZ R47, R47, R151.reuse ;  /* 0x000000972f2f7220 */ /* 0x080fe20000410000 */
[----:B---3--:R-:W-:Y:S01]  /*19ba0*/  F2FP.F16.F32.PACK_AB R5, R2, R152 ;  /* 0x000000980205723e */ /* 0x008fe200000000ff */
[-C--:B------:R-:W-:Y:S01]  /*19bb0*/  FMUL.FTZ R48, R48, R154.reuse ;  /* 0x0000009a30307220 */ /* 0x080fe20000410000 */
[----:B------:R-:W-:Y:S01]  /*19bc0*/  FMUL.FTZ R49, R49, R154 ;  /* 0x0000009a31317220 */ /* 0x000fe20000410000 */
[-C--:B------:R-:W-:Y:S01]  /*19bd0*/  FMUL.FTZ R50, R50, R151.reuse ;  /* 0x0000009732327220 */ /* 0x080fe20000410000 */
[----:B-----5:R-:W-:Y:S01]  /*19be0*/  F2FP.F16.F32.PACK_AB R7, R3, R132 ;  /* 0x000000840307723e */ /* 0x020fe200000000ff */
[-C--:B------:R-:W-:Y:S01]  /*19bf0*/  FMUL.FTZ R51, R51, R151.reuse ;  /* 0x0000009733337220 */ /* 0x080fe20000410000 */
[-C--:B------:R-:W-:Y:S01]  /*19c00*/  FMUL.FTZ R60, R60, R154.reuse ;  /* 0x0000009a3c3c7220 */ /* 0x080fe20000410000 */
[-C--:B------:R-:W-:Y:S01]  /*19c10*/  FMUL.FTZ R61, R61, R154.reuse ;  /* 0x0000009a3d3d7220 */ /* 0x080fe20000410000 */
[-C--:B------:R-:W-:Y:S01]  /*19c20*/  FMUL.FTZ R62, R62, R151.reuse ;  /* 0x000000973e3e7220 */ /* 0x080fe20000410000 */
[-C--:B------:R-:W-:Y:S01]  /*19c30*/  FMUL.FTZ R63, R63, R151.reuse ;  /* 0x000000973f3f7220 */ /* 0x080fe20000410000 */
[-C--:B------:R-:W-:Y:S01]  /*19c40*/  FMUL.FTZ R64, R64, R154.reuse ;  /* 0x0000009a40407220 */ /* 0x080fe20000410000 */
[-C--:B------:R-:W-:Y:S01]  /*19c50*/  FMUL.FTZ R65, R65, R154.reuse ;  /* 0x0000009a41417220 */ /* 0x080fe20000410000 */
[-C--:B------:R-:W-:Y:S01]  /*19c60*/  FMUL.FTZ R66, R66, R151.reuse ;  /* 0x0000009742427220 */ /* 0x080fe20000410000 */
[C---:B----4-:R-:W-:Y:S01]  /*19c70*/  HMMA.16816.F32 R24, R4.reuse, R28, R24 ;  /* 0x0000001c0418723c */ /* 0x050fe20000001818 */
        /* <DEDUP_REMOVED lines=15> */
[C---:B-1----:R-:W-:Y:S01]  /*19d70*/  HMMA.16816.F32 R44, R4.reuse, R104, R44 ;  /* 0x00000068042c723c */ /* 0x042fe2000000182c */
[----:B------:R-:W-:Y:S01]  /*19d80*/  LDSM.16.MT88.4 R120, [R155] ;  /* 0x000000009b78783b */ /* 0x000fe20000004200 */
        /* <DEDUP_REMOVED lines=23> */
[----:B------:R-:W-:Y:S01]  /*19f00*/  LDSM.16.MT88.4 R112, [R159+0x10000] ;  /* 0x010000009f70783b */ /* 0x000fe20000004200 */
        /* <DEDUP_REMOVED lines=40> */
[----:B------:R-:W-:Y:S01]  /*1a190*/  MUFU.EX2 R165, R163 ;  /* 0x000000a300a57308 */ /* 0x000fe20000000800 */
[-C--:B------:R-:W-:Y:S01]  /*1a1a0*/  FMUL.FTZ R96, R96, R154.reuse ;  /* 0x0000009a60607220 */ /* 0x080fe20000410000 */
[-C--:B------:R-:W-:Y:S01]  /*1a1b0*/  FMUL.FTZ R97, R97, R154.reuse ;  /* 0x0000009a61617220 */ /* 0x080fe20000410000 */
[-C--:B------:R-:W-:Y:S01]  /*1a1c0*/  FMUL.FTZ R98, R98, R151.reuse ;  /* 0x0000009762627220 */ /* 0x080fe20000410000 */
[-C--:B------:R-:W-:Y:S01]  /*1a1d0*/  FMUL.FTZ R99, R99, R151.reuse ;  /* 0x0000009763637220 */ /* 0x080fe20000410000 */
[----:B------:R-:W1:Y:S01]  /*1a1e0*/  MUFU.EX2 R170, R170 ;  /* 0x000000aa00aa7308 */ /* 0x000e620000000800 */
[C---:B------:R-:W-:Y:S01]  /*1a1f0*/  HMMA.16816.F32 R72, R4.reuse, R106, R72 ;  /* 0x0000006a0448723c */ /* 0x040fe20000001848 */
[----:B------:R-:W4:Y:S01]  /*1a200*/  LDSM.16.MT88.4 R104, [R155+0x4000] ;  /* 0x004000009b68783b */ /* 0x000f220000004200 */
[--C-:B------:R-:W-:Y:S01]  /*1a210*/  FFMA.FTZ R173, R187, UR8, -R146.reuse ;  /* 0x00000008bbad7c23 */ /* 0x100fe20008010892 */
[----:B------:R-:W-:Y:S01]  /*1a220*/  MUFU.EX2 R168, R168 ;  /* 0x000000a800a87308 */ /* 0x000fe20000000800 */
[--C-:B------:R-:W-:Y:S01]  /*1a230*/  FFMA.FTZ R171, R171, UR8, -R146.reuse ;  /* 0x00000008abab7c23 */ /* 0x100fe20008010892 */
[----:B------:R-:W-:Y:S01]  /*1a240*/  LDSM.16.MT88.4 R140, [R156+0x800] ;  /* 0x000800009c8c783b */ /* 0x000fe20000004200 */
[--C-:B------:R-:W-:Y:S01]  /*1a250*/  FFMA.FTZ R175, R190, UR8, -R157.reuse ;  /* 0x00000008beaf7c23 */ /* 0x100fe2000801089d */
[----:B------:R5:W-:Y:S01]  /*1a260*/  MUFU.EX2 R163, R137 ;  /* 0x0000008900a37308 */ /* 0x000be20000000800 */
[C---:B------:R-:W-:Y:S01]  /*1a270*/  HMMA.16816.F32 R32, R4.reuse, R120, R32 ;  /* 0x000000780420723c */ /* 0x040fe20000001820 */
[----:B------:R-:W-:Y:S01]  /*1a280*/  LDSM.16.MT88.4 R128, [R159+0xe800] ;  /* 0x00e800009f80783b */ /* 0x000fe20000004200 */
[--C-:B------:R-:W-:Y:S01]  /*1a290*/  FFMA.FTZ R177, R176, UR8, -R157.reuse ;  /* 0x00000008b0b17c23 */ /* 0x100fe2000801089d */
[----:B------:R-:W-:Y:S01]  /*1a2a0*/  MUFU.EX2 R172, R172 ;  /* 0x000000ac00ac7308 */ /* 0x000fe20000000800 */
[--C-:B------:R-:W-:Y:S01]  /*1a2b0*/  FFMA.FTZ R188, R188, UR8, -R157.reuse ;  /* 0x00000008bcbc7c23 */ /* 0x100fe2000801089d */
[----:B------:R-:W-:Y:S01]  /*1a2c0*/  FFMA.FTZ R179, R162, UR8, -R146 ;  /* 0x00000008a2b37c23 */ /* 0x000fe20008010892 */
[--C-:B------:R-:W-:Y:S01]  /*1a2d0*/  FFMA.FTZ R187, R164, UR8, -R157.reuse ;  /* 0x00000008a4bb7c23 */ /* 0x100fe2000801089d */
[----:B------:R-:W1:Y:S01]  /*1a2e0*/  MUFU.EX2 R169, R169 ;  /* 0x000000a900a97308 */ /* 0x000e620000000800 */
[C---:B------:R-:W-:Y:S01]  /*1a2f0*/  HMMA.16816.F32 R100, R4.reuse, R122, R100 ;  /* 0x0000007a0464723c */ /* 0x040fe20000001864 */
[----:B------:R-:W-:Y:S01]  /*1a300*/  LDSM.16.MT88.4 R120, [R186+0xe800] ;  /* 0x00e80000ba78783b */ /* 0x000fe20000004200 */
[--C-:B------:R-:W-:Y:S01]  /*1a310*/  FFMA.FTZ R158, R158, UR8, -R157.reuse ;  /* 0x000000089e9e7c23 */ /* 0x100fe2000801089d */
[----:B------:R-:W-:Y:S01]  /*1a320*/  MUFU.EX2 R167, R167 ;  /* 0x000000a700a77308 */ /* 0x000fe20000000800 */
[--C-:B------:R-:W-:Y:S01]  /*1a330*/  FFMA.FTZ R166, R166, UR8, -R157.reuse ;  /* 0x00000008a6a67c23 */ /* 0x100fe2000801089d */
[----:B-----5:R-:W-:Y:S01]  /*1a340*/  LDSM.16.MT88.4 R136, [R155+0x800] ;  /* 0x000800009b88783b */ /* 0x020fe20000004200 */
[----:B------:R-:W-:Y:S01]  /*1a350*/  FFMA.FTZ R160, R160, UR8, -R157 ;  /* 0x00000008a0a07c23 */ /* 0x000fe2000801089d */
[----:B------:R-:W5:Y:S01]  /*1a360*/  MUFU.EX2 R174, R174 ;  /* 0x000000ae00ae7308 */ /* 0x000f620000000800 */
[C---:B--2---:R-:W-:Y:S01]  /*1a370*/  HMMA.16816.F32 R84, R4.reuse, R108, R84 ;  /* 0x0000006c0454723c */ /* 0x044fe20000001854 */
[----:B------:R-:W-:Y:S01]  /*1a380*/  FFMA.FTZ R215, R215, R154, R150 ;  /* 0x0000009ad7d77223 */ /* 0x000fe20000010096 */
[----:B------:R-:W-:Y:S01]  /*1a390*/  FFMA.FTZ R151, R213, R151, R152 ;  /* 0x00000097d5977223 */ /* 0x000fe20000010098 */
[----:B------:R-:W-:Y:S01]  /*1a3a0*/  MUFU.EX2 R192, R192 ;  /* 0x000000c000c07308 */ /* 0x000fe20000000800 */
[----:B------:R-:W-:Y:S01]  /*1a3b0*/  ISETP.GT.AND P1, PT, R153, R194, PT ;  /* 0x000000c29900720c */ /* 0x000fe20003f24270 */
[----:B------:R-:W-:Y:S01]  /*1a3c0*/  FADD.FTZ R134, R134, R215 ;  /* 0x000000d786867221 */ /* 0x000fe20000010000 */
[----:B------:R-:W-:Y:S01]  /*1a3d0*/  FADD.FTZ R151, R2, R151 ;  /* 0x0000009702977221 */ /* 0x000fe20000010000 */
[----:B------:R-:W2:Y:S01]  /*1a3e0*/  MUFU.EX2 R173, R173 ;  /* 0x000000ad00ad7308 */ /* 0x000ea20000000800 */
[----:B------:R-:W-:Y:S01]  /*1a3f0*/  HMMA.16816.F32 R88, R4, R110, R88 ;  /* 0x0000006e0458723c */ /* 0x000fe20000001858 */
[----:B------:R-:W2:Y:S01]  /*1a400*/  LDSM.16.MT88.4 R108, [R186+0xc800] ;  /* 0x00c80000ba6c783b */ /* 0x000ea20000004200 */
[----:B------:R-:W-:Y:S01]  /*1a410*/  FADD.FTZ R149, R149, R134 ;  /* 0x0000008695957221 */ /* 0x000fe20000010000 */
[----:B------:R-:W-:Y:S01]  /*1a420*/  MUFU.EX2 R208, R208 ;  /* 0x000000d000d07308 */ /* 0x000fe20000000800 */
[----:B------:R-:W-:-:S02]  /*1a430*/  FADD.FTZ R132, R132, R151 ;  /* 0x0000009784847221 */ /* 0x000fc40000010000 */
[----:B------:R-:W-:Y:S01]  /*1a440*/  FADD.FTZ R148, R148, R149 ;  /* 0x0000009594947221 */ /* 0x000fe20000010000 */
[----:B------:R-:W-:Y:S01]  /*1a450*/  MUFU.EX2 R171, R171 ;  /* 0x000000ab00ab7308 */ /* 0x000fe20000000800 */
[C---:B------:R-:W-:Y:S01]  /*1a460*/  HMMA.16816.F32 R76, R4.reuse, R112, R76 ;  /* 0x00000070044c723c */ /* 0x040fe2000000184c */
[----:B------:R-:W-:Y:S01]  /*1a470*/  FADD.FTZ R3, R3, R132 ;  /* 0x0000008403037221 */ /* 0x000fe20000010000 */
[--C-:B------:R-:W-:Y:S01]  /*1a480*/  IMAD.MOV.U32 R132, RZ, RZ, R133.reuse ;  /* 0x000000ffff847224 */ /* 0x100fe200078e0085 */
[----:B------:R-:W-:Y:S01]  /*1a490*/  MUFU.EX2 R175, R175 ;  /* 0x000000af00af7308 */ /* 0x000fe20000000800 */
[----:B------:R-:W-:Y:S01]  /*1a4a0*/  @P1 IMAD.MOV.U32 R132, RZ, RZ, R133 ;  /* 0x000000ffff841224 */ /* 0x000fe200078e0085 */
[----:B------:R-:W-:Y:S02]  /*1a4b0*/  @P1 IADD3 R135, PT, PT, R135, -0x3, RZ ;  /* 0xfffffffd87871810 */ /* 0x000fe40007ffe0ff */
[----:B------:R-:W-:Y:S01]  /*1a4c0*/  MUFU.EX2 R177, R177 ;  /* 0x000000b100b17308 */ /* 0x000fe20000000800 */
[C---:B------:R-:W-:Y:S01]  /*1a4d0*/  HMMA.16816.F32 R80, R4.reuse, R114, R80 ;  /* 0x000000720450723c */ /* 0x040fe20000001850 */
[----:B------:R-:W2:Y:S02]  /*1a4e0*/  LDSM.16.MT88.4 R112, [R159+0xc800] ;  /* 0x00c800009f70783b */ /* 0x000ea40000004200 */
[----:B------:R-:W-:Y:S04]  /*1a4f0*/  MUFU.EX2 R179, R179 ;  /* 0x000000b300b37308 */ /* 0x000fe80000000800 */
[----:B------:R-:W-:Y:S01]  /*1a500*/  MUFU.EX2 R164, R166 ;  /* 0x000000a600a47308 */ /* 0x000fe20000000800 */
[C---:B------:R-:W-:Y:S03]  /*1a510*/  HMMA.16816.F32 R8, R4.reuse, R12, R8 ;  /* 0x0000000c0408723c */ /* 0x040fe60000001808 */
[----:B------:R-:W-:Y:S04]  /*1a520*/  MUFU.EX2 R187, R187 ;  /* 0x000000bb00bb7308 */ /* 0x000fe80000000800 */
[----:B------:R-:W-:Y:S01]  /*1a530*/  MUFU.EX2 R158, R158 ;  /* 0x0000009e009e7308 */ /* 0x000fe20000000800 */
        /* <DEDUP_REMOVED lines=8> */
[----:B-1----:R-:W-:Y:S01]  /*1a5c0*/  F2FP.F16.F32.PACK_AB R96, R170, R165 ;  /* 0x000000a5aa60723e */ /* 0x002fe200000000ff */
[----:B------:R-:W-:Y:S01]  /*1a5d0*/  FADD.FTZ R165, R165, R148 ;  /* 0x00000094a5a57221 */ /* 0x000fe20000010000 */
[----:B------:R-:W-:Y:S01]  /*1a5e0*/  F2FP.F16.F32.PACK_AB R97, R169, R172 ;  /* 0x000000aca961723e */ /* 0x000fe200000000ff */
[----:B------:R-:W-:Y:S01]  /*1a5f0*/  FADD.FTZ R172, R172, R3 ;  /* 0x00000003acac7221 */ /* 0x000fe20000010000 */
[----:B------:R-:W-:Y:S01]  /*1a600*/  F2FP.F16.F32.PACK_AB R98, R163, R168 ;  /* 0x000000a8a362723e */ /* 0x000fe200000000ff */
[----:B------:R-:W-:Y:S01]  /*1a610*/  FADD.FTZ R165, R170, R165 ;  /* 0x000000a5aaa57221 */ /* 0x000fe20000010000 */
[----:B-----5:R-:W-:Y:S01]  /*1a620*/  F2FP.F16.F32.PACK_AB R99, R174, R167 ;  /* 0x000000a7ae63723e */ /* 0x020fe200000000ff */
[----:B------:R-:W-:Y:S01]  /*1a630*/  FADD.FTZ R172, R169, R172 ;  /* 0x000000aca9ac7221 */ /* 0x000fe20000010000 */
[-C--:B------:R-:W-:Y:S01]  /*1a640*/  MOV R3, R0.reuse ;  /* 0x0000000000037202 */ /* 0x080fe20000000f00 */
[----:B------:R-:W-:Y:S01]  /*1a650*/  FADD.FTZ R168, R168, R165 ;  /* 0x000000a5a8a87221 */ /* 0x000fe20000010000 */
[----:B------:R-:W-:Y:S01]  /*1a660*/  @P1 MOV R3, R0 ;  /* 0x0000000000031202 */ /* 0x000fe20000000f00 */
[----:B------:R-:W-:-:S02]  /*1a670*/  FADD.FTZ R167, R167, R172 ;  /* 0x000000aca7a77221 */ /* 0x000fc40000010000 */
[----:B--2---:R-:W-:Y:S01]  /*1a680*/  HMMA.16816.F32 R8, R96, R108, R8 ;  /* 0x0000006c6008723c */ /* 0x004fe20000001808 */
        /* <DEDUP_REMOVED lines=17> */
[C---:B------:R-:W-:Y:S03]  /*1a7a0*/  HMMA.16816.F32 R24, R96.reuse, R140, R24 ;  /* 0x0000008c6018723c */ /* 0x040fe60000001818 */
[----:B------:R-:W-:Y:S05]  /*1a7b0*/  MUFU.EX2 R157, R160 ;  /* 0x000000a0009d7308 */ /* 0x000fea0000000800 */
[----:B------:R-:W-:Y:S01]  /*1a7c0*/  HMMA.16816.F32 R28, R96, R142, R28 ;  /* 0x0000008e601c723c */ /* 0x000fe2000000181c */
[----:B------:R-:W-:Y:S01]  /*1a7d0*/  LDSM.16.MT88.4 R140, [R155+0x1000] ;  /* 0x001000009b8c783b */ /* 0x000fe20000004200 */
[--C-:B-1----:R-:W-:Y:S01]  /*1a7e0*/  FFMA.FTZ R188, R161, UR8, -R146.reuse ;  /* 0x00000008a1bc7c23 */ /* 0x102fe20008010892 */
[----:B------:R-:W-:-:S05]  /*1a7f0*/  FFMA.FTZ R161, R144, UR8, -R146 ;  /* 0x0000000890a17c23 */ /* 0x000fca0008010892 */
[C---:B------:R-:W-:Y:S01]  /*1a800*/  HMMA.16816.F32 R32, R96.reuse, R136, R32 ;  /* 0x000000886020723c */ /* 0x040fe20000001820 */
[----:B------:R-:W-:Y:S04]  /*1a810*/  MUFU.EX2 R188, R188 ;  /* 0x000000bc00bc7308 */ /* 0x000fe80000000800 */
[----:B------:R-:W1:Y:S03]  /*1a820*/  MUFU.EX2 R161, R161 ;  /* 0x000000a100a17308 */ /* 0x000e660000000800 */
        /* <DEDUP_REMOVED lines=15> */
[----:B------:R-:W2:Y:S07]  /*1a920*/  LDSM.16.MT88.4 R112, [R159+0xd000] ;  /* 0x00d000009f70783b */ /* 0x000eae0000004200 */
[C---:B----4-:R-:W-:Y:S08]  /*1a930*/  HMMA.16816.F32 R92, R96.reuse, R120, R92 ;  /* 0x00000078605c723c */ /* 0x050ff0000000185c */
[----:B------:R-:W-:Y:S01]  /*1a940*/  HMMA.16816.F32 R96, R96, R122, R4 ;  /* 0x0000007a6060723c */ /* 0x000fe20000001804 */
[----:B------:R-:W4:Y:S01]  /*1a950*/  LDSM.16.MT88.4 R120, [R159+0xf000] ;  /* 0x00f000009f78783b */ /* 0x000f220000004200 */
        /* <DEDUP_REMOVED lines=15> */
[C---:B--2---:R-:W-:Y:S08]  /*1aa50*/  HMMA.16816.F32 R16, R4.reuse, R112, R16 ;  /* 0x000000700410723c */ /* 0x044ff00000001810 */
[C---:B------:R-:W-:Y:S01]  /*1aa60*/  HMMA.16816.F32 R20, R4.reuse, R114, R20 ;  /* 0x000000720414723c */ /* 0x040fe20000001814 */
[----:B------:R-:W2:Y:S07]  /*1aa70*/  LDSM.16.MT88.4 R112, [R156+0x5000] ;  /* 0x005000009c70783b */ /* 0x000eae0000004200 */
        /* <DEDUP_REMOVED lines=8> */
[----:B------:R-:W5:Y:S07]  /*1ab00*/  LDSM.16.MT88.4 R116, [R159+0xd800] ;  /* 0x00d800009f74783b */ /* 0x000f6e0000004200 */
[C---:B------:R-:W-:Y:S08]  /*1ab10*/  HMMA.16816.F32 R52, R4.reuse, R124, R52 ;  /* 0x0000007c0434723c */ /* 0x040ff00000001834 */
[C---:B------:R-:W-:Y:S01]  /*1ab20*/  HMMA.16816.F32 R56, R4.reuse, R126, R56 ;  /* 0x0000007e0438723c */ /* 0x040fe20000001838 */
[----:B------:R-:W5:Y:S07]  /*1ab30*/  LDSM.16.MT88.4 R124, [R186+0xd800] ;  /* 0x00d80000ba7c783b */ /* 0x000f6e0000004200 */
[----:B---3--:R-:W-:Y:S01]  /*1ab40*/  HMMA.16816.F32 R76, R4, R104, R76 ;  /* 0x00000068044c723c */ /* 0x008fe2000000184c */
[----:B------:R-:W-:-:S02]  /*1ab50*/  FFMA.FTZ R104, R145, UR8, -R146 ;  /* 0x0000000891687c23 */ /* 0x000fc40008010892 */
[----:B------:R-:W-:Y:S02]  /*1ab60*/  LDSM.16.MT88.4 R144, [R159+0xf800] ;  /* 0x00f800009f90783b */ /* 0x000fe40000004200 */
[----:B------:R3:W1:Y:S03]  /*1ab70*/  MUFU.EX2 R162, R104 ;  /* 0x0000006800a27308 */ /* 0x0006660000000800 */
        /* <DEDUP_REMOVED lines=11> */
[C---:B--2---:R-:W-:Y:S08]  /*1ac30*/  HMMA.16816.F32 R84, R4.reuse, R112, R84 ;  /* 0x000000700454723c */ /* 0x044ff00000001854 */
[C---:B------:R-:W-:Y:S01]  /*1ac40*/  HMMA.16816.F32 R88, R4.reuse, R114, R88 ;  /* 0x000000720458723c */ /* 0x040fe20000001858 */
[----:B------:R-:W2:Y:S07]  /*1ac50*/  LDSM.16.MT88.4 R112, [R159+0x11800] ;  /* 0x011800009f70783b */ /* 0x000eae0000004200 */
[C---:B----4-:R-:W-:Y:S08]  /*1ac60*/  HMMA.16816.F32 R92, R4.reuse, R120, R92 ;  /* 0x00000078045c723c */ /* 0x050ff0000000185c */
[----:B------:R-:W-:Y:S01]  /*1ac70*/  HMMA.16816.F32 R96, R4, R122, R96 ;  /* 0x0000007a0460723c */ /* 0x000fe20000001860 */
[----:B-1----:R-:W-:Y:S01]  /*1ac80*/  F2FP.F16.F32.PACK_AB R4, R161, R188 ;  /* 0x000000bca104723e */ /* 0x002fe200000000ff */
        /* <DEDUP_REMOVED lines=9> */
[----:B-----5:R-:W-:Y:S01]  /*1ad20*/  HMMA.16816.F32 R120, R4, R116, R16 ;  /* 0x000000740478723c */ /* 0x020fe20000001810 */
[----:B------:R-:W1:Y:S01]  /*1ad30*/  LDSM.16.MT88.4 R16, [R155+0x3800] ;  /* 0x003800009b10783b */ /* 0x000e620000004200 */
[----:B------:R-:W-:Y:S01]  /*1ad40*/  FADD.FTZ R215, R179, R162 ;  /* 0x000000a2b3d77221 */ /* 0x000fe20000010000 */
[----:B------:R-:W-:-:S05]  /*1ad50*/  FADD.FTZ R213, R158, R157 ;  /* 0x0000009d9ed57221 */ /* 0x000fca0000010000 */
[C---:B------:R-:W-:Y:S08]  /*1ad60*/  HMMA.16816.F32 R52, R4.reuse, R128, R52 ;  /* 0x000000800434723c */ /* 0x040ff00000001834 */
[C---:B------:R-:W-:Y:S08]  /*1ad70*/  HMMA.16816.F32 R56, R4.reuse, R130, R56 ;  /* 0x000000820438723c */ /* 0x040ff00000001838 */
[C---:B------:R-:W-:Y:S01]  /*1ad80*/  HMMA.16816.F32 R116, R4.reuse, R118, R20 ;  /* 0x000000760474723c */ /* 0x040fe20000001814 */
[----:B------:R-:W3:Y:S07]  /*1ad90*/  LDSM.16.MT88.4 R20, [R186+0x11800] ;  /* 0x01180000ba14783b */ /* 0x000eee0000004200 */
[C---:B------:R-:W-:Y:S01]  /*1ada0*/  HMMA.16816.F32 R128, R4.reuse, R124, R8 ;  /* 0x0000007c0480723c */ /* 0x040fe20000001808 */
[----:B------:R-:W4:Y:S07]  /*1adb0*/  LDSM.16.MT88.4 R8, [R155+0x5800] ;  /* 0x005800009b08783b */ /* 0x000f2e0000004200 */
[C---:B--2---:R-:W-:Y:S08]  /*1adc0*/  HMMA.16816.F32 R76, R4.reuse, R112, R76 ;  /* 0x00000070044c723c */ /* 0x044ff0000000184c */
        /* <DEDUP_REMOVED lines=14> */
[C---:B---3--:R-:W-:Y:S08]  /*1aeb0*/  HMMA.16816.F32 R68, R4.reuse, R20, R68 ;  /* 0x000000140444723c */ /* 0x048ff00000001844 */
[C---:B------:R-:W-:Y:S08]  /*1aec0*/  HMMA.16816.F32 R72, R4.reuse, R22, R72 ;  /* 0x000000160448723c */ /* 0x040ff00000001848 */
[C---:B----4-:R-:W-:Y:S08]  /*1aed0*/  HMMA.16816.F32 R92, R4.reuse, R8, R92 ;  /* 0x00000008045c723c */ /* 0x050ff0000000185c */
[----:B------:R-:W-:Y:S01]  /*1aee0*/  HMMA.16816.F32 R96, R4, R10, R96 ;  /* 0x0000000a0460723c */ /* 0x000fe20000001860 */
[----:B------:R-:W-:-:S04]  /*1aef0*/  NOP ;  /* 0x0000000000007918 */ /* 0x000fc80000000000 */
[----:B------:R-:W-:-:S15]  /*1af00*/  @P1 BRA `(.L_x_2773) ;  /* 0x0000000000041947 */ /* 0x000fde0003800000 */
.L_x_2767:
[----:B------:R-:W-:-:S07]  /*1af10*/  IADD3 R135, PT, PT, R153, -0x1, RZ ;  /* 0xffffffff99877810 */ /* 0x000fce0007ffe0ff */
.L_x_2773:
        /* <DEDUP_REMOVED lines=12> */
[C---:B------:R-:W-:Y:S01]  /*1afe0*/  LOP3.LUT R210, R5.reuse, 0x20, R184, 0xfe, !PT ;  /* 0x0000002005d27812 */ /* 0x040fe200078efeb8 */
[----:B------:R-:W-:Y:S01]  /*1aff0*/  VIADD R212, R5, 0x40 ;  /* 0x0000004005d47836 */ /* 0x000fe20000000000 */
[----:B------:R-:W-:Y:S01]  /*1b000*/  MOV R209, RZ ;  /* 0x000000ff00d17202 */ /* 0x000fe20000000f00 */
[----:B------:R-:W-:Y:S01]  /*1b010*/  UMOV UR13, 0x400 ;  /* 0x00000400000d7882 */ /* 0x000fe20000000000 */
[----:B------:R-:W-:Y:S01]  /*1b020*/  PLOP3.LUT P3, PT, PT, PT, UP0, 0x80, 0x8 ;  /* 0x000000000008781c */ /* 0x000fe20003f6f008 */
[----:B------:R-:W2:Y:S01]  /*1b030*/  LDCU UR12, c[0x0][0x440] ;  /* 0x00008800ff0c77ac */ /* 0x000ea20008000800 */
[----:B------:R-:W-:Y:S01]  /*1b040*/  IADD3 R184, PT, PT, R3, R186, RZ ;  /* 0x000000ba03b87210 */ /* 0x000fe20007ffe0ff */
[----:B------:R-:W3:Y:S01]  /*1b050*/  LDCU UR4, c[0x0][0x45c] ;  /* 0x00008b80ff0477ac */ /* 0x000ee20008000800 */
[----:B------:R-:W4:Y:S01]  /*1b060*/  LDCU.64 UR8, c[0x0][0x3a0] ;  /* 0x00007400ff0877ac */ /* 0x000f220008000a00 */
[----:B------:R-:W2:Y:S01]  /*1b070*/  LDCU.64 UR10, c[0x0][0x3a8] ;  /* 0x00007500ff0a77ac */ /* 0x000ea20008000a00 */
[----:B-1----:R-:W-:-:S12]  /*1b080*/  ULEA UR5, UR5, UR13, 0x18 ;  /* 0x0000000d05057291 */ /* 0x002fd8000f8ec0ff */
.L_x_2778:
        /* <DEDUP_REMOVED lines=71> */
[----:B------:R-:W-:Y:S02]  /*1b500*/  ISETP.GE.AND P6, PT, R6, RZ, PT ;  /* 0x000000ff0600720c */ /* 0x000fe40003fc6270 */
[----:B------:R-:W1:Y:S01]  /*1b510*/  LDC.64 R6, c[0x0][0x3c0] ;  /* 0x0000f000ff067b82 */ /* 0x000e620000000a00 */
        /* <DEDUP_REMOVED lines=27> */
.L_x_2775:
        /* <DEDUP_REMOVED lines=20> */
[C---:B------:R-:W-:Y:S02]  /*1b810*/  LOP3.LUT P2, RZ, R185.reuse, 0x4, RZ, 0xc0, !PT ;  /* 0x00000004b9ff7812 */ /* 0x040fe4000784c0ff */
        /* <DEDUP_REMOVED lines=63> */
[----:B------:R-:W5:Y:S04]  /*1bc10*/  LDSM.16.M88.4 R16, [R193+UR5+0x6800] ;  /* 0x00680005c110783b */ /* 0x000f680008000200 */
[----:B------:R-:W1:Y:S04]  /*1bc20*/  LDSM.16.M88.4 R24, [R193+UR5+0x7000] ;  /* 0x00700005c118783b */ /* 0x000e680008000200 */
[----:B------:R-:W0:Y:S04]  /*1bc30*/  LDGDEPBAR ;  /* 0x00000000000079af */ /* 0x000e280000000000 */
[----:B------:R-:W3:Y:S04]  /*1bc40*/  LDSM.16.M88.4 R32, [R193+UR5+0x7800] ;  /* 0x00780005c120783b */ /* 0x000ee80008000200 */
        /* <DEDUP_REMOVED lines=11> */
[C---:B-----5:R-:W-:Y:S03]  /*1bd00*/  HMMA.16816.F32 R12, R132.reuse, R16, RZ ;  /* 0x00000010840c723c */ /* 0x060fe600000018ff */
[----:B------:R-:W-:Y:S05]  /*1bd10*/  LDSM.16.M88.4 R176, [R193+UR5+0xa000] ;  /* 0x00a00005c1b0783b */ /* 0x000fea0008000200 */
[C---:B------:R-:W-:Y:S08]  /*1bd20*/  HMMA.16816.F32 R16, R132.reuse, R18, RZ ;  /* 0x000000128410723c */ /* 0x040ff000000018ff */
[C---:B-1----:R-:W-:Y:S08]  /*1bd30*/  HMMA.16816.F32 R20, R132.reuse, R24, RZ ;  /* 0x000000188414723c */ /* 0x042ff000000018ff */
        /* <DEDUP_REMOVED lines=216> */
.L_x_2777:
        /* <DEDUP_REMOVED lines=72> */
.L_x_2776:
[C---:B------:R-:W-:Y:S01]  /*1cf40*/  VIADD R143, R210.reuse, 0xffffffe0 ;  /* 0xffffffe0d28f7836 */ /* 0x040fe20000000000 */
[C---:B------:R-:W-:Y:S01]  /*1cf50*/  IADD3 R134, PT, PT, R210.reuse, -0x18, RZ ;  /* 0xffffffe8d2867810 */ /* 0x040fe20007ffe0ff */
[C---:B------:R-:W-:Y:S01]  /*1cf60*/  VIADD R140, R210.reuse, 0xffffffe1 ;  /* 0xffffffe1d28c7836 */ /* 0x040fe20000000000 */
[C---:B--2---:R-:W-:Y:S01]  /*1cf70*/  IADD3 R137, PT, PT, R210.reuse, -0xf, RZ ;  /* 0xfffffff1d2897810 */ /* 0x044fe20007ffe0ff */
[C---:B------:R-:W-:Y:S01]  /*1cf80*/  VIADD R132, R210.reuse, 0xffffffe9 ;  /* 0xffffffe9d2847836 */ /* 0x040fe20000000000 */
[-C--:B------:R-:W-:Y:S01]  /*1cf90*/  ISETP.GE.AND P5, PT, R143, R207.reuse, PT ;  /* 0x000000cf8f00720c */ /* 0x080fe20003fa6270 */
[----:B------:R-:W-:Y:S01]  /*1cfa0*/  VIADD R133, R210, 0xfffffff8 ;  /* 0xfffffff8d2857836 */ /* 0x000fe20000000000 */
        /* <DEDUP_REMOVED lines=14> */
[----:B------:R-:W-:Y:S01]  /*1d090*/  VIADD R11, R210, 0xfffffff0 ;  /* 0xfffffff0d20b7836 */ /* 0x000fe20000000000 */
        /* <DEDUP_REMOVED lines=21> */
[C---:B------:R-:W-:Y:S01]  /*1d1f0*/  VIADD R143, R210.reuse, 0x1 ;  /* 0x00000001d28f7836 */ /* 0x040fe20000000000 */
        /* <DEDUP_REMOVED lines=499> */
.L_x_2774:
[----:B------:R-:W1:Y:S01]  /*1f130*/  SHFL.BFLY PT, R2, R215, 0x2, 0x1f ;  /* 0x0c401f00d7027f89 */ /* 0x000e6200000e0000 */
[----:B------:R-:W2:Y:S01]  /*1f140*/  S2UR UR8, SR_CTAID.X ;  /* 0x00000000000879c3 */ /* 0x000ea20000002500 */
[C---:B------:R-:W-:Y:S01]  /*1f150*/  SHF.L.U32 R134, R185.reuse, 0x4, RZ ;  /* 0x00000004b9867819 */ /* 0x040fe200000006ff */
[----:B------:R-:W3:Y:S01]  /*1f160*/  LDCU UR4, c[0x0][0x44c] ;  /* 0x00008980ff0477ac */ /* 0x000ee20008000800 */
[----:B------:R-:W4:Y:S01]  /*1f170*/  SHFL.BFLY PT, R0, R213, 0x2, 0x1f ;  /* 0x0c401f00d5007f89 */ /* 0x000f2200000e0000 */
[C---:B------:R-:W-:Y:S01]  /*1f180*/  SHF.L.U32 R6, R185.reuse, 0x2, RZ ;  /* 0x00000002b9067819 */ /* 0x040fe200000006ff */
[----:B------:R-:W-:Y:S01]  /*1f190*/  BSSY.RECONVERGENT B0, `(.L_x_2779) ;  /* 0x00000fe000007945 */ /* 0x000fe20003800200 */
[C---:B------:R-:W-:Y:S02]  /*1f1a0*/  R2P PR, R185.reuse, 0x18 ;  /* 0x00000018b9007804 */ /* 0x040fe40000000000 */
[----:B------:R-:W-:Y:S01]  /*1f1b0*/  SHF.L.U32 R9, R185, 0x1, RZ ;  /* 0x00000001b9097819 */ /* 0x000fe200000006ff */
[----:B------:R-:W5:Y:S01]  /*1f1c0*/  S2UR UR10, SR_CTAID.Y ;  /* 0x00000000000a79c3 */ /* 0x000f620000002600 */
[----:B------:R-:W-:-:S02]  /*1f1d0*/  LOP3.LUT R12, R134, 0x1c0, RZ, 0xc0, !PT ;  /* 0x000001c0860c7812 */ /* 0x000fc400078ec0ff */
[----:B------:R-:W-:Y:S02]  /*1f1e0*/  LOP3.LUT P6, RZ, R185, 0x3, RZ, 0xc0, !PT ;  /* 0x00000003b9ff7812 */ /* 0x000fe400078cc0ff */
[----:B------:R-:W-:Y:S02]  /*1f1f0*/  LOP3.LUT R11, R183, 0x30, RZ, 0xc0, !PT ;  /* 0x00000030b70b7812 */ /* 0x000fe400078ec0ff */
[--C-:B------:R-:W-:Y:S01]  /*1f200*/  LOP3.LUT R13, R182, 0x6, R9.reuse, 0xf8, !PT ;  /* 0x00000006b60d7812 */ /* 0x100fe200078ef809 */
[----:B------:R-:W3:Y:S01]  /*1f210*/  S2UR UR9, SR_CTAID.Z ;  /* 0x00000000000979c3 */ /* 0x000ee20000002700 */
[----:B------:R-:W-:Y:S02]  /*1f220*/  LOP3.LUT R12, R12, 0x38, R9, 0xf8, !PT ;  /* 0x000000380c0c7812 */ /* 0x000fe400078ef809 */
[----:B------:R-:W-:Y:S02]  /*1f230*/  SEL R181, R181, 0xffffffe0, !P2 ;  /* 0xffffffe0b5b57807 */ /* 0x000fe40005000000 */
[----:B------:R-:W-:Y:S01]  /*1f240*/  LOP3.LUT R12, R13, R12, RZ, 0xfc, !PT ;  /* 0x0000000c0d0c7212 */ /* 0x000fe200078efcff */
[----:B-1----:R-:W-:Y:S01]  /*1f250*/  FADD.FTZ R2, R2, R215 ;  /* 0x000000d702027221 */ /* 0x002fe20000010000 */
[----:B--2---:R-:W-:Y:S01]  /*1f260*/  USHF.L.U32 UR8, UR8, 0x6, URZ ;  /* 0x0000000608087899 */ /* 0x004fe200080006ff */
[----:B------:R-:W5:Y:S01]  /*1f270*/  LDC.64 R16, c[0x0][0x430] ;  /* 0x00010c00ff107b82 */ /* 0x000f620000000a00 */
[----:B------:R-:W-:Y:S01]  /*1f280*/  LEA R12, R12, UR5, 0x2 ;  /* 0x000000050c0c7c11 */ /* 0x000fe2000f8e10ff */
[----:B----4-:R-:W-:Y:S01]  /*1f290*/  FADD.FTZ R5, R0, R213 ;  /* 0x000000d500057221 */ /* 0x010fe20000010000 */
[----:B------:R-:W1:Y:S01]  /*1f2a0*/  SHFL.BFLY PT, R7, R2, 0x1, 0x1f ;  /* 0x0c201f0002077f89 */ /* 0x000e6200000e0000 */
[----:B------:R-:W-:-:S02]  /*1f2b0*/  SHF.R.U32.HI R0, RZ, 0x2, R185 ;  /* 0x00000002ff007819 */ /* 0x000fc400000116b9 */
[----:B------:R-:W-:Y:S01]  /*1f2c0*/  SHF.R.U32.HI R185, RZ, 0x4, R185 ;  /* 0x00000004ffb97819 */ /* 0x000fe200000116b9 */
[----:B------:R-:W2:Y:S01]  /*1f2d0*/  SHFL.BFLY PT, R8, R5, 0x1, 0x1f ;  /* 0x0c201f0005087f89 */ /* 0x000ea200000e0000 */
[----:B------:R-:W-:Y:S01]  /*1f2e0*/  LOP3.LUT R0, R11, 0x7, R0, 0xf8, !PT ;  /* 0x000000070b007812 */ /* 0x000fe200078ef800 */
[----:B------:R-:W3:Y:S01]  /*1f2f0*/  LDC R15, c[0x0][0x3e0] ;  /* 0x0000f800ff0f7b82 */ /* 0x000ee20000000800 */
[C---:B------:R-:W-:Y:S02]  /*1f300*/  IADD3 R9, PT, PT, R185.reuse, 0x10, RZ ;  /* 0x00000010b9097810 */ /* 0x040fe40007ffe0ff */
[C---:B------:R-:W-:Y:S02]  /*1f310*/  IADD3 R11, PT, PT, R185.reuse, 0x8, RZ ;  /* 0x00000008b90b7810 */ /* 0x040fe40007ffe0ff */
[----:B------:R-:W-:Y:S02]  /*1f320*/  IADD3 R13, PT, PT, R185, 0x18, RZ ;  /* 0x00000018b90d7810 */ /* 0x000fe40007ffe0ff */
[----:B------:R-:W-:-:S02]  /*1f330*/  IADD3 R10, PT, PT, R12, 0x80, RZ ;  /* 0x000000800c0a7810 */ /* 0x000fc40007ffe0ff */
[----:B------:R-:W-:Y:S02]  /*1f340*/  @P4 IADD3 R10, PT, PT, R12, -0x80, RZ ;  /* 0xffffff800c0a4810 */ /* 0x000fe40007ffe0ff */
[----:B------:R-:W-:Y:S01]  /*1f350*/  LOP3.LUT R134, R134, 0x10, RZ, 0xc0, !PT ;  /* 0x0000001086867812 */ /* 0x000fe200078ec0ff */
[----:B-----5:R-:W-:Y:S02]  /*1f360*/  IMAD R16, R16, UR10, R201 ;  /* 0x0000000a10107c24 */ /* 0x020fe4000f8e02c9 */
[----:B-1----:R-:W-:Y:S01]  /*1f370*/  FADD.FTZ R7, R2, R7 ;  /* 0x0000000702077221 */ /* 0x002fe20000010000 */
[----:B------:R-:W-:Y:S01]  /*1f380*/  LOP3.LUT R2, R6, 0x1f8, RZ, 0xc0, !PT ;  /* 0x000001f806027812 */ /* 0x000fe200078ec0ff */
[----:B--2---:R-:W-:Y:S02]  /*1f390*/  FADD.FTZ R8, R5, R8 ;  /* 0x0000000805087221 */ /* 0x004fe40000010000 */
[----:B------:R-:W1:Y:S01]  /*1f3a0*/  MUFU.RCP R4, R7 ;  /* 0x0000000700047308 */ /* 0x000e620000001000 */
[----:B------:R-:W-:-:S02]  /*1f3b0*/  LOP3.LUT R183, R2, 0x38, R183, 0x78, !PT ;  /* 0x0000003802b77812 */ /* 0x000fc400078e78b7 */
[----:B------:R-:W-:Y:S01]  /*1f3c0*/  IADD3 R2, PT, PT, R200, -UR8, RZ ;  /* 0x80000008c8027c10 */ /* 0x000fe2000fffe0ff */
[----:B------:R-:W-:Y:S01]  /*1f3d0*/  BAR.SYNC.DEFER_BLOCKING 0x0 ;  /* 0x0000000000007b1d */ /* 0x000fe20000010000 */
[----:B------:R-:W-:Y:S02]  /*1f3e0*/  FSETP.NE.FTZ.AND P2, PT, R8, RZ, PT ;  /* 0x000000ff0800720b */ /* 0x000fe40003f55000 */
[-C--:B------:R-:W-:Y:S02]  /*1f3f0*/  ISETP.GE.AND P1, PT, R9, R2.reuse, PT ;  /* 0x000000020900720c */ /* 0x080fe40003f26270 */
[----:B------:R-:W-:Y:S01]  /*1f400*/  SEL R9, R180, 0xffffffc0, !P3 ;  /* 0xffffffc0b4097807 */ /* 0x000fe20005800000 */
[----:B------:R-:W2:Y:S01]  /*1f410*/  MUFU.RCP R5, R8 ;  /* 0x0000000800057308 */ /* 0x000ea20000001000 */
[----:B------:R-:W-:Y:S02]  /*1f420*/  FSETP.NE.FTZ.AND P3, PT, R7, RZ, PT ;  /* 0x000000ff0700720b */ /* 0x000fe40003f75000 */
[----:B------:R-:W-:-:S02]  /*1f430*/  ISETP.GE.AND P5, PT, R11, R2, PT ;  /* 0x000000020b00720c */ /* 0x000fc40003fa6270 */
[----:B------:R-:W-:Y:S02]  /*1f440*/  IADD3 R11, PT, PT, R185, 0x20, RZ ;  /* 0x00000020b90b7810 */ /* 0x000fe40007ffe0ff */
        /* <DEDUP_REMOVED lines=8> */
[C---:B------:R-:W-:Y:S01]  /*1f4d0*/  FMUL.FTZ R124, R4.reuse, R124 ;  /* 0x0000007c047c7220 */ /* 0x040fe20000410000 */
[C---:B------:R-:W-:Y:S01]  /*1f4e0*/  FMUL.FTZ R125, R4.reuse, R125 ;  /* 0x0000007d047d7220 */ /* 0x040fe20000410000 */
[----:B--2---:R-:W-:Y:S01]  /*1f4f0*/  FSEL R5, R5, 1, P2 ;  /* 0x3f80000005057808 */ /* 0x004fe20001000000 */
[C---:B------:R-:W-:Y:S01]  /*1f500*/  FMUL.FTZ R120, R4.reuse, R120 ;  /* 0x0000007804787220 */ /* 0x040fe20000410000 */
[----:B------:R-:W-:Y:S01]  /*1f510*/  ISETP.GE.AND P0, PT, R13, R2, PT ;  /* 0x000000020d00720c */ /* 0x000fe20003f06270 */
        /* <DEDUP_REMOVED lines=13> */
[----:B------:R-:W-:Y:S01]  /*1f5f0*/  IADD3 R18, PT, PT, R9, R10, RZ ;  /* 0x0000000a09127210 */ /* 0x000fe20007ffe0ff */
        /* <DEDUP_REMOVED lines=110> */
[----:B------:R-:W-:Y:S01]  /*1fce0*/  LEA R134, R183, R134, 0x2 ;  /* 0x00000086b7867211 */ /* 0x000fe200078e10ff */
[----:B------:R-:W-:Y:S01]  /*1fcf0*/  STS.64 [R9+0x4000], R56 ;  /* 0x0040003809007388 */ /* 0x000fe20000000a00 */
[----:B--2---:R-:W-:-:S02]  /*1fd00*/  MOV R102, 0xff800000 ;  /* 0xff80000000667802 */ /* 0x004fc40000000f00 */
[----:B------:R-:W-:Y:S01]  /*1fd10*/  MOV R101, 0xff800000 ;  /* 0xff80000000657802 */ /* 0x000fe20000000f00 */
[----:B------:R-:W-:Y:S01]  /*1fd20*/  STS.64 [R9+0x4800], R58 ;  /* 0x0048003a09007388 */ /* 0x000fe20000000a00 */
[----:B----4-:R-:W-:Y:S01]  /*1fd30*/  @P2 FFMA.FTZ R101, R3, R20, R8 ;  /* 0x0000001403652223 */ /* 0x010fe20000010008 */
[----:B------:R-:W-:Y:S02]  /*1fd40*/  LOP3.LUT R100, R6, 0x3c, RZ, 0xc0, !PT ;  /* 0x0000003c06647812 */ /* 0x000fe400078ec0ff */
[----:B------:R-:W-:Y:S01]  /*1fd50*/  STS.64 [R18+0x4000], R60 ;  /* 0x0040003c12007388 */ /* 0x000fe20000000a00 */
[----:B------:R-:W-:Y:S02]  /*1fd60*/  P2R R133, PR, RZ, 0x10 ;  /* 0x00000010ff857803 */ /* 0x000fe40000000000 */
[----:B------:R-:W-:Y:S01]  /*1fd70*/  IADD3 R105, PT, PT, R185, 0x28, RZ ;  /* 0x00000028b9697810 */ /* 0x000fe20007ffe0ff */
        /* <DEDUP_REMOVED lines=63> */
.L_x_2780:
[----:B------:R-:W-:Y:S05]  /*20170*/  BSYNC.RECONVERGENT B0 ;  /* 0x0000000000007941 */ /* 0x000fea0003800200 */
.L_x_2779:
        /* <DEDUP_REMOVED lines=21> */
.L_x_2782:
[----:B------:R-:W-:Y:S05]  /*202d0*/  BSYNC.RECONVERGENT B0 ;  /* 0x0000000000007941 */ /* 0x000fea0003800200 */
.L_x_2781:
        /* <DEDUP_REMOVED lines=20> */
.L_x_2784:
[----:B------:R-:W-:Y:S05]  /*20420*/  BSYNC.RECONVERGENT B0 ;  /* 0x0000000000007941 */ /* 0x000fea0003800200 */
.L_x_2783:
        /* <DEDUP_REMOVED lines=19> */
.L_x_2786:
[----:B------:R-:W-:Y:S05]  /*20560*/  BSYNC.RECONVERGENT B0 ;  /* 0x0000000000007941 */ /* 0x000fea0003800200 */
.L_x_2785:
        /* <DEDUP_REMOVED lines=18> */
.L_x_2788:
[----:B------:R-:W-:Y:S05]  /*20690*/  BSYNC.RECONVERGENT B0 ;  /* 0x0000000000007941 */ /* 0x000fea0003800200 */
.L_x_2787:
        /* <DEDUP_REMOVED lines=19> */
.L_x_2790:
[----:B------:R-:W-:Y:S05]  /*207d0*/  BSYNC.RECONVERGENT B0 ;  /* 0x0000000000007941 */ /* 0x000fea0003800200 */
.L_x_2789:
        /* <DEDUP_REMOVED lines=19> */
.L_x_2792:
[----:B------:R-:W-:Y:S05]  /*20910*/  BSYNC.RECONVERGENT B0 ;  /* 0x0000000000007941 */ /* 0x000fea0003800200 */
.L_x_2791:
        /* <DEDUP_REMOVED lines=18> */
.L_x_2794:
[----:B------:R-:W-:Y:S05]  /*20a40*/  BSYNC.RECONVERGENT B0 ;  /* 0x0000000000007941 */ /* 0x000fea0003800200 */
.L_x_2793:
        /* <DEDUP_REMOVED lines=19> */
.L_x_2795:
        /* <DEDUP_REMOVED lines=16> */
.L_x_6903:


//--------------------- .text._ZN5flash24flash_fwd_splitkv_kernelI23Flash_fwd_kernel_traitsILi192ELi64ELi64ELi4ELb0ELb0EN7cutlass6half_tE19Flash_kernel_traitsILi192ELi64ELi64ELi4ES3_EELb0ELb1ELb0ELb0ELb0ELb1ELb1ELb1EEEvNS_16Flash_fwd_paramsE --------------------------
	.section	.text._ZN5flash24flash_fwd_splitkv_kernelI23Flash_fwd_kernel_traitsILi192ELi64ELi64ELi4ELb0ELb0EN7cutlass6half_tE19Flash_kernel_traitsILi192ELi64ELi64ELi4ES3_EELb0ELb1ELb0ELb0ELb0ELb1ELb1ELb1EEEvNS_16Flash_fwd_paramsE,"ax",@progbits
	.align	128
        .global         _ZN5flash24flash_fwd_splitkv_kernelI23Flash_fwd_kernel_traitsILi192ELi64ELi64ELi4ELb0ELb0EN7cutlass6half_tE19Flash_kernel_traitsILi192ELi64ELi64ELi4ES3_EELb0ELb1ELb0ELb0ELb0ELb1ELb1ELb1EEEvNS_16Flash_fwd_paramsE
        .type           _ZN5flash24flash_fwd_splitkv_kernelI23Flash_fwd_kernel_traitsILi192ELi64ELi64ELi4ELb0ELb0EN7cutlass6half_tE19Flash_kernel_traitsILi192ELi64ELi64ELi4ES3_EELb0ELb1ELb0ELb0ELb0ELb1ELb1ELb1EEEvNS_16Flash_fwd_paramsE,@function
        .size           _ZN5flash24flash_fwd_splitkv_kernelI23Flash_fwd_kernel_traitsILi192ELi64ELi64ELi4ELb0ELb0EN7cutlass6half_tE19Flash_kernel_traitsILi192ELi64ELi64ELi4ES3_EELb0ELb1ELb0ELb0ELb0ELb1ELb1ELb1EEEvNS_16Flash_fwd_paramsE,(.L_x_6904 - _ZN5flash24flash_fwd_splitkv_kernelI23Flash_fwd_kernel_traitsILi192ELi64ELi64ELi4ELb0ELb0EN7cutlass6half_tE19Flash_kernel_traitsILi192ELi64ELi64ELi4ES3_EELb0ELb1ELb0ELb0ELb0ELb1ELb1ELb1EEEvNS_16Flash_fwd_paramsE)
        .other          _ZN5flash24flash_fwd_splitkv_kernelI23Flash_fwd_kernel_traitsILi192ELi64ELi64ELi4ELb0ELb0EN7cutlass6half_tE19Flash_kernel_traitsILi192ELi64ELi64ELi4ES3_EELb0ELb1ELb0ELb0ELb0ELb1ELb1ELb1EEEvNS_16Flash_fwd_paramsE,@"STO_CUDA_ENTRY STV_DEFAULT"
_ZN5flash24flash_fwd_splitkv_kernelI23Flash_fwd_kernel_traitsILi192ELi64ELi64ELi4ELb0ELb0EN7cutlass6half_tE19Flash_kernel_traitsILi192ELi64ELi64ELi4ES3_EELb0ELb1ELb0ELb0ELb0ELb1ELb1ELb1EEEvNS_16Flash_fwd_paramsE:
.text._ZN5flash24flash_fwd_splitkv_kernelI23Flash_fwd_kernel_traitsILi192ELi64ELi64ELi4ELb0ELb0EN7cutlass6half_tE19Flash_kernel_traitsILi192ELi64ELi64ELi4ES3_EELb0ELb1ELb0ELb0ELb0ELb1ELb1ELb1EEEvNS_16Flash_fwd_paramsE:
        /* <DEDUP_REMOVED lines=68> */
.L_x_2796:
[----:B------:R-:W-:Y:S05]  /*0440*/  @!P1 EXIT ;  /* 0x000000000000994d */ /* 0x000fea0003800000 */
[----:B------:R-:W2:Y:S01]  /*0450*/  LDC R6, c[0x0][0x374] ;  /* 0x0000dd00ff067b82 */ /* 0x000ea20000000800 */
[--C-:B-----5:R-:W-:Y:S01]  /*0460*/  IMAD.IADD R71, R71, 0x1, -R8.reuse ;  /* 0x0000000147477824 */ /* 0x120fe200078e0a08 */
[----:B------:R-:W3:Y:S01]  /*0470*/  S2R R135, SR_TID.X ;  /* 0x0000000000877919 */ /* 0x000ee20000002100 */
[----:B------:R-:W-:-:S05]  /*0480*/  @P3 IMAD.IADD R63, R63, 0x1, -R8 ;  /* 0x000000013f3f3824 */ /* 0x000fca00078e0a08 */
[----:B------:R-:W4:Y:S01]  /*0490*/  LDC R2, c[0x0][0x438] ;  /* 0x00010e00ff027b82 */ /* 0x000f220000000800 */
[----:B--2---:R-:W-:-:S04]  /*04a0*/  IABS R4, R6 ;  /* 0x0000000600047213 */ /* 0x004fc80000000000 */
[----:B------:R-:W2:Y:S01]  /*04b0*/  I2F.RP R12, R4 ;  /* 0x00000004000c7306 */ /* 0x000ea20000209400 */
[----:B----4-:R-:W-:-:S05]  /*04c0*/  VIADD R2, R2, 0x3f ;  /* 0x0000003f02027836 */ /* 0x010fca0000000000 */
[----:B------:R-:W-:-:S04]  /*04d0*/  SHF.R.S32.HI R17, RZ, 0x1f, R2 ;  /* 0x0000001fff117819 */ /* 0x000fc80000011402 */
[----:B------:R-:W-:Y:S01]  /*04e0*/  LEA.HI R17, R17, R2, RZ, 0x6 ;  /* 0x0000000211117211 */ /* 0x000fe200078f30ff */
[----:B------:R-:W-:Y:S01]  /*04f0*/  IMAD.MOV.U32 R2, RZ, RZ, RZ ;  /* 0x000000ffff027224 */ /* 0x000fe200078e00ff */
[----:B--2---:R-:W2:Y:S02]  /*0500*/  MUFU.RCP R3, R12 ;  /* 0x0000000c00037308 */ /* 0x004ea40000001000 */
[----:B------:R-:W-:-:S05]  /*0510*/  LEA.HI.SX32 R17, R17, R6, 0x1a ;  /* 0x0000000611117211 */ /* 0x000fca00078fd2ff */
[----:B------:R-:W-:-:S05]  /*0520*/  VIADD R17, R17, 0xffffffff ;  /* 0xffffffff11117836 */ /* 0x000fca0000000000 */
[----:B------:R-:W-:Y:S02]  /*0530*/  IABS R19, R17 ;  /* 0x0000001100137213 */ /* 0x000fe40000000000 */
[-C--:B------:R-:W-:Y:S01]  /*0540*/  LOP3.LUT R17, R17, R6.reuse, RZ, 0x3c, !PT ;  /* 0x0000000611117212 */ /* 0x080fe200078e3cff */
[----:B--2---:R-:W-:Y:S01]  /*0550*/  VIADD R3, R3, 0xffffffe ;  /* 0x0ffffffe03037836 */ /* 0x004fe20000000000 */
[----:B------:R-:W-:Y:S02]  /*0560*/  IABS R12, R6 ;  /* 0x00000006000c7213 */ /* 0x000fe40000000000 */
[----:B------:R-:W-:-:S03]  /*0570*/  ISETP.GE.AND P0, PT, R17, RZ, PT ;  /* 0x000000ff1100720c */ /* 0x000fc60003f06270 */
[----:B------:R-:W2:Y:S01]  /*0580*/  F2I.FTZ.U32.TRUNC.NTZ R3, R3 ;  /* 0x0000000300037305 */ /* 0x000ea2000021f000 */
[----:B------:R-:W-:Y:S02]  /*0590*/  IMAD.MOV R12, RZ, RZ, -R12 ;  /* 0x000000ffff0c7224 */ /* 0x000fe400078e0a0c */
[----:B--2---:R-:W-:-:S04]  /*05a0*/  IMAD.MOV R13, RZ, RZ, -R3 ;  /* 0x000000ffff0d7224 */ /* 0x004fc800078e0a03 */
[----:B-1----:R-:W-:Y:S02]  /*05b0*/  IMAD R14, R13, R4, RZ ;  /* 0x000000040d0e7224 */ /* 0x002fe400078e02ff */
[----:B------:R-:W1:Y:S02]  /*05c0*/  LDC R13, c[0x0][0x504] ;  /* 0x00014100ff0d7b82 */ /* 0x000e640000000800 */
[----:B------:R-:W-:-:S06]  /*05d0*/  IMAD.HI.U32 R14, R3, R14, R2 ;  /* 0x0000000e030e7227 */ /* 0x000fcc00078e0002 */
[----:B------:R-:W-:Y:S01]  /*05e0*/  IMAD.HI.U32 R15, R14, R19, RZ ;  /* 0x000000130e0f7227 */ /* 0x000fe200078e00ff */
[----:B------:R-:W2:Y:S03]  /*05f0*/  @!P3 LDC.64 R2, c[0x0][0x488] ;  /* 0x00012200ff02bb82 */ /* 0x000ea60000000a00 */
[----:B------:R-:W-:-:S05]  /*0600*/  IMAD R19, R15, R12, R19 ;  /* 0x0000000c0f137224 */ /* 0x000fca00078e0213 */
[----:B------:R-:W-:Y:S01]  /*0610*/  ISETP.GT.U32.AND P1, PT, R4, R19, PT ;  /* 0x000000130400720c */ /* 0x000fe20003f24070 */
[----:B------:R-:W4:Y:S01]  /*0620*/  @!P3 LDC R12, c[0x0][0x43c] ;  /* 0x00010f00ff0cbb82 */ /* 0x000f220000000800 */
[----:B-1----:R-:W-:-:S11]  /*0630*/  IMAD.IADD R64, R200, 0x1, R13 ;  /* 0x00000001c8407824 */ /* 0x002fd600078e020d */
[----:B------:R-:W-:Y:S02]  /*0640*/  @!P1 IMAD.IADD R19, R19, 0x1, -R4 ;  /* 0x0000000113139824 */ /* 0x000fe400078e0a04 */
[----:B------:R-:W-:Y:S01]  /*0650*/  @!P1 VIADD R15, R15, 0x1 ;  /* 0x000000010f0f9836 */ /* 0x000fe20000000000 */
[----:B--2---:R-:W-:Y:S02]  /*0660*/  @!P3 ISETP.NE.U32.AND P2, PT, R2, RZ, PT ;  /* 0x000000ff0200b20c */ /* 0x004fe40003f45070 */
[----:B------:R-:W-:Y:S01]  /*0670*/  ISETP.GE.U32.AND P5, PT, R19, R4, PT ;  /* 0x000000041300720c */ /* 0x000fe20003fa6070 */
[----:B------:R-:W1:Y:S01]  /*0680*/  S2R R2, SR_CTAID.Y ;  /* 0x0000000000027919 */ /* 0x000e620000002600 */
[----:B------:R-:W2:Y:S01]  /*0690*/  LDC R4, c[0x0][0x508] ;  /* 0x00014200ff047b82 */ /* 0x000ea20000000800 */
[----:B------:R-:W-:Y:S02]  /*06a0*/  @!P3 ISETP.NE.AND.EX P2, PT, R3, RZ, PT, P2 ;  /* 0x000000ff0300b20c */ /* 0x000fe40003f45320 */
[----:B------:R-:W-:-:S02]  /*06b0*/  ISETP.NE.AND P1, PT, R6, RZ, PT ;  /* 0x000000ff0600720c */ /* 0x000fc40003f25270 */
[----:B----4-:R-:W-:-:S05]  /*06c0*/  @!P3 SEL R12, R12, RZ, P2 ;  /* 0x000000ff0c0cb207 */ /* 0x010fca0001000000 */
[----:B------:R-:W-:Y:S02]  /*06d0*/  @!P3 IMAD.IADD R63, R71, 0x1, R12 ;  /* 0x00000001473fb824 */ /* 0x000fe400078e020c */
[----:B------:R-:W-:Y:S02]  /*06e0*/  @P5 VIADD R15, R15, 0x1 ;  /* 0x000000010f0f5836 */ /* 0x000fe40000000000 */
[----:B------:R-:W-:Y:S01]  /*06f0*/  VIADD R3, R63, 0x3f ;  /* 0x0000003f3f037836 */ /* 0x000fe20000000000 */
[-C--:B------:R-:W-:Y:S01]  /*0700*/  IADD3 R13, PT, PT, -R64, R65.reuse, R63 ;  /* 0x00000041400d7210 */ /* 0x080fe20007ffe13f */
[----:B------:R-:W-:Y:S01]  /*0710*/  @!P0 IMAD.MOV R15, RZ, RZ, -R15 ;  /* 0x000000ffff0f8224 */ /* 0x000fe200078e0a0f */
[----:B------:R-:W-:Y:S02]  /*0720*/  @!P1 LOP3.LUT R15, RZ, R6, RZ, 0x33, !PT ;  /* 0x00000006ff0f9212 */ /* 0x000fe400078e33ff */
[----:B------:R-:W-:Y:S02]  /*0730*/  IADD3 R17, PT, PT, R3, R65, -R200 ;  /* 0x0000004103117210 */ /* 0x000fe40007ffe8c8 */
[----:B------:R-:W-:-:S02]  /*0740*/  SHF.R.S32.HI R6, RZ, 0x1f, R3 ;  /* 0x0000001fff067819 */ /* 0x000fc40000011403 */
[----:B------:R-:W-:Y:S02]  /*0750*/  SHF.R.S32.HI R12, RZ, 0x1f, R13 ;  /* 0x0000001fff0c7819 */ /* 0x000fe4000001140d */
[----:B--2---:R-:W-:Y:S02]  /*0760*/  IADD3 R4, PT, PT, R17, 0x40, R4 ;  /* 0x0000004011047810 */ /* 0x004fe40007ffe004 */
[----:B------:R-:W-:Y:S02]  /*0770*/  LEA.HI R6, R6, R3, RZ, 0x6 ;  /* 0x0000000306067211 */ /* 0x000fe400078f30ff */
[----:B------:R-:W-:Y:S01]  /*0780*/  SHF.R.S32.HI R3, RZ, 0x1f, R4 ;  /* 0x0000001fff037819 */ /* 0x000fe20000011404 */
[----:B-1----:R-:W-:Y:S01]  /*0790*/  IMAD R195, R15, R2, RZ ;  /* 0x000000020fc37224 */ /* 0x002fe200078e02ff */
[----:B------:R-:W-:Y:S02]  /*07a0*/  SHF.R.S32.HI R6, RZ, 0x6, R6 ;  /* 0x00000006ff067819 */ /* 0x000fe40000011406 */
[----:B------:R-:W-:-:S02]  /*07b0*/  LEA.HI R12, R12, R13, RZ, 0x6 ;  /* 0x0000000d0c0c7211 */ /* 0x000fc400078f30ff */
[----:B------:R-:W-:Y:S02]  /*07c0*/  LEA.HI R3, R3, R4, RZ, 0x6 ;  /* 0x0000000403037211 */ /* 0x000fe400078f30ff */
[C---:B------:R-:W-:Y:S02]  /*07d0*/  VIADDMNMX R6, R195.reuse, R15, R6, PT ;  /* 0x0000000fc3067246 */ /* 0x040fe40003800106 */
[----:B------:R-:W-:Y:S02]  /*07e0*/  SHF.R.S32.HI R12, RZ, 0x6, R12 ;  /* 0x00000006ff0c7819 */ /* 0x000fe4000001140c */
[----:B------:R-:W-:Y:S02]  /*07f0*/  SHF.R.S32.HI R3, RZ, 0x6, R3 ;  /* 0x00000006ff037819 */ /* 0x000fe40000011403 */
[----:B------:R-:W-:Y:S01]  /*0800*/  VIMNMX R195, PT, PT, R195, R12, !PT ;  /* 0x0000000cc3c37248 */ /* 0x000fe20007fe0100 */
[----:B------:R-:W-:Y:S01]  /*0810*/  IMAD.MOV R12, RZ, RZ, -R201 ;  /* 0x000000ffff0c7224 */ /* 0x000fe200078e0ac9 */
[----:B------:R-:W-:-:S03]  /*0820*/  VIMNMX R134, PT, PT, R6, R3, PT ;  /* 0x0000000306867248 */ /* 0x000fc60003fe0100 */
[----:B------:R-:W-:Y:S01]  /*0830*/  IMAD R12, R7, R12, UR10 ;  /* 0x0000000a070c7e24 */ /* 0x000fe2000f8e020c */
[----:B------:R-:W-:-:S13]  /*0840*/  ISETP.GE.AND P0, PT, R195, R134, PT ;  /* 0x00000086c300720c */ /* 0x000fda0003f06270 */
[----:B---3--:R-:W-:Y:S05]  /*0850*/  @!P0 BRA `(.L_x_2797) ;  /* 0x0000000c00408947 */ /* 0x008fea0003800000 */
        /* <DEDUP_REMOVED lines=35> */
.L_x_2799:
[----:B------:R-:W-:Y:S05]  /*0a90*/  BSYNC.RECONVERGENT B0 ;  /* 0x0000000000007941 */ /* 0x000fea0003800200 */
.L_x_2798:
        /* <DEDUP_REMOVED lines=20> */
.L_x_2801:
[----:B------:R-:W-:Y:S05]  /*0be0*/  BSYNC.RECONVERGENT B0 ;  /* 0x0000000000007941 */ /* 0x000fea0003800200 */
.L_x_2800:
        /* <DEDUP_REMOVED lines=20> */
.L_x_2803:
[----:B------:R-:W-:Y:S05]  /*0d30*/  BSYNC.RECONVERGENT B0 ;  /* 0x0000000000007941 */ /* 0x000fea0003800200 */
.L_x_2802:
        /* <DEDUP_REMOVED lines=20> */
.L_x_2805:
[----:B------:R-:W-:Y:S05]  /*0e80*/  BSYNC.RECONVERGENT B0 ;  /* 0x0000000000007941 */ /* 0x000fea0003800200 */
.L_x_2804:
        /* <DEDUP_REMOVED lines=19> */
.L_x_2807:
[----:B------:R-:W-:Y:S05]  /*0fc0*/  BSYNC.RECONVERGENT B0 ;  /* 0x0000000000007941 */ /* 0x000fea0003800200 */
.L_x_2806:
        /* <DEDUP_REMOVED lines=18> */
.L_x_2809:
[----:B------:R-:W-:Y:S05]  /*10f0*/  BSYNC.RECONVERGENT B0 ;  /* 0x0000000000007941 */ /* 0x000fea0003800200 */
.L_x_2808:
        /* <DEDUP_REMOVED lines=18> */
.L_x_2811:
[----:B------:R-:W-:Y:S05]  /*1220*/  BSYNC.RECONVERGENT B0 ;  /* 0x0000000000007941 */ /* 0x000fea0003800200 */
.L_x_2810:
        /* <DEDUP_REMOVED lines=18> */
.L_x_2813:
[----:B------:R-:W-:Y:S05]  /*1350*/  BSYNC.RECONVERGENT B0 ;  /* 0x0000000000007941 */ /* 0x000fea0003800200 */
.L_x_2812:
        /* <DEDUP_REMOVED lines=32> */
.L_x_2797:
        /* <DEDUP_REMOVED lines=11> */
.L_x_2814:
        /* <DEDUP_REMOVED lines=102> */
.L_x_2815:
        /* <DEDUP_REMOVED lines=15> */
.L_x_2817:
[----:B------:R-:W2:Y:S01]  /*1d60*/  LDC.64 R4, c[0x0][0x3b8] ;  /* 0x0000ee00ff047b82 */ /* 0x000ea20000000a00 */
[----:B-1----:R-:W-:-:S05]  /*1d70*/  IADD3 R2, PT, PT, R8, R9, RZ ;  /* 0x0000000908027210 */ /* 0x002fca0007ffe0ff */
[C---:B--2---:R-:W-:Y:S02]  /*1d80*/  IMAD R21, R2.reuse, R5, RZ ;  /* 0x0000000502157224 */ /* 0x044fe400078e02ff */
[----:B------:R-:W-:-:S05]  /*1d90*/  IMAD.WIDE.U32 R2, R2, R4, RZ ;  /* 0x0000000402027225 */ /* 0x000fca00078e00ff */
[----:B------:R-:W-:Y:S02]  /*1da0*/  IADD3 R21, PT, PT, R3, R21, RZ ;  /* 0x0000001503157210 */ /* 0x000fe40007ffe0ff */
[----:B------:R-:W-:Y:S02]  /*1db0*/  MOV R20, R2 ;  /* 0x0000000200147202 */ /* 0x000fe40000000f00 */
.L_x_2818:
        /* <DEDUP_REMOVED lines=14> */
.L_x_2819:
[----:B------:R-:W1:Y:S01]  /*1ea0*/  LDC.64 R2, c[0x0][0x3c0] ;  /* 0x0000f000ff027b82 */ /* 0x000e620000000a00 */
[----:B------:R-:W-:-:S05]  /*1eb0*/  IADD3 R8, PT, PT, R8, R9, RZ ;  /* 0x0000000908087210 */ /* 0x000fca0007ffe0ff */
[C---:B-1----:R-:W-:Y:S02]  /*1ec0*/  IMAD R23, R8.reuse, R3, RZ ;  /* 0x0000000308177224 */ /* 0x042fe400078e02ff */
[----:B------:R-:W-:-:S05]  /*1ed0*/  IMAD.WIDE.U32 R8, R8, R2, RZ ;  /* 0x0000000208087225 */ /* 0x000fca00078e00ff */
[----:B------:R-:W-:Y:S02]  /*1ee0*/  IADD3 R23, PT, PT, R9, R23, RZ ;  /* 0x0000001709177210 */ /* 0x000fe40007ffe0ff */
[----:B------:R-:W-:-:S07]  /*1ef0*/  MOV R22, R8 ;  /* 0x0000000800167202 */ /* 0x000fce0000000f00 */
.L_x_2820:
        /* <DEDUP_REMOVED lines=50> */
.L_x_2816:
        /* <DEDUP_REMOVED lines=8> */
[C---:B------:R-:W-:Y:S01]  /*22a0*/  IMAD.SHL.U32 R61, R4.reuse, 0x10, RZ ;  /* 0x00000010043d7824 */ /* 0x040fe200078e00ff */
[----:B------:R-:W-:Y:S01]  /*22b0*/  SHF.L.U64.HI R60, R4, 0x4, R5 ;  /* 0x00000004043c7819 */ /* 0x000fe20000010205 */
[----:B------:R-:W-:Y:S01]  /*22c0*/  IMAD.MOV.U32 R113, RZ, RZ, RZ ;  /* 0x000000ffff717224 */ /* 0x000fe200078e00ff */
[C---:B------:R-:W-:Y:S01]  /*22d0*/  SHF.L.U64.HI R66, R2.reuse, 0x4, R3 ;  /* 0x0000000402427819 */ /* 0x040fe20000010203 */
[----:B------:R-:W2:Y:S01]  /*22e0*/  @!P2 LDC.64 R6, c[0x0][0x398] ;  /* 0x0000e600ff06ab82 */ /* 0x000ea20000000a00 */
[----:B------:R-:W-:Y:S01]  /*22f0*/  SHF.L.U32 R67, R2, 0x4, RZ ;  /* 0x0000000402437819 */ /* 0x000fe200000006ff */
[----:B------:R-:W-:Y:S01]  /*2300*/  IMAD.SHL.U32 R68, R135, 0x40, RZ ;  /* 0x0000004087447824 */ /* 0x000fe200078e00ff */
[----:B------:R-:W-:-:S04]  /*2310*/  IADD3 R62, PT, PT, R134, -0x1, RZ ;  /* 0xffffffff863e7810 */ /* 0x000fc80007ffe0ff */
[----:B------:R-:W-:Y:S01]  /*2320*/  LOP3.LUT R68, R68, 0x1c0, RZ, 0xc0, !PT ;  /* 0x000001c044447812 */ /* 0x000fe200078ec0ff */
[----:B------:R-:W-:Y:S02]  /*2330*/  IMAD.SHL.U32 R133, R62, 0x40, RZ ;  /* 0x000000403e857824 */ /* 0x000fe400078e00ff */
        /* <DEDUP_REMOVED lines=13> */
[----:B------:R-:W-:Y:S01]  /*2410*/  IADD3.X R21, PT, PT, RZ, R8, RZ, P3, !PT ;  /* 0x00000008ff157210 */ /* 0x000fe20001ffe4ff */
[----:B------:R-:W1:Y:S01]  /*2420*/  LDC R6, c[0x0][0x450] ;  /* 0x00011400ff067b82 */ /* 0x000e620000000800 */
[----:B------:R-:W-:Y:S01]  /*2430*/  IMAD R7, R12, UR5, R7 ;  /* 0x000000050c077c24 */ /* 0x000fe2000f8e0207 */
[----:B------:R-:W-:Y:S01]  /*2440*/  IADD3 R18, P2, PT, R14, R18, RZ ;  /* 0x000000120e127210 */ /* 0x000fe20007f5e0ff */
[----:B------:R-:W-:Y:S01]  /*2450*/  IMAD.WIDE.U32 R12, R12, UR4, R22 ;  /* 0x000000040c0c7c25 */ /* 0x000fe2000f8e0016 */
[----:B------:R-:W2:Y:S03]  /*2460*/  LDCU.64 UR4, c[0x0][0x390] ;  /* 0x00007200ff0477ac */ /* 0x000ea60008000a00 */
[----:B------:R-:W-:Y:S01]  /*2470*/  IMAD.WIDE.U32 R20, R112, R4, R20 ;  /* 0x0000000470147225 */ /* 0x000fe200078e0014 */
[----:B------:R-:W-:-:S02]  /*2480*/  SHF.R.S32.HI R4, RZ, 0x1f, R71 ;  /* 0x0000001fff047819 */ /* 0x000fc40000011447 */
[----:B------:R-:W-:Y:S01]  /*2490*/  IADD3 R13, PT, PT, R13, R7, RZ ;  /* 0x000000070d0d7210 */ /* 0x000fe20007ffe0ff */
[----:B------:R-:W-:Y:S01]  /*24a0*/  IMAD.X R19, RZ, RZ, R9, P2 ;  /* 0x000000ffff137224 */ /* 0x000fe200010e0609 */
[----:B------:R-:W-:Y:S01]  /*24b0*/  LEA.HI R4, R4, R71, RZ, 0x6 ;  /* 0x0000004704047211 */ /* 0x000fe200078f30ff */
[----:B------:R-:W-:Y:S01]  /*24c0*/  IMAD R75, R112, R5, R21 ;  /* 0x00000005704b7224 */ /* 0x000fe200078e0215 */
[----:B------:R-:W-:Y:S01]  /*24d0*/  LOP3.LUT R9, R14, 0x80, RZ, 0xfc, !PT ;  /* 0x000000800e097812 */ /* 0x000fe200078efcff */
[----:B------:R-:W-:Y:S01]  /*24e0*/  IMAD.SHL.U32 R74, R20, 0x2, RZ ;  /* 0x00000002144a7824 */ /* 0x000fe200078e00ff */
[----:B------:R-:W-:Y:S01]  /*24f0*/  SHF.R.S32.HI R4, RZ, 0x6, R4 ;  /* 0x00000006ff047819 */ /* 0x000fe20000011404 */
[----:B------:R-:W-:Y:S01]  /*2500*/  IMAD.WIDE.U32 R18, R112, R2, R18 ;  /* 0x0000000270127225 */ /* 0x000fe200078e0012 */
[----:B------:R-:W-:Y:S02]  /*2510*/  SHF.L.U64.HI R75, R20, 0x1, R75 ;  /* 0x00000001144b7819 */ /* 0x000fe4000001024b */
[----:B----4-:R-:W-:Y:S01]  /*2520*/  IADD3 R74, P2, PT, R74, UR8, RZ ;  /* 0x000000084a4a7c10 */ /* 0x010fe2000ff5e0ff */
[----:B------:R-:W-:Y:S01]  /*2530*/  IMAD R73, R112, R3, R19 ;  /* 0x0000000370497224 */ /* 0x000fe200078e0213 */
[----:B------:R-:W-:Y:S01]  /*2540*/  VIMNMX R69, PT, PT, R195, R4, !PT ;  /* 0x00000004c3457248 */ /* 0x000fe20007fe0100 */
[C---:B------:R-:W-:Y:S01]  /*2550*/  IMAD.SHL.U32 R72, R18.reuse, 0x2, RZ ;  /* 0x0000000212487824 */ /* 0x040fe200078e00ff */
[----:B------:R-:W-:Y:S01]  /*2560*/  IADD3.X R75, PT, PT, R75, UR9, RZ, P2, !PT ;  /* 0x000000094b4b7c10 */ /* 0x000fe200097fe4ff */
[----:B------:R-:W-:Y:S01]  /*2570*/  IMAD.SHL.U32 R2, R135, 0x4, RZ ;  /* 0x0000000487027824 */ /* 0x000fe200078e00ff */
[----:B------:R-:W-:Y:S01]  /*2580*/  SHF.L.U64.HI R73, R18, 0x1, R73 ;  /* 0x0000000112497819 */ /* 0x000fe20000010249 */
[----:B------:R-:W-:Y:S01]  /*2590*/  IMAD R8, R11, R110, RZ ;  /* 0x0000006e0b087224 */ /* 0x000fe200078e02ff */
[----:B--2---:R-:W-:Y:S01]  /*25a0*/  IADD3 R72, P2, PT, R72, UR4, RZ ;  /* 0x0000000448487c10 */ /* 0x004fe2000ff5e0ff */
[----:B------:R-:W-:Y:S01]  /*25b0*/  IMAD.MOV.U32 R197, RZ, RZ, R75 ;  /* 0x000000ffffc57224 */ /* 0x000fe200078e004b */
[----:B-1----:R-:W-:Y:S01]  /*25c0*/  LEA.HI R105, R6, R6, RZ, 0x1 ;  /* 0x0000000606697211 */ /* 0x002fe200078f08ff */
[C---:B------:R-:W-:Y:S01]  /*25d0*/  IMAD R7, R10.reuse, R111, R8 ;  /* 0x0000006f0a077224 */ /* 0x040fe200078e0208 */
[----:B------:R-:W-:Y:S01]  /*25e0*/  IADD3.X R73, PT, PT, R73, UR5, RZ, P2, !PT ;  /* 0x0000000549497c10 */ /* 0x000fe200097fe4ff */
[----:B------:R-:W-:Y:S01]  /*25f0*/  IMAD.WIDE.U32 R110, R10, R110, R12 ;  /* 0x0000006e0a6e7225 */ /* 0x000fe200078e000c */
[----:B------:R-:W-:-:S02]  /*2600*/  ISETP.GT.AND P2, PT, R134, R69, PT ;  /* 0x000000458600720c */ /* 0x000fc40003f44270 */
[----:B------:R-:W-:Y:S01]  /*2610*/  LOP3.LUT R2, R2, 0x1c, RZ, 0xc0, !PT ;  /* 0x0000001c02027812 */ /* 0x000fe200078ec0ff */
[----:B------:R-:W-:Y:S01]  /*2620*/  IMAD.MOV.U32 R198, RZ, RZ, R72 ;  /* 0x000000ffffc67224 */ /* 0x000fe200078e0048 */
[----:B------:R-:W-:Y:S01]  /*2630*/  SHF.R.S32.HI R105, RZ, 0x1, R105 ;  /* 0x00000001ff697819 */ /* 0x000fe20000011469 */
[----:B------:R-:W-:Y:S01]  /*2640*/  IMAD.IADD R70, R111, 0x1, R7 ;  /* 0x000000016f467824 */ /* 0x000fe200078e0207 */
        /* <DEDUP_REMOVED lines=111> */
.L_x_2889:
        /* <DEDUP_REMOVED lines=18> */
.L_x_2823:
[----:B-1-3--:R-:W-:Y:S05]  /*2e60*/  BSYNC.RECONVERGENT B0 ;  /* 0x0000000000007941 */ /* 0x00afea0003800200 */
.L_x_2822:
        /* <DEDUP_REMOVED lines=16> */
.L_x_2825:
[----:B------:R-:W-:Y:S05]  /*2f70*/  BSYNC.RECONVERGENT B0 ;  /* 0x0000000000007941 */ /* 0x000fea0003800200 */
.L_x_2824:
        /* <DEDUP_REMOVED lines=20> */
.L_x_2827:
[----:B------:R-:W-:Y:S05]  /*30c0*/  BSYNC.RECONVERGENT B0 ;  /* 0x0000000000007941 */ /* 0x000fea0003800200 */
.L_x_2826:
        /* <DEDUP_REMOVED lines=21> */
.L_x_2829:
[----:B------:R-:W-:Y:S05]  /*3220*/  BSYNC.RECONVERGENT B0 ;  /* 0x0000000000007941 */ /* 0x000fea0003800200 */
.L_x_2828:
        /* <DEDUP_REMOVED lines=16> */
.L_x_2833:
[----:B------:R-:W-:Y:S05]  /*3330*/  BSYNC.RECONVERGENT B0 ;  /* 0x0000000000007941 */ /* 0x000fea0003800200 */
.L_x_2832:
        /* <DEDUP_REMOVED lines=15> */
.L_x_2835:
[----:B------:R-:W-:Y:S05]  /*3430*/  BSYNC.RECONVERGENT B0 ;  /* 0x0000000000007941 */ /* 0x000fea0003800200 */
.L_x_2834:
        /* <DEDUP_REMOVED lines=17> */
.L_x_2837:
[----:B------:R-:W-:Y:S05]  /*3550*/  BSYNC.RECONVERGENT B0 ;  /* 0x0000000000007941 */ /* 0x000fea0003800200 */
.L_x_2836:
        /* <DEDUP_REMOVED lines=22> */
.L_x_2831:
        /* <DEDUP_REMOVED lines=59> */
.L_x_2843:
[----:B------:R-:W-:Y:S05]  /*3a70*/  BSYNC.RECONVERGENT B0 ;  /* 0x0000000000007941 */ /* 0x000fea0003800200 */
.L_x_2842:
        /* <DEDUP_REMOVED lines=52> */
.L_x_2845:
[----:B------:R-:W-:Y:S05]  /*3dc0*/  BSYNC.RECONVERGENT B0 ;  /* 0x0000000000007941 */ /* 0x000fea0003800200 */
.L_x_2844:
        /* <DEDUP_REMOVED lines=51> */
.L_x_2841:
[----:B------:R-:W-:Y:S05]  /*4100*/  BSYNC.RECONVERGENT B1 ;  /* 0x0000000000017941 */ /* 0x000fea0003800200 */
.L_x_2840:
        /* <DEDUP_REMOVED lines=68> */
.L_x_2849:
[----:B------:R-:W-:Y:S05]  /*4550*/  BSYNC.RECONVERGENT B0 ;  /* 0x0000000000007941 */ /* 0x000fea0003800200 */
.L_x_2848:
        /* <DEDUP_REMOVED lines=52> */
.L_x_2851:
[----:B------:R-:W-:Y:S05]  /*48a0*/  BSYNC.RECONVERGENT B0 ;  /* 0x0000000000007941 */ /* 0x000fea0003800200 */
.L_x_2850:
        /* <DEDUP_REMOVED lines=51> */
.L_x_2847:
[----:B------:R-:W-:Y:S05]  /*4be0*/  BSYNC.RECONVERGENT B1 ;  /* 0x0000000000017941 */ /* 0x000fea0003800200 */
.L_x_2846:
        /* <DEDUP_REMOVED lines=68> */
.L_x_2855:
[----:B------:R-:W-:Y:S05]  /*5030*/  BSYNC.RECONVERGENT B0 ;  /* 0x0000000000007941 */ /* 0x000fea0003800200 */
.L_x_2854:
        /* <DEDUP_REMOVED lines=52> */
.L_x_2857:
[----:B------:R-:W-:Y:S05]  /*5380*/  BSYNC.RECONVERGENT B0 ;  /* 0x0000000000007941 */ /* 0x000fea0003800200 */
.L_x_2856:
        /* <DEDUP_REMOVED lines=51> */
.L_x_2853:
[----:B------:R-:W-:Y:S05]  /*56c0*/  BSYNC.RECONVERGENT B1 ;  /* 0x0000000000017941 */ /* 0x000fea0003800200 */
.L_x_2852:
        /* <DEDUP_REMOVED lines=70> */
.L_x_2861:
[----:B------:R-:W-:Y:S05]  /*5b30*/  BSYNC.RECONVERGENT B0 ;  /* 0x0000000000007941 */ /* 0x000fea0003800200 */
.L_x_2860:
        /* <DEDUP_REMOVED lines=52> */
.L_x_2863:
[----:B------:R-:W-:Y:S05]  /*5e80*/  BSYNC.RECONVERGENT B0 ;  /* 0x0000000000007941 */ /* 0x000fea0003800200 */
.L_x_2862:
        /* <DEDUP_REMOVED lines=51> */
.L_x_2859:
[----:B------:R-:W-:Y:S05]  /*61c0*/  BSYNC.RECONVERGENT B1 ;  /* 0x0000000000017941 */ /* 0x000fea0003800200 */
.L_x_2858:
        /* <DEDUP_REMOVED lines=8> */
.L_x_2839:
        /* <DEDUP_REMOVED lines=99> */
.L_x_2867:
[----:B------:R-:W-:Y:S05]  /*6880*/  BSYNC.RECONVERGENT B0 ;  /* 0x0000000000007941 */ /* 0x000fea0003800200 */
.L_x_2866:
        /* <DEDUP_REMOVED lines=93> */
.L_x_2869:
[----:B------:R-:W-:Y:S05]  /*6e60*/  BSYNC.RECONVERGENT B0 ;  /* 0x0000000000007941 */ /* 0x000fea0003800200 */
.L_x_2868:
        /* <DEDUP_REMOVED lines=92> */
.L_x_2865:
[----:B------:R-:W-:Y:S05]  /*7430*/  BSYNC.RECONVERGENT B1 ;  /* 0x0000000000017941 */ /* 0x000fea0003800200 */
.L_x_2864:
        /* <DEDUP_REMOVED lines=100> */
.L_x_2873:
[----:B------:R-:W-:Y:S05]  /*7a80*/  BSYNC.RECONVERGENT B0 ;  /* 0x0000000000007941 */ /* 0x000fea0003800200 */
.L_x_2872:
        /* <DEDUP_REMOVED lines=93> */
.L_x_2875:
[----:B------:R-:W-:Y:S05]  /*8060*/  BSYNC.RECONVERGENT B0 ;  /* 0x0000000000007941 */ /* 0x000fea0003800200 */
.L_x_2874:
        /* <DEDUP_REMOVED lines=92> */
.L_x_2871:
[----:B------:R-:W-:Y:S05]  /*8630*/  BSYNC.RECONVERGENT B1 ;  /* 0x0000000000017941 */ /* 0x000fea0003800200 */
.L_x_2870:
        /* <DEDUP_REMOVED lines=101> */
.L_x_2879:
[----:B------:R-:W-:Y:S05]  /*8c90*/  BSYNC.RECONVERGENT B0 ;  /* 0x0000000000007941 */ /* 0x000fea0003800200 */
.L_x_2878:
        /* <DEDUP_REMOVED lines=93> */
.L_x_2881:
[----:B------:R-:W-:Y:S05]  /*9270*/  BSYNC.RECONVERGENT B0 ;  /* 0x0000000000007941 */ /* 0x000fea0003800200 */
.L_x_2880:
        /* <DEDUP_REMOVED lines=92> */
.L_x_2877:
[----:B------:R-:W-:Y:S05]  /*9840*/  BSYNC.RECONVERGENT B1 ;  /* 0x0000000000017941 */ /* 0x000fea0003800200 */
.L_x_2876:
        /* <DEDUP_REMOVED lines=104> */
.L_x_2885:
[----:B------:R-:W-:Y:S05]  /*9ed0*/  BSYNC.RECONVERGENT B0 ;  /* 0x0000000000007941 */ /* 0x000fea0003800200 */
.L_x_2884:
        /* <DEDUP_REMOVED lines=92> */
.L_x_2887:
[----:B------:R-:W-:Y:S05]  /*a4a0*/  BSYNC.RECONVERGENT B0 ;  /* 0x0000000000007941 */ /* 0x000fea0003800200 */
.L_x_2886:
        /* <DEDUP_REMOVED lines=90> */
.L_x_2883:
[----:B------:R-:W-:Y:S05]  /*aa50*/  BSYNC.RECONVERGENT B1 ;  /* 0x0000000000017941 */ /* 0x000fea0003800200 */
.L_x_2882:
[----:B------:R-:W5:Y:S08]  /*aa60*/  LDC R3, c[0x0][0x450] ;  /* 0x00011400ff037b82 */ /* 0x000f700000000800 */
[----:B------:R-:W1:Y:S01]  /*aa70*/  LDC R11, c[0x0][0x450] ;  /* 0x00011400ff0b7b82 */ /* 0x000e620000000800 */
[----:B-----5:R-:W-:Y:S05]  /*aa80*/  IMAD.U32 R3, R3, -0x20, RZ ;  /* 0xffffffe003037824 */ /* 0x020fea00078e00ff */
[C---:B------:R-:W-:Y:S02]  /*aa90*/  LEA R80, P1, R3.reuse, R80, 0x1 ;  /* 0x0000005003507211 */ /* 0x040fe400078208ff */
[C---:B------:R-:W-:Y:S02]  /*aaa0*/  LEA R78, P0, R3.reuse, R78, 0x1 ;  /* 0x0000004e034e7211 */ /* 0x040fe400078008ff */
[C---:B------:R-:W-:Y:S02]  /*aab0*/  LEA.HI.X.SX32 R81, R3.reuse, R81, 0x1, P1 ;  /* 0x0000005103517211 */ /* 0x040fe400008f0eff */
[----:B-1----:R-:W-:Y:S09]  /*aac0*/  LEA.HI.X.SX32 R79, R3, R79, 0x1, P0 ;  /* 0x0000004f034f7211 */ /* 0x002ff200000f0eff */
.L_x_2838:
[----:B------:R-:W-:Y:S05]  /*aad0*/  BSYNC.RECONVERGENT B2 ;  /* 0x0000000000027941 */ /* 0x000fea0003800200 */
.L_x_2830:
        /* <DEDUP_REMOVED lines=91> */
.L_x_2888:
[----:B------:R-:W-:Y:S02]  /*b090*/  IADD3 R76, P1, PT, R76, R83, RZ ;  /* 0x000000534c4c7210 */ /* 0x000fe40007f3e0ff */
[----:B------:R-:W-:Y:S03]  /*b0a0*/  IADD3 R12, P0, PT, R12, R87, RZ ;  /* 0x000000570c0c7210 */ /* 0x000fe60007f1e0ff */
[----:B------:R-:W-:Y:S02]  /*b0b0*/  IMAD.X R77, R77, 0x1, R82, P1 ;  /* 0x000000014d4d7824 */ /* 0x000fe400008e0652 */
[----:B------:R-:W-:Y:S01]  /*b0c0*/  IMAD.X R13, R13, 0x1, R85, P0 ;  /* 0x000000010d0d7824 */ /* 0x000fe200000e0655 */
[----:B------:R-:W-:Y:S07]  /*b0d0*/  @P2 BRA `(.L_x_2889) ;  /* 0xffffff7c00182947 */ /* 0x000fee000383ffff */
.L_x_2821:
        /* <DEDUP_REMOVED lines=42> */
.L_x_2894:
[----:B------:R2:W-:Y:S02]  /*b380*/  STS.128 [R0+0x4000], RZ ;  /* 0x004000ff00007388 */ /* 0x0005e40000000c00 */
.L_x_2893:
[----:B------:R-:W-:Y:S05]  /*b390*/  BSYNC.RECONVERGENT B0 ;  /* 0x0000000000007941 */ /* 0x000fea0003800200 */
.L_x_2892:
        /* <DEDUP_REMOVED lines=26> */
.L_x_2897:
[----:B------:R1:W-:Y:S02]  /*b540*/  STS.128 [R0+0x4800], RZ ;  /* 0x004800ff00007388 */ /* 0x0003e40000000c00 */
.L_x_2896:
[----:B------:R-:W-:Y:S05]  /*b550*/  BSYNC.RECONVERGENT B0 ;  /* 0x0000000000007941 */ /* 0x000fea0003800200 */
.L_x_2895:
        /* <DEDUP_REMOVED lines=26> */
.L_x_2900:
[----:B------:R2:W-:Y:S02]  /*b700*/  STS.128 [R0+0x5000], RZ ;  /* 0x005000ff00007388 */ /* 0x0005e40000000c00 */
.L_x_2899:
[----:B------:R-:W-:Y:S05]  /*b710*/  BSYNC.RECONVERGENT B0 ;  /* 0x0000000000007941 */ /* 0x000fea0003800200 */
.L_x_2898:
        /* <DEDUP_REMOVED lines=26> */
.L_x_2902:
[----:B------:R2:W-:Y:S01]  /*b8c0*/  STS.128 [R0+0x5800], RZ ;  /* 0x005800ff00007388 */ /* 0x0005e20000000c00 */
[----:B------:R-:W-:Y:S05]  /*b8d0*/  BRA `(.L_x_2901) ;  /* 0x0000007400407947 */ /* 0x000fea0003800000 */
.L_x_2891:
        /* <DEDUP_REMOVED lines=81> */
.L_x_2909:
[----:B------:R-:W-:Y:S05]  /*bdf0*/  BSYNC.RECONVERGENT B0 ;  /* 0x0000000000007941 */ /* 0x000fea0003800200 */
.L_x_2908:
[----:B-----5:R-:W-:Y:S01]  /*be00*/  IMAD.MOV.U32 R6, RZ, RZ, R18 ;  /* 0x000000ffff067224 */ /* 0x020fe200078e0012 */
[----:B------:R-:W-:Y:S01]  /*be10*/  MOV R4, R16 ;  /* 0x0000001000047202 */ /* 0x000fe20000000f00 */
[----:B------:R-:W-:Y:S01]  /*be20*/  IMAD.MOV.U32 R7, RZ, RZ, R19 ;  /* 0x000000ffff077224 */ /* 0x000fe200078e0013 */
[----:B------:R-:W-:Y:S02]  /*be30*/  MOV R5, R17 ;  /* 0x0000001100057202 */ /* 0x000fe40000000f00 */
.L_x_2907:
[----:B------:R-:W-:Y:S05]  /*be40*/  BSYNC.RECONVERGENT B1 ;  /* 0x0000000000017941 */ /* 0x000fea0003800200 */
.L_x_2906:
        /* <DEDUP_REMOVED lines=49> */
.L_x_2913:
[----:B------:R-:W-:Y:S05]  /*c160*/  BSYNC.RECONVERGENT B0 ;  /* 0x0000000000007941 */ /* 0x000fea0003800200 */
.L_x_2912:
[----:B-----5:R4:W-:Y:S02]  /*c170*/  STS.128 [R0+0x2000], R16 ;  /* 0x0020001000007388 */ /* 0x0209e40000000c00 */
.L_x_2911:
[----:B------:R-:W-:Y:S05]  /*c180*/  BSYNC.RECONVERGENT B1 ;  /* 0x0000000000017941 */ /* 0x000fea0003800200 */
.L_x_2910:
        /* <DEDUP_REMOVED lines=46> */
.L_x_2915:
[----:B------:R-:W-:Y:S05]  /*c470*/  BSYNC.RECONVERGENT B0 ;  /* 0x0000000000007941 */ /* 0x000fea0003800200 */
.L_x_2914:
[----:B-----5:R1:W-:Y:S02]  /*c480*/  STS.128 [R0+0x4000], R16 ;  /* 0x0040001000007388 */ /* 0x0203e40000000c00 */
.L_x_2905:
[----:B------:R-:W-:Y:S05]  /*c490*/  BSYNC.RECONVERGENT B2 ;  /* 0x0000000000027941 */ /* 0x000fea0003800200 */
.L_x_2904:
        /* <DEDUP_REMOVED lines=65> */
.L_x_2921:
[----:B------:R-:W-:Y:S05]  /*c8b0*/  BSYNC.RECONVERGENT B0 ;  /* 0x0000000000007941 */ /* 0x000fea0003800200 */
.L_x_2920:
[----:B-----5:R4:W-:Y:S02]  /*c8c0*/  STS.128 [R0+0x800], R16 ;  /* 0x0008001000007388 */ /* 0x0209e40000000c00 */
.L_x_2919:
[----:B------:R-:W-:Y:S05]  /*c8d0*/  BSYNC.RECONVERGENT B1 ;  /* 0x0000000000017941 */ /* 0x000fea0003800200 */
.L_x_2918:
        /* <DEDUP_REMOVED lines=58> */
.L_x_2925:
[----:B------:R-:W-:Y:S05]  /*cc80*/  BSYNC.RECONVERGENT B0 ;  /* 0x0000000000007941 */ /* 0x000fea0003800200 */
.L_x_2924:
[----:B-----5:R4:W-:Y:S02]  /*cc90*/  STS.128 [R0+0x2800], R16 ;  /* 0x0028001000007388 */ /* 0x0209e40000000c00 */
.L_x_2923:
[----:B------:R-:W-:Y:S05]  /*cca0*/  BSYNC.RECONVERGENT B1 ;  /* 0x0000000000017941 */ /* 0x000fea0003800200 */
.L_x_2922:
        /* <DEDUP_REMOVED lines=56> */
.L_x_2927:
[----:B------:R-:W-:Y:S05]  /*d030*/  BSYNC.RECONVERGENT B0 ;  /* 0x0000000000007941 */ /* 0x000fea0003800200 */
.L_x_2926:
[----:B-----5:R4:W-:Y:S02]  /*d040*/  STS.128 [R0+0x4800], R16 ;  /* 0x0048001000007388 */ /* 0x0209e40000000c00 */
.L_x_2917:
[----:B------:R-:W-:Y:S05]  /*d050*/  BSYNC.RECONVERGENT B2 ;  /* 0x0000000000027941 */ /* 0x000fea0003800200 */
.L_x_2916:
        /* <DEDUP_REMOVED lines=66> */
.L_x_2933:
[----:B------:R-:W-:Y:S05]  /*d480*/  BSYNC.RECONVERGENT B0 ;  /* 0x0000000000007941 */ /* 0x000fea0003800200 */
.L_x_2932:
[----:B-----5:R4:W-:Y:S02]  /*d490*/  STS.128 [R0+0x1000], R16 ;  /* 0x0010001000007388 */ /* 0x0209e40000000c00 */
.L_x_2931:
[----:B------:R-:W-:Y:S05]  /*d4a0*/  BSYNC.RECONVERGENT B1 ;  /* 0x0000000000017941 */ /* 0x000fea0003800200 */
.L_x_2930:
        /* <DEDUP_REMOVED lines=58> */
.L_x_2937:
[----:B------:R-:W-:Y:S05]  /*d850*/  BSYNC.RECONVERGENT B0 ;  /* 0x0000000000007941 */ /* 0x000fea0003800200 */
.L_x_2936:
[----:B-----5:R1:W-:Y:S02]  /*d860*/  STS.128 [R0+0x3000], R16 ;  /* 0x0030001000007388 */ /* 0x0203e40000000c00 */
.L_x_2935:
[----:B------:R-:W-:Y:S05]  /*d870*/  BSYNC.RECONVERGENT B1 ;  /* 0x0000000000017941 */ /* 0x000fea0003800200 */
.L_x_2934:
        /* <DEDUP_REMOVED lines=56> */
.L_x_2939:
[----:B------:R-:W-:Y:S05]  /*dc00*/  BSYNC.RECONVERGENT B0 ;  /* 0x0000000000007941 */ /* 0x000fea0003800200 */
.L_x_2938:
[----:B-----5:R4:W-:Y:S02]  /*dc10*/  STS.128 [R0+0x5000], R16 ;  /* 0x0050001000007388 */ /* 0x0209e40000000c00 */
.L_x_2929:
[----:B------:R-:W-:Y:S05]  /*dc20*/  BSYNC.RECONVERGENT B2 ;  /* 0x0000000000027941 */ /* 0x000fea0003800200 */
.L_x_2928:
        /* <DEDUP_REMOVED lines=66> */
.L_x_2943:
[----:B------:R-:W-:Y:S05]  /*e050*/  BSYNC.RECONVERGENT B0 ;  /* 0x0000000000007941 */ /* 0x000fea0003800200 */
.L_x_2942:
[----:B-----5:R4:W-:Y:S02]  /*e060*/  STS.128 [R0+0x1800], R16 ;  /* 0x0018001000007388 */ /* 0x0209e40000000c00 */
.L_x_2941:
[----:B------:R-:W-:Y:S05]  /*e070*/  BSYNC.RECONVERGENT B1 ;  /* 0x0000000000017941 */ /* 0x000fea0003800200 */
.L_x_2940:
        /* <DEDUP_REMOVED lines=58> */
.L_x_2947:
[----:B------:R-:W-:Y:S05]  /*e420*/  BSYNC.RECONVERGENT B0 ;  /* 0x0000000000007941 */ /* 0x000fea0003800200 */
.L_x_2946:
[----:B-----5:R4:W-:Y:S02]  /*e430*/  STS.128 [R0+0x3800], R16 ;  /* 0x0038001000007388 */ /* 0x0209e40000000c00 */
.L_x_2945:
[----:B------:R-:W-:Y:S05]  /*e440*/  BSYNC.RECONVERGENT B1 ;  /* 0x0000000000017941 */ /* 0x000fea0003800200 */
.L_x_2944:
        /* <DEDUP_REMOVED lines=56> */
.L_x_2949:
[----:B------:R-:W-:Y:S05]  /*e7d0*/  BSYNC.RECONVERGENT B0 ;  /* 0x0000000000007941 */ /* 0x000fea0003800200 */
.L_x_2948:
[----:B-----5:R4:W-:Y:S01]  /*e7e0*/  STS.128 [R0+0x5800], R16 ;  /* 0x0058001000007388 */ /* 0x0209e20000000c00 */
[----:B------:R-:W-:Y:S05]  /*e7f0*/  BRA `(.L_x_2901) ;  /* 0x0000004400787947 */ /* 0x000fea0003800000 */
.L_x_2903:
        /* <DEDUP_REMOVED lines=98> */
.L_x_2955:
[----:B------:R-:W-:Y:S05]  /*ee20*/  BSYNC.RECONVERGENT B0 ;  /* 0x0000000000007941 */ /* 0x000fea0003800200 */
.L_x_2954:
[----:B-----5:R-:W-:Y:S01]  /*ee30*/  IMAD.MOV.U32 R6, RZ, RZ, R34 ;  /* 0x000000ffff067224 */ /* 0x020fe200078e0022 */
[----:B------:R-:W-:Y:S01]  /*ee40*/  MOV R4, R32 ;  /* 0x0000002000047202 */ /* 0x000fe20000000f00 */
[----:B------:R-:W-:Y:S01]  /*ee50*/  IMAD.MOV.U32 R7, RZ, RZ, R35 ;  /* 0x000000ffff077224 */ /* 0x000fe200078e0023 */
[----:B------:R-:W-:Y:S02]  /*ee60*/  MOV R5, R33 ;  /* 0x0000002100057202 */ /* 0x000fe40000000f00 */
.L_x_2953:
[----:B------:R-:W-:Y:S05]  /*ee70*/  BSYNC.RECONVERGENT B1 ;  /* 0x0000000000017941 */ /* 0x000fea0003800200 */
.L_x_2952:
        /* <DEDUP_REMOVED lines=88> */
.L_x_2959:
[----:B------:R-:W-:Y:S05]  /*f400*/  BSYNC.RECONVERGENT B0 ;  /* 0x0000000000007941 */ /* 0x000fea0003800200 */
.L_x_2958:
[----:B-----5:R4:W-:Y:S02]  /*f410*/  STS.128 [R0+0x2000], R32 ;  /* 0x0020002000007388 */ /* 0x0209e40000000c00 */
.L_x_2957:
[----:B------:R-:W-:Y:S05]  /*f420*/  BSYNC.RECONVERGENT B1 ;  /* 0x0000000000017941 */ /* 0x000fea0003800200 */
.L_x_2956:
        /* <DEDUP_REMOVED lines=85> */
.L_x_2961:
[----:B------:R-:W-:Y:S05]  /*f980*/  BSYNC.RECONVERGENT B0 ;  /* 0x0000000000007941 */ /* 0x000fea0003800200 */
.L_x_2960:
[----:B-----5:R1:W-:Y:S02]  /*f990*/  STS.128 [R0+0x4000], R32 ;  /* 0x0040002000007388 */ /* 0x0203e40000000c00 */
.L_x_2951:
[----:B------:R-:W-:Y:S05]  /*f9a0*/  BSYNC.RECONVERGENT B2 ;  /* 0x0000000000027941 */ /* 0x000fea0003800200 */
.L_x_2950:
        /* <DEDUP_REMOVED lines=95> */
.L_x_2967:
[----:B------:R-:W-:Y:S05]  /*ffa0*/  BSYNC.RECONVERGENT B0 ;  /* 0x0000000000007941 */ /* 0x000fea0003800200 */
.L_x_2966:
[----:B-----5:R4:W-:Y:S02]  /*ffb0*/  STS.128 [R0+0x800], R32 ;  /* 0x0008002000007388 */ /* 0x0209e40000000c00 */
.L_x_2965:
[----:B------:R-:W-:Y:S05]  /*ffc0*/  BSYNC.RECONVERGENT B1 ;  /* 0x0000000000017941 */ /* 0x000fea0003800200 */
.L_x_2964:
        /* <DEDUP_REMOVED lines=88> */
.L_x_2971:
[----:B------:R-:W-:Y:S05]  /*10550*/  BSYNC.RECONVERGENT B0 ;  /* 0x0000000000007941 */ /* 0x000fea0003800200 */
.L_x_2970:
[----:B-----5:R4:W-:Y:S02]  /*10560*/  STS.128 [R0+0x2800], R32 ;  /* 0x0028002000007388 */ /* 0x0209e40000000c00 */
.L_x_2969:
[----:B------:R-:W-:Y:S05]  /*10570*/  BSYNC.RECONVERGENT B1 ;  /* 0x0000000000017941 */ /* 0x000fea0003800200 */
.L_x_2968:
        /* <DEDUP_REMOVED lines=86> */
.L_x_2973:
[----:B------:R-:W-:Y:S05]  /*10ae0*/  BSYNC.RECONVERGENT B0 ;  /* 0x0000000000007941 */ /* 0x000fea0003800200 */
.L_x_2972:
[----:B-----5:R4:W-:Y:S02]  /*10af0*/  STS.128 [R0+0x4800], R32 ;  /* 0x0048002000007388 */ /* 0x0209e40000000c00 */
.L_x_2963:
[----:B------:R-:W-:Y:S05]  /*10b00*/  BSYNC.RECONVERGENT B2 ;  /* 0x0000000000027941 */ /* 0x000fea0003800200 */
.L_x_2962:
        /* <DEDUP_REMOVED lines=96> */
.L_x_2979:
[----:B------:R-:W-:Y:S05]  /*11110*/  BSYNC.RECONVERGENT B0 ;  /* 0x0000000000007941 */ /* 0x000fea0003800200 */
.L_x_2978:
[----:B-----5:R4:W-:Y:S02]  /*11120*/  STS.128 [R0+0x1000], R32 ;  /* 0x0010002000007388 */ /* 0x0209e40000000c00 */
.L_x_2977:
[----:B------:R-:W-:Y:S05]  /*11130*/  BSYNC.RECONVERGENT B1 ;  /* 0x0000000000017941 */ /* 0x000fea0003800200 */
.L_x_2976:
        /* <DEDUP_REMOVED lines=88> */
.L_x_2983:
[----:B------:R-:W-:Y:S05]  /*116c0*/  BSYNC.RECONVERGENT B0 ;  /* 0x0000000000007941 */ /* 0x000fea0003800200 */
.L_x_2982:
[----:B-----5:R1:W-:Y:S02]  /*116d0*/  STS.128 [R0+0x3000], R32 ;  /* 0x0030002000007388 */ /* 0x0203e40000000c00 */
.L_x_2981:
[----:B------:R-:W-:Y:S05]  /*116e0*/  BSYNC.RECONVERGENT B1 ;  /* 0x0000000000017941 */ /* 0x000fea0003800200 */
.L_x_2980:
        /* <DEDUP_REMOVED lines=87> */
.L_x_2985:
[----:B------:R-:W-:Y:S05]  /*11c60*/  BSYNC.RECONVERGENT B0 ;  /* 0x0000000000007941 */ /* 0x000fea0003800200 */
.L_x_2984:
[----:B-----5:R4:W-:Y:S02]  /*11c70*/  STS.128 [R0+0x5000], R32 ;  /* 0x0050002000007388 */ /* 0x0209e40000000c00 */
.L_x_2975:
[----:B------:R-:W-:Y:S05]  /*11c80*/  BSYNC.RECONVERGENT B2 ;  /* 0x0000000000027941 */ /* 0x000fea0003800200 */
.L_x_2974:
        /* <DEDUP_REMOVED lines=96> */
.L_x_2989:
[----:B------:R-:W-:Y:S05]  /*12290*/  BSYNC.RECONVERGENT B0 ;  /* 0x0000000000007941 */ /* 0x000fea0003800200 */
.L_x_2988:
[----:B-----5:R4:W-:Y:S02]  /*122a0*/  STS.128 [R0+0x1800], R32 ;  /* 0x0018002000007388 */ /* 0x0209e40000000c00 */
.L_x_2987:
[----:B------:R-:W-:Y:S05]  /*122b0*/  BSYNC.RECONVERGENT B1 ;  /* 0x0000000000017941 */ /* 0x000fea0003800200 */
.L_x_2986:
        /* <DEDUP_REMOVED lines=87> */
.L_x_2993:
[----:B------:R-:W-:Y:S05]  /*12830*/  BSYNC.RECONVERGENT B0 ;  /* 0x0000000000007941 */ /* 0x000fea0003800200 */
.L_x_2992:
[----:B-----5:R1:W-:Y:S02]  /*12840*/  STS.128 [R0+0x3800], R32 ;  /* 0x0038002000007388 */ /* 0x0203e40000000c00 */
.L_x_2991:
[----:B------:R-:W-:Y:S05]  /*12850*/  BSYNC.RECONVERGENT B1 ;  /* 0x0000000000017941 */ /* 0x000fea0003800200 */
.L_x_2990:
        /* <DEDUP_REMOVED lines=86> */
.L_x_2995:
[----:B------:R-:W-:Y:S05]  /*12dc0*/  BSYNC.RECONVERGENT B0 ;  /* 0x0000000000007941 */ /* 0x000fea0003800200 */
.L_x_2994:
[----:B-----5:R4:W-:Y:S02]  /*12dd0*/  STS.128 [R0+0x5800], R32 ;  /* 0x0058002000007388 */ /* 0x0209e40000000c00 */
.L_x_2901:
[----:B------:R-:W-:Y:S05]  /*12de0*/  BSYNC.RECONVERGENT B3 ;  /* 0x0000000000037941 */ /* 0x000fea0003800200 */
.L_x_2890:
        /* <DEDUP_REMOVED lines=26> */
.L_x_2998:
[----:B------:R3:W-:Y:S02]  /*12f90*/  STS.128 [R0+0xa000], RZ ;  /* 0x00a000ff00007388 */ /* 0x0007e40000000c00 */
.L_x_2997:
[----:B------:R-:W-:Y:S05]  /*12fa0*/  BSYNC.RECONVERGENT B0 ;  /* 0x0000000000007941 */ /* 0x000fea0003800200 */
.L_x_2996:
[----:B------:R-:W-:Y:S01]  /*12fb0*/  ISETP.GE.AND P0, PT, R25, R6, PT ;  /* 0x000000061900720c */ /* 0x000fe20003f06270 */
[----:B------:R-:W-:-:S12]  /*12fc0*/  BSSY.RECONVERGENT B0, `(.L_x_2999) ;  /* 0x0000019000007945 */ /* 0x000fd80003800200 */
        /* <DEDUP_REMOVED lines=23> */
.L_x_3001:
[----:B------:R2:W-:Y:S02]  /*13140*/  STS.128 [R0+0xa800], RZ ;  /* 0x00a800ff00007388 */ /* 0x0005e40000000c00 */
.L_x_3000:
[----:B------:R-:W-:Y:S05]  /*13150*/  BSYNC.RECONVERGENT B0 ;  /* 0x0000000000007941 */ /* 0x000fea0003800200 */
.L_x_2999:
[----:B------:R-:W-:Y:S01]  /*13160*/  ISETP.GE.AND P0, PT, R31, R6, PT ;  /* 0x000000061f00720c */ /* 0x000fe20003f06270 */
[----:B------:R-:W-:-:S12]  /*13170*/  BSSY.RECONVERGENT B0, `(.L_x_3002) ;  /* 0x000001a000007945 */ /* 0x000fd80003800200 */
[----:B------:R-:W-:Y:S05]  /*13180*/  @P0 BRA `(.L_x_3003) ;  /* 0x0000000000600947 */ /* 0x000fea0003800000 */
[----:B-12-4-:R-:W1:Y:S01]  /*13190*/  LDC.64 R2, c[0x0][0x3b8] ;  /* 0x0000ee00ff027b82 */ /* 0x016e620000000a00 */
        /* <DEDUP_REMOVED lines=22> */
.L_x_3004:
[----:B------:R2:W-:Y:S02]  /*13300*/  STS.128 [R0+0xb000], RZ ;  /* 0x00b000ff00007388 */ /* 0x0005e40000000c00 */
.L_x_3003:
[----:B------:R-:W-:Y:S05]  /*13310*/  BSYNC.RECONVERGENT B0 ;  /* 0x0000000000007941 */ /* 0x000fea0003800200 */
.L_x_3002:
        /* <DEDUP_REMOVED lines=36> */
.L_x_3007:
[----:B------:R4:W-:Y:S02]  /*13560*/  STS.128 [R0+0xb800], RZ ;  /* 0x00b800ff00007388 */ /* 0x0009e40000000c00 */
.L_x_3006:
[----:B------:R-:W-:Y:S05]  /*13570*/  BSYNC.RECONVERGENT B0 ;  /* 0x0000000000007941 */ /* 0x000fea0003800200 */
.L_x_3005:
        /* <DEDUP_REMOVED lines=28> */
.L_x_3010:
[----:B------:R1:W-:Y:S01]  /*13740*/  STS.128 [R0+0x10000], RZ ;  /* 0x010000ff00007388 */ /* 0x0003e20000000c00 */
[----:B------:R-:W-:Y:S05]  /*13750*/  BRA `(.L_x_3011) ;  /* 0x00000000000c7947 */ /* 0x000fea0003800000 */
.L_x_3009:
[----:B------:R1:W-:Y:S04]  /*13760*/  STS.128 [R0+0xc000], RZ ;  /* 0x00c000ff00007388 */ /* 0x0003e80000000c00 */
[----:B------:R1:W-:Y:S04]  /*13770*/  STS.128 [R0+0xe000], RZ ;  /* 0x00e000ff00007388 */ /* 0x0003e80000000c00 */
[----:B------:R1:W-:Y:S02]  /*13780*/  STS.128 [R0+0x10000], RZ ;  /* 0x010000ff00007388 */ /* 0x0003e40000000c00 */
.L_x_3011:
[----:B------:R-:W-:Y:S05]  /*13790*/  BSYNC.RECONVERGENT B0 ;  /* 0x0000000000007941 */ /* 0x000fea0003800200 */
.L_x_3008:
        /* <DEDUP_REMOVED lines=28> */
.L_x_3014:
[----:B------:R2:W-:Y:S02]  /*13960*/  STS.128 [R0+0x10800], RZ ;  /* 0x010800ff00007388 */ /* 0x0005e40000000c00 */
.L_x_3013:
[----:B------:R-:W-:Y:S05]  /*13970*/  BSYNC.RECONVERGENT B0 ;  /* 0x0000000000007941 */ /* 0x000fea0003800200 */
.L_x_3012:
        /* <DEDUP_REMOVED lines=29> */
.L_x_3017:
[----:B------:R2:W-:Y:S02]  /*13b50*/  STS.128 [R0+0x11000], RZ ;  /* 0x011000ff00007388 */ /* 0x0005e40000000c00 */
.L_x_3016:
[----:B------:R-:W-:Y:S05]  /*13b60*/  BSYNC.RECONVERGENT B0 ;  /* 0x0000000000007941 */ /* 0x000fea0003800200 */
.L_x_3015:
        /* <DEDUP_REMOVED lines=33> */
.L_x_3020:
[----:B------:R2:W-:Y:S02]  /*13d80*/  STS.128 [R0+0x11800], RZ ;  /* 0x011800ff00007388 */ /* 0x0005e40000000c00 */
.L_x_3019:
[----:B------:R-:W-:Y:S05]  /*13d90*/  BSYNC.RECONVERGENT B0 ;  /* 0x0000000000007941 */ /* 0x000fea0003800200 */
.L_x_3018:
[----:B------:R-:W-:Y:S01]  /*13da0*/  LOP3.LUT R68, R68, 0x8, R135, 0x78, !PT ;  /* 0x0000000844447812 */ /* 0x000fe200078e7887 */
[----:B------:R-:W3:Y:S01]  /*13db0*/  LDCU.64 UR8, c[0x0][0x508] ;  /* 0x0000a100ff0877ac */ /* 0x000ee20008000a00 */
[----:B------:R-:W-:Y:S01]  /*13dc0*/  SHF.L.U32 R88, R3, 0xa, RZ ;  /* 0x0000000a03587819 */ /* 0x000fe200000006ff */
[----:B------:R-:W0:Y:S01]  /*13dd0*/  LDGDEPBAR ;  /* 0x00000000000079af */ /* 0x000e220000000000 */
[----:B------:R-:W-:Y:S02]  /*13de0*/  LOP3.LUT R3, R68, R149, RZ, 0x3c, !PT ;  /* 0x0000009544037212 */ /* 0x000fe400078e3cff */
[----:B------:R-:W-:Y:S02]  /*13df0*/  LOP3.LUT R88, R88, 0x400, RZ, 0xc0, !PT ;  /* 0x0000040058587812 */ /* 0x000fe400078ec0ff */
[----:B------:R-:W-:Y:S02]  /*13e00*/  LEA R91, R91, UR5, 0x1 ;  /* 0x000000055b5b7c11 */ /* 0x000fe4000f8e08ff */
[----:B------:R-:W-:-:S02]  /*13e10*/  LEA R88, R3, R88, 0x1 ;  /* 0x0000005803587211 */ /* 0x000fc400078e08ff */
[----:B------:R-:W-:Y:S01]  /*13e20*/  LOP3.LUT P0, RZ, R135, 0x2, RZ, 0xc0, !PT ;  /* 0x0000000287ff7812 */ /* 0x000fe2000780c0ff */
[----:B------:R-:W-:Y:S01]  /*13e30*/  LDSM.16.M88.4 R52, [R91] ;  /* 0x000000005b34783b */ /* 0x000fe20000000200 */
[----:B------:R-:W-:Y:S02]  /*13e40*/  MOV R181, 0x20 ;  /* 0x0000002000b57802 */ /* 0x000fe40000000f00 */
[----:B------:R-:W-:Y:S01]  /*13e50*/  IADD3 R11, PT, PT, R88, UR5, RZ ;  /* 0x00000005580b7c10 */ /* 0x000fe2000fffe0ff */
[----:B------:R-:W4:Y:S01]  /*13e60*/  LDSM.16.M88.4 R24, [R88+UR5+0x6000] ;  /* 0x006000055818783b */ /* 0x000f220008000200 */
[----:B------:R-:W-:Y:S02]  /*13e70*/  SEL R172, R181, 0xffffffe0, !P0 ;  /* 0xffffffe0b5ac7807 */ /* 0x000fe40004000000 */
[----:B------:R-:W-:Y:S01]  /*13e80*/  LOP3.LUT P2, RZ, R135, 0x4, RZ, 0xc0, !PT ;  /* 0x0000000487ff7812 */ /* 0x000fe2000784c0ff */
[----:B------:R-:W4:Y:S01]  /*13e90*/  LDSM.16.M88.4 R16, [R88+UR5+0x6800] ;  /* 0x006800055810783b */ /* 0x000f220008000200 */
[----:B------:R-:W-:-:S02]  /*13ea0*/  IADD3 R90, PT, PT, R91, R172, RZ ;  /* 0x000000ac5b5a7210 */ /* 0x000fc40007ffe0ff */
[----:B------:R-:W-:Y:S01]  /*13eb0*/  IADD3 R66, PT, PT, R11, R172, RZ ;  /* 0x000000ac0b427210 */ /* 0x000fe20007ffe0ff */
[----:B------:R-:W4:Y:S01]  /*13ec0*/  LDSM.16.M88.4 R68, [R88+UR5+0x7000] ;  /* 0x007000055844783b */ /* 0x000f220008000200 */
[----:B------:R-:W-:Y:S02]  /*13ed0*/  MOV R180, 0x40 ;  /* 0x0000004000b47802 */ /* 0x000fe40000000f00 */
[----:B------:R-:W-:Y:S01]  /*13ee0*/  ISETP.GT.AND P1, PT, R62, R195, PT ;  /* 0x000000c33e00720c */ /* 0x000fe20003f24270 */
[----:B------:R-:W4:Y:S01]  /*13ef0*/  LDSM.16.M88.4 R32, [R88+UR5+0x7800] ;  /* 0x007800055820783b */ /* 0x000f220008000200 */
[----:B------:R-:W-:Y:S02]  /*13f00*/  SEL R168, R180, 0xffffffc0, !P2 ;  /* 0xffffffc0b4a87807 */ /* 0x000fe40005000000 */
[----:B---3--:R-:W-:Y:S01]  /*13f10*/  IADD3 R204, PT, PT, R63, UR8, -R200 ;  /* 0x000000083fcc7c10 */ /* 0x008fe2000fffe8c8 */
[----:B------:R-:W-:Y:S01]  /*13f20*/  LDSM.16.M88.4 R76, [R90] ;  /* 0x000000005a4c783b */ /* 0x000fe20000000200 */
[----:B------:R-:W-:-:S02]  /*13f30*/  IADD3 R89, PT, PT, R91, R168, RZ ;  /* 0x000000a85b597210 */ /* 0x000fc40007ffe0ff */
[----:B------:R-:W-:Y:S01]  /*13f40*/  IADD3 R11, PT, PT, R11, R168, RZ ;  /* 0x000000a80b0b7210 */ /* 0x000fe20007ffe0ff */
[----:B------:R-:W3:Y:S01]  /*13f50*/  LDSM.16.M88.4 R36, [R66+0x6000] ;  /* 0x006000004224783b */ /* 0x000ee20000000200 */
[C---:B------:R-:W-:Y:S02]  /*13f60*/  IADD3 R67, PT, PT, R172.reuse, R89, RZ ;  /* 0x00000059ac437210 */ /* 0x040fe40007ffe0ff */
[----:B------:R-:W-:Y:S01]  /*13f70*/  IADD3 R3, PT, PT, R172, R11, RZ ;  /* 0x0000000bac037210 */ /* 0x000fe20007ffe0ff */
[----:B-12---:R-:W1:Y:S04]  /*13f80*/  LDSM.16.M88.4 R12, [R66+0x6800] ;  /* 0x00680000420c783b */ /* 0x006e680000000200 */
[----:B------:R-:W2:Y:S04]  /*13f90*/  LDSM.16.M88.4 R4, [R66+0x7000] ;  /* 0x007000004204783b */ /* 0x000ea80000000200 */
[----:B------:R-:W2:Y:S04]  /*13fa0*/  LDSM.16.M88.4 R80, [R66+0x7800] ;  /* 0x007800004250783b */ /* 0x000ea80000000200 */
[----:B-----5:R-:W-:Y:S01]  /*13fb0*/  LDSM.16.M88.4 R48, [R11+0x6000] ;  /* 0x006000000b30783b */ /* 0x020fe20000000200 */
[C---:B----4-:R-:W-:Y:S03]  /*13fc0*/  HMMA.16816.F32 R28, R52.reuse, R24, RZ ;  /* 0x00000018341c723c */ /* 0x050fe600000018ff */
[----:B------:R-:W-:Y:S04]  /*13fd0*/  LDSM.16.M88.4 R44, [R11+0x6800] ;  /* 0x006800000b2c783b */ /* 0x000fe80000000200 */
[----:B------:R-:W-:Y:S01]  /*13fe0*/  LDSM.16.M88.4 R84, [R67] ;  /* 0x000000004354783b */ /* 0x000fe20000000200 */
[C---:B------:R-:W-:Y:S03]  /*13ff0*/  HMMA.16816.F32 R20, R52.reuse, R16, RZ ;  /* 0x000000103414723c */ /* 0x040fe600000018ff */
[----:B------:R-:W-:Y:S05]  /*14000*/  LDSM.16.M88.4 R40, [R11+0x7000] ;  /* 0x007000000b28783b */ /* 0x000fea0000000200 */
[C---:B------:R-:W-:Y:S08]  /*14010*/  HMMA.16816.F32 R72, R52.reuse, R68, RZ ;  /* 0x000000443448723c */ /* 0x040ff000000018ff */
[C---:B------:R-:W-:Y:S08]  /*14020*/  HMMA.16816.F32 R24, R52.reuse, R26, RZ ;  /* 0x0000001a3418723c */ /* 0x040ff000000018ff */
[C---:B------:R-:W-:Y:S08]  /*14030*/  HMMA.16816.F32 R16, R52.reuse, R18, RZ ;  /* 0x000000123410723c */ /* 0x040ff000000018ff */
[C---:B------:R-:W-:Y:S08]  /*14040*/  HMMA.16816.F32 R68, R52.reuse, R70, RZ ;  /* 0x000000463444723c */ /* 0x040ff000000018ff */
[C---:B------:R-:W-:Y:S08]  /*14050*/  HMMA.16816.F32 R56, R52.reuse, R32, RZ ;  /* 0x000000203438723c */ /* 0x040ff000000018ff */
[----:B------:R-:W-:Y:S01]  /*14060*/  HMMA.16816.F32 R52, R52, R34, RZ ;  /* 0x000000223434723c */ /* 0x000fe200000018ff */
[----:B------:R-:W4:Y:S07]  /*14070*/  LDSM.16.M88.4 R32, [R89] ;  /* 0x000000005920783b */ /* 0x000f2e0000000200 */
[C---:B---3--:R-:W-:Y:S08]  /*14080*/  HMMA.16816.F32 R28, R76.reuse, R36, R28 ;  /* 0x000000244c1c723c */ /* 0x048ff0000000181c */
[C---:B------:R-:W-:Y:S01]  /*14090*/  HMMA.16816.F32 R24, R76.reuse, R38, R24 ;  /* 0x000000264c18723c */ /* 0x040fe20000001818 */
[----:B------:R-:W3:Y:S07]  /*140a0*/  LDSM.16.M88.4 R36, [R11+0x7800] ;  /* 0x007800000b24783b */ /* 0x000eee0000000200 */
[C---:B-1----:R-:W-:Y:S08]  /*140b0*/  HMMA.16816.F32 R20, R76.reuse, R12, R20 ;  /* 0x0000000c4c14723c */ /* 0x042ff00000001814 */
[C---:B------:R-:W-:Y:S01]  /*140c0*/  HMMA.16816.F32 R16, R76.reuse, R14, R16 ;  /* 0x0000000e4c10723c */ /* 0x040fe20000001810 */
[----:B------:R-:W1:Y:S07]  /*140d0*/  LDSM.16.M88.4 R12, [R3+0x6000] ;  /* 0x00600000030c783b */ /* 0x000e6e0000000200 */
[C---:B--2---:R-:W-:Y:S08]  /*140e0*/  HMMA.16816.F32 R72, R76.reuse, R4, R72 ;  /* 0x000000044c48723c */ /* 0x044ff00000001848 */
[C---:B------:R-:W-:Y:S01]  /*140f0*/  HMMA.16816.F32 R68, R76.reuse, R6, R68 ;  /* 0x000000064c44723c */ /* 0x040fe20000001844 */
[----:B------:R-:W2:Y:S07]  /*14100*/  LDSM.16.M88.4 R4, [R3+0x6800] ;  /* 0x006800000304783b */ /* 0x000eae0000000200 */
[C---:B------:R-:W-:Y:S08]  /*14110*/  HMMA.16816.F32 R56, R76.reuse, R80, R56 ;  /* 0x000000504c38723c */ /* 0x040ff00000001838 */
[----:B------:R-:W-:Y:S01]  /*14120*/  HMMA.16816.F32 R52, R76, R82, R52 ;  /* 0x000000524c34723c */ /* 0x000fe20000001834 */
[----:B------:R-:W2:Y:S04]  /*14130*/  LDSM.16.M88.4 R76, [R3+0x7800] ;  /* 0x00780000034c783b */ /* 0x000ea80000000200 */
[----:B------:R-:W2:Y:S03]  /*14140*/  LDSM.16.M88.4 R80, [R3+0x7000] ;  /* 0x007000000350783b */ /* 0x000ea60000000200 */
[C---:B----4-:R-:W-:Y:S08]  /*14150*/  HMMA.16816.F32 R28, R32.reuse, R48, R28 ;  /* 0x00000030201c723c */ /* 0x050ff0000000181c */
[C---:B------:R-:W-:Y:S01]  /*14160*/  HMMA.16816.F32 R24, R32.reuse, R50, R24 ;  /* 0x000000322018723c */ /* 0x040fe20000001818 */
[----:B------:R-:W-:Y:S07]  /*14170*/  LDSM.16.M88.4 R48, [R91+0x2000] ;  /* 0x002000005b30783b */ /* 0x000fee0000000200 */
[C---:B------:R-:W-:Y:S08]  /*14180*/  HMMA.16816.F32 R20, R32.reuse, R44, R20 ;  /* 0x0000002c2014723c */ /* 0x040ff00000001814 */
[C---:B------:R-:W-:Y:S01]  /*14190*/  HMMA.16816.F32 R16, R32.reuse, R46, R16 ;  /* 0x0000002e2010723c */ /* 0x040fe20000001810 */
[----:B------:R-:W4:Y:S07]  /*141a0*/  LDSM.16.M88.4 R44, [R88+UR5+0x8000] ;  /* 0x00800005582c783b */ /* 0x000f2e0008000200 */
[C---:B---3--:R-:W-:Y:S08]  /*141b0*/  HMMA.16816.F32 R56, R32.reuse, R36, R56 ;  /* 0x000000242038723c */ /* 0x048ff00000001838 */
[----:B------:R-:W-:Y:S01]  /*141c0*/  HMMA.16816.F32 R52, R32, R38, R52 ;  /* 0x000000262034723c */ /* 0x000fe20000001834 */
[----:B------:R-:W3:Y:S07]  /*141d0*/  LDSM.16.M88.4 R36, [R88+UR5+0x9000] ;  /* 0x009000055824783b */ /* 0x000eee0008000200 */
[C---:B-1----:R-:W-:Y:S08]  /*141e0*/  HMMA.16816.F32 R28, R84.reuse, R12, R28 ;  /* 0x0000000c541c723c */ /* 0x042ff0000000181c */
[C---:B------:R-:W-:Y:S01]  /*141f0*/  HMMA.16816.F32 R24, R84.reuse, R14, R24 ;  /* 0x0000000e5418723c */ /* 0x040fe20000001818 */
[----:B------:R-:W-:Y:S07]  /*14200*/  LDSM.16.M88.4 R12, [R90+0x2000] ;  /* 0x002000005a0c783b */ /* 0x000fee0000000200 */
[C---:B--2---:R-:W-:Y:S08]  /*14210*/  HMMA.16816.F32 R20, R84.reuse, R4, R20 ;  /* 0x000000045414723c */ /* 0x044ff00000001814 */
[----:B------:R-:W-:Y:S01]  /*14220*/  HMMA.16816.F32 R16, R84, R6, R16 ;  /* 0x000000065410723c */ /* 0x000fe20000001810 */
[----:B------:R-:W1:Y:S07]  /*14230*/  LDSM.16.M88.4 R4, [R66+0x8000] ;  /* 0x008000004204783b */ /* 0x000e6e0000000200 */
[C---:B------:R-:W-:Y:S08]  /*14240*/  HMMA.16816.F32 R72, R32.reuse, R40, R72 ;  /* 0x000000282048723c */ /* 0x040ff00000001848 */
[----:B------:R-:W-:Y:S01]  /*14250*/  HMMA.16816.F32 R68, R32, R42, R68 ;  /* 0x0000002a2044723c */ /* 0x000fe20000001844 */
[----:B------:R-:W2:Y:S04]  /*14260*/  LDSM.16.M88.4 R40, [R88+UR5+0x8800] ;  /* 0x008800055828783b */ /* 0x000ea80008000200 */
[----:B------:R-:W2:Y:S03]  /*14270*/  LDSM.16.M88.4 R32, [R88+UR5+0x9800] ;  /* 0x009800055820783b */ /* 0x000ea60008000200 */
[C---:B------:R-:W-:Y:S08]  /*14280*/  HMMA.16816.F32 R56, R84.reuse, R76, R56 ;  /* 0x0000004c5438723c */ /* 0x040ff00000001838 */
[C---:B------:R-:W-:Y:S08]  /*14290*/  HMMA.16816.F32 R72, R84.reuse, R80, R72 ;  /* 0x000000505448723c */ /* 0x040ff00000001848 */
[C---:B------:R-:W-:Y:S01]  /*142a0*/  HMMA.16816.F32 R68, R84.reuse, R82, R68 ;  /* 0x000000525444723c */ /* 0x040fe20000001844 */
[----:B------:R-:W-:Y:S07]  /*142b0*/  LDSM.16.M88.4 R80, [R66+0x9000] ;  /* 0x009000004250783b */ /* 0x000fee0000000200 */
[----:B------:R-:W-:Y:S01]  /*142c0*/  HMMA.16816.F32 R76, R84, R78, R52 ;  /* 0x0000004e544c723c */ /* 0x000fe20000001834 */
[----:B------:R-:W2:Y:S07]  /*142d0*/  LDSM.16.M88.4 R52, [R66+0x8800] ;  /* 0x008800004234783b */ /* 0x000eae0000000200 */
[C---:B----4-:R-:W-:Y:S08]  /*142e0*/  HMMA.16816.F32 R28, R48.reuse, R44, R28 ;  /* 0x0000002c301c723c */ /* 0x050ff0000000181c */
[C---:B------:R-:W-:Y:S01]  /*142f0*/  HMMA.16816.F32 R24, R48.reuse, R46, R24 ;  /* 0x0000002e3018723c */ /* 0x040fe20000001818 */
[----:B------:R-:W4:Y:S07]  /*14300*/  LDSM.16.M88.4 R44, [R66+0x9800] ;  /* 0x00980000422c783b */ /* 0x000f2e0000000200 */
[C---:B---3--:R-:W-:Y:S08]  /*14310*/  HMMA.16816.F32 R72, R48.reuse, R36, R72 ;  /* 0x000000243048723c */ /* 0x048ff00000001848 */
[----:B------:R-:W-:Y:S01]  /*14320*/  HMMA.16816.F32 R68, R48, R38, R68 ;  /* 0x000000263044723c */ /* 0x000fe20000001844 */
[----:B------:R-:W-:Y:S07]  /*14330*/  LDSM.16.M88.4 R36, [R89+0x2000] ;  /* 0x002000005924783b */ /* 0x000fee0000000200 */
[C---:B-1----:R-:W-:Y:S08]  /*14340*/  HMMA.16816.F32 R28, R12.reuse, R4, R28 ;  /* 0x000000040c1c723c */ /* 0x042ff0000000181c */
[----:B------:R-:W-:Y:S01]  /*14350*/  HMMA.16816.F32 R24, R12, R6, R24 ;  /* 0x000000060c18723c */ /* 0x000fe20000001818 */
[----:B------:R-:W1:Y:S07]  /*14360*/  LDSM.16.M88.4 R4, [R11+0x8800] ;  /* 0x008800000b04783b */ /* 0x000e6e0000000200 */
[C---:B--2---:R-:W-:Y:S08]  /*14370*/  HMMA.16816.F32 R20, R48.reuse, R40, R20 ;  /* 0x000000283014723c */ /* 0x044ff00000001814 */
[C---:B------:R-:W-:Y:S01]  /*14380*/  HMMA.16816.F32 R16, R48.reuse, R42, R16 ;  /* 0x0000002a3010723c */ /* 0x040fe20000001810 */
[----:B------:R-:W-:Y:S07]  /*14390*/  LDSM.16.M88.4 R40, [R11+0x9000] ;  /* 0x009000000b28783b */ /* 0x000fee0000000200 */
[C---:B------:R-:W-:Y:S08]  /*143a0*/  HMMA.16816.F32 R56, R48.reuse, R32, R56 ;  /* 0x000000203038723c */ /* 0x040ff00000001838 */
[----:B------:R-:W-:Y:S01]  /*143b0*/  HMMA.16816.F32 R76, R48, R34, R76 ;  /* 0x00000022304c723c */ /* 0x000fe2000000184c */
[----:B------:R-:W2:Y:S04]  /*143c0*/  LDSM.16.M88.4 R32, [R11+0x8000] ;  /* 0x008000000b20783b */ /* 0x000ea80000000200 */
[----:B------:R-:W3:Y:S03]  /*143d0*/  LDSM.16.M88.4 R48, [R11+0x9800] ;  /* 0x009800000b30783b */ /* 0x000ee60000000200 */
[C---:B------:R-:W-:Y:S08]  /*143e0*/  HMMA.16816.F32 R20, R12.reuse, R52, R20 ;  /* 0x000000340c14723c */ /* 0x040ff00000001814 */
[C---:B------:R-:W-:Y:S01]  /*143f0*/  HMMA.16816.F32 R16, R12.reuse, R54, R16 ;  /* 0x000000360c10723c */ /* 0x040fe20000001810 */
[----:B------:R-:W-:Y:S07]  /*14400*/  LDSM.16.M88.4 R52, [R88+UR5+0xa000] ;  /* 0x00a000055834783b */ /* 0x000fee0008000200 */
[C---:B------:R-:W-:Y:S08]  /*14410*/  HMMA.16816.F32 R72, R12.reuse, R80, R72 ;  /* 0x000000500c48723c */ /* 0x040ff00000001848 */
[C---:B------:R-:W-:Y:S08]  /*14420*/  HMMA.16816.F32 R68, R12.reuse, R82, R68 ;  /* 0x000000520c44723c */ /* 0x040ff00000001844 */
[C---:B----4-:R-:W-:Y:S08]  /*14430*/  HMMA.16816.F32 R56, R12.reuse, R44, R56 ;  /* 0x0000002c0c38723c */ /* 0x050ff00000001838 */
[----:B------:R-:W-:Y:S01]  /*14440*/  HMMA.16816.F32 R76, R12, R46, R76 ;  /* 0x0000002e0c4c723c */ /* 0x000fe2000000184c */
[----:B------:R-:W-:Y:S04]  /*14450*/  LDSM.16.M88.4 R44, [R67+0x2000] ;  /* 0x00200000432c783b */ /* 0x000fe80000000200 */
[----:B------:R-:W4:Y:S03]  /*14460*/  LDSM.16.M88.4 R12, [R3+0x8000] ;  /* 0x00800000030c783b */ /* 0x000f260000000200 */
[C---:B-1----:R-:W-:Y:S08]  /*14470*/  HMMA.16816.F32 R20, R36.reuse, R4, R20 ;  /* 0x000000042414723c */ /* 0x042ff00000001814 */
[C---:B------:R-:W-:Y:S01]  /*14480*/  HMMA.16816.F32 R16, R36.reuse, R6, R16 ;  /* 0x000000062410723c */ /* 0x040fe20000001810 */
[----:B------:R-:W1:Y:S07]  /*14490*/  LDSM.16.M88.4 R4, [R3+0x9000] ;  /* 0x009000000304783b */ /* 0x000e6e0000000200 */
[C---:B--2---:R-:W-:Y:S08]  /*144a0*/  HMMA.16816.F32 R28, R36.reuse, R32, R28 ;  /* 0x00000020241c723c */ /* 0x044ff0000000181c */
[C---:B------:R-:W-:Y:S01]  /*144b0*/  HMMA.16816.F32 R24, R36.reuse, R34, R24 ;  /* 0x000000222418723c */ /* 0x040fe20000001818 */
[----:B------:R-:W2:Y:S07]  /*144c0*/  LDSM.16.M88.4 R32, [R3+0x8800] ;  /* 0x008800000320783b */ /* 0x000eae0000000200 */
[C---:B------:R-:W-:Y:S01]  /*144d0*/  HMMA.16816.F32 R80, R36.reuse, R40, R72 ;  /* 0x000000282450723c */ /* 0x040fe20000001848 */
[----:B------:R-:W2:Y:S07]  /*144e0*/  LDSM.16.M88.4 R72, [R91+0x4000] ;  /* 0x004000005b48783b */ /* 0x000eae0000000200 */
[C---:B------:R-:W-:Y:S01]  /*144f0*/  HMMA.16816.F32 R68, R36.reuse, R42, R68 ;  /* 0x0000002a2444723c */ /* 0x040fe20000001844 */
[----:B------:R-:W-:Y:S07]  /*14500*/  LDSM.16.M88.4 R40, [R90+0x4000] ;  /* 0x004000005a28783b */ /* 0x000fee0000000200 */
[C---:B---3--:R-:W-:Y:S08]  /*14510*/  HMMA.16816.F32 R56, R36.reuse, R48, R56 ;  /* 0x000000302438723c */ /* 0x048ff00000001838 */
[----:B------:R-:W-:Y:S01]  /*14520*/  HMMA.16816.F32 R76, R36, R50, R76 ;  /* 0x00000032244c723c */ /* 0x000fe2000000184c */
[----:B------:R-:W3:Y:S07]  /*14530*/  LDSM.16.M88.4 R36, [R3+0x9800] ;  /* 0x009800000324783b */ /* 0x000eee0000000200 */
[C---:B----4-:R-:W-:Y:S01]  /*14540*/  HMMA.16816.F32 R48, R44.reuse, R12, R28 ;  /* 0x0000000c2c30723c */ /* 0x050fe2000000181c */
[----:B------:R-:W4:Y:S07]  /*14550*/  LDSM.16.M88.4 R28, [R66+0xa000] ;  /* 0x00a00000421c783b */ /* 0x000f2e0000000200 */
[C---:B------:R-:W-:Y:S01]  /*14560*/  HMMA.16816.F32 R24, R44.reuse, R14, R24 ;  /* 0x0000000e2c18723c */ /* 0x040fe20000001818 */
[----:B------:R-:W4:Y:S07]  /*14570*/  LDSM.16.M88.4 R12, [R88+UR5+0xa800] ;  /* 0x00a80005580c783b */ /* 0x000f2e0008000200 */
[C---:B-1----:R-:W-:Y:S08]  /*14580*/  HMMA.16816.F32 R80, R44.reuse, R4, R80 ;  /* 0x000000042c50723c */ /* 0x042ff00000001850 */
[C---:B------:R-:W-:Y:S01]  /*14590*/  HMMA.16816.F32 R68, R44.reuse, R6, R68 ;  /* 0x000000062c44723c */ /* 0x040fe20000001844 */
[----:B------:R-:W1:Y:S07]  /*145a0*/  LDSM.16.M88.4 R4, [R88+UR5+0xb000] ;  /* 0x00b000055804783b */ /* 0x000e6e0008000200 */
[C---:B--2---:R-:W-:Y:S08]  /*145b0*/  HMMA.16816.F32 R20, R44.reuse, R32, R20 ;  /* 0x000000202c14723c */ /* 0x044ff00000001814 */
[----:B------:R-:W-:Y:S01]  /*145c0*/  HMMA.16816.F32 R16, R44, R34, R16 ;  /* 0x000000222c10723c */ /* 0x000fe20000001810 */
[----:B------:R-:W-:Y:S07]  /*145d0*/  LDSM.16.M88.4 R32, [R11+0xa000] ;  /* 0x00a000000b20783b */ /* 0x000fee0000000200 */
[C---:B------:R-:W-:Y:S01]  /*145e0*/  HMMA.16816.F32 R84, R72.reuse, R52, R48 ;  /* 0x000000344854723c */ /* 0x040fe20000001830 */
[----:B------:R-:W2:Y:S04]  /*145f0*/  LDSM.16.M88.4 R48, [R89+0x4000] ;  /* 0x004000005930783b */ /* 0x000ea80000000200 */
[----:B------:R-:W-:Y:S03]  /*14600*/  LDSM.16.M88.4 R88, [R88+UR5+0xb800] ;  /* 0x00b800055858783b */ /* 0x000fe60008000200 */
[----:B------:R-:W-:Y:S01]  /*14610*/  HMMA.16816.F32 R24, R72, R54, R24 ;  /* 0x000000364818723c */ /* 0x000fe20000001818 */
[----:B------:R-:W2:Y:S07]  /*14620*/  LDSM.16.M88.4 R52, [R66+0xa800] ;  /* 0x00a800004234783b */ /* 0x000eae0000000200 */
[C---:B---3--:R-:W-:Y:S08]  /*14630*/  HMMA.16816.F32 R56, R44.reuse, R36, R56 ;  /* 0x000000242c38723c */ /* 0x048ff00000001838 */
[----:B------:R-:W-:Y:S01]  /*14640*/  HMMA.16816.F32 R76, R44, R38, R76 ;  /* 0x000000262c4c723c */ /* 0x000fe2000000184c */
[----:B------:R-:W-:Y:S04]  /*14650*/  LDSM.16.M88.4 R44, [R67+0x4000] ;  /* 0x00400000432c783b */ /* 0x000fe80000000200 */
[----:B------:R-:W3:Y:S03]  /*14660*/  LDSM.16.M88.4 R36, [R3+0xa000] ;  /* 0x00a000000324783b */ /* 0x000ee60000000200 */
[C---:B----4-:R-:W-:Y:S08]  /*14670*/  HMMA.16816.F32 R84, R40.reuse, R28, R84 ;  /* 0x0000001c2854723c */ /* 0x050ff00000001854 */
[----:B------:R-:W-:Y:S08]  /*14680*/  HMMA.16816.F32 R24, R40, R30, R24 ;  /* 0x0000001e2818723c */ /* 0x000ff00000001818 */
[C---:B------:R-:W-:Y:S08]  /*14690*/  HMMA.16816.F32 R20, R72.reuse, R12, R20 ;  /* 0x0000000c4814723c */ /* 0x040ff00000001814 */
[C---:B------:R-:W-:Y:S01]  /*146a0*/  HMMA.16816.F32 R16, R72.reuse, R14, R16 ;  /* 0x0000000e4810723c */ /* 0x040fe20000001810 */
[----:B------:R-:W4:Y:S07]  /*146b0*/  LDSM.16.M88.4 R12, [R11+0xa800] ;  /* 0x00a800000b0c783b */ /* 0x000f2e0000000200 */
[C---:B-1----:R-:W-:Y:S08]  /*146c0*/  HMMA.16816.F32 R80, R72.reuse, R4, R80 ;  /* 0x000000044850723c */ /* 0x042ff00000001850 */
[----:B------:R-:W-:Y:S01]  /*146d0*/  HMMA.16816.F32 R68, R72, R6, R68 ;  /* 0x000000064844723c */ /* 0x000fe20000001844 */
[----:B------:R-:W1:Y:S07]  /*146e0*/  LDSM.16.M88.4 R4, [R66+0xb000] ;  /* 0x00b000004204783b */ /* 0x000e6e0000000200 */
[C---:B--2---:R-:W-:Y:S08]  /*146f0*/  HMMA.16816.F32 R84, R48.reuse, R32, R84 ;  /* 0x000000203054723c */ /* 0x044ff00000001854 */
[----:B------:R-:W-:Y:S01]  /*14700*/  HMMA.16816.F32 R24, R48, R34, R24 ;  /* 0x000000223018723c */ /* 0x000fe20000001818 */
[----:B------:R-:W-:Y:S07]  /*14710*/  LDSM.16.M88.4 R32, [R11+0xb000] ;  /* 0x00b000000b20783b */ /* 0x000fee0000000200 */
[----:B------:R-:W-:Y:S01]  /*14720*/  HMMA.16816.F32 R28, R40, R52, R20 ;  /* 0x00000034281c723c */ /* 0x000fe20000001814 */
[----:B------:R-:W2:Y:S07]  /*14730*/  LDSM.16.M88.4 R20, [R3+0xa800] ;  /* 0x00a800000314783b */ /* 0x000eae0000000200 */
[C---:B---3--:R-:W-:Y:S08]  /*14740*/  HMMA.16816.F32 R84, R44.reuse, R36, R84 ;  /* 0x000000242c54723c */ /* 0x048ff00000001854 */
[----:B------:R-:W-:Y:S01]  /*14750*/  HMMA.16816.F32 R24, R44, R38, R24 ;  /* 0x000000262c18723c */ /* 0x000fe20000001818 */
[----:B------:R-:W3:Y:S07]  /*14760*/  LDSM.16.M88.4 R36, [R66+0xb800] ;  /* 0x00b800004224783b */ /* 0x000eee0000000200 */
[----:B------:R-:W-:Y:S03]  /*14770*/  HMMA.16816.F32 R16, R40, R54, R16 ;  /* 0x000000362810723c */ /* 0x000fe60000001810 */
[----:B------:R-:W-:Y:S01]  /*14780*/  FMUL.FTZ R52, R84, UR9 ;  /* 0x0000000954347c20 */ /* 0x000fe20008410000 */
[----:B------:R-:W-:Y:S01]  /*14790*/  FMUL.FTZ R67, R85, UR9 ;  /* 0x0000000955437c20 */ /* 0x000fe20008410000 */
[----:B------:R-:W-:Y:S01]  /*147a0*/  FMUL.FTZ R53, R86, UR9 ;  /* 0x0000000956357c20 */ /* 0x000fe20008410000 */
[----:B------:R-:W-:-:S02]  /*147b0*/  FMUL.FTZ R54, R87, UR9 ;  /* 0x0000000957367c20 */ /* 0x000fc40008410000 */
[----:B----4-:R-:W-:Y:S01]  /*147c0*/  HMMA.16816.F32 R28, R48, R12, R28 ;  /* 0x0000000c301c723c */ /* 0x010fe2000000181c */
[----:B------:R-:W4:Y:S02]  /*147d0*/  MUFU.TANH R52, R52 ;  /* 0x0000003400347308 */ /* 0x000f240000002400 */
        /* <DEDUP_REMOVED lines=16> */
[C---:B--2---:R-:W-:Y:S02]  /*148e0*/  HMMA.16816.F32 R28, R44.reuse, R20, R28 ;  /* 0x000000142c1c723c */ /* 0x044fe4000000181c */
[----:B------:R-:W2:Y:S06]  /*148f0*/  MUFU.TANH R25, R25 ;  /* 0x0000001900197308 */ /* 0x000eac0000002400 */
[----:B------:R-:W-:Y:S01]  /*14900*/  HMMA.16816.F32 R16, R44, R22, R16 ;  /* 0x000000162c10723c */ /* 0x000fe20000001810 */
[----:B------:R-:W2:Y:S01]  /*14910*/  LDSM.16.M88.4 R20, [R3+0xb800] ;  /* 0x00b800000314783b */ /* 0x000ea20000000200 */
[----:B------:R-:W1:Y:S01]  /*14920*/  MUFU.TANH R26, R26 ;  /* 0x0000001a001a7308 */ /* 0x000e620000002400 */
[----:B------:R-:W-:-:S05]  /*14930*/  DEPBAR.LE SB0, 0x0 ;  /* 0x000080000000791a */ /* 0x000fca0000000000 */
[C---:B---3--:R-:W-:Y:S03]  /*14940*/  HMMA.16816.F32 R56, R40.reuse, R36, R56 ;  /* 0x000000242838723c */ /* 0x048fe60000001838 */
[----:B------:R-:W-:Y:S01]  /*14950*/  FMUL.FTZ R27, R28, UR9 ;  /* 0x000000091c1b7c20 */ /* 0x000fe20008410000 */
[----:B------:R-:W-:Y:S01]  /*14960*/  FMUL.FTZ R28, R30, UR9 ;  /* 0x000000091e1c7c20 */ /* 0x000fe20008410000 */
[----:B------:R-:W-:Y:S01]  /*14970*/  FMUL.FTZ R29, R29, UR9 ;  /* 0x000000091d1d7c20 */ /* 0x000fe20008410000 */
[----:B------:R-:W-:Y:S02]  /*14980*/  FMUL.FTZ R30, R31, UR9 ;  /* 0x000000091f1e7c20 */ /* 0x000fe40008410000 */
[----:B------:R-:W-:Y:S01]  /*14990*/  HMMA.16816.F32 R76, R40, R38, R76 ;  /* 0x00000026284c723c */ /* 0x000fe2000000184c */
[----:B------:R-:W3:Y:S02]  /*149a0*/  MUFU.TANH R27, R27 ;  /* 0x0000001b001b7308 */ /* 0x000ee40000002400 */
[----:B------:R-:W-:-:S05]  /*149b0*/  FMUL.FTZ R16, R16, UR9 ;  /* 0x0000000910107c20 */ /* 0x000fca0008410000 */
[C---:B------:R-:W-:Y:S01]  /*149c0*/  HMMA.16816.F32 R80, R48.reuse, R32, R80 ;  /* 0x000000203050723c */ /* 0x040fe20000001850 */
[----:B----4-:R4:W2:Y:S07]  /*149d0*/  MUFU.TANH R11, R16 ;  /* 0x00000010000b7308 */ /* 0x0108ae0000002400 */
        /* <DEDUP_REMOVED lines=10> */
[----:B------:R-:W-:Y:S01]  /*14a80*/  LOP3.LUT R17, R183, 0x1f0, RZ, 0xc0, !PT ;  /* 0x000001f0b7117812 */ /* 0x000fe200078ec0ff */
[----:B------:R-:W1:Y:S03]  /*14a90*/  MUFU.TANH R4, R4 ;  /* 0x0000000400047308 */ /* 0x000e660000002400 */
[----:B------:R-:W-:Y:S01]  /*14aa0*/  IADD3 R17, PT, PT, R8, R17, R65 ;  /* 0x0000001108117210 */ /* 0x000fe20007ffe041 */
[----:B------:R-:W-:Y:S03]  /*14ab0*/  HMMA.16816.F32 R68, R44, R14, R68 ;  /* 0x0000000e2c44723c */ /* 0x000fe60000001844 */
[C---:B------:R-:W-:Y:S01]  /*14ac0*/  IADD3 R204, PT, PT, R17.reuse, R204, RZ ;  /* 0x000000cc11cc7210 */ /* 0x040fe20007ffe0ff */
[----:B------:R-:W1:Y:S01]  /*14ad0*/  MUFU.TANH R13, R13 ;  /* 0x0000000d000d7308 */ /* 0x000e620000002400 */
[----:B------:R-:W-:-:S02]  /*14ae0*/  IADD3 R17, PT, PT, R17, R63, -R64 ;  /* 0x0000003f11117210 */ /* 0x000fc40007ffe840 */
[C-C-:B------:R-:W-:Y:S01]  /*14af0*/  VIADDMNMX R206, R204.reuse, 0x1, R63.reuse, PT ;  /* 0x00000001ccce7846 */ /* 0x140fe2000380013f */
[C---:B--2---:R-:W-:Y:S01]  /*14b00*/  HMMA.16816.F32 R56, R44.reuse, R20, R56 ;  /* 0x000000142c38723c */ /* 0x044fe20000001838 */
[----:B------:R-:W-:Y:S02]  /*14b10*/  VIADDMNMX R204, R204, 0x9, R63, PT ;  /* 0x00000009cccc7846 */ /* 0x000fe4000380013f */
[----:B------:R-:W-:Y:S01]  /*14b20*/  FMUL.FTZ R15, R81, UR9 ;  /* 0x00000009510f7c20 */ /* 0x000fe20008410000 */
[----:B------:R-:W-:Y:S01]  /*14b30*/  FMUL.FTZ R14, R82, UR9 ;  /* 0x00000009520e7c20 */ /* 0x000fe20008410000 */
[----:B------:R-:W-:Y:S01]  /*14b40*/  FMUL.FTZ R5, R83, UR9 ;  /* 0x0000000953057c20 */ /* 0x000fe20008410000 */
[----:B------:R-:W-:Y:S01]  /*14b50*/  FMUL.FTZ R80, R80, UR9 ;  /* 0x0000000950507c20 */ /* 0x000fe20008410000 */
[----:B------:R-:W2:Y:S01]  /*14b60*/  MUFU.TANH R12, R12 ;  /* 0x0000000c000c7308 */ /* 0x000ea20000002400 */
[----:B------:R-:W-:Y:S01]  /*14b70*/  HMMA.16816.F32 R76, R44, R22, R76 ;  /* 0x000000162c4c723c */ /* 0x000fe2000000184c */
[----:B------:R-:W-:-:S02]  /*14b80*/  VIMNMX R207, PT, PT, RZ, R17, !PT ;  /* 0x00000011ffcf7248 */ /* 0x000fc40007fe0100 */
[----:B----4-:R-:W-:Y:S01]  /*14b90*/  FMUL.FTZ R16, R68, UR9 ;  /* 0x0000000944107c20 */ /* 0x010fe20008410000 */
[----:B------:R-:W-:Y:S01]  /*14ba0*/  FMUL.FTZ R32, R69, UR9 ;  /* 0x0000000945207c20 */ /* 0x000fe20008410000 */
[----:B------:R-:W-:Y:S01]  /*14bb0*/  FMUL.FTZ R6, R70, UR9 ;  /* 0x0000000946067c20 */ /* 0x000fe20008410000 */
[----:B------:R-:W-:Y:S01]  /*14bc0*/  FMUL.FTZ R7, R71, UR9 ;  /* 0x0000000947077c20 */ /* 0x000fe20008410000 */
[----:B------:R4:W1:Y:S01]  /*14bd0*/  MUFU.TANH R3, R80 ;  /* 0x0000005000037308 */ /* 0x0008620000002400 */
[----:B------:R-:W-:-:S03]  /*14be0*/  VIADDMNMX R205, R17, 0x8, RZ, !PT ;  /* 0x0000000811cd7846 */ /* 0x000fc600078001ff */
        /* <DEDUP_REMOVED lines=22> */
[----:B------:R4:W1:Y:S01]  /*14d50*/  MUFU.TANH R8, R79 ;  /* 0x0000004f00087308 */ /* 0x0008620000002400 */
[----:B------:R-:W-:Y:S06]  /*14d60*/  BAR.SYNC.DEFER_BLOCKING 0x0 ;  /* 0x0000000000007b1d */ /* 0x000fec0000010000 */
[----:B--23--:R-:W-:Y:S05]  /*14d70*/  @!P1 BRA `(.L_x_3021) ;  /* 0x0000000800489947 */ /* 0x00cfea0003800000 */
        /* <DEDUP_REMOVED lines=12> */
.L_x_3022:
[----:B------:R-:W2:Y:S01]  /*14e40*/  LDC R40, c[0x0][0x4f0] ;  /* 0x00013c00ff287b82 */ /* 0x000ea20000000800 */
[----:B------:R-:W-:Y:S01]  /*14e50*/  IADD3 R31, PT, PT, R133, -0x40, RZ ;  /* 0xffffffc0851f7810 */ /* 0x000fe20007ffe0ff */
[----:B------:R-:W3:Y:S01]  /*14e60*/  LDCU.64 UR10, c[0x0][0x3b8] ;  /* 0x00007700ff0a77ac */ /* 0x000ee20008000a00 */
[----:B------:R-:W-:Y:S02]  /*14e70*/  IABS R21, R133 ;  /* 0x0000008500157213 */ /* 0x000fe40000000000 */
[----:B------:R-:W-:Y:S01]  /*14e80*/  IABS R19, R31 ;  /* 0x0000001f00137213 */ /* 0x000fe20000000000 */
[----:B------:R-:W5:Y:S01]  /*14e90*/  LDCU.64 UR8, c[0x0][0x3a0] ;  /* 0x00007400ff0877ac */ /* 0x000f620008000a00 */
        /* <DEDUP_REMOVED lines=43> */
[----:B------:R-:W-:Y:S01]  /*15150*/  IMAD R17, R40, UR11, R17 ;  /* 0x0000000b28117c24 */ /* 0x000fe2000f8e0211 */
[----:B--2---:R-:W-:Y:S01]  /*15160*/  IADD3 R19, PT, PT, R42, -R19, RZ ;  /* 0x800000132a137210 */ /* 0x004fe20007ffe0ff */
[----:B------:R-:W-:-:S03]  /*15170*/  IMAD.WIDE.U32 R42, R40, UR10, RZ ;  /* 0x0000000a282a7c25 */ /* 0x000fc6000f8e00ff */
[----:B------:R-:W-:Y:S01]  /*15180*/  SHF.R.S32.HI R21, RZ, 0x1f, R19 ;  /* 0x0000001fff157819 */ /* 0x000fe20000011413 */
[----:B------:R-:W-:-:S04]  /*15190*/  IMAD.IADD R43, R43, 0x1, R17 ;  /* 0x000000012b2b7824 */ /* 0x000fc800078e0211 */
[----:B-----5:R-:W-:Y:S02]  /*151a0*/  IMAD R40, R21, UR8, RZ ;  /* 0x0000000815287c24 */ /* 0x020fe4000f8e02ff */
[----:B------:R-:W-:-:S04]  /*151b0*/  IMAD.WIDE.U32 R42, R19, UR8, R42 ;  /* 0x00000008132a7c25 */ /* 0x000fc8000f8e002a */
[----:B------:R-:W-:Y:S01]  /*151c0*/  IMAD R40, R19, UR9, R40 ;  /* 0x0000000913287c24 */ /* 0x000fe2000f8e0228 */
[----:B------:R-:W-:-:S04]  /*151d0*/  LEA R196, P1, R42, R196, 0x1 ;  /* 0x000000c42ac47211 */ /* 0x000fc800078208ff */
[----:B------:R-:W-:-:S04]  /*151e0*/  IADD3 R40, PT, PT, R43, R40, RZ ;  /* 0x000000282b287210 */ /* 0x000fc80007ffe0ff */
[----:B------:R-:W-:-:S07]  /*151f0*/  LEA.HI.X R197, R42, R197, R40, 0x1, P1 ;  /* 0x000000c52ac57211 */ /* 0x000fce00008f0c28 */
.L_x_3023:
        /* <DEDUP_REMOVED lines=74> */
.L_x_3021:
[----:B------:R-:W3:Y:S01]  /*156a0*/  S2R R185, SR_TID.X ;  /* 0x0000000000b97919 */ /* 0x000ee20000002100 */
[----:B------:R-:W-:Y:S01]  /*156b0*/  VIADD R150, R134, 0xffffffff ;  /* 0xffffffff86967836 */ /* 0x000fe20000000000 */
[----:B------:R-:W5:Y:S01]  /*156c0*/  LDCU UR8, c[0x0][0x45c] ;  /* 0x00008b80ff0877ac */ /* 0x000f620008000800 */
[----:B------:R-:W-:-:S04]  /*156d0*/  LOP3.LUT R2, R2, 0x200, R151, 0xf8, !PT ;  /* 0x0000020002027812 */ /* 0x000fc800078ef897 */
[----:B------:R-:W-:-:S05]  /*156e0*/  LEA R186, R2, UR5, 0x1 ;  /* 0x0000000502ba7c11 */ /* 0x000fca000f8e08ff */
[----:B------:R-:W-:Y:S01]  /*156f0*/  IMAD.IADD R174, R172, 0x1, R186 ;  /* 0x00000001acae7824 */ /* 0x000fe200078e02ba */
[----:B------:R-:W-:Y:S01]  /*15700*/  LDSM.16.MT88.4 R124, [R186+0xc000] ;  /* 0x00c00000ba7c783b */ /* 0x000fe20000004200 */
[----:B------:R-:W-:-:S03]  /*15710*/  VIADD R171, R186, 0xc040 ;  /* 0x0000c040baab7836 */ /* 0x000fc60000000000 */
[----:B------:R-:W-:Y:S04]  /*15720*/  LDSM.16.MT88.4 R116, [R174+0xc000] ;  /* 0x00c00000ae74783b */ /* 0x000fe80000004200 */
[----:B----4-:R-:W-:Y:S04]  /*15730*/  LDSM.16.MT88.4 R80, [R174+0x10000] ;  /* 0x01000000ae50783b */ /* 0x010fe80000004200 */
        /* <DEDUP_REMOVED lines=8> */
[CC--:B------:R-:W-:Y:S01]  /*157c0*/  ISETP.GE.AND P4, PT, R49.reuse, R207.reuse, PT ;  /* 0x000000cf3100720c */ /* 0x0c0fe20003f86270 */
[C---:B------:R-:W-:Y:S01]  /*157d0*/  VIADD R47, R49.reuse, 0x8 ;  /* 0x00000008312f7836 */ /* 0x040fe20000000000 */
[CC--:B------:R-:W-:Y:S01]  /*157e0*/  ISETP.GE.AND P6, PT, R49.reuse, R206.reuse, PT ;  /* 0x000000ce3100720c */ /* 0x0c0fe20003fc6270 */
[C---:B------:R-:W-:Y:S01]  /*157f0*/  VIADD R46, R49.reuse, 0x9 ;  /* 0x00000009312e7836 */ /* 0x040fe20000000000 */
[-C--:B------:R-:W-:Y:S01]  /*15800*/  ISETP.GE.AND P1, PT, R48, R207.reuse, PT ;  /* 0x000000cf3000720c */ /* 0x080fe20003f26270 */
[C---:B--2---:R-:W-:Y:S01]  /*15810*/  VIADD R45, R49.reuse, 0x10 ;  /* 0x00000010312d7836 */ /* 0x044fe20000000000 */
[----:B------:R-:W-:Y:S01]  /*15820*/  FSEL R39, R52, -INF , P4 ;  /* 0xff80000034277808 */ /* 0x000fe20002000000 */
[C---:B------:R-:W-:Y:S01]  /*15830*/  VIADD R44, R49.reuse, 0x11 ;  /* 0x00000011312c7836 */ /* 0x040fe20000000000 */
[-C--:B------:R-:W-:Y:S01]  /*15840*/  ISETP.GE.AND P4, PT, R48, R206.reuse, PT ;  /* 0x000000ce3000720c */ /* 0x080fe20003f86270 */
[----:B------:R-:W-:Y:S01]  /*15850*/  VIADD R42, R49, 0x18 ;  /* 0x00000018312a7836 */ /* 0x000fe20000000000 */
[----:B------:R-:W-:Y:S01]  /*15860*/  FSEL R35, R67, -INF , P1 ;  /* 0xff80000043237808 */ /* 0x000fe20000800000 */
[----:B------:R-:W-:Y:S01]  /*15870*/  VIADD R40, R49, 0x19 ;  /* 0x0000001931287836 */ /* 0x000fe20000000000 */
[-C--:B------:R-:W-:Y:S01]  /*15880*/  ISETP.GE.AND P1, PT, R47, R207.reuse, PT ;  /* 0x000000cf2f00720c */ /* 0x080fe20003f26270 */
[----:B------:R-:W-:Y:S01]  /*15890*/  VIADD R10, R49, 0x20 ;  /* 0x00000020310a7836 */ /* 0x000fe20000000000 */
[----:B------:R-:W-:Y:S01]  /*158a0*/  FSEL R35, R35, -INF , !P4 ;  /* 0xff80000023237808 */ /* 0x000fe20006000000 */
[C---:B------:R-:W-:Y:S01]  /*158b0*/  VIADD R9, R49.reuse, 0x21 ;  /* 0x0000002131097836 */ /* 0x040fe20000000000 */
[----:B------:R-:W-:Y:S01]  /*158c0*/  ISETP.GE.AND P4, PT, R46, R207, PT ;  /* 0x000000cf2e00720c */ /* 0x000fe20003f86270 */
[C---:B------:R-:W-:Y:S01]  /*158d0*/  VIADD R41, R49.reuse, 0x29 ;  /* 0x0000002931297836 */ /* 0x040fe20000000000 */
[----:B------:R-:W-:Y:S01]  /*158e0*/  FSEL R37, R24, -INF , P1 ;  /* 0xff80000018257808 */ /* 0x000fe20000800000 */
[C---:B------:R-:W-:Y:S01]  /*158f0*/  VIADD R24, R49.reuse, 0x28 ;  /* 0x0000002831187836 */ /* 0x040fe20000000000 */
[----:B------:R-:W-:Y:S01]  /*15900*/  ISETP.GE.AND P1, PT, R46, R206, PT ;  /* 0x000000ce2e00720c */ /* 0x000fe20003f26270 */
[----:B------:R-:W-:Y:S01]  /*15910*/  VIADD R43, R49, 0x30 ;  /* 0x00000030312b7836 */ /* 0x000fe20000000000 */
[----:B------:R-:W-:-:S02]  /*15920*/  FSEL R31, R55, -INF , P4 ;  /* 0xff800000371f7808 */ /* 0x000fc40002000000 */
[-C--:B------:R-:W-:Y:S02]  /*15930*/  ISETP.GE.AND P4, PT, R45, R207.reuse, PT ;  /* 0x000000cf2d00720c */ /* 0x080fe40003f86270 */
[----:B------:R-:W-:Y:S02]  /*15940*/  FSEL R31, R31, -INF , !P1 ;  /* 0xff8000001f1f7808 */ /* 0x000fe40004800000 */
[C---:B------:R-:W-:Y:S02]  /*15950*/  ISETP.GE.AND P1, PT, R44.reuse, R207, PT ;  /* 0x000000cf2c00720c */ /* 0x040fe40003f26270 */
[----:B------:R-:W-:Y:S02]  /*15960*/  FSEL R19, R27, -INF , P4 ;  /* 0xff8000001b137808 */ /* 0x000fe40002000000 */
[----:B------:R-:W-:Y:S02]  /*15970*/  ISETP.GE.AND P4, PT, R44, R206, PT ;  /* 0x000000ce2c00720c */ /* 0x000fe40003f86270 */
[----:B------:R-:W-:-:S02]  /*15980*/  FSEL R17, R29, -INF , P1 ;  /* 0xff8000001d117808 */ /* 0x000fc40000800000 */
[-C--:B------:R-:W-:Y:S02]  /*15990*/  ISETP.GE.AND P1, PT, R42, R207.reuse, PT ;  /* 0x000000cf2a00720c */ /* 0x080fe40003f26270 */
[----:B------:R-:W-:Y:S02]  /*159a0*/  FSEL R17, R17, -INF , !P4 ;  /* 0xff80000011117808 */ /* 0x000fe40006000000 */
[C---:B------:R-:W-:Y:S02]  /*159b0*/  ISETP.GE.AND P4, PT, R40.reuse, R207, PT ;  /* 0x000000cf2800720c */ /* 0x040fe40003f86270 */
[----:B------:R-:W-:Y:S02]  /*159c0*/  FSEL R11, R11, -INF , P1 ;  /* 0xff8000000b0b7808 */ /* 0x000fe40000800000 */
[----:B------:R-:W-:Y:S02]  /*159d0*/  ISETP.GE.AND P1, PT, R40, R206, PT ;  /* 0x000000ce2800720c */ /* 0x000fe40003f26270 */
[----:B-1----:R-:W-:-:S02]  /*159e0*/  FSEL R13, R13, -INF , P4 ;  /* 0xff8000000d0d7808 */ /* 0x002fc40002000000 */
[-C--:B------:R-:W-:Y:S02]  /*159f0*/  ISETP.GE.AND P4, PT, R10, R207.reuse, PT ;  /* 0x000000cf0a00720c */ /* 0x080fe40003f86270 */
[----:B------:R-:W-:Y:S02]  /*15a00*/  FSEL R21, R13, -INF , !P1 ;  /* 0xff8000000d157808 */ /* 0x000fe40004800000 */
[----:B------:R-:W-:Y:S02]  /*15a10*/  FSEL R39, R39, -INF , !P6 ;  /* 0xff80000027277808 */ /* 0x000fe40007000000 */
[----:B------:R-:W-:Y:S02]  /*15a20*/  ISETP.GE.AND P1, PT, R9, R207, PT ;  /* 0x000000cf0900720c */ /* 0x000fe40003f26270 */
[-C--:B------:R-:W-:Y:S02]  /*15a30*/  ISETP.GE.AND P6, PT, R47, R206.reuse, PT ;  /* 0x000000ce2f00720c */ /* 0x080fe40003fc6270 */
[----:B------:R-:W-:Y:S01]  /*15a40*/  FSEL R225, R3, -INF , P4 ;  /* 0xff80000003e17808 */ /* 0x000fe20002000000 */
[----:B------:R-:W-:Y:S01]  /*15a50*/  VIADD R3, R49, 0x31 ;  /* 0x0000003131037836 */ /* 0x000fe20000000000 */
[----:B------:R-:W-:-:S02]  /*15a60*/  ISETP.GE.AND P4, PT, R9, R206, PT ;  /* 0x000000ce0900720c */ /* 0x000fc40003f86270 */
[----:B------:R-:W-:Y:S02]  /*15a70*/  FSEL R15, R15, -INF , P1 ;  /* 0xff8000000f0f7808 */ /* 0x000fe40000800000 */
[----:B------:R-:W-:Y:S02]  /*15a80*/  FSEL R37, R37, -INF , !P6 ;  /* 0xff80000025257808 */ /* 0x000fe40007000000 */
[----:B------:R-:W-:Y:S02]  /*15a90*/  ISETP.GE.AND P6, PT, R45, R206, PT ;  /* 0x000000ce2d00720c */ /* 0x000fe40003fc6270 */
[-C--:B------:R-:W-:Y:S02]  /*15aa0*/  ISETP.GE.AND P1, PT, R24, R207.reuse, PT ;  /* 0x000000cf1800720c */ /* 0x080fe40003f26270 */
[----:B------:R-:W-:Y:S02]  /*15ab0*/  FSEL R223, R15, -INF , !P4 ;  /* 0xff8000000fdf7808 */ /* 0x000fe40006000000 */
[----:B------:R-:W-:-:S02]  /*15ac0*/  ISETP.GE.AND P4, PT, R41, R207, PT ;  /* 0x000000cf2900720c */ /* 0x000fc40003f86270 */
[----:B------:R-:W-:Y:S02]  /*15ad0*/  FSEL R19, R19, -INF , !P6 ;  /* 0xff80000013137808 */ /* 0x000fe40007000000 */
[-C--:B------:R-:W-:Y:S02]  /*15ae0*/  ISETP.GE.AND P6, PT, R42, R206.reuse, PT ;  /* 0x000000ce2a00720c */ /* 0x080fe40003fc6270 */
[----:B------:R-:W-:Y:S01]  /*15af0*/  FSEL R213, R16, -INF , P1 ;  /* 0xff80000010d57808 */ /* 0x000fe20000800000 */
[----:B------:R-:W-:Y:S01]  /*15b00*/  VIADD R16, R49, 0x38 ;  /* 0x0000003831107836 */ /* 0x000fe20000000000 */
[----:B------:R-:W-:Y:S02]  /*15b10*/  ISETP.GE.AND P1, PT, R41, R206, PT ;  /* 0x000000ce2900720c */ /* 0x000fe40003f26270 */
[----:B------:R-:W-:Y:S02]  /*15b20*/  FSEL R32, R32, -INF , P4 ;  /* 0xff80000020207808 */ /* 0x000fe40002000000 */
[----:B------:R-:W-:-:S02]  /*15b30*/  FSEL R23, R11, -INF , !P6 ;  /* 0xff8000000b177808 */ /* 0x000fc40007000000 */
[-C--:B------:R-:W-:Y:S02]  /*15b40*/  ISETP.GE.AND P6, PT, R10, R206.reuse, PT ;  /* 0x000000ce0a00720c */ /* 0x080fe40003fc6270 */
[----:B------:R-:W-:Y:S01]  /*15b50*/  FSEL R211, R32, -INF , !P1 ;  /* 0xff80000020d37808 */ /* 0x000fe20004800000 */
[----:B------:R-:W-:Y:S01]  /*15b60*/  VIADD R32, R49, 0x39 ;  /* 0x0000003931207836 */ /* 0x000fe20000000000 */
[-C--:B------:R-:W-:Y:S02]  /*15b70*/  ISETP.GE.AND P1, PT, R3, R207.reuse, PT ;  /* 0x000000cf0300720c */ /* 0x080fe40003f26270 */
[----:B------:R-:W-:Y:S02]  /*15b80*/  FSEL R225, R225, -INF , !P6 ;  /* 0xff800000e1e17808 */ /* 0x000fe40007000000 */
[----:B------:R-:W-:Y:S02]  /*15b90*/  ISETP.GE.AND P4, PT, R43, R207, PT ;  /* 0x000000cf2b00720c */ /* 0x000fe40003f86270 */
[----:B------:R-:W-:-:S02]  /*15ba0*/  ISETP.GE.AND P6, PT, R24, R206, PT ;  /* 0x000000ce1800720c */ /* 0x000fc40003fc6270 */
[----:B------:R-:W-:Y:S02]  /*15bb0*/  FSEL R34, R34, -INF , P1 ;  /* 0xff80000022227808 */ /* 0x000fe40000800000 */
[----:B------:R-:W-:Y:S02]  /*15bc0*/  ISETP.GE.AND P1, PT, R16, R207, PT ;  /* 0x000000cf1000720c */ /* 0x000fe40003f26270 */
[----:B------:R-:W-:Y:S02]  /*15bd0*/  FSEL R33, R33, -INF , P4 ;  /* 0xff80000021217808 */ /* 0x000fe40002000000 */
[----:B------:R-:W-:Y:S02]  /*15be0*/  FSEL R213, R213, -INF , !P6 ;  /* 0xff800000d5d57808 */ /* 0x000fe40007000000 */
[----:B------:R-:W-:Y:S02]  /*15bf0*/  ISETP.GE.AND P4, PT, R3, R206, PT ;  /* 0x000000ce0300720c */ /* 0x000fe40003f86270 */
[----:B------:R-:W-:-:S02]  /*15c00*/  ISETP.GE.AND P3, PT, R49, R205, PT ;  /* 0x000000cd3100720c */ /* 0x000fc40003f66270 */
[-C--:B------:R-:W-:Y:S02]  /*15c10*/  ISETP.GE.AND P6, PT, R43, R206.reuse, PT ;  /* 0x000000ce2b00720c */ /* 0x080fe40003fc6270 */
[----:B------:R-:W-:Y:S02]  /*15c20*/  FSEL R36, R36, -INF , P1 ;  /* 0xff80000024247808 */ /* 0x000fe40000800000 */
[----:B------:R-:W-:Y:S02]  /*15c30*/  ISETP.GE.AND P1, PT, R48, R205, PT ;  /* 0x000000cd3000720c */ /* 0x000fe40003f26270 */
[----:B------:R-:W-:Y:S02]  /*15c40*/  FSEL R193, R34, -INF , !P4 ;  /* 0xff80000022c17808 */ /* 0x000fe40006000000 */
[----:B------:R-:W-:Y:S02]  /*15c50*/  FSEL R209, R33, -INF , !P6 ;  /* 0xff80000021d17808 */ /* 0x000fe40007000000 */
[----:B------:R-:W-:-:S02]  /*15c60*/  ISETP.GE.AND P4, PT, R16, R206, PT ;  /* 0x000000ce1000720c */ /* 0x000fc40003f86270 */
[----:B------:R-:W-:Y:S02]  /*15c70*/  FSEL R29, R53, -INF , P3 ;  /* 0xff800000351d7808 */ /* 0x000fe40001800000 */
[----:B------:R-:W-:Y:S02]  /*15c80*/  ISETP.GE.AND P6, PT, R32, R207, PT ;  /* 0x000000cf2000720c */ /* 0x000fe40003fc6270 */
[-C--:B------:R-:W-:Y:S02]  /*15c90*/  ISETP.GE.AND P3, PT, R47, R205.reuse, PT ;  /* 0x000000cd2f00720c */ /* 0x080fe40003f66270 */
[----:B------:R-:W-:Y:S02]  /*15ca0*/  FSEL R33, R54, -INF , P1 ;  /* 0xff80000036217808 */ /* 0x000fe40000800000 */
[----:B------:R-:W-:Y:S02]  /*15cb0*/  ISETP.GE.AND P1, PT, R46, R205, PT ;  /* 0x000000cd2e00720c */ /* 0x000fe40003f26270 */
[----:B------:R-:W-:-:S02]  /*15cc0*/  ISETP.GE.AND P5, PT, R49, R204, PT ;  /* 0x000000cc3100720c */ /* 0x000fc40003fa6270 */
[----:B------:R-:W-:Y:S02]  /*15cd0*/  FSEL R191, R36, -INF , !P4 ;  /* 0xff80000024bf7808 */ /* 0x000fe40006000000 */
[----:B------:R-:W-:Y:S02]  /*15ce0*/  FSEL R38, R38, -INF , P6 ;  /* 0xff80000026267808 */ /* 0x000fe40003000000 */
[----:B------:R-:W-:Y:S02]  /*15cf0*/  ISETP.GE.AND P4, PT, R32, R206, PT ;  /* 0x000000ce2000720c */ /* 0x000fe40003f86270 */
[----:B------:R-:W-:Y:S02]  /*15d00*/  FSEL R25, R25, -INF , P3 ;  /* 0xff80000019197808 */ /* 0x000fe40001800000 */
[----:B------:R-:W-:Y:S02]  /*15d10*/  ISETP.GE.AND P3, PT, R45, R205, PT ;  /* 0x000000cd2d00720c */ /* 0x000fe40003f66270 */
[----:B------:R-:W-:-:S02]  /*15d20*/  ISETP.GE.AND P6, PT, R48, R204, PT ;  /* 0x000000cc3000720c */ /* 0x000fc40003fc6270 */
[----:B------:R-:W-:Y:S01]  /*15d30*/  FSEL R26, R26, -INF , P1 ;  /* 0xff8000001a1a7808 */ /* 0x000fe20000800000 */
[----:B------:R-:W-:Y:S01]  /*15d40*/  LDSM.16.MT88.4 R48, [R174+0xe000] ;  /* 0x00e00000ae30783b */ /* 0x000fe20000004200 */
[----:B------:R-:W-:Y:S02]  /*15d50*/  FSEL R29, R29, -INF , !P5 ;  /* 0xff8000001d1d7808 */ /* 0x000fe40006800000 */
[----:B------:R-:W-:Y:S02]  /*15d60*/  ISETP.GE.AND P1, PT, R44, R205, PT ;  /* 0x000000cd2c00720c */ /* 0x000fe40003f26270 */
[-C--:B------:R-:W-:Y:S02]  /*15d70*/  ISETP.GE.AND P5, PT, R47, R204.reuse, PT ;  /* 0x000000cc2f00720c */ /* 0x080fe40003fa6270 */
[----:B------:R-:W-:Y:S02]  /*15d80*/  FSEL R189, R38, -INF , !P4 ;  /* 0xff80000026bd7808 */ /* 0x000fe40006000000 */
[----:B------:R-:W-:-:S02]  /*15d90*/  ISETP.GE.AND P4, PT, R46, R204, PT ;  /* 0x000000cc2e00720c */ /* 0x000fc40003f86270 */
[----:B------:R-:W-:Y:S02]  /*15da0*/  FSEL R15, R28, -INF , P3 ;  /* 0xff8000001c0f7808 */ /* 0x000fe40001800000 */
[----:B------:R-:W-:Y:S02]  /*15db0*/  FSEL R33, R33, -INF , !P6 ;  /* 0xff80000021217808 */ /* 0x000fe40007000000 */
[----:B------:R-:W-:Y:S02]  /*15dc0*/  ISETP.GE.AND P3, PT, R42, R205, PT ;  /* 0x000000cd2a00720c */ /* 0x000fe40003f66270 */
[----:B------:R-:W-:Y:S02]  /*15dd0*/  ISETP.GE.AND P6, PT, R45, R204, PT ;  /* 0x000000cc2d00720c */ /* 0x000fe40003fc6270 */
[----:B------:R-:W-:Y:S02]  /*15de0*/  FSEL R13, R30, -INF , P1 ;  /* 0xff8000001e0d7808 */ /* 0x000fe40000800000 */
[----:B------:R-:W-:-:S02]  /*15df0*/  FSEL R27, R25, -INF , !P5 ;  /* 0xff800000191b7808 */ /* 0x000fc40006800000 */
[----:B------:R-:W-:Y:S02]  /*15e00*/  ISETP.GE.AND P1, PT, R40, R205, PT ;  /* 0x000000cd2800720c */ /* 0x000fe40003f26270 */
[----:B------:R-:W-:Y:S02]  /*15e10*/  FSEL R25, R26, -INF , !P4 ;  /* 0xff8000001a197808 */ /* 0x000fe40006000000 */
[-C--:B------:R-:W-:Y:S02]  /*15e20*/  ISETP.GE.AND P4, PT, R42, R204.reuse, PT ;  /* 0x000000cc2a00720c */ /* 0x080fe40003f86270 */
[----:B------:R-:W-:Y:S02]  /*15e30*/  FSEL R11, R12, -INF , P3 ;  /* 0xff8000000c0b7808 */ /* 0x000fe40001800000 */
[----:B------:R-:W-:Y:S02]  /*15e40*/  FSEL R15, R15, -INF , !P6 ;  /* 0xff8000000f0f7808 */ /* 0x000fe40007000000 */
[----:B------:R-:W-:-:S02]  /*15e50*/  ISETP.GE.AND P6, PT, R40, R204, PT ;  /* 0x000000cc2800720c */ /* 0x000fc40003fc6270 */
[----:B------:R-:W-:Y:S02]  /*15e60*/  FSEL R4, R4, -INF , P1 ;  /* 0xff80000004047808 */ /* 0x000fe40000800000 */
[-C--:B------:R-:W-:Y:S02]  /*15e70*/  ISETP.GE.AND P5, PT, R44, R204.reuse, PT ;  /* 0x000000cc2c00720c */ /* 0x080fe40003fa6270 */
[----:B------:R-:W-:Y:S02]  /*15e80*/  FSEL R11, R11, -INF , !P4 ;  /* 0xff8000000b0b7808 */ /* 0x000fe40006000000 */
[C---:B------:R-:W-:Y:S02]  /*15e90*/  ISETP.GE.AND P1, PT, R9.reuse, R205, PT ;  /* 0x000000cd0900720c */ /* 0x040fe40003f26270 */
[----:B------:R-:W-:Y:S02]  /*15ea0*/  ISETP.GE.AND P4, PT, R9, R204, PT ;  /* 0x000000cc0900720c */ /* 0x000fe40003f86270 */
[----:B------:R-:W-:-:S02]  /*15eb0*/  FSEL R9, R4, -INF , !P6 ;  /* 0xff80000004097808 */ /* 0x000fc40007000000 */
[----:B------:R-:W-:Y:S02]  /*15ec0*/  FMNMX3.FTZ R4, R39, R35, R37, !PT ;  /* 0x0000002327047276 */ /* 0x000fe40007810025 */
[----:B------:R-:W-:Y:S02]  /*15ed0*/  FSEL R13, R13, -INF , !P5 ;  /* 0xff8000000d0d7808 */ /* 0x000fe40006800000 */
[-C--:B------:R-:W-:Y:S02]  /*15ee0*/  ISETP.GE.AND P5, PT, R10, R205.reuse, PT ;  /* 0x000000cd0a00720c */ /* 0x080fe40003fa6270 */
[----:B------:R-:W-:Y:S02]  /*15ef0*/  ISETP.GE.AND P6, PT, R24, R205, PT ;  /* 0x000000cd1800720c */ /* 0x000fe40003fc6270 */
[----:B------:R-:W-:Y:S02]  /*15f00*/  FMNMX3.FTZ R4, R4, R31, R19, !PT ;  /* 0x0000001f04047276 */ /* 0x000fe40007810013 */
[----:B------:R-:W-:-:S02]  /*15f10*/  FSEL R14, R14, -INF , P5 ;  /* 0xff8000000e0e7808 */ /* 0x000fc40002800000 */
[----:B------:R-:W-:Y:S02]  /*15f20*/  ISETP.GE.AND P5, PT, R24, R204, PT ;  /* 0x000000cc1800720c */ /* 0x000fe40003fa6270 */
[----:B------:R-:W-:Y:S02]  /*15f30*/  FSEL R6, R6, -INF , P6 ;  /* 0xff80000006067808 */ /* 0x000fe40003000000 */
[----:B------:R-:W-:Y:S02]  /*15f40*/  FMNMX3.FTZ R4, R4, R17, R23, !PT ;  /* 0x0000001104047276 */ /* 0x000fe40007810017 */
[----:B------:R-:W-:Y:S02]  /*15f50*/  FSEL R219, R6, -INF , !P5 ;  /* 0xff80000006db7808 */ /* 0x000fe40006800000 */
[----:B------:R-:W-:Y:S02]  /*15f60*/  FMNMX3.FTZ R6, R4, R21, R225, !PT ;  /* 0x0000001504067276 */ /* 0x000fe400078100e1 */
[----:B------:R-:W-:-:S02]  /*15f70*/  FMNMX3.FTZ R4, R29, R33, R27, !PT ;  /* 0x000000211d047276 */ /* 0x000fc4000781001b */
[----:B------:R-:W-:Y:S02]  /*15f80*/  ISETP.GE.AND P3, PT, R10, R204, PT ;  /* 0x000000cc0a00720c */ /* 0x000fe40003f66270 */
[----:B------:R-:W-:Y:S02]  /*15f90*/  FSEL R5, R5, -INF , P1 ;  /* 0xff80000005057808 */ /* 0x000fe40000800000 */
[----:B------:R-:W-:Y:S02]  /*15fa0*/  ISETP.GE.AND P1, PT, R41, R205, PT ;  /* 0x000000cd2900720c */ /* 0x000fe40003f26270 */
[----:B------:R-:W-:Y:S02]  /*15fb0*/  FMNMX3.FTZ R6, R6, R223, R213, !PT ;  /* 0x000000df06067276 */ /* 0x000fe400078100d5 */
[----:B------:R-:W-:Y:S02]  /*15fc0*/  FMNMX3.FTZ R4, R4, R25, R15, !PT ;  /* 0x0000001904047276 */ /* 0x000fe4000781000f */
[----:B------:R-:W-:-:S02]  /*15fd0*/  FSEL R221, R14, -INF , !P3 ;  /* 0xff8000000edd7808 */ /* 0x000fc40005800000 */
[----:B------:R-:W-:Y:S02]  /*15fe0*/  ISETP.GE.AND P3, PT, R41, R204, PT ;  /* 0x000000cc2900720c */ /* 0x000fe40003f66270 */
[----:B------:R-:W-:Y:S02]  /*15ff0*/  FSEL R215, R5, -INF , !P4 ;  /* 0xff80000005d77808 */ /* 0x000fe40006000000 */
[----:B------:R-:W-:Y:S02]  /*16000*/  FSEL R7, R7, -INF , P1 ;  /* 0xff80000007077808 */ /* 0x000fe40000800000 */
[----:B------:R-:W-:Y:S02]  /*16010*/  FMNMX3.FTZ R10, R6, R211, R209, !PT ;  /* 0x000000d3060a7276 */ /* 0x000fe400078100d1 */
[----:B------:R-:W-:Y:S02]  /*16020*/  ISETP.GE.AND P4, PT, R43, R205, PT ;  /* 0x000000cd2b00720c */ /* 0x000fe40003f86270 */
[----:B------:R-:W-:-:S02]  /*16030*/  FMNMX3.FTZ R6, R4, R13, R11, !PT ;  /* 0x0000000d04067276 */ /* 0x000fc4000781000b */
[-C--:B------:R-:W-:Y:S02]  /*16040*/  ISETP.GE.AND P1, PT, R3, R205.reuse, PT ;  /* 0x000000cd0300720c */ /* 0x080fe40003f26270 */
[----:B------:R-:W-:Y:S02]  /*16050*/  FSEL R217, R7, -INF , !P3 ;  /* 0xff80000007d97808 */ /* 0x000fe40005800000 */
[----:B------:R-:W-:Y:S02]  /*16060*/  ISETP.GE.AND P6, PT, R43, R204, PT ;  /* 0x000000cc2b00720c */ /* 0x000fe40003fc6270 */
[----:B------:R-:W-:Y:S01]  /*16070*/  ISETP.GE.AND P3, PT, R16, R205, PT ;  /* 0x000000cd1000720c */ /* 0x000fe20003f66270 */
[----:B------:R-:W-:Y:S01]  /*16080*/  LDSM.16.MT88.4 R40, [R186+0xe000] ;  /* 0x00e00000ba28783b */ /* 0x000fe20000004200 */
[----:B------:R-:W-:Y:S02]  /*16090*/  FSEL R18, R18, -INF , P4 ;  /* 0xff80000012127808 */ /* 0x000fe40002000000 */
[----:B------:R-:W-:-:S02]  /*160a0*/  FMNMX3.FTZ R6, R6, R9, R221, !PT ;  /* 0x0000000906067276 */ /* 0x000fc400078100dd */
[----:B------:R-:W-:Y:S02]  /*160b0*/  FSEL R20, R20, -INF , P1 ;  /* 0xff80000014147808 */ /* 0x000fe40000800000 */
[-C--:B------:R-:W-:Y:S02]  /*160c0*/  ISETP.GE.AND P5, PT, R3, R204.reuse, PT ;  /* 0x000000cc0300720c */ /* 0x080fe40003fa6270 */
[----:B------:R-:W-:Y:S02]  /*160d0*/  ISETP.GE.AND P4, PT, R16, R204, PT ;  /* 0x000000cc1000720c */ /* 0x000fe40003f86270 */
[----:B------:R-:W-:Y:S02]  /*160e0*/  ISETP.GE.AND P1, PT, R32, R205, PT ;  /* 0x000000cd2000720c */ /* 0x000fe40003f26270 */
[----:B------:R-:W-:Y:S02]  /*160f0*/  FSEL R22, R22, -INF , P3 ;  /* 0xff80000016167808 */ /* 0x000fe40001800000 */
[----:B------:R-:W-:-:S02]  /*16100*/  FSEL R187, R18, -INF , !P6 ;  /* 0xff80000012bb7808 */ /* 0x000fc40007000000 */
[----:B------:R-:W-:Y:S02]  /*16110*/  FMNMX3.FTZ R6, R6, R215, R219, !PT ;  /* 0x000000d706067276 */ /* 0x000fe400078100db */
[----:B------:R-:W-:Y:S02]  /*16120*/  FMNMX3.FTZ R4, R10, R193, R191, !PT ;  /* 0x000000c10a047276 */ /* 0x000fe400078100bf */
[----:B------:R-:W-:Y:S02]  /*16130*/  ISETP.GE.AND P3, PT, R32, R204, PT ;  /* 0x000000cc2000720c */ /* 0x000fe40003f66270 */
[----:B------:R-:W-:Y:S02]  /*16140*/  FSEL R8, R8, -INF , P1 ;  /* 0xff80000008087808 */ /* 0x000fe40000800000 */
        /* <DEDUP_REMOVED lines=18> */
[----:B------:R-:W4:Y:S04]  /*16270*/  LDSM.16.MT88.4 R56, [R171+0x2000] ;  /* 0x00200000ab38783b */ /* 0x000f280000004200 */
[----:B------:R-:W4:Y:S01]  /*16280*/  LDSM.16.MT88.4 R64, [R169+0x2000] ;  /* 0x00200000a940783b */ /* 0x000f220000004200 */
[----:B-1----:R-:W-:-:S03]  /*16290*/  FMNMX.FTZ R132, R5, R132, !PT ;  /* 0x0000008405847209 */ /* 0x002fc60007810000 */
[----:B------:R-:W1:Y:S01]  /*162a0*/  LDSM.16.MT88.4 R88, [R171+0x4000] ;  /* 0x00400000ab58783b */ /* 0x000e620000004200 */
[C---:B------:R-:W-:Y:S01]  /*162b0*/  FSETP.NEU.FTZ.AND P1, PT, R132.reuse, -INF , PT ;  /* 0xff8000008400780b */ /* 0x040fe20003f3d000 */
[----:B-----5:R-:W-:Y:S01]  /*162c0*/  FMUL.FTZ R176, R132, UR8 ;  /* 0x0000000884b07c20 */ /* 0x020fe20008410000 */
[----:B--2---:R-:W-:-:S04]  /*162d0*/  FMNMX.FTZ R3, R6, R3, !PT ;  /* 0x0000000306037209 */ /* 0x004fc80007810000 */
[----:B------:R-:W-:Y:S01]  /*162e0*/  FSEL R176, R176, RZ, P1 ;  /* 0x000000ffb0b07208 */ /* 0x000fe20000800000 */
[----:B------:R-:W2:Y:S01]  /*162f0*/  LDSM.16.MT88.4 R4, [R169+0x4000] ;  /* 0x00400000a904783b */ /* 0x000ea20000004200 */
        /* <DEDUP_REMOVED lines=12> */
[--C-:B------:R-:W-:Y:S01]  /*163c0*/  FFMA.FTZ R161, R27, UR8, -R170.reuse ;  /* 0x000000081ba17c23 */ /* 0x100fe200080108aa */
[----:B------:R-:W-:Y:S01]  /*163d0*/  FFMA.FTZ R160, R25, UR8, -R170 ;  /* 0x0000000819a07c23 */ /* 0x000fe200080108aa */
[----:B------:R-:W5:Y:S01]  /*163e0*/  MUFU.EX2 R166, R166 ;  /* 0x000000a600a67308 */ /* 0x000f620000000800 */
        /* <DEDUP_REMOVED lines=13> */
[----:B-----5:R-:W-:Y:S01]  /*164c0*/  F2FP.F16.F32.PACK_AB R96, R166, R167 ;  /* 0x000000a7a660723e */ /* 0x020fe200000000ff */
[----:B------:R-:W5:Y:S01]  /*164d0*/  LDSM.16.MT88.4 R8, [R186+0x10800] ;  /* 0x01080000ba08783b */ /* 0x000f620000004200 */
[----:B------:R-:W4:Y:S01]  /*164e0*/  MUFU.EX2 R164, R164 ;  /* 0x000000a400a47308 */ /* 0x000f220000000800 */
        /* <DEDUP_REMOVED lines=60> */
[----:B----4-:R-:W-:Y:S01]  /*168b0*/  F2FP.F16.F32.PACK_AB R4, R158, R159 ;  /* 0x0000009f9e04723e */ /* 0x010fe200000000ff */
[----:B------:R-:W-:Y:S01]  /*168c0*/  FADD.FTZ R159, R159, R162 ;  /* 0x000000a29f9f7221 */ /* 0x000fe20000010000 */
[----:B---3--:R-:W-:Y:S01]  /*168d0*/  F2FP.F16.F32.PACK_AB R5, R156, R157 ;  /* 0x0000009d9c05723e */ /* 0x008fe200000000ff */
        /* <DEDUP_REMOVED lines=220> */
.L_x_3025:
        /* <DEDUP_REMOVED lines=8> */
.L_x_3026:
[----:B------:R-:W1:Y:S01]  /*17720*/  LDCU UR8, c[0x0][0x440] ;  /* 0x00008800ff0877ac */ /* 0x000e620008000800 */
[----:B------:R-:W2:Y:S01]  /*17730*/  LDC R4, c[0x0][0x3c4] ;  /* 0x0000f100ff047b82 */ /* 0x000ea20000000800 */
[C---:B------:R-:W-:Y:S02]  /*17740*/  LOP3.LUT R6, R149.reuse, 0x40, RZ, 0xfc, !PT ;  /* 0x0000004095067812 */ /* 0x040fe400078efcff */
[----:B------:R-:W-:Y:S02]  /*17750*/  LOP3.LUT R7, R149, 0x80, RZ, 0xfc, !PT ;  /* 0x0000008095077812 */ /* 0x000fe400078efcff */
[----:B------:R-:W-:Y:S02]  /*17760*/  LOP3.LUT R8, R8, 0x8, R135, 0xf8, !PT ;  /* 0x0000000808087812 */ /* 0x000fe400078ef887 */
[----:B------:R-:W-:Y:S02]  /*17770*/  SHF.R.U32.HI R183, RZ, 0x1, R185 ;  /* 0x00000001ffb77819 */ /* 0x000fe400000116b9 */
[----:B------:R-:W-:-:S02]  /*17780*/  LOP3.LUT R179, R151, 0x400, RZ, 0xc0, !PT ;  /* 0x0000040097b37812 */ /* 0x000fc400078ec0ff */
[----:B------:R-:W-:Y:S02]  /*17790*/  LOP3.LUT R8, R8, R149, RZ, 0x3c, !PT ;  /* 0x0000009508087212 */ /* 0x000fe400078e3cff */
[----:B------:R-:W-:Y:S02]  /*177a0*/  LOP3.LUT R182, R148, 0x7c00, RZ, 0xc0, !PT ;  /* 0x00007c0094b67812 */ /* 0x000fe400078ec0ff */
[----:B------:R-:W-:Y:S02]  /*177b0*/  LEA R179, R8, R179, 0x1 ;  /* 0x000000b308b37211 */ /* 0x000fe400078e08ff */
[----:B-1----:R-:W-:Y:S02]  /*177c0*/  ISETP.GE.AND P4, PT, R149, UR8, PT ;  /* 0x0000000895007c0c */ /* 0x002fe4000bf86270 */
[----:B------:R-:W-:Y:S02]  /*177d0*/  ISETP.GE.AND P3, PT, R6, UR8, PT ;  /* 0x0000000806007c0c */ /* 0x000fe4000bf66270 */
[----:B------:R-:W-:Y:S01]  /*177e0*/  ISETP.GE.AND P1, PT, R7, UR8, PT ;  /* 0x0000000807007c0c */ /* 0x000fe2000bf26270 */
[----:B------:R-:W1:Y:S01]  /*177f0*/  LDCU UR8, c[0x0][0x50c] ;  /* 0x0000a180ff0877ac */ /* 0x000e620008000800 */
[----:B------:R-:W-:-:S02]  /*17800*/  LOP3.LUT R6, R183, 0x8, RZ, 0xc0, !PT ;  /* 0x00000008b7067812 */ /* 0x000fc400078ec0ff */
[C---:B------:R-:W-:Y:S02]  /*17810*/  LEA R8, P5, R5.reuse, R198, 0x5 ;  /* 0x000000c605087211 */ /* 0x040fe400078a28ff */
[--C-:B------:R-:W-:Y:S02]  /*17820*/  LOP3.LUT R6, R6, 0x1c0, R151.reuse, 0xf8, !PT ;  /* 0x000001c006067812 */ /* 0x100fe400078ef897 */
[----:B------:R-:W-:Y:S01]  /*17830*/  LOP3.LUT R151, R182, 0x200, R151, 0xf8, !PT ;  /* 0x00000200b6977812 */ /* 0x000fe200078ef897 */
[----:B------:R-:W-:Y:S01]  /*17840*/  @!PT LDS RZ, [RZ] ;  /* 0x00000000fffff984 */ /* 0x000fe20000000800 */
[----:B------:R-:W-:Y:S01]  /*17850*/  @!PT LDS RZ, [RZ] ;  /* 0x00000000fffff984 */ /* 0x000fe20000000800 */
[----:B------:R-:W-:Y:S01]  /*17860*/  @!PT LDS RZ, [RZ] ;  /* 0x00000000fffff984 */ /* 0x000fe20000000800 */
[----:B------:R-:W-:Y:S01]  /*17870*/  @!P4 LDGSTS.E.BYPASS.LTC128B.128 [R0+0xc000], desc[UR6][R198.64] ;  /* 0x0c000000c600cfae */ /* 0x000fe2000b981a06 */
[----:B------:R-:W-:Y:S02]  /*17880*/  SHF.L.U32 R7, R5, 0x5, RZ ;  /* 0x0000000505077819 */ /* 0x000fe400000006ff */
[----:B------:R-:W-:Y:S01]  /*17890*/  LOP3.LUT R151, R151, R6, R149, 0xf6, !PT ;  /* 0x0000000697977212 */ /* 0x000fe200078ef695 */
[----:B------:R-:W-:Y:S01]  /*178a0*/  @P4 STS.128 [R0+0xc000], RZ ;  /* 0x00c000ff00004388 */ /* 0x000fe20000000c00 */
[----:B--2---:R-:W-:-:S02]  /*178b0*/  LEA.HI.X R9, R5, R199, R4, 0x5, P5 ;  /* 0x000000c705097211 */ /* 0x004fc400028f2c04 */
[----:B------:R-:W-:Y:S01]  /*178c0*/  SHF.L.U64.HI R6, R5, 0x5, R4 ;  /* 0x0000000505067819 */ /* 0x000fe20000010204 */
[----:B------:R-:W-:Y:S01]  /*178d0*/  @!PT LDS RZ, [RZ] ;  /* 0x00000000fffff984 */ /* 0x000fe20000000800 */
[----:B------:R-:W-:Y:S01]  /*178e0*/  @!PT LDS RZ, [RZ] ;  /* 0x00000000fffff984 */ /* 0x000fe20000000800 */
[----:B------:R-:W-:Y:S01]  /*178f0*/  @!PT LDS RZ, [RZ] ;  /* 0x00000000fffff984 */ /* 0x000fe20000000800 */
[----:B------:R-:W-:Y:S01]  /*17900*/  @!P3 LDGSTS.E.BYPASS.LTC128B.128 [R0+0xe000], desc[UR6][R198.64+0x80] ;  /* 0x0e000080c600bfae */ /* 0x000fe2000b981a06 */
[----:B------:R-:W-:Y:S02]  /*17910*/  IADD3 R4, P6, PT, R7, R8, RZ ;  /* 0x0000000807047210 */ /* 0x000fe40007fde0ff */
[----:B------:R-:W-:Y:S01]  /*17920*/  LEA R189, R151, UR5, 0x1 ;  /* 0x0000000597bd7c11 */ /* 0x000fe2000f8e08ff */
[----:B------:R-:W-:Y:S01]  /*17930*/  @P3 STS.128 [R0+0xe000], RZ ;  /* 0x00e000ff00003388 */ /* 0x000fe20000000c00 */
[----:B------:R-:W-:Y:S02]  /*17940*/  IADD3.X R5, PT, PT, R6, R9, RZ, P6, !PT ;  /* 0x0000000906057210 */ /* 0x000fe400037fe4ff */
[----:B------:R-:W-:Y:S01]  /*17950*/  IADD3 R10, P5, PT, R7, R4, RZ ;  /* 0x00000004070a7210 */ /* 0x000fe20007fbe0ff */
[----:B------:R-:W-:Y:S01]  /*17960*/  @!PT LDS RZ, [RZ] ;  /* 0x00000000fffff984 */ /* 0x000fe20000000800 */
[----:B------:R-:W-:Y:S01]  /*17970*/  @!PT LDS RZ, [RZ] ;  /* 0x00000000fffff984 */ /* 0x000fe20000000800 */
[----:B------:R-:W-:Y:S01]  /*17980*/  @!PT LDS RZ, [RZ] ;  /* 0x00000000fffff984 */ /* 0x000fe20000000800 */
[----:B------:R-:W-:Y:S01]  /*17990*/  @!P1 LDGSTS.E.BYPASS.LTC128B.128 [R0+0x10000], desc[UR6][R198.64+0x100] ;  /* 0x10000100c6009fae */ /* 0x000fe2000b981a06 */
[----:B------:R-:W-:-:S02]  /*179a0*/  IADD3 R135, PT, PT, R179, UR5, RZ ;  /* 0x00000005b3877c10 */ /* 0x000fc4000fffe0ff */
[----:B------:R-:W-:Y:S01]  /*179b0*/  IADD3.X R11, PT, PT, R6, R5, RZ, P5, !PT ;  /* 0x00000005060b7210 */ /* 0x000fe20002ffe4ff */
        /* <DEDUP_REMOVED lines=196> */
[----:B------:R-:W-:-:S05]  /*18600*/  FMUL.FTZ R20, R20, UR8 ;  /* 0x0000000814147c20 */ /* 0x000fca0008410000 */
[C---:B--2---:R-:W-:Y:S02]  /*18610*/  HMMA.16816.F32 R168, R136.reuse, R4, R168 ;  /* 0x0000000488a8723c */ /* 0x044fe400000018a8 */
[----:B------:R-:W2:Y:S06]  /*18620*/  MUFU.TANH R173, R173 ;  /* 0x000000ad00ad7308 */ /* 0x000eac0000002400 */
[----:B------:R-:W-:Y:S01]  /*18630*/  HMMA.16816.F32 R156, R136, R6, R156 ;  /* 0x00000006889c723c */ /* 0x000fe2000000189c */
[----:B------:R-:W4:Y:S01]  /*18640*/  LDSM.16.M88.4 R4, [R135+0xb800] ;  /* 0x00b800008704783b */ /* 0x000f220000000200 */
[----:B------:R-:W1:Y:S06]  /*18650*/  MUFU.TANH R179, R179 ;  /* 0x000000b300b37308 */ /* 0x000e6c0000002400 */
[C---:B------:R-:W-:Y:S01]  /*18660*/  HMMA.16816.F32 R152, R160.reuse, R24, R152 ;  /* 0x00000018a098723c */ /* 0x040fe20000001898 */
[----:B------:R-:W-:Y:S01]  /*18670*/  FMUL.FTZ R24, R21, UR8 ;  /* 0x0000000815187c20 */ /* 0x000fe20008410000 */
[----:B------:R-:W-:Y:S01]  /*18680*/  FMUL.FTZ R21, R22, UR8 ;  /* 0x0000000816157c20 */ /* 0x000fe20008410000 */
[----:B------:R-:W-:Y:S01]  /*18690*/  FMUL.FTZ R22, R23, UR8 ;  /* 0x0000000817167c20 */ /* 0x000fe20008410000 */
[----:B------:R-:W1:Y:S04]  /*186a0*/  MUFU.TANH R174, R174 ;  /* 0x000000ae00ae7308 */ /* 0x000e680000002400 */
[----:B------:R-:W-:Y:S04]  /*186b0*/  HMMA.16816.F32 R164, R160, R26, R164 ;  /* 0x0000001aa0a4723c */ /* 0x000fe800000018a4 */
[----:B------:R-:W1:Y:S04]  /*186c0*/  MUFU.TANH R20, R20 ;  /* 0x0000001400147308 */ /* 0x000e680000002400 */
[C---:B---3--:R-:W-:Y:S04]  /*186d0*/  HMMA.16816.F32 R28, R140.reuse, R16, R28 ;  /* 0x000000108c1c723c */ /* 0x048fe8000000181c */
[----:B------:R-:W3:Y:S04]  /*186e0*/  MUFU.TANH R24, R24 ;  /* 0x0000001800187308 */ /* 0x000ee80000002400 */
[----:B------:R-:W-:Y:S01]  /*186f0*/  HMMA.16816.F32 R12, R140, R18, R12 ;  /* 0x000000128c0c723c */ /* 0x000fe2000000180c */
[----:B------:R-:W2:Y:S01]  /*18700*/  LDSM.16.M88.4 R16, [R176+0xb800] ;  /* 0x00b80000b010783b */ /* 0x000ea20000000200 */
[----:B------:R-:W-:-:S04]  /*18710*/  DEPBAR.LE SB0, 0x0 ;  /* 0x000080000000791a */ /* 0x000fc80000000000 */
[----:B------:R-:W1:Y:S02]  /*18720*/  MUFU.TANH R21, R21 ;  /* 0x0000001500157308 */ /* 0x000e640000002400 */
[C---:B-----5:R-:W-:Y:S01]  /*18730*/  HMMA.16816.F32 R152, R136.reuse, R148, R152 ;  /* 0x000000948898723c */ /* 0x060fe20000001898 */
[----:B------:R-:W-:Y:S02]  /*18740*/  IADD3 R148, PT, PT, R134, -0x2, RZ ;  /* 0xfffffffe86947810 */ /* 0x000fe40007ffe0ff */
[----:B------:R-:W-:Y:S01]  /*18750*/  FMUL.FTZ R23, R28, UR8 ;  /* 0x000000081c177c20 */ /* 0x000fe20008410000 */
[----:B------:R-:W-:Y:S01]  /*18760*/  FMUL.FTZ R28, R29, UR8 ;  /* 0x000000081d1c7c20 */ /* 0x000fe20008410000 */
[----:B------:R-:W-:Y:S01]  /*18770*/  FMUL.FTZ R25, R30, UR8 ;  /* 0x000000081e197c20 */ /* 0x000fe20008410000 */
[----:B------:R-:W-:Y:S01]  /*18780*/  FMUL.FTZ R29, R31, UR8 ;  /* 0x000000081f1d7c20 */ /* 0x000fe20008410000 */
[----:B------:R-:W-:Y:S01]  /*18790*/  ISETP.GT.AND P5, PT, R148, R195, PT ;  /* 0x000000c39400720c */ /* 0x000fe20003fa4270 */
[----:B------:R-:W-:Y:S01]  /*187a0*/  HMMA.16816.F32 R164, R136, R150, R164 ;  /* 0x0000009688a4723c */ /* 0x000fe200000018a4 */
[----:B------:R-:W2:Y:S02]  /*187b0*/  MUFU.TANH R22, R22 ;  /* 0x0000001600167308 */ /* 0x000ea40000002400 */
[----:B------:R-:W-:-:S05]  /*187c0*/  FMUL.FTZ R12, R12, UR8 ;  /* 0x000000080c0c7c20 */ /* 0x000fca0008410000 */
[C---:B-1----:R-:W-:Y:S01]  /*187d0*/  HMMA.16816.F32 R168, R144.reuse, R32, R168 ;  /* 0x0000002090a8723c */ /* 0x042fe200000018a8 */
[----:B------:R-:W1:Y:S07]  /*187e0*/  MUFU.TANH R23, R23 ;  /* 0x0000001700177308 */ /* 0x000e6e0000002400 */
[C---:B------:R-:W-:Y:S01]  /*187f0*/  HMMA.16816.F32 R156, R144.reuse, R34, R156 ;  /* 0x00000022909c723c */ /* 0x040fe2000000189c */
[----:B------:R-:W1:Y:S07]  /*18800*/  MUFU.TANH R28, R28 ;  /* 0x0000001c001c7308 */ /* 0x000e6e0000002400 */
        /* <DEDUP_REMOVED lines=53> */
[----:B------:R-:W3:Y:S02]  /*18b60*/  LDCU.64 UR8, c[0x0][0x3b8] ;  /* 0x00007700ff0877ac */ /* 0x000ee40008000a00 */
[----:B------:R-:W-:Y:S01]  /*18b70*/  IABS R31, R34 ;  /* 0x00000022001f7213 */ /* 0x000fe20000000000 */
[----:B------:R-:W4:Y:S01]  /*18b80*/  LDCU.64 UR10, c[0x0][0x3a0] ;  /* 0x00007400ff0a77ac */ /* 0x000f220008000a00 */
        /* <DEDUP_REMOVED lines=40> */
[----:B------:R-:W-:-:S05]  /*18e10*/  IADD3 R34, PT, PT, R31, -R33, RZ ;  /* 0x800000211f227210 */ /* 0x000fca0007ffe0ff */
[----:B------:R-:W-:Y:S02]  /*18e20*/  IMAD R34, R34, R27, -0x40 ;  /* 0xffffffc022227424 */ /* 0x000fe400078e021b */
[----:B---3--:R-:W-:-:S03]  /*18e30*/  IMAD.U32 R27, RZ, RZ, UR8 ;  /* 0x00000008ff1b7e24 */ /* 0x008fc6000f8e00ff */
        /* <DEDUP_REMOVED lines=14> */
.L_x_3028:
        /* <DEDUP_REMOVED lines=8> */
.L_x_3029:
[----:B------:R-:W2:Y:S01]  /*18fa0*/  LDC R34, c[0x0][0x3bc] ;  /* 0x0000ef00ff227b82 */ /* 0x000ea20000000800 */
[C---:B------:R-:W-:Y:S01]  /*18fb0*/  LEA R136, P5, R27.reuse, R196, 0x5 ;  /* 0x000000c41b887211 */ /* 0x040fe200078a28ff */
[C---:B------:R-:W-:Y:S01]  /*18fc0*/  IMAD.SHL.U32 R16, R27.reuse, 0x20, RZ ;  /* 0x000000201b107824 */ /* 0x040fe200078e00ff */
        /* <DEDUP_REMOVED lines=15> */
[----:B--2---:R-:W-:-:S02]  /*190c0*/  SHF.L.U64.HI R19, R27, 0x5, R34 ;  /* 0x000000051b137819 */ /* 0x004fc40000010222 */
[----:B------:R-:W-:Y:S02]  /*190d0*/  LEA.HI.X R137, R27, R197, R34, 0x5, P5 ;  /* 0x000000c51b897211 */ /* 0x000fe400028f2c22 */
        /* <DEDUP_REMOVED lines=50> */
.L_x_3027:
[----:B---3--:R-:W-:Y:S01]  /*19400*/  IMAD R0, R134, 0x40, R177 ;  /* 0x0000004086007824 */ /* 0x008fe200078e02b1 */
[----:B------:R-:W2:Y:S01]  /*19410*/  S2UR UR5, SR_CgaCtaId ;  /* 0x00000000000579c3 */ /* 0x000ea20000008800 */
[----:B------:R-:W3:Y:S01]  /*19420*/  LDCU UR8, c[0x0][0x45c] ;  /* 0x00008b80ff0877ac */ /* 0x000ee20008000800 */
        /* <DEDUP_REMOVED lines=11> */
[C---:B------:R-:W-:Y:S01]  /*194e0*/  VIADD R136, R0.reuse, 0xffffffa1 ;  /* 0xffffffa100887836 */ /* 0x040fe20000000000 */
[----:B------:R-:W-:Y:S01]  /*194f0*/  ISETP.GE.AND P1, PT, R153, R207, PT ;  /* 0x000000cf9900720c */ /* 0x000fe20003f26270 */
[----:B------:R-:W-:Y:S01]  /*19500*/  VIADD R138, R0, 0xffffffa0 ;  /* 0xffffffa0008a7836 */ /* 0x000fe20000000000 */
[----:B------:R-:W-:Y:S01]  /*19510*/  ISETP.GE.AND P5, PT, R16, R206, PT ;  /* 0x000000ce1000720c */ /* 0x000fe20003fa6270 */
[----:B------:R-:W-:Y:S01]  /*19520*/  VIADD R135, R0, 0xffffffa9 ;  /* 0xffffffa900877836 */ /* 0x000fe20000000000 */
[----:B------:R-:W-:Y:S01]  /*19530*/  ISETP.GE.AND P4, PT, R16, R204, PT ;  /* 0x000000cc1000720c */ /* 0x000fe20003f86270 */
[----:B------:R-:W-:Y:S01]  /*19540*/  VIADD R35, R0, 0xffffffb1 ;  /* 0xffffffb100237836 */ /* 0x000fe20000000000 */
[----:B------:R-:W-:-:S02]  /*19550*/  FSEL R16, R179, -INF , P3 ;  /* 0xff800000b3107808 */ /* 0x000fc40001800000 */
[----:B------:R-:W-:Y:S02]  /*19560*/  FSEL R33, R173, -INF , P1 ;  /* 0xff800000ad217808 */ /* 0x000fe40000800000 */
[-C--:B------:R-:W-:Y:S01]  /*19570*/  ISETP.GE.AND P3, PT, R152, R207.reuse, PT ;  /* 0x000000cf9800720c */ /* 0x080fe20003f66270 */
[----:B--2---:R-:W-:Y:S01]  /*19580*/  ULEA UR5, UR5, UR4, 0x18 ;  /* 0x0000000405057291 */ /* 0x004fe2000f8ec0ff */
[-C--:B------:R-:W-:Y:S02]  /*19590*/  ISETP.GE.AND P1, PT, R151, R207.reuse, PT ;  /* 0x000000cf9700720c */ /* 0x080fe40003f26270 */
[----:B------:R-:W-:Y:S02]  /*195a0*/  FSEL R20, R20, -INF , P3 ;  /* 0xff80000014147808 */ /* 0x000fe40001800000 */
[----:B------:R-:W-:Y:S02]  /*195b0*/  FSEL R19, R24, -INF , P1 ;  /* 0xff80000018137808 */ /* 0x000fe40000800000 */
[----:B------:R-:W-:-:S02]  /*195c0*/  ISETP.GE.AND P3, PT, R150, R207, PT ;  /* 0x000000cf9600720c */ /* 0x000fc40003f66270 */
[----:B------:R-:W-:Y:S02]  /*195d0*/  ISETP.GE.AND P1, PT, R149, R207, PT ;  /* 0x000000cf9500720c */ /* 0x000fe40003f26270 */
[----:B------:R-:W-:Y:S02]  /*195e0*/  IADD3 R140, PT, PT, R0, -0x67, RZ ;  /* 0xffffff99008c7810 */ /* 0x000fe40007ffe0ff */
[----:B------:R-:W-:Y:S02]  /*195f0*/  FSEL R16, R16, -INF , !P4 ;  /* 0xff80000010107808 */ /* 0x000fe40006000000 */
[----:B------:R-:W-:Y:S02]  /*19600*/  ISETP.GE.AND P4, PT, R151, R206, PT ;  /* 0x000000ce9700720c */ /* 0x000fe40003f86270 */
[----:B-1----:R-:W-:Y:S02]  /*19610*/  FSEL R23, R23, -INF , P3 ;  /* 0xff80000017177808 */ /* 0x002fe40001800000 */
[----:B------:R-:W-:-:S02]  /*19620*/  FSEL R28, R28, -INF , P1 ;  /* 0xff8000001c1c7808 */ /* 0x000fc40000800000 */
[-C--:B------:R-:W-:Y:S02]  /*19630*/  ISETP.GE.AND P3, PT, R146, R207.reuse, PT ;  /* 0x000000cf9200720c */ /* 0x080fe40003f66270 */
[----:B------:R-:W-:Y:S02]  /*19640*/  ISETP.GE.AND P1, PT, R140, R207, PT ;  /* 0x000000cf8c00720c */ /* 0x000fe40003f26270 */
[----:B------:R-:W-:Y:S02]  /*19650*/  FSEL R19, R19, -INF , !P4 ;  /* 0xff80000013137808 */ /* 0x000fe40006000000 */
[----:B------:R-:W-:Y:S02]  /*19660*/  ISETP.GE.AND P4, PT, R146, R206, PT ;  /* 0x000000ce9200720c */ /* 0x000fe40003f86270 */
[----:B------:R-:W-:Y:S02]  /*19670*/  FSEL R12, R12, -INF , P3 ;  /* 0xff8000000c0c7808 */ /* 0x000fe40001800000 */
[----:B------:R-:W-:-:S02]  /*19680*/  FSEL R9, R9, -INF , P1 ;  /* 0xff80000009097808 */ /* 0x000fc40000800000 */
[-C--:B------:R-:W-:Y:S02]  /*19690*/  ISETP.GE.AND P1, PT, R136, R207.reuse, PT ;  /* 0x000000cf8800720c */ /* 0x080fe40003f26270 */
[----:B------:R-:W-:Y:S02]  /*196a0*/  ISETP.GE.AND P6, PT, R153, R206, PT ;  /* 0x000000ce9900720c */ /* 0x000fe40003fc6270 */
[----:B------:R-:W-:Y:S02]  /*196b0*/  ISETP.GE.AND P3, PT, R138, R207, PT ;  /* 0x000000cf8a00720c */ /* 0x000fe40003f66270 */
[----:B------:R-:W-:Y:S02]  /*196c0*/  FSEL R139, R12, -INF , !P4 ;  /* 0xff8000000c8b7808 */ /* 0x000fe40006000000 */
[----:B------:R-:W-:Y:S02]  /*196d0*/  IADD3 R144, PT, PT, R0, -0x58, RZ ;  /* 0xffffffa800907810 */ /* 0x000fe40007ffe0ff */
[----:B------:R-:W-:-:S02]  /*196e0*/  FSEL R27, R27, -INF , !P5 ;  /* 0xff8000001b1b7808 */ /* 0x000fc40006800000 */
[-C--:B------:R-:W-:Y:S02]  /*196f0*/  ISETP.GE.AND P4, PT, R136, R206.reuse, PT ;  /* 0x000000ce8800720c */ /* 0x080fe40003f86270 */
[----:B------:R-:W-:Y:S02]  /*19700*/  FSEL R13, R13, -INF , P1 ;  /* 0xff8000000d0d7808 */ /* 0x000fe40000800000 */
[----:B------:R-:W-:Y:S02]  /*19710*/  IADD3 R133, PT, PT, R0, -0x50, RZ ;  /* 0xffffffb000857810 */ /* 0x000fe40007ffe0ff */
[----:B------:R-:W-:Y:S02]  /*19720*/  ISETP.GE.AND P5, PT, R152, R206, PT ;  /* 0x000000ce9800720c */ /* 0x000fe40003fa6270 */
[----:B------:R-:W-:Y:S02]  /*19730*/  FSEL R33, R33, -INF , !P6 ;  /* 0xff80000021217808 */ /* 0x000fe40007000000 */
[----:B------:R-:W-:-:S02]  /*19740*/  FSEL R11, R11, -INF , P3 ;  /* 0xff8000000b0b7808 */ /* 0x000fc40001800000 */
[----:B------:R-:W-:Y:S02]  /*19750*/  ISETP.GE.AND P6, PT, R150, R206, PT ;  /* 0x000000ce9600720c */ /* 0x000fe40003fc6270 */
[-C--:B------:R-:W-:Y:S02]  /*19760*/  ISETP.GE.AND P3, PT, R144, R207.reuse, PT ;  /* 0x000000cf9000720c */ /* 0x080fe40003f66270 */
[-C--:B------:R-:W-:Y:S02]  /*19770*/  ISETP.GE.AND P1, PT, R135, R207.reuse, PT ;  /* 0x000000cf8700720c */ /* 0x080fe40003f26270 */
[----:B------:R-:W-:Y:S02]  /*19780*/  FSEL R179, R13, -INF , !P4 ;  /* 0xff8000000db37808 */ /* 0x000fe40006000000 */
[----:B------:R-:W-:Y:S02]  /*19790*/  FSEL R31, R20, -INF , !P5 ;  /* 0xff800000141f7808 */ /* 0x000fe40006800000 */
[----:B------:R-:W-:-:S02]  /*197a0*/  ISETP.GE.AND P4, PT, R133, R207, PT ;  /* 0x000000cf8500720c */ /* 0x000fc40003f86270 */
[-C--:B------:R-:W-:Y:S02]  /*197b0*/  ISETP.GE.AND P5, PT, R149, R206.reuse, PT ;  /* 0x000000ce9500720c */ /* 0x080fe40003fa6270 */
[C---:B------:R-:W-:Y:S01]  /*197c0*/  IADD3 R34, PT, PT, R0.reuse, -0x48, RZ ;  /* 0xffffffb800227810 */ /* 0x040fe20007ffe0ff */
[----:B------:R-:W-:Y:S01]  /*197d0*/  VIADD R0, R0, 0xffffffb9 ;  /* 0xffffffb900007836 */ /* 0x000fe20000000000 */
[----:B------:R-:W-:Y:S02]  /*197e0*/  FSEL R143, R23, -INF , !P6 ;  /* 0xff800000178f7808 */ /* 0x000fe40007000000 */
[----:B------:R-:W-:Y:S02]  /*197f0*/  FSEL R14, R14, -INF , P3 ;  /* 0xff8000000e0e7808 */ /* 0x000fe40001800000 */
[----:B------:R-:W-:Y:S02]  /*19800*/  FSEL R15, R15, -INF , P1 ;  /* 0xff8000000f0f7808 */ /* 0x000fe40000800000 */
[----:B------:R-:W-:-:S02]  /*19810*/  ISETP.GE.AND P6, PT, R140, R206, PT ;  /* 0x000000ce8c00720c */ /* 0x000fc40003fc6270 */
[-C--:B------:R-:W-:Y:S02]  /*19820*/  ISETP.GE.AND P3, PT, R133, R206.reuse, PT ;  /* 0x000000ce8500720c */ /* 0x080fe40003f66270 */
[----:B------:R-:W-:Y:S02]  /*19830*/  ISETP.GE.AND P1, PT, R35, R207, PT ;  /* 0x000000cf2300720c */ /* 0x000fe40003f26270 */
[----:B------:R-:W-:Y:S02]  /*19840*/  FSEL R26, R26, -INF , P4 ;  /* 0xff8000001a1a7808 */ /* 0x000fe40002000000 */
[----:B------:R-:W-:Y:S02]  /*19850*/  FSEL R141, R28, -INF , !P5 ;  /* 0xff8000001c8d7808 */ /* 0x000fe40006800000 */
[----:B------:R-:W-:Y:S02]  /*19860*/  ISETP.GE.AND P5, PT, R138, R206, PT ;  /* 0x000000ce8a00720c */ /* 0x000fe40003fa6270 */
[----:B------:R-:W-:-:S02]  /*19870*/  FSEL R137, R9, -INF , !P6 ;  /* 0xff80000009897808 */ /* 0x000fc40007000000 */
[----:B------:R-:W-:Y:S02]  /*19880*/  FSEL R142, R142, -INF , P1 ;  /* 0xff8000008e8e7808 */ /* 0x000fe40000800000 */
[----:B------:R-:W-:Y:S02]  /*19890*/  FSEL R163, R26, -INF , !P3 ;  /* 0xff8000001aa37808 */ /* 0x000fe40005800000 */
[----:B------:R-:W-:Y:S02]  /*198a0*/  ISETP.GE.AND P6, PT, R144, R206, PT ;  /* 0x000000ce9000720c */ /* 0x000fe40003fc6270 */
[----:B------:R-:W-:Y:S02]  /*198b0*/  ISETP.GE.AND P3, PT, R0, R207, PT ;  /* 0x000000cf0000720c */ /* 0x000fe40003f66270 */
[----:B------:R-:W-:Y:S02]  /*198c0*/  ISETP.GE.AND P1, PT, R153, R205, PT ;  /* 0x000000cd9900720c */ /* 0x000fe40003f26270 */
[----:B------:R-:W-:-:S02]  /*198d0*/  FSEL R187, R11, -INF , !P5 ;  /* 0xff8000000bbb7808 */ /* 0x000fc40006800000 */
[-C--:B------:R-:W-:Y:S02]  /*198e0*/  ISETP.GE.AND P5, PT, R135, R206.reuse, PT ;  /* 0x000000ce8700720c */ /* 0x080fe40003fa6270 */
[----:B------:R-:W-:Y:S02]  /*198f0*/  ISETP.GE.AND P4, PT, R34, R207, PT ;  /* 0x000000cf2200720c */ /* 0x000fe40003f86270 */
[----:B------:R-:W-:Y:S02]  /*19900*/  FSEL R175, R14, -INF , !P6 ;  /* 0xff8000000eaf7808 */ /* 0x000fe40007000000 */
[----:B------:R-:W-:Y:S02]  /*19910*/  FSEL R145, R145, -INF , P3 ;  /* 0xff80000091917808 */ /* 0x000fe40001800000 */
[----:B------:R-:W-:Y:S02]  /*19920*/  FSEL R24, R174, -INF , P1 ;  /* 0xff800000ae187808 */ /* 0x000fe40000800000 */
[----:B------:R-:W-:-:S02]  /*19930*/  ISETP.GE.AND P6, PT, R35, R206, PT ;  /* 0x000000ce2300720c */ /* 0x000fc40003fc6270 */
[-C--:B------:R-:W-:Y:S02]  /*19940*/  ISETP.GE.AND P3, PT, R152, R205.reuse, PT ;  /* 0x000000cd9800720c */ /* 0x080fe40003f66270 */
[----:B------:R-:W-:Y:S02]  /*19950*/  ISETP.GE.AND P1, PT, R151, R205, PT ;  /* 0x000000cd9700720c */ /* 0x000fe40003f26270 */
[----:B------:R-:W-:Y:S02]  /*19960*/  FSEL R173, R15, -INF , !P5 ;  /* 0xff8000000fad7808 */ /* 0x000fe40006800000 */
[----:B------:R-:W-:Y:S02]  /*19970*/  ISETP.GE.AND P5, PT, R34, R206, PT ;  /* 0x000000ce2200720c */ /* 0x000fe40003fa6270 */
[----:B------:R-:W-:Y:S02]  /*19980*/  FSEL R147, R147, -INF , P4 ;  /* 0xff80000093937808 */ /* 0x000fe40002000000 */
[----:B------:R-:W-:-:S02]  /*19990*/  FSEL R161, R142, -INF , !P6 ;  /* 0xff8000008ea17808 */ /* 0x000fc40007000000 */
[----:B------:R-:W-:Y:S02]  /*199a0*/  ISETP.GE.AND P4, PT, R0, R206, PT ;  /* 0x000000ce0000720c */ /* 0x000fe40003f86270 */
[----:B------:R-:W-:Y:S02]  /*199b0*/  FSEL R21, R21, -INF , P3 ;  /* 0xff80000015157808 */ /* 0x000fe40001800000 */
[----:B------:R-:W-:Y:S02]  /*199c0*/  FSEL R20, R22, -INF , P1 ;  /* 0xff80000016147808 */ /* 0x000fe40000800000 */
[----:B------:R-:W-:Y:S02]  /*199d0*/  ISETP.GE.AND P6, PT, R153, R204, PT ;  /* 0x000000cc9900720c */ /* 0x000fe40003fc6270 */
[-C--:B------:R-:W-:Y:S02]  /*199e0*/  ISETP.GE.AND P3, PT, R150, R205.reuse, PT ;  /* 0x000000cd9600720c */ /* 0x080fe40003f66270 */
[----:B------:R-:W-:-:S02]  /*199f0*/  ISETP.GE.AND P1, PT, R149, R205, PT ;  /* 0x000000cd9500720c */ /* 0x000fc40003f26270 */
[----:B------:R-:W-:Y:S02]  /*19a00*/  FSEL R147, R147, -INF , !P5 ;  /* 0xff80000093937808 */ /* 0x000fe40006800000 */
[-C--:B------:R-:W-:Y:S02]  /*19a10*/  ISETP.GE.AND P5, PT, R152, R204.reuse, PT ;  /* 0x000000cc9800720c */ /* 0x080fe40003fa6270 */
[----:B------:R-:W-:Y:S02]  /*19a20*/  FSEL R145, R145, -INF , !P4 ;  /* 0xff80000091917808 */ /* 0x000fe40006000000 */
[----:B------:R-:W-:Y:S02]  /*19a30*/  ISETP.GE.AND P4, PT, R151, R204, PT ;  /* 0x000000cc9700720c */ /* 0x000fe40003f86270 */
[----:B------:R-:W-:Y:S02]  /*19a40*/  FSEL R24, R24, -INF , !P6 ;  /* 0xff80000018187808 */ /* 0x000fe40007000000 */
[----:B------:R-:W-:-:S02]  /*19a50*/  FSEL R25, R25, -INF , P3 ;  /* 0xff80000019197808 */ /* 0x000fc40001800000 */
[----:B------:R-:W-:Y:S02]  /*19a60*/  FSEL R29, R29, -INF , P1 ;  /* 0xff8000001d1d7808 */ /* 0x000fe40000800000 */
[-C--:B------:R-:W-:Y:S02]  /*19a70*/  ISETP.GE.AND P6, PT, R150, R204.reuse, PT ;  /* 0x000000cc9600720c */ /* 0x080fe40003fc6270 */
[-C--:B------:R-:W-:Y:S02]  /*19a80*/  ISETP.GE.AND P3, PT, R146, R205.reuse, PT ;  /* 0x000000cd9200720c */ /* 0x080fe40003f66270 */
[----:B------:R-:W-:Y:S02]  /*19a90*/  ISETP.GE.AND P1, PT, R140, R205, PT ;  /* 0x000000cd8c00720c */ /* 0x000fe40003f26270 */
[----:B------:R-:W-:Y:S02]  /*19aa0*/  FSEL R22, R21, -INF , !P5 ;  /* 0xff80000015167808 */ /* 0x000fe40006800000 */
[----:B------:R-:W-:-:S02]  /*19ab0*/  ISETP.GE.AND P5, PT, R149, R204, PT ;  /* 0x000000cc9500720c */ /* 0x000fc40003fa6270 */
[----:B------:R-:W-:Y:S02]  /*19ac0*/  FSEL R20, R20, -INF , !P4 ;  /* 0xff80000014147808 */ /* 0x000fe40006000000 */
[-C--:B------:R-:W-:Y:S02]  /*19ad0*/  ISETP.GE.AND P4, PT, R146, R204.reuse, PT ;  /* 0x000000cc9200720c */ /* 0x080fe40003f86270 */
[----:B------:R-:W-:Y:S02]  /*19ae0*/  FSEL R142, R25, -INF , !P6 ;  /* 0xff800000198e7808 */ /* 0x000fe40007000000 */
[----:B------:R-:W-:Y:S02]  /*19af0*/  FSEL R8, R8, -INF , P3 ;  /* 0xff80000008087808 */ /* 0x000fe40001800000 */
[----:B------:R-:W-:Y:S02]  /*19b00*/  FSEL R4, R4, -INF , P1 ;  /* 0xff80000004047808 */ /* 0x000fe40000800000 */
[----:B------:R-:W-:-:S02]  /*19b10*/  ISETP.GE.AND P6, PT, R140, R204, PT ;  /* 0x000000cc8c00720c */ /* 0x000fc40003fc6270 */
[-C--:B------:R-:W-:Y:S02]  /*19b20*/  ISETP.GE.AND P1, PT, R136, R205.reuse, PT ;  /* 0x000000cd8800720c */ /* 0x080fe40003f26270 */
[----:B------:R-:W-:Y:S02]  /*19b30*/  FSEL R140, R29, -INF , !P5 ;  /* 0xff8000001d8c7808 */ /* 0x000fe40006800000 */
[C---:B------:R-:W-:Y:S02]  /*19b40*/  ISETP.GE.AND P5, PT, R138.reuse, R205, PT ;  /* 0x000000cd8a00720c */ /* 0x040fe40003fa6270 */
[-C--:B------:R-:W-:Y:S02]  /*19b50*/  ISETP.GE.AND P3, PT, R138, R204.reuse, PT ;  /* 0x000000cc8a00720c */ /* 0x080fe40003f66270 */
[----:B------:R-:W-:Y:S02]  /*19b60*/  FSEL R138, R8, -INF , !P4 ;  /* 0xff800000088a7808 */ /* 0x000fe40006000000 */
[----:B------:R-:W-:-:S02]  /*19b70*/  ISETP.GE.AND P4, PT, R136, R204, PT ;  /* 0x000000cc8800720c */ /* 0x000fc40003f86270 */
[----:B------:R-:W-:Y:S02]  /*19b80*/  FSEL R5, R5, -INF , P1 ;  /* 0xff80000005057808 */ /* 0x000fe40000800000 */
[----:B------:R-:W-:Y:S02]  /*19b90*/  FSEL R10, R10, -INF , P5 ;  /* 0xff8000000a0a7808 */ /* 0x000fe40002800000 */
[----:B------:R-:W-:Y:S02]  /*19ba0*/  FSEL R176, R5, -INF , !P4 ;  /* 0xff80000005b07808 */ /* 0x000fe40006000000 */
[----:B------:R-:W-:Y:S02]  /*19bb0*/  FMNMX3.FTZ R5, R3, R16, R24, !PT ;  /* 0x0000001003057276 */ /* 0x000fe40007810018 */
[----:B------:R-:W-:Y:S02]  /*19bc0*/  FSEL R136, R4, -INF , !P6 ;  /* 0xff80000004887808 */ /* 0x000fe40007000000 */
[----:B------:R-:W-:-:S02]  /*19bd0*/  FMNMX3.FTZ R5, R5, R22, R20, !PT ;  /* 0x0000001605057276 */ /* 0x000fc40007810014 */
[-C--:B------:R-:W-:Y:S02]  /*19be0*/  ISETP.GE.AND P1, PT, R135, R205.reuse, PT ;  /* 0x000000cd8700720c */ /* 0x080fe40003f26270 */
[----:B------:R-:W-:Y:S02]  /*19bf0*/  ISETP.GE.AND P6, PT, R144, R205, PT ;  /* 0x000000cd9000720c */ /* 0x000fe40003fc6270 */
[----:B------:R-:W-:Y:S02]  /*19c00*/  FMNMX3.FTZ R5, R5, R142, R140, !PT ;  /* 0x0000008e05057276 */ /* 0x000fe4000781008c */
[----:B------:R-:W-:Y:S02]  /*19c10*/  FSEL R178, R10, -INF , !P3 ;  /* 0xff8000000ab27808 */ /* 0x000fe40005800000 */
[----:B------:R-:W-:Y:S02]  /*19c20*/  FMNMX3.FTZ R4, R132, R27, R33, !PT ;  /* 0x0000001b84047276 */ /* 0x000fe40007810021 */
[----:B------:R-:W-:-:S02]  /*19c30*/  ISETP.GE.AND P3, PT, R135, R204, PT ;  /* 0x000000cc8700720c */ /* 0x000fc40003f66270 */
[----:B------:R-:W-:Y:S02]  /*19c40*/  FSEL R7, R7, -INF , P1 ;  /* 0xff80000007077808 */ /* 0x000fe40000800000 */
[----:B------:R-:W-:Y:S02]  /*19c50*/  ISETP.GE.AND P5, PT, R144, R204, PT ;  /* 0x000000cc9000720c */ /* 0x000fe40003fa6270 */
[----:B------:R-:W-:Y:S02]  /*19c60*/  FSEL R6, R6, -INF , P6 ;  /* 0xff80000006067808 */ /* 0x000fe40003000000 */
[-C--:B------:R-:W-:Y:S02]  /*19c70*/  ISETP.GE.AND P1, PT, R35, R205.reuse, PT ;  /* 0x000000cd2300720c */ /* 0x080fe40003f26270 */
[----:B------:R-:W-:Y:S02]  /*19c80*/  ISETP.GE.AND P4, PT, R133, R205, PT ;  /* 0x000000cd8500720c */ /* 0x000fe40003f86270 */
[----:B------:R-:W-:-:S02]  /*19c90*/  FMNMX3.FTZ R5, R5, R138, R136, !PT ;  /* 0x0000008a05057276 */ /* 0x000fc40007810088 */
[----:B------:R-:W-:Y:S02]  /*19ca0*/  FMNMX3.FTZ R4, R4, R31, R19, !PT ;  /* 0x0000001f04047276 */ /* 0x000fe40007810013 */
[----:B------:R-:W-:Y:S02]  /*19cb0*/  FSEL R146, R7, -INF , !P3 ;  /* 0xff80000007927808 */ /* 0x000fe40005800000 */
[----:B------:R-:W-:Y:S02]  /*19cc0*/  FSEL R174, R6, -INF , !P5 ;  /* 0xff80000006ae7808 */ /* 0x000fe40006800000 */
[----:B------:R-:W-:Y:S02]  /*19cd0*/  ISETP.GE.AND P3, PT, R34, R205, PT ;  /* 0x000000cd2200720c */ /* 0x000fe40003f66270 */
[----:B------:R-:W-:Y:S02]  /*19ce0*/  FSEL R18, R18, -INF , P1 ;  /* 0xff80000012127808 */ /* 0x000fe40000800000 */
[----:B------:R-:W-:-:S02]  /*19cf0*/  ISETP.GE.AND P6, PT, R133, R204, PT ;  /* 0x000000cc8500720c */ /* 0x000fc40003fc6270 */
[----:B------:R-:W-:Y:S02]  /*19d00*/  ISETP.GE.AND P5, PT, R35, R204, PT ;  /* 0x000000cc2300720c */ /* 0x000fe40003fa6270 */
[----:B------:R-:W-:Y:S02]  /*19d10*/  FSEL R17, R17, -INF , P4 ;  /* 0xff80000011117808 */ /* 0x000fe40002000000 */
[----:B------:R-:W-:Y:S02]  /*19d20*/  ISETP.GE.AND P1, PT, R0, R205, PT ;  /* 0x000000cd0000720c */ /* 0x000fe40003f26270 */
[----:B------:R-:W-:Y:S02]  /*19d30*/  FMNMX3.FTZ R5, R5, R178, R176, !PT ;  /* 0x000000b205057276 */ /* 0x000fe400078100b0 */
[----:B------:R-:W-:Y:S02]  /*19d40*/  FMNMX3.FTZ R4, R4, R143, R141, !PT ;  /* 0x0000008f04047276 */ /* 0x000fe4000781008d */
[----:B------:R-:W-:-:S02]  /*19d50*/  FSEL R30, R30, -INF , P3 ;  /* 0xff8000001e1e7808 */ /* 0x000fc40001800000 */
[-C--:B------:R-:W-:Y:S02]  /*19d60*/  ISETP.GE.AND P4, PT, R34, R204.reuse, PT ;  /* 0x000000cc2200720c */ /* 0x080fe40003f86270 */
[----:B------:R-:W-:Y:S02]  /*19d70*/  ISETP.GE.AND P3, PT, R0, R204, PT ;  /* 0x000000cc0000720c */ /* 0x000fe40003f66270 */
[----:B------:R-:W-:Y:S02]  /*19d80*/  FSEL R32, R32, -INF , P1 ;  /* 0xff80000020207808 */ /* 0x000fe40000800000 */
[----:B------:R-:W-:Y:S02]  /*19d90*/  FSEL R164, R17, -INF , !P6 ;  /* 0xff80000011a47808 */ /* 0x000fe40007000000 */
[----:B------:R-:W-:Y:S02]  /*19da0*/  FSEL R162, R18, -INF , !P5 ;  /* 0xff80000012a27808 */ /* 0x000fe40006800000 */
[----:B------:R-:W-:-:S02]  /*19db0*/  FMNMX3.FTZ R5, R5, R174, R146, !PT ;  /* 0x000000ae05057276 */ /* 0x000fc40007810092 */
[----:B------:R-:W-:Y:S02]  /*19dc0*/  FMNMX3.FTZ R4, R4, R139, R137, !PT ;  /* 0x0000008b04047276 */ /* 0x000fe40007810089 */
[----:B------:R-:W-:Y:S02]  /*19dd0*/  FSEL R160, R30, -INF , !P4 ;  /* 0xff8000001ea07808 */ /* 0x000fe40006000000 */
[----:B------:R-:W-:Y:S02]  /*19de0*/  FSEL R158, R32, -INF , !P3 ;  /* 0xff800000209e7808 */ /* 0x000fe40005800000 */
[----:B------:R-:W-:Y:S02]  /*19df0*/  FMNMX3.FTZ R5, R5, R164, R162, !PT ;  /* 0x000000a405057276 */ /* 0x000fe400078100a2 */
[----:B------:R-:W-:Y:S02]  /*19e00*/  FMNMX3.FTZ R4, R4, R187, R179, !PT ;  /* 0x000000bb04047276 */ /* 0x000fe400078100b3 */
[----:B------:R-:W-:-:S02]  /*19e10*/  FMNMX3.FTZ R6, R5, R160, R158, !PT ;  /* 0x000000a005067276 */ /* 0x000fc4000781009e */
[----:B------:R-:W-:Y:S02]  /*19e20*/  FMNMX3.FTZ R4, R4, R175, R173, !PT ;  /* 0x000000af04047276 */ /* 0x000fe400078100ad */
[----:B------:R-:W-:Y:S01]  /*19e30*/  LEA R186, R2, UR5, 0x1 ;  /* 0x0000000502ba7c11 */ /* 0x000fe2000f8e08ff */
[----:B------:R-:W1:Y:S01]  /*19e40*/  SHFL.BFLY PT, R5, R6, 0x2, 0x1f ;  /* 0x0c401f0006057f89 */ /* 0x000e6200000e0000 */
[----:B------:R-:W-:Y:S02]  /*19e50*/  FMNMX3.FTZ R0, R4, R163, R161, !PT ;  /* 0x000000a304007276 */ /* 0x000fe400078100a1 */
[----:B------:R-:W-:Y:S01]  /*19e60*/  IADD3 R156, PT, PT, R186, 0xc040, RZ ;  /* 0x0000c040ba9c7810 */ /* 0x000fe20007ffe0ff */
[----:B------:R-:W-:Y:S01]  /*19e70*/  LDSM.16.MT88.4 R12, [R186+0xc000] ;  /* 0x00c00000ba0c783b */ /* 0x000fe20000004200 */
[----:B------:R-:W-:Y:S02]  /*19e80*/  FMNMX3.FTZ R7, R0, R147, R145, !PT ;  /* 0x0000009300077276 */ /* 0x000fe40007810091 */
        /* <DEDUP_REMOVED lines=8> */
[----:B---3--:R-:W-:Y:S01]  /*19f10*/  FMUL.FTZ R157, R0, UR8 ;  /* 0x00000008009d7c20 */ /* 0x008fe20008410000 */
[----:B--2---:R-:W-:-:S04]  /*19f20*/  FMNMX.FTZ R133, R4, R133, !PT ;  /* 0x0000008504857209 */ /* 0x004fc80007810000 */
[----:B------:R-:W-:Y:S02]  /*19f30*/  FSEL R157, R157, RZ, P1 ;  /* 0x000000ff9d9d7208 */ /* 0x000fe40000800000 */
[C---:B------:R-:W-:Y:S01]  /*19f40*/  FSETP.NEU.FTZ.AND P3, PT, R133.reuse, -INF , PT ;  /* 0xff8000008500780b */ /* 0x040fe20003f7d000 */
[C---:B------:R-:W-:Y:S01]  /*19f50*/  FMUL.FTZ R144, R133.reuse, UR8 ;  /* 0x0000000885907c20 */ /* 0x040fe20008410000 */
[----:B------:R-:W-:Y:S01]  /*19f60*/  FSEL R4, R0, RZ, P1 ;  /* 0x000000ff00047208 */ /* 0x000fe20000800000 */
[--C-:B------:R-:W-:Y:S01]  /*19f70*/  FFMA.FTZ R154, R16, UR8, -R157.reuse ;  /* 0x00000008109a7c23 */ /* 0x100fe2000801089d */
[----:B------:R-:W-:Y:S01]  /*19f80*/  VIADD R16, R186, 0xc000 ;  /* 0x0000c000ba107836 */ /* 0x000fe20000000000 */
[----:B------:R-:W-:Y:S01]  /*19f90*/  FSEL R5, R133, RZ, P3 ;  /* 0x000000ff85057208 */ /* 0x000fe20001800000 */
[----:B------:R-:W-:Y:S01]  /*19fa0*/  FFMA.FTZ R2, R24, UR8, -R157 ;  /* 0x0000000818027c23 */ /* 0x000fe2000801089d */
[----:B------:R-:W-:Y:S01]  /*19fb0*/  FSEL R144, R144, RZ, P3 ;  /* 0x000000ff90907208 */ /* 0x000fe20001800000 */
[----:B------:R-:W-:-:S02]  /*19fc0*/  @P2 VIADD R156, R16, 0xffffffc0 ;  /* 0xffffffc0109c2836 */ /* 0x000fc40000000000 */
[----:B------:R-:W-:Y:S01]  /*19fd0*/  FADD.FTZ R4, R3, -R4 ;  /* 0x8000000403047221 */ /* 0x000fe20000010000 */
[----:B------:R-:W-:Y:S01]  /*19fe0*/  FADD.FTZ R5, R132, -R5 ;  /* 0x8000000584057221 */ /* 0x000fe20000010000 */
[--C-:B------:R-:W-:Y:S01]  /*19ff0*/  FFMA.FTZ R6, R22, UR8, -R157.reuse ;  /* 0x0000000816067c23 */ /* 0x100fe2000801089d */
[--C-:B------:R-:W-:Y:S01]  /*1a000*/  FFMA.FTZ R150, R31, UR8, -R144.reuse ;  /* 0x000000081f967c23 */ /* 0x100fe20008010890 */
[----:B------:R-:W-:Y:S01]  /*1a010*/  FMUL.FTZ R151, R4, UR8 ;  /* 0x0000000804977c20 */ /* 0x000fe20008410000 */
[----:B------:R-:W1:Y:S01]  /*1a020*/  LDSM.16.MT88.4 R28, [R156] ;  /* 0x000000009c1c783b */ /* 0x000e620000004200 */
[----:B------:R-:W-:Y:S01]  /*1a030*/  FMUL.FTZ R153, R5, UR8 ;  /* 0x0000000805997c20 */ /* 0x000fe20008410000 */
[--C-:B------:R-:W-:Y:S01]  /*1a040*/  FFMA.FTZ R152, R27, UR8, -R144.reuse ;  /* 0x000000081b987c23 */ /* 0x100fe20008010890 */
[--C-:B------:R-:W-:Y:S01]  /*1a050*/  FFMA.FTZ R135, R33, UR8, -R144.reuse ;  /* 0x0000000821877c23 */ /* 0x100fe20008010890 */
[--C-:B------:R-:W-:Y:S01]  /*1a060*/  FFMA.FTZ R149, R19, UR8, -R144.reuse ;  /* 0x0000000813957c23 */ /* 0x100fe20008010890 */
[----:B------:R-:W2:Y:S01]  /*1a070*/  MUFU.EX2 R151, R151 ;  /* 0x0000009700977308 */ /* 0x000ea20000000800 */
[--C-:B------:R-:W-:Y:S01]  /*1a080*/  FFMA.FTZ R8, R20, UR8, -R157.reuse ;  /* 0x0000000814087c23 */ /* 0x100fe2000801089d */
[----:B------:R-:W-:Y:S01]  /*1a090*/  IADD3 R155, PT, PT, R155, R156, RZ ;  /* 0x0000009c9b9b7210 */ /* 0x000fe20007ffe0ff */
        /* <DEDUP_REMOVED lines=16> */
[-C--:B------:R-:W-:Y:S01]  /*1a1a0*/  FMUL.FTZ R33, R105, R153.reuse ;  /* 0x0000009969217220 */ /* 0x080fe20000410000 */
[----:B------:R-:W-:Y:S01]  /*1a1b0*/  MUFU.EX2 R149, R149 ;  /* 0x0000009500957308 */ /* 0x000fe20000000800 */
[----:B------:R-:W2:Y:S01]  /*1a1c0*/  LDSM.16.MT88.4 R104, [R159+0xe000] ;  /* 0x00e000009f68783b */ /* 0x000ea20000004200 */
[-C--:B------:R-:W-:Y:S01]  /*1a1d0*/  FMUL.FTZ R24, R112, R153.reuse ;  /* 0x0000009970187220 */ /* 0x080fe20000410000 */
[----:B------:R-:W-:Y:S01]  /*1a1e0*/  FMUL.FTZ R25, R113, R153 ;  /* 0x0000009971197220 */ /* 0x000fe20000410000 */
[----:B------:R-:W-:Y:S01]  /*1a1f0*/  MUFU.EX2 R154, R154 ;  /* 0x0000009a009a7308 */ /* 0x000fe20000000800 */
[----:B------:R-:W-:Y:S01]  /*1a200*/  FMUL.FTZ R27, R115, R151 ;  /* 0x00000097731b7220 */ /* 0x000fe20000410000 */
[----:B----4-:R-:W-:Y:S01]  /*1a210*/  F2FP.F16.F32.PACK_AB R4, R135, R152 ;  /* 0x000000988704723e */ /* 0x010fe200000000ff */
[-C--:B------:R-:W-:Y:S01]  /*1a220*/  FMUL.FTZ R108, R108, R153.reuse ;  /* 0x000000996c6c7220 */ /* 0x080fe20000410000 */
[----:B------:R-:W3:Y:S01]  /*1a230*/  MUFU.EX2 R2, R2 ;  /* 0x0000000200027308 */ /* 0x000ee20000000800 */
[----:B------:R-:W-:Y:S01]  /*1a240*/  FMUL.FTZ R109, R109, R153 ;  /* 0x000000996d6d7220 */ /* 0x000fe20000410000 */
[-C--:B------:R-:W-:Y:S01]  /*1a250*/  FMUL.FTZ R110, R110, R151.reuse ;  /* 0x000000976e6e7220 */ /* 0x080fe20000410000 */
[----:B------:R-:W-:Y:S01]  /*1a260*/  FMUL.FTZ R111, R111, R151 ;  /* 0x000000976f6f7220 */ /* 0x000fe20000410000 */
[----:B------:R4:W-:Y:S01]  /*1a270*/  MUFU.EX2 R132, R6 ;  /* 0x0000000600847308 */ /* 0x0009e20000000800 */
[----:B------:R-:W5:Y:S01]  /*1a280*/  LDSM.16.MT88.4 R112, [R156+0x2000] ;  /* 0x002000009c70783b */ /* 0x000f620000004200 */
[-C--:B------:R-:W-:Y:S01]  /*1a290*/  FMUL.FTZ R44, R44, R153.reuse ;  /* 0x000000992c2c7220 */ /* 0x080fe20000410000 */
[----:B------:R-:W-:Y:S01]  /*1a2a0*/  FMUL.FTZ R45, R45, R153 ;  /* 0x000000992d2d7220 */ /* 0x000fe20000410000 */
[----:B------:R-:W1:Y:S01]  /*1a2b0*/  MUFU.EX2 R3, R8 ;  /* 0x0000000800037308 */ /* 0x000e620000000800 */
[-C--:B------:R-:W-:Y:S01]  /*1a2c0*/  FMUL.FTZ R46, R46, R151.reuse ;  /* 0x000000972e2e7220 */ /* 0x080fe20000410000 */
[----:B------:R-:W-:Y:S01]  /*1a2d0*/  FMUL.FTZ R47, R47, R151 ;  /* 0x000000972f2f7220 */ /* 0x000fe20000410000 */
[-C--:B------:R-:W-:Y:S01]  /*1a2e0*/  FMUL.FTZ R48, R48, R153.reuse ;  /* 0x0000009930307220 */ /* 0x080fe20000410000 */
[----:B------:R-:W-:Y:S01]  /*1a2f0*/  FMUL.FTZ R49, R49, R153 ;  /* 0x0000009931317220 */ /* 0x000fe20000410000 */
[-C--:B------:R-:W-:Y:S01]  /*1a300*/  FMUL.FTZ R50, R50, R151.reuse ;  /* 0x0000009732327220 */ /* 0x080fe20000410000 */
[----:B---3--:R-:W-:Y:S01]  /*1a310*/  F2FP.F16.F32.PACK_AB R5, R2, R154 ;  /* 0x0000009a0205723e */ /* 0x008fe200000000ff */
[----:B------:R-:W-:Y:S01]  /*1a320*/  FMUL.FTZ R51, R51, R151 ;  /* 0x0000009733337220 */ /* 0x000fe20000410000 */
[-C--:B------:R-:W-:Y:S01]  /*1a330*/  FMUL.FTZ R60, R60, R153.reuse ;  /* 0x000000993c3c7220 */ /* 0x080fe20000410000 */
[----:B------:R-:W-:Y:S01]  /*1a340*/  FMUL.FTZ R61, R61, R153 ;  /* 0x000000993d3d7220 */ /* 0x000fe20000410000 */
[----:B----4-:R-:W-:Y:S01]  /*1a350*/  F2FP.F16.F32.PACK_AB R6, R149, R150 ;  /* 0x000000969506723e */ /* 0x010fe200000000ff */
        /* <DEDUP_REMOVED lines=71> */
[--C-:B------:R-:W-:Y:S01]  /*1a7d0*/  FFMA.FTZ R172, R136, UR8, -R157.reuse ;  /* 0x0000000888ac7c23 */ /* 0x100fe2000801089d */
        /* <DEDUP_REMOVED lines=12> */
[----:B------:R-:W-:Y:S01]  /*1a8a0*/  MUFU.EX2 R166, R166 ;  /* 0x000000a600a67308 */ /* 0x000fe20000000800 */
[-C--:B------:R-:W-:Y:S01]  /*1a8b0*/  FMUL.FTZ R92, R92, R153.reuse ;  /* 0x000000995c5c7220 */ /* 0x080fe20000410000 */
[----:B------:R-:W-:Y:S01]  /*1a8c0*/  FMUL.FTZ R93, R93, R153 ;  /* 0x000000995d5d7220 */ /* 0x000fe20000410000 */
[-C--:B------:R-:W-:Y:S01]  /*1a8d0*/  FMUL.FTZ R94, R94, R151.reuse ;  /* 0x000000975e5e7220 */ /* 0x080fe20000410000 */
[----:B------:R-:W4:Y:S01]  /*1a8e0*/  MUFU.EX2 R167, R167 ;  /* 0x000000a700a77308 */ /* 0x000f220000000800 */
[----:B------:R-:W-:Y:S01]  /*1a8f0*/  FMUL.FTZ R95, R95, R151 ;  /* 0x000000975f5f7220 */ /* 0x000fe20000410000 */
[C---:B--2---:R-:W-:Y:S01]  /*1a900*/  HMMA.16816.F32 R68, R4.reuse, R104, R68 ;  /* 0x000000680444723c */ /* 0x044fe20000001844 */
[-C--:B------:R-:W-:Y:S01]  /*1a910*/  FMUL.FTZ R96, R96, R153.reuse ;  /* 0x0000009960607220 */ /* 0x080fe20000410000 */
[----:B------:R-:W-:Y:S01]  /*1a920*/  MUFU.EX2 R168, R168 ;  /* 0x000000a800a87308 */ /* 0x000fe20000000800 */
[----:B------:R-:W-:Y:S01]  /*1a930*/  FMUL.FTZ R97, R97, R153 ;  /* 0x0000009961617220 */ /* 0x000fe20000410000 */
[-C--:B------:R-:W-:Y:S01]  /*1a940*/  FMUL.FTZ R98, R98, R151.reuse ;  /* 0x0000009762627220 */ /* 0x080fe20000410000 */
[----:B------:R-:W-:Y:S01]  /*1a950*/  FMUL.FTZ R99, R99, R151 ;  /* 0x0000009763637220 */ /* 0x000fe20000410000 */
[----:B------:R-:W-:Y:S01]  /*1a960*/  MUFU.EX2 R165, R165 ;  /* 0x000000a500a57308 */ /* 0x000fe20000000800 */
[----:B------:R-:W-:Y:S01]  /*1a970*/  LDSM.16.MT88.4 R140, [R156+0x800] ;  /* 0x000800009c8c783b */ /* 0x000fe20000004200 */
[C---:B------:R-:W-:Y:S01]  /*1a980*/  HMMA.16816.F32 R72, R4.reuse, R106, R72 ;  /* 0x0000006a0448723c */ /* 0x040fe20000001848 */
[--C-:B------:R-:W-:Y:S01]  /*1a990*/  FFMA.FTZ R184, R187, UR8, -R144.reuse ;  /* 0x00000008bbb87c23 */ /* 0x100fe20008010890 */
[----:B------:R-:W-:Y:S01]  /*1a9a0*/  MUFU.EX2 R171, R171 ;  /* 0x000000ab00ab7308 */ /* 0x000fe20000000800 */
[----:B------:R-:W2:Y:S01]  /*1a9b0*/  LDSM.16.MT88.4 R104, [R155+0x4000] ;  /* 0x004000009b68783b */ /* 0x000ea20000004200 */
[--C-:B------:R-:W-:Y:S01]  /*1a9c0*/  FFMA.FTZ R188, R175, UR8, -R144.reuse ;  /* 0x00000008afbc7c23 */ /* 0x100fe20008010890 */
[--C-:B------:R-:W-:Y:S01]  /*1a9d0*/  FFMA.FTZ R173, R173, UR8, -R144.reuse ;  /* 0x00000008adad7c23 */ /* 0x100fe20008010890 */
[----:B------:R-:W5:Y:S01]  /*1a9e0*/  MUFU.EX2 R170, R170 ;  /* 0x000000aa00aa7308 */ /* 0x000f620000000800 */
[----:B------:R-:W-:Y:S01]  /*1a9f0*/  LDSM.16.MT88.4 R136, [R155+0x800] ;  /* 0x000800009b88783b */ /* 0x000fe20000004200 */
[C---:B------:R-:W-:Y:S01]  /*1aa00*/  HMMA.16816.F32 R32, R4.reuse, R120, R32 ;  /* 0x000000780420723c */ /* 0x040fe20000001820 */
[--C-:B------:R-:W-:Y:S01]  /*1aa10*/  FFMA.FTZ R174, R174, UR8, -R157.reuse ;  /* 0x00000008aeae7c23 */ /* 0x100fe2000801089d */
[----:B------:R-:W-:Y:S01]  /*1aa20*/  MUFU.EX2 R169, R169 ;  /* 0x000000a900a97308 */ /* 0x000fe20000000800 */
[----:B------:R-:W-:Y:S01]  /*1aa30*/  LDSM.16.MT88.4 R128, [R159+0xe800] ;  /* 0x00e800009f80783b */ /* 0x000fe20000004200 */
[--C-:B------:R-:W-:Y:S01]  /*1aa40*/  FFMA.FTZ R187, R146, UR8, -R157.reuse ;  /* 0x0000000892bb7c23 */ /* 0x100fe2000801089d */
[--C-:B------:R-:W-:Y:S01]  /*1aa50*/  FFMA.FTZ R178, R178, UR8, -R157.reuse ;  /* 0x00000008b2b27c23 */ /* 0x100fe2000801089d */
[----:B------:R-:W5:Y:S01]  /*1aa60*/  MUFU.EX2 R172, R172 ;  /* 0x000000ac00ac7308 */ /* 0x000f620000000800 */
[--C-:B------:R-:W-:Y:S01]  /*1aa70*/  FFMA.FTZ R189, R162, UR8, -R157.reuse ;  /* 0x00000008a2bd7c23 */ /* 0x100fe2000801089d */
[C---:B------:R-:W-:Y:S01]  /*1aa80*/  HMMA.16816.F32 R100, R4.reuse, R122, R100 ;  /* 0x0000007a0464723c */ /* 0x040fe20000001864 */
[----:B------:R-:W-:Y:S01]  /*1aa90*/  LDSM.16.MT88.4 R120, [R186+0xe800] ;  /* 0x00e80000ba78783b */ /* 0x000fe20000004200 */
[----:B------:R-:W-:Y:S01]  /*1aaa0*/  MUFU.EX2 R184, R184 ;  /* 0x000000b800b87308 */ /* 0x000fe20000000800 */
[----:B------:R-:W-:Y:S01]  /*1aab0*/  FFMA.FTZ R161, R161, UR8, -R144 ;  /* 0x00000008a1a17c23 */ /* 0x000fe20008010890 */
[--C-:B------:R-:W-:Y:S01]  /*1aac0*/  FFMA.FTZ R158, R158, UR8, -R157.reuse ;  /* 0x000000089e9e7c23 */ /* 0x100fe2000801089d */
[----:B------:R-:W-:Y:S01]  /*1aad0*/  FFMA.FTZ R160, R160, UR8, -R157 ;  /* 0x00000008a0a07c23 */ /* 0x000fe2000801089d */
[----:B------:R-:W-:Y:S01]  /*1aae0*/  MUFU.EX2 R188, R188 ;  /* 0x000000bc00bc7308 */ /* 0x000fe20000000800 */
[----:B------:R-:W-:Y:S01]  /*1aaf0*/  FFMA.FTZ R152, R215, R153, R152 ;  /* 0x00000099d7987223 */ /* 0x000fe20000010098 */
[C---:B-1----:R-:W-:Y:S01]  /*1ab00*/  HMMA.16816.F32 R84, R4.reuse, R108, R84 ;  /* 0x0000006c0454723c */ /* 0x042fe20000001854 */
[----:B------:R-:W-:Y:S01]  /*1ab10*/  FFMA.FTZ R151, R213, R151, R154 ;  /* 0x00000097d5977223 */ /* 0x000fe2000001009a */
[----:B------:R-:W-:Y:S01]  /*1ab20*/  MUFU.EX2 R173, R173 ;  /* 0x000000ad00ad7308 */ /* 0x000fe20000000800 */
[----:B------:R-:W-:Y:S01]  /*1ab30*/  FADD.FTZ R135, R135, R152 ;  /* 0x0000009887877221 */ /* 0x000fe20000010000 */
[----:B------:R-:W-:Y:S01]  /*1ab40*/  ISETP.GT.AND P1, PT, R148, R195, PT ;  /* 0x000000c39400720c */ /* 0x000fe20003f24270 */
[----:B------:R-:W-:Y:S01]  /*1ab50*/  FADD.FTZ R151, R2, R151 ;  /* 0x0000009702977221 */ /* 0x000fe20000010000 */
[----:B------:R-:W-:Y:S01]  /*1ab60*/  MUFU.EX2 R174, R174 ;  /* 0x000000ae00ae7308 */ /* 0x000fe20000000800 */
[----:B------:R-:W-:Y:S01]  /*1ab70*/  FADD.FTZ R150, R150, R135 ;  /* 0x0000008796967221 */ /* 0x000fe20000010000 */
[C---:B------:R-:W-:Y:S01]  /*1ab80*/  HMMA.16816.F32 R88, R4.reuse, R110, R88 ;  /* 0x0000006e0458723c */ /* 0x040fe20000001858 */
[----:B------:R-:W1:Y:S01]  /*1ab90*/  LDSM.16.MT88.4 R108, [R186+0xc800] ;  /* 0x00c80000ba6c783b */ /* 0x000e620000004200 */
[----:B------:R-:W-:Y:S01]  /*1aba0*/  MUFU.EX2 R187, R187 ;  /* 0x000000bb00bb7308 */ /* 0x000fe20000000800 */
[----:B------:R-:W-:Y:S01]  /*1abb0*/  FADD.FTZ R132, R132, R151 ;  /* 0x0000009784847221 */ /* 0x000fe20000010000 */
[----:B------:R-:W-:Y:S01]  /*1abc0*/  FADD.FTZ R149, R149, R150 ;  /* 0x0000009695957221 */ /* 0x000fe20000010000 */
[----:B------:R-:W-:Y:S01]  /*1abd0*/  IMAD.MOV.U32 R150, RZ, RZ, R148 ;  /* 0x000000ffff967224 */ /* 0x000fe200078e0094 */
[----:B------:R-:W-:Y:S01]  /*1abe0*/  MUFU.EX2 R161, R161 ;  /* 0x000000a100a17308 */ /* 0x000fe20000000800 */
[----:B------:R-:W-:Y:S01]  /*1abf0*/  FADD.FTZ R132, R3, R132 ;  /* 0x0000008403847221 */ /* 0x000fe20000010000 */
[----:B------:R-:W-:Y:S01]  /*1ac00*/  HMMA.16816.F32 R76, R4, R112, R76 ;  /* 0x00000070044c723c */ /* 0x000fe2000000184c */
[--C-:B------:R-:W-:Y:S01]  /*1ac10*/  IMAD.MOV.U32 R3, RZ, RZ, R0.reuse ;  /* 0x000000ffff037224 */ /* 0x100fe200078e0000 */
[----:B------:R-:W-:Y:S01]  /*1ac20*/  MUFU.EX2 R189, R189 ;  /* 0x000000bd00bd7308 */ /* 0x000fe20000000800 */
[----:B------:R-:W-:Y:S01]  /*1ac30*/  @P1 IMAD.MOV.U32 R3, RZ, RZ, R0 ;  /* 0x000000ffff031224 */ /* 0x000fe200078e0000 */
[----:B------:R-:W-:-:S02]  /*1ac40*/  @P1 IADD3 R134, PT, PT, R134, -0x3, RZ ;  /* 0xfffffffd86861810 */ /* 0x000fc40007ffe0ff */
[----:B------:R-:W-:Y:S02]  /*1ac50*/  MUFU.EX2 R158, R158 ;  /* 0x0000009e009e7308 */ /* 0x000fe40000000800 */
        /* <DEDUP_REMOVED lines=37> */
[----:B-1----:R-:W-:Y:S01]  /*1aeb0*/  HMMA.16816.F32 R76, R96, R108, R76 ;  /* 0x0000006c604c723c */ /* 0x002fe2000000184c */
[----:B------:R-:W-:Y:S01]  /*1aec0*/  FFMA.FTZ R108, R179, UR8, -R144 ;  /* 0x00000008b36c7c23 */ /* 0x000fe20008010890 */
[----:B------:R-:W-:-:S02]  /*1aed0*/  FFMA.FTZ R179, R176, UR8, -R157 ;  /* 0x00000008b0b37c23 */ /* 0x000fc4000801089d */
[----:B------:R1:W-:Y:S04]  /*1aee0*/  MUFU.EX2 R176, R178 ;  /* 0x000000b200b07308 */ /* 0x0003e80000000800 */
[C---:B------:R-:W-:Y:S01]  /*1aef0*/  HMMA.16816.F32 R24, R96.reuse, R140, R24 ;  /* 0x0000008c6018723c */ /* 0x040fe20000001818 */
[----:B------:R5:W2:Y:S04]  /*1af00*/  MUFU.EX2 R175, R108 ;  /* 0x0000006c00af7308 */ /* 0x000aa80000000800 */
[----:B------:R-:W2:Y:S03]  /*1af10*/  MUFU.EX2 R179, R179 ;  /* 0x000000b300b37308 */ /* 0x000ea60000000800 */
[----:B------:R-:W-:Y:S01]  /*1af20*/  HMMA.16816.F32 R28, R96, R142, R28 ;  /* 0x0000008e601c723c */ /* 0x000fe2000000181c */
[----:B------:R-:W-:Y:S01]  /*1af30*/  LDSM.16.MT88.4 R140, [R155+0x1000] ;  /* 0x001000009b8c783b */ /* 0x000fe20000004200 */
[--C-:B-1----:R-:W-:Y:S01]  /*1af40*/  FFMA.FTZ R178, R163, UR8, -R144.reuse ;  /* 0x00000008a3b27c23 */ /* 0x102fe20008010890 */
[----:B------:R-:W-:-:S05]  /*1af50*/  FFMA.FTZ R163, R147, UR8, -R144 ;  /* 0x0000000893a37c23 */ /* 0x000fca0008010890 */
[C---:B------:R-:W-:Y:S01]  /*1af60*/  HMMA.16816.F32 R32, R96.reuse, R136, R32 ;  /* 0x000000886020723c */ /* 0x040fe20000001820 */
[----:B------:R-:W1:Y:S04]  /*1af70*/  MUFU.EX2 R178, R178 ;  /* 0x000000b200b27308 */ /* 0x000e680000000800 */
[----:B------:R-:W-:Y:S03]  /*1af80*/  MUFU.EX2 R163, R163 ;  /* 0x000000a300a37308 */ /* 0x000fe60000000800 */
        /* <DEDUP_REMOVED lines=30> */
[----:B------:R-:W-:Y:S01]  /*1b170*/  FADD.FTZ R173, R173, R188 ;  /* 0x000000bcadad7221 */ /* 0x000fe20000010000 */
[----:B------:R-:W-:-:S06]  /*1b180*/  FADD.FTZ R187, R187, R174 ;  /* 0x000000aebbbb7221 */ /* 0x000fcc0000010000 */
[C---:B------:R-:W-:Y:S01]  /*1b190*/  HMMA.16816.F32 R12, R4.reuse, R106, R12 ;  /* 0x0000006a040c723c */ /* 0x040fe2000000180c */
[----:B------:R-:W2:Y:S07]  /*1b1a0*/  LDSM.16.MT88.4 R104, [R159+0x11000] ;  /* 0x011000009f68783b */ /* 0x000eae0000004200 */
[C---:B---3--:R-:W-:Y:S08]  /*1b1b0*/  HMMA.16816.F32 R16, R4.reuse, R112, R16 ;  /* 0x000000700410723c */ /* 0x048ff00000001810 */
[C---:B------:R-:W-:Y:S01]  /*1b1c0*/  HMMA.16816.F32 R20, R4.reuse, R114, R20 ;  /* 0x000000720414723c */ /* 0x040fe20000001814 */
[----:B------:R-:W3:Y:S07]  /*1b1d0*/  LDSM.16.MT88.4 R112, [R156+0x5000] ;  /* 0x005000009c70783b */ /* 0x000eee0000004200 */
[C---:B----4-:R-:W-:Y:S08]  /*1b1e0*/  HMMA.16816.F32 R44, R4.reuse, R120, R44 ;  /* 0x00000078042c723c */ /* 0x050ff0000000182c */
[C---:B------:R-:W-:Y:S01]  /*1b1f0*/  HMMA.16816.F32 R48, R4.reuse, R122, R48 ;  /* 0x0000007a0430723c */ /* 0x040fe20000001830 */
[----:B------:R-:W4:Y:S07]  /*1b200*/  LDSM.16.MT88.4 R120, [R155+0x5000] ;  /* 0x005000009b78783b */ /* 0x000f2e0000004200 */
[----:B------:R-:W-:Y:S01]  /*1b210*/  HMMA.16816.F32 R52, R4, R124, R52 ;  /* 0x0000007c0434723c */ /* 0x000fe20000001834 */
[----:B------:R-:W-:-:S02]  /*1b220*/  FFMA.FTZ R124, R164, UR8, -R157 ;  /* 0x00000008a47c7c23 */ /* 0x000fc4000801089d */
[----:B------:R-:W-:Y:S04]  /*1b230*/  MUFU.EX2 R157, R160 ;  /* 0x000000a0009d7308 */ /* 0x000fe80000000800 */
[----:B------:R5:W1:Y:S01]  /*1b240*/  MUFU.EX2 R162, R124 ;  /* 0x0000007c00a27308 */ /* 0x000a620000000800 */
[C---:B------:R-:W-:Y:S08]  /*1b250*/  HMMA.16816.F32 R36, R4.reuse, R128, R36 ;  /* 0x000000800424723c */ /* 0x040ff00000001824 */
[C---:B------:R-:W-:Y:S01]  /*1b260*/  HMMA.16816.F32 R40, R4.reuse, R130, R40 ;  /* 0x000000820428723c */ /* 0x040fe20000001828 */
[----:B------:R-:W-:Y:S07]  /*1b270*/  LDSM.16.MT88.4 R128, [R156+0x3800] ;  /* 0x003800009c80783b */ /* 0x000fee0000004200 */
[C---:B------:R-:W-:Y:S08]  /*1b280*/  HMMA.16816.F32 R60, R4.reuse, R116, R60 ;  /* 0x00000074043c723c */ /* 0x040ff0000000183c */
[C---:B------:R-:W-:Y:S01]  /*1b290*/  HMMA.16816.F32 R64, R4.reuse, R118, R64 ;  /* 0x000000760440723c */ /* 0x040fe20000001840 */
[----:B------:R-:W1:Y:S07]  /*1b2a0*/  LDSM.16.MT88.4 R116, [R159+0xd800] ;  /* 0x00d800009f74783b */ /* 0x000e6e0000004200 */
[C---:B------:R-:W-:Y:S01]  /*1b2b0*/  HMMA.16816.F32 R56, R4.reuse, R126, R56 ;  /* 0x0000007e0438723c */ /* 0x040fe20000001838 */
[----:B-----5:R-:W5:Y:S07]  /*1b2c0*/  LDSM.16.MT88.4 R124, [R186+0xd800] ;  /* 0x00d80000ba7c783b */ /* 0x020f6e0000004200 */
[----:B--2---:R-:W-:Y:S01]  /*1b2d0*/  HMMA.16816.F32 R76, R4, R104, R76 ;  /* 0x00000068044c723c */ /* 0x004fe2000000184c */
        /* <DEDUP_REMOVED lines=14> */
[C---:B---3--:R-:W-:Y:S08]  /*1b3c0*/  HMMA.16816.F32 R84, R4.reuse, R112, R84 ;  /* 0x000000700454723c */ /* 0x048ff00000001854 */
        /* <DEDUP_REMOVED lines=15> */
[----:B------:R-:W1:Y:S01]  /*1b4c0*/  LDSM.16.MT88.4 R16, [R155+0x3800] ;  /* 0x003800009b10783b */ /* 0x000e620000004200 */
        /* <DEDUP_REMOVED lines=29> */
.L_x_3024:
[----:B------:R-:W-:-:S07]  /*1b6a0*/  IADD3 R134, PT, PT, R150, -0x1, RZ ;  /* 0xffffffff96867810 */ /* 0x000fce0007ffe0ff */
.L_x_3030:
        /* <DEDUP_REMOVED lines=12> */
[----:B------:R-:W-:Y:S01]  /*1b770*/  MOV R209, RZ ;  /* 0x000000ff00d17202 */ /* 0x000fe20000000f00 */
[C---:B------:R-:W-:Y:S01]  /*1b780*/  VIADD R211, R4.reuse, 0x40 ;  /* 0x0000004004d37836 */ /* 0x040fe20000000000 */
[----:B------:R-:W-:Y:S01]  /*1b790*/  PLOP3.LUT P3, PT, PT, PT, UP0, 0x80, 0x8 ;  /* 0x000000000008781c */ /* 0x000fe20003f6f008 */
[----:B------:R-:W-:Y:S01]  /*1b7a0*/  UMOV UR14, 0x400 ;  /* 0x00000400000e7882 */ /* 0x000fe20000000000 */
[----:B------:R-:W-:Y:S01]  /*1b7b0*/  LOP3.LUT R210, R4, 0x20, R177, 0xfe, !PT ;  /* 0x0000002004d27812 */ /* 0x000fe200078efeb1 */
[----:B------:R-:W2:Y:S01]  /*1b7c0*/  LDCU UR12, c[0x0][0x440] ;  /* 0x00008800ff0c77ac */ /* 0x000ea20008000800 */
[----:B------:R-:W-:Y:S01]  /*1b7d0*/  IADD3 R184, PT, PT, R3, R186, RZ ;  /* 0x000000ba03b87210 */ /* 0x000fe20007ffe0ff */
[----:B------:R-:W3:Y:S01]  /*1b7e0*/  LDCU UR4, c[0x0][0x45c] ;  /* 0x00008b80ff0477ac */ /* 0x000ee20008000800 */
[----:B------:R-:W4:Y:S01]  /*1b7f0*/  LDCU UR13, c[0x0][0x50c] ;  /* 0x0000a180ff0d77ac */ /* 0x000f220008000800 */
[----:B------:R-:W2:Y:S01]  /*1b800*/  LDCU.64 UR8, c[0x0][0x3a0] ;  /* 0x00007400ff0877ac */ /* 0x000ea20008000a00 */
[----:B------:R-:W2:Y:S01]  /*1b810*/  LDCU.64 UR10, c[0x0][0x3a8] ;  /* 0x00007500ff0a77ac */ /* 0x000ea20008000a00 */
[----:B-1----:R-:W-:-:S12]  /*1b820*/  ULEA UR5, UR5, UR14, 0x18 ;  /* 0x0000000e05057291 */ /* 0x002fd8000f8ec0ff */
.L_x_3035:
        /* <DEDUP_REMOVED lines=79> */
[-C--:B------:R-:W-:Y:S01]  /*1bd20*/  LEA.HI.X.SX32 R17, R13, R203.reuse, 0x2, P2 ;  /* 0x000000cb0d117211 */ /* 0x080fe200010f16ff */
[----:B------:R-:W1:Y:S01]  /*1bd30*/  LDC.64 R6, c[0x0][0x3c0] ;  /* 0x0000f000ff067b82 */ /* 0x000e620000000a00 */
[C---:B------:R-:W-:Y:S03]  /*1bd40*/  LEA R14, P0, R11.reuse, R202, 0x2 ;  /* 0x000000ca0b0e7211 */ /* 0x040fe600078010ff */
[----:B------:R-:W2:Y:S01]  /*1bd50*/  LDG.E R10, desc[UR6][R16.64] ;  /* 0x00000006100a7981 */ /* 0x000ea2000c1e1900 */
[C---:B------:R-:W-:Y:S01]  /*1bd60*/  LEA.HI.X.SX32 R15, R11.reuse, R203, 0x2, P0 ;  /* 0x000000cb0b0f7211 */ /* 0x040fe200000f16ff */
[----:B------:R-:W-:Y:S04]  /*1bd70*/  IMAD.IADD R11, R11, 0x1, -R13 ;  /* 0x000000010b0b7824 */ /* 0x000fe800078e0a0d */
[----:B------:R-:W-:Y:S01]  /*1bd80*/  IMAD R11, R11, R4, -0x40 ;  /* 0xffffffc00b0b7424 */ /* 0x000fe200078e0204 */
[----:B------:R-:W2:Y:S04]  /*1bd90*/  LDG.E R3, desc[UR6][R14.64] ;  /* 0x000000060e037981 */ /* 0x000ea8000c1e1900 */
        /* <DEDUP_REMOVED lines=13> */
.L_x_3032:
        /* <DEDUP_REMOVED lines=48> */
[----:B------:R1:W-:Y:S01]  /*1c170*/  @!P1 LDGSTS.E.BYPASS.LTC128B.128 [R217+0x10800], desc[UR6][R8.64+0x100] ;  /* 0x1080010008d99fae */ /* 0x0003e2000b981a06 */
        /* <DEDUP_REMOVED lines=35> */
[----:B------:R-:W5:Y:S05]  /*1c3b0*/  LDSM.16.M88.4 R16, [R193+UR5+0x6800] ;  /* 0x00680005c110783b */ /* 0x000f6a0008000200 */
[----:B------:R-:W1:Y:S05]  /*1c3c0*/  LDSM.16.M88.4 R24, [R193+UR5+0x7000] ;  /* 0x00700005c118783b */ /* 0x000e6a0008000200 */
[----:B------:R-:W0:Y:S05]  /*1c3d0*/  LDGDEPBAR ;  /* 0x00000000000079af */ /* 0x000e2a0000000000 */
[----:B------:R-:W3:Y:S05]  /*1c3e0*/  LDSM.16.M88.4 R32, [R193+UR5+0x7800] ;  /* 0x00780005c120783b */ /* 0x000eea0008000200 */
        /* <DEDUP_REMOVED lines=9> */
[C---:B-----5:R-:W-:Y:S03]  /*1c480*/  HMMA.16816.F32 R12, R132.reuse, R16, RZ ;  /* 0x00000010840c723c */ /* 0x060fe600000018ff */
[----:B------:R-:W-:Y:S05]  /*1c490*/  LDSM.16.M88.4 R164, [R188+0x7800] ;  /* 0x00780000bca4783b */ /* 0x000fea0000000200 */
[C---:B------:R-:W-:Y:S01]  /*1c4a0*/  HMMA.16816.F32 R16, R132.reuse, R18, RZ ;  /* 0x000000128410723c */ /* 0x040fe200000018ff */
[----:B------:R-:W-:Y:S05]  /*1c4b0*/  LDSM.16.M88.4 R168, [R189] ;  /* 0x00000000bda8783b */ /* 0x000fea0000000200 */
[----:B------:R-:W-:Y:S02]  /*1c4c0*/  LDSM.16.M88.4 R172, [R3+0x6000] ;  /* 0x0060000003ac783b */ /* 0x000fe40000000200 */
[C---:B-1----:R-:W-:Y:S03]  /*1c4d0*/  HMMA.16816.F32 R20, R132.reuse, R24, RZ ;  /* 0x000000188414723c */ /* 0x042fe600000018ff */
[----:B------:R-:W-:Y:S05]  /*1c4e0*/  LDSM.16.M88.4 R176, [R191+0x8000] ;  /* 0x00800000bfb0783b */ /* 0x000fea0000000200 */
[C---:B------:R-:W-:Y:S08]  /*1c4f0*/  HMMA.16816.F32 R24, R132.reuse, R26, RZ ;  /* 0x0000001a8418723c */ /* 0x040ff000000018ff */
[C---:B---3--:R-:W-:Y:S08]  /*1c500*/  HMMA.16816.F32 R28, R132.reuse, R32, RZ ;  /* 0x00000020841c723c */ /* 0x048ff000000018ff */
        /* <DEDUP_REMOVED lines=109> */
[C---:B------:R-:W-:Y:S08]  /*1cbe0*/  HMMA.16816.F32 R16, R160.reuse, R138, R16 ;  /* 0x0000008aa010723c */ /* 0x040ff00000001810 */
[C---:B------:R-:W-:Y:S08]  /*1cbf0*/  HMMA.16816.F32 R20, R160.reuse, R144, R20 ;  /* 0x00000090a014723c */ /* 0x040ff00000001814 */
[C---:B------:R-:W-:Y:S08]  /*1cc00*/  HMMA.16816.F32 R24, R160.reuse, R146, R24 ;  /* 0x00000092a018723c */ /* 0x040ff00000001818 */
[C---:B------:R-:W-:Y:S08]  /*1cc10*/  HMMA.16816.F32 R28, R160.reuse, R148, R28 ;  /* 0x00000094a01c723c */ /* 0x040ff0000000181c */
[----:B------:R-:W-:Y:S08]  /*1cc20*/  HMMA.16816.F32 R32, R160, R150, R32 ;  /* 0x00000096a020723c */ /* 0x000ff00000001820 */
[C---:B------:R-:W-:Y:S08]  /*1cc30*/  HMMA.16816.F32 R4, R156.reuse, R172, R4 ;  /* 0x000000ac9c04723c */ /* 0x040ff00000001804 */
[C---:B------:R-:W-:Y:S08]  /*1cc40*/  HMMA.16816.F32 R8, R156.reuse, R174, R8 ;  /* 0x000000ae9c08723c */ /* 0x040ff00000001808 */
[C---:B-1----:R-:W-:Y:S08]  /*1cc50*/  HMMA.16816.F32 R12, R156.reuse, R132, R12 ;  /* 0x000000849c0c723c */ /* 0x042ff0000000180c */
        /* <DEDUP_REMOVED lines=159> */
.L_x_3034:
        /* <DEDUP_REMOVED lines=69> */
.L_x_3033:
[C---:B------:R-:W-:Y:S01]  /*1daa0*/  ISETP.GE.AND P4, PT, R210.reuse, R207, PT ;  /* 0x000000cfd200720c */ /* 0x040fe20003f86270 */
[C---:B--2---:R-:W-:Y:S01]  /*1dab0*/  VIADD R133, R210.reuse, 0xffffffe1 ;  /* 0xffffffe1d2857836 */ /* 0x044fe20000000000 */
[C---:B------:R-:W-:Y:S01]  /*1dac0*/  IADD3 R132, PT, PT, R210.reuse, -0x18, RZ ;  /* 0xffffffe8d2847810 */ /* 0x040fe20007ffe0ff */
[----:B-1----:R-:W-:Y:S01]  /*1dad0*/  VIADD R4, R210, 0xffffffe0 ;  /* 0xffffffe0d2047836 */ /* 0x002fe20000000000 */
[----:B------:R-:W-:Y:S01]  /*1dae0*/  FSEL R162, R162, -INF , P4 ;  /* 0xff800000a2a27808 */ /* 0x000fe20002000000 */
        /* <DEDUP_REMOVED lines=8> */
[----:B------:R-:W-:Y:S01]  /*1db70*/  VIADD R23, R210, 0x9 ;  /* 0x00000009d2177836 */ /* 0x000fe20000000000 */
[----:B------:R-:W-:Y:S01]  /*1db80*/  FSEL R136, R136, -INF , P1 ;  /* 0xff80000088887808 */ /* 0x000fe20000800000 */
[----:B------:R-:W-:Y:S01]  /*1db90*/  VIADD R211, R211, 0xffffffc0 ;  /* 0xffffffc0d3d37836 */ /* 0x000fe20000000000 */
[----:B------:R-:W-:Y:S02]  /*1dba0*/  FSEL R137, R137, -INF , P4 ;  /* 0xff80000089897808 */ /* 0x000fe40002000000 */
[----:B------:R-:W-:Y:S02]  /*1dbb0*/  ISETP.GE.AND P4, PT, R132, R207, PT ;  /* 0x000000cf8400720c */ /* 0x000fe40003f86270 */
[-C--:B------:R-:W-:Y:S02]  /*1dbc0*/  ISETP.GE.AND P0, PT, R4, R205.reuse, PT ;  /* 0x000000cd0400720c */ /* 0x080fe40003f06270 */
[----:B------:R-:W-:Y:S02]  /*1dbd0*/  FSEL R140, R140, -INF , P4 ;  /* 0xff8000008c8c7808 */ /* 0x000fe40002000000 */
[-C--:B------:R-:W-:Y:S02]  /*1dbe0*/  ISETP.GE.AND P4, PT, R35, R205.reuse, PT ;  /* 0x000000cd2300720c */ /* 0x080fe40003f86270 */
[-C--:B------:R-:W-:Y:S02]  /*1dbf0*/  ISETP.GE.AND P1, PT, R133, R205.reuse, PT ;  /* 0x000000cd8500720c */ /* 0x080fe40003f26270 */
[----:B------:R-:W-:Y:S02]  /*1dc00*/  FSEL R143, R143, -INF , P4 ;  /* 0xff8000008f8f7808 */ /* 0x000fe40002000000 */
[----:B------:R-:W-:Y:S02]  /*1dc10*/  FSEL R138, R138, -INF , P0 ;  /* 0xff8000008a8a7808 */ /* 0x000fe40000000000 */
[----:B------:R-:W-:Y:S02]  /*1dc20*/  FSEL R139, R139, -INF , P1 ;  /* 0xff8000008b8b7808 */ /* 0x000fe40000800000 */
[----:B------:R-:W-:Y:S02]  /*1dc30*/  ISETP.GE.AND P4, PT, R33, R205, PT ;  /* 0x000000cd2100720c */ /* 0x000fe40003f86270 */
[----:B------:R-:W-:Y:S02]  /*1dc40*/  IADD3 R26, PT, PT, R210, -0x7, RZ ;  /* 0xfffffff9d21a7810 */ /* 0x000fe40007ffe0ff */
[----:B------:R-:W-:Y:S02]  /*1dc50*/  ISETP.GE.AND P0, PT, R35, R207, PT ;  /* 0x000000cf2300720c */ /* 0x000fe40003f06270 */
[----:B------:R-:W-:Y:S02]  /*1dc60*/  ISETP.GE.AND P1, PT, R132, R205, PT ;  /* 0x000000cd8400720c */ /* 0x000fe40003f26270 */
[----:B------:R-:W-:Y:S02]  /*1dc70*/  IADD3 R30, PT, PT, R210, -0xf, RZ ;  /* 0xfffffff1d21e7810 */ /* 0x000fe40007ffe0ff */
[----:B------:R-:W-:Y:S02]  /*1dc80*/  FSEL R147, R14, -INF , P4 ;  /* 0xff8000000e937808 */ /* 0x000fe40002000000 */
[----:B------:R-:W-:Y:S02]  /*1dc90*/  FSEL R141, R141, -INF , P0 ;  /* 0xff8000008d8d7808 */ /* 0x000fe40000000000 */
[----:B------:R-:W-:Y:S02]  /*1dca0*/  FSEL R142, R142, -INF , P1 ;  /* 0xff8000008e8e7808 */ /* 0x000fe40000800000 */
[-C--:B------:R-:W-:Y:S02]  /*1dcb0*/  ISETP.GE.AND P4, PT, R26, R207.reuse, PT ;  /* 0x000000cf1a00720c */ /* 0x080fe40003f86270 */
[-C--:B------:R-:W-:Y:S02]  /*1dcc0*/  ISETP.GE.AND P1, PT, R30, R207.reuse, PT ;  /* 0x000000cf1e00720c */ /* 0x080fe40003f26270 */
[-C--:B------:R-:W-:Y:S02]  /*1dcd0*/  ISETP.GE.AND P0, PT, R33, R207.reuse, PT ;  /* 0x000000cf2100720c */ /* 0x080fe40003f06270 */
[----:B------:R-:W-:Y:S02]  /*1dce0*/  FSEL R17, R17, -INF , P4 ;  /* 0xff80000011117808 */ /* 0x000fe40002000000 */
[----:B------:R-:W-:Y:S02]  /*1dcf0*/  FSEL R146, R12, -INF , P0 ;  /* 0xff8000000c927808 */ /* 0x000fe40000000000 */
[----:B------:R-:W-:Y:S02]  /*1dd00*/  FSEL R144, R13, -INF , P1 ;  /* 0xff8000000d907808 */ /* 0x000fe40000800000 */
[----:B------:R-:W-:Y:S02]  /*1dd10*/  ISETP.GE.AND P4, PT, R25, R207, PT ;  /* 0x000000cf1900720c */ /* 0x000fe40003f86270 */
[----:B------:R-:W-:Y:S02]  /*1dd20*/  ISETP.GE.AND P0, PT, R30, R205, PT ;  /* 0x000000cd1e00720c */ /* 0x000fe40003f06270 */
[-C--:B------:R-:W-:Y:S02]  /*1dd30*/  ISETP.GE.AND P1, PT, R27, R207.reuse, PT ;  /* 0x000000cf1b00720c */ /* 0x080fe40003f26270 */
[----:B------:R-:W-:Y:S01]  /*1dd40*/  FSEL R160, R3, -INF , P4 ;  /* 0xff80000003a07808 */ /* 0x000fe20002000000 */
[----:B------:R-:W-:Y:S01]  /*1dd50*/  VIADD R3, R210, 0x18 ;  /* 0x00000018d2037836 */ /* 0x000fe20000000000 */
[----:B------:R-:W-:Y:S02]  /*1dd60*/  ISETP.GE.AND P4, PT, R23, R207, PT ;  /* 0x000000cf1700720c */ /* 0x000fe40003f86270 */
[----:B------:R-:W-:Y:S02]  /*1dd70*/  FSEL R15, R15, -INF , P0 ;  /* 0xff8000000f0f7808 */ /* 0x000fe40000000000 */
[----:B------:R-:W-:Y:S02]  /*1dd80*/  FSEL R16, R16, -INF , P1 ;  /* 0xff80000010107808 */ /* 0x000fe40000800000 */
[----:B------:R-:W-:Y:S02]  /*1dd90*/  IADD3 R5, PT, PT, R210, 0x10, RZ ;  /* 0x00000010d2057810 */ /* 0x000fe40007ffe0ff */
[-C--:B------:R-:W-:Y:S02]  /*1dda0*/  ISETP.GE.AND P0, PT, R27, R205.reuse, PT ;  /* 0x000000cd1b00720c */ /* 0x080fe40003f06270 */
[----:B------:R-:W-:Y:S02]  /*1ddb0*/  ISETP.GE.AND P1, PT, R26, R205, PT ;  /* 0x000000cd1a00720c */ /* 0x000fe40003f26270 */
[----:B------:R-:W-:Y:S02]  /*1ddc0*/  IADD3 R24, PT, PT, R210, 0x8, RZ ;  /* 0x00000008d2187810 */ /* 0x000fe40007ffe0ff */
[----:B------:R-:W-:Y:S02]  /*1ddd0*/  FSEL R148, R9, -INF , P4 ;  /* 0xff80000009947808 */ /* 0x000fe40002000000 */
[----:B------:R-:W-:Y:S02]  /*1dde0*/  FSEL R18, R18, -INF , P0 ;  /* 0xff80000012127808 */ /* 0x000fe40000000000 */
[----:B------:R-:W-:Y:S02]  /*1ddf0*/  FSEL R19, R19, -INF , P1 ;  /* 0xff80000013137808 */ /* 0x000fe40000800000 */
[----:B------:R-:W-:Y:S02]  /*1de00*/  ISETP.GE.AND P4, PT, R5, R207, PT ;  /* 0x000000cf0500720c */ /* 0x000fe40003f86270 */
[----:B------:R-:W-:Y:S02]  /*1de10*/  ISETP.GE.AND P0, PT, R25, R205, PT ;  /* 0x000000cd1900720c */ /* 0x000fe40003f06270 */
[----:B------:R-:W-:Y:S02]  /*1de20*/  ISETP.GE.AND P1, PT, R24, R207, PT ;  /* 0x000000cf1800720c */ /* 0x000fe40003f26270 */
[----:B------:R-:W-:Y:S02]  /*1de30*/  FSEL R22, R22, -INF , P4 ;  /* 0xff80000016167808 */ /* 0x000fe40002000000 */
[C---:B------:R-:W-:Y:S02]  /*1de40*/  ISETP.GE.AND P6, PT, R4.reuse, R206, PT ;  /* 0x000000ce0400720c */ /* 0x040fe40003fc6270 */
[----:B------:R-:W-:Y:S01]  /*1de50*/  ISETP.GE.AND P5, PT, R4, R204, PT ;  /* 0x000000cc0400720c */ /* 0x000fe20003fa6270 */
[----:B------:R-:W-:Y:S01]  /*1de60*/  VIADD R4, R210, 0x11 ;  /* 0x00000011d2047836 */ /* 0x000fe20000000000 */
        /* <DEDUP_REMOVED lines=8> */
[C---:B------:R-:W-:Y:S02]  /*1def0*/  ISETP.GE.AND P4, PT, R4.reuse, R205, PT ;  /* 0x000000cd0400720c */ /* 0x040fe40003f86270 */
[-C--:B------:R-:W-:Y:S02]  /*1df00*/  ISETP.GE.AND P0, PT, R4, R207.reuse, PT ;  /* 0x000000cf0400720c */ /* 0x080fe40003f06270 */
[C---:B------:R-:W-:Y:S02]  /*1df10*/  ISETP.GE.AND P1, PT, R210.reuse, R206, PT ;  /* 0x000000ced200720c */ /* 0x040fe40003f26270 */
[----:B------:R-:W-:Y:S02]  /*1df20*/  IADD3 R6, PT, PT, R210, 0x19, RZ ;  /* 0x00000019d2067810 */ /* 0x000fe40007ffe0ff */
[----:B------:R-:W-:Y:S02]  /*1df30*/  FSEL R28, R28, -INF , P4 ;  /* 0xff8000001c1c7808 */ /* 0x000fe40002000000 */
[----:B------:R-:W-:Y:S02]  /*1df40*/  FSEL R162, R162, -INF , !P1 ;  /* 0xff800000a2a27808 */ /* 0x000fe40004800000 */
[----:B------:R-:W-:Y:S02]  /*1df50*/  FSEL R156, R10, -INF , P0 ;  /* 0xff8000000a9c7808 */ /* 0x000fe40000000000 */
[-C--:B------:R-:W-:Y:S02]  /*1df60*/  ISETP.GE.AND P4, PT, R3, R207.reuse, PT ;  /* 0x000000cf0300720c */ /* 0x080fe40003f86270 */
[----:B------:R-:W-:Y:S02]  /*1df70*/  ISETP.GE.AND P0, PT, R210, R204, PT ;  /* 0x000000ccd200720c */ /* 0x000fe40003f06270 */
[C---:B------:R-:W-:Y:S02]  /*1df80*/  ISETP.GE.AND P1, PT, R6.reuse, R207, PT ;  /* 0x000000cf0600720c */ /* 0x040fe40003f26270 */
[----:B------:R-:W-:Y:S02]  /*1df90*/  FSEL R153, R11, -INF , P4 ;  /* 0xff8000000b997808 */ /* 0x000fe40002000000 */
[----:B------:R-:W-:Y:S02]  /*1dfa0*/  FSEL R163, R163, -INF , !P0 ;  /* 0xff800000a3a37808 */ /* 0x000fe40004000000 */
[----:B------:R-:W-:Y:S02]  /*1dfb0*/  FSEL R31, R31, -INF , P1 ;  /* 0xff8000001f1f7808 */ /* 0x000fe40000800000 */
[-C--:B------:R-:W-:Y:S02]  /*1dfc0*/  ISETP.GE.AND P4, PT, R133, R206.reuse, PT ;  /* 0x000000ce8500720c */ /* 0x080fe40003f86270 */
[-C--:B------:R-:W-:Y:S02]  /*1dfd0*/  ISETP.GE.AND P1, PT, R3, R205.reuse, PT ;  /* 0x000000cd0300720c */ /* 0x080fe40003f26270 */
[----:B------:R-:W-:Y:S02]  /*1dfe0*/  ISETP.GE.AND P0, PT, R6, R205, PT ;  /* 0x000000cd0600720c */ /* 0x000fe40003f06270 */
[----:B------:R-:W-:Y:S02]  /*1dff0*/  FSEL R12, R137, -INF , !P4 ;  /* 0xff800000890c7808 */ /* 0x000fe40006000000 */
[----:B------:R-:W-:Y:S02]  /*1e000*/  FSEL R34, R34, -INF , P0 ;  /* 0xff80000022227808 */ /* 0x000fe40000000000 */
[----:B------:R-:W-:Y:S02]  /*1e010*/  FSEL R32, R32, -INF , P1 ;  /* 0xff80000020207808 */ /* 0x000fe40000800000 */
[----:B------:R-:W-:Y:S02]  /*1e020*/  ISETP.GE.AND P4, PT, R35, R206, PT ;  /* 0x000000ce2300720c */ /* 0x000fe40003f86270 */
[----:B------:R-:W-:Y:S02]  /*1e030*/  ISETP.GE.AND P0, PT, R133, R204, PT ;  /* 0x000000cc8500720c */ /* 0x000fe40003f06270 */
[-C--:B------:R-:W-:Y:S02]  /*1e040*/  ISETP.GE.AND P1, PT, R132, R206.reuse, PT ;  /* 0x000000ce8400720c */ /* 0x080fe40003f26270 */
[----:B------:R-:W-:Y:S02]  /*1e050*/  FSEL R13, R138, -INF , !P5 ;  /* 0xff8000008a0d7808 */ /* 0x000fe40006800000 */
[----:B------:R-:W-:Y:S02]  /*1e060*/  FSEL R8, R141, -INF , !P4 ;  /* 0xff8000008d087808 */ /* 0x000fe40006000000 */
[----:B------:R-:W-:Y:S02]  /*1e070*/  ISETP.GE.AND P4, PT, R30, R206, PT ;  /* 0x000000ce1e00720c */ /* 0x000fe40003f86270 */
[----:B------:R-:W-:Y:S02]  /*1e080*/  ISETP.GE.AND P5, PT, R35, R204, PT ;  /* 0x000000cc2300720c */ /* 0x000fe40003fa6270 */
[----:B------:R-:W-:Y:S02]  /*1e090*/  FSEL R7, R139, -INF , !P0 ;  /* 0xff8000008b077808 */ /* 0x000fe40004000000 */
[----:B------:R-:W-:Y:S02]  /*1e0a0*/  FSEL R10, R140, -INF , !P1 ;  /* 0xff8000008c0a7808 */ /* 0x000fe40004800000 */
[C---:B------:R-:W-:Y:S02]  /*1e0b0*/  ISETP.GE.AND P0, PT, R33.reuse, R206, PT ;  /* 0x000000ce2100720c */ /* 0x040fe40003f06270 */
[-C--:B------:R-:W-:Y:S02]  /*1e0c0*/  ISETP.GE.AND P1, PT, R33, R204.reuse, PT ;  /* 0x000000cc2100720c */ /* 0x080fe40003f26270 */
[----:B------:R-:W-:Y:S02]  /*1e0d0*/  FSEL R14, R136, -INF , !P6 ;  /* 0xff800000880e7808 */ /* 0x000fe40007000000 */
[----:B------:R-:W-:Y:S02]  /*1e0e0*/  FSEL R144, R144, -INF , !P4 ;  /* 0xff80000090907808 */ /* 0x000fe40006000000 */
[----:B------:R-:W-:Y:S02]  /*1e0f0*/  ISETP.GE.AND P6, PT, R132, R204, PT ;  /* 0x000000cc8400720c */ /* 0x000fe40003fc6270 */
[----:B------:R-:W-:Y:S02]  /*1e100*/  FSEL R9, R143, -INF , !P5 ;  /* 0xff8000008f097808 */ /* 0x000fe40006800000 */
[----:B------:R-:W-:Y:S02]  /*1e110*/  FSEL R146, R146, -INF , !P0 ;  /* 0xff80000092927808 */ /* 0x000fe40004000000 */
[----:B------:R-:W-:Y:S02]  /*1e120*/  FSEL R147, R147, -INF , !P1 ;  /* 0xff80000093937808 */ /* 0x000fe40004800000 */
[CC--:B------:R-:W-:Y:S02]  /*1e130*/  ISETP.GE.AND P5, PT, R27.reuse, R206.reuse, PT ;  /* 0x000000ce1b00720c */ /* 0x0c0fe40003fa6270 */
[C---:B------:R-:W-:Y:S02]  /*1e140*/  ISETP.GE.AND P4, PT, R26.reuse, R206, PT ;  /* 0x000000ce1a00720c */ /* 0x040fe40003f86270 */
[-C--:B------:R-:W-:Y:S02]  /*1e150*/  ISETP.GE.AND P0, PT, R27, R204.reuse, PT ;  /* 0x000000cc1b00720c */ /* 0x080fe40003f06270 */
[-C--:B------:R-:W-:Y:S02]  /*1e160*/  ISETP.GE.AND P1, PT, R26, R204.reuse, PT ;  /* 0x000000cc1a00720c */ /* 0x080fe40003f26270 */
[----:B------:R-:W-:Y:S02]  /*1e170*/  FSEL R11, R142, -INF , !P6 ;  /* 0xff8000008e0b7808 */ /* 0x000fe40007000000 */
[----:B------:R-:W-:Y:S02]  /*1e180*/  FSEL R142, R16, -INF , !P5 ;  /* 0xff800000108e7808 */ /* 0x000fe40006800000 */
[----:B------:R-:W-:Y:S02]  /*1e190*/  FSEL R140, R17, -INF , !P4 ;  /* 0xff800000118c7808 */ /* 0x000fe40006000000 */
[----:B------:R-:W-:Y:S02]  /*1e1a0*/  FSEL R143, R18, -INF , !P0 ;  /* 0xff800000128f7808 */ /* 0x000fe40004000000 */
[----:B------:R-:W-:Y:S02]  /*1e1b0*/  FSEL R141, R19, -INF , !P1 ;  /* 0xff800000138d7808 */ /* 0x000fe40004800000 */
[----:B------:R-:W-:Y:S02]  /*1e1c0*/  ISETP.GE.AND P5, PT, R25, R204, PT ;  /* 0x000000cc1900720c */ /* 0x000fe40003fa6270 */
[CC--:B------:R-:W-:Y:S02]  /*1e1d0*/  ISETP.GE.AND P4, PT, R24.reuse, R206.reuse, PT ;  /* 0x000000ce1800720c */ /* 0x0c0fe40003f86270 */
[----:B------:R-:W-:Y:S02]  /*1e1e0*/  ISETP.GE.AND P1, PT, R23, R206, PT ;  /* 0x000000ce1700720c */ /* 0x000fe40003f26270 */
[----:B------:R-:W-:Y:S02]  /*1e1f0*/  ISETP.GE.AND P0, PT, R24, R204, PT ;  /* 0x000000cc1800720c */ /* 0x000fe40003f06270 */
[----:B------:R-:W-:Y:S02]  /*1e200*/  FSEL R161, R161, -INF , !P5 ;  /* 0xff800000a1a17808 */ /* 0x000fe40006800000 */
[----:B------:R-:W-:Y:S02]  /*1e210*/  FSEL R150, R150, -INF , !P4 ;  /* 0xff80000096967808 */ /* 0x000fe40006000000 */
[----:B------:R-:W-:Y:S02]  /*1e220*/  FSEL R148, R148, -INF , !P1 ;  /* 0xff80000094947808 */ /* 0x000fe40004800000 */
[----:B------:R-:W-:Y:S02]  /*1e230*/  FSEL R151, R20, -INF , !P0 ;  /* 0xff80000014977808 */ /* 0x000fe40004000000 */
[C---:B------:R-:W-:Y:S02]  /*1e240*/  ISETP.GE.AND P5, PT, R5.reuse, R206, PT ;  /* 0x000000ce0500720c */ /* 0x040fe40003fa6270 */
        /* <DEDUP_REMOVED lines=420> */
.L_x_3031:
        /* <DEDUP_REMOVED lines=260> */
.L_x_3037:
[----:B------:R-:W-:Y:S05]  /*20cd0*/  BSYNC.RECONVERGENT B0 ;  /* 0x0000000000007941 */ /* 0x000fea0003800200 */
.L_x_3036:
        /* <DEDUP_REMOVED lines=21> */
.L_x_3039:
[----:B------:R-:W-:Y:S05]  /*20e30*/  BSYNC.RECONVERGENT B0 ;  /* 0x0000000000007941 */ /* 0x000fea0003800200 */
.L_x_3038:
        /* <DEDUP_REMOVED lines=20> */
.L_x_3041:
[----:B------:R-:W-:Y:S05]  /*20f80*/  BSYNC.RECONVERGENT B0 ;  /* 0x0000000000007941 */ /* 0x000fea0003800200 */
.L_x_3040:
        /* <DEDUP_REMOVED lines=19> */
.L_x_3043:
[----:B------:R-:W-:Y:S05]  /*210c0*/  BSYNC.RECONVERGENT B0 ;  /* 0x0000000000007941 */ /* 0x000fea0003800200 */
.L_x_3042:
        /* <DEDUP_REMOVED lines=18> */
.L_x_3045:
[----:B------:R-:W-:Y:S05]  /*211f0*/  BSYNC.RECONVERGENT B0 ;  /* 0x0000000000007941 */ /* 0x000fea0003800200 */
.L_x_3044:
        /* <DEDUP_REMOVED lines=19> */
.L_x_3047:
[----:B------:R-:W-:Y:S05]  /*21330*/  BSYNC.RECONVERGENT B0 ;  /* 0x0000000000007941 */ /* 0x000fea0003800200 */
.L_x_3046:
        /* <DEDUP_REMOVED lines=19> */
.L_x_3049:
[----:B------:R-:W-:Y:S05]  /*21470*/  BSYNC.RECONVERGENT B0 ;  /* 0x0000000000007941 */ /* 0x000fea0003800200 */
.L_x_3048:
        /* <DEDUP_REMOVED lines=18> */
.L_x_3051:
[----:B------:R-:W-:Y:S05]  /*215a0*/  BSYNC.RECONVERGENT B0 ;  /* 0x0000000000007941 */ /* 0x000fea0003800200 */
.L_x_3050:
        /* <DEDUP_REMOVED lines=19> */
.L_x_3052:
        /* <DEDUP_REMOVED lines=10> */
.L_x_6904:


//--------------------- .text._ZN5flash24flash_fwd_splitkv_kernelI23Flash_fwd_kernel_traitsILi192ELi64ELi64ELi4ELb0ELb0EN7cutlass6half_tE19Flash_kernel_traitsILi192ELi64ELi64ELi4ES3_EELb0ELb0ELb0ELb0ELb1ELb0ELb0ELb0EEEvNS_16Flash_fwd_paramsE --------------------------
	.section	.text._ZN5flash24flash_fwd_splitkv_kernelI23Flash_fwd_kernel_traitsILi192ELi64ELi64ELi4ELb0ELb0EN7cutlass6half_tE19Flash_kernel_traitsILi192ELi64ELi64ELi4ES3_EELb0ELb0ELb0ELb0ELb1ELb0ELb0ELb0EEEvNS_16Flash_fwd_paramsE,"ax",@progbits
	.align	128
        .global         _ZN5flash24flash_fwd_splitkv_kernelI23Flash_fwd_kernel_traitsILi192ELi64ELi64ELi4ELb0ELb0EN7cutlass6half_tE19Flash_kernel_traitsILi192ELi64ELi64ELi4ES3_EELb0ELb0ELb0ELb0ELb1ELb0ELb0ELb0EEEvNS_16Flash_fwd_paramsE
        .type           _ZN5flash24flash_fwd_splitkv_kernelI23Flash_fwd_kernel_traitsILi192ELi64ELi64ELi4ELb0ELb0EN7cutlass6half_tE19Flash_kernel_traitsILi192ELi64ELi64ELi4ES3_EELb0ELb0ELb0ELb0ELb1ELb0ELb0ELb0EEEvNS_16Flash_fwd_paramsE,@function
        .size           _ZN5flash24flash_fwd_splitkv_kernelI23Flash_fwd_kernel_traitsILi192ELi64ELi64ELi4ELb0ELb0EN7cutlass6half_tE19Flash_kernel_traitsILi192ELi64ELi64ELi4ES3_EELb0ELb0ELb0ELb0ELb1ELb0ELb0ELb0EEEvNS_16Flash_fwd_paramsE,(.L_x_6905 - _ZN5flash24flash_fwd_splitkv_kernelI23Flash_fwd_kernel_traitsILi192ELi64ELi64ELi4ELb0ELb0EN7cutlass6half_tE19Flash_kernel_traitsILi192ELi64ELi64ELi4ES3_EELb0ELb0ELb0ELb0ELb1ELb0ELb0ELb0EEEvNS_16Flash_fwd_paramsE)
        .other          _ZN5flash24flash_fwd_splitkv_kernelI23Flash_fwd_kernel_traitsILi192ELi64ELi64ELi4ELb0ELb0EN7cutlass6half_tE19Flash_kernel_traitsILi192ELi64ELi64ELi4ES3_EELb0ELb0ELb0ELb0ELb1ELb0ELb0ELb0EEEvNS_16Flash_fwd_paramsE,@"STO_CUDA_ENTRY STV_DEFAULT"
_ZN5flash24flash_fwd_splitkv_kernelI23Flash_fwd_kernel_traitsILi192ELi64ELi64ELi4ELb0ELb0EN7cutlass6half_tE19Flash_kernel_traitsILi192ELi64ELi64ELi4ES3_EELb0ELb0ELb0ELb0ELb1ELb0ELb0ELb0EEEvNS_16Flash_fwd_paramsE:
.text._ZN5flash24flash_fwd_splitkv_kernelI23Flash_fwd_kernel_traitsILi192ELi64ELi64ELi4ELb0ELb0EN7cutlass6half_tE19Flash_kernel_traitsILi192ELi64ELi64ELi4ES3_EELb0ELb0ELb0ELb0ELb1ELb0ELb0ELb0EEEvNS_16Flash_fwd_paramsE:
        /* <DEDUP_REMOVED lines=26> */
[C---:B------:R-:W-:Y:S01]  /*01a0*/  @P2 IADD3.X R5, PT, PT, R10.reuse, UR5, RZ, P0, !PT ;  /* 0x000000050a052c10 */ /* 0x040fe200087fe4ff */
[----:B------:R-:W2:Y:S03]  /*01b0*/  @!P2 LDC R0, c[0x0][0x43c] ;  /* 0x00010f00ff00ab82 */ /* 0x000ea60000000800 */
[----:B------:R-:W-:Y:S01]  /*01c0*/  @P3 IADD3 R14, P1, PT, R11, UR6, RZ ;  /* 0x000000060b0e3c10 */ /* 0x000fe2000ff3e0ff */
[----:B------:R-:W5:Y:S03]  /*01d0*/  @P2 LDG.E R13, desc[UR14][R4.64] ;  /* 0x0000000e040d2981 */ /* 0x000f66000c1e1900 */
[----:B------:R-:W-:-:S05]  /*01e0*/  @P3 IADD3.X R15, PT, PT, R10, UR7, RZ, P1, !PT ;  /* 0x000000070a0f3c10 */ /* 0x000fca0008ffe4ff */
[----:B------:R4:W5:Y:S01]  /*01f0*/  @P3 LDG.E R6, desc[UR14][R14.64] ;  /* 0x0000000e0e063981 */ /* 0x000962000c1e1900 */
[----:B-1----:R-:W-:-:S05]  /*0200*/  IADD3 R16, P0, PT, R11, R8, RZ ;  /* 0x000000080b107210 */ /* 0x002fca0007f1e0ff */
[----:B------:R-:W-:Y:S01]  /*0210*/  IMAD.X R17, R10, 0x1, R9, P0 ;  /* 0x000000010a117824 */ /* 0x000fe200000e0609 */
[----:B------:R-:W-:-:S04]  /*0220*/  ISETP.NE.U32.AND P0, PT, R8, RZ, PT ;  /* 0x000000ff0800720c */ /* 0x000fc80003f05070 */
[----:B------:R-:W-:Y:S02]  /*0230*/  ISETP.NE.AND.EX P0, PT, R9, RZ, PT, P0 ;  /* 0x000000ff0900720c */ /* 0x000fe40003f05300 */
[----:B---3--:R-:W-:Y:S01]  /*0240*/  ISETP.NE.AND P1, PT, RZ, UR4, PT ;  /* 0x00000004ff007c0c */ /* 0x008fe2000bf25270 */
[----:B------:R-:W1:Y:S01]  /*0250*/  @!P2 LDC.64 R4, c[0x0][0x488] ;  /* 0x00012200ff04ab82 */ /* 0x000e620000000a00 */
[----:B------:R-:W-:-:S07]  /*0260*/  ISETP.EQ.U32.AND P3, PT, R8, RZ, PT ;  /* 0x000000ff0800720c */ /* 0x000fce0003f62070 */
[----:B----4-:R-:W3:Y:S01]  /*0270*/  @!P4 LDC R15, c[0x0][0x434] ;  /* 0x00010d00ff0fcb82 */ /* 0x010ee20000000800 */
[----:B------:R-:W-:-:S07]  /*0280*/  ISETP.EQ.OR.EX P3, PT, R9, RZ, !P1, P3 ;  /* 0x000000ff0900720c */ /* 0x000fce0004f62730 */
[----:B------:R-:W4:Y:S01]  /*0290*/  @!P0 LDC R9, c[0x0][0x438] ;  /* 0x00010e00ff098b82 */ /* 0x000f220000000800 */
[----:B------:R-:W-:Y:S02]  /*02a0*/  IMAD.MOV.U32 R7, RZ, RZ, -0x1 ;  /* 0xffffffffff077424 */ /* 0x000fe400078e00ff */
[----:B------:R-:W-:-:S04]  /*02b0*/  IMAD.SHL.U32 R194, R39, 0x40, RZ ;  /* 0x0000004027c27824 */ /* 0x000fc800078e00ff */
[----:B------:R1:W5:Y:S01]  /*02c0*/  @!P3 LDG.E R7, desc[UR14][R16.64] ;  /* 0x0000000e1007b981 */ /* 0x000362000c1e1900 */
[----:B--2---:R-:W-:-:S05]  /*02d0*/  @P4 IMAD.IADD R15, R19, 0x1, -R200 ;  /* 0x00000001130f4824 */ /* 0x004fca00078e0ac8 */
[----:B---3--:R-:W-:Y:S01]  /*02e0*/  ISETP.GT.AND P3, PT, R15, R194, PT ;  /* 0x000000c20f00720c */ /* 0x008fe20003f64270 */
[----:B-1--4-:R-:W-:-:S12]  /*02f0*/  @!P0 BRA `(.L_x_3053) ;  /* 0x00000000000c8947 */ /* 0x012fd80003800000 */
[----:B------:R-:W2:Y:S02]  /*0300*/  @P1 LDG.E R2, desc[UR14][R16.64+0x4] ;  /* 0x0000040e10021981 */ /* 0x000ea4000c1e1900 */
[----:B--2--5:R-:W-:-:S06]  /*0310*/  @P1 IADD3 R9, PT, PT, R2, -R7, RZ ;  /* 0x8000000702091210 */ /* 0x024fcc0007ffe0ff */
[----:B------:R1:W5:Y:S02]  /*0320*/  @!P1 LDG.E R9, desc[UR14][R16.64] ;  /* 0x0000000e10099981 */ /* 0x000364000c1e1900 */
.L_x_3053:
[----:B------:R-:W-:Y:S05]  /*0330*/  @!P3 EXIT ;  /* 0x000000000000b94d */ /* 0x000fea0003800000 */
[----:B------:R-:W2:Y:S01]  /*0340*/  LDCU UR5, c[0x0][0x438] ;  /* 0x00008700ff0577ac */ /* 0x000ea20008000800 */
[----:B------:R-:W-:Y:S01]  /*0350*/  @!P2 ISETP.NE.U32.AND P0, PT, R4, RZ, PT ;  /* 0x000000ff0400a20c */ /* 0x000fe20003f05070 */
[----:B-----5:R-:W-:Y:S01]  /*0360*/  @P2 IMAD.IADD R92, R13, 0x1, -R6 ;  /* 0x000000010d5c2824 */ /* 0x020fe200078e0a06 */
[----:B------:R-:W3:Y:S02]  /*0370*/  S2R R188, SR_TID.X ;  /* 0x0000000000bc7919 */ /* 0x000ee40000002100 */
[----:B------:R-:W-:Y:S01]  /*0380*/  @!P2 ISETP.NE.AND.EX P0, PT, R5, RZ, PT, P0 ;  /* 0x000000ff0500a20c */ /* 0x000fe20003f05300 */
[----:B------:R-:W4:Y:S03]  /*0390*/  S2R R13, SR_CTAID.Z ;  /* 0x00000000000d7919 */ /* 0x000f260000002700 */
[----:B------:R-:W-:-:S04]  /*03a0*/  @!P2 SEL R0, R0, RZ, P0 ;  /* 0x000000ff0000a207 */ /* 0x000fc80000000000 */
[----:B------:R-:W-:Y:S01]  /*03b0*/  @!P2 IADD3 R92, PT, PT, R0, R9, -R6 ;  /* 0x00000009005ca210 */ /* 0x000fe20007ffe806 */
[----:B--2---:R-:W-:-:S04]  /*03c0*/  UIADD3 UR5, UPT, UPT, UR5, 0x3f, URZ ;  /* 0x0000003f05057890 */ /* 0x004fc8000fffe0ff */
[----:B------:R-:W-:Y:S01]  /*03d0*/  VIADD R5, R92, 0x3f ;  /* 0x0000003f5c057836 */ /* 0x000fe20000000000 */
[----:B------:R-:W-:-:S04]  /*03e0*/  USHF.R.S32.HI UR4, URZ, 0x1f, UR5 ;  /* 0x0000001fff047899 */ /* 0x000fc80008011405 */
[----:B------:R-:W-:Y:S01]  /*03f0*/  SHF.R.S32.HI R0, RZ, 0x1f, R5 ;  /* 0x0000001fff007819 */ /* 0x000fe20000011405 */
[----:B------:R-:W-:-:S03]  /*0400*/  ULEA.HI UR4, UR4, UR5, URZ, 0x6 ;  /* 0x0000000504047291 */ /* 0x000fc6000f8f30ff */
[----:B------:R-:W-:Y:S01]  /*0410*/  LEA.HI R0, R0, R5, RZ, 0x6 ;  /* 0x0000000500007211 */ /* 0x000fe200078f30ff */
[----:B------:R-:W-:-:S03]  /*0420*/  USHF.R.S32.HI UR4, URZ, 0x6, UR4 ;  /* 0x00000006ff047899 */ /* 0x000fc60008011404 */
[----:B------:R-:W-:Y:S01]  /*0430*/  SHF.R.S32.HI R2, RZ, 0x6, R0 ;  /* 0x00000006ff027819 */ /* 0x000fe20000011400 */
[----:B------:R-:W-:-:S03]  /*0440*/  IMAD.MOV.U32 R0, RZ, RZ, R3 ;  /* 0x000000ffff007224 */ /* 0x000fc600078e0003 */
[----:B------:R-:W-:-:S04]  /*0450*/  VIMNMX R2, PT, PT, R2, UR4, PT ;  /* 0x0000000402027c48 */ /* 0x000fc8000bfe0100 */
[----:B------:R-:W-:-:S13]  /*0460*/  ISETP.GT.AND P0, PT, R2, RZ, PT ;  /* 0x000000ff0200720c */ /* 0x000fda0003f04270 */
[----:B---34-:R-:W-:Y:S05]  /*0470*/  @P0 BRA `(.L_x_3054) ;  /* 0x0000000400c40947 */ /* 0x018fea0003800000 */
[----:B------:R-:W-:Y:S01]  /*0480*/  ISETP.NE.AND P0, PT, R200, -0x1, PT ;  /* 0xffffffffc800780c */ /* 0x000fe20003f05270 */
[----:B------:R-:W2:Y:S01]  /*0490*/  LDC.64 R4, c[0x0][0x408] ;  /* 0x00010200ff047b82 */ /* 0x000ea20000000a00 */
[----:B------:R-:W-:Y:S01]  /*04a0*/  SHF.L.U32 R2, R188, 0x3, RZ ;  /* 0x00000003bc027819 */ /* 0x000fe200000006ff */
[----:B------:R-:W3:Y:S01]  /*04b0*/  LDCU UR7, c[0x0][0x3e0] ;  /* 0x00007c00ff0777ac */ /* 0x000ee20008000800 */
[----:B------:R-:W-:Y:S01]  /*04c0*/  IMAD.IADD R15, R15, 0x1, -R194 ;  /* 0x000000010f0f7824 */ /* 0x000fe200078e0ac2 */
[----:B------:R-:W-:Y:S01]  /*04d0*/  BSSY.RECONVERGENT B0, `(.L_x_3055) ;  /* 0x0000025000007945 */ /* 0x000fe20003800200 */
[----:B------:R-:W-:Y:S01]  /*04e0*/  LOP3.LUT R2, R2, 0x38, RZ, 0xc0, !PT ;  /* 0x0000003802027812 */ /* 0x000fe200078ec0ff */
[----:B------:R-:W4:Y:S01]  /*04f0*/  LDCU.64 UR4, c[0x0][0x410] ;  /* 0x00008200ff0477ac */ /* 0x000f220008000a00 */
[----:B------:R-:W5:Y:S05]  /*0500*/  LDCU UR6, c[0x0][0x434] ;  /* 0x00008680ff0677ac */ /* 0x000f6a0008000800 */
[----:B------:R-:W1:Y:S01]  /*0510*/  @!P0 LDC.64 R6, c[0x0][0x400] ;  /* 0x00010000ff068b82 */ /* 0x000e620000000a00 */
[----:B--2---:R-:W-:-:S04]  /*0520*/  @P0 IMAD.WIDE.U32 R10, R200, R4, RZ ;  /* 0x00000004c80a0225 */ /* 0x004fc800078e00ff */
[C---:B-1----:R-:W-:Y:S01]  /*0530*/  @!P0 IMAD.WIDE.U32 R8, R3.reuse, R6, RZ ;  /* 0x0000000603088225 */ /* 0x042fe200078e00ff */
[----:B------:R-:W-:Y:S02]  /*0540*/  @P0 MOV R8, R10 ;  /* 0x0000000a00080202 */ /* 0x000fe40000000f00 */
[----:B------:R-:W-:Y:S01]  /*0550*/  SHF.R.U32.HI R6, RZ, 0x3, R188 ;  /* 0x00000003ff067819 */ /* 0x000fe200000116bc */
[----:B------:R-:W-:Y:S02]  /*0560*/  @!P0 IMAD R7, R3, R7, R9 ;  /* 0x0000000703078224 */ /* 0x000fe400078e0209 */
[----:B------:R-:W-:Y:S01]  /*0570*/  IMAD.MOV.U32 R3, RZ, RZ, RZ ;  /* 0x000000ffff037224 */ /* 0x000fe200078e00ff */
[----:B------:R-:W-:Y:S01]  /*0580*/  IADD3 R12, PT, PT, R6, 0x10, RZ ;  /* 0x00000010060c7810 */ /* 0x000fe20007ffe0ff */
[----:B------:R-:W-:Y:S02]  /*0590*/  @P0 IMAD R7, R200, R5, R11 ;  /* 0x00000005c8070224 */ /* 0x000fe400078e020b */
[----:B------:R-:W-:Y:S01]  /*05a0*/  IMAD.WIDE.U32 R2, R194, R4, R2 ;  /* 0x00000004c2027225 */ /* 0x000fe200078e0002 */
[----:B------:R-:W-:-:S02]  /*05b0*/  ISETP.GE.AND P3, PT, R12, R15, PT ;  /* 0x0000000f0c00720c */ /* 0x000fc40003f66270 */
[----:B------:R-:W-:Y:S01]  /*05c0*/  IADD3 R12, PT, PT, R6, 0x30, RZ ;  /* 0x00000030060c7810 */ /* 0x000fe20007ffe0ff */
[----:B------:R-:W-:Y:S01]  /*05d0*/  IMAD R10, R194, R5, R3 ;  /* 0x00000005c20a7224 */ /* 0x000fe200078e0203 */
[----:B------:R-:W-:Y:S01]  /*05e0*/  IADD3 R8, P0, PT, R8, R2, RZ ;  /* 0x0000000208087210 */ /* 0x000fe20007f1e0ff */
[----:B---3--:R-:W-:Y:S01]  /*05f0*/  IMAD R3, R0, UR7, R13 ;  /* 0x0000000700037c24 */ /* 0x008fe2000f8e020d */
[-C--:B------:R-:W-:Y:S01]  /*0600*/  ISETP.GE.AND P1, PT, R12, R15.reuse, PT ;  /* 0x0000000f0c00720c */ /* 0x080fe20003f26270 */
[C---:B------:R-:W-:Y:S01]  /*0610*/  VIADD R2, R6.reuse, 0x20 ;  /* 0x0000002006027836 */ /* 0x040fe20000000000 */
[----:B------:R-:W-:Y:S01]  /*0620*/  IADD3.X R9, PT, PT, R7, R10, RZ, P0, !PT ;  /* 0x0000000a07097210 */ /* 0x000fe200007fe4ff */
[----:B-----5:R-:W-:Y:S01]  /*0630*/  IMAD R3, R3, UR6, R194 ;  /* 0x0000000603037c24 */ /* 0x020fe2000f8e02c2 */
[-C--:B------:R-:W-:Y:S02]  /*0640*/  ISETP.GE.AND P0, PT, R6, R15.reuse, PT ;  /* 0x0000000f0600720c */ /* 0x080fe40003f06270 */
[----:B------:R-:W-:Y:S01]  /*0650*/  ISETP.GE.AND P2, PT, R2, R15, PT ;  /* 0x0000000f0200720c */ /* 0x000fe20003f46270 */
[----:B----4-:R-:W-:-:S04]  /*0660*/  IMAD.WIDE.U32 R8, R13, UR4, R8 ;  /* 0x000000040d087c25 */ /* 0x010fc8000f8e0008 */
[----:B------:R-:W-:-:S06]  /*0670*/  IMAD R13, R13, UR5, R9 ;  /* 0x000000050d0d7c24 */ /* 0x000fcc000f8e0209 */
[----:B------:R-:W-:Y:S05]  /*0680*/  @P0 BRA `(.L_x_3056) ;  /* 0x0000000000240947 */ /* 0x000fea0003800000 */
[----:B------:R-:W1:Y:S01]  /*0690*/  LDCU.64 UR4, c[0x0][0x3f0] ;  /* 0x00007e00ff0477ac */ /* 0x000e620008000a00 */
[----:B------:R-:W-:-:S05]  /*06a0*/  MOV R12, R8 ;  /* 0x00000008000c7202 */ /* 0x000fca0000000f00 */
[----:B------:R-:W-:-:S04]  /*06b0*/  IMAD.WIDE.U32 R10, R6, R4, R12 ;  /* 0x00000004060a7225 */ /* 0x000fc800078e000c */
[----:B------:R-:W-:Y:S01]  /*06c0*/  IMAD R0, R6, R5, R11 ;  /* 0x0000000506007224 */ /* 0x000fe200078e020b */
[----:B-1----:R-:W-:-:S04]  /*06d0*/  LEA R16, P0, R10, UR4, 0x1 ;  /* 0x000000040a107c11 */ /* 0x002fc8000f8008ff */
[----:B------:R-:W-:-:S05]  /*06e0*/  LEA.HI.X R17, R10, UR5, R0, 0x1, P0 ;  /* 0x000000050a117c11 */ /* 0x000fca00080f0c00 */
[----:B------:R1:W-:Y:S04]  /*06f0*/  STG.E.128 desc[UR14][R16.64], RZ ;  /* 0x000000ff10007986 */ /* 0x0003e8000c101d0e */
[----:B------:R1:W-:Y:S04]  /*0700*/  STG.E.128 desc[UR14][R16.64+0x80], RZ ;  /* 0x000080ff10007986 */ /* 0x0003e8000c101d0e */
[----:B------:R1:W-:Y:S02]  /*0710*/  STG.E.128 desc[UR14][R16.64+0x100], RZ ;  /* 0x000100ff10007986 */ /* 0x0003e4000c101d0e */
.L_x_3056:
[----:B------:R-:W-:Y:S05]  /*0720*/  BSYNC.RECONVERGENT B0 ;  /* 0x0000000000007941 */ /* 0x000fea0003800200 */
.L_x_3055:
[----:B------:R-:W-:Y:S04]  /*0730*/  BSSY.RECONVERGENT B0, `(.L_x_3057) ;  /* 0x0000010000007945 */ /* 0x000fe80003800200 */
[----:B------:R-:W-:Y:S05]  /*0740*/  @P3 BRA `(.L_x_3058) ;  /* 0x0000000000383947 */ /* 0x000fea0003800000 */
[----:B------:R-:W-:Y:S01]  /*0750*/  IADD3 R7, P0, PT, R6, 0x10, RZ ;  /* 0x0000001006077810 */ /* 0x000fe20007f1e0ff */
[----:B------:R-:W1:Y:S01]  /*0760*/  LDCU.64 UR4, c[0x0][0x3f0] ;  /* 0x00007e00ff0477ac */ /* 0x000e620008000a00 */
[----:B------:R-:W-:-:S03]  /*0770*/  IMAD.MOV.U32 R10, RZ, RZ, R8 ;  /* 0x000000ffff0a7224 */ /* 0x000fc600078e0008 */
[----:B------:R-:W-:-:S04]  /*0780*/  IMAD.X R11, RZ, RZ, RZ, P0 ;  /* 0x000000ffff0b7224 */ /* 0x000fc800000e06ff */
[----:B------:R-:W-:Y:S01]  /*0790*/  IMAD R0, R11, R4, RZ ;  /* 0x000000040b007224 */ /* 0x000fe200078e02ff */
[----:B------:R-:W-:-:S03]  /*07a0*/  MOV R11, R13 ;  /* 0x0000000d000b7202 */ /* 0x000fc60000000f00 */
[C---:B------:R-:W-:Y:S02]  /*07b0*/  IMAD R0, R7.reuse, R5, R0 ;  /* 0x0000000507007224 */ /* 0x040fe400078e0200 */
[----:B------:R-:W-:-:S03]  /*07c0*/  IMAD.WIDE.U32 R10, R7, R4, R10 ;  /* 0x00000004070a7225 */ /* 0x000fc600078e000a */
[----:B-1----:R-:W-:Y:S02]  /*07d0*/  LEA R16, P0, R10, UR4, 0x1 ;  /* 0x000000040a107c11 */ /* 0x002fe4000f8008ff */
[----:B------:R-:W-:-:S04]  /*07e0*/  IADD3 R7, PT, PT, R11, R0, RZ ;  /* 0x000000000b077210 */ /* 0x000fc80007ffe0ff */
[----:B------:R-:W-:-:S05]  /*07f0*/  LEA.HI.X R17, R10, UR5, R7, 0x1, P0 ;  /* 0x000000050a117c11 */ /* 0x000fca00080f0c07 */
[----:B------:R2:W-:Y:S04]  /*0800*/  STG.E.128 desc[UR14][R16.64], RZ ;  /* 0x000000ff10007986 */ /* 0x0005e8000c101d0e */
[----:B------:R2:W-:Y:S04]  /*0810*/  STG.E.128 desc[UR14][R16.64+0x80], RZ ;  /* 0x000080ff10007986 */ /* 0x0005e8000c101d0e */
[----:B------:R2:W-:Y:S02]  /*0820*/  STG.E.128 desc[UR14][R16.64+0x100], RZ ;  /* 0x000100ff10007986 */ /* 0x0005e4000c101d0e */
.L_x_3058:
[----:B------:R-:W-:Y:S05]  /*0830*/  BSYNC.RECONVERGENT B0 ;  /* 0x0000000000007941 */ /* 0x000fea0003800200 */
.L_x_3057:
        /* <DEDUP_REMOVED lines=10> */
[----:B-12---:R-:W-:Y:S02]  /*08e0*/  LEA R16, P0, R10, UR4, 0x1 ;  /* 0x000000040a107c11 */ /* 0x006fe4000f8008ff */
[----:B------:R-:W-:-:S04]  /*08f0*/  IADD3 R7, PT, PT, R11, R0, RZ ;  /* 0x000000000b077210 */ /* 0x000fc80007ffe0ff */
[----:B------:R-:W-:-:S05]  /*0900*/  LEA.HI.X R17, R10, UR5, R7, 0x1, P0 ;  /* 0x000000050a117c11 */ /* 0x000fca00080f0c07 */
[----:B------:R3:W-:Y:S04]  /*0910*/  STG.E.128 desc[UR14][R16.64], RZ ;  /* 0x000000ff10007986 */ /* 0x0007e8000c101d0e */
[----:B------:R3:W-:Y:S04]  /*0920*/  STG.E.128 desc[UR14][R16.64+0x80], RZ ;  /* 0x000080ff10007986 */ /* 0x0007e8000c101d0e */
[----:B------:R3:W-:Y:S02]  /*0930*/  STG.E.128 desc[UR14][R16.64+0x100], RZ ;  /* 0x000100ff10007986 */ /* 0x0007e4000c101d0e */
.L_x_3060:
[----:B------:R-:W-:Y:S05]  /*0940*/  BSYNC.RECONVERGENT B0 ;  /* 0x0000000000007941 */ /* 0x000fea0003800200 */
.L_x_3059:
[----:B------:R-:W-:Y:S04]  /*0950*/  BSSY.RECONVERGENT B0, `(.L_x_3061) ;  /* 0x000000f000007945 */ /* 0x000fe80003800200 */
[----:B------:R-:W-:Y:S05]  /*0960*/  @P1 BRA `(.L_x_3062) ;  /* 0x0000000000341947 */ /* 0x000fea0003800000 */
[----:B------:R-:W-:Y:S01]  /*0970*/  IADD3 R7, P0, PT, R6, 0x30, RZ ;  /* 0x0000003006077810 */ /* 0x000fe20007f1e0ff */
[----:B------:R-:W4:Y:S03]  /*0980*/  LDCU.64 UR4, c[0x0][0x3f0] ;  /* 0x00007e00ff0477ac */ /* 0x000f260008000a00 */
[----:B------:R-:W-:-:S05]  /*0990*/  IADD3.X R9, PT, PT, RZ, RZ, RZ, P0, !PT ;  /* 0x000000ffff097210 */ /* 0x000fca00007fe4ff */
[----:B------:R-:W-:Y:S01]  /*09a0*/  IMAD R0, R9, R4, RZ ;  /* 0x0000000409007224 */ /* 0x000fe200078e02ff */
[----:B------:R-:W-:-:S03]  /*09b0*/  MOV R9, R13 ;  /* 0x0000000d00097202 */ /* 0x000fc60000000f00 */
[C---:B------:R-:W-:Y:S02]  /*09c0*/  IMAD R5, R7.reuse, R5, R0 ;  /* 0x0000000507057224 */ /* 0x040fe400078e0200 */
[----:B------:R-:W-:-:S03]  /*09d0*/  IMAD.WIDE.U32 R8, R7, R4, R8 ;  /* 0x0000000407087225 */ /* 0x000fc600078e0008 */
[----:B----4-:R-:W-:Y:S02]  /*09e0*/  LEA R4, P0, R8, UR4, 0x1 ;  /* 0x0000000408047c11 */ /* 0x010fe4000f8008ff */
[----:B------:R-:W-:-:S04]  /*09f0*/  IADD3 R5, PT, PT, R9, R5, RZ ;  /* 0x0000000509057210 */ /* 0x000fc80007ffe0ff */
[----:B------:R-:W-:-:S05]  /*0a00*/  LEA.HI.X R5, R8, UR5, R5, 0x1, P0 ;  /* 0x0000000508057c11 */ /* 0x000fca00080f0c05 */
[----:B------:R4:W-:Y:S04]  /*0a10*/  STG.E.128 desc[UR14][R4.64], RZ ;  /* 0x000000ff04007986 */ /* 0x0009e8000c101d0e */
[----:B------:R4:W-:Y:S04]  /*0a20*/  STG.E.128 desc[UR14][R4.64+0x80], RZ ;  /* 0x000080ff04007986 */ /* 0x0009e8000c101d0e */
[----:B------:R4:W-:Y:S02]  /*0a30*/  STG.E.128 desc[UR14][R4.64+0x100], RZ ;  /* 0x000100ff04007986 */ /* 0x0009e4000c101d0e */
.L_x_3062:
[----:B------:R-:W-:Y:S05]  /*0a40*/  BSYNC.RECONVERGENT B0 ;  /* 0x0000000000007941 */ /* 0x000fea0003800200 */
.L_x_3061:
[----:B------:R-:W4:Y:S01]  /*0a50*/  LDCU.64 UR4, c[0x0][0x420] ;  /* 0x00008400ff0477ac */ /* 0x000f220008000a00 */
[----:B------:R-:W-:-:S04]  /*0a60*/  LOP3.LUT P4, R188, R188, 0x7, RZ, 0xc0, !PT ;  /* 0x00000007bcbc7812 */ /* 0x000fc8000788c0ff */
[----:B------:R-:W-:Y:S02]  /*0a70*/  ISETP.GE.OR P4, PT, R6, R15, P4 ;  /* 0x0000000f0600720c */ /* 0x000fe40002786670 */
[C---:B------:R-:W-:Y:S02]  /*0a80*/  ISETP.NE.OR P3, PT, R188.reuse, RZ, P3 ;  /* 0x000000ffbc00720c */ /* 0x040fe40001f65670 */
[C---:B------:R-:W-:Y:S02]  /*0a90*/  ISETP.NE.OR P2, PT, R188.reuse, RZ, P2 ;  /* 0x000000ffbc00720c */ /* 0x040fe40001745670 */
[C---:B------:R-:W-:Y:S02]  /*0aa0*/  IADD3 R6, P0, PT, R3.reuse, R6, RZ ;  /* 0x0000000603067210 */ /* 0x040fe40007f1e0ff */
[----:B------:R-:W-:Y:S02]  /*0ab0*/  ISETP.NE.OR P1, PT, R188, RZ, P1 ;  /* 0x000000ffbc00720c */ /* 0x000fe40000f25670 */
[----:B------:R-:W-:-:S02]  /*0ac0*/  LEA.HI.X.SX32 R3, R3, RZ, 0x1, P0 ;  /* 0x000000ff03037211 */ /* 0x000fc400000f0eff */
[----:B----4-:R-:W-:-:S03]  /*0ad0*/  LEA R4, P0, R6, UR4, 0x2 ;  /* 0x0000000406047c11 */ /* 0x010fc6000f8010ff */
[----:B------:R-:W-:Y:S01]  /*0ae0*/  @!P3 IMAD.MOV.U32 R2, RZ, RZ, 0x7f800000 ;  /* 0x7f800000ff02b424 */ /* 0x000fe200078e00ff */
        /* <DEDUP_REMOVED lines=10> */
.L_x_3054:
        /* <DEDUP_REMOVED lines=10> */
.L_x_3063:
[----:B------:R-:W-:Y:S05]  /*0c30*/  BRA.U !UP0, `(.L_x_3064) ;  /* 0x0000000508807547 */ /* 0x000fea000b800000 */
[----:B------:R-:W3:Y:S01]  /*0c40*/  LDC R9, c[0x0][0x4f0] ;  /* 0x00013c00ff097b82 */ /* 0x000ee20000000800 */
[----:B-----5:R-:W-:Y:S01]  /*0c50*/  LEA R0, R2, 0xffffffc0, 0x6 ;  /* 0xffffffc002007811 */ /* 0x020fe200078e30ff */
[----:B------:R-:W4:Y:S03]  /*0c60*/  LDCU.64 UR4, c[0x0][0x4e8] ;  /* 0x00009d00ff0477ac */ /* 0x000f260008000a00 */
[----:B--2---:R-:W-:Y:S01]  /*0c70*/  IABS R4, R0 ;  /* 0x0000000000047213 */ /* 0x004fe20000000000 */
[----:B------:R-:W2:Y:S01]  /*0c80*/  LDCU.64 UR6, c[0x0][0x3a0] ;  /* 0x00007400ff0677ac */ /* 0x000ea20008000a00 */
[----:B------:R-:W1:Y:S01]  /*0c90*/  LDCU.64 UR12, c[0x0][0x3b8] ;  /* 0x00007700ff0c77ac */ /* 0x000e620008000a00 */
[----:B------:R-:W2:Y:S01]  /*0ca0*/  LDCU.64 UR10, c[0x0][0x3c0] ;  /* 0x00007800ff0a77ac */ /* 0x000ea20008000a00 */
[----:B---3--:R-:W-:-:S04]  /*0cb0*/  IABS R6, R9 ;  /* 0x0000000900067213 */ /* 0x008fc80000000000 */
[----:B------:R-:W3:Y:S08]  /*0cc0*/  I2F.RP R7, R6 ;  /* 0x0000000600077306 */ /* 0x000ef00000209400 */
[----:B---3--:R-:W3:Y:S02]  /*0cd0*/  MUFU.RCP R10, R7 ;  /* 0x00000007000a7308 */ /* 0x008ee40000001000 */
[----:B---3--:R-:W-:-:S06]  /*0ce0*/  IADD3 R10, PT, PT, R10, 0xffffffe, RZ ;  /* 0x0ffffffe0a0a7810 */ /* 0x008fcc0007ffe0ff */
[----:B------:R-:W3:Y:S02]  /*0cf0*/  F2I.FTZ.U32.TRUNC.NTZ R11, R10 ;  /* 0x0000000a000b7305 */ /* 0x000ee4000021f000 */
[----:B---3--:R-:W-:Y:S01]  /*0d00*/  IMAD.MOV R5, RZ, RZ, -R11 ;  /* 0x000000ffff057224 */ /* 0x008fe200078e0a0b */
        /* <DEDUP_REMOVED lines=9> */
[-C--:B------:R-:W-:Y:S01]  /*0da0*/  @!P2 IADD3 R5, PT, PT, R5, -R6.reuse, RZ ;  /* 0x800000060505a210 */ /* 0x080fe20007ffe0ff */
[----:B------:R-:W-:Y:S01]  /*0db0*/  @!P2 VIADD R7, R7, 0x1 ;  /* 0x000000010707a836 */ /* 0x000fe20000000000 */
[----:B------:R-:W-:Y:S02]  /*0dc0*/  ISETP.NE.AND P2, PT, R9, RZ, PT ;  /* 0x000000ff0900720c */ /* 0x000fe40003f45270 */
[----:B------:R-:W-:Y:S01]  /*0dd0*/  ISETP.GE.U32.AND P0, PT, R5, R6, PT ;  /* 0x000000060500720c */ /* 0x000fe20003f06070 */
[----:B----4-:R-:W-:-:S04]  /*0de0*/  IMAD.WIDE.U32 R4, R3, UR4, RZ ;  /* 0x0000000403047c25 */ /* 0x010fc8000f8e00ff */
[----:B------:R-:W-:Y:S01]  /*0df0*/  IMAD R203, R3, UR5, R5 ;  /* 0x0000000503cb7c24 */ /* 0x000fe2000f8e0205 */
[----:B------:R-:W3:Y:S07]  /*0e00*/  LDCU.64 UR4, c[0x0][0x3a8] ;  /* 0x00007500ff0477ac */ /* 0x000eee0008000a00 */
[----:B------:R-:W-:Y:S02]  /*0e10*/  @P0 IADD3 R7, PT, PT, R7, 0x1, RZ ;  /* 0x0000000107070810 */ /* 0x000fe40007ffe0ff */
[----:B------:R-:W-:-:S03]  /*0e20*/  LEA R202, P0, R4, UR8, 0x2 ;  /* 0x0000000804ca7c11 */ /* 0x000fc6000f8010ff */
[----:B------:R-:W-:Y:S01]  /*0e30*/  @!P1 IMAD.MOV R7, RZ, RZ, -R7 ;  /* 0x000000ffff079224 */ /* 0x000fe200078e0a07 */
[----:B------:R-:W-:Y:S02]  /*0e40*/  LEA.HI.X R203, R4, UR9, R203, 0x2, P0 ;  /* 0x0000000904cb7c11 */ /* 0x000fe400080f14cb */
[----:B------:R-:W-:Y:S01]  /*0e50*/  @!P2 LOP3.LUT R7, RZ, R9, RZ, 0x33, !PT ;  /* 0x00000009ff07a212 */ /* 0x000fe200078e33ff */
[----:B------:R-:W4:Y:S04]  /*0e60*/  LDC R4, c[0x0][0x3e8] ;  /* 0x0000fa00ff047b82 */ /* 0x000f280000000800 */
[----:B------:R-:W-:-:S06]  /*0e70*/  IMAD.WIDE R10, R7, 0x4, R202 ;  /* 0x00000004070a7825 */ /* 0x000fcc00078e02ca */
[----:B------:R2:W3:Y:S01]  /*0e80*/  LDG.E R10, desc[UR14][R10.64] ;  /* 0x0000000e0a0a7981 */ /* 0x0004e2000c1e1900 */
[----:B------:R-:W-:Y:S02]  /*0e90*/  IMAD.MOV R7, RZ, RZ, -R7 ;  /* 0x000000ffff077224 */ /* 0x000fe400078e0a07 */
[----:B-1----:R-:W-:Y:S02]  /*0ea0*/  IMAD.U32 R84, RZ, RZ, UR12 ;  /* 0x0000000cff547e24 */ /* 0x002fe4000f8e00ff */
[----:B------:R-:W-:Y:S02]  /*0eb0*/  IMAD R0, R9, R7, R0 ;  /* 0x0000000709007224 */ /* 0x000fe400078e0200 */
[----:B------:R-:W-:-:S03]  /*0ec0*/  IMAD.U32 R85, RZ, RZ, UR13 ;  /* 0x0000000dff557e24 */ /* 0x000fc6000f8e00ff */
[----:B------:R-:W-:Y:S02]  /*0ed0*/  SHF.R.S32.HI R7, RZ, 0x1f, R0 ;  /* 0x0000001fff077819 */ /* 0x000fe40000011400 */
[----:B----4-:R-:W-:-:S04]  /*0ee0*/  IABS R5, R4 ;  /* 0x0000000400057213 */ /* 0x010fc80000000000 */
[----:B------:R-:W1:Y:S08]  /*0ef0*/  I2F.RP R12, R5 ;  /* 0x00000005000c7306 */ /* 0x000e700000209400 */
        /* <DEDUP_REMOVED lines=8> */
[----:B--2---:R-:W-:-:S05]  /*0f80*/  MOV R11, R6 ;  /* 0x00000006000b7202 */ /* 0x004fca0000000f00 */
        /* <DEDUP_REMOVED lines=10> */
[----:B------:R-:W-:-:S04]  /*1030*/  IMAD R6, R7, R84, RZ ;  /* 0x0000005407067224 */ /* 0x000fc800078e02ff */
[----:B------:R-:W-:Y:S02]  /*1040*/  IMAD R6, R0, R85, R6 ;  /* 0x0000005500067224 */ /* 0x000fe400078e0206 */
[----:B------:R-:W-:-:S06]  /*1050*/  @P2 IADD3 R8, PT, PT, R8, 0x1, RZ ;  /* 0x0000000108082810 */ /* 0x000fcc0007ffe0ff */
[----:B------:R-:W-:Y:S02]  /*1060*/  @!P0 IADD3 R8, PT, PT, -R8, RZ, RZ ;  /* 0x000000ff08088210 */ /* 0x000fe40007ffe1ff */
[----:B------:R-:W-:Y:S02]  /*1070*/  @!P1 LOP3.LUT R8, RZ, R4, RZ, 0x33, !PT ;  /* 0x00000004ff089212 */ /* 0x000fe400078e33ff */
[----:B------:R-:W-:-:S05]  /*1080*/  MOV R4, UR10 ;  /* 0x0000000a00047c02 */ /* 0x000fca0008000f00 */
[----:B------:R-:W-:Y:S01]  /*1090*/  IMAD R7, R7, R4, RZ ;  /* 0x0000000407077224 */ /* 0x000fe200078e02ff */
[----:B---3--:R-:W-:Y:S01]  /*10a0*/  SHF.R.S32.HI R5, RZ, 0x1f, R10 ;  /* 0x0000001fff057819 */ /* 0x008fe2000001140a */
[----:B------:R-:W-:-:S04]  /*10b0*/  IMAD.WIDE.U32 R16, R10, UR6, RZ ;  /* 0x000000060a107c25 */ /* 0x000fc8000f8e00ff */
[C---:B------:R-:W-:Y:S02]  /*10c0*/  IMAD R11, R5.reuse, UR6, RZ ;  /* 0x00000006050b7c24 */ /* 0x040fe4000f8e02ff */
[----:B------:R-:W-:Y:S02]  /*10d0*/  IMAD R5, R5, UR4, RZ ;  /* 0x0000000405057c24 */ /* 0x000fe4000f8e02ff */
[C---:B------:R-:W-:Y:S02]  /*10e0*/  IMAD R11, R10.reuse, UR7, R11 ;  /* 0x000000070a0b7c24 */ /* 0x040fe4000f8e020b */
[----:B------:R-:W-:-:S03]  /*10f0*/  IMAD R5, R10, UR5, R5 ;  /* 0x000000050a057c24 */ /* 0x000fc6000f8e0205 */
[----:B------:R-:W-:Y:S01]  /*1100*/  IADD3 R17, PT, PT, R17, R11, RZ ;  /* 0x0000000b11117210 */ /* 0x000fe20007ffe0ff */
[----:B------:R-:W-:Y:S01]  /*1110*/  IMAD.WIDE.U32 R10, R10, UR4, RZ ;  /* 0x000000040a0a7c25 */ /* 0x000fe2000f8e00ff */
[----:B------:R-:W1:Y:S03]  /*1120*/  LDCU.128 UR4, c[0x0][0x3d0] ;  /* 0x00007a00ff0477ac */ /* 0x000e660008000c00 */
[C---:B------:R-:W-:Y:S01]  /*1130*/  IMAD.WIDE.U32 R16, R0.reuse, R84, R16 ;  /* 0x0000005400107225 */ /* 0x040fe200078e0010 */
[----:B------:R-:W-:Y:S02]  /*1140*/  IADD3 R11, PT, PT, R11, R5, RZ ;  /* 0x000000050b0b7210 */ /* 0x000fe40007ffe0ff */
[----:B------:R-:W-:Y:S02]  /*1150*/  MOV R5, UR11 ;  /* 0x0000000b00057c02 */ /* 0x000fe40008000f00 */
[----:B------:R-:W-:Y:S01]  /*1160*/  IADD3 R17, PT, PT, R17, R6, RZ ;  /* 0x0000000611117210 */ /* 0x000fe20007ffe0ff */
[----:B------:R-:W-:-:S04]  /*1170*/  IMAD.WIDE.U32 R10, R0, R4, R10 ;  /* 0x00000004000a7225 */ /* 0x000fc800078e000a */
[----:B------:R-:W-:Y:S01]  /*1180*/  IMAD R7, R0, R5, R7 ;  /* 0x0000000500077224 */ /* 0x000fe200078e0207 */
[----:B------:R-:W-:-:S03]  /*1190*/  SHF.R.S32.HI R0, RZ, 0x1f, R8 ;  /* 0x0000001fff007819 */ /* 0x000fc60000011408 */
[----:B------:R-:W-:Y:S02]  /*11a0*/  IMAD.IADD R11, R11, 0x1, R7 ;  /* 0x000000010b0b7824 */ /* 0x000fe400078e0207 */
[C---:B-1----:R-:W-:Y:S02]  /*11b0*/  IMAD R7, R0.reuse, UR4, RZ ;  /* 0x0000000400077c24 */ /* 0x042fe4000f8e02ff */
[----:B------:R-:W-:Y:S02]  /*11c0*/  IMAD R9, R0, UR6, RZ ;  /* 0x0000000600097c24 */ /* 0x000fe4000f8e02ff */
[C---:B------:R-:W-:Y:S02]  /*11d0*/  IMAD R7, R8.reuse, UR5, R7 ;  /* 0x0000000508077c24 */ /* 0x040fe4000f8e0207 */
[----:B------:R-:W-:-:S04]  /*11e0*/  IMAD.WIDE.U32 R30, R8, UR4, R16 ;  /* 0x00000004081e7c25 */ /* 0x000fc8000f8e0010 */
[C---:B------:R-:W-:Y:S01]  /*11f0*/  IMAD R9, R8.reuse, UR7, R9 ;  /* 0x0000000708097c24 */ /* 0x040fe2000f8e0209 */
[----:B------:R-:W-:Y:S01]  /*1200*/  IADD3 R12, PT, PT, R31, R7, RZ ;  /* 0x000000071f0c7210 */ /* 0x000fe20007ffe0ff */
[----:B------:R-:W-:-:S05]  /*1210*/  IMAD.WIDE.U32 R20, R8, UR6, R10 ;  /* 0x0000000608147c25 */ /* 0x000fca000f8e000a */
[----:B------:R-:W-:Y:S01]  /*1220*/  IADD3 R0, PT, PT, R21, R9, RZ ;  /* 0x0000000915007210 */ /* 0x000fe20007ffe0ff */
[----:B------:R-:W-:Y:S06]  /*1230*/  BRA `(.L_x_3065) ;  /* 0x0000000400587947 */ /* 0x000fec0003800000 */
.L_x_3064:
        /* <DEDUP_REMOVED lines=16> */
.L_x_3066:
[----:B------:R-:W3:Y:S01]  /*1340*/  LDC.64 R84, c[0x0][0x3b8] ;  /* 0x0000ee00ff547b82 */ /* 0x000ee20000000a00 */
[----:B--2---:R-:W-:-:S05]  /*1350*/  IADD3 R4, PT, PT, R6, R7, RZ ;  /* 0x0000000706047210 */ /* 0x004fca0007ffe0ff */
[C---:B---3--:R-:W-:Y:S02]  /*1360*/  IMAD R11, R4.reuse, R85, RZ ;  /* 0x00000055040b7224 */ /* 0x048fe400078e02ff */
[----:B------:R-:W-:-:S05]  /*1370*/  IMAD.WIDE.U32 R4, R4, R84, RZ ;  /* 0x0000005404047225 */ /* 0x000fca00078e00ff */
[----:B------:R-:W-:Y:S02]  /*1380*/  IADD3 R11, PT, PT, R5, R11, RZ ;  /* 0x0000000b050b7210 */ /* 0x000fe40007ffe0ff */
[----:B------:R-:W-:Y:S02]  /*1390*/  MOV R12, R4 ;  /* 0x00000004000c7202 */ /* 0x000fe40000000f00 */
.L_x_3067:
[----:B------:R-:W-:Y:S05]  /*13a0*/  @P0 BRA `(.L_x_3068) ;  /* 0x0000000000340947 */ /* 0x000fea0003800000 */
[----:B------:R-:W2:Y:S01]  /*13b0*/  LDC.64 R4, c[0x0][0x3c0] ;  /* 0x0000f000ff047b82 */ /* 0x000ea20000000a00 */
[----:B------:R-:W3:Y:S01]  /*13c0*/  LDCU.64 UR4, c[0x0][0x3a8] ;  /* 0x00007500ff0477ac */ /* 0x000ee20008000a00 */
[----:B------:R-:W-:-:S05]  /*13d0*/  SHF.R.S32.HI R7, RZ, 0x1f, R6 ;  /* 0x0000001fff077819 */ /* 0x000fca0000011406 */
[-C--:B--2---:R-:W-:Y:S01]  /*13e0*/  IMAD R8, R7, R4.reuse, RZ ;  /* 0x0000000407087224 */ /* 0x084fe200078e02ff */
[----:B-----5:R-:W-:Y:S01]  /*13f0*/  SHF.R.S32.HI R7, RZ, 0x1f, R0 ;  /* 0x0000001fff077819 */ /* 0x020fe20000011400 */
[----:B-1----:R-:W-:-:S04]  /*1400*/  IMAD.WIDE.U32 R16, R6, R4, RZ ;  /* 0x0000000406107225 */ /* 0x002fc800078e00ff */
[----:B------:R-:W-:Y:S02]  /*1410*/  IMAD R8, R6, R5, R8 ;  /* 0x0000000506087224 */ /* 0x000fe400078e0208 */
[----:B---3--:R-:W-:-:S03]  /*1420*/  IMAD R7, R7, UR4, RZ ;  /* 0x0000000407077c24 */ /* 0x008fc6000f8e02ff */
[----:B------:R-:W-:Y:S01]  /*1430*/  IADD3 R17, PT, PT, R17, R8, RZ ;  /* 0x0000000811117210 */ /* 0x000fe20007ffe0ff */
[C---:B------:R-:W-:Y:S02]  /*1440*/  IMAD R7, R0.reuse, UR5, R7 ;  /* 0x0000000500077c24 */ /* 0x040fe4000f8e0207 */
[----:B------:R-:W-:-:S05]  /*1450*/  IMAD.WIDE.U32 R16, R0, UR4, R16 ;  /* 0x0000000400107c25 */ /* 0x000fca000f8e0010 */
[----:B------:R-:W-:Y:S01]  /*1460*/  IADD3 R17, PT, PT, R17, R7, RZ ;  /* 0x0000000711117210 */ /* 0x000fe20007ffe0ff */
[----:B------:R-:W-:Y:S06]  /*1470*/  BRA `(.L_x_3069) ;  /* 0x0000000000187947 */ /* 0x000fec0003800000 */
.L_x_3068:
[----:B------:R-:W1:Y:S01]  /*1480*/  LDC.64 R4, c[0x0][0x3c0] ;  /* 0x0000f000ff047b82 */ /* 0x000e620000000a00 */
[----:B------:R-:W-:-:S05]  /*1490*/  IADD3 R6, PT, PT, R6, R7, RZ ;  /* 0x0000000706067210 */ /* 0x000fca0007ffe0ff */
[C---:B-1----:R-:W-:Y:S02]  /*14a0*/  IMAD R17, R6.reuse, R5, RZ ;  /* 0x0000000506117224 */ /* 0x042fe400078e02ff */
[----:B------:R-:W-:-:S05]  /*14b0*/  IMAD.WIDE.U32 R6, R6, R4, RZ ;  /* 0x0000000406067225 */ /* 0x000fca00078e00ff */
[----:B------:R-:W-:Y:S02]  /*14c0*/  IADD3 R17, PT, PT, R7, R17, RZ ;  /* 0x0000001107117210 */ /* 0x000fe40007ffe0ff */
[----:B------:R-:W-:-:S07]  /*14d0*/  MOV R16, R6 ;  /* 0x0000000600107202 */ /* 0x000fce0000000f00 */
.L_x_3069:
[----:B-----5:R-:W1:Y:S01]  /*14e0*/  LDC R0, c[0x0][0x3e8] ;  /* 0x0000fa00ff007b82 */ /* 0x020e620000000800 */
[----:B------:R-:W-:Y:S02]  /*14f0*/  LEA R10, R2, 0xffffffc0, 0x6 ;  /* 0xffffffc0020a7811 */ /* 0x000fe400078e30ff */
[----:B------:R-:W-:-:S03]  /*1500*/  CS2R R202, SRZ ;  /* 0x0000000000ca7805 */ /* 0x000fc6000001ff00 */
[----:B------:R-:W-:-:S04]  /*1510*/  IMAD.WIDE.U32 R16, R10, R4, R16 ;  /* 0x000000040a107225 */ /* 0x000fc800078e0010 */
[----:B------:R-:W-:Y:S01]  /*1520*/  IMAD R17, R10, R5, R17 ;  /* 0x000000050a117224 */ /* 0x000fe200078e0211 */
[----:B-1----:R-:W-:-:S04]  /*1530*/  IABS R6, R0 ;  /* 0x0000000000067213 */ /* 0x002fc80000000000 */
        /* <DEDUP_REMOVED lines=8> */
[----:B------:R-:W-:Y:S01]  /*15c0*/  IMAD.HI.U32 R19, R19, R8, R18 ;  /* 0x0000000813137227 */ /* 0x000fe200078e0012 */
[----:B------:R-:W-:-:S03]  /*15d0*/  MOV R18, R12 ;  /* 0x0000000c00127202 */ /* 0x000fc60000000f00 */
[----:B------:R-:W-:-:S04]  /*15e0*/  IMAD.MOV.U32 R8, RZ, RZ, R7 ;  /* 0x000000ffff087224 */ /* 0x000fc800078e0007 */
[----:B------:R-:W-:-:S04]  /*15f0*/  IMAD.HI.U32 R14, R19, R8, RZ ;  /* 0x00000008130e7227 */ /* 0x000fc800078e00ff */
[----:B------:R-:W-:Y:S01]  /*1600*/  IMAD.MOV.U32 R19, RZ, RZ, R11 ;  /* 0x000000ffff137224 */ /* 0x000fe200078e000b */
[----:B------:R-:W-:Y:S01]  /*1610*/  IADD3 R7, PT, PT, -R14, RZ, RZ ;  /* 0x000000ff0e077210 */ /* 0x000fe20007ffe1ff */
[----:B------:R-:W-:-:S04]  /*1620*/  IMAD.WIDE.U32 R18, R10, R84, R18 ;  /* 0x000000540a127225 */ /* 0x000fc800078e0012 */
[----:B------:R-:W-:Y:S02]  /*1630*/  IMAD R7, R6, R7, R8 ;  /* 0x0000000706077224 */ /* 0x000fe400078e0208 */
[----:B------:R-:W1:Y:S01]  /*1640*/  LDC.64 R8, c[0x0][0x3d8] ;  /* 0x0000f600ff087b82 */ /* 0x000e620000000a00 */
[----:B------:R-:W-:Y:S02]  /*1650*/  IMAD R19, R10, R85, R19 ;  /* 0x000000550a137224 */ /* 0x000fe400078e0213 */
        /* <DEDUP_REMOVED lines=20> */
.L_x_3065:
[----:B------:R-:W-:Y:S01]  /*17a0*/  ISETP.NE.AND P0, PT, R200, -0x1, PT ;  /* 0xffffffffc800780c */ /* 0x000fe20003f05270 */
[----:B------:R-:W-:Y:S01]  /*17b0*/  IMAD.IADD R194, R15, 0x1, -R194 ;  /* 0x000000010fc27824 */ /* 0x000fe200078e0ac2 */
[----:B------:R-:W-:Y:S01]  /*17c0*/  SHF.R.U32.HI R18, RZ, 0x3, R188 ;  /* 0x00000003ff127819 */ /* 0x000fe200000116bc */
[----:B------:R-:W-:Y:S01]  /*17d0*/  IMAD.SHL.U32 R213, R188, 0x8, RZ ;  /* 0x00000008bcd57824 */ /* 0x000fe200078e00ff */
[----:B------:R-:W1:Y:S01]  /*17e0*/  LDCU.64 UR4, c[0x0][0x3c8] ;  /* 0x00007900ff0477ac */ /* 0x000e620008000a00 */
[----:B------:R-:W-:Y:S01]  /*17f0*/  IMAD.MOV.U32 R19, RZ, RZ, RZ ;  /* 0x000000ffff137224 */ /* 0x000fe200078e00ff */
[CC--:B------:R-:W-:Y:S01]  /*1800*/  ISETP.GE.AND P6, PT, R18.reuse, R194.reuse, PT ;  /* 0x000000c21200720c */ /* 0x0c0fe20003fc6270 */
[C---:B------:R-:W-:Y:S01]  /*1810*/  VIADD R21, R18.reuse, 0x10 ;  /* 0x0000001012157836 */ /* 0x040fe20000000000 */
[----:B------:R-:W-:Y:S01]  /*1820*/  LOP3.LUT R186, R213, 0x38, RZ, 0xc0, !PT ;  /* 0x00000038d5ba7812 */ /* 0x000fe200078ec0ff */
[----:B------:R-:W-:Y:S01]  /*1830*/  IMAD.WIDE.U32 R38, R39, 0x40, R18 ;  /* 0x0000004027267825 */ /* 0x000fe200078e0012 */
[----:B------:R-:W-:Y:S01]  /*1840*/  LOP3.LUT R17, R213, 0x1f8, RZ, 0xc0, !PT ;  /* 0x000001f8d5117812 */ /* 0x000fe200078ec0ff */
[----:B------:R-:W2:Y:S01]  /*1850*/  LDCU.64 UR6, c[0x0][0x388] ;  /* 0x00007100ff0677ac */ /* 0x000ea20008000a00 */
[----:B------:R-:W-:Y:S01]  /*1860*/  ISETP.GE.AND P5, PT, R21, R194, PT ;  /* 0x000000c21500720c */ /* 0x000fe20003fa6270 */
[----:B------:R-:W3:Y:S01]  /*1870*/  @!P0 LDC.64 R10, c[0x0][0x398] ;  /* 0x0000e600ff0a8b82 */ /* 0x000ee20000000a00 */
[----:B------:R-:W-:Y:S01]  /*1880*/  VIADD R19, R18, 0x20 ;  /* 0x0000002012137836 */ /* 0x000fe20000000000 */
[----:B------:R-:W-:Y:S01]  /*1890*/  IADD3 R30, P2, PT, R186, R30, RZ ;  /* 0x0000001eba1e7210 */ /* 0x000fe20007f5e0ff */
[----:B------:R-:W-:Y:S01]  /*18a0*/  IMAD.SHL.U32 R87, R84, 0x10, RZ ;  /* 0x0000001054577824 */ /* 0x000fe200078e00ff */
[----:B------:R-:W-:Y:S01]  /*18b0*/  LEA R201, R2, 0xffffffc0, 0x6 ;  /* 0xffffffc002c97811 */ /* 0x000fe200078e30ff */
[----:B------:R-:W-:Y:S01]  /*18c0*/  IMAD.SHL.U32 R88, R188, 0x40, RZ ;  /* 0x00000040bc587824 */ /* 0x000fe200078e00ff */
[----:B------:R-:W-:Y:S01]  /*18d0*/  ISETP.GE.AND P1, PT, R19, R194, PT ;  /* 0x000000c21300720c */ /* 0x000fe20003f26270 */
[----:B------:R-:W-:Y:S01]  /*18e0*/  IMAD.X R31, RZ, RZ, R12, P2 ;  /* 0x000000ffff1f7224 */ /* 0x000fe200010e060c */
[----:B------:R-:W4:Y:S01]  /*18f0*/  @P0 LDC.64 R6, c[0x0][0x3b0] ;  /* 0x0000ec00ff060b82 */ /* 0x000f220000000a00 */
[----:B------:R-:W-:Y:S01]  /*1900*/  SHF.L.U64.HI R90, R84, 0x4, R85 ;  /* 0x00000004545a7819 */ /* 0x000fe20000010255 */
[----:B------:R-:W-:Y:S01]  /*1910*/  IMAD.SHL.U32 R187, R188, 0x20, RZ ;  /* 0x00000020bcbb7824 */ /* 0x000fe200078e00ff */
[----:B------:R-:W-:Y:S01]  /*1920*/  SHF.R.U32.HI R190, RZ, 0x1, R188 ;  /* 0x00000001ffbe7819 */ /* 0x000fe200000116bc */
[----:B------:R-:W-:Y:S01]  /*1930*/  IMAD.WIDE.U32 R30, R18, R84, R30 ;  /* 0x00000054121e7225 */ /* 0x000fe200078e001e */
[----:B------:R-:W-:-:S02]  /*1940*/  @!P5 IADD3 R22, P4, PT, R38, 0x10, RZ ;  /* 0x000000102616d810 */ /* 0x000fc40007f9e0ff */
[----:B------:R-:W-:Y:S01]  /*1950*/  LOP3.LUT R187, R187, 0x7c00, RZ, 0xc0, !PT ;  /* 0x00007c00bbbb7812 */ /* 0x000fe200078ec0ff */
[----:B------:R-:W5:Y:S01]  /*1960*/  @!P6 LDC.64 R8, c[0x0][0x3b0] ;  /* 0x0000ec00ff08eb82 */ /* 0x000f620000000a00 */
[----:B------:R-:W-:Y:S01]  /*1970*/  IMAD R195, R18, R85, R31 ;  /* 0x0000005512c37224 */ /* 0x000fe200078e021f */
[----:B------:R-:W-:Y:S01]  /*1980*/  LOP3.LUT R97, R88, 0x400, RZ, 0xc0, !PT ;  /* 0x0000040058617812 */ /* 0x000fe200078ec0ff */
[----:B------:R-:W-:Y:S01]  /*1990*/  @!P5 IMAD.X R27, RZ, RZ, R39, P4 ;  /* 0x000000ffff1bd224 */ /* 0x000fe200020e0627 */
[----:B------:R-:W-:Y:S01]  /*19a0*/  @!P1 IADD3 R24, P3, PT, R38, 0x20, RZ ;  /* 0x0000002026189810 */ /* 0x000fe20007f7e0ff */
[----:B------:R-:W-:Y:S02]  /*19b0*/  IMAD.MOV.U32 R185, RZ, RZ, 0x20 ;  /* 0x00000020ffb97424 */ /* 0x000fe400078e00ff */
[----:B------:R-:W-:Y:S02]  /*19c0*/  IMAD.MOV.U32 R86, RZ, RZ, 0x40 ;  /* 0x00000040ff567424 */ /* 0x000fe400078e00ff */
[----:B---3--:R-:W-:-:S04]  /*19d0*/  @!P0 IMAD.WIDE.U32 R14, R3, R10, RZ ;  /* 0x0000000a030e8225 */ /* 0x008fc800078e00ff */
[----:B------:R-:W-:Y:S02]  /*19e0*/  @!P0 IMAD R11, R3, R11, R15 ;  /* 0x0000000b030b8224 */ /* 0x000fe400078e020f */
[----:B------:R-:W-:Y:S02]  /*19f0*/  @!P0 IMAD.MOV.U32 R3, RZ, RZ, R14 ;  /* 0x000000ffff038224 */ /* 0x000fe400078e000e */
[----:B----4-:R-:W-:Y:S01]  /*1a00*/  @P0 IMAD.WIDE.U32 R14, R200, R6, RZ ;  /* 0x00000006c80e0225 */ /* 0x010fe200078e00ff */
[----:B------:R-:W-:Y:S02]  /*1a10*/  LOP3.LUT R6, R17, 0x38, R188, 0x78, !PT ;  /* 0x0000003811067812 */ /* 0x000fe400078e78bc */
[----:B------:R-:W3:Y:S01]  /*1a20*/  @!P5 LDC.64 R16, c[0x0][0x3b0] ;  /* 0x0000ec00ff10db82 */ /* 0x000ee20000000a00 */
[----:B------:R-:W-:Y:S01]  /*1a30*/  @P0 IMAD.MOV.U32 R3, RZ, RZ, R14 ;  /* 0x000000ffff030224 */ /* 0x000fe200078e000e */
[----:B------:R-:W-:Y:S01]  /*1a40*/  LOP3.LUT R213, R6, 0x1e00, R213, 0xf8, !PT ;  /* 0x00001e0006d57812 */ /* 0x000fe200078ef8d5 */
[----:B------:R-:W-:-:S02]  /*1a50*/  @P0 IMAD R11, R200, R7, R15 ;  /* 0x00000007c80b0224 */ /* 0x000fc400078e020f */
[----:B-----5:R-:W-:Y:S01]  /*1a60*/  @!P6 IMAD R29, R39, R8, RZ ;  /* 0x00000008271de224 */ /* 0x020fe200078e02ff */
[----:B------:R-:W-:Y:S01]  /*1a70*/  IADD3 R32, P0, PT, R186, R3, RZ ;  /* 0x00000003ba207210 */ /* 0x000fe20007f1e0ff */
[----:B------:R-:W-:Y:S01]  /*1a80*/  VIADD R3, R18, 0x30 ;  /* 0x0000003012037836 */ /* 0x000fe20000000000 */
[----:B------:R-:W4:Y:S01]  /*1a90*/  @!P6 LDC.64 R6, c[0x0][0x380] ;  /* 0x0000e000ff06eb82 */ /* 0x000f220000000a00 */
[----:B------:R-:W-:Y:S02]  /*1aa0*/  @!P6 IMAD R29, R38, R9, R29 ;  /* 0x00000009261de224 */ /* 0x000fe400078e021d */
[----:B------:R-:W-:Y:S01]  /*1ab0*/  IMAD.X R33, RZ, RZ, R11, P0 ;  /* 0x000000ffff217224 */ /* 0x000fe200000e060b */
[----:B------:R-:W-:Y:S01]  /*1ac0*/  ISETP.GE.AND P0, PT, R3, R194, PT ;  /* 0x000000c20300720c */ /* 0x000fe20003f06270 */
[----:B------:R-:W-:Y:S02]  /*1ad0*/  @!P1 IMAD.X R23, RZ, RZ, R39, P3 ;  /* 0x000000ffff179224 */ /* 0x000fe400018e0627 */
[----:B-1----:R-:W-:Y:S01]  /*1ae0*/  IMAD.WIDE.U32 R32, R13, UR4, R32 ;  /* 0x000000040d207c25 */ /* 0x002fe2000f8e0020 */
[----:B------:R-:W1:Y:S01]  /*1af0*/  @!P1 LDC.64 R14, c[0x0][0x3b0] ;  /* 0x0000ec00ff0e9b82 */ /* 0x000e620000000a00 */
[----:B------:R-:W-:-:S02]  /*1b00*/  UMOV UR4, 0x400 ;  /* 0x0000040000047882 */ /* 0x000fc40000000000 */
[----:B------:R-:W-:Y:S02]  /*1b10*/  IMAD R33, R13, UR5, R33 ;  /* 0x000000050d217c24 */ /* 0x000fe4000f8e0221 */
[----:B------:R-:W-:Y:S02]  /*1b20*/  @!P5 IMAD.MOV.U32 R36, RZ, RZ, R32 ;  /* 0x000000ffff24d224 */ /* 0x000fe400078e0020 */
[----:B------:R-:W-:Y:S01]  /*1b30*/  @!P5 IMAD.MOV.U32 R37, RZ, RZ, R33 ;  /* 0x000000ffff25d224 */ /* 0x000fe200078e0021 */
[----:B------:R-:W5:Y:S01]  /*1b40*/  S2UR UR5, SR_CgaCtaId ;  /* 0x00000000000579c3 */ /* 0x000f620000008800 */
[----:B------:R-:W-:Y:S01]  /*1b50*/  @!P0 IADD3 R26, P2, PT, R38, 0x30, RZ ;  /* 0x00000030261a8810 */ /* 0x000fe20007f5e0ff */
[-C--:B---3--:R-:W-:Y:S02]  /*1b60*/  @!P5 IMAD R27, R27, R16.reuse, RZ ;  /* 0x000000101b1bd224 */ /* 0x088fe400078e02ff */
[----:B------:R-:W-:-:S04]  /*1b70*/  @!P5 IMAD.WIDE.U32 R36, R22, R16, R36 ;  /* 0x000000101624d225 */ /* 0x000fc800078e0024 */
[----:B------:R-:W3:Y:S01]  /*1b80*/  @!P5 LDC.64 R10, c[0x0][0x380] ;  /* 0x0000e000ff0adb82 */ /* 0x000ee20000000a00 */
[----:B------:R-:W-:Y:S01]  /*1b90*/  @!P0 IMAD.X R25, RZ, RZ, R39, P2 ;  /* 0x000000ffff198224 */ /* 0x000fe200010e0627 */
[----:B--2---:R-:W-:Y:S01]  /*1ba0*/  LEA R196, P2, R30, UR6, 0x1 ;  /* 0x000000061ec47c11 */ /* 0x004fe2000f8408ff */
[----:B------:R-:W-:-:S03]  /*1bb0*/  @!P6 IMAD.WIDE.U32 R38, R38, R8, R32 ;  /* 0x000000082626e225 */ /* 0x000fc600078e0020 */
[----:B------:R-:W-:Y:S01]  /*1bc0*/  LEA.HI.X R195, R30, UR7, R195, 0x1, P2 ;  /* 0x000000071ec37c11 */ /* 0x000fe200090f0cc3 */
[----:B------:R-:W-:Y:S01]  /*1bd0*/  @!P6 IMAD.IADD R30, R39, 0x1, R29 ;  /* 0x00000001271ee824 */ /* 0x000fe200078e021d */
[----:B------:R-:W2:Y:S01]  /*1be0*/  @!P0 LDC.64 R12, c[0x0][0x3b0] ;  /* 0x0000ec00ff0c8b82 */ /* 0x000ea20000000a00 */
[----:B----4-:R-:W-:Y:S01]  /*1bf0*/  @!P6 LEA R28, P2, R38, R6, 0x1 ;  /* 0x00000006261ce211 */ /* 0x010fe200078408ff */
[----:B------:R-:W-:Y:S01]  /*1c00*/  @!P5 IMAD R17, R22, R17, R27 ;  /* 0x000000111611d224 */ /* 0x000fe200078e021b */
[----:B------:R-:W4:Y:S01]  /*1c10*/  LDCU.64 UR6, c[0x0][0x390] ;  /* 0x00007200ff0677ac */ /* 0x000f220008000a00 */
[----:B------:R-:W-:Y:S01]  /*1c20*/  @!P1 IMAD.MOV.U32 R34, RZ, RZ, R32 ;  /* 0x000000ffff229224 */ /* 0x000fe200078e0020 */
[----:B------:R-:W-:Y:S01]  /*1c30*/  @!P6 LEA.HI.X R29, R38, R7, R30, 0x1, P2 ;  /* 0x00000007261de211 */ /* 0x000fe200010f0c1e */
[----:B------:R-:W-:Y:S02]  /*1c40*/  @!P1 IMAD.MOV.U32 R35, RZ, RZ, R33 ;  /* 0x000000ffff239224 */ /* 0x000fe400078e0021 */
[----:B------:R-:W4:Y:S01]  /*1c50*/  @!P1 LDC.64 R8, c[0x0][0x380] ;  /* 0x0000e000ff089b82 */ /* 0x000f220000000a00 */
[----:B-----5:R-:W-:Y:S01]  /*1c60*/  ULEA UR5, UR5, UR4, 0x18 ;  /* 0x0000000405057291 */ /* 0x020fe2000f8ec0ff */
[----:B-1----:R-:W-:-:S02]  /*1c70*/  @!P1 IMAD R23, R23, R14, RZ ;  /* 0x0000000e17179224 */ /* 0x002fc400078e02ff */
[----:B------:R-:W-:Y:S02]  /*1c80*/  @!P5 IMAD.IADD R17, R37, 0x1, R17 ;  /* 0x000000012511d824 */ /* 0x000fe400078e0211 */
[----:B------:R-:W-:Y:S01]  /*1c90*/  @!P1 IMAD R15, R24, R15, R23 ;  /* 0x0000000f180f9224 */ /* 0x000fe200078e0217 */
[----:B------:R-:W-:Y:S01]  /*1ca0*/  LEA R213, R213, UR5, 0x1 ;  /* 0x00000005d5d57c11 */ /* 0x000fe2000f8e08ff */
[----:B------:R-:W1:Y:S01]  /*1cb0*/  @!P0 LDC.64 R6, c[0x0][0x380] ;  /* 0x0000e000ff068b82 */ /* 0x000e620000000a00 */
[----:B---3--:R-:W-:Y:S01]  /*1cc0*/  @!P5 LEA R10, P3, R36, R10, 0x1 ;  /* 0x0000000a240ad211 */ /* 0x008fe200078608ff */
[----:B------:R-:W-:Y:S02]  /*1cd0*/  @!P1 IMAD.WIDE.U32 R34, R24, R14, R34 ;  /* 0x0000000e18229225 */ /* 0x000fe400078e0022 */
[----:B------:R-:W-:Y:S01]  /*1ce0*/  @!PT LDS RZ, [RZ] ;  /* 0x00000000fffff984 */ /* 0x000fe20000000800 */
[----:B------:R-:W-:Y:S01]  /*1cf0*/  @!PT LDS RZ, [RZ] ;  /* 0x00000000fffff984 */ /* 0x000fe20000000800 */
[----:B------:R-:W-:Y:S01]  /*1d00*/  @!PT LDS RZ, [RZ] ;  /* 0x00000000fffff984 */ /* 0x000fe20000000800 */
[----:B------:R-:W-:Y:S01]  /*1d10*/  @!P6 LDGSTS.E.BYPASS.LTC128B.128 [R213], desc[UR14][R28.64] ;  /* 0x000000001cd5efae */ /* 0x000fe2000b981a0e */
[----:B------:R-:W-:Y:S01]  /*1d20*/  @!P5 LEA.HI.X R11, R36, R11, R17, 0x1, P3 ;  /* 0x0000000b240bd211 */ /* 0x000fe200018f0c11 */
[----:B------:R-:W-:-:S02]  /*1d30*/  @!P1 IMAD.IADD R15, R35, 0x1, R15 ;  /* 0x00000001230f9824 */ /* 0x000fc400078e020f */
[-C--:B--2---:R-:W-:Y:S01]  /*1d40*/  @!P0 IMAD R25, R25, R12.reuse, RZ ;  /* 0x0000000c19198224 */ /* 0x084fe200078e02ff */
[----:B------:R-:W-:Y:S01]  /*1d50*/  @!P6 LDGSTS.E.BYPASS.LTC128B.128 [R213+0x2000], desc[UR14][R28.64+0x80] ;  /* 0x020000801cd5efae */ /* 0x000fe2000b981a0e */
[----:B------:R-:W-:-:S03]  /*1d60*/  @!P0 IMAD.WIDE.U32 R32, R26, R12, R32 ;  /* 0x0000000c1a208225 */ /* 0x000fc600078e0020 */
[----:B------:R-:W-:Y:S01]  /*1d70*/  @!P6 LDGSTS.E.BYPASS.LTC128B.128 [R213+0x4000], desc[UR14][R28.64+0x100] ;  /* 0x040001001cd5efae */ /* 0x000fe2000b981a0e */
[----:B------:R-:W-:Y:S02]  /*1d80*/  IMAD.IADD R12, R92, 0x1, -R201 ;  /* 0x000000015c0c7824 */ /* 0x000fe400078e0ac9 */
[----:B------:R-:W-:Y:S01]  /*1d90*/  @!P0 IMAD R13, R26, R13, R25 ;  /* 0x0000000d1a0d8224 */ /* 0x000fe200078e0219 */
[----:B----4-:R-:W-:Y:S01]  /*1da0*/  @!P1 LEA R8, P2, R34, R8, 0x1 ;  /* 0x0000000822089211 */ /* 0x010fe200078408ff */
[----:B------:R-:W-:Y:S01]  /*1db0*/  @!P5 LDGSTS.E.BYPASS.LTC128B.128 [R213+0x800], desc[UR14][R10.64] ;  /* 0x008000000ad5dfae */ /* 0x000fe2000b981a0e */
[-C--:B------:R-:W-:Y:S01]  /*1dc0*/  ISETP.GE.AND P6, PT, R18, R12.reuse, PT ;  /* 0x0000000c1200720c */ /* 0x080fe20003fc6270 */
[----:B------:R-:W-:Y:S01]  /*1dd0*/  @!P0 IMAD.IADD R13, R33, 0x1, R13 ;  /* 0x00000001210d8824 */ /* 0x000fe200078e020d */
[----:B------:R-:W-:Y:S01]  /*1de0*/  @!P1 LEA.HI.X R9, R34, R9, R15, 0x1, P2 ;  /* 0x0000000922099211 */ /* 0x000fe200010f0c0f */
[----:B------:R-:W-:Y:S01]  /*1df0*/  @!P5 LDGSTS.E.BYPASS.LTC128B.128 [R213+0x2800], desc[UR14][R10.64+0x80] ;  /* 0x028000800ad5dfae */ /* 0x000fe2000b981a0e */
[----:B------:R-:W-:-:S02]  /*1e00*/  ISETP.GE.AND P3, PT, R3, R12, PT ;  /* 0x0000000c0300720c */ /* 0x000fc40003f66270 */
[C---:B-1----:R-:W-:Y:S01]  /*1e10*/  @!P0 LEA R6, P2, R32.reuse, R6, 0x1 ;  /* 0x0000000620068211 */ /* 0x042fe200078408ff */
[----:B------:R1:W-:Y:S01]  /*1e20*/  @!P5 LDGSTS.E.BYPASS.LTC128B.128 [R213+0x4800], desc[UR14][R10.64+0x100] ;  /* 0x048001000ad5dfae */ /* 0x0003e2000b981a0e */
[-C--:B------:R-:W-:Y:S02]  /*1e30*/  ISETP.GE.AND P5, PT, R21, R12.reuse, PT ;  /* 0x0000000c1500720c */ /* 0x080fe40003fa6270 */
[----:B------:R-:W-:Y:S01]  /*1e40*/  @!P0 LEA.HI.X R7, R32, R7, R13, 0x1, P2 ;  /* 0x0000000720078211 */ /* 0x000fe200010f0c0d */
[----:B------:R-:W-:Y:S01]  /*1e50*/  @!P1 LDGSTS.E.BYPASS.LTC128B.128 [R213+0x1000], desc[UR14][R8.64] ;  /* 0x0100000008d59fae */ /* 0x000fe2000b981a0e */
[-C--:B------:R-:W-:Y:S02]  /*1e60*/  ISETP.GE.AND P4, PT, R19, R12.reuse, PT ;  /* 0x0000000c1300720c */ /* 0x080fe40003f86270 */
[----:B------:R-:W-:Y:S01]  /*1e70*/  ISETP.GE.AND P2, PT, R21, R12, PT ;  /* 0x0000000c1500720c */ /* 0x000fe20003f46270 */
[----:B------:R-:W-:Y:S02]  /*1e80*/  @!P1 LDGSTS.E.BYPASS.LTC128B.128 [R213+0x3000], desc[UR14][R8.64+0x80] ;  /* 0x0300008008d59fae */ /* 0x000fe4000b981a0e */
[----:B------:R-:W-:-:S02]  /*1e90*/  @!P3 IMAD.MOV.U32 R197, RZ, RZ, R195 ;  /* 0x000000ffffc5b224 */ /* 0x000fc400078e00c3 */
[----:B------:R2:W-:Y:S01]  /*1ea0*/  @!P1 LDGSTS.E.BYPASS.LTC128B.128 [R213+0x5000], desc[UR14][R8.64+0x100] ;  /* 0x0500010008d59fae */ /* 0x0005e2000b981a0e */
[----:B------:R-:W-:Y:S01]  /*1eb0*/  ISETP.GE.AND P1, PT, R19, R12, PT ;  /* 0x0000000c1300720c */ /* 0x000fe20003f26270 */
[----:B------:R-:W-:Y:S02]  /*1ec0*/  @!P3 IMAD.WIDE.U32 R14, R84, 0x60, R196 ;  /* 0x00000060540eb825 */ /* 0x000fe400078e00c4 */
[----:B------:R-:W-:Y:S04]  /*1ed0*/  @!P0 LDGSTS.E.BYPASS.LTC128B.128 [R213+0x1800], desc[UR14][R6.64] ;  /* 0x0180000006d58fae */ /* 0x000fe8000b981a0e */
[----:B------:R-:W-:Y:S04]  /*1ee0*/  @!P0 LDGSTS.E.BYPASS.LTC128B.128 [R213+0x3800], desc[UR14][R6.64+0x80] ;  /* 0x0380008006d58fae */ /* 0x000fe8000b981a0e */
[----:B------:R3:W-:Y:S01]  /*1ef0*/  @!P0 LDGSTS.E.BYPASS.LTC128B.128 [R213+0x5800], desc[UR14][R6.64+0x100] ;  /* 0x0580010006d58fae */ /* 0x0007e2000b981a0e */
[----:B-1----:R-:W-:-:S04]  /*1f00*/  @!P5 LEA R10, P0, R87, R196, 0x1 ;  /* 0x000000c4570ad211 */ /* 0x002fc800078008ff */
[----:B------:R-:W-:Y:S02]  /*1f10*/  @!P5 LEA.HI.X R11, R87, R195, R90, 0x1, P0 ;  /* 0x000000c3570bd211 */ /* 0x000fe400000f0c5a */
[----:B------:R-:W-:-:S04]  /*1f20*/  @!P4 LEA R16, P0, R84, R196, 0x6 ;  /* 0x000000c45410c211 */ /* 0x000fc800078030ff */
[----:B------:R-:W-:Y:S01]  /*1f30*/  @!P4 LEA.HI.X R17, R84, R195, R85, 0x6, P0 ;  /* 0x000000c35411c211 */ /* 0x000fe200000f3455 */
[----:B--2---:R-:W-:-:S04]  /*1f40*/  @!P3 IMAD R8, R85, 0x60, RZ ;  /* 0x000000605508b824 */ /* 0x004fc800078e02ff */
[----:B------:R-:W-:Y:S01]  /*1f50*/  @!P3 IMAD.IADD R15, R15, 0x1, R8 ;  /* 0x000000010f0fb824 */ /* 0x000fe200078e0208 */
[----:B------:R-:W-:-:S05]  /*1f60*/  IADD3 R8, P0, PT, R186, R20, RZ ;  /* 0x00000014ba087210 */ /* 0x000fca0007f1e0ff */
[----:B------:R-:W-:Y:S01]  /*1f70*/  IMAD.X R9, RZ, RZ, R0, P0 ;  /* 0x000000ffff097224 */ /* 0x000fe200000e0600 */
[----:B------:R-:W-:Y:S01]  /*1f80*/  LOP3.LUT R0, R186, 0x1c0, R88, 0xf8, !PT ;  /* 0x000001c0ba007812 */ /* 0x000fe200078ef858 */
[----:B---3--:R-:W-:Y:S02]  /*1f90*/  @!P6 IMAD.MOV.U32 R6, RZ, RZ, R196 ;  /* 0x000000ffff06e224 */ /* 0x008fe400078e00c4 */
[----:B------:R-:W-:Y:S02]  /*1fa0*/  @!P6 IMAD.MOV.U32 R7, RZ, RZ, R195 ;  /* 0x000000ffff07e224 */ /* 0x000fe400078e00c3 */
[----:B------:R-:W-:-:S03]  /*1fb0*/  IMAD.WIDE.U32 R8, R18, R4, R8 ;  /* 0x0000000412087225 */ /* 0x000fc600078e0008 */
[----:B------:R-:W-:Y:S01]  /*1fc0*/  @!P6 LDGSTS.E.BYPASS.LTC128B.128 [R213+0x6000], desc[UR14][R6.64] ;  /* 0x0600000006d5efae */ /* 0x000fe2000b981a0e */
[----:B------:R-:W-:Y:S01]  /*1fd0*/  IMAD R19, R18, R5, R9 ;  /* 0x0000000512137224 */ /* 0x000fe200078e0209 */
[----:B------:R-:W-:Y:S01]  /*1fe0*/  LEA R198, P0, R8, UR6, 0x1 ;  /* 0x0000000608c67c11 */ /* 0x000fe2000f8008ff */
[----:B------:R-:W-:Y:S01]  /*1ff0*/  IMAD.SHL.U32 R9, R4, 0x10, RZ ;  /* 0x0000001004097824 */ /* 0x000fe200078e00ff */
[----:B------:R-:W-:Y:S02]  /*2000*/  @!P6 LDGSTS.E.BYPASS.LTC128B.128 [R213+0x8000], desc[UR14][R6.64+0x80] ;  /* 0x0800008006d5efae */ /* 0x000fe4000b981a0e */
[----:B------:R-:W-:Y:S02]  /*2010*/  LEA.HI.X R199, R8, UR7, R19, 0x1, P0 ;  /* 0x0000000708c77c11 */ /* 0x000fe400080f0c13 */
[----:B------:R1:W-:Y:S01]  /*2020*/  @!P6 LDGSTS.E.BYPASS.LTC128B.128 [R213+0xa000], desc[UR14][R6.64+0x100] ;  /* 0x0a00010006d5efae */ /* 0x0003e2000b981a0e */
[----:B------:R-:W-:-:S03]  /*2030*/  @!P1 LEA R8, P0, R4, R198, 0x6 ;  /* 0x000000c604089211 */ /* 0x000fc600078030ff */
[----:B------:R-:W-:Y:S04]  /*2040*/  @!P5 LDGSTS.E.BYPASS.LTC128B.128 [R213+0x6800], desc[UR14][R10.64] ;  /* 0x068000000ad5dfae */ /* 0x000fe8000b981a0e */
[----:B------:R-:W-:Y:S04]  /*2050*/  @!P5 LDGSTS.E.BYPASS.LTC128B.128 [R213+0x8800], desc[UR14][R10.64+0x80] ;  /* 0x088000800ad5dfae */ /* 0x000fe8000b981a0e */
[----:B------:R2:W-:Y:S01]  /*2060*/  @!P5 LDGSTS.E.BYPASS.LTC128B.128 [R213+0xa800], desc[UR14][R10.64+0x100] ;  /* 0x0a8001000ad5dfae */ /* 0x0005e2000b981a0e */
[----:B------:R-:W-:Y:S02]  /*2070*/  ISETP.GE.AND P5, PT, R3, R12, PT ;  /* 0x0000000c0300720c */ /* 0x000fe40003fa6270 */
[----:B------:R-:W-:Y:S01]  /*2080*/  LOP3.LUT R3, R190, 0x8, RZ, 0xc0, !PT ;  /* 0x00000008be037812 */ /* 0x000fe200078ec0ff */
[----:B------:R-:W-:Y:S03]  /*2090*/  @!P4 LDGSTS.E.BYPASS.LTC128B.128 [R213+0x7000], desc[UR14][R16.64] ;  /* 0x0700000010d5cfae */ /* 0x000fe6000b981a0e */
[----:B------:R-:W-:Y:S01]  /*20a0*/  LOP3.LUT R3, R0, R3, RZ, 0x3c, !PT ;  /* 0x0000000300037212 */ /* 0x000fe200078e3cff */
[----:B------:R-:W-:Y:S04]  /*20b0*/  @!P4 LDGSTS.E.BYPASS.LTC128B.128 [R213+0x9000], desc[UR14][R16.64+0x80] ;  /* 0x0900008010d5cfae */ /* 0x000fe8000b981a0e */
[----:B------:R-:W-:Y:S02]  /*20c0*/  @!P4 LDGSTS.E.BYPASS.LTC128B.128 [R213+0xb000], desc[UR14][R16.64+0x100] ;  /* 0x0b00010010d5cfae */ /* 0x000fe4000b981a0e */
[----:B------:R-:W-:Y:S01]  /*20d0*/  @!P5 IMAD.WIDE.U32 R12, R4, 0x60, R198 ;  /* 0x00000060040cd825 */ /* 0x000fe200078e00c6 */
[----:B-1----:R-:W-:Y:S01]  /*20e0*/  LOP3.LUT R6, R188, 0x8, RZ, 0xc0, !PT ;  /* 0x00000008bc067812 */ /* 0x002fe200078ec0ff */
[----:B------:R-:W-:Y:S02]  /*20f0*/  @!P3 LDGSTS.E.BYPASS.LTC128B.128 [R213+0x7800], desc[UR14][R14.64] ;  /* 0x078000000ed5bfae */ /* 0x000fe4000b981a0e */
[----:B------:R-:W-:Y:S01]  /*2100*/  @!P5 IMAD R7, R5, 0x60, RZ ;  /* 0x000000600507d824 */ /* 0x000fe200078e02ff */
[----:B------:R-:W-:Y:S01]  /*2110*/  LOP3.LUT R6, R0, R6, RZ, 0x3c, !PT ;  /* 0x0000000600067212 */ /* 0x000fe200078e3cff */
[----:B------:R-:W-:Y:S01]  /*2120*/  @!P3 LDGSTS.E.BYPASS.LTC128B.128 [R213+0x9800], desc[UR14][R14.64+0x80] ;  /* 0x098000800ed5bfae */ /* 0x000fe2000b981a0e */
[----:B------:R-:W-:Y:S01]  /*2130*/  SHF.L.U64.HI R0, R4, 0x4, R5 ;  /* 0x0000000404007819 */ /* 0x000fe20000010205 */
[----:B------:R-:W-:-:S02]  /*2140*/  @!P5 IMAD.IADD R7, R13, 0x1, R7 ;  /* 0x000000010d07d824 */ /* 0x000fc400078e0207 */
[----:B------:R-:W-:Y:S01]  /*2150*/  @!P3 LDGSTS.E.BYPASS.LTC128B.128 [R213+0xb800], desc[UR14][R14.64+0x100] ;  /* 0x0b8001000ed5bfae */ /* 0x000fe2000b981a0e */
[----:B------:R-:W-:Y:S01]  /*2160*/  IMAD R97, R6, 0x2, R97 ;  /* 0x0000000206617824 */ /* 0x000fe200078e0261 */
[C---:B--2---:R-:W-:Y:S02]  /*2170*/  @!P2 LEA R10, P3, R9.reuse, R198, 0x1 ;  /* 0x000000c6090aa211 */ /* 0x044fe400078608ff */
[----:B------:R-:W0:Y:S01]  /*2180*/  LDGDEPBAR ;  /* 0x00000000000079af */ /* 0x000e220000000000 */
[----:B------:R-:W-:Y:S01]  /*2190*/  @!P5 IMAD.MOV.U32 R6, RZ, RZ, R12 ;  /* 0x000000ffff06d224 */ /* 0x000fe200078e000c */
[-C--:B------:R-:W-:Y:S01]  /*21a0*/  @!P2 LEA.HI.X R11, R9, R199.reuse, R0, 0x1, P3 ;  /* 0x000000c7090ba211 */ /* 0x080fe200018f0c00 */
[----:B------:R-:W-:Y:S01]  /*21b0*/  VIADD R93, R97, UR5 ;  /* 0x00000005615d7c36 */ /* 0x000fe20008000000 */
[----:B------:R-:W-:Y:S02]  /*21c0*/  LOP3.LUT R0, R187, 0x200, R88, 0xf8, !PT ;  /* 0x00000200bb007812 */ /* 0x000fe400078ef858 */
[----:B------:R-:W-:-:S02]  /*21d0*/  @!P1 LEA.HI.X R9, R4, R199, R5, 0x6, P0 ;  /* 0x000000c704099211 */ /* 0x000fc400000f3405 */
[----:B------:R-:W-:Y:S01]  /*21e0*/  LOP3.LUT P0, RZ, R188, 0x4, RZ, 0xc0, !PT ;  /* 0x00000004bcff7812 */ /* 0x000fe2000780c0ff */
[----:B------:R-:W-:-:S03]  /*21f0*/  IMAD.IADD R0, R3, 0x1, R0 ;  /* 0x0000000103007824 */ /* 0x000fc600078e0200 */
[----:B------:R-:W-:Y:S02]  /*2200*/  SEL R86, R86, 0xffffffc0, !P0 ;  /* 0xffffffc056567807 */ /* 0x000fe40004000000 */
[----:B------:R-:W-:-:S05]  /*2210*/  LEA R81, R0, UR5, 0x1 ;  /* 0x0000000500517c11 */ /* 0x000fca000f8e08ff */
[----:B------:R-:W-:Y:S01]  /*2220*/  IMAD.IADD R95, R81, 0x1, R86 ;  /* 0x00000001515f7824 */ /* 0x000fe200078e0256 */
[----:B------:R-:W-:-:S04]  /*2230*/  DEPBAR.LE SB0, 0x0 ;  /* 0x000080000000791a */ /* 0x000fc80000000000 */
[----:B------:R-:W-:Y:S06]  /*2240*/  BAR.SYNC.DEFER_BLOCKING 0x0 ;  /* 0x0000000000007b1d */ /* 0x000fec0000010000 */
[----:B------:R-:W-:Y:S01]  /*2250*/  @!PT LDS RZ, [RZ] ;  /* 0x00000000fffff984 */ /* 0x000fe20000000800 */
[----:B------:R-:W-:Y:S01]  /*2260*/  @!PT LDS RZ, [RZ] ;  /* 0x00000000fffff984 */ /* 0x000fe20000000800 */
[----:B------:R-:W-:Y:S01]  /*2270*/  @!PT LDS RZ, [RZ] ;  /* 0x00000000fffff984 */ /* 0x000fe20000000800 */
[----:B------:R-:W-:Y:S04]  /*2280*/  @!P6 LDGSTS.E.BYPASS.LTC128B.128 [R213+0xc000], desc[UR14][R198.64] ;  /* 0x0c000000c6d5efae */ /* 0x000fe8000b981a0e */
[----:B------:R-:W-:Y:S04]  /*2290*/  @!P6 LDGSTS.E.BYPASS.LTC128B.128 [R213+0xe000], desc[UR14][R198.64+0x80] ;  /* 0x0e000080c6d5efae */ /* 0x000fe8000b981a0e */
[----:B------:R-:W-:Y:S04]  /*22a0*/  @!P6 LDGSTS.E.BYPASS.LTC128B.128 [R213+0x10000], desc[UR14][R198.64+0x100] ;  /* 0x10000100c6d5efae */ /* 0x000fe8000b981a0e */
[----:B------:R-:W-:Y:S04]  /*22b0*/  @P6 STS.128 [R213+0xc000], RZ ;  /* 0x00c000ffd5006388 */ /* 0x000fe80000000c00 */
[----:B------:R-:W-:Y:S04]  /*22c0*/  @P6 STS.128 [R213+0xe000], RZ ;  /* 0x00e000ffd5006388 */ /* 0x000fe80000000c00 */
[----:B------:R-:W-:Y:S04]  /*22d0*/  @P6 STS.128 [R213+0x10000], RZ ;  /* 0x010000ffd5006388 */ /* 0x000fe80000000c00 */
[----:B------:R-:W-:Y:S04]  /*22e0*/  @P2 STS.128 [R213+0xc800], RZ ;  /* 0x00c800ffd5002388 */ /* 0x000fe80000000c00 */
[----:B------:R-:W-:Y:S04]  /*22f0*/  @P2 STS.128 [R213+0xe800], RZ ;  /* 0x00e800ffd5002388 */ /* 0x000fe80000000c00 */
[----:B------:R-:W-:Y:S04]  /*2300*/  @P2 STS.128 [R213+0x10800], RZ ;  /* 0x010800ffd5002388 */ /* 0x000fe80000000c00 */
[----:B------:R-:W-:Y:S01]  /*2310*/  @!PT LDS RZ, [RZ] ;  /* 0x00000000fffff984 */ /* 0x000fe20000000800 */
[----:B------:R-:W-:Y:S01]  /*2320*/  @!PT LDS RZ, [RZ] ;  /* 0x00000000fffff984 */ /* 0x000fe20000000800 */
[----:B------:R-:W-:Y:S01]  /*2330*/  @!PT LDS RZ, [RZ] ;  /* 0x00000000fffff984 */ /* 0x000fe20000000800 */
[----:B------:R-:W-:Y:S04]  /*2340*/  @!P2 LDGSTS.E.BYPASS.LTC128B.128 [R213+0xc800], desc[UR14][R10.64] ;  /* 0x0c8000000ad5afae */ /* 0x000fe8000b981a0e */
[----:B------:R-:W-:Y:S04]  /*2350*/  @!P2 LDGSTS.E.BYPASS.LTC128B.128 [R213+0xe800], desc[UR14][R10.64+0x80] ;  /* 0x0e8000800ad5afae */ /* 0x000fe8000b981a0e */
[----:B------:R-:W-:Y:S01]  /*2360*/  @!P2 LDGSTS.E.BYPASS.LTC128B.128 [R213+0x10800], desc[UR14][R10.64+0x100] ;  /* 0x108001000ad5afae */ /* 0x000fe2000b981a0e */
[----:B------:R-:W-:-:S03]  /*2370*/  LOP3.LUT P2, RZ, R188, 0x2, RZ, 0xc0, !PT ;  /* 0x00000002bcff7812 */ /* 0x000fc6000784c0ff */
[----:B------:R-:W-:Y:S01]  /*2380*/  @P1 STS.128 [R213+0xd000], RZ ;  /* 0x00d000ffd5001388 */ /* 0x000fe20000000c00 */
[----:B------:R-:W-:-:S03]  /*2390*/  SEL R0, R185, 0xffffffe0, !P2 ;  /* 0xffffffe0b9007807 */ /* 0x000fc60005000000 */
[----:B------:R-:W-:Y:S02]  /*23a0*/  @P1 STS.128 [R213+0xf000], RZ ;  /* 0x00f000ffd5001388 */ /* 0x000fe40000000c00 */
[--C-:B------:R-:W-:Y:S02]  /*23b0*/  IMAD.IADD R96, R81, 0x1, R0.reuse ;  /* 0x0000000151607824 */ /* 0x100fe400078e0200 */
        /* <DEDUP_REMOVED lines=9> */
[----:B------:R-:W-:Y:S04]  /*2450*/  @!P1 LDGSTS.E.BYPASS.LTC128B.128 [R213+0xf000], desc[UR14][R8.64+0x80] ;  /* 0x0f00008008d59fae */ /* 0x000fe8000b981a0e */
[----:B------:R1:W-:Y:S04]  /*2460*/  @!P1 LDGSTS.E.BYPASS.LTC128B.128 [R213+0x11000], desc[UR14][R8.64+0x100] ;  /* 0x1100010008d59fae */ /* 0x0003e8000b981a0e */
        /* <DEDUP_REMOVED lines=8> */
[----:B------:R2:W-:Y:S04]  /*24f0*/  @!P5 LDGSTS.E.BYPASS.LTC128B.128 [R213+0x11800], desc[UR14][R6.64+0x100] ;  /* 0x1180010006d5dfae */ /* 0x0005e8000b981a0e */
[----:B------:R-:W-:Y:S04]  /*2500*/  LDSM.16.M88.4 R36, [R81] ;  /* 0x000000005124783b */ /* 0x000fe80000000200 */
[----:B------:R-:W3:Y:S04]  /*2510*/  LDSM.16.M88.4 R60, [R97+UR5+0x6000] ;  /* 0x00600005613c783b */ /* 0x000ee80008000200 */
[----:B------:R-:W4:Y:S04]  /*2520*/  LDSM.16.M88.4 R52, [R97+UR5+0x6800] ;  /* 0x006800056134783b */ /* 0x000f280008000200 */
[----:B------:R-:W5:Y:S04]  /*2530*/  LDSM.16.M88.4 R44, [R97+UR5+0x7000] ;  /* 0x00700005612c783b */ /* 0x000f680008000200 */
[----:B------:R-:W5:Y:S04]  /*2540*/  LDSM.16.M88.4 R64, [R97+UR5+0x7800] ;  /* 0x007800056140783b */ /* 0x000f680008000200 */
[----:B------:R-:W-:Y:S04]  /*2550*/  LDSM.16.M88.4 R20, [R96] ;  /* 0x000000006014783b */ /* 0x000fe80000000200 */
[----:B------:R-:W5:Y:S04]  /*2560*/  LDSM.16.M88.4 R24, [R94+0x6000] ;  /* 0x006000005e18783b */ /* 0x000f680000000200 */
[----:B-1----:R-:W1:Y:S04]  /*2570*/  LDSM.16.M88.4 R8, [R94+0x6800] ;  /* 0x006800005e08783b */ /* 0x002e680000000200 */
[----:B------:R-:W1:Y:S04]  /*2580*/  LDSM.16.M88.4 R32, [R94+0x7000] ;  /* 0x007000005e20783b */ /* 0x000e680000000200 */
[----:B------:R-:W1:Y:S04]  /*2590*/  LDSM.16.M88.4 R28, [R94+0x7800] ;  /* 0x007800005e1c783b */ /* 0x000e680000000200 */
[----:B------:R-:W-:Y:S01]  /*25a0*/  LDSM.16.M88.4 R68, [R95] ;  /* 0x000000005f44783b */ /* 0x000fe20000000200 */
[C---:B---3--:R-:W-:Y:S03]  /*25b0*/  HMMA.16816.F32 R12, R36.reuse, R60, RZ ;  /* 0x0000003c240c723c */ /* 0x048fe600000018ff */
[----:B--2---:R-:W2:Y:S04]  /*25c0*/  LDSM.16.M88.4 R4, [R93+0x6000] ;  /* 0x006000005d04783b */ /* 0x004ea80000000200 */
[----:B------:R-:W3:Y:S01]  /*25d0*/  LDSM.16.M88.4 R16, [R93+0x6800] ;  /* 0x006800005d10783b */ /* 0x000ee20000000200 */
[C---:B----4-:R-:W-:Y:S03]  /*25e0*/  HMMA.16816.F32 R56, R36.reuse, R52, RZ ;  /* 0x000000342438723c */ /* 0x050fe600000018ff */
[----:B------:R-:W-:Y:S04]  /*25f0*/  LDSM.16.M88.4 R76, [R93+0x7000] ;  /* 0x007000005d4c783b */ /* 0x000fe80000000200 */
[----:B------:R-:W-:Y:S01]  /*2600*/  LDSM.16.M88.4 R72, [R93+0x7800] ;  /* 0x007800005d48783b */ /* 0x000fe20000000200 */
[C---:B------:R-:W-:Y:S03]  /*2610*/  HMMA.16816.F32 R60, R36.reuse, R62, RZ ;  /* 0x0000003e243c723c */ /* 0x040fe600000018ff */
[----:B------:R-:W0:Y:S05]  /*2620*/  LDGDEPBAR ;  /* 0x00000000000079af */ /* 0x000e2a0000000000 */
[C---:B------:R-:W-:Y:S08]  /*2630*/  HMMA.16816.F32 R52, R36.reuse, R54, RZ ;  /* 0x000000362434723c */ /* 0x040ff000000018ff */
[C---:B-----5:R-:W-:Y:S08]  /*2640*/  HMMA.16816.F32 R48, R36.reuse, R44, RZ ;  /* 0x0000002c2430723c */ /* 0x060ff000000018ff */
[C---:B------:R-:W-:Y:S08]  /*2650*/  HMMA.16816.F32 R44, R36.reuse, R46, RZ ;  /* 0x0000002e242c723c */ /* 0x040ff000000018ff */
[----:B------:R-:W-:Y:S08]  /*2660*/  HMMA.16816.F32 R40, R36, R64, RZ ;  /* 0x000000402428723c */ /* 0x000ff000000018ff */
[C---:B------:R-:W-:Y:S08]  /*2670*/  HMMA.16816.F32 R12, R20.reuse, R24, R12 ;  /* 0x00000018140c723c */ /* 0x040ff0000000180c */
[C---:B------:R-:W-:Y:S01]  /*2680*/  HMMA.16816.F32 R60, R20.reuse, R26, R60 ;  /* 0x0000001a143c723c */ /* 0x040fe2000000183c */
[----:B------:R-:W-:Y:S07]  /*2690*/  LDSM.16.M88.4 R24, [R91] ;  /* 0x000000005b18783b */ /* 0x000fee0000000200 */
[C---:B-1----:R-:W-:Y:S08]  /*26a0*/  HMMA.16816.F32 R56, R20.reuse, R8, R56 ;  /* 0x000000081438723c */ /* 0x042ff00000001838 */
[----:B------:R-:W-:Y:S01]  /*26b0*/  HMMA.16816.F32 R52, R20, R10, R52 ;  /* 0x0000000a1434723c */ /* 0x000fe20000001834 */
[----:B------:R-:W1:Y:S07]  /*26c0*/  LDSM.16.M88.4 R8, [R89+0x6000] ;  /* 0x006000005908783b */ /* 0x000e6e0000000200 */
[----:B------:R-:W-:Y:S01]  /*26d0*/  HMMA.16816.F32 R36, R36, R66, RZ ;  /* 0x000000422424723c */ /* 0x000fe200000018ff */
[----:B------:R-:W4:Y:S07]  /*26e0*/  LDSM.16.M88.4 R64, [R89+0x6800] ;  /* 0x006800005940783b */ /* 0x000f2e0000000200 */
[C---:B------:R-:W-:Y:S08]  /*26f0*/  HMMA.16816.F32 R48, R20.reuse, R32, R48 ;  /* 0x000000201430723c */ /* 0x040ff00000001830 */
[C---:B------:R-:W-:Y:S01]  /*2700*/  HMMA.16816.F32 R44, R20.reuse, R34, R44 ;  /* 0x00000022142c723c */ /* 0x040fe2000000182c */
[----:B------:R-:W5:Y:S07]  /*2710*/  LDSM.16.M88.4 R32, [R89+0x7000] ;  /* 0x007000005920783b */ /* 0x000f6e0000000200 */
[C---:B------:R-:W-:Y:S08]  /*2720*/  HMMA.16816.F32 R40, R20.reuse, R28, R40 ;  /* 0x0000001c1428723c */ /* 0x040ff00000001828 */
[----:B------:R-:W-:Y:S01]  /*2730*/  HMMA.16816.F32 R36, R20, R30, R36 ;  /* 0x0000001e1424723c */ /* 0x000fe20000001824 */
[----:B------:R-:W5:Y:S04]  /*2740*/  LDSM.16.M88.4 R28, [R89+0x7800] ;  /* 0x00780000591c783b */ /* 0x000f680000000200 */
[----:B------:R-:W-:Y:S03]  /*2750*/  LDSM.16.M88.4 R20, [R97+UR5+0x8000] ;  /* 0x008000056114783b */ /* 0x000fe60008000200 */
[C---:B--2---:R-:W-:Y:S08]  /*2760*/  HMMA.16816.F32 R12, R68.reuse, R4, R12 ;  /* 0x00000004440c723c */ /* 0x044ff0000000180c */
[C---:B------:R-:W-:Y:S01]  /*2770*/  HMMA.16816.F32 R60, R68.reuse, R6, R60 ;  /* 0x00000006443c723c */ /* 0x040fe2000000183c */
[----:B------:R-:W2:Y:S07]  /*2780*/  LDSM.16.M88.4 R4, [R81+0x2000] ;  /* 0x002000005104783b */ /* 0x000eae0000000200 */
[C---:B---3--:R-:W-:Y:S08]  /*2790*/  HMMA.16816.F32 R56, R68.reuse, R16, R56 ;  /* 0x000000104438723c */ /* 0x048ff00000001838 */
[----:B------:R-:W-:Y:S01]  /*27a0*/  HMMA.16816.F32 R52, R68, R18, R52 ;  /* 0x000000124434723c */ /* 0x000fe20000001834 */
[----:B------:R-:W3:Y:S07]  /*27b0*/  LDSM.16.M88.4 R16, [R97+UR5+0x8800] ;  /* 0x008800056110783b */ /* 0x000eee0008000200 */
        /* <DEDUP_REMOVED lines=10> */
[C---:B----4-:R-:W-:Y:S08]  /*2860*/  HMMA.16816.F32 R56, R24.reuse, R64, R56 ;  /* 0x000000401838723c */ /* 0x050ff00000001838 */
        /* <DEDUP_REMOVED lines=11> */
[----:B------:R-:W2:Y:S07]  /*2920*/  LDSM.16.M88.4 R20, [R96+0x2000] ;  /* 0x002000006014783b */ /* 0x000eae0000000200 */
[C---:B---3--:R-:W-:Y:S08]  /*2930*/  HMMA.16816.F32 R56, R4.reuse, R16, R56 ;  /* 0x000000100438723c */ /* 0x048ff00000001838 */
        /* <DEDUP_REMOVED lines=76> */
[----:B------:R-:W-:-:S04]  /*2e00*/  IMAD.IADD R29, R201, 0x1, R20 ;  /* 0x00000001c91d7824 */ /* 0x000fc800078e0214 */
[C---:B------:R-:W-:Y:S01]  /*2e10*/  VIADD R21, R29.reuse, 0x8 ;  /* 0x000000081d157836 */ /* 0x040fe20000000000 */
[----:B------:R-:W-:Y:S01]  /*2e20*/  HMMA.16816.F32 R64, R32, R18, R64 ;  /* 0x000000122040723c */ /* 0x000fe20000001840 */
[----:B------:R-:W2:Y:S01]  /*2e30*/  LDSM.16.M88.4 R16, [R89+0xb000] ;  /* 0x00b000005910783b */ /* 0x000ea20000000200 */
[-C--:B------:R-:W-:Y:S02]  /*2e40*/  ISETP.GE.AND P1, PT, R29, R92.reuse, PT ;  /* 0x0000005c1d00720c */ /* 0x080fe40003f26270 */
[----:B------:R-:W-:Y:S01]  /*2e50*/  ISETP.GE.AND P6, PT, R21, R92, PT ;  /* 0x0000005c1500720c */ /* 0x000fe20003fc6270 */
[----:B------:R-:W-:-:S03]  /*2e60*/  VIADD R21, R29, 0x9 ;  /* 0x000000091d157836 */ /* 0x000fc60000000000 */
[----:B------:R-:W-:Y:S02]  /*2e70*/  HMMA.16816.F32 R44, R76, R70, R44 ;  /* 0x000000464c2c723c */ /* 0x000fe4000000182c */
[----:B------:R-:W-:Y:S01]  /*2e80*/  ISETP.GE.AND P5, PT, R21, R92, PT ;  /* 0x0000005c1500720c */ /* 0x000fe20003fa6270 */
[----:B------:R-:W-:-:S05]  /*2e90*/  VIADD R21, R29, 0x11 ;  /* 0x000000111d157836 */ /* 0x000fca0000000000 */
[----:B------:R-:W-:Y:S08]  /*2ea0*/  HMMA.16816.F32 R56, R32, R24, R56 ;  /* 0x000000182038723c */ /* 0x000ff00000001838 */
        /* <DEDUP_REMOVED lines=25> */
[----:B--2---:R-:W-:Y:S01]  /*3040*/  HMMA.16816.F32 R44, R8, R18, R44 ;  /* 0x00000012082c723c */ /* 0x004fe2000000182c */
        /* <DEDUP_REMOVED lines=12> */
[----:B-1----:R-:W-:Y:S01]  /*3110*/  HMMA.16816.F32 R40, R8, R4, R40 ;  /* 0x000000040828723c */ /* 0x002fe20000001828 */
        /* <DEDUP_REMOVED lines=10> */
[----:B------:R-:W-:-:S02]  /*31c0*/  ISETP.NE.AND P4, PT, R2, 0x1, PT ;  /* 0x000000010200780c */ /* 0x000fc40003f85270 */
        /* <DEDUP_REMOVED lines=33> */
.L_x_3071:
        /* <DEDUP_REMOVED lines=59> */
.L_x_3072:
[C---:B------:R-:W-:Y:S01]  /*3790*/  IMAD.SHL.U32 R4, R84.reuse, 0x20, RZ ;  /* 0x0000002054047824 */ /* 0x040fe200078e00ff */
[C---:B------:R-:W-:Y:S01]  /*37a0*/  LEA R6, P1, R87.reuse, R196, 0x1 ;  /* 0x000000c457067211 */ /* 0x040fe200078208ff */
[----:B------:R-:W-:Y:S01]  /*37b0*/  IMAD.MOV.U32 R197, RZ, RZ, R195 ;  /* 0x000000ffffc57224 */ /* 0x000fe200078e00c3 */
[----:B------:R-:W-:Y:S02]  /*37c0*/  SHF.L.U64.HI R85, R84, 0x5, R85 ;  /* 0x0000000554557819 */ /* 0x000fe40000010255 */
[C---:B------:R-:W-:Y:S02]  /*37d0*/  IADD3 R8, P3, PT, R4.reuse, R6, RZ ;  /* 0x0000000604087210 */ /* 0x040fe40007f7e0ff */
[----:B------:R-:W-:Y:S01]  /*37e0*/  LEA.HI.X R7, R87, R195, R90, 0x1, P1 ;  /* 0x000000c357077211 */ /* 0x000fe200008f0c5a */
[----:B------:R-:W-:Y:S01]  /*37f0*/  @!PT LDS RZ, [RZ] ;  /* 0x00000000fffff984 */ /* 0x000fe20000000800 */
[----:B------:R-:W-:Y:S01]  /*3800*/  @!PT LDS RZ, [RZ] ;  /* 0x00000000fffff984 */ /* 0x000fe20000000800 */
[----:B------:R-:W-:Y:S01]  /*3810*/  @!PT LDS RZ, [RZ] ;  /* 0x00000000fffff984 */ /* 0x000fe20000000800 */
[----:B------:R1:W-:Y:S01]  /*3820*/  LDGSTS.E.BYPASS.LTC128B.128 [R213+0x6000], desc[UR14][R196.64] ;  /* 0x06000000c4d57fae */ /* 0x0003e2000b981a0e */
[----:B------:R-:W-:-:S03]  /*3830*/  IADD3 R4, P1, PT, R4, R8, RZ ;  /* 0x0000000804047210 */ /* 0x000fc60007f3e0ff */
[C---:B------:R-:W-:Y:S01]  /*3840*/  IMAD.X R9, R85.reuse, 0x1, R7, P3 ;  /* 0x0000000155097824 */ /* 0x040fe200018e0607 */
[----:B------:R1:W-:Y:S03]  /*3850*/  LDGSTS.E.BYPASS.LTC128B.128 [R213+0x8000], desc[UR14][R196.64+0x80] ;  /* 0x08000080c4d57fae */ /* 0x0003e6000b981a0e */
[----:B------:R-:W-:Y:S01]  /*3860*/  IMAD.X R5, R85, 0x1, R9, P1 ;  /* 0x0000000155057824 */ /* 0x000fe200008e0609 */
[----:B------:R1:W-:Y:S04]  /*3870*/  LDGSTS.E.BYPASS.LTC128B.128 [R213+0xa000], desc[UR14][R196.64+0x100] ;  /* 0x0a000100c4d57fae */ /* 0x0003e8000b981a0e */
        /* <DEDUP_REMOVED lines=9> */
[----:B------:R-:W0:Y:S02]  /*3910*/  LDGDEPBAR ;  /* 0x00000000000079af */ /* 0x000e240000000000 */
.L_x_3070:
        /* <DEDUP_REMOVED lines=106> */
[C---:B------:R-:W-:Y:S01]  /*3fc0*/  HMMA.16816.F32 R128, R120.reuse, R36, RZ ;  /* 0x000000247880723c */ /* 0x040fe200000018ff */
[----:B------:R-:W-:Y:S02]  /*3fd0*/  FADD.FTZ R152, R152, R153 ;  /* 0x0000009998987221 */ /* 0x000fe40000010000 */
        /* <DEDUP_REMOVED lines=200> */
[----:B------:R-:W3:Y:S01]  /*4c60*/  LDCU.64 UR6, c[0x0][0x3a0] ;  /* 0x00007400ff0677ac */ /* 0x000ee20008000a00 */
[----:B------:R-:W4:Y:S01]  /*4c70*/  LDCU.64 UR8, c[0x0][0x3a8] ;  /* 0x00007500ff0877ac */ /* 0x000f220008000a00 */
[----:B-1----:R-:W-:-:S12]  /*4c80*/  ULEA UR5, UR5, UR10, 0x18 ;  /* 0x0000000a05057291 */ /* 0x002fd8000f8ec0ff */
.L_x_3077:
[----:B------:R-:W-:Y:S01]  /*4c90*/  @!P1 IADD3 R7, P0, PT, RZ, -R205, RZ ;  /* 0x800000cdff079210 */ /* 0x000fe20007f1e0ff */
[----:B------:R-:W1:Y:S01]  /*4ca0*/  S2R R188, SR_TID.X ;  /* 0x0000000000bc7919 */ /* 0x000e620000002100 */
[----:B------:R-:W5:Y:S01]  /*4cb0*/  @!P1 LDC R172, c[0x0][0x3c0] ;  /* 0x0000f000ffac9b82 */ /* 0x000f620000000800 */
[----:B------:R-:W-:Y:S07]  /*4cc0*/  DEPBAR.LE SB0, 0x0 ;  /* 0x000080000000791a */ /* 0x000fee0000000000 */
[----:B------:R-:W2:Y:S08]  /*4cd0*/  LDC R175, c[0x0][0x3c4] ;  /* 0x0000f100ffaf7b82 */ /* 0x000eb00000000800 */
[----:B------:R-:W-:Y:S01]  /*4ce0*/  BAR.SYNC.DEFER_BLOCKING 0x0 ;  /* 0x0000000000007b1d */ /* 0x000fe20000010000 */
[----:B-1----:R-:W-:Y:S01]  /*4cf0*/  LOP3.LUT R10, R188, 0x38, RZ, 0xc0, !PT ;  /* 0x00000038bc0a7812 */ /* 0x002fe200078ec0ff */
[----:B-----5:R-:W-:Y:S01]  /*4d00*/  @!P1 IMAD.SHL.U32 R8, R172, 0x40, RZ ;  /* 0x00000040ac089824 */ /* 0x020fe200078e00ff */
[----:B------:R-:W-:Y:S01]  /*4d10*/  SHF.R.U32.HI R190, RZ, 0x1, R188 ;  /* 0x00000001ffbe7819 */ /* 0x000fe200000116bc */
[C---:B------:R-:W-:Y:S01]  /*4d20*/  IMAD.SHL.U32 R9, R188.reuse, 0x8, RZ ;  /* 0x00000008bc097824 */ /* 0x040fe200078e00ff */
[C---:B------:R-:W-:Y:S01]  /*4d30*/  LOP3.LUT R4, R188.reuse, 0x8, RZ, 0xc0, !PT ;  /* 0x00000008bc047812 */ /* 0x040fe200078ec0ff */
[----:B------:R-:W-:Y:S01]  /*4d40*/  IMAD.SHL.U32 R6, R188, 0x20, RZ ;  /* 0x00000020bc067824 */ /* 0x000fe200078e00ff */
[----:B------:R-:W-:Y:S01]  /*4d50*/  LOP3.LUT R2, R190, 0x8, RZ, 0xc0, !PT ;  /* 0x00000008be027812 */ /* 0x000fe200078ec0ff */
[----:B------:R-:W-:Y:S01]  /*4d60*/  @!P1 IMAD.X R8, RZ, RZ, ~R8, P0 ;  /* 0x000000ffff089224 */ /* 0x000fe200000e0e08 */
[----:B------:R-:W-:Y:S01]  /*4d70*/  LOP3.LUT R186, R9, 0x38, RZ, 0xc0, !PT ;  /* 0x0000003809ba7812 */ /* 0x000fe200078ec0ff */
[----:B------:R-:W-:Y:S01]  /*4d80*/  IMAD.SHL.U32 R132, R188, 0x40, RZ ;  /* 0x00000040bc847824 */ /* 0x000fe200078e00ff */
[----:B------:R-:W-:Y:S01]  /*4d90*/  LOP3.LUT R187, R6, 0x7c00, RZ, 0xc0, !PT ;  /* 0x00007c0006bb7812 */ /* 0x000fe200078ec0ff */
[----:B------:R-:W-:Y:S01]  /*4da0*/  IMAD.MOV.U32 R6, RZ, RZ, R198 ;  /* 0x000000ffff067224 */ /* 0x000fe200078e00c6 */
[----:B------:R-:W-:Y:S02]  /*4db0*/  @!P1 SHF.R.S64 R7, R7, 0x1f, R8 ;  /* 0x0000001f07079819 */ /* 0x000fe40000001008 */
[----:B------:R-:W-:Y:S02]  /*4dc0*/  LOP3.LUT R10, R10, 0x1f8, R9, 0x78, !PT ;  /* 0x000001f80a0a7812 */ /* 0x000fe400078e7809 */
[--C-:B------:R-:W-:Y:S02]  /*4dd0*/  LOP3.LUT R5, R186, 0x1c0, R132.reuse, 0xf8, !PT ;  /* 0x000001c0ba057812 */ /* 0x100fe400078ef884 */
[----:B------:R-:W-:Y:S02]  /*4de0*/  LOP3.LUT R3, R187, 0x200, R132, 0xf8, !PT ;  /* 0x00000200bb037812 */ /* 0x000fe400078ef884 */
[----:B------:R-:W-:Y:S01]  /*4df0*/  @!P1 IADD3 R198, P0, PT, R198, R7, RZ ;  /* 0x00000007c6c69210 */ /* 0x000fe20007f1e0ff */
[----:B------:R-:W-:Y:S01]  /*4e00*/  IMAD.MOV.U32 R7, RZ, RZ, R199 ;  /* 0x000000ffff077224 */ /* 0x000fe200078e00c7 */
[----:B------:R-:W-:Y:S02]  /*4e10*/  LOP3.LUT R213, R10, 0x1e00, R9, 0xf8, !PT ;  /* 0x00001e000ad57812 */ /* 0x000fe400078ef809 */
[----:B------:R-:W-:Y:S02]  /*4e20*/  LOP3.LUT R2, R3, R5, R2, 0xf6, !PT ;  /* 0x0000000503027212 */ /* 0x000fe400078ef602 */
[----:B------:R-:W-:Y:S02]  /*4e30*/  LOP3.LUT R193, R5, R4, RZ, 0x3c, !PT ;  /* 0x0000000405c17212 */ /* 0x000fe400078e3cff */
[----:B------:R-:W-:Y:S01]  /*4e40*/  @!P1 LEA.HI.X.SX32 R199, R8, R199, 0x1, P0 ;  /* 0x000000c708c79211 */ /* 0x000fe200000f0eff */
[----:B--2---:R-:W-:Y:S06]  /*4e50*/  @!P1 BRA `(.L_x_3074) ;  /* 0x0000000000f49947 */ /* 0x004fec0003800000 */
[----:B------:R-:W1:Y:S01]  /*4e60*/  LDC R4, c[0x0][0x4f0] ;  /* 0x00013c00ff047b82 */ /* 0x000e620000000800 */
[----:B------:R-:W-:Y:S07]  /*4e70*/  IABS R11, R201 ;  /* 0x000000c9000b7213 */ /* 0x000fee0000000000 */
[----:B------:R-:W2:Y:S01]  /*4e80*/  LDC.64 R172, c[0x0][0x3c0] ;  /* 0x0000f000ffac7b82 */ /* 0x000ea20000000a00 */
[-C--:B-1----:R-:W-:Y:S04]  /*4e90*/  IABS R3, R4.reuse ;  /* 0x0000000400037213 */ /* 0x082fe80000000000 */
[----:B------:R-:W1:Y:S10]  /*4ea0*/  I2F.RP R10, R3 ;  /* 0x00000003000a7306 */ /* 0x000e740000209400 */
[----:B-1----:R-:W1:Y:S02]  /*4eb0*/  MUFU.RCP R5, R10 ;  /* 0x0000000a00057308 */ /* 0x002e640000001000 */
[----:B-1----:R-:W-:Y:S02]  /*4ec0*/  VIADD R12, R5, 0xffffffe ;  /* 0x0ffffffe050c7836 */ /* 0x002fe40000000000 */
[----:B------:R-:W-:Y:S06]  /*4ed0*/  VIADD R5, R201, 0xffffffc0 ;  /* 0xffffffc0c9057836 */ /* 0x000fec0000000000 */
[----:B------:R-:W1:Y:S01]  /*4ee0*/  F2I.FTZ.U32.TRUNC.NTZ R13, R12 ;  /* 0x0000000c000d7305 */ /* 0x000e62000021f000 */
[----:B------:R-:W-:Y:S02]  /*4ef0*/  IABS R9, R5 ;  /* 0x0000000500097213 */ /* 0x000fe40000000000 */
[----:B------:R-:W-:Y:S04]  /*4f00*/  LOP3.LUT R5, R5, R4, RZ, 0x3c, !PT ;  /* 0x0000000405057212 */ /* 0x000fe800078e3cff */
[----:B------:R-:W-:Y:S01]  /*4f10*/  ISETP.GE.AND P0, PT, R5, RZ, PT ;  /* 0x000000ff0500720c */ /* 0x000fe20003f06270 */
[--C-:B-1----:R-:W-:Y:S01]  /*4f20*/  IMAD.MOV R8, RZ, RZ, -R13.reuse ;  /* 0x000000ffff087224 */ /* 0x102fe200078e0a0d */
[----:B------:R-:W-:Y:S03]  /*4f30*/  MOV R12, RZ ;  /* 0x000000ff000c7202 */ /* 0x000fe60000000f00 */
[----:B------:R-:W-:Y:S04]  /*4f40*/  IMAD R8, R8, R3, RZ ;  /* 0x0000000308087224 */ /* 0x000fe800078e02ff */
        /* <DEDUP_REMOVED lines=9> */
[----:B------:R-:W-:Y:S02]  /*4fe0*/  @!P2 IMAD.IADD R9, R9, 0x1, -R3 ;  /* 0x000000010909a824 */ /* 0x000fe400078e0a03 */
[-C--:B------:R-:W-:Y:S01]  /*4ff0*/  @!P4 IADD3 R11, PT, PT, R11, -R3.reuse, RZ ;  /* 0x800000030b0bc210 */ /* 0x080fe20007ffe0ff */
[----:B------:R-:W-:Y:S01]  /*5000*/  @!P2 VIADD R12, R12, 0x1 ;  /* 0x000000010c0ca836 */ /* 0x000fe20000000000 */
[----:B------:R-:W-:Y:S01]  /*5010*/  ISETP.NE.AND P2, PT, R4, RZ, PT ;  /* 0x000000ff0400720c */ /* 0x000fe20003f45270 */
[----:B------:R-:W-:Y:S01]  /*5020*/  @!P4 VIADD R13, R13, 0x1 ;  /* 0x000000010d0dc836 */ /* 0x000fe20000000000 */
[-C--:B------:R-:W-:Y:S02]  /*5030*/  ISETP.GE.U32.AND P5, PT, R9, R3.reuse, PT ;  /* 0x000000030900720c */ /* 0x080fe40003fa6070 */
[----:B------:R-:W-:Y:S02]  /*5040*/  ISETP.GE.U32.AND P6, PT, R11, R3, PT ;  /* 0x000000030b00720c */ /* 0x000fe40003fc6070 */
[-C--:B------:R-:W-:Y:S04]  /*5050*/  LOP3.LUT R3, R201, R4.reuse, RZ, 0x3c, !PT ;  /* 0x00000004c9037212 */ /* 0x080fe800078e3cff */
[----:B------:R-:W-:Y:S02]  /*5060*/  ISETP.GE.AND P3, PT, R3, RZ, PT ;  /* 0x000000ff0300720c */ /* 0x000fe40003f66270 */
[----:B------:R-:W-:Y:S03]  /*5070*/  LOP3.LUT R3, RZ, R4, RZ, 0x33, !PT ;  /* 0x00000004ff037212 */ /* 0x000fe600078e33ff */
[----:B------:R-:W-:Y:S02]  /*5080*/  @P5 IADD3 R12, PT, PT, R12, 0x1, RZ ;  /* 0x000000010c0c5810 */ /* 0x000fe40007ffe0ff */
[----:B------:R-:W-:Y:S03]  /*5090*/  @P6 VIADD R13, R13, 0x1 ;  /* 0x000000010d0d6836 */ /* 0x000fe60000000000 */
[----:B------:R-:W-:Y:S03]  /*50a0*/  @!P0 IMAD.MOV R12, RZ, RZ, -R12 ;  /* 0x000000ffff0c8224 */ /* 0x000fe600078e0a0c */
[----:B------:R-:W-:Y:S02]  /*50b0*/  @!P3 IADD3 R13, PT, PT, -R13, RZ, RZ ;  /* 0x000000ff0d0db210 */ /* 0x000fe40007ffe1ff */
[C---:B------:R-:W-:Y:S02]  /*50c0*/  SEL R5, R3.reuse, R12, !P2 ;  /* 0x0000000c03057207 */ /* 0x040fe40005000000 */
[----:B------:R-:W-:Y:S02]  /*50d0*/  SEL R13, R3, R13, !P2 ;  /* 0x0000000d030d7207 */ /* 0x000fe40005000000 */
[-C--:B------:R-:W-:Y:S02]  /*50e0*/  LEA R16, P2, R5, R202.reuse, 0x2 ;  /* 0x000000ca05107211 */ /* 0x080fe400078410ff */
[----:B------:R-:W-:Y:S02]  /*50f0*/  LEA R14, P0, R13, R202, 0x2 ;  /* 0x000000ca0d0e7211 */ /* 0x000fe400078010ff */
[-C--:B------:R-:W-:Y:S01]  /*5100*/  LEA.HI.X.SX32 R17, R5, R203.reuse, 0x2, P2 ;  /* 0x000000cb05117211 */ /* 0x080fe200010f16ff */
[C---:B------:R-:W-:Y:S01]  /*5110*/  IMAD.IADD R5, R13.reuse, 0x1, -R5 ;  /* 0x000000010d057824 */ /* 0x040fe200078e0a05 */
[----:B------:R-:W-:Y:S03]  /*5120*/  LEA.HI.X.SX32 R15, R13, R203, 0x2, P0 ;  /* 0x000000cb0d0f7211 */ /* 0x000fe600000f16ff */
[----:B------:R-:W-:Y:S01]  /*5130*/  IMAD R5, R5, R4, -0x40 ;  /* 0xffffffc005057424 */ /* 0x000fe200078e0204 */
[----:B------:R-:W5:Y:S03]  /*5140*/  LDG.E R8, desc[UR14][R16.64] ;  /* 0x0000000e10087981 */ /* 0x000f66000c1e1900 */
[-C--:B--2---:R-:W-:Y:S01]  /*5150*/  IMAD.WIDE.U32 R10, R5, R172.reuse, RZ ;  /* 0x000000ac050a7225 */ /* 0x084fe200078e00ff */
[----:B------:R-:W5:Y:S02]  /*5160*/  LDG.E R3, desc[UR14][R14.64] ;  /* 0x0000000e0e037981 */ /* 0x000f64000c1e1900 */
[----:B------:R-:W-:Y:S05]  /*5170*/  SHF.R.S32.HI R9, RZ, 0x1f, R5 ;  /* 0x0000001fff097819 */ /* 0x000fea0000011405 */
[----:B------:R-:W-:Y:S04]  /*5180*/  IMAD R4, R9, R172, RZ ;  /* 0x000000ac09047224 */ /* 0x000fe800078e02ff */
[----:B------:R-:W-:Y:S05]  /*5190*/  IMAD R4, R5, R173, R4 ;  /* 0x000000ad05047224 */ /* 0x000fea00078e0204 */
[----:B------:R-:W-:Y:S01]  /*51a0*/  IADD3 R11, PT, PT, R11, R4, RZ ;  /* 0x000000040b0b7210 */ /* 0x000fe20007ffe0ff */
[----:B-----5:R-:W-:Y:S04]  /*51b0*/  IMAD.IADD R3, R8, 0x1, -R3 ;  /* 0x0000000108037824 */ /* 0x020fe800078e0a03 */
[----:B----4-:R-:W-:Y:S01]  /*51c0*/  IMAD.WIDE.U32 R10, R3, UR8, R10 ;  /* 0x00000008030a7c25 */ /* 0x010fe2000f8e000a */
[----:B------:R-:W-:Y:S02]  /*51d0*/  SHF.R.S32.HI R5, RZ, 0x1f, R3 ;  /* 0x0000001fff057819 */ /* 0x000fe40000011403 */
[C---:B------:R-:W-:Y:S03]  /*51e0*/  LEA R198, P0, R10.reuse, R6, 0x1 ;  /* 0x000000060ac67211 */ /* 0x040fe600078008ff */
[----:B------:R-:W-:Y:S04]  /*51f0*/  IMAD R4, R5, UR8, RZ ;  /* 0x0000000805047c24 */ /* 0x000fe8000f8e02ff */
[----:B------:R-:W-:Y:S04]  /*5200*/  IMAD R4, R3, UR9, R4 ;  /* 0x0000000903047c24 */ /* 0x000fe8000f8e0204 */
[----:B------:R-:W-:Y:S05]  /*5210*/  IMAD.IADD R4, R11, 0x1, R4 ;  /* 0x000000010b047824 */ /* 0x000fea00078e0204 */
[----:B------:R-:W-:Y:S07]  /*5220*/  LEA.HI.X R199, R10, R7, R4, 0x1, P0 ;  /* 0x000000070ac77211 */ /* 0x000fee00000f0c04 */
.L_x_3074:
[----:B------:R-:W-:Y:S01]  /*5230*/  LEA R213, R213, UR5, 0x1 ;  /* 0x00000005d5d57c11 */ /* 0x000fe2000f8e08ff */
[C---:B------:R-:W-:Y:S01]  /*5240*/  IMAD.SHL.U32 R173, R172.reuse, 0x20, RZ ;  /* 0x00000020acad7824 */ /* 0x040fe200078e00ff */
[----:B------:R-:W-:Y:S01]  /*5250*/  SHF.L.U64.HI R172, R172, 0x5, R175 ;  /* 0x00000005acac7819 */ /* 0x000fe200000102af */
[----:B------:R-:W-:Y:S01]  /*5260*/  VIADD R207, R207, 0x1 ;  /* 0x00000001cfcf7836 */ /* 0x000fe20000000000 */
[----:B------:R-:W-:Y:S01]  /*5270*/  LOP3.LUT R132, R132, 0x400, RZ, 0xc0, !PT ;  /* 0x0000040084847812 */ /* 0x000fe200078ec0ff */
[----:B------:R-:W-:Y:S01]  /*5280*/  @!PT LDS RZ, [RZ] ;  /* 0x00000000fffff984 */ /* 0x000fe20000000800 */
[----:B------:R-:W-:Y:S01]  /*5290*/  @!PT LDS RZ, [RZ] ;  /* 0x00000000fffff984 */ /* 0x000fe20000000800 */
[----:B------:R-:W-:Y:S01]  /*52a0*/  @!PT LDS RZ, [RZ] ;  /* 0x00000000fffff984 */ /* 0x000fe20000000800 */
[----:B------:R-:W-:Y:S01]  /*52b0*/  LDGSTS.E.BYPASS.LTC128B.128 [R213+0xc000], desc[UR14][R198.64] ;  /* 0x0c000000c6d57fae */ /* 0x000fe2000b981a0e */
[C---:B------:R-:W-:Y:S02]  /*52c0*/  IADD3 R174, P0, PT, R173.reuse, R198, RZ ;  /* 0x000000c6adae7210 */ /* 0x040fe40007f1e0ff */
[----:B------:R-:W-:Y:S01]  /*52d0*/  LEA R176, R2, UR5, 0x1 ;  /* 0x0000000502b07c11 */ /* 0x000fe2000f8e08ff */
[----:B------:R-:W-:Y:S01]  /*52e0*/  LDGSTS.E.BYPASS.LTC128B.128 [R213+0xe000], desc[UR14][R198.64+0x80] ;  /* 0x0e000080c6d57fae */ /* 0x000fe2000b981a0e */
[C---:B------:R-:W-:Y:S01]  /*52f0*/  IADD3 R178, P2, PT, R173.reuse, R174, RZ ;  /* 0x000000aeadb27210 */ /* 0x040fe20007f5e0ff */
[C---:B------:R-:W-:Y:S02]  /*5300*/  IMAD.X R175, R172.reuse, 0x1, R199, P0 ;  /* 0x00000001acaf7824 */ /* 0x040fe400000e06c7 */
[----:B------:R-:W-:Y:S01]  /*5310*/  LDGSTS.E.BYPASS.LTC128B.128 [R213+0x10000], desc[UR14][R198.64+0x100] ;  /* 0x10000100c6d57fae */ /* 0x000fe2000b981a0e */
[----:B------:R-:W-:Y:S01]  /*5320*/  IADD3 R180, P0, PT, R173, R178, RZ ;  /* 0x000000b2adb47210 */ /* 0x000fe20007f1e0ff */
[C---:B------:R-:W-:Y:S01]  /*5330*/  IMAD.X R179, R172.reuse, 0x1, R175, P2 ;  /* 0x00000001acb37824 */ /* 0x040fe200010e06af */
[----:B------:R-:W-:Y:S01]  /*5340*/  ISETP.NE.AND P2, PT, R207, RZ, PT ;  /* 0x000000ffcf00720c */ /* 0x000fe20003f45270 */
[----:B------:R-:W-:Y:S01]  /*5350*/  LDGSTS.E.BYPASS.LTC128B.128 [R213+0xc800], desc[UR14][R174.64] ;  /* 0x0c800000aed57fae */ /* 0x000fe2000b981a0e */
[----:B------:R-:W-:Y:S02]  /*5360*/  IMAD R193, R193, 0x2, R132 ;  /* 0x00000002c1c17824 */ /* 0x000fe400078e0284 */
[----:B------:R-:W-:Y:S01]  /*5370*/  IMAD.X R181, R172, 0x1, R179, P0 ;  /* 0x00000001acb57824 */ /* 0x000fe200000e06b3 */
[----:B------:R-:W-:Y:S01]  /*5380*/  LDGSTS.E.BYPASS.LTC128B.128 [R213+0xe800], desc[UR14][R174.64+0x80] ;  /* 0x0e800080aed57fae */ /* 0x000fe2000b981a0e */
[C---:B------:R-:W-:Y:S01]  /*5390*/  LOP3.LUT P0, RZ, R188.reuse, 0x2, RZ, 0xc0, !PT ;  /* 0x00000002bcff7812 */ /* 0x040fe2000780c0ff */
[----:B------:R-:W-:Y:S02]  /*53a0*/  VIADD R132, R193, UR5 ;  /* 0x00000005c1847c36 */ /* 0x000fe40008000000 */
[----:B------:R1:W-:Y:S01]  /*53b0*/  LDGSTS.E.BYPASS.LTC128B.128 [R213+0x10800], desc[UR14][R174.64+0x100] ;  /* 0x10800100aed57fae */ /* 0x0003e2000b981a0e */
[----:B------:R-:W-:Y:S01]  /*53c0*/  SEL R191, R185, 0xffffffe0, !P0 ;  /* 0xffffffe0b9bf7807 */ /* 0x000fe20004000000 */
[----:B------:R-:W-:Y:S01]  /*53d0*/  IMAD.MOV.U32 R2, RZ, RZ, 0x40 ;  /* 0x00000040ff027424 */ /* 0x000fe200078e00ff */
[----:B------:R-:W-:Y:S01]  /*53e0*/  LOP3.LUT P0, RZ, R188, 0x4, RZ, 0xc0, !PT ;  /* 0x00000004bcff7812 */ /* 0x000fe2000780c0ff */
[----:B------:R-:W-:Y:S01]  /*53f0*/  LDGSTS.E.BYPASS.LTC128B.128 [R213+0xd000], desc[UR14][R178.64] ;  /* 0x0d000000b2d57fae */ /* 0x000fe2000b981a0e */
[----:B------:R-:W-:Y:S01]  /*5400*/  IADD3 R134, PT, PT, R132, R191, RZ ;  /* 0x000000bf84867210 */ /* 0x000fe20007ffe0ff */
[--C-:B------:R-:W-:Y:S01]  /*5410*/  IMAD.IADD R135, R191, 0x1, R176.reuse ;  /* 0x00000001bf877824 */ /* 0x100fe200078e02b0 */
[----:B------:R-:W-:Y:S01]  /*5420*/  SEL R3, R2, 0xffffffc0, !P0 ;  /* 0xffffffc002037807 */ /* 0x000fe20004000000 */
[----:B------:R-:W-:Y:S04]  /*5430*/  LDGSTS.E.BYPASS.LTC128B.128 [R213+0xf000], desc[UR14][R178.64+0x80] ;  /* 0x0f000080b2d57fae */ /* 0x000fe8000b981a0e */
[----:B------:R-:W-:Y:S01]  /*5440*/  LDGSTS.E.BYPASS.LTC128B.128 [R213+0x11000], desc[UR14][R178.64+0x100] ;  /* 0x11000100b2d57fae */ /* 0x000fe2000b981a0e */
[----:B------:R-:W-:Y:S02]  /*5450*/  IMAD.IADD R192, R3, 0x1, R176 ;  /* 0x0000000103c07824 */ /* 0x000fe400078e02b0 */
[----:B------:R-:W-:Y:S01]  /*5460*/  IMAD.IADD R132, R132, 0x1, R3 ;  /* 0x0000000184847824 */ /* 0x000fe200078e0203 */
[----:B------:R-:W-:Y:S02]  /*5470*/  LDGSTS.E.BYPASS.LTC128B.128 [R213+0xd800], desc[UR14][R180.64] ;  /* 0x0d800000b4d57fae */ /* 0x000fe4000b981a0e */
[C---:B------:R-:W-:Y:S01]  /*5480*/  IADD3 R3, PT, PT, R191.reuse, R192, RZ ;  /* 0x000000c0bf037210 */ /* 0x040fe20007ffe0ff */
[----:B------:R-:W-:Y:S01]  /*5490*/  IMAD.IADD R2, R191, 0x1, R132 ;  /* 0x00000001bf027824 */ /* 0x000fe200078e0284 */
[----:B------:R-:W-:Y:S04]  /*54a0*/  LDGSTS.E.BYPASS.LTC128B.128 [R213+0xf800], desc[UR14][R180.64+0x80] ;  /* 0x0f800080b4d57fae */ /* 0x000fe8000b981a0e */
[----:B------:R2:W-:Y:S04]  /*54b0*/  LDGSTS.E.BYPASS.LTC128B.128 [R213+0x11800], desc[UR14][R180.64+0x100] ;  /* 0x11800100b4d57fae */ /* 0x0005e8000b981a0e */
        /* <DEDUP_REMOVED lines=180> */
[----:B------:R-:W1:Y:S02]  /*6000*/  I2F.RP R140, R2 ;  /* 0x00000002008c7306 */ /* 0x000e640000209400 */
[----:B------:R-:W-:Y:S08]  /*6010*/  ISETP.GE.AND P2, PT, R141, RZ, PT ;  /* 0x000000ff8d00720c */ /* 0x000ff00003f46270 */
        /* <DEDUP_REMOVED lines=21> */
[----:B------:R-:W-:Y:S01]  /*6170*/  @!P3 IMAD.IADD R134, R134, 0x1, -R2 ;  /* 0x000000018686b824 */ /* 0x000fe200078e0a02 */
[----:B------:R-:W-:Y:S01]  /*6180*/  ISETP.GE.AND P3, PT, R3, RZ, PT ;  /* 0x000000ff0300720c */ /* 0x000fe20003f66270 */
[----:B------:R-:W-:Y:S01]  /*6190*/  @!P4 VIADD R140, R140, 0x1 ;  /* 0x000000018c8cc836 */ /* 0x000fe20000000000 */
[-C--:B------:R-:W-:Y:S02]  /*61a0*/  ISETP.GE.U32.AND P6, PT, R136, R2.reuse, PT ;  /* 0x000000028800720c */ /* 0x080fe40003fc6070 */
[----:B------:R-:W-:Y:S02]  /*61b0*/  ISETP.GE.U32.AND P5, PT, R134, R2, PT ;  /* 0x000000028600720c */ /* 0x000fe40003fa6070 */
[----:B------:R-:W-:Y:S01]  /*61c0*/  ISETP.NE.AND P4, PT, R132, RZ, PT ;  /* 0x000000ff8400720c */ /* 0x000fe20003f85270 */
[----:B------:R-:W1:Y:S08]  /*61d0*/  LDC.64 R2, c[0x0][0x3b8] ;  /* 0x0000ee00ff027b82 */ /* 0x000e700000000a00 */
[----:B------:R-:W-:Y:S02]  /*61e0*/  @P6 IADD3 R140, PT, PT, R140, 0x1, RZ ;  /* 0x000000018c8c6810 */ /* 0x000fe40007ffe0ff */
[----:B------:R-:W-:Y:S03]  /*61f0*/  @P5 VIADD R138, R138, 0x1 ;  /* 0x000000018a8a5836 */ /* 0x000fe60000000000 */
[----:B------:R-:W-:Y:S02]  /*6200*/  @!P3 IMAD.MOV R140, RZ, RZ, -R140 ;  /* 0x000000ffff8cb224 */ /* 0x000fe400078e0a8c */
[----:B------:R-:W-:Y:S05]  /*6210*/  @!P2 IMAD.MOV R138, RZ, RZ, -R138 ;  /* 0x000000ffff8aa224 */ /* 0x000fea00078e0a8a */
        /* <DEDUP_REMOVED lines=23> */
.L_x_3076:
[----:B------:R-:W-:Y:S02]  /*6390*/  IMAD.MOV.U32 R197, RZ, RZ, R195 ;  /* 0x000000ffffc57224 */ /* 0x000fe400078e00c3 */
[C---:B------:R-:W-:Y:S01]  /*63a0*/  IMAD.SHL.U32 R3, R2.reuse, 0x20, RZ ;  /* 0x0000002002037824 */ /* 0x040fe200078e00ff */
[----:B------:R-:W-:Y:S02]  /*63b0*/  SHF.L.U64.HI R2, R2, 0x5, R135 ;  /* 0x0000000502027819 */ /* 0x000fe40000010287 */
[----:B------:R-:W-:Y:S01]  /*63c0*/  @!PT LDS RZ, [RZ] ;  /* 0x00000000fffff984 */ /* 0x000fe20000000800 */
[----:B------:R-:W-:Y:S01]  /*63d0*/  @!PT LDS RZ, [RZ] ;  /* 0x00000000fffff984 */ /* 0x000fe20000000800 */
[----:B------:R-:W-:Y:S01]  /*63e0*/  @!PT LDS RZ, [RZ] ;  /* 0x00000000fffff984 */ /* 0x000fe20000000800 */
[----:B------:R1:W-:Y:S02]  /*63f0*/  LDGSTS.E.BYPASS.LTC128B.128 [R213+0x6000], desc[UR14][R196.64] ;  /* 0x06000000c4d57fae */ /* 0x0003e4000b981a0e */
[C---:B------:R-:W-:Y:S02]  /*6400*/  IADD3 R134, P2, PT, R3.reuse, R196, RZ ;  /* 0x000000c403867210 */ /* 0x040fe40007f5e0ff */
[----:B------:R1:W-:Y:S02]  /*6410*/  LDGSTS.E.BYPASS.LTC128B.128 [R213+0x8000], desc[UR14][R196.64+0x80] ;  /* 0x08000080c4d57fae */ /* 0x0003e4000b981a0e */
[C---:B------:R-:W-:Y:S01]  /*6420*/  IADD3 R136, P3, PT, R3.reuse, R134, RZ ;  /* 0x0000008603887210 */ /* 0x040fe20007f7e0ff */
[C---:B------:R-:W-:Y:S01]  /*6430*/  IMAD.X R135, R2.reuse, 0x1, R195, P2 ;  /* 0x0000000102877824 */ /* 0x040fe200010e06c3 */
[----:B------:R1:W-:Y:S02]  /*6440*/  LDGSTS.E.BYPASS.LTC128B.128 [R213+0xa000], desc[UR14][R196.64+0x100] ;  /* 0x0a000100c4d57fae */ /* 0x0003e4000b981a0e */
[----:B------:R-:W-:Y:S02]  /*6450*/  IADD3 R138, P2, PT, R3, R136, RZ ;  /* 0x00000088038a7210 */ /* 0x000fe40007f5e0ff */
[----:B------:R1:W-:Y:S01]  /*6460*/  LDGSTS.E.BYPASS.LTC128B.128 [R213+0x6800], desc[UR14][R134.64] ;  /* 0x0680000086d57fae */ /* 0x0003e2000b981a0e */
[C---:B------:R-:W-:Y:S03]  /*6470*/  IADD3.X R137, PT, PT, R2.reuse, R135, RZ, P3, !PT ;  /* 0x0000008702897210 */ /* 0x040fe60001ffe4ff */
[----:B------:R1:W-:Y:S01]  /*6480*/  LDGSTS.E.BYPASS.LTC128B.128 [R213+0x8800], desc[UR14][R134.64+0x80] ;  /* 0x0880008086d57fae */ /* 0x0003e2000b981a0e */
[----:B------:R-:W-:Y:S03]  /*6490*/  IADD3.X R139, PT, PT, R2, R137, RZ, P2, !PT ;  /* 0x00000089028b7210 */ /* 0x000fe600017fe4ff */
        /* <DEDUP_REMOVED lines=8> */
.L_x_3075:
        /* <DEDUP_REMOVED lines=17> */
[----:B-1----:R-:W-:Y:S02]  /*6630*/  FMNMX3.FTZ R135, R2, R34, R35, !PT ;  /* 0x0000002202877276 */ /* 0x002fe40007810023 */
        /* <DEDUP_REMOVED lines=380> */
.L_x_3073:
        /* <DEDUP_REMOVED lines=28> */
[----:B------:R-:W3:Y:S01]  /*7fc0*/  @P2 MUFU.LG2 R10, R4 ;  /* 0x00000004000a2308 */ /* 0x000ee20000000c00 */
        /* <DEDUP_REMOVED lines=175> */
[----:B------:R-:W4:Y:S01]  /*8ac0*/  @P1 MUFU.LG2 R2, R2 ;  /* 0x0000000200021308 */ /* 0x000f220000000c00 */
        /* <DEDUP_REMOVED lines=15> */
[----:B------:R-:W-:Y:S01]  /*8bc0*/  ISETP.NE.AND P3, PT, R200, -0x1, PT ;  /* 0xffffffffc800780c */ /* 0x000fe20003f65270 */
[----:B----4-:R-:W-:Y:S01]  /*8bd0*/  @P1 FMUL.FTZ R2, R2, 0.69314718246459960938 ;  /* 0x3f31721802021820 */ /* 0x010fe20000410000 */
[----:B--2---:R-:W-:Y:S01]  /*8be0*/  ISETP.NE.AND P4, PT, R0, RZ, PT ;  /* 0x000000ff0000720c */ /* 0x004fe20003f85270 */
[----:B------:R-:W-:Y:S03]  /*8bf0*/  STS [R9+0x4000], R96 ;  /* 0x0040006009007388 */ /* 0x000fe60000000800 */
[C---:B------:R-:W-:Y:S01]  /*8c00*/  ISETP.NE.OR P0, PT, R200.reuse, -0x1, !P4 ;  /* 0xffffffffc800780c */ /* 0x040fe20006705670 */
[----:B------:R2:W-:Y:S04]  /*8c10*/  STS [R9+0x4400], R98 ;  /* 0x0044006209007388 */ /* 0x0005e80000000800 */
[----:B------:R-:W-:Y:S02]  /*8c20*/  STS [R11+0x4000], R100 ;  /* 0x004000640b007388 */ /* 0x000fe40000000800 */
[----:B------:R-:W3:Y:S02]  /*8c30*/  @!P3 LDC.64 R22, c[0x0][0x400] ;  /* 0x00010000ff16bb82 */ /* 0x000ee40000000a00 */
[----:B------:R-:W-:Y:S04]  /*8c40*/  STS [R11+0x4400], R102 ;  /* 0x004400660b007388 */ /* 0x000fe80000000800 */
[----:B------:R-:W-:Y:S02]  /*8c50*/  STS [R13+0x4000], R104 ;  /* 0x004000680d007388 */ /* 0x000fe40000000800 */
[----:B------:R-:W4:Y:S02]  /*8c60*/  @!P4 LDC R0, c[0x0][0x3e0] ;  /* 0x0000f800ff00cb82 */ /* 0x000f240000000800 */
[----:B------:R-:W-:Y:S04]  /*8c70*/  STS [R13+0x4400], R106 ;  /* 0x0044006a0d007388 */ /* 0x000fe80000000800 */
[----:B------:R-:W-:Y:S04]  /*8c80*/  STS [R17+0x4000], R108 ;  /* 0x0040006c11007388 */ /* 0x000fe80000000800 */
[----:B------:R5:W-:Y:S01]  /*8c90*/  STS [R17+0x4400], R110 ;  /* 0x0044006e11007388 */ /* 0x000be20000000800 */
[----:B--2---:R-:W2:Y:S03]  /*8ca0*/  @P3 LDC.64 R8, c[0x0][0x408] ;  /* 0x00010200ff083b82 */ /* 0x004ea60000000a00 */
[----:B------:R-:W-:Y:S04]  /*8cb0*/  STS [R15+0x4000], R112 ;  /* 0x004000700f007388 */ /* 0x000fe80000000800 */
[----:B------:R-:W-:Y:S04]  /*8cc0*/  STS [R15+0x4400], R114 ;  /* 0x004400720f007388 */ /* 0x000fe80000000800 */
[----:B------:R-:W-:Y:S04]  /*8cd0*/  STS [R21+0x4000], R116 ;  /* 0x0040007415007388 */ /* 0x000fe80000000800 */
[----:B------:R-:W-:Y:S04]  /*8ce0*/  STS [R21+0x4400], R118 ;  /* 0x0044007615007388 */ /* 0x000fe80000000800 */
[----:B------:R-:W-:Y:S04]  /*8cf0*/  STS [R19+0x4000], R124 ;  /* 0x0040007c13007388 */ /* 0x000fe80000000800 */
[----:B------:R1:W-:Y:S01]  /*8d00*/  STS [R19+0x4400], R126 ;  /* 0x0044007e13007388 */ /* 0x0003e20000000800 */
[----:B-----5:R-:W5:Y:S01]  /*8d10*/  LDC R17, c[0x0][0x434] ;  /* 0x00010d00ff117b82 */ /* 0x020f620000000800 */
[----:B--2---:R-:W-:Y:S01]  /*8d20*/  @P3 IMAD.WIDE.U32 R34, R200, R8, RZ ;  /* 0x00000008c8223225 */ /* 0x004fe200078e00ff */
[----:B------:R-:W-:Y:S01]  /*8d30*/  MOV R8, 0x7f800000 ;  /* 0x7f80000000087802 */ /* 0x000fe20000000f00 */
[----:B------:R2:W-:Y:S04]  /*8d40*/  STS [R5+0x4000], R7 ;  /* 0x0040000705007388 */ /* 0x0005e80000000800 */
[----:B------:R3:W-:Y:S01]  /*8d50*/  STS [R5+0x4400], R122 ;  /* 0x0044007a05007388 */ /* 0x0007e20000000800 */
[----:B------:R-:W-:Y:S06]  /*8d60*/  BAR.SYNC.DEFER_BLOCKING 0x0 ;  /* 0x0000000000007b1d */ /* 0x000fec0000010000 */
[----:B------:R-:W4:Y:S01]  /*8d70*/  S2R R6, SR_CTAID.Y ;  /* 0x0000000000067919 */ /* 0x000f220000002600 */
[----:B------:R-:W5:Y:S01]  /*8d80*/  S2R R11, SR_CTAID.Z ;  /* 0x00000000000b7919 */ /* 0x000f620000002700 */
[----:B-1----:R-:W1:Y:S08]  /*8d90*/  @P2 LDC R19, c[0x0][0x458] ;  /* 0x00011600ff132b82 */ /* 0x002e700000000800 */
[----:B--2---:R-:W2:Y:S01]  /*8da0*/  @P4 LDC R7, c[0x0][0x454] ;  /* 0x00011500ff074b82 */ /* 0x004ea20000000800 */
[----:B------:R1:W2:Y:S04]  /*8db0*/  LDS.128 R28, [R213+0x1800] ;  /* 0x00180000d51c7984 */ /* 0x0002a80000000c00 */
[----:B------:R1:W2:Y:S03]  /*8dc0*/  LDS.128 R24, [R213+0x3800] ;  /* 0x00380000d5187984 */ /* 0x0002a60000000c00 */
[----:B---3--:R-:W3:Y:S01]  /*8dd0*/  LDC.64 R4, c[0x0][0x408] ;  /* 0x00010200ff047b82 */ /* 0x008ee20000000a00 */
[----:B------:R2:W3:Y:S01]  /*8de0*/  LDS.128 R12, [R213+0x5800] ;  /* 0x00580000d50c7984 */ /* 0x0004e20000000c00 */
[----:B-1----:R-:W-:Y:S01]  /*8df0*/  @P2 FFMA.FTZ R8, R132, R19, R33 ;  /* 0x0000001384082223 */ /* 0x002fe20000010021 */
[----:B----4-:R-:W-:-:S04]  /*8e00*/  @!P3 IMAD.WIDE.U32 R20, R6, R22, RZ ;  /* 0x000000160614b225 */ /* 0x010fc800078e00ff */
[----:B------:R-:W-:Y:S01]  /*8e10*/  @!P3 IMAD R23, R6, R23, R21 ;  /* 0x000000170617b224 */ /* 0x000fe200078e0215 */
[----:B------:R-:W-:Y:S01]  /*8e20*/  SHF.R.U32.HI R21, RZ, 0x2, R188 ;  /* 0x00000002ff157819 */ /* 0x000fe200000116bc */
[----:B------:R-:W-:Y:S01]  /*8e30*/  @P3 IMAD R23, R200, R9, R35 ;  /* 0x00000009c8173224 */ /* 0x000fe200078e0223 */
[----:B------:R-:W-:Y:S01]  /*8e40*/  MOV R9, 0x7f800000 ;  /* 0x7f80000000097802 */ /* 0x000fe20000000f00 */
[----:B-----5:R-:W-:Y:S01]  /*8e50*/  @!P4 IMAD R0, R6, R0, R11 ;  /* 0x000000000600c224 */ /* 0x020fe200078e020b */
[----:B------:R-:W-:Y:S01]  /*8e60*/  LOP3.LUT R21, R190, 0x7, R21, 0xf8, !PT ;  /* 0x00000007be157812 */ /* 0x000fe200078ef815 */
[-C--:B------:R-:W-:Y:S02]  /*8e70*/  @!P0 IMAD R200, R6, R17.reuse, RZ ;  /* 0x0000001106c88224 */ /* 0x080fe400078e02ff */
[----:B------:R-:W-:Y:S01]  /*8e80*/  @P1 FFMA.FTZ R9, R3, R16, R2 ;  /* 0x0000001003091223 */ /* 0x000fe20000010002 */
[----:B------:R-:W-:Y:S02]  /*8e90*/  @!P4 IMAD R0, R0, R17, RZ ;  /* 0x000000110000c224 */ /* 0x000fe400078e02ff */
[----:B--2---:R-:W-:Y:S01]  /*8ea0*/  @P4 IMAD R0, R11, R7, R200 ;  /* 0x000000070b004224 */ /* 0x004fe200078e02c8 */
[----:B------:R-:W-:Y:S06]  /*8eb0*/  @P5 BRA `(.L_x_3079) ;  /* 0x00000000002c5947 */ /* 0x000fec0003800000 */
        /* <DEDUP_REMOVED lines=11> */
.L_x_3079:
[----:B------:R-:W-:Y:S05]  /*8f70*/  BSYNC.RECONVERGENT B0 ;  /* 0x0000000000007941 */ /* 0x000fea0003800200 */
.L_x_3078:
[----:B------:R-:W2:Y:S01]  /*8f80*/  LDCU.64 UR4, c[0x0][0x410] ;  /* 0x00008200ff0477ac */ /* 0x000ea20008000a00 */
[----:B------:R-:W-:Y:S01]  /*8f90*/  IMAD.MOV.U32 R187, RZ, RZ, RZ ;  /* 0x000000ffffbb7224 */ /* 0x000fe200078e00ff */
[----:B------:R-:W-:Y:S01]  /*8fa0*/  SHF.R.U32.HI R3, RZ, 0x3, R188 ;  /* 0x00000003ff037819 */ /* 0x000fe200000116bc */
[----:B------:R-:W-:Y:S01]  /*8fb0*/  @P3 IMAD.MOV.U32 R20, RZ, RZ, R34 ;  /* 0x000000ffff143224 */ /* 0x000fe200078e0022 */
[----:B------:R-:W-:Y:S01]  /*8fc0*/  BSSY.RECONVERGENT B0, `(.L_x_3080) ;  /* 0x000001b000007945 */ /* 0x000fe20003800200 */
[----:B-1-3--:R-:W-:Y:S01]  /*8fd0*/  IMAD.WIDE.U32 R6, R4, UR6, R186 ;  /* 0x0000000604067c25 */ /* 0x00afe2000f8e00ba */
[C---:B------:R-:W-:Y:S02]  /*8fe0*/  IADD3 R9, PT, PT, R3.reuse, 0x10, RZ ;  /* 0x0000001003097810 */ /* 0x040fe40007ffe0ff */
[----:B------:R-:W-:Y:S01]  /*8ff0*/  ISETP.GE.AND P3, PT, R3, R194, PT ;  /* 0x000000c20300720c */ /* 0x000fe20003f66270 */
[----:B------:R-:W-:Y:S01]  /*9000*/  IMAD R0, R5, UR6, R7 ;  /* 0x0000000605007c24 */ /* 0x000fe2000f8e0207 */
[----:B------:R-:W-:Y:S01]  /*9010*/  IADD3 R34, P0, PT, R20, R6, RZ ;  /* 0x0000000614227210 */ /* 0x000fe20007f1e0ff */
[----:B------:R-:W-:Y:S01]  /*9020*/  VIADD R17, R3, 0x30 ;  /* 0x0000003003117836 */ /* 0x000fe20000000000 */
[----:B------:R-:W-:Y:S01]  /*9030*/  ISETP.GE.AND P2, PT, R9, R194, PT ;  /* 0x000000c20900720c */ /* 0x000fe20003f46270 */
[----:B------:R-:W-:Y:S01]  /*9040*/  VIADD R7, R3, 0x20 ;  /* 0x0000002003077836 */ /* 0x000fe20000000000 */
[----:B------:R-:W-:-:S02]  /*9050*/  IADD3.X R35, PT, PT, R23, R0, RZ, P0, !PT ;  /* 0x0000000017237210 */ /* 0x000fc400007fe4ff */
[-C--:B------:R-:W-:Y:S01]  /*9060*/  ISETP.GE.AND P0, PT, R17, R194.reuse, PT ;  /* 0x000000c21100720c */ /* 0x080fe20003f06270 */
[----:B------:R1:W3:Y:S01]  /*9070*/  LDS.128 R20, [R213] ;  /* 0x00000000d5147984 */ /* 0x0002e20000000c00 */
[----:B------:R-:W-:Y:S01]  /*9080*/  ISETP.GE.AND P1, PT, R7, R194, PT ;  /* 0x000000c20700720c */ /* 0x000fe20003f26270 */
[C---:B--2---:R-:W-:Y:S02]  /*9090*/  IMAD.WIDE.U32 R34, R11.reuse, UR4, R34 ;  /* 0x000000040b227c25 */ /* 0x044fe4000f8e0022 */
[----:B------:R1:W2:Y:S02]  /*90a0*/  LDS.128 R16, [R213+0x2000] ;  /* 0x00200000d5107984 */ /* 0x0002a40000000c00 */
[----:B------:R-:W-:Y:S02]  /*90b0*/  IMAD R37, R11, UR5, R35 ;  /* 0x000000050b257c24 */ /* 0x000fe4000f8e0223 */
[----:B------:R1:W4:Y:S01]  /*90c0*/  LDS.128 R8, [R213+0x4000] ;  /* 0x00400000d5087984 */ /* 0x0003220000000c00 */
[----:B------:R-:W-:Y:S05]  /*90d0*/  @P3 BRA `(.L_x_3081) ;  /* 0x0000000000243947 */ /* 0x000fea0003800000 */
[----:B------:R-:W5:Y:S01]  /*90e0*/  LDCU.64 UR4, c[0x0][0x3f0] ;  /* 0x00007e00ff0477ac */ /* 0x000f620008000a00 */
[----:B------:R-:W-:-:S05]  /*90f0*/  MOV R36, R34 ;  /* 0x0000002200247202 */ /* 0x000fca0000000f00 */
[----:B------:R-:W-:-:S04]  /*9100*/  IMAD.WIDE.U32 R6, R3, R4, R36 ;  /* 0x0000000403067225 */ /* 0x000fc800078e0024 */
[----:B------:R-:W-:Y:S01]  /*9110*/  IMAD R0, R3, R5, R7 ;  /* 0x0000000503007224 */ /* 0x000fe200078e0207 */
[----:B-----5:R-:W-:-:S04]  /*9120*/  LEA R32, P3, R6, UR4, 0x1 ;  /* 0x0000000406207c11 */ /* 0x020fc8000f8608ff */
[----:B------:R-:W-:-:S05]  /*9130*/  LEA.HI.X R33, R6, UR5, R0, 0x1, P3 ;  /* 0x0000000506217c11 */ /* 0x000fca00098f0c00 */
[----:B---3--:R3:W-:Y:S04]  /*9140*/  STG.E.128 desc[UR14][R32.64], R20 ;  /* 0x0000001420007986 */ /* 0x0087e8000c101d0e */
[----:B--2---:R3:W-:Y:S04]  /*9150*/  STG.E.128 desc[UR14][R32.64+0x80], R16 ;  /* 0x0000801020007986 */ /* 0x0047e8000c101d0e */
[----:B----4-:R3:W-:Y:S02]  /*9160*/  STG.E.128 desc[UR14][R32.64+0x100], R8 ;  /* 0x0001000820007986 */ /* 0x0107e4000c101d0e */
.L_x_3081:
[----:B------:R-:W-:Y:S05]  /*9170*/  BSYNC.RECONVERGENT B0 ;  /* 0x0000000000007941 */ /* 0x000fea0003800200 */
.L_x_3080:
[----:B---3--:R3:W1:Y:S01]  /*9180*/  LDS.128 R20, [R213+0x800] ;  /* 0x00080000d5147984 */ /* 0x0086620000000c00 */
[----:B------:R-:W-:Y:S03]  /*9190*/  BSSY.RECONVERGENT B0, `(.L_x_3082) ;  /* 0x0000012000007945 */ /* 0x000fe60003800200 */
[----:B--2---:R3:W2:Y:S04]  /*91a0*/  LDS.128 R16, [R213+0x2800] ;  /* 0x00280000d5107984 */ /* 0x0046a80000000c00 */
[----:B----4-:R3:W4:Y:S01]  /*91b0*/  LDS.128 R8, [R213+0x4800] ;  /* 0x00480000d5087984 */ /* 0x0107220000000c00 */
[----:B------:R-:W-:Y:S05]  /*91c0*/  @P2 BRA `(.L_x_3083) ;  /* 0x0000000000382947 */ /* 0x000fea0003800000 */
[----:B------:R-:W-:Y:S01]  /*91d0*/  IADD3 R7, P2, PT, R3, 0x10, RZ ;  /* 0x0000001003077810 */ /* 0x000fe20007f5e0ff */
[----:B------:R-:W5:Y:S01]  /*91e0*/  LDCU.64 UR4, c[0x0][0x3f0] ;  /* 0x00007e00ff0477ac */ /* 0x000f620008000a00 */
[----:B------:R-:W-:-:S03]  /*91f0*/  IMAD.MOV.U32 R32, RZ, RZ, R34 ;  /* 0x000000ffff207224 */ /* 0x000fc600078e0022 */
[----:B------:R-:W-:-:S04]  /*9200*/  IMAD.X R33, RZ, RZ, RZ, P2 ;  /* 0x000000ffff217224 */ /* 0x000fc800010e06ff */
[----:B------:R-:W-:Y:S01]  /*9210*/  IMAD R0, R33, R4, RZ ;  /* 0x0000000421007224 */ /* 0x000fe200078e02ff */
[----:B------:R-:W-:-:S03]  /*9220*/  MOV R33, R37 ;  /* 0x0000002500217202 */ /* 0x000fc60000000f00 */
[C---:B------:R-:W-:Y:S02]  /*9230*/  IMAD R0, R7.reuse, R5, R0 ;  /* 0x0000000507007224 */ /* 0x040fe400078e0200 */
[----:B------:R-:W-:-:S03]  /*9240*/  IMAD.WIDE.U32 R32, R7, R4, R32 ;  /* 0x0000000407207225 */ /* 0x000fc600078e0020 */
[----:B-----5:R-:W-:Y:S02]  /*9250*/  LEA R6, P2, R32, UR4, 0x1 ;  /* 0x0000000420067c11 */ /* 0x020fe4000f8408ff */
[----:B------:R-:W-:-:S04]  /*9260*/  IADD3 R0, PT, PT, R0, R33, RZ ;  /* 0x0000002100007210 */ /* 0x000fc80007ffe0ff */
[----:B------:R-:W-:-:S05]  /*9270*/  LEA.HI.X R7, R32, UR5, R0, 0x1, P2 ;  /* 0x0000000520077c11 */ /* 0x000fca00090f0c00 */
[----:B-1----:R1:W-:Y:S04]  /*9280*/  STG.E.128 desc[UR14][R6.64], R20 ;  /* 0x0000001406007986 */ /* 0x0023e8000c101d0e */
[----:B--2---:R1:W-:Y:S04]  /*9290*/  STG.E.128 desc[UR14][R6.64+0x80], R16 ;  /* 0x0000801006007986 */ /* 0x0043e8000c101d0e */
[----:B----4-:R1:W-:Y:S02]  /*92a0*/  STG.E.128 desc[UR14][R6.64+0x100], R8 ;  /* 0x0001000806007986 */ /* 0x0103e4000c101d0e */
.L_x_3083:
[----:B------:R-:W-:Y:S05]  /*92b0*/  BSYNC.RECONVERGENT B0 ;  /* 0x0000000000007941 */ /* 0x000fea0003800200 */
.L_x_3082:
[----:B-12---:R1:W2:Y:S01]  /*92c0*/  LDS.128 R16, [R213+0x1000] ;  /* 0x00100000d5107984 */ /* 0x0062a20000000c00 */
[----:B------:R-:W-:Y:S03]  /*92d0*/  BSSY.RECONVERGENT B0, `(.L_x_3084) ;  /* 0x0000012000007945 */ /* 0x000fe60003800200 */
[----:B----4-:R1:W4:Y:S04]  /*92e0*/  LDS.128 R8, [R213+0x3000] ;  /* 0x00300000d5087984 */ /* 0x0103280000000c00 */
[----:B------:R1:W1:Y:S01]  /*92f0*/  LDS.128 R20, [R213+0x5000] ;  /* 0x00500000d5147984 */ /* 0x0002620000000c00 */
        /* <DEDUP_REMOVED lines=12> */
[----:B--2---:R2:W-:Y:S04]  /*93c0*/  STG.E.128 desc[UR14][R6.64], R16 ;  /* 0x0000001006007986 */ /* 0x0045e8000c101d0e */
[----:B----4-:R2:W-:Y:S04]  /*93d0*/  STG.E.128 desc[UR14][R6.64+0x80], R8 ;  /* 0x0000800806007986 */ /* 0x0105e8000c101d0e */
[----:B-1----:R2:W-:Y:S02]  /*93e0*/  STG.E.128 desc[UR14][R6.64+0x100], R20 ;  /* 0x0001001406007986 */ /* 0x0025e4000c101d0e */
.L_x_3085:
[----:B------:R-:W-:Y:S05]  /*93f0*/  BSYNC.RECONVERGENT B0 ;  /* 0x0000000000007941 */ /* 0x000fea0003800200 */
.L_x_3084:
[----:B------:R-:W-:Y:S05]  /*9400*/  @P0 EXIT ;  /* 0x000000000000094d */ /* 0x000fea0003800000 */
[----:B------:R-:W-:Y:S01]  /*9410*/  IADD3 R3, P0, PT, R3, 0x30, RZ ;  /* 0x0000003003037810 */ /* 0x000fe20007f1e0ff */
[----:B------:R-:W5:Y:S01]  /*9420*/  LDCU.64 UR4, c[0x0][0x3f0] ;  /* 0x00007e00ff0477ac */ /* 0x000f620008000a00 */
[----:B--2---:R-:W-:-:S03]  /*9430*/  IMAD.MOV.U32 R6, RZ, RZ, R34 ;  /* 0x000000ffff067224 */ /* 0x004fc600078e0022 */
        /* <DEDUP_REMOVED lines=8> */
[----:B------:R-:W-:Y:S04]  /*94c0*/  STG.E.128 desc[UR14][R2.64], R28 ;  /* 0x0000001c02007986 */ /* 0x000fe8000c101d0e */
[----:B------:R-:W-:Y:S04]  /*94d0*/  STG.E.128 desc[UR14][R2.64+0x80], R24 ;  /* 0x0000801802007986 */ /* 0x000fe8000c101d0e */
[----:B------:R-:W-:Y:S01]  /*94e0*/  STG.E.128 desc[UR14][R2.64+0x100], R12 ;  /* 0x0001000c02007986 */ /* 0x000fe2000c101d0e */
[----:B------:R-:W-:Y:S05]  /*94f0*/  EXIT ;  /* 0x000000000000794d */ /* 0x000fea0003800000 */
.L_x_3086:
        /* <DEDUP_REMOVED lines=16> */
.L_x_6905:


//--------------------- .text._ZN5flash24flash_fwd_splitkv_kernelI23Flash_fwd_kernel_traitsILi192ELi64ELi64ELi4ELb0ELb0EN7cutlass6half_tE19Flash_kernel_traitsILi192ELi64ELi64ELi4ES3_EELb0ELb0ELb0ELb0ELb1ELb1ELb0ELb0EEEvNS_16Flash_fwd_paramsE --------------------------
	.section	.text._ZN5flash24flash_fwd_splitkv_kernelI23Flash_fwd_kernel_traitsILi192ELi64ELi64ELi4ELb0ELb0EN7cutlass6half_tE19Flash_kernel_traitsILi192ELi64ELi64ELi4ES3_EELb0ELb0ELb0ELb0ELb1ELb1ELb0ELb0EEEvNS_16Flash_fwd_paramsE,"ax",@progbits
	.align	128
        .global         _ZN5flash24flash_fwd_splitkv_kernelI23Flash_fwd_kernel_traitsILi192ELi64ELi64ELi4ELb0ELb0EN7cutlass6half_tE19Flash_kernel_traitsILi192ELi64ELi64ELi4ES3_EELb0ELb0ELb0ELb0ELb1ELb1ELb0ELb0EEEvNS_16Flash_fwd_paramsE
        .type           _ZN5flash24flash_fwd_splitkv_kernelI23Flash_fwd_kernel_traitsILi192ELi64ELi64ELi4ELb0ELb0EN7cutlass6half_tE19Flash_kernel_traitsILi192ELi64ELi64ELi4ES3_EELb0ELb0ELb0ELb0ELb1ELb1ELb0ELb0EEEvNS_16Flash_fwd_paramsE,@function
        .size           _ZN5flash24flash_fwd_splitkv_kernelI23Flash_fwd_kernel_traitsILi192ELi64ELi64ELi4ELb0ELb0EN7cutlass6half_tE19Flash_kernel_traitsILi192ELi64ELi64ELi4ES3_EELb0ELb0ELb0ELb0ELb1ELb1ELb0ELb0EEEvNS_16Flash_fwd_paramsE,(.L_x_6906 - _ZN5flash24flash_fwd_splitkv_kernelI23Flash_fwd_kernel_traitsILi192ELi64ELi64ELi4ELb0ELb0EN7cutlass6half_tE19Flash_kernel_traitsILi192ELi64ELi64ELi4ES3_EELb0ELb0ELb0ELb0ELb1ELb1ELb0ELb0EEEvNS_16Flash_fwd_paramsE)
        .other          _ZN5flash24flash_fwd_splitkv_kernelI23Flash_fwd_kernel_traitsILi192ELi64ELi64ELi4ELb0ELb0EN7cutlass6half_tE19Flash_kernel_traitsILi192ELi64ELi64ELi4ES3_EELb0ELb0ELb0ELb0ELb1ELb1ELb0ELb0EEEvNS_16Flash_fwd_paramsE,@"STO_CUDA_ENTRY STV_DEFAULT"
_ZN5flash24flash_fwd_splitkv_kernelI23Flash_fwd_kernel_traitsILi192ELi64ELi64ELi4ELb0ELb0EN7cutlass6half_tE19Flash_kernel_traitsILi192ELi64ELi64ELi4ES3_EELb0ELb0ELb0ELb0ELb1ELb1ELb0ELb0EEEvNS_16Flash_fwd_paramsE:
.text._ZN5flash24flash_fwd_splitkv_kernelI23Flash_fwd_kernel_traitsILi192ELi64ELi64ELi4ELb0ELb0EN7cutlass6half_tE19Flash_kernel_traitsILi192ELi64ELi64ELi4ES3_EELb0ELb0ELb0ELb0ELb1ELb1ELb0ELb0EEEvNS_16Flash_fwd_paramsE:
        /* <DEDUP_REMOVED lines=51> */
.L_x_3087:
[----:B------:R-:W-:Y:S05]  /*0330*/  @!P3 EXIT ;  /* 0x000000000000b94d */ /* 0x000fea0003800000 */
[----:B------:R-:W2:Y:S01]  /*0340*/  LDCU UR5, c[0x0][0x438] ;  /* 0x00008700ff0577ac */ /* 0x000ea20008000800 */
[----:B------:R-:W-:Y:S01]  /*0350*/  @!P2 ISETP.NE.U32.AND P0, PT, R4, RZ, PT ;  /* 0x000000ff0400a20c */ /* 0x000fe20003f05070 */
[----:B-----5:R-:W-:Y:S01]  /*0360*/  @P2 IMAD.IADD R94, R94, 0x1, -R3 ;  /* 0x000000015e5e2824 */ /* 0x020fe200078e0a03 */
[----:B-1----:R-:W1:Y:S02]  /*0370*/  S2R R13, SR_CTAID.Z ;  /* 0x00000000000d7919 */ /* 0x002e640000002700 */
[----:B------:R-:W-:Y:S01]  /*0380*/  @!P2 ISETP.NE.AND.EX P0, PT, R5, RZ, PT, P0 ;  /* 0x000000ff0500a20c */ /* 0x000fe20003f05300 */
[----:B------:R-:W3:Y:S03]  /*0390*/  S2R R186, SR_TID.X ;  /* 0x0000000000ba7919 */ /* 0x000ee60000002100 */
        /* <DEDUP_REMOVED lines=13> */
[----:B-1-3--:R-:W-:Y:S05]  /*0470*/  @P0 BRA `(.L_x_3088) ;  /* 0x0000000400c40947 */ /* 0x00afea0003800000 */
[----:B------:R-:W-:Y:S01]  /*0480*/  ISETP.NE.AND P0, PT, R202, -0x1, PT ;  /* 0xffffffffca00780c */ /* 0x000fe20003f05270 */
[----:B------:R-:W1:Y:S01]  /*0490*/  LDC.64 R2, c[0x0][0x408] ;  /* 0x00010200ff027b82 */ /* 0x000e620000000a00 */
[----:B------:R-:W-:Y:S01]  /*04a0*/  IMAD.MOV.U32 R17, RZ, RZ, RZ ;  /* 0x000000ffff117224 */ /* 0x000fe200078e00ff */
[----:B------:R-:W2:Y:S01]  /*04b0*/  LDCU UR7, c[0x0][0x3e0] ;  /* 0x00007c00ff0777ac */ /* 0x000ea20008000800 */
[----:B------:R-:W-:Y:S01]  /*04c0*/  IMAD.IADD R7, R14, 0x1, -R195 ;  /* 0x000000010e077824 */ /* 0x000fe200078e0ac3 */
[----:B------:R-:W-:Y:S01]  /*04d0*/  BSSY.RECONVERGENT B0, `(.L_x_3089) ;  /* 0x0000025000007945 */ /* 0x000fe20003800200 */
[----:B------:R-:W3:Y:S01]  /*04e0*/  LDCU.64 UR4, c[0x0][0x410] ;  /* 0x00008200ff0477ac */ /* 0x000ee20008000a00 */
[----:B------:R-:W4:Y:S06]  /*04f0*/  LDCU UR6, c[0x0][0x434] ;  /* 0x00008680ff0677ac */ /* 0x000f2c0008000800 */
[----:B------:R-:W5:Y:S01]  /*0500*/  @!P0 LDC.64 R4, c[0x0][0x400] ;  /* 0x00010000ff048b82 */ /* 0x000f620000000a00 */
[----:B--2---:R-:W-:-:S02]  /*0510*/  IMAD R6, R6, UR7, R13 ;  /* 0x0000000706067c24 */ /* 0x004fc4000f8e020d */
[----:B-1----:R-:W-:-:S04]  /*0520*/  @P0 IMAD.WIDE.U32 R10, R202, R2, RZ ;  /* 0x00000002ca0a0225 */ /* 0x002fc800078e00ff */
[----:B-----5:R-:W-:Y:S01]  /*0530*/  @!P0 IMAD.WIDE.U32 R8, R0, R4, RZ ;  /* 0x0000000400088225 */ /* 0x020fe200078e00ff */
[----:B------:R-:W-:Y:S02]  /*0540*/  SHF.L.U32 R4, R186, 0x3, RZ ;  /* 0x00000003ba047819 */ /* 0x000fe400000006ff */
[----:B------:R-:W-:Y:S01]  /*0550*/  @P0 MOV R8, R10 ;  /* 0x0000000a00080202 */ /* 0x000fe20000000f00 */
[----:B------:R-:W-:Y:S01]  /*0560*/  @!P0 IMAD R5, R0, R5, R9 ;  /* 0x0000000500058224 */ /* 0x000fe200078e0209 */
[----:B------:R-:W-:Y:S01]  /*0570*/  LOP3.LUT R16, R4, 0x38, RZ, 0xc0, !PT ;  /* 0x0000003804107812 */ /* 0x000fe200078ec0ff */
[----:B------:R-:W-:Y:S01]  /*0580*/  @P0 IMAD R5, R202, R3, R11 ;  /* 0x00000003ca050224 */ /* 0x000fe200078e020b */
[----:B------:R-:W-:-:S03]  /*0590*/  SHF.R.U32.HI R0, RZ, 0x3, R186 ;  /* 0x00000003ff007819 */ /* 0x000fc600000116ba */
[----:B------:R-:W-:Y:S01]  /*05a0*/  IMAD.WIDE.U32 R16, R195, R2, R16 ;  /* 0x00000002c3107225 */ /* 0x000fe200078e0010 */
[----:B------:R-:W-:-:S03]  /*05b0*/  IADD3 R10, PT, PT, R0, 0x10, RZ ;  /* 0x00000010000a7810 */ /* 0x000fc60007ffe0ff */
[----:B------:R-:W-:Y:S01]  /*05c0*/  IMAD R4, R195, R3, R17 ;  /* 0x00000003c3047224 */ /* 0x000fe200078e0211 */
[----:B------:R-:W-:Y:S01]  /*05d0*/  IADD3 R16, P0, PT, R8, R16, RZ ;  /* 0x0000001008107210 */ /* 0x000fe20007f1e0ff */
[----:B------:R-:W-:Y:S01]  /*05e0*/  VIADD R8, R0, 0x20 ;  /* 0x0000002000087836 */ /* 0x000fe20000000000 */
[-C--:B------:R-:W-:Y:S01]  /*05f0*/  ISETP.GE.AND P3, PT, R10, R7.reuse, PT ;  /* 0x000000070a00720c */ /* 0x080fe20003f66270 */
[----:B----4-:R-:W-:Y:S01]  /*0600*/  IMAD R195, R6, UR6, R195 ;  /* 0x0000000606c37c24 */ /* 0x010fe2000f8e02c3 */
[----:B------:R-:W-:Y:S02]  /*0610*/  IADD3.X R17, PT, PT, R5, R4, RZ, P0, !PT ;  /* 0x0000000405117210 */ /* 0x000fe400007fe4ff */
[CC--:B------:R-:W-:Y:S02]  /*0620*/  ISETP.GE.AND P0, PT, R0.reuse, R7.reuse, PT ;  /* 0x000000070000720c */ /* 0x0c0fe40003f06270 */
[----:B------:R-:W-:Y:S01]  /*0630*/  IADD3 R10, PT, PT, R0, 0x30, RZ ;  /* 0x00000030000a7810 */ /* 0x000fe20007ffe0ff */
[----:B---3--:R-:W-:Y:S01]  /*0640*/  IMAD.WIDE.U32 R16, R13, UR4, R16 ;  /* 0x000000040d107c25 */ /* 0x008fe2000f8e0010 */
[----:B------:R-:W-:-:S02]  /*0650*/  ISETP.GE.AND P2, PT, R8, R7, PT ;  /* 0x000000070800720c */ /* 0x000fc40003f46270 */
[----:B------:R-:W-:Y:S01]  /*0660*/  ISETP.GE.AND P1, PT, R10, R7, PT ;  /* 0x000000070a00720c */ /* 0x000fe20003f26270 */
[----:B------:R-:W-:-:S06]  /*0670*/  IMAD R11, R13, UR5, R17 ;  /* 0x000000050d0b7c24 */ /* 0x000fcc000f8e0211 */
[----:B------:R-:W-:Y:S06]  /*0680*/  @P0 BRA `(.L_x_3090) ;  /* 0x0000000000240947 */ /* 0x000fec0003800000 */
        /* <DEDUP_REMOVED lines=9> */
.L_x_3090:
[----:B------:R-:W-:Y:S05]  /*0720*/  BSYNC.RECONVERGENT B0 ;  /* 0x0000000000007941 */ /* 0x000fea0003800200 */
.L_x_3089:
        /* <DEDUP_REMOVED lines=16> */
.L_x_3092:
[----:B------:R-:W-:Y:S05]  /*0830*/  BSYNC.RECONVERGENT B0 ;  /* 0x0000000000007941 */ /* 0x000fea0003800200 */
.L_x_3091:
        /* <DEDUP_REMOVED lines=16> */
.L_x_3094:
[----:B------:R-:W-:Y:S05]  /*0940*/  BSYNC.RECONVERGENT B0 ;  /* 0x0000000000007941 */ /* 0x000fea0003800200 */
.L_x_3093:
[----:B------:R-:W-:Y:S04]  /*0950*/  BSSY.RECONVERGENT B0, `(.L_x_3095) ;  /* 0x000000f000007945 */ /* 0x000fe80003800200 */
[----:B------:R-:W-:Y:S05]  /*0960*/  @P1 BRA `(.L_x_3096) ;  /* 0x0000000000341947 */ /* 0x000fea0003800000 */
[----:B------:R-:W4:Y:S01]  /*0970*/  LDCU.64 UR4, c[0x0][0x3f0] ;  /* 0x00007e00ff0477ac */ /* 0x000f220008000a00 */
[----:B------:R-:W-:Y:S02]  /*0980*/  IADD3 R5, P0, PT, R0, 0x30, RZ ;  /* 0x0000003000057810 */ /* 0x000fe40007f1e0ff */
[----:B------:R-:W-:Y:S02]  /*0990*/  MOV R10, R16 ;  /* 0x00000010000a7202 */ /* 0x000fe40000000f00 */
[----:B------:R-:W-:-:S03]  /*09a0*/  IADD3.X R9, PT, PT, RZ, RZ, RZ, P0, !PT ;  /* 0x000000ffff097210 */ /* 0x000fc600007fe4ff */
[----:B------:R-:W-:-:S04]  /*09b0*/  IMAD.WIDE.U32 R10, R5, R2, R10 ;  /* 0x00000002050a7225 */ /* 0x000fc800078e000a */
[----:B------:R-:W-:-:S04]  /*09c0*/  IMAD R4, R9, R2, RZ ;  /* 0x0000000209047224 */ /* 0x000fc800078e02ff */
[----:B------:R-:W-:Y:S01]  /*09d0*/  IMAD R3, R5, R3, R4 ;  /* 0x0000000305037224 */ /* 0x000fe200078e0204 */
[----:B----4-:R-:W-:-:S04]  /*09e0*/  LEA R2, P0, R10, UR4, 0x1 ;  /* 0x000000040a027c11 */ /* 0x010fc8000f8008ff */
[----:B------:R-:W-:-:S04]  /*09f0*/  IADD3 R3, PT, PT, R11, R3, RZ ;  /* 0x000000030b037210 */ /* 0x000fc80007ffe0ff */
[----:B------:R-:W-:-:S05]  /*0a00*/  LEA.HI.X R3, R10, UR5, R3, 0x1, P0 ;  /* 0x000000050a037c11 */ /* 0x000fca00080f0c03 */
[----:B------:R4:W-:Y:S04]  /*0a10*/  STG.E.128 desc[UR14][R2.64], RZ ;  /* 0x000000ff02007986 */ /* 0x0009e8000c101d0e */
[----:B------:R4:W-:Y:S04]  /*0a20*/  STG.E.128 desc[UR14][R2.64+0x80], RZ ;  /* 0x000080ff02007986 */ /* 0x0009e8000c101d0e */
[----:B------:R4:W-:Y:S02]  /*0a30*/  STG.E.128 desc[UR14][R2.64+0x100], RZ ;  /* 0x000100ff02007986 */ /* 0x0009e4000c101d0e */
.L_x_3096:
[----:B------:R-:W-:Y:S05]  /*0a40*/  BSYNC.RECONVERGENT B0 ;  /* 0x0000000000007941 */ /* 0x000fea0003800200 */
.L_x_3095:
[----:B------:R-:W5:Y:S01]  /*0a50*/  LDCU.64 UR4, c[0x0][0x420] ;  /* 0x00008400ff0477ac */ /* 0x000f620008000a00 */
[----:B------:R-:W-:-:S04]  /*0a60*/  LOP3.LUT P4, R186, R186, 0x7, RZ, 0xc0, !PT ;  /* 0x00000007baba7812 */ /* 0x000fc8000788c0ff */
[----:B------:R-:W-:Y:S02]  /*0a70*/  ISETP.GE.OR P4, PT, R0, R7, P4 ;  /* 0x000000070000720c */ /* 0x000fe40002786670 */
[C---:B------:R-:W-:Y:S02]  /*0a80*/  ISETP.NE.OR P3, PT, R186.reuse, RZ, P3 ;  /* 0x000000ffba00720c */ /* 0x040fe40001f65670 */
[C---:B------:R-:W-:Y:S02]  /*0a90*/  ISETP.NE.OR P2, PT, R186.reuse, RZ, P2 ;  /* 0x000000ffba00720c */ /* 0x040fe40001745670 */
[C---:B------:R-:W-:Y:S02]  /*0aa0*/  IADD3 R0, P0, PT, R195.reuse, R0, RZ ;  /* 0x00000000c3007210 */ /* 0x040fe40007f1e0ff */
[----:B------:R-:W-:Y:S02]  /*0ab0*/  ISETP.NE.OR P1, PT, R186, RZ, P1 ;  /* 0x000000ffba00720c */ /* 0x000fe40000f25670 */
[----:B------:R-:W-:-:S02]  /*0ac0*/  LEA.HI.X.SX32 R195, R195, RZ, 0x1, P0 ;  /* 0x000000ffc3c37211 */ /* 0x000fc400000f0eff */
[C---:B-----5:R-:W-:Y:S01]  /*0ad0*/  LEA R4, P0, R0.reuse, UR4, 0x2 ;  /* 0x0000000400047c11 */ /* 0x060fe2000f8010ff */
[----:B----4-:R-:W-:Y:S02]  /*0ae0*/  @!P4 IMAD.MOV.U32 R3, RZ, RZ, 0x7f800000 ;  /* 0x7f800000ff03c424 */ /* 0x010fe400078e00ff */
        /* <DEDUP_REMOVED lines=10> */
.L_x_3088:
        /* <DEDUP_REMOVED lines=10> */
.L_x_3097:
[----:B------:R-:W-:Y:S05]  /*0c30*/  BRA.U !UP0, `(.L_x_3098) ;  /* 0x0000000508847547 */ /* 0x000fea000b800000 */
[----:B-1----:R-:W1:Y:S01]  /*0c40*/  LDC R7, c[0x0][0x4f0] ;  /* 0x00013c00ff077b82 */ /* 0x002e620000000800 */
[----:B-----5:R-:W-:Y:S01]  /*0c50*/  LEA R6, R2, 0xffffffc0, 0x6 ;  /* 0xffffffc002067811 */ /* 0x020fe200078e30ff */
[----:B------:R-:W2:Y:S01]  /*0c60*/  LDCU.64 UR4, c[0x0][0x4e8] ;  /* 0x00009d00ff0477ac */ /* 0x000ea20008000a00 */
[----:B------:R-:W-:Y:S02]  /*0c70*/  MOV R8, RZ ;  /* 0x000000ff00087202 */ /* 0x000fe40000000f00 */
[----:B------:R-:W-:Y:S01]  /*0c80*/  IABS R3, R6 ;  /* 0x0000000600037213 */ /* 0x000fe20000000000 */
[----:B------:R-:W-:Y:S01]  /*0c90*/  IMAD.MOV.U32 R16, RZ, RZ, RZ ;  /* 0x000000ffff107224 */ /* 0x000fe200078e00ff */
        /* <DEDUP_REMOVED lines=8> */
[----:B-1----:R-:W-:-:S04]  /*0d20*/  IMAD.MOV R4, RZ, RZ, -R9 ;  /* 0x000000ffff047224 */ /* 0x002fc800078e0a09 */
        /* <DEDUP_REMOVED lines=16> */
[----:B------:R-:W-:Y:S02]  /*0e30*/  @P0 IADD3 R3, PT, PT, R3, 0x1, RZ ;  /* 0x0000000103030810 */ /* 0x000fe40007ffe0ff */
[----:B------:R-:W-:-:S04]  /*0e40*/  LEA R204, P0, R4, UR8, 0x2 ;  /* 0x0000000804cc7c11 */ /* 0x000fc8000f8010ff */
[----:B------:R-:W-:Y:S01]  /*0e50*/  @!P1 IMAD.MOV R3, RZ, RZ, -R3 ;  /* 0x000000ffff039224 */ /* 0x000fe200078e0a03 */
[----:B------:R-:W-:Y:S02]  /*0e60*/  LEA.HI.X R205, R4, UR9, R205, 0x2, P0 ;  /* 0x0000000904cd7c11 */ /* 0x000fe400080f14cd */
[----:B------:R-:W-:Y:S01]  /*0e70*/  @!P2 LOP3.LUT R3, RZ, R7, RZ, 0x33, !PT ;  /* 0x00000007ff03a212 */ /* 0x000fe200078e33ff */
[----:B------:R-:W2:Y:S04]  /*0e80*/  LDC R4, c[0x0][0x3e8] ;  /* 0x0000fa00ff047b82 */ /* 0x000ea80000000800 */
[----:B------:R-:W-:-:S05]  /*0e90*/  IMAD.WIDE R18, R3, 0x4, R204 ;  /* 0x0000000403127825 */ /* 0x000fca00078e02cc */
[----:B------:R-:W3:Y:S01]  /*0ea0*/  LDG.E R10, desc[UR14][R18.64] ;  /* 0x0000000e120a7981 */ /* 0x000ee2000c1e1900 */
[----:B------:R-:W-:Y:S02]  /*0eb0*/  IMAD.MOV R3, RZ, RZ, -R3 ;  /* 0x000000ffff037224 */ /* 0x000fe400078e0a03 */
[----:B----4-:R-:W-:Y:S02]  /*0ec0*/  IMAD.U32 R84, RZ, RZ, UR12 ;  /* 0x0000000cff547e24 */ /* 0x010fe4000f8e00ff */
[----:B------:R-:W-:Y:S02]  /*0ed0*/  IMAD R6, R7, R3, R6 ;  /* 0x0000000307067224 */ /* 0x000fe400078e0206 */
[----:B------:R-:W-:-:S03]  /*0ee0*/  IMAD.U32 R85, RZ, RZ, UR13 ;  /* 0x0000000dff557e24 */ /* 0x000fc6000f8e00ff */
[----:B------:R-:W-:Y:S02]  /*0ef0*/  SHF.R.S32.HI R3, RZ, 0x1f, R6 ;  /* 0x0000001fff037819 */ /* 0x000fe40000011406 */
[----:B--2---:R-:W-:-:S03]  /*0f00*/  IABS R5, R4 ;  /* 0x0000000400057213 */ /* 0x004fc60000000000 */
[----:B------:R-:W-:Y:S01]  /*0f10*/  IMAD R7, R3, R84, RZ ;  /* 0x0000005403077224 */ /* 0x000fe200078e02ff */
[----:B------:R-:W2:Y:S03]  /*0f20*/  I2F.RP R11, R5 ;  /* 0x00000005000b7306 */ /* 0x000ea60000209400 */
[----:B------:R-:W-:-:S05]  /*0f30*/  IMAD R7, R6, R85, R7 ;  /* 0x0000005506077224 */ /* 0x000fca00078e0207 */
[----:B--2---:R-:W2:Y:S02]  /*0f40*/  MUFU.RCP R17, R11 ;  /* 0x0000000b00117308 */ /* 0x004ea40000001000 */
[----:B--2---:R-:W-:-:S06]  /*0f50*/  IADD3 R17, PT, PT, R17, 0xffffffe, RZ ;  /* 0x0ffffffe11117810 */ /* 0x004fcc0007ffe0ff */
[----:B------:R-:W2:Y:S02]  /*0f60*/  F2I.FTZ.U32.TRUNC.NTZ R17, R17 ;  /* 0x0000001100117305 */ /* 0x000ea4000021f000 */
[----:B--2---:R-:W-:-:S05]  /*0f70*/  IADD3 R8, PT, PT, RZ, -R17, RZ ;  /* 0x80000011ff087210 */ /* 0x004fca0007ffe0ff */
[----:B------:R-:W-:Y:S01]  /*0f80*/  IMAD R9, R8, R5, RZ ;  /* 0x0000000508097224 */ /* 0x000fe200078e02ff */
[----:B------:R-:W-:-:S03]  /*0f90*/  IABS R8, R13 ;  /* 0x0000000d00087213 */ /* 0x000fc60000000000 */
[----:B------:R-:W-:Y:S01]  /*0fa0*/  IMAD.HI.U32 R16, R17, R9, R16 ;  /* 0x0000000911107227 */ /* 0x000fe200078e0010 */
[----:B------:R-:W-:-:S05]  /*0fb0*/  MOV R9, R8 ;  /* 0x0000000800097202 */ /* 0x000fca0000000f00 */
        /* <DEDUP_REMOVED lines=9> */
[----:B------:R-:W-:-:S13]  /*1050*/  ISETP.GE.U32.AND P2, PT, R12, R5, PT ;  /* 0x000000050c00720c */ /* 0x000fda0003f46070 */
[----:B------:R-:W-:-:S04]  /*1060*/  @P2 IADD3 R8, PT, PT, R8, 0x1, RZ ;  /* 0x0000000108082810 */ /* 0x000fc80007ffe0ff */
[----:B------:R-:W-:Y:S02]  /*1070*/  @!P0 IADD3 R8, PT, PT, -R8, RZ, RZ ;  /* 0x000000ff08088210 */ /* 0x000fe40007ffe1ff */
[----:B------:R-:W-:Y:S02]  /*1080*/  @!P1 LOP3.LUT R8, RZ, R4, RZ, 0x33, !PT ;  /* 0x00000004ff089212 */ /* 0x000fe400078e33ff */
[----:B---3--:R-:W-:-:S05]  /*1090*/  MOV R4, UR10 ;  /* 0x0000000a00047c02 */ /* 0x008fca0008000f00 */
[----:B------:R-:W-:Y:S01]  /*10a0*/  IMAD R3, R3, R4, RZ ;  /* 0x0000000403037224 */ /* 0x000fe200078e02ff */
        /* <DEDUP_REMOVED lines=9> */
[----:B------:R-:W-:Y:S02]  /*1140*/  IADD3 R11, PT, PT, R11, R5, RZ ;  /* 0x000000050b0b7210 */ /* 0x000fe40007ffe0ff */
[----:B------:R-:W-:Y:S01]  /*1150*/  MOV R5, UR11 ;  /* 0x0000000b00057c02 */ /* 0x000fe20008000f00 */
[----:B------:R-:W-:-:S04]  /*1160*/  IMAD.WIDE.U32 R16, R6, R84, R16 ;  /* 0x0000005406107225 */ /* 0x000fc800078e0010 */
[C---:B------:R-:W-:Y:S01]  /*1170*/  IMAD R3, R6.reuse, R5, R3 ;  /* 0x0000000506037224 */ /* 0x040fe200078e0203 */
[----:B------:R-:W-:Y:S01]  /*1180*/  IADD3 R17, PT, PT, R17, R7, RZ ;  /* 0x0000000711117210 */ /* 0x000fe20007ffe0ff */
[----:B------:R-:W-:Y:S01]  /*1190*/  IMAD.WIDE.U32 R10, R6, R4, R10 ;  /* 0x00000004060a7225 */ /* 0x000fe200078e000a */
        /* <DEDUP_REMOVED lines=11> */
.L_x_3098:
        /* <DEDUP_REMOVED lines=16> */
.L_x_3100:
[----:B------:R-:W2:Y:S01]  /*1350*/  LDC.64 R84, c[0x0][0x3b8] ;  /* 0x0000ee00ff547b82 */ /* 0x000ea20000000a00 */
[----:B------:R-:W-:-:S05]  /*1360*/  IADD3 R4, PT, PT, R3, R8, RZ ;  /* 0x0000000803047210 */ /* 0x000fca0007ffe0ff */
[C---:B--2---:R-:W-:Y:S02]  /*1370*/  IMAD R11, R4.reuse, R85, RZ ;  /* 0x00000055040b7224 */ /* 0x044fe400078e02ff */
[----:B------:R-:W-:-:S05]  /*1380*/  IMAD.WIDE.U32 R4, R4, R84, RZ ;  /* 0x0000005404047225 */ /* 0x000fca00078e00ff */
[----:B------:R-:W-:Y:S02]  /*1390*/  IADD3 R11, PT, PT, R5, R11, RZ ;  /* 0x0000000b050b7210 */ /* 0x000fe40007ffe0ff */
[----:B------:R-:W-:Y:S02]  /*13a0*/  MOV R12, R4 ;  /* 0x00000004000c7202 */ /* 0x000fe40000000f00 */
.L_x_3101:
        /* <DEDUP_REMOVED lines=14> */
.L_x_3102:
[----:B------:R-:W2:Y:S01]  /*1490*/  LDC.64 R4, c[0x0][0x3c0] ;  /* 0x0000f000ff047b82 */ /* 0x000ea20000000a00 */
[----:B------:R-:W-:-:S05]  /*14a0*/  IADD3 R3, PT, PT, R3, R8, RZ ;  /* 0x0000000803037210 */ /* 0x000fca0007ffe0ff */
[C---:B--2---:R-:W-:Y:S02]  /*14b0*/  IMAD R15, R3.reuse, R5, RZ ;  /* 0x00000005030f7224 */ /* 0x044fe400078e02ff */
[----:B------:R-:W-:-:S05]  /*14c0*/  IMAD.WIDE.U32 R16, R3, R4, RZ ;  /* 0x0000000403107225 */ /* 0x000fca00078e00ff */
[----:B------:R-:W-:-:S07]  /*14d0*/  IADD3 R15, PT, PT, R17, R15, RZ ;  /* 0x0000000f110f7210 */ /* 0x000fce0007ffe0ff */
.L_x_3103:
[----:B------:R-:W2:Y:S01]  /*14e0*/  LDC R10, c[0x0][0x3e8] ;  /* 0x0000fa00ff0a7b82 */ /* 0x000ea20000000800 */
[----:B------:R-:W-:Y:S02]  /*14f0*/  MOV R8, RZ ;  /* 0x000000ff00087202 */ /* 0x000fe40000000f00 */
[----:B------:R-:W-:Y:S02]  /*1500*/  CS2R R204, SRZ ;  /* 0x0000000000cc7805 */ /* 0x000fe4000001ff00 */
[----:B------:R-:W-:Y:S02]  /*1510*/  MOV R19, R15 ;  /* 0x0000000f00137202 */ /* 0x000fe40000000f00 */
[----:B--2---:R-:W-:-:S04]  /*1520*/  IABS R3, R10 ;  /* 0x0000000a00037213 */ /* 0x004fc80000000000 */
[----:B------:R-:W2:Y:S08]  /*1530*/  I2F.RP R18, R3 ;  /* 0x0000000300127306 */ /* 0x000eb00000209400 */
[----:B--2---:R-:W2:Y:S02]  /*1540*/  MUFU.RCP R9, R18 ;  /* 0x0000001200097308 */ /* 0x004ea40000001000 */
[----:B--2---:R-:W-:-:S02]  /*1550*/  IADD3 R9, PT, PT, R9, 0xffffffe, RZ ;  /* 0x0ffffffe09097810 */ /* 0x004fc40007ffe0ff */
[----:B------:R-:W-:-:S04]  /*1560*/  MOV R18, R16 ;  /* 0x0000001000127202 */ /* 0x000fc80000000f00 */
[----:B------:R-:W2:Y:S02]  /*1570*/  F2I.FTZ.U32.TRUNC.NTZ R9, R9 ;  /* 0x0000000900097305 */ /* 0x000ea4000021f000 */
[----:B--2--5:R-:W-:-:S04]  /*1580*/  IMAD.MOV R6, RZ, RZ, -R9 ;  /* 0x000000ffff067224 */ /* 0x024fc800078e0a09 */
[----:B-1----:R-:W-:Y:S01]  /*1590*/  IMAD R7, R6, R3, RZ ;  /* 0x0000000306077224 */ /* 0x002fe200078e02ff */
        /* <DEDUP_REMOVED lines=16> */
[----:B------:R-:W-:Y:S01]  /*16a0*/  @P2 IADD3 R17, PT, PT, R17, 0x1, RZ ;  /* 0x0000000111112810 */ /* 0x000fe20007ffe0ff */
[----:B------:R-:W-:-:S04]  /*16b0*/  IMAD.WIDE.U32 R18, R3, R4, R18 ;  /* 0x0000000403127225 */ /* 0x000fc800078e0012 */
[----:B------:R-:W-:Y:S02]  /*16c0*/  IMAD R19, R3, R5, R19 ;  /* 0x0000000503137224 */ /* 0x000fe400078e0213 */
[----:B------:R-:W-:Y:S01]  /*16d0*/  @!P1 IMAD.MOV R17, RZ, RZ, -R17 ;  /* 0x000000ffff119224 */ /* 0x000fe200078e0a11 */
[----:B------:R-:W-:Y:S01]  /*16e0*/  @!P0 LOP3.LUT R17, RZ, R10, RZ, 0x33, !PT ;  /* 0x0000000aff118212 */ /* 0x000fe200078e33ff */
[----:B------:R-:W-:-:S04]  /*16f0*/  IMAD.MOV.U32 R10, RZ, RZ, R12 ;  /* 0x000000ffff0a7224 */ /* 0x000fc800078e000c */
[----:B------:R-:W-:Y:S01]  /*1700*/  IMAD.WIDE.U32 R20, R3, R84, R10 ;  /* 0x0000005403147225 */ /* 0x000fe200078e000a */
[----:B------:R-:W-:-:S03]  /*1710*/  SHF.R.S32.HI R11, RZ, 0x1f, R17 ;  /* 0x0000001fff0b7819 */ /* 0x000fc60000011411 */
[----:B------:R-:W-:Y:S02]  /*1720*/  IMAD R21, R3, R85, R21 ;  /* 0x0000005503157224 */ /* 0x000fe400078e0215 */
[C---:B-1----:R-:W-:Y:S02]  /*1730*/  IMAD R10, R11.reuse, R8, RZ ;  /* 0x000000080b0a7224 */ /* 0x042fe400078e02ff */
[----:B--2---:R-:W-:Y:S02]  /*1740*/  IMAD R12, R11, R6, RZ ;  /* 0x000000060b0c7224 */ /* 0x004fe400078e02ff */
[----:B------:R-:W-:-:S04]  /*1750*/  IMAD.WIDE.U32 R24, R17, R8, R18 ;  /* 0x0000000811187225 */ /* 0x000fc800078e0012 */
[C---:B------:R-:W-:Y:S02]  /*1760*/  IMAD R9, R17.reuse, R9, R10 ;  /* 0x0000000911097224 */ /* 0x040fe400078e020a */
[----:B------:R-:W-:-:S03]  /*1770*/  IMAD.WIDE.U32 R30, R17, R6, R20 ;  /* 0x00000006111e7225 */ /* 0x000fc600078e0014 */
[----:B------:R-:W-:Y:S01]  /*1780*/  IADD3 R3, PT, PT, R25, R9, RZ ;  /* 0x0000000919037210 */ /* 0x000fe20007ffe0ff */
[----:B------:R-:W-:-:S05]  /*1790*/  IMAD R7, R17, R7, R12 ;  /* 0x0000000711077224 */ /* 0x000fca00078e020c */
[----:B------:R-:W-:-:S07]  /*17a0*/  IADD3 R12, PT, PT, R31, R7, RZ ;  /* 0x000000071f0c7210 */ /* 0x000fce0007ffe0ff */
.L_x_3099:
        /* <DEDUP_REMOVED lines=8> */
[C---:B------:R-:W-:Y:S01]  /*1830*/  LOP3.LUT R184, R215.reuse, 0x38, RZ, 0xc0, !PT ;  /* 0x00000038d7b87812 */ /* 0x040fe200078ec0ff */
[----:B------:R-:W-:Y:S01]  /*1840*/  VIADD R20, R18, 0x20 ;  /* 0x0000002012147836 */ /* 0x000fe20000000000 */
[----:B------:R-:W-:Y:S01]  /*1850*/  LOP3.LUT R17, R215, 0x1f8, RZ, 0xc0, !PT ;  /* 0x000001f8d7117812 */ /* 0x000fe200078ec0ff */
[----:B------:R-:W2:Y:S01]  /*1860*/  LDCU.64 UR6, c[0x0][0x388] ;  /* 0x00007100ff0677ac */ /* 0x000ea20008000a00 */
[-C--:B------:R-:W-:Y:S01]  /*1870*/  ISETP.GE.AND P5, PT, R22, R195.reuse, PT ;  /* 0x000000c31600720c */ /* 0x080fe20003fa6270 */
[----:B------:R-:W3:Y:S01]  /*1880*/  @!P0 LDC.64 R10, c[0x0][0x398] ;  /* 0x0000e600ff0a8b82 */ /* 0x000ee20000000a00 */
[----:B------:R-:W-:Y:S01]  /*1890*/  ISETP.GE.AND P1, PT, R20, R195, PT ;  /* 0x000000c31400720c */ /* 0x000fe20003f26270 */
[----:B------:R-:W-:Y:S01]  /*18a0*/  IMAD.WIDE.U32 R40, R41, 0x40, R18 ;  /* 0x0000004029287825 */ /* 0x000fe200078e0012 */
[----:B------:R-:W-:-:S02]  /*18b0*/  IADD3 R30, P2, PT, R184, R30, RZ ;  /* 0x0000001eb81e7210 */ /* 0x000fc40007f5e0ff */
[----:B------:R-:W-:Y:S01]  /*18c0*/  LEA R203, R2, 0xffffffc0, 0x6 ;  /* 0xffffffc002cb7811 */ /* 0x000fe200078e30ff */
[C---:B------:R-:W-:Y:S01]  /*18d0*/  IMAD.SHL.U32 R87, R84.reuse, 0x10, RZ ;  /* 0x0000001054577824 */ /* 0x040fe200078e00ff */
[----:B------:R-:W-:Y:S01]  /*18e0*/  SHF.L.U64.HI R90, R84, 0x4, R85 ;  /* 0x00000004545a7819 */ /* 0x000fe20000010255 */
[----:B------:R-:W4:Y:S01]  /*18f0*/  @P0 LDC.64 R6, c[0x0][0x3b0] ;  /* 0x0000ec00ff060b82 */ /* 0x000f220000000a00 */
[----:B------:R-:W-:Y:S01]  /*1900*/  IMAD.X R31, RZ, RZ, R12, P2 ;  /* 0x000000ffff1f7224 */ /* 0x000fe200010e060c */
[----:B------:R-:W-:Y:S01]  /*1910*/  SHF.R.U32.HI R188, RZ, 0x1, R186 ;  /* 0x00000001ffbc7819 */ /* 0x000fe200000116ba */
[----:B------:R-:W-:Y:S01]  /*1920*/  IMAD.SHL.U32 R88, R186, 0x40, RZ ;  /* 0x00000040ba587824 */ /* 0x000fe200078e00ff */
[----:B------:R-:W-:Y:S01]  /*1930*/  @!P5 IADD3 R19, P4, PT, R40, 0x10, RZ ;  /* 0x000000102813d810 */ /* 0x000fe20007f9e0ff */
[----:B------:R-:W-:Y:S01]  /*1940*/  IMAD.WIDE.U32 R30, R18, R84, R30 ;  /* 0x00000054121e7225 */ /* 0x000fe200078e001e */
[----:B------:R-:W-:Y:S02]  /*1950*/  @!P1 IADD3 R23, P3, PT, R40, 0x20, RZ ;  /* 0x0000002028179810 */ /* 0x000fe40007f7e0ff */
[----:B------:R-:W5:Y:S01]  /*1960*/  @!P6 LDC.64 R8, c[0x0][0x3b0] ;  /* 0x0000ec00ff08eb82 */ /* 0x000f620000000a00 */
[----:B------:R-:W-:Y:S01]  /*1970*/  @!P5 IADD3.X R29, PT, PT, RZ, R41, RZ, P4, !PT ;  /* 0x00000029ff1dd210 */ /* 0x000fe200027fe4ff */
[----:B------:R-:W-:Y:S01]  /*1980*/  IMAD R197, R18, R85, R31 ;  /* 0x0000005512c57224 */ /* 0x000fe200078e021f */
[----:B------:R-:W-:Y:S01]  /*1990*/  LOP3.LUT R93, R88, 0x400, RZ, 0xc0, !PT ;  /* 0x00000400585d7812 */ /* 0x000fe200078ec0ff */
[----:B------:R-:W-:-:S02]  /*19a0*/  @!P1 IMAD.X R21, RZ, RZ, R41, P3 ;  /* 0x000000ffff159224 */ /* 0x000fc400018e0629 */
[----:B------:R-:W-:Y:S02]  /*19b0*/  IMAD.SHL.U32 R185, R186, 0x20, RZ ;  /* 0x00000020bab97824 */ /* 0x000fe400078e00ff */
[----:B---3--:R-:W-:-:S03]  /*19c0*/  @!P0 IMAD.WIDE.U32 R14, R0, R10, RZ ;  /* 0x0000000a000e8225 */ /* 0x008fc600078e00ff */
[----:B------:R-:W-:Y:S01]  /*19d0*/  LOP3.LUT R185, R185, 0x7c00, RZ, 0xc0, !PT ;  /* 0x00007c00b9b97812 */ /* 0x000fe200078ec0ff */
        /* <DEDUP_REMOVED lines=15> */
[----:B------:R-:W-:Y:S02]  /*1ad0*/  IMAD.MOV.U32 R139, RZ, RZ, 0x20 ;  /* 0x00000020ff8b7424 */ /* 0x000fe400078e00ff */
[----:B-1----:R-:W-:Y:S01]  /*1ae0*/  IMAD.WIDE.U32 R34, R13, UR4, R34 ;  /* 0x000000040d227c25 */ /* 0x002fe2000f8e0022 */
[----:B------:R-:W1:Y:S01]  /*1af0*/  @!P1 LDC.64 R14, c[0x0][0x3b0] ;  /* 0x0000ec00ff0e9b82 */ /* 0x000e620000000a00 */
[----:B------:R-:W-:-:S02]  /*1b00*/  UMOV UR4, 0x400 ;  /* 0x0000040000047882 */ /* 0x000fc40000000000 */
[----:B------:R-:W-:Y:S02]  /*1b10*/  IMAD R35, R13, UR5, R35 ;  /* 0x000000050d237c24 */ /* 0x000fe4000f8e0223 */
[--C-:B------:R-:W-:Y:S02]  /*1b20*/  @!P5 IMAD.MOV.U32 R38, RZ, RZ, R34.reuse ;  /* 0x000000ffff26d224 */ /* 0x100fe400078e0022 */
[----:B------:R-:W-:Y:S01]  /*1b30*/  @!P5 IMAD.MOV.U32 R39, RZ, RZ, R35 ;  /* 0x000000ffff27d224 */ /* 0x000fe200078e0023 */
[----:B------:R-:W5:Y:S01]  /*1b40*/  S2UR UR5, SR_CgaCtaId ;  /* 0x00000000000579c3 */ /* 0x000f620000008800 */
[----:B------:R-:W-:Y:S01]  /*1b50*/  @!P0 IADD3 R26, P2, PT, R40, 0x30, RZ ;  /* 0x00000030281a8810 */ /* 0x000fe20007f5e0ff */
[----:B------:R-:W-:Y:S02]  /*1b60*/  @!P1 IMAD.MOV.U32 R36, RZ, RZ, R34 ;  /* 0x000000ffff249224 */ /* 0x000fe400078e0022 */
[----:B---3--:R-:W-:-:S04]  /*1b70*/  @!P5 IMAD.WIDE.U32 R38, R19, R16, R38 ;  /* 0x000000101326d225 */ /* 0x008fc800078e0026 */
[----:B------:R-:W-:Y:S01]  /*1b80*/  @!P0 IMAD.X R25, RZ, RZ, R41, P2 ;  /* 0x000000ffff198224 */ /* 0x000fe200010e0629 */
[----:B------:R-:W3:Y:S01]  /*1b90*/  @!P5 LDC.64 R10, c[0x0][0x380] ;  /* 0x0000e000ff0adb82 */ /* 0x000ee20000000a00 */
[----:B------:R-:W-:Y:S01]  /*1ba0*/  @!P6 IMAD.WIDE.U32 R40, R40, R8, R34 ;  /* 0x000000082828e225 */ /* 0x000fe200078e0022 */
[----:B--2---:R-:W-:-:S03]  /*1bb0*/  LEA R198, P2, R30, UR6, 0x1 ;  /* 0x000000061ec67c11 */ /* 0x004fc6000f8408ff */
[----:B------:R-:W-:Y:S01]  /*1bc0*/  @!P6 IMAD.IADD R32, R41, 0x1, R27 ;  /* 0x000000012920e824 */ /* 0x000fe200078e021b */
[----:B------:R-:W-:Y:S01]  /*1bd0*/  LEA.HI.X R197, R30, UR7, R197, 0x1, P2 ;  /* 0x000000071ec57c11 */ /* 0x000fe200090f0cc5 */
[----:B------:R-:W-:Y:S01]  /*1be0*/  @!P5 IMAD R30, R29, R16, RZ ;  /* 0x000000101d1ed224 */ /* 0x000fe200078e02ff */
[----:B------:R-:W2:Y:S01]  /*1bf0*/  @!P1 LDC.64 R8, c[0x0][0x380] ;  /* 0x0000e000ff089b82 */ /* 0x000ea20000000a00 */
[C---:B----4-:R-:W-:Y:S01]  /*1c00*/  @!P6 LEA R28, P2, R40.reuse, R6, 0x1 ;  /* 0x00000006281ce211 */ /* 0x050fe200078408ff */
[----:B------:R-:W-:Y:S01]  /*1c10*/  @!P1 IMAD.MOV.U32 R37, RZ, RZ, R35 ;  /* 0x000000ffff259224 */ /* 0x000fe200078e0023 */
[----:B------:R-:W4:Y:S01]  /*1c20*/  LDCU.64 UR6, c[0x0][0x390] ;  /* 0x00007200ff0677ac */ /* 0x000f220008000a00 */
[-C--:B-1----:R-:W-:Y:S01]  /*1c30*/  @!P1 IMAD R16, R21, R14.reuse, RZ ;  /* 0x0000000e15109224 */ /* 0x082fe200078e02ff */
[----:B------:R-:W-:Y:S01]  /*1c40*/  @!P6 LEA.HI.X R29, R40, R7, R32, 0x1, P2 ;  /* 0x00000007281de211 */ /* 0x000fe200010f0c20 */
[----:B------:R-:W-:Y:S01]  /*1c50*/  @!P5 IMAD R17, R19, R17, R30 ;  /* 0x000000111311d224 */ /* 0x000fe200078e021e */
[----:B-----5:R-:W-:Y:S01]  /*1c60*/  ULEA UR5, UR5, UR4, 0x18 ;  /* 0x0000000405057291 */ /* 0x020fe2000f8ec0ff */
[----:B------:R-:W1:Y:S01]  /*1c70*/  @!P0 LDC.64 R12, c[0x0][0x3b0] ;  /* 0x0000ec00ff0c8b82 */ /* 0x000e620000000a00 */
[C---:B------:R-:W-:Y:S01]  /*1c80*/  @!P1 IMAD R15, R23.reuse, R15, R16 ;  /* 0x0000000f170f9224 */ /* 0x040fe200078e0210 */
[----:B------:R-:W5:Y:S01]  /*1c90*/  LDCU UR4, c[0x0][0x50c] ;  /* 0x0000a180ff0477ac */ /* 0x000f620008000800 */
[----:B------:R-:W-:-:S02]  /*1ca0*/  @!P1 IMAD.WIDE.U32 R36, R23, R14, R36 ;  /* 0x0000000e17249225 */ /* 0x000fc400078e0024 */
[----:B------:R-:W-:Y:S02]  /*1cb0*/  LEA R215, R215, UR5, 0x1 ;  /* 0x00000005d7d77c11 */ /* 0x000fe4000f8e08ff */
[----:B------:R-:W-:Y:S01]  /*1cc0*/  @!P5 IMAD.IADD R17, R39, 0x1, R17 ;  /* 0x000000012711d824 */ /* 0x000fe200078e0211 */
[----:B------:R-:W4:Y:S01]  /*1cd0*/  @!P0 LDC.64 R6, c[0x0][0x380] ;  /* 0x0000e000ff068b82 */ /* 0x000f220000000a00 */
[C---:B---3--:R-:W-:Y:S01]  /*1ce0*/  @!P5 LEA R10, P3, R38.reuse, R10, 0x1 ;  /* 0x0000000a260ad211 */ /* 0x048fe200078608ff */
[----:B------:R-:W-:Y:S01]  /*1cf0*/  @!PT LDS RZ, [RZ] ;  /* 0x00000000fffff984 */ /* 0x000fe20000000800 */
[----:B------:R-:W-:Y:S01]  /*1d00*/  @!PT LDS RZ, [RZ] ;  /* 0x00000000fffff984 */ /* 0x000fe20000000800 */
[----:B------:R-:W-:Y:S01]  /*1d10*/  @!PT LDS RZ, [RZ] ;  /* 0x00000000fffff984 */ /* 0x000fe20000000800 */
[----:B------:R-:W-:Y:S01]  /*1d20*/  @!P6 LDGSTS.E.BYPASS.LTC128B.128 [R215], desc[UR14][R28.64] ;  /* 0x000000001cd7efae */ /* 0x000fe2000b981a0e */
[----:B------:R-:W-:Y:S01]  /*1d30*/  @!P1 IADD3 R15, PT, PT, R37, R15, RZ ;  /* 0x0000000f250f9210 */ /* 0x000fe20007ffe0ff */
[----:B------:R-:W-:Y:S01]  /*1d40*/  IMAD.MOV.U32 R86, RZ, RZ, 0x40 ;  /* 0x00000040ff567424 */ /* 0x000fe200078e00ff */
[----:B------:R-:W-:Y:S01]  /*1d50*/  @!P5 LEA.HI.X R11, R38, R11, R17, 0x1, P3 ;  /* 0x0000000b260bd211 */ /* 0x000fe200018f0c11 */
[----:B------:R-:W-:Y:S01]  /*1d60*/  @!P6 LDGSTS.E.BYPASS.LTC128B.128 [R215+0x2000], desc[UR14][R28.64+0x80] ;  /* 0x020000801cd7efae */ /* 0x000fe2000b981a0e */
[----:B--2---:R-:W-:-:S03]  /*1d70*/  @!P1 LEA R8, P2, R36, R8, 0x1 ;  /* 0x0000000824089211 */ /* 0x004fc600078408ff */
[----:B------:R-:W-:Y:S01]  /*1d80*/  @!P6 LDGSTS.E.BYPASS.LTC128B.128 [R215+0x4000], desc[UR14][R28.64+0x100] ;  /* 0x040001001cd7efae */ /* 0x000fe2000b981a0e */
[----:B------:R-:W-:Y:S01]  /*1d90*/  @!P1 LEA.HI.X R9, R36, R9, R15, 0x1, P2 ;  /* 0x0000000924099211 */ /* 0x000fe200010f0c0f */
[----:B------:R-:W-:Y:S02]  /*1da0*/  IMAD.IADD R15, R94, 0x1, -R203 ;  /* 0x000000015e0f7824 */ /* 0x000fe400078e0acb */
[----:B------:R-:W-:Y:S01]  /*1db0*/  @!P5 LDGSTS.E.BYPASS.LTC128B.128 [R215+0x800], desc[UR14][R10.64] ;  /* 0x008000000ad7dfae */ /* 0x000fe2000b981a0e */
[-C--:B-1----:R-:W-:Y:S02]  /*1dc0*/  @!P0 IMAD R25, R25, R12.reuse, RZ ;  /* 0x0000000c19198224 */ /* 0x082fe400078e02ff */
[----:B------:R-:W-:Y:S01]  /*1dd0*/  @!P0 IMAD.WIDE.U32 R34, R26, R12, R34 ;  /* 0x0000000c1a228225 */ /* 0x000fe200078e0022 */
[----:B------:R-:W-:Y:S01]  /*1de0*/  @!P5 LDGSTS.E.BYPASS.LTC128B.128 [R215+0x2800], desc[UR14][R10.64+0x80] ;  /* 0x028000800ad7dfae */ /* 0x000fe2000b981a0e */
[----:B------:R-:W-:Y:S02]  /*1df0*/  ISETP.GE.AND P6, PT, R18, R15, PT ;  /* 0x0000000f1200720c */ /* 0x000fe40003fc6270 */
[----:B------:R-:W-:Y:S01]  /*1e00*/  @!P0 IMAD R13, R26, R13, R25 ;  /* 0x0000000d1a0d8224 */ /* 0x000fe200078e0219 */
[----:B------:R1:W-:Y:S01]  /*1e10*/  @!P5 LDGSTS.E.BYPASS.LTC128B.128 [R215+0x4800], desc[UR14][R10.64+0x100] ;  /* 0x048001000ad7dfae */ /* 0x0003e2000b981a0e */
[----:B------:R-:W-:-:S02]  /*1e20*/  ISETP.GE.AND P5, PT, R22, R15, PT ;  /* 0x0000000f1600720c */ /* 0x000fc40003fa6270 */
[----:B------:R-:W-:Y:S01]  /*1e30*/  @!P0 IMAD.IADD R13, R35, 0x1, R13 ;  /* 0x00000001230d8824 */ /* 0x000fe200078e020d */
[----:B----4-:R-:W-:Y:S01]  /*1e40*/  @!P0 LEA R6, P2, R34, R6, 0x1 ;  /* 0x0000000622068211 */ /* 0x010fe200078408ff */
[----:B------:R-:W-:Y:S01]  /*1e50*/  @!P1 LDGSTS.E.BYPASS.LTC128B.128 [R215+0x1000], desc[UR14][R8.64] ;  /* 0x0100000008d79fae */ /* 0x000fe2000b981a0e */
[----:B------:R-:W-:Y:S02]  /*1e60*/  ISETP.GE.AND P3, PT, R0, R15, PT ;  /* 0x0000000f0000720c */ /* 0x000fe40003f66270 */
[----:B------:R-:W-:Y:S01]  /*1e70*/  @!P0 LEA.HI.X R7, R34, R7, R13, 0x1, P2 ;  /* 0x0000000722078211 */ /* 0x000fe200010f0c0d */
[----:B------:R-:W-:Y:S01]  /*1e80*/  @!P1 LDGSTS.E.BYPASS.LTC128B.128 [R215+0x3000], desc[UR14][R8.64+0x80] ;  /* 0x0300008008d79fae */ /* 0x000fe2000b981a0e */
[-C--:B------:R-:W-:Y:S01]  /*1e90*/  ISETP.GE.AND P4, PT, R20, R15.reuse, PT ;  /* 0x0000000f1400720c */ /* 0x080fe20003f86270 */
[----:B------:R-:W-:Y:S01]  /*1ea0*/  @!P6 IMAD.MOV.U32 R199, RZ, RZ, R197 ;  /* 0x000000ffffc7e224 */ /* 0x000fe200078e00c5 */
[-C--:B------:R-:W-:Y:S01]  /*1eb0*/  ISETP.GE.AND P2, PT, R22, R15.reuse, PT ;  /* 0x0000000f1600720c */ /* 0x080fe20003f46270 */
[----:B------:R2:W-:Y:S01]  /*1ec0*/  @!P1 LDGSTS.E.BYPASS.LTC128B.128 [R215+0x5000], desc[UR14][R8.64+0x100] ;  /* 0x0500010008d79fae */ /* 0x0005e2000b981a0e */
[----:B------:R-:W-:-:S03]  /*1ed0*/  ISETP.GE.AND P1, PT, R20, R15, PT ;  /* 0x0000000f1400720c */ /* 0x000fc60003f26270 */
[----:B------:R-:W-:Y:S02]  /*1ee0*/  @!P0 LDGSTS.E.BYPASS.LTC128B.128 [R215+0x1800], desc[UR14][R6.64] ;  /* 0x0180000006d78fae */ /* 0x000fe4000b981a0e */
[----:B------:R-:W-:Y:S02]  /*1ef0*/  @!P3 IMAD.MOV.U32 R196, RZ, RZ, R198 ;  /* 0x000000ffffc4b224 */ /* 0x000fe400078e00c6 */
[----:B------:R-:W-:Y:S02]  /*1f00*/  @!P0 LDGSTS.E.BYPASS.LTC128B.128 [R215+0x3800], desc[UR14][R6.64+0x80] ;  /* 0x0380008006d78fae */ /* 0x000fe4000b981a0e */
[----:B------:R-:W-:Y:S02]  /*1f10*/  @!P3 IMAD.WIDE.U32 R12, R84, 0x60, R196 ;  /* 0x00000060540cb825 */ /* 0x000fe400078e00c4 */
[----:B------:R3:W-:Y:S01]  /*1f20*/  @!P0 LDGSTS.E.BYPASS.LTC128B.128 [R215+0x5800], desc[UR14][R6.64+0x100] ;  /* 0x0580010006d78fae */ /* 0x0007e2000b981a0e */
[----:B-1----:R-:W-:-:S03]  /*1f30*/  @!P5 LEA R10, P0, R87, R198, 0x1 ;  /* 0x000000c6570ad211 */ /* 0x002fc600078008ff */
[----:B------:R-:W-:Y:S01]  /*1f40*/  @!P6 LDGSTS.E.BYPASS.LTC128B.128 [R215+0x6000], desc[UR14][R198.64] ;  /* 0x06000000c6d7efae */ /* 0x000fe2000b981a0e */
[-C--:B------:R-:W-:Y:S02]  /*1f50*/  @!P5 LEA.HI.X R11, R87, R197.reuse, R90, 0x1, P0 ;  /* 0x000000c5570bd211 */ /* 0x080fe400000f0c5a */
[C---:B------:R-:W-:Y:S01]  /*1f60*/  @!P4 LEA R16, P0, R84.reuse, R198, 0x6 ;  /* 0x000000c65410c211 */ /* 0x040fe200078030ff */
[----:B------:R-:W-:Y:S03]  /*1f70*/  @!P6 LDGSTS.E.BYPASS.LTC128B.128 [R215+0x8000], desc[UR14][R198.64+0x80] ;  /* 0x08000080c6d7efae */ /* 0x000fe6000b981a0e */
[----:B------:R-:W-:Y:S01]  /*1f80*/  @!P4 LEA.HI.X R17, R84, R197, R85, 0x6, P0 ;  /* 0x000000c55411c211 */ /* 0x000fe200000f3455 */
[----:B------:R1:W-:Y:S01]  /*1f90*/  @!P6 LDGSTS.E.BYPASS.LTC128B.128 [R215+0xa000], desc[UR14][R198.64+0x100] ;  /* 0x0a000100c6d7efae */ /* 0x0003e2000b981a0e */
[----:B--2---:R-:W-:-:S03]  /*1fa0*/  @!P3 IMAD R8, R85, 0x60, RZ ;  /* 0x000000605508b824 */ /* 0x004fc600078e02ff */
[----:B------:R-:W-:Y:S01]  /*1fb0*/  @!P5 LDGSTS.E.BYPASS.LTC128B.128 [R215+0x6800], desc[UR14][R10.64] ;  /* 0x068000000ad7dfae */ /* 0x000fe2000b981a0e */
[----:B------:R-:W-:Y:S01]  /*1fc0*/  @!P3 IMAD.IADD R13, R13, 0x1, R8 ;  /* 0x000000010d0db824 */ /* 0x000fe200078e0208 */
[----:B------:R-:W-:Y:S02]  /*1fd0*/  IADD3 R8, P0, PT, R184, R24, RZ ;  /* 0x00000018b8087210 */ /* 0x000fe40007f1e0ff */
[----:B------:R-:W-:Y:S04]  /*1fe0*/  @!P5 LDGSTS.E.BYPASS.LTC128B.128 [R215+0x8800], desc[UR14][R10.64+0x80] ;  /* 0x088000800ad7dfae */ /* 0x000fe8000b981a0e */
[----:B------:R2:W-:Y:S01]  /*1ff0*/  @!P5 LDGSTS.E.BYPASS.LTC128B.128 [R215+0xa800], desc[UR14][R10.64+0x100] ;  /* 0x0a8001000ad7dfae */ /* 0x0005e2000b981a0e */
[----:B------:R-:W-:Y:S01]  /*2000*/  IMAD.X R9, RZ, RZ, R3, P0 ;  /* 0x000000ffff097224 */ /* 0x000fe200000e0603 */
[----:B------:R-:W-:-:S02]  /*2010*/  ISETP.GE.AND P5, PT, R0, R15, PT ;  /* 0x0000000f0000720c */ /* 0x000fc40003fa6270 */
[----:B------:R-:W-:Y:S01]  /*2020*/  @!P4 LDGSTS.E.BYPASS.LTC128B.128 [R215+0x7000], desc[UR14][R16.64] ;  /* 0x0700000010d7cfae */ /* 0x000fe2000b981a0e */
[----:B------:R-:W-:Y:S01]  /*2030*/  IMAD.WIDE.U32 R8, R18, R4, R8 ;  /* 0x0000000412087225 */ /* 0x000fe200078e0008 */
[----:B---3--:R-:W-:Y:S02]  /*2040*/  LOP3.LUT R6, R186, 0x8, RZ, 0xc0, !PT ;  /* 0x00000008ba067812 */ /* 0x008fe400078ec0ff */
[----:B------:R-:W-:Y:S01]  /*2050*/  @!P4 LDGSTS.E.BYPASS.LTC128B.128 [R215+0x9000], desc[UR14][R16.64+0x80] ;  /* 0x0900008010d7cfae */ /* 0x000fe2000b981a0e */
[----:B------:R-:W-:Y:S01]  /*2060*/  IMAD R19, R18, R5, R9 ;  /* 0x0000000512137224 */ /* 0x000fe200078e0209 */
[----:B------:R-:W-:Y:S02]  /*2070*/  LEA R200, P0, R8, UR6, 0x1 ;  /* 0x0000000608c87c11 */ /* 0x000fe4000f8008ff */
[----:B------:R-:W-:Y:S01]  /*2080*/  @!P4 LDGSTS.E.BYPASS.LTC128B.128 [R215+0xb000], desc[UR14][R16.64+0x100] ;  /* 0x0b00010010d7cfae */ /* 0x000fe2000b981a0e */
[----:B------:R-:W-:Y:S02]  /*2090*/  LOP3.LUT R3, R188, 0x8, RZ, 0xc0, !PT ;  /* 0x00000008bc037812 */ /* 0x000fe400078ec0ff */
[----:B-1----:R-:W-:Y:S01]  /*20a0*/  LEA.HI.X R199, R8, UR7, R19, 0x1, P0 ;  /* 0x0000000708c77c11 */ /* 0x002fe200080f0c13 */
[----:B------:R-:W-:Y:S01]  /*20b0*/  @!P3 LDGSTS.E.BYPASS.LTC128B.128 [R215+0x7800], desc[UR14][R12.64] ;  /* 0x078000000cd7bfae */ /* 0x000fe2000b981a0e */
[----:B------:R-:W-:Y:S01]  /*20c0*/  LOP3.LUT R0, R184, 0x1c0, R88, 0xf8, !PT ;  /* 0x000001c0b8007812 */ /* 0x000fe200078ef858 */
[----:B------:R-:W-:Y:S01]  /*20d0*/  @!P5 IMAD R7, R5, 0x60, RZ ;  /* 0x000000600507d824 */ /* 0x000fe200078e02ff */
[----:B------:R-:W-:Y:S01]  /*20e0*/  SHF.L.U32 R9, R4, 0x4, RZ ;  /* 0x0000000404097819 */ /* 0x000fe200000006ff */
[----:B------:R-:W-:Y:S01]  /*20f0*/  @!P3 LDGSTS.E.BYPASS.LTC128B.128 [R215+0x9800], desc[UR14][R12.64+0x80] ;  /* 0x098000800cd7bfae */ /* 0x000fe2000b981a0e */
[----:B------:R-:W-:Y:S01]  /*2100*/  @!P5 IMAD.MOV.U32 R201, RZ, RZ, R199 ;  /* 0x000000ffffc9d224 */ /* 0x000fe200078e00c7 */
[----:B------:R-:W-:-:S02]  /*2110*/  LOP3.LUT R3, R0, R3, RZ, 0x3c, !PT ;  /* 0x0000000300037212 */ /* 0x000fc400078e3cff */
[----:B------:R1:W-:Y:S01]  /*2120*/  @!P3 LDGSTS.E.BYPASS.LTC128B.128 [R215+0xb800], desc[UR14][R12.64+0x100] ;  /* 0x0b8001000cd7bfae */ /* 0x0003e2000b981a0e */
[----:B------:R-:W-:Y:S02]  /*2130*/  LOP3.LUT R6, R0, R6, RZ, 0x3c, !PT ;  /* 0x0000000600067212 */ /* 0x000fe400078e3cff */
[----:B------:R-:W-:Y:S01]  /*2140*/  SHF.L.U64.HI R0, R4, 0x4, R5 ;  /* 0x0000000404007819 */ /* 0x000fe20000010205 */
[----:B------:R-:W0:Y:S01]  /*2150*/  LDGDEPBAR ;  /* 0x00000000000079af */ /* 0x000e220000000000 */
[CC--:B--2---:R-:W-:Y:S01]  /*2160*/  @!P2 LEA R10, P3, R9.reuse, R200.reuse, 0x1 ;  /* 0x000000c8090aa211 */ /* 0x0c4fe200078608ff */
[----:B------:R-:W-:Y:S01]  /*2170*/  IMAD R93, R6, 0x2, R93 ;  /* 0x00000002065d7824 */ /* 0x000fe200078e025d */
[----:B------:R-:W-:Y:S02]  /*2180*/  @!P1 LEA R8, P0, R4, R200, 0x6 ;  /* 0x000000c804089211 */ /* 0x000fe400078030ff */
[----:B------:R-:W-:Y:S02]  /*2190*/  @!P2 LEA.HI.X R11, R9, R199, R0, 0x1, P3 ;  /* 0x000000c7090ba211 */ /* 0x000fe400018f0c00 */
[----:B------:R-:W-:-:S02]  /*21a0*/  LOP3.LUT R0, R185, 0x200, R88, 0xf8, !PT ;  /* 0x00000200b9007812 */ /* 0x000fc400078ef858 */
[----:B------:R-:W-:Y:S02]  /*21b0*/  @!P1 LEA.HI.X R9, R4, R199, R5, 0x6, P0 ;  /* 0x000000c704099211 */ /* 0x000fe400000f3405 */
[----:B------:R-:W-:Y:S01]  /*21c0*/  IADD3 R91, PT, PT, R93, UR5, RZ ;  /* 0x000000055d5b7c10 */ /* 0x000fe2000fffe0ff */
[----:B------:R-:W-:Y:S01]  /*21d0*/  IMAD.IADD R0, R3, 0x1, R0 ;  /* 0x0000000103007824 */ /* 0x000fe200078e0200 */
[----:B------:R-:W-:-:S04]  /*21e0*/  LOP3.LUT P0, RZ, R186, 0x4, RZ, 0xc0, !PT ;  /* 0x00000004baff7812 */ /* 0x000fc8000780c0ff */
[----:B------:R-:W-:Y:S02]  /*21f0*/  LEA R99, R0, UR5, 0x1 ;  /* 0x0000000500637c11 */ /* 0x000fe4000f8e08ff */
[----:B------:R-:W-:Y:S01]  /*2200*/  SEL R86, R86, 0xffffffc0, !P0 ;  /* 0xffffffc056567807 */ /* 0x000fe20004000000 */
[----:B-1----:R-:W-:Y:S01]  /*2210*/  @!P5 IMAD.WIDE.U32 R12, R4, 0x60, R200 ;  /* 0x00000060040cd825 */ /* 0x002fe200078e00c8 */
[----:B------:R-:W-:-:S04]  /*2220*/  DEPBAR.LE SB0, 0x0 ;  /* 0x000080000000791a */ /* 0x000fc80000000000 */
[----:B------:R-:W-:Y:S01]  /*2230*/  @!P6 IMAD.MOV.U32 R201, RZ, RZ, R199 ;  /* 0x000000ffffc9e224 */ /* 0x000fe200078e00c7 */
[----:B------:R-:W-:Y:S01]  /*2240*/  BAR.SYNC.DEFER_BLOCKING 0x0 ;  /* 0x0000000000007b1d */ /* 0x000fe20000010000 */
[----:B------:R-:W-:Y:S02]  /*2250*/  @!P5 IMAD.IADD R7, R13, 0x1, R7 ;  /* 0x000000010d07d824 */ /* 0x000fe400078e0207 */
[----:B------:R-:W-:Y:S02]  /*2260*/  @!P5 IMAD.MOV.U32 R6, RZ, RZ, R12 ;  /* 0x000000ffff06d224 */ /* 0x000fe400078e000c */
[----:B------:R-:W-:Y:S01]  /*2270*/  IMAD.IADD R97, R99, 0x1, R86 ;  /* 0x0000000163617824 */ /* 0x000fe200078e0256 */
        /* <DEDUP_REMOVED lines=51> */
[----:B------:R-:W1:Y:S04]  /*25b0*/  LDSM.16.M88.4 R20, [R92+0x7000] ;  /* 0x007000005c14783b */ /* 0x000e680000000200 */
[----:B------:R-:W1:Y:S04]  /*25c0*/  LDSM.16.M88.4 R12, [R92+0x7800] ;  /* 0x007800005c0c783b */ /* 0x000e680000000200 */
[----:B------:R-:W-:Y:S01]  /*25d0*/  LDSM.16.M88.4 R16, [R97] ;  /* 0x000000006110783b */ /* 0x000fe20000000200 */
[C---:B---3--:R-:W-:Y:S03]  /*25e0*/  HMMA.16816.F32 R48, R72.reuse, R44, RZ ;  /* 0x0000002c4830723c */ /* 0x048fe600000018ff */
[----:B--2---:R-:W2:Y:S04]  /*25f0*/  LDSM.16.M88.4 R4, [R91+0x6000] ;  /* 0x006000005b04783b */ /* 0x004ea80000000200 */
        /* <DEDUP_REMOVED lines=126> */
[----:B------:R-:W3:Y:S07]  /*2de0*/  MUFU.TANH R68, R68 ;  /* 0x0000004400447308 */ /* 0x000eee0000002400 */
[----:B------:R-:W-:Y:S01]  /*2df0*/  HMMA.16816.F32 R40, R52, R20, R40 ;  /* 0x000000143428723c */ /* 0x000fe20000001828 */
[----:B------:R-:W-:Y:S02]  /*2e00*/  MUFU.TANH R70, R70 ;  /* 0x0000004600467308 */ /* 0x000fe40000002400 */
        /* <DEDUP_REMOVED lines=20> */
[----:B--2---:R-:W-:Y:S02]  /*2f50*/  HMMA.16816.F32 R64, R28, R24, R64 ;  /* 0x000000181c40723c */ /* 0x004fe40000001840 */
[----:B------:R-:W-:Y:S01]  /*2f60*/  MUFU.TANH R20, R20 ;  /* 0x0000001400147308 */ /* 0x000fe20000002400 */
[----:B------:R-:W-:Y:S01]  /*2f70*/  FMUL.FTZ R24, R36, UR4 ;  /* 0x0000000424187c20 */ /* 0x000fe20008410000 */
[----:B-1----:R-:W1:Y:S01]  /*2f80*/  LDSM.16.M88.4 R12, [R91+0xb800] ;  /* 0x00b800005b0c783b */ /* 0x002e620000000200 */
[----:B------:R-:W-:Y:S01]  /*2f90*/  FMUL.FTZ R36, R38, UR4 ;  /* 0x0000000426247c20 */ /* 0x000fe20008410000 */
[----:B------:R-:W-:-:S02]  /*2fa0*/  FMUL.FTZ R25, R37, UR4 ;  /* 0x0000000425197c20 */ /* 0x000fc40008410000 */
[C---:B----4-:R-:W-:Y:S02]  /*2fb0*/  HMMA.16816.F32 R32, R16.reuse, R8, R32 ;  /* 0x000000081020723c */ /* 0x050fe40000001820 */
[----:B------:R-:W2:Y:S06]  /*2fc0*/  MUFU.TANH R45, R45 ;  /* 0x0000002d002d7308 */ /* 0x000eac0000002400 */
[----:B------:R-:W-:Y:S01]  /*2fd0*/  HMMA.16816.F32 R60, R16, R10, R60 ;  /* 0x0000000a103c723c */ /* 0x000fe2000000183c */
[----:B------:R-:W4:Y:S01]  /*2fe0*/  LDSM.16.M88.4 R8, [R89+0xb800] ;  /* 0x00b800005908783b */ /* 0x000f220000000200 */
[----:B------:R-:W2:Y:S01]  /*2ff0*/  MUFU.TANH R40, R40 ;  /* 0x0000002800287308 */ /* 0x000ea20000002400 */
[----:B------:R-:W-:-:S05]  /*3000*/  DEPBAR.LE SB0, 0x0 ;  /* 0x000080000000791a */ /* 0x000fca0000000000 */
[----:B-----5:R-:W-:Y:S01]  /*3010*/  HMMA.16816.F32 R64, R48, R4, R64 ;  /* 0x000000043040723c */ /* 0x020fe20000001840 */
[----:B------:R-:W-:Y:S01]  /*3020*/  FMUL.FTZ R4, R39, UR4 ;  /* 0x0000000427047c20 */ /* 0x000fe20008410000 */
[----:B------:R-:W-:Y:S06]  /*3030*/  MUFU.TANH R22, R22 ;  /* 0x0000001600167308 */ /* 0x000fec0000002400 */
[----:B------:R-:W-:Y:S02]  /*3040*/  HMMA.16816.F32 R72, R28, R26, R72 ;  /* 0x0000001a1c48723c */ /* 0x000fe40000001848 */
[----:B------:R-:W5:Y:S06]  /*3050*/  MUFU.TANH R41, R41 ;  /* 0x0000002900297308 */ /* 0x000f6c0000002400 */
        /* <DEDUP_REMOVED lines=12> */
[C---:B------:R-:W-:Y:S02]  /*3120*/  HMMA.16816.F32 R32, R52.reuse, R56, R32 ;  /* 0x000000383420723c */ /* 0x040fe40000001820 */
[----:B------:R-:W-:Y:S01]  /*3130*/  IADD3 R7, PT, PT, R203, R6, RZ ;  /* 0x00000006cb077210 */ /* 0x000fe20007ffe0ff */
[----:B------:R-:W1:Y:S03]  /*3140*/  MUFU.TANH R4, R4 ;  /* 0x0000000400047308 */ /* 0x000e660000002400 */
[CC--:B------:R-:W-:Y:S01]  /*3150*/  ISETP.GE.AND P1, PT, R7.reuse, R94.reuse, PT ;  /* 0x0000005e0700720c */ /* 0x0c0fe20003f26270 */
[C---:B------:R-:W-:Y:S01]  /*3160*/  VIADD R5, R7.reuse, 0x1 ;  /* 0x0000000107057836 */ /* 0x040fe20000000000 */
[----:B----4-:R-:W-:Y:S01]  /*3170*/  HMMA.16816.F32 R64, R52, R8, R64 ;  /* 0x000000083440723c */ /* 0x010fe20000001840 */
[C---:B------:R-:W-:Y:S01]  /*3180*/  VIADD R9, R7.reuse, 0x9 ;  /* 0x0000000907097836 */ /* 0x040fe20000000000 */
[----:B---3--:R-:W-:Y:S01]  /*3190*/  FSEL R68, R68, -INF , !P1 ;  /* 0xff80000044447808 */ /* 0x008fe20004800000 */
[----:B------:R-:W-:Y:S01]  /*31a0*/  VIADD R13, R7, 0x8 ;  /* 0x00000008070d7836 */ /* 0x000fe20000000000 */
[-C--:B------:R-:W-:Y:S01]  /*31b0*/  ISETP.GE.AND P4, PT, R5, R94.reuse, PT ;  /* 0x0000005e0500720c */ /* 0x080fe20003f86270 */
[----:B------:R-:W-:Y:S01]  /*31c0*/  VIADD R5, R7, 0x10 ;  /* 0x0000001007057836 */ /* 0x000fe20000000000 */
[-C--:B------:R-:W-:Y:S01]  /*31d0*/  ISETP.GE.AND P5, PT, R9, R94.reuse, PT ;  /* 0x0000005e0900720c */ /* 0x080fe20003fa6270 */
[----:B------:R-:W-:Y:S01]  /*31e0*/  VIADD R9, R7, 0x11 ;  /* 0x0000001107097836 */ /* 0x000fe20000000000 */
[----:B------:R-:W-:Y:S01]  /*31f0*/  HMMA.16816.F32 R72, R16, R14, R72 ;  /* 0x0000000e1048723c */ /* 0x000fe20000001848 */
[----:B------:R-:W-:Y:S01]  /*3200*/  FSEL R71, R71, -INF , !P4 ;  /* 0xff80000047477808 */ /* 0x000fe20006000000 */
[----:B------:R-:W-:Y:S01]  /*3210*/  MUFU.TANH R168, R61 ;  /* 0x0000003d00a87308 */ /* 0x000fe20000002400 */
[-C--:B------:R-:W-:Y:S01]  /*3220*/  ISETP.GE.AND P3, PT, R5, R94.reuse, PT ;  /* 0x0000005e0500720c */ /* 0x080fe20003f66270 */
[----:B------:R-:W-:Y:S01]  /*3230*/  FMUL.FTZ R32, R32, UR4 ;  /* 0x0000000420207c20 */ /* 0x000fe20008410000 */
[----:B------:R-:W-:Y:S01]  /*3240*/  FSEL R5, R70, -INF , !P1 ;  /* 0xff80000046057808 */ /* 0x000fe20004800000 */
[----:B------:R-:W-:Y:S01]  /*3250*/  FMUL.FTZ R34, R34, UR4 ;  /* 0x0000000422227c20 */ /* 0x000fe20008410000 */
[-C--:B------:R-:W-:Y:S01]  /*3260*/  ISETP.GE.AND P1, PT, R9, R94.reuse, PT ;  /* 0x0000005e0900720c */ /* 0x080fe20003f26270 */
[----:B------:R-:W-:Y:S01]  /*3270*/  VIADD R9, R7, 0x18 ;  /* 0x0000001807097836 */ /* 0x000fe20000000000 */
[----:B------:R-:W-:Y:S01]  /*3280*/  FSEL R6, R69, -INF , !P4 ;  /* 0xff80000045067808 */ /* 0x000fe20006000000 */
[----:B------:R-:W3:Y:S01]  /*3290*/  MUFU.TANH R177, R63 ;  /* 0x0000003f00b17308 */ /* 0x000ee20000002400 */
[-C--:B------:R-:W-:Y:S01]  /*32a0*/  ISETP.GE.AND P6, PT, R13, R94.reuse, PT ;  /* 0x0000005e0d00720c */ /* 0x080fe20003fc6270 */
[----:B------:R-:W-:Y:S01]  /*32b0*/  FMUL.FTZ R33, R33, UR4 ;  /* 0x0000000421217c20 */ /* 0x000fe20008410000 */
[-C--:B------:R-:W-:Y:S01]  /*32c0*/  ISETP.GE.AND P4, PT, R9, R94.reuse, PT ;  /* 0x0000005e0900720c */ /* 0x080fe20003f86270 */
[----:B------:R-:W-:Y:S01]  /*32d0*/  VIADD R9, R7, 0x19 ;  /* 0x0000001907097836 */ /* 0x000fe20000000000 */
[----:B------:R-:W-:Y:S01]  /*32e0*/  FSEL R21, R21, -INF , !P6 ;  /* 0xff80000015157808 */ /* 0x000fe20007000000 */
[----:B------:R-:W-:Y:S01]  /*32f0*/  FMUL.FTZ R35, R35, UR4 ;  /* 0x0000000423237c20 */ /* 0x000fe20008410000 */
[----:B------:R-:W-:Y:S01]  /*3300*/  FSEL R44, R44, -INF , !P6 ;  /* 0xff8000002c2c7808 */ /* 0x000fe20007000000 */
[----:B------:R-:W-:Y:S01]  /*3310*/  MUFU.TANH R182, R32 ;  /* 0x0000002000b67308 */ /* 0x000fe20000002400 */
[-C--:B------:R-:W-:Y:S01]  /*3320*/  ISETP.GE.AND P6, PT, R9, R94.reuse, PT ;  /* 0x0000005e0900720c */ /* 0x080fe20003fc6270 */
[----:B------:R-:W-:Y:S01]  /*3330*/  VIADD R9, R7, 0x20 ;  /* 0x0000002007097836 */ /* 0x000fe20000000000 */
[----:B------:R-:W-:Y:S01]  /*3340*/  HMMA.16816.F32 R72, R52, R10, R72 ;  /* 0x0000000a3448723c */ /* 0x000fe20000001848 */
[----:B--2---:R-:W-:Y:S01]  /*3350*/  FSEL R45, R45, -INF , !P5 ;  /* 0xff8000002d2d7808 */ /* 0x004fe20006800000 */
[----:B------:R-:W-:Y:S01]  /*3360*/  FMUL.FTZ R64, R64, UR4 ;  /* 0x0000000440407c20 */ /* 0x000fe20008410000 */
[----:B------:R-:W-:Y:S01]  /*3370*/  FSEL R20, R20, -INF , !P5 ;  /* 0xff80000014147808 */ /* 0x000fe20006800000 */
[----:B------:R-:W-:Y:S01]  /*3380*/  FMUL.FTZ R66, R66, UR4 ;  /* 0x0000000442427c20 */ /* 0x000fe20008410000 */
[-C--:B------:R-:W-:Y:S01]  /*3390*/  ISETP.GE.AND P5, PT, R9, R94.reuse, PT ;  /* 0x0000005e0900720c */ /* 0x080fe20003fa6270 */
[----:B------:R-:W2:Y:S01]  /*33a0*/  MUFU.TANH R183, R34 ;  /* 0x0000002200b77308 */ /* 0x000ea20000002400 */
[----:B------:R-:W-:Y:S01]  /*33b0*/  IADD3 R9, PT, PT, R7, 0x21, RZ ;  /* 0x0000002107097810 */ /* 0x000fe20007ffe0ff */
[----:B------:R-:W-:Y:S01]  /*33c0*/  FMUL.FTZ R65, R65, UR4 ;  /* 0x0000000441417c20 */ /* 0x000fe20008410000 */
[----:B------:R-:W-:Y:S01]  /*33d0*/  FSEL R15, R40, -INF , !P3 ;  /* 0xff800000280f7808 */ /* 0x000fe20005800000 */
[----:B------:R-:W-:Y:S01]  /*33e0*/  FMUL.FTZ R67, R67, UR4 ;  /* 0x0000000443437c20 */ /* 0x000fe20008410000 */
[----:B------:R-:W-:Y:S01]  /*33f0*/  FSEL R14, R23, -INF , !P3 ;  /* 0xff800000170e7808 */ /* 0x000fe20005800000 */
[----:B------:R-:W-:Y:S01]  /*3400*/  VIADD R17, R7, 0x30 ;  /* 0x0000003007117836 */ /* 0x000fe20000000000 */
[----:B------:R-:W-:Y:S01]  /*3410*/  ISETP.GE.AND P3, PT, R9, R94, PT ;  /* 0x0000005e0900720c */ /* 0x000fe20003f66270 */
[----:B------:R-:W-:Y:S01]  /*3420*/  VIADD R9, R7, 0x28 ;  /* 0x0000002807097836 */ /* 0x000fe20000000000 */
[----:B-----5:R-:W-:Y:S01]  /*3430*/  FSEL R13, R41, -INF , !P1 ;  /* 0xff800000290d7808 */ /* 0x020fe20004800000 */
[----:B------:R-:W-:Y:S01]  /*3440*/  MUFU.TANH R180, R33 ;  /* 0x0000002100b47308 */ /* 0x000fe20000002400 */
[----:B------:R-:W-:-:S02]  /*3450*/  FSEL R12, R22, -INF , !P1 ;  /* 0xff800000160c7808 */ /* 0x000fc40004800000 */
[----:B------:R-:W-:Y:S01]  /*3460*/  ISETP.GE.AND P1, PT, R9, R94, PT ;  /* 0x0000005e0900720c */ /* 0x000fe20003f26270 */
[----:B------:R-:W-:Y:S02]  /*3470*/  VIADD R9, R7, 0x29 ;  /* 0x0000002907097836 */ /* 0x000fe40000000000 */
[----:B------:R-:W-:Y:S01]  /*3480*/  FMUL.FTZ R72, R72, UR4 ;  /* 0x0000000448487c20 */ /* 0x000fe20008410000 */
[----:B------:R-:W-:Y:S01]  /*3490*/  FMUL.FTZ R74, R74, UR4 ;  /* 0x000000044a4a7c20 */ /* 0x000fe20008410000 */
[----:B------:R-:W-:Y:S01]  /*34a0*/  FMUL.FTZ R75, R75, UR4 ;  /* 0x000000044b4b7c20 */ /* 0x000fe20008410000 */
[----:B------:R-:W4:Y:S01]  /*34b0*/  MUFU.TANH R181, R35 ;  /* 0x0000002300b57308 */ /* 0x000f220000002400 */
[----:B------:R-:W-:Y:S01]  /*34c0*/  FMUL.FTZ R73, R73, UR4 ;  /* 0x0000000449497c20 */ /* 0x000fe20008410000 */
[----:B-1----:R-:W-:Y:S02]  /*34d0*/  FSEL R11, R36, -INF , !P4 ;  /* 0xff800000240b7808 */ /* 0x002fe40006000000 */
[----:B------:R-:W-:-:S02]  /*34e0*/  FSEL R10, R24, -INF , !P4 ;  /* 0xff800000180a7808 */ /* 0x000fc40006000000 */
[-C--:B------:R-:W-:Y:S02]  /*34f0*/  ISETP.GE.AND P4, PT, R9, R94.reuse, PT ;  /* 0x0000005e0900720c */ /* 0x080fe40003f86270 */
[----:B------:R-:W1:Y:S01]  /*3500*/  MUFU.TANH R172, R60 ;  /* 0x0000003c00ac7308 */ /* 0x000e620000002400 */
[----:B------:R-:W-:Y:S02]  /*3510*/  FSEL R9, R4, -INF , !P6 ;  /* 0xff80000004097808 */ /* 0x000fe40007000000 */
[----:B------:R-:W-:Y:S02]  /*3520*/  FSEL R8, R25, -INF , !P6 ;  /* 0xff80000019087808 */ /* 0x000fe40007000000 */
[----:B------:R-:W-:Y:S01]  /*3530*/  ISETP.GE.AND P6, PT, R17, R94, PT ;  /* 0x0000005e1100720c */ /* 0x000fe20003fc6270 */
[----:B------:R-:W-:Y:S01]  /*3540*/  VIADD R17, R7, 0x31 ;  /* 0x0000003107117836 */ /* 0x000fe20000000000 */
[----:B---3--:R-:W-:Y:S01]  /*3550*/  FSEL R177, R177, -INF , !P4 ;  /* 0xff800000b1b17808 */ /* 0x008fe20006000000 */
[----:B------:R-:W3:Y:S01]  /*3560*/  MUFU.TANH R179, R62 ;  /* 0x0000003e00b37308 */ /* 0x000ee20000002400 */
[----:B------:R-:W-:-:S02]  /*3570*/  FSEL R168, R168, -INF , !P4 ;  /* 0xff800000a8a87808 */ /* 0x000fc40006000000 */
[----:B------:R-:W-:Y:S02]  /*3580*/  ISETP.NE.AND P4, PT, R2, 0x1, PT ;  /* 0x000000010200780c */ /* 0x000fe40003f85270 */
[----:B--2---:R-:W-:Y:S02]  /*3590*/  FSEL R183, R183, -INF , !P5 ;  /* 0xff800000b7b77808 */ /* 0x004fe40006800000 */
[----:B------:R-:W-:Y:S01]  /*35a0*/  FSEL R182, R182, -INF , !P5 ;  /* 0xff800000b6b67808 */ /* 0x000fe20006800000 */
[----:B------:R-:W2:Y:S01]  /*35b0*/  MUFU.TANH R178, R64 ;  /* 0x0000004000b27308 */ /* 0x000ea20000002400 */
[----:B------:R-:W-:Y:S01]  /*35c0*/  ISETP.GE.AND P5, PT, R17, R94, PT ;  /* 0x0000005e1100720c */ /* 0x000fe20003fa6270 */
[----:B------:R-:W-:Y:S01]  /*35d0*/  VIADD R17, R7, 0x38 ;  /* 0x0000003807117836 */ /* 0x000fe20000000000 */
[----:B----4-:R-:W-:Y:S01]  /*35e0*/  FSEL R181, R181, -INF , !P3 ;  /* 0xff800000b5b57808 */ /* 0x010fe20005800000 */
[----:B------:R-:W-:Y:S01]  /*35f0*/  VIADD R7, R7, 0x39 ;  /* 0x0000003907077836 */ /* 0x000fe20000000000 */
[----:B------:R-:W-:-:S02]  /*3600*/  FSEL R180, R180, -INF , !P3 ;  /* 0xff800000b4b47808 */ /* 0x000fc40005800000 */
[----:B-1----:R-:W-:Y:S01]  /*3610*/  FSEL R172, R172, -INF , !P1 ;  /* 0xff800000acac7808 */ /* 0x002fe20004800000 */
[----:B------:R-:W1:Y:S01]  /*3620*/  MUFU.TANH R173, R66 ;  /* 0x0000004200ad7308 */ /* 0x000e620000002400 */
[-C--:B------:R-:W-:Y:S02]  /*3630*/  ISETP.GE.AND P3, PT, R17, R94.reuse, PT ;  /* 0x0000005e1100720c */ /* 0x080fe40003f66270 */
[----:B---3--:R-:W-:Y:S02]  /*3640*/  FSEL R179, R179, -INF , !P1 ;  /* 0xff800000b3b37808 */ /* 0x008fe40004800000 */
[----:B------:R-:W-:-:S03]  /*3650*/  ISETP.GE.AND P1, PT, R7, R94, PT ;  /* 0x0000005e0700720c */ /* 0x000fc60003f26270 */
        /* <DEDUP_REMOVED lines=11> */
[----:B---3--:R-:W-:Y:S02]  /*3710*/  FSEL R165, R165, -INF , !P3 ;  /* 0xff800000a5a57808 */ /* 0x008fe40005800000 */
[----:B--2---:R-:W-:Y:S02]  /*3720*/  FSEL R163, R163, -INF , !P1 ;  /* 0xff800000a3a37808 */ /* 0x004fe40004800000 */
        /* <DEDUP_REMOVED lines=14> */
.L_x_3105:
        /* <DEDUP_REMOVED lines=59> */
.L_x_3106:
        /* <DEDUP_REMOVED lines=25> */
.L_x_3104:
        /* <DEDUP_REMOVED lines=18> */
[----:B------:R-:W1:Y:S03]  /*3e70*/  SHFL.BFLY PT, R17, R18, 0x2, 0x1f ;  /* 0x0c401f0012117f89 */ /* 0x000e6600000e0000 */
        /* <DEDUP_REMOVED lines=9> */
[----:B-1----:R-:W-:-:S03]  /*3f10*/  FMNMX.FTZ R17, R18, R17, !PT ;  /* 0x0000001112117209 */ /* 0x002fc60007810000 */
[----:B------:R-:W-:Y:S01]  /*3f20*/  LDSM.16.MT88.4 R108, [R162+0xc000] ;  /* 0x00c00000a26c783b */ /* 0x000fe20000004200 */
[----:B---3--:R-:W-:-:S03]  /*3f30*/  FMNMX.FTZ R7, R16, R7, !PT ;  /* 0x0000000710077209 */ /* 0x008fc60007810000 */
[----:B------:R-:W1:Y:S04]  /*3f40*/  SHFL.BFLY PT, R132, R17, 0x1, 0x1f ;  /* 0x0c201f0011847f89 */ /* 0x000e6800000e0000 */
[----:B------:R-:W3:Y:S04]  /*3f50*/  SHFL.BFLY PT, R4, R7, 0x1, 0x1f ;  /* 0x0c201f0007047f89 */ /* 0x000ee800000e0000 */
[----:B------:R-:W4:Y:S04]  /*3f60*/  LDSM.16.MT88.4 R100, [R160+0xc000] ;  /* 0x00c00000a064783b */ /* 0x000f280000004200 */
[----:B------:R-:W5:Y:S04]  /*3f70*/  LDSM.16.MT88.4 R48, [R166+0xe000] ;  /* 0x00e00000a630783b */ /* 0x000f680000004200 */
[----:B------:R-:W5:Y:S04]  /*3f80*/  LDSM.16.MT88.4 R56, [R162+0xe000] ;  /* 0x00e00000a238783b */ /* 0x000f680000004200 */
[----:B------:R-:W-:Y:S01]  /*3f90*/  LDSM.16.MT88.4 R72, [R187+0x10000] ;  /* 0x01000000bb48783b */ /* 0x000fe20000004200 */
[----:B-1----:R-:W-:-:S03]  /*3fa0*/  FMNMX.FTZ R132, R17, R132, !PT ;  /* 0x0000008411847209 */ /* 0x002fc60007810000 */
[----:B------:R-:W1:Y:S01]  /*3fb0*/  LDSM.16.MT88.4 R64, [R160+0xe000] ;  /* 0x00e00000a040783b */ /* 0x000e620000004200 */
[----:B---3--:R-:W-:Y:S01]  /*3fc0*/  FMNMX.FTZ R3, R7, R4, !PT ;  /* 0x0000000407037209 */ /* 0x008fe20007810000 */
[C---:B--2---:R-:W-:Y:S01]  /*3fd0*/  FMUL.FTZ R175, R132.reuse, UR4 ;  /* 0x0000000484af7c20 */ /* 0x044fe20008410000 */
[----:B------:R-:W-:Y:S01]  /*3fe0*/  FSETP.NEU.FTZ.AND P1, PT, R132, -INF , PT ;  /* 0xff8000008400780b */ /* 0x000fe20003f3d000 */
[----:B------:R-:W2:Y:S02]  /*3ff0*/  LDSM.16.MT88.4 R88, [R162+0x10000] ;  /* 0x01000000a258783b */ /* 0x000ea40000004200 */
        /* <DEDUP_REMOVED lines=35> */
[----:B------:R-:W1:Y:S01]  /*4230*/  MUFU.EX2 R156, R156 ;  /* 0x0000009c009c7308 */ /* 0x000e620000000800 */
[--C-:B------:R-:W-:Y:S01]  /*4240*/  FFMA.FTZ R182, R177, UR4, -R164.reuse ;  /* 0x00000004b1b67c23 */ /* 0x100fe200080108a4 */
[--C-:B------:R-:W-:Y:S01]  /*4250*/  FFMA.FTZ R181, R181, UR4, -R164.reuse ;  /* 0x00000004b5b57c23 */ /* 0x100fe200080108a4 */
[----:B------:R-:W4:Y:S01]  /*4260*/  LDSM.16.MT88.4 R144, [R162+0xc800] ;  /* 0x00c80000a290783b */ /* 0x000f220000004200 */
[----:B------:R-:W-:Y:S01]  /*4270*/  MUFU.EX2 R155, R155 ;  /* 0x0000009b009b7308 */ /* 0x000fe20000000800 */
[----:B------:R-:W-:Y:S01]  /*4280*/  FFMA.FTZ R213, R170, UR4, -R175 ;  /* 0x00000004aad57c23 */ /* 0x000fe200080108af */
[----:B-----5:R-:W-:Y:S01]  /*4290*/  F2FP.F16.F32.PACK_AB R98, R154, R157 ;  /* 0x0000009d9a62723e */ /* 0x020fe200000000ff */
[----:B------:R-:W5:Y:S01]  /*42a0*/  LDSM.16.MT88.4 R140, [R160+0xc800] ;  /* 0x00c80000a08c783b */ /* 0x000f620000004200 */
[----:B------:R-:W2:Y:S01]  /*42b0*/  MUFU.EX2 R152, R152 ;  /* 0x0000009800987308 */ /* 0x000ea20000000800 */
[--C-:B------:R-:W-:Y:S01]  /*42c0*/  FFMA.FTZ R170, R171, UR4, -R164.reuse ;  /* 0x00000004abaa7c23 */ /* 0x100fe200080108a4 */
[----:B------:R-:W-:Y:S01]  /*42d0*/  FFMA.FTZ R165, R165, UR4, -R164 ;  /* 0x00000004a5a57c23 */ /* 0x000fe200080108a4 */
[----:B------:R-:W5:Y:S01]  /*42e0*/  LDSM.16.MT88.4 R32, [R166+0xe800] ;  /* 0x00e80000a620783b */ /* 0x000f620000004200 */
[----:B------:R-:W-:Y:S01]  /*42f0*/  MUFU.EX2 R153, R153 ;  /* 0x0000009900997308 */ /* 0x000fe20000000800 */
[----:B------:R-:W-:Y:S01]  /*4300*/  FADD.FTZ R158, R161, R158 ;  /* 0x0000009ea19e7221 */ /* 0x000fe20000010000 */
[----:B-1----:R-:W-:Y:S01]  /*4310*/  F2FP.F16.F32.PACK_AB R97, R156, R159 ;  /* 0x0000009f9c61723e */ /* 0x002fe200000000ff */
[----:B------:R-:W1:Y:S01]  /*4320*/  LDSM.16.MT88.4 R28, [R162+0xe800] ;  /* 0x00e80000a21c783b */ /* 0x000e620000004200 */
[----:B------:R-:W3:Y:S01]  /*4330*/  MUFU.EX2 R138, R138 ;  /* 0x0000008a008a7308 */ /* 0x000ee20000000800 */
[----:B------:R-:W-:Y:S01]  /*4340*/  FADD.FTZ R156, R159, R156 ;  /* 0x0000009c9f9c7221 */ /* 0x000fe20000010000 */
[----:B------:R-:W-:Y:S01]  /*4350*/  FADD.FTZ R157, R157, R158 ;  /* 0x0000009e9d9d7221 */ /* 0x000fe20000010000 */
[----:B------:R-:W1:Y:S01]  /*4360*/  LDSM.16.MT88.4 R24, [R160+0xe800] ;  /* 0x00e80000a018783b */ /* 0x000e620000004200 */
[----:B------:R-:W-:Y:S01]  /*4370*/  MUFU.EX2 R135, R135 ;  /* 0x0000008700877308 */ /* 0x000fe20000000800 */
[----:B--2---:R-:W-:Y:S01]  /*4380*/  F2FP.F16.F32.PACK_AB R99, R152, R155 ;  /* 0x0000009b9863723e */ /* 0x004fe200000000ff */
[----:B------:R-:W-:-:S02]  /*4390*/  FADD.FTZ R155, R155, R156 ;  /* 0x0000009c9b9b7221 */ /* 0x000fc40000010000 */
[----:B------:R-:W-:Y:S01]  /*43a0*/  MUFU.EX2 R134, R134 ;  /* 0x0000008600867308 */ /* 0x000fe20000000800 */
[----:B------:R-:W-:Y:S01]  /*43b0*/  FADD.FTZ R154, R154, R157 ;  /* 0x0000009d9a9a7221 */ /* 0x000fe20000010000 */
[----:B------:R-:W-:Y:S02]  /*43c0*/  FADD.FTZ R152, R152, R155 ;  /* 0x0000009b98987221 */ /* 0x000fe40000010000 */
[----:B------:R-:W-:Y:S01]  /*43d0*/  MUFU.EX2 R137, R137 ;  /* 0x0000008900897308 */ /* 0x000fe20000000800 */
[C---:B------:R-:W-:Y:S03]  /*43e0*/  HMMA.16816.F32 R128, R96.reuse, R124, RZ ;  /* 0x0000007c6080723c */ /* 0x040fe600000018ff */
[----:B------:R-:W2:Y:S04]  /*43f0*/  MUFU.EX2 R136, R136 ;  /* 0x0000008800887308 */ /* 0x000ea80000000800 */
        /* <DEDUP_REMOVED lines=32> */
[----:B--2---:R-:W-:Y:S01]  /*4600*/  F2FP.F16.F32.PACK_AB R5, R136, R137 ;  /* 0x000000898805723e */ /* 0x004fe200000000ff */
        /* <DEDUP_REMOVED lines=172> */
.L_x_3111:
        /* <DEDUP_REMOVED lines=90> */
.L_x_3108:
[----:B------:R-:W-:Y:S02]  /*5670*/  LEA R215, R215, UR5, 0x1 ;  /* 0x00000005d7d77c11 */ /* 0x000fe4000f8e08ff */
[-C--:B------:R-:W-:Y:S02]  /*5680*/  MOV R201, R199.reuse ;  /* 0x000000c700c97202 */ /* 0x080fe40000000f00 */
[C---:B------:R-:W-:Y:S02]  /*5690*/  SHF.L.U32 R135, R134.reuse, 0x5, RZ ;  /* 0x0000000586877819 */ /* 0x040fe400000006ff */
[----:B------:R-:W-:Y:S01]  /*56a0*/  SHF.L.U64.HI R134, R134, 0x5, R133 ;  /* 0x0000000586867819 */ /* 0x000fe20000010285 */
[----:B------:R-:W-:Y:S01]  /*56b0*/  @!PT LDS RZ, [RZ] ;  /* 0x00000000fffff984 */ /* 0x000fe20000000800 */
[----:B------:R-:W-:Y:S01]  /*56c0*/  @!PT LDS RZ, [RZ] ;  /* 0x00000000fffff984 */ /* 0x000fe20000000800 */
[----:B------:R-:W-:Y:S01]  /*56d0*/  @!PT LDS RZ, [RZ] ;  /* 0x00000000fffff984 */ /* 0x000fe20000000800 */
[----:B------:R-:W-:Y:S01]  /*56e0*/  LDGSTS.E.BYPASS.LTC128B.128 [R215+0xc000], desc[UR14][R200.64] ;  /* 0x0c000000c8d77fae */ /* 0x000fe2000b981a0e */
[C---:B------:R-:W-:Y:S02]  /*56f0*/  IADD3 R216, P0, PT, R135.reuse, R200, RZ ;  /* 0x000000c887d87210 */ /* 0x040fe40007f1e0ff */
[----:B------:R-:W-:Y:S03]  /*5700*/  LOP3.LUT R3, R132, 0x400, RZ, 0xc0, !PT ;  /* 0x0000040084037812 */ /* 0x000fe600078ec0ff */
[----:B------:R-:W-:Y:S01]  /*5710*/  LDGSTS.E.BYPASS.LTC128B.128 [R215+0xe000], desc[UR14][R200.64+0x80] ;  /* 0x0e000080c8d77fae */ /* 0x000fe2000b981a0e */
[----:B------:R-:W-:Y:S02]  /*5720*/  IADD3.X R217, PT, PT, R134, R199, RZ, P0, !PT ;  /* 0x000000c786d97210 */ /* 0x000fe400007fe4ff */
[C---:B------:R-:W-:Y:S03]  /*5730*/  IADD3 R218, P2, PT, R135.reuse, R216, RZ ;  /* 0x000000d887da7210 */ /* 0x040fe60007f5e0ff */
[----:B------:R-:W-:Y:S01]  /*5740*/  LDGSTS.E.BYPASS.LTC128B.128 [R215+0x10000], desc[UR14][R200.64+0x100] ;  /* 0x10000100c8d77fae */ /* 0x000fe2000b981a0e */
[----:B------:R-:W-:Y:S02]  /*5750*/  LEA R194, R194, R3, 0x1 ;  /* 0x00000003c2c27211 */ /* 0x000fe400078e08ff */
[----:B------:R-:W-:Y:S03]  /*5760*/  IADD3.X R219, PT, PT, R134, R217, RZ, P2, !PT ;  /* 0x000000d986db7210 */ /* 0x000fe600017fe4ff */
[----:B------:R-:W-:Y:S01]  /*5770*/  LDGSTS.E.BYPASS.LTC128B.128 [R215+0xc800], desc[UR14][R216.64] ;  /* 0x0c800000d8d77fae */ /* 0x000fe2000b981a0e */
[----:B------:R-:W-:Y:S02]  /*5780*/  IADD3 R220, P0, PT, R135, R218, RZ ;  /* 0x000000da87dc7210 */ /* 0x000fe40007f1e0ff */
[----:B------:R-:W-:Y:S03]  /*5790*/  LEA R196, R2, UR5, 0x1 ;  /* 0x0000000502c47c11 */ /* 0x000fe6000f8e08ff */
[----:B------:R-:W-:Y:S01]  /*57a0*/  LDGSTS.E.BYPASS.LTC128B.128 [R215+0xe800], desc[UR14][R216.64+0x80] ;  /* 0x0e800080d8d77fae */ /* 0x000fe2000b981a0e */
[----:B------:R-:W-:Y:S02]  /*57b0*/  IADD3.X R221, PT, PT, R134, R219, RZ, P0, !PT ;  /* 0x000000db86dd7210 */ /* 0x000fe400007fe4ff */
[----:B------:R-:W-:Y:S03]  /*57c0*/  LOP3.LUT P0, RZ, R186, 0x2, RZ, 0xc0, !PT ;  /* 0x00000002baff7812 */ /* 0x000fe6000780c0ff */
[----:B------:R-:W-:Y:S01]  /*57d0*/  LDGSTS.E.BYPASS.LTC128B.128 [R215+0x10800], desc[UR14][R216.64+0x100] ;  /* 0x10800100d8d77fae */ /* 0x000fe2000b981a0e */
[----:B------:R-:W-:Y:S02]  /*57e0*/  IADD3 R190, PT, PT, R194, UR5, RZ ;  /* 0x00000005c2be7c10 */ /* 0x000fe4000fffe0ff */
[----:B------:R-:W-:Y:S03]  /*57f0*/  SEL R189, R139, 0xffffffe0, !P0 ;  /* 0xffffffe08bbd7807 */ /* 0x000fe60004000000 */
[----:B------:R-:W-:Y:S01]  /*5800*/  LDGSTS.E.BYPASS.LTC128B.128 [R215+0xd000], desc[UR14][R218.64] ;  /* 0x0d000000dad77fae */ /* 0x000fe2000b981a0e */
[----:B------:R-:W-:Y:S02]  /*5810*/  MOV R2, 0x40 ;  /* 0x0000004000027802 */ /* 0x000fe40000000f00 */
[-C--:B------:R-:W-:Y:S03]  /*5820*/  IADD3 R193, PT, PT, R189, R196.reuse, RZ ;  /* 0x000000c4bdc17210 */ /* 0x080fe60007ffe0ff */
[----:B------:R-:W-:Y:S01]  /*5830*/  LDGSTS.E.BYPASS.LTC128B.128 [R215+0xf000], desc[UR14][R218.64+0x80] ;  /* 0x0f000080dad77fae */ /* 0x000fe2000b981a0e */
[----:B------:R-:W-:Y:S02]  /*5840*/  IADD3 R191, PT, PT, R190, R189, RZ ;  /* 0x000000bdbebf7210 */ /* 0x000fe40007ffe0ff */
[----:B------:R-:W-:Y:S03]  /*5850*/  LOP3.LUT P0, RZ, R186, 0x4, RZ, 0xc0, !PT ;  /* 0x00000004baff7812 */ /* 0x000fe6000780c0ff */
[----:B------:R1:W-:Y:S01]  /*5860*/  LDGSTS.E.BYPASS.LTC128B.128 [R215+0x11000], desc[UR14][R218.64+0x100] ;  /* 0x11000100dad77fae */ /* 0x0003e2000b981a0e */
[----:B------:R-:W-:Y:S02]  /*5870*/  IADD3 R209, PT, PT, R209, 0x1, RZ ;  /* 0x00000001d1d17810 */ /* 0x000fe40007ffe0ff */
[----:B------:R-:W-:Y:S03]  /*5880*/  SEL R3, R2, 0xffffffc0, !P0 ;  /* 0xffffffc002037807 */ /* 0x000fe60004000000 */
[----:B------:R-:W-:Y:S01]  /*5890*/  LDGSTS.E.BYPASS.LTC128B.128 [R215+0xd800], desc[UR14][R220.64] ;  /* 0x0d800000dcd77fae */ /* 0x000fe2000b981a0e */
[----:B------:R-:W-:Y:S02]  /*58a0*/  ISETP.NE.AND P2, PT, R209, RZ, PT ;  /* 0x000000ffd100720c */ /* 0x000fe40003f45270 */
[----:B------:R-:W-:Y:S03]  /*58b0*/  IADD3 R192, PT, PT, R3, R196, RZ ;  /* 0x000000c403c07210 */ /* 0x000fe60007ffe0ff */
[----:B------:R-:W-:Y:S01]  /*58c0*/  LDGSTS.E.BYPASS.LTC128B.128 [R215+0xf800], desc[UR14][R220.64+0x80] ;  /* 0x0f800080dcd77fae */ /* 0x000fe2000b981a0e */
[----:B------:R-:W-:Y:S02]  /*58d0*/  IADD3 R190, PT, PT, R190, R3, RZ ;  /* 0x00000003bebe7210 */ /* 0x000fe40007ffe0ff */
[C---:B------:R-:W-:Y:S03]  /*58e0*/  IADD3 R3, PT, PT, R189.reuse, R192, RZ ;  /* 0x000000c0bd037210 */ /* 0x040fe60007ffe0ff */
[----:B------:R2:W-:Y:S01]  /*58f0*/  LDGSTS.E.BYPASS.LTC128B.128 [R215+0x11800], desc[UR14][R220.64+0x100] ;  /* 0x11800100dcd77fae */ /* 0x0005e2000b981a0e */
[----:B------:R-:W-:Y:S05]  /*5900*/  IADD3 R2, PT, PT, R189, R190, RZ ;  /* 0x000000bebd027210 */ /* 0x000fea0007ffe0ff */
[----:B------:R-:W-:Y:S06]  /*5910*/  LDSM.16.M88.4 R140, [R196] ;  /* 0x00000000c48c783b */ /* 0x000fec0000000200 */
[----:B------:R-:W5:Y:S06]  /*5920*/  LDSM.16.M88.4 R144, [R194+UR5+0x6000] ;  /* 0x00600005c290783b */ /* 0x000f6c0008000200 */
[----:B------:R-:W3:Y:S06]  /*5930*/  LDSM.16.M88.4 R148, [R194+UR5+0x6800] ;  /* 0x00680005c294783b */ /* 0x000eec0008000200 */
[----:B------:R-:W4:Y:S06]  /*5940*/  LDSM.16.M88.4 R152, [R194+UR5+0x7000] ;  /* 0x00700005c298783b */ /* 0x000f2c0008000200 */
[----:B------:R-:W0:Y:S06]  /*5950*/  LDGDEPBAR ;  /* 0x00000000000079af */ /* 0x000e2c0000000000 */
[----:B------:R-:W1:Y:S06]  /*5960*/  LDSM.16.M88.4 R156, [R194+UR5+0x7800] ;  /* 0x00780005c29c783b */ /* 0x000e6c0008000200 */
[----:B------:R-:W-:Y:S06]  /*5970*/  LDSM.16.M88.4 R160, [R193] ;  /* 0x00000000c1a0783b */ /* 0x000fec0000000200 */
[----:B------:R-:W2:Y:S01]  /*5980*/  LDSM.16.M88.4 R164, [R191+0x6000] ;  /* 0x00600000bfa4783b */ /* 0x000ea20000000200 */
[C---:B-----5:R-:W-:Y:S05]  /*5990*/  HMMA.16816.F32 R4, R140.reuse, R144, RZ ;  /* 0x000000908c04723c */ /* 0x060fea00000018ff */
[----:B------:R-:W5:Y:S06]  /*59a0*/  LDSM.16.M88.4 R168, [R191+0x6800] ;  /* 0x00680000bfa8783b */ /* 0x000f6c0000000200 */
[----:B------:R-:W5:Y:S01]  /*59b0*/  LDSM.16.M88.4 R172, [R191+0x7000] ;  /* 0x00700000bfac783b */ /* 0x000f620000000200 */
[C---:B------:R-:W-:Y:S05]  /*59c0*/  HMMA.16816.F32 R8, R140.reuse, R146, RZ ;  /* 0x000000928c08723c */ /* 0x040fea00000018ff */
[----:B------:R-:W5:Y:S03]  /*59d0*/  LDSM.16.M88.4 R144, [R191+0x7800] ;  /* 0x00780000bf90783b */ /* 0x000f660000000200 */
[C---:B---3--:R-:W-:Y:S03]  /*59e0*/  HMMA.16816.F32 R12, R140.reuse, R148, RZ ;  /* 0x000000948c0c723c */ /* 0x048fe600000018ff */
[----:B------:R-:W-:Y:S05]  /*59f0*/  LDSM.16.M88.4 R176, [R192] ;  /* 0x00000000c0b0783b */ /* 0x000fea0000000200 */
[C---:B------:R-:W-:Y:S01]  /*5a00*/  HMMA.16816.F32 R16, R140.reuse, R150, RZ ;  /* 0x000000968c10723c */ /* 0x040fe200000018ff */
[----:B------:R-:W3:Y:S06]  /*5a10*/  LDSM.16.M88.4 R180, [R190+0x6000] ;  /* 0x00600000beb4783b */ /* 0x000eec0000000200 */
[----:B------:R-:W-:Y:S01]  /*5a20*/  LDSM.16.M88.4 R148, [R190+0x7000] ;  /* 0x00700000be94783b */ /* 0x000fe20000000200 */
[C---:B----4-:R-:W-:Y:S05]  /*5a30*/  HMMA.16816.F32 R20, R140.reuse, R152, RZ ;  /* 0x000000988c14723c */ /* 0x050fea00000018ff */
[----:B------:R-:W-:Y:S03]  /*5a40*/  LDSM.16.M88.4 R132, [R2+0x6000] ;  /* 0x006000000284783b */ /* 0x000fe60000000200 */
[C---:B------:R-:W-:Y:S03]  /*5a50*/  HMMA.16816.F32 R24, R140.reuse, R154, RZ ;  /* 0x0000009a8c18723c */ /* 0x040fe600000018ff */
[----:B------:R-:W-:Y:S05]  /*5a60*/  LDSM.16.M88.4 R152, [R190+0x7800] ;  /* 0x00780000be98783b */ /* 0x000fea0000000200 */
[C---:B-1----:R-:W-:Y:S08]  /*5a70*/  HMMA.16816.F32 R28, R140.reuse, R156, RZ ;  /* 0x0000009c8c1c723c */ /* 0x042ff000000018ff */
[----:B------:R-:W-:Y:S01]  /*5a80*/  HMMA.16816.F32 R32, R140, R158, RZ ;  /* 0x0000009e8c20723c */ /* 0x000fe200000018ff */
[----:B------:R-:W1:Y:S06]  /*5a90*/  LDSM.16.M88.4 R140, [R190+0x6800] ;  /* 0x00680000be8c783b */ /* 0x000e6c0000000200 */
[----:B------:R-:W4:Y:S01]  /*5aa0*/  LDSM.16.M88.4 R156, [R3] ;  /* 0x00000000039c783b */ /* 0x000f220000000200 */
[C---:B--2---:R-:W-:Y:S08]  /*5ab0*/  HMMA.16816.F32 R4, R160.reuse, R164, R4 ;  /* 0x000000a4a004723c */ /* 0x044ff00000001804 */
[C---:B------:R-:W-:Y:S01]  /*5ac0*/  HMMA.16816.F32 R8, R160.reuse, R166, R8 ;  /* 0x000000a6a008723c */ /* 0x040fe20000001808 */
[----:B------:R-:W-:Y:S07]  /*5ad0*/  LDSM.16.M88.4 R164, [R2+0x7800] ;  /* 0x0078000002a4783b */ /* 0x000fee0000000200 */
[C---:B-----5:R-:W-:Y:S08]  /*5ae0*/  HMMA.16816.F32 R12, R160.reuse, R168, R12 ;  /* 0x000000a8a00c723c */ /* 0x060ff0000000180c */
[C---:B------:R-:W-:Y:S01]  /*5af0*/  HMMA.16816.F32 R16, R160.reuse, R170, R16 ;  /* 0x000000aaa010723c */ /* 0x040fe20000001810 */
[----:B------:R-:W-:Y:S07]  /*5b00*/  LDSM.16.M88.4 R168, [R196+0x2000] ;  /* 0x00200000c4a8783b */ /* 0x000fee0000000200 */
[C---:B------:R-:W-:Y:S08]  /*5b10*/  HMMA.16816.F32 R20, R160.reuse, R172, R20 ;  /* 0x000000aca014723c */ /* 0x040ff00000001814 */
[C---:B------:R-:W-:Y:S01]  /*5b20*/  HMMA.16816.F32 R24, R160.reuse, R174, R24 ;  /* 0x000000aea018723c */ /* 0x040fe20000001818 */
[----:B------:R-:W-:Y:S07]  /*5b30*/  LDSM.16.M88.4 R172, [R194+UR5+0x8000] ;  /* 0x00800005c2ac783b */ /* 0x000fee0008000200 */
[C---:B------:R-:W-:Y:S08]  /*5b40*/  HMMA.16816.F32 R28, R160.reuse, R144, R28 ;  /* 0x00000090a01c723c */ /* 0x040ff0000000181c */
[----:B------:R-:W-:Y:S01]  /*5b50*/  HMMA.16816.F32 R32, R160, R146, R32 ;  /* 0x00000092a020723c */ /* 0x000fe20000001820 */
[----:B------:R-:W2:Y:S06]  /*5b60*/  LDSM.16.M88.4 R144, [R2+0x6800] ;  /* 0x006800000290783b */ /* 0x000eac0000000200 */
[----:B------:R-:W5:Y:S01]  /*5b70*/  LDSM.16.M88.4 R160, [R2+0x7000] ;  /* 0x0070000002a0783b */ /* 0x000f620000000200 */
[C---:B---3--:R-:W-:Y:S08]  /*5b80*/  HMMA.16816.F32 R4, R176.reuse, R180, R4 ;  /* 0x000000b4b004723c */ /* 0x048ff00000001804 */
[C---:B------:R-:W-:Y:S01]  /*5b90*/  HMMA.16816.F32 R8, R176.reuse, R182, R8 ;  /* 0x000000b6b008723c */ /* 0x040fe20000001808 */
[----:B------:R-:W-:Y:S07]  /*5ba0*/  LDSM.16.M88.4 R180, [R191+0x8000] ;  /* 0x00800000bfb4783b */ /* 0x000fee0000000200 */
[C---:B-1----:R-:W-:Y:S08]  /*5bb0*/  HMMA.16816.F32 R12, R176.reuse, R140, R12 ;  /* 0x0000008cb00c723c */ /* 0x042ff0000000180c */
[C---:B------:R-:W-:Y:S01]  /*5bc0*/  HMMA.16816.F32 R16, R176.reuse, R142, R16 ;  /* 0x0000008eb010723c */ /* 0x040fe20000001810 */
[----:B------:R-:W1:Y:S07]  /*5bd0*/  LDSM.16.M88.4 R140, [R194+UR5+0x8800] ;  /* 0x00880005c28c783b */ /* 0x000e6e0008000200 */
[C---:B------:R-:W-:Y:S08]  /*5be0*/  HMMA.16816.F32 R20, R176.reuse, R148, R20 ;  /* 0x00000094b014723c */ /* 0x040ff00000001814 */
[C---:B------:R-:W-:Y:S01]  /*5bf0*/  HMMA.16816.F32 R24, R176.reuse, R150, R24 ;  /* 0x00000096b018723c */ /* 0x040fe20000001818 */
[----:B------:R-:W3:Y:S07]  /*5c00*/  LDSM.16.M88.4 R148, [R194+UR5+0x9000] ;  /* 0x00900005c294783b */ /* 0x000eee0008000200 */
[C---:B------:R-:W-:Y:S08]  /*5c10*/  HMMA.16816.F32 R28, R176.reuse, R152, R28 ;  /* 0x00000098b01c723c */ /* 0x040ff0000000181c */
[----:B------:R-:W-:Y:S01]  /*5c20*/  HMMA.16816.F32 R32, R176, R154, R32 ;  /* 0x0000009ab020723c */ /* 0x000fe20000001820 */
[----:B------:R-:W3:Y:S06]  /*5c30*/  LDSM.16.M88.4 R152, [R194+UR5+0x9800] ;  /* 0x00980005c298783b */ /* 0x000eec0008000200 */
[----:B------:R-:W3:Y:S01]  /*5c40*/  LDSM.16.M88.4 R176, [R193+0x2000] ;  /* 0x00200000c1b0783b */ /* 0x000ee20000000200 */
[C---:B----4-:R-:W-:Y:S08]  /*5c50*/  HMMA.16816.F32 R4, R156.reuse, R132, R4 ;  /* 0x000000849c04723c */ /* 0x050ff00000001804 */
[C---:B------:R-:W-:Y:S01]  /*5c60*/  HMMA.16816.F32 R8, R156.reuse, R134, R8 ;  /* 0x000000869c08723c */ /* 0x040fe20000001808 */
[----:B------:R-:W4:Y:S07]  /*5c70*/  LDSM.16.M88.4 R132, [R191+0x8800] ;  /* 0x00880000bf84783b */ /* 0x000f2e0000000200 */
[C---:B--2---:R-:W-:Y:S08]  /*5c80*/  HMMA.16816.F32 R12, R156.reuse, R144, R12 ;  /* 0x000000909c0c723c */ /* 0x044ff0000000180c */
[C---:B------:R-:W-:Y:S01]  /*5c90*/  HMMA.16816.F32 R16, R156.reuse, R146, R16 ;  /* 0x000000929c10723c */ /* 0x040fe20000001810 */
[----:B------:R-:W2:Y:S07]  /*5ca0*/  LDSM.16.M88.4 R144, [R191+0x9000] ;  /* 0x00900000bf90783b */ /* 0x000eae0000000200 */
[C---:B-----5:R-:W-:Y:S08]  /*5cb0*/  HMMA.16816.F32 R20, R156.reuse, R160, R20 ;  /* 0x000000a09c14723c */ /* 0x060ff00000001814 */
[C---:B------:R-:W-:Y:S01]  /*5cc0*/  HMMA.16816.F32 R24, R156.reuse, R162, R24 ;  /* 0x000000a29c18723c */ /* 0x040fe20000001818 */
[----:B------:R-:W-:Y:S07]  /*5cd0*/  LDSM.16.M88.4 R160, [R192+0x2000] ;  /* 0x00200000c0a0783b */ /* 0x000fee0000000200 */
[C---:B------:R-:W-:Y:S08]  /*5ce0*/  HMMA.16816.F32 R28, R156.reuse, R164, R28 ;  /* 0x000000a49c1c723c */ /* 0x040ff0000000181c */
[----:B------:R-:W-:Y:S01]  /*5cf0*/  HMMA.16816.F32 R32, R156, R166, R32 ;  /* 0x000000a69c20723c */ /* 0x000fe20000001820 */
[----:B------:R-:W5:Y:S06]  /*5d00*/  LDSM.16.M88.4 R156, [R191+0x9800] ;  /* 0x00980000bf9c783b */ /* 0x000f6c0000000200 */
[----:B------:R-:W5:Y:S01]  /*5d10*/  LDSM.16.M88.4 R164, [R190+0x8000] ;  /* 0x00800000bea4783b */ /* 0x000f620000000200 */
[C---:B------:R-:W-:Y:S08]  /*5d20*/  HMMA.16816.F32 R4, R168.reuse, R172, R4 ;  /* 0x000000aca804723c */ /* 0x040ff00000001804 */
        /* <DEDUP_REMOVED lines=8> */
[C---:B------:R-:W-:Y:S08]  /*5db0*/  HMMA.16816.F32 R28, R168.reuse, R152, R28 ;  /* 0x00000098a81c723c */ /* 0x040ff0000000181c */
[----:B------:R-:W-:Y:S01]  /*5dc0*/  HMMA.16816.F32 R32, R168, R154, R32 ;  /* 0x0000009aa820723c */ /* 0x000fe20000001820 */
[----:B------:R-:W3:Y:S06]  /*5dd0*/  LDSM.16.M88.4 R152, [R190+0x9800] ;  /* 0x00980000be98783b */ /* 0x000eec0000000200 */
[----:B------:R-:W3:Y:S01]  /*5de0*/  LDSM.16.M88.4 R168, [R3+0x2000] ;  /* 0x0020000003a8783b */ /* 0x000ee20000000200 */
        /* <DEDUP_REMOVED lines=9> */
[C---:B-----5:R-:W-:Y:S08]  /*5e80*/  HMMA.16816.F32 R28, R176.reuse, R156, R28 ;  /* 0x0000009cb01c723c */ /* 0x060ff0000000181c */
[----:B------:R-:W-:Y:S01]  /*5e90*/  HMMA.16816.F32 R32, R176, R158, R32 ;  /* 0x0000009eb020723c */ /* 0x000fe20000001820 */
[----:B------:R-:W5:Y:S06]  /*5ea0*/  LDSM.16.M88.4 R156, [R2+0x9800] ;  /* 0x00980000029c783b */ /* 0x000f6c0000000200 */
[----:B------:R-:W-:Y:S01]  /*5eb0*/  LDSM.16.M88.4 R176, [R194+UR5+0xa000] ;  /* 0x00a00005c2b0783b */ /* 0x000fe20008000200 */
[C---:B------:R-:W-:Y:S08]  /*5ec0*/  HMMA.16816.F32 R4, R160.reuse, R164, R4 ;  /* 0x000000a4a004723c */ /* 0x040ff00000001804 */
[C---:B------:R-:W-:Y:S01]  /*5ed0*/  HMMA.16816.F32 R8, R160.reuse, R166, R8 ;  /* 0x000000a6a008723c */ /* 0x040fe20000001808 */
[----:B------:R-:W5:Y:S07]  /*5ee0*/  LDSM.16.M88.4 R164, [R196+0x4000] ;  /* 0x00400000c4a4783b */ /* 0x000f6e0000000200 */
        /* <DEDUP_REMOVED lines=8> */
[----:B------:R-:W3:Y:S06]  /*5f70*/  LDSM.16.M88.4 R152, [R194+UR5+0xb800] ;  /* 0x00b80005c298783b */ /* 0x000eec0008000200 */
[----:B------:R-:W-:Y:S01]  /*5f80*/  LDSM.16.M88.4 R160, [R193+0x4000] ;  /* 0x00400000c1a0783b */ /* 0x000fe20000000200 */
[C---:B------:R-:W-:Y:S08]  /*5f90*/  HMMA.16816.F32 R4, R168.reuse, R172, R4 ;  /* 0x000000aca804723c */ /* 0x040ff00000001804 */
[C---:B------:R-:W-:Y:S01]  /*5fa0*/  HMMA.16816.F32 R8, R168.reuse, R174, R8 ;  /* 0x000000aea808723c */ /* 0x040fe20000001808 */
[----:B------:R-:W3:Y:S07]  /*5fb0*/  LDSM.16.M88.4 R172, [R191+0xa000] ;  /* 0x00a00000bfac783b */ /* 0x000eee0000000200 */
        /* <DEDUP_REMOVED lines=9> */
[----:B------:R-:W-:Y:S01]  /*6050*/  LDSM.16.M88.4 R168, [R192+0x4000] ;  /* 0x00400000c0a8783b */ /* 0x000fe20000000200 */
[C---:B------:R-:W-:Y:S08]  /*6060*/  HMMA.16816.F32 R4, R164.reuse, R176, R4 ;  /* 0x000000b0a404723c */ /* 0x040ff00000001804 */
[C---:B------:R-:W-:Y:S01]  /*6070*/  HMMA.16816.F32 R8, R164.reuse, R178, R8 ;  /* 0x000000b2a408723c */ /* 0x040fe20000001808 */
[----:B------:R-:W5:Y:S07]  /*6080*/  LDSM.16.M88.4 R176, [R190+0xa000] ;  /* 0x00a00000beb0783b */ /* 0x000f6e0000000200 */
        /* <DEDUP_REMOVED lines=11> */
[C---:B------:R-:W-:Y:S08]  /*6140*/  HMMA.16816.F32 R8, R160.reuse, R174, R8 ;  /* 0x000000aea008723c */ /* 0x040ff00000001808 */
[C---:B----4-:R-:W-:Y:S08]  /*6150*/  HMMA.16816.F32 R12, R160.reuse, R132, R12 ;  /* 0x00000084a00c723c */ /* 0x050ff0000000180c */
[C---:B------:R-:W-:Y:S01]  /*6160*/  HMMA.16816.F32 R16, R160.reuse, R134, R16 ;  /* 0x00000086a010723c */ /* 0x040fe20000001810 */
[----:B------:R-:W4:Y:S07]  /*6170*/  LDSM.16.M88.4 R132, [R2+0xa800] ;  /* 0x00a800000284783b */ /* 0x000f2e0000000200 */
[C---:B--2---:R-:W-:Y:S08]  /*6180*/  HMMA.16816.F32 R20, R160.reuse, R144, R20 ;  /* 0x00000090a014723c */ /* 0x044ff00000001814 */
[C---:B------:R-:W-:Y:S08]  /*6190*/  HMMA.16816.F32 R24, R160.reuse, R146, R24 ;  /* 0x00000092a018723c */ /* 0x040ff00000001818 */
[C---:B-----5:R-:W-:Y:S08]  /*61a0*/  HMMA.16816.F32 R28, R160.reuse, R156, R28 ;  /* 0x0000009ca01c723c */ /* 0x060ff0000000181c */
        /* <DEDUP_REMOVED lines=8> */
[C---:B------:R-:W-:Y:S08]  /*6230*/  HMMA.16816.F32 R28, R168.reuse, R152, R28 ;  /* 0x00000098a81c723c */ /* 0x040ff0000000181c */
[----:B------:R-:W-:Y:S08]  /*6240*/  HMMA.16816.F32 R32, R168, R154, R32 ;  /* 0x0000009aa820723c */ /* 0x000ff00000001820 */
[C---:B------:R-:W-:Y:S08]  /*6250*/  HMMA.16816.F32 R4, R164.reuse, R180, R4 ;  /* 0x000000b4a404723c */ /* 0x040ff00000001804 */
[C---:B------:R-:W-:Y:S08]  /*6260*/  HMMA.16816.F32 R8, R164.reuse, R182, R8 ;  /* 0x000000b6a408723c */ /* 0x040ff00000001808 */
[C---:B----4-:R-:W-:Y:S03]  /*6270*/  HMMA.16816.F32 R12, R164.reuse, R132, R12 ;  /* 0x00000084a40c723c */ /* 0x050fe6000000180c */
        /* <DEDUP_REMOVED lines=92> */
[----:B------:R-:W2:Y:S02]  /*6840*/  I2F.RP R9, R2 ;  /* 0x0000000200097306 */ /* 0x000ea40000209400 */
[----:B------:R-:W-:Y:S08]  /*6850*/  ISETP.GE.AND P2, PT, R11, RZ, PT ;  /* 0x000000ff0b00720c */ /* 0x000ff00003f46270 */
        /* <DEDUP_REMOVED lines=27> */
[----:B------:R-:W2:Y:S08]  /*6a10*/  LDC.64 R2, c[0x0][0x3b8] ;  /* 0x0000ee00ff027b82 */ /* 0x000eb00000000a00 */
        /* <DEDUP_REMOVED lines=27> */
.L_x_3110:
        /* <DEDUP_REMOVED lines=25> */
.L_x_3109:
        /* <DEDUP_REMOVED lines=18> */
[----:B--2---:R-:W-:Y:S02]  /*6e80*/  FMNMX3.FTZ R7, R2, R134, R133, !PT ;  /* 0x0000008602077276 */ /* 0x004fe40007810085 */
[----:B------:R-:W-:Y:S02]  /*6e90*/  FMNMX3.FTZ R4, R3, R201, R212, !PT ;  /* 0x000000c903047276 */ /* 0x000fe400078100d4 */
[----:B------:R-:W-:Y:S01]  /*6ea0*/  MOV R168, R206 ;  /* 0x000000ce00a87202 */ /* 0x000fe20000000f00 */
[----:B------:R-:W-:Y:S01]  /*6eb0*/  SHFL.BFLY PT, R2, R7, 0x2, 0x1f ;  /* 0x0c401f0007027f89 */ /* 0x000fe200000e0000 */
[----:B------:R-:W-:Y:S02]  /*6ec0*/  @P0 IADD3 R168, PT, PT, R208, -0x40, RZ ;  /* 0xffffffc0d0a80810 */ /* 0x000fe40007ffe0ff */
[----:B------:R-:W-:Y:S05]  /*6ed0*/  IADD3 R210, PT, PT, R210, -0x1, RZ ;  /* 0xffffffffd2d27810 */ /* 0x000fea0007ffe0ff */
[----:B------:R-:W1:Y:S01]  /*6ee0*/  SHFL.BFLY PT, R3, R4, 0x2, 0x1f ;  /* 0x0c401f0004037f89 */ /* 0x000e6200000e0000 */
        /* <DEDUP_REMOVED lines=191> */
[----:B------:R-:W3:Y:S01]  /*7ae0*/  LDSM.16.MT88.4 R100, [R138+0x10000] ;  /* 0x010000008a64783b */ /* 0x000ee20000004200 */
[----:B------:R-:W-:Y:S01]  /*7af0*/  MUFU.EX2 R192, R192 ;  /* 0x000000c000c07308 */ /* 0x000fe20000000800 */
[--C-:B------:R-:W-:Y:S01]  /*7b00*/  FFMA.FTZ R224, R224, UR4, -R157.reuse ;  /* 0x00000004e0e07c23 */ /* 0x100fe2000801089d */
[--C-:B------:R-:W-:Y:S01]  /*7b10*/  FFMA.FTZ R214, R214, UR4, -R157.reuse ;  /* 0x00000004d6d67c23 */ /* 0x100fe2000801089d */
[--C-:B------:R-:W-:Y:S01]  /*7b20*/  FFMA.FTZ R136, R136, UR4, -R156.reuse ;  /* 0x0000000488887c23 */ /* 0x100fe2000801089c */
[----:B------:R-:W-:Y:S01]  /*7b30*/  FFMA.FTZ R135, R135, UR4, -R156 ;  /* 0x0000000487877c23 */ /* 0x000fe2000801089c */
[----:B------:R-:W-:Y:S01]  /*7b40*/  FFMA.FTZ R201, R201, UR4, -R157 ;  /* 0x00000004c9c97c23 */ /* 0x000fe2000801089d */
[C---:B------:R-:W-:Y:S04]  /*7b50*/  HMMA.16816.F32 R60, R128.reuse, R108, R60 ;  /* 0x0000006c803c723c */ /* 0x040fe8000000183c */
[----:B------:R5:W4:Y:S01]  /*7b60*/  MUFU.EX2 R219, R223 ;  /* 0x000000df00db7308 */ /* 0x000b220000000800 */
[----:B------:R-:W-:Y:S01]  /*7b70*/  FFMA.FTZ R177, R2, R213, R177 ;  /* 0x000000d502b17223 */ /* 0x000fe200000100b1 */
[----:B------:R-:W-:Y:S08]  /*7b80*/  ISETP.NE.AND P2, PT, R210, -0x1, PT ;  /* 0xffffffffd200780c */ /* 0x000ff00003f45270 */
[----:B------:R-:W-:Y:S01]  /*7b90*/  MUFU.EX2 R194, R194 ;  /* 0x000000c200c27308 */ /* 0x000fe20000000800 */
[----:B------:R-:W-:Y:S01]  /*7ba0*/  FFMA.FTZ R175, R0, R211, R175 ;  /* 0x000000d300af7223 */ /* 0x000fe200000100af */
[----:B------:R-:W-:Y:S01]  /*7bb0*/  FADD.FTZ R174, R174, R177 ;  /* 0x000000b1aeae7221 */ /* 0x000fe20000010000 */
[C---:B------:R-:W-:Y:S01]  /*7bc0*/  HMMA.16816.F32 R64, R128.reuse, R110, R64 ;  /* 0x0000006e8040723c */ /* 0x040fe20000001840 */
[----:B------:R-:W4:Y:S06]  /*7bd0*/  LDSM.16.MT88.4 R108, [R168+0x4000] ;  /* 0x00400000a86c783b */ /* 0x000f2c0000004200 */
[----:B------:R-:W4:Y:S01]  /*7be0*/  MUFU.EX2 R221, R224 ;  /* 0x000000e000dd7308 */ /* 0x000f220000000800 */
[----:B------:R-:W-:Y:S01]  /*7bf0*/  FADD.FTZ R175, R171, R175 ;  /* 0x000000afabaf7221 */ /* 0x000fe20000010000 */
[----:B------:R-:W-:Y:S08]  /*7c00*/  FADD.FTZ R173, R173, R174 ;  /* 0x000000aeadad7221 */ /* 0x000ff00000010000 */
[----:B------:R-:W-:Y:S01]  /*7c10*/  MUFU.EX2 R196, R196 ;  /* 0x000000c400c47308 */ /* 0x000fe20000000800 */
[--C-:B-----5:R-:W-:Y:S01]  /*7c20*/  FFMA.FTZ R223, R216, UR4, -R157.reuse ;  /* 0x00000004d8df7c23 */ /* 0x120fe2000801089d */
[----:B------:R-:W-:Y:S01]  /*7c30*/  FFMA.FTZ R157, R212, UR4, -R157 ;  /* 0x00000004d49d7c23 */ /* 0x000fe2000801089d */
[C---:B-1----:R-:W-:Y:S07]  /*7c40*/  HMMA.16816.F32 R68, R128.reuse, R104, R68 ;  /* 0x000000688044723c */ /* 0x042fee0000001844 */
[----:B------:R-:W1:Y:S01]  /*7c50*/  MUFU.EX2 R217, R217 ;  /* 0x000000d900d97308 */ /* 0x000e620000000800 */
[----:B------:R-:W-:Y:S01]  /*7c60*/  FADD.FTZ R170, R170, R175 ;  /* 0x000000afaaaa7221 */ /* 0x000fe20000010000 */
[----:B------:R-:W-:Y:S08]  /*7c70*/  FADD.FTZ R172, R172, R173 ;  /* 0x000000adacac7221 */ /* 0x000ff00000010000 */
[----:B------:R-:W-:Y:S01]  /*7c80*/  MUFU.EX2 R214, R214 ;  /* 0x000000d600d67308 */ /* 0x000fe20000000800 */
[----:B------:R-:W-:Y:S01]  /*7c90*/  FADD.FTZ R170, R169, R170 ;  /* 0x000000aaa9aa7221 */ /* 0x000fe20000010000 */
[C---:B------:R-:W-:Y:S01]  /*7ca0*/  HMMA.16816.F32 R72, R128.reuse, R106, R72 ;  /* 0x0000006a8048723c */ /* 0x040fe20000001848 */
[----:B------:R-:W5:Y:S07]  /*7cb0*/  LDSM.16.MT88.4 R104, [R189+0x4000] ;  /* 0x00400000bd68783b */ /* 0x000f6e0000004200 */
        /* <DEDUP_REMOVED lines=9> */
[----:B------:R-:W-:Y:S01]  /*7d50*/  F2FP.F16.F32.PACK_AB R102, R183, R178 ;  /* 0x000000b2b766723e */ /* 0x000fe200000000ff */
[----:B------:R-:W-:Y:S01]  /*7d60*/  FADD.FTZ R176, R176, R181 ;  /* 0x000000b5b0b07221 */ /* 0x000fe20000010000 */
[C---:B--2---:R-:W-:Y:S03]  /*7d70*/  F2FP.F16.F32.PACK_AB R103, R182.reuse, R191 ;  /* 0x000000bfb667723e */ /* 0x044fe600000000ff */
[C---:B----4-:R-:W-:Y:S03]  /*7d80*/  HMMA.16816.F32 R84, R128.reuse, R108, R84 ;  /* 0x0000006c8054723c */ /* 0x050fe60000001854 */
[----:B------:R-:W-:Y:S04]  /*7d90*/  FADD.FTZ R191, R191, R176 ;  /* 0x000000b0bfbf7221 */ /* 0x000fe80000010000 */
[----:B------:R-:W-:Y:S01]  /*7da0*/  FADD.FTZ R182, R182, R191 ;  /* 0x000000bfb6b67221 */ /* 0x000fe20000010000 */
[C---:B------:R-:W-:Y:S01]  /*7db0*/  HMMA.16816.F32 R88, R128.reuse, R110, R88 ;  /* 0x0000006e8058723c */ /* 0x040fe20000001858 */
[----:B------:R-:W2:Y:S07]  /*7dc0*/  LDSM.16.MT88.4 R108, [R187+0xc800] ;  /* 0x00c80000bb6c783b */ /* 0x000eae0000004200 */
[C---:B-----5:R-:W-:Y:S08]  /*7dd0*/  HMMA.16816.F32 R92, R128.reuse, R104, R92 ;  /* 0x00000068805c723c */ /* 0x060ff0000000185c */
[----:B------:R-:W-:Y:S01]  /*7de0*/  HMMA.16816.F32 R96, R128, R106, R96 ;  /* 0x0000006a8060723c */ /* 0x000fe20000001860 */
[----:B------:R-:W4:Y:S08]  /*7df0*/  LDSM.16.MT88.4 R104, [R187+0xe800] ;  /* 0x00e80000bb68783b */ /* 0x000f300000004200 */
        /* <DEDUP_REMOVED lines=34> */
[C---:B----4-:R-:W-:Y:S08]  /*8020*/  HMMA.16816.F32 R92, R100.reuse, R104, R92 ;  /* 0x00000068645c723c */ /* 0x050ff0000000185c */
[----:B------:R-:W-:Y:S01]  /*8030*/  HMMA.16816.F32 R96, R100, R106, R96 ;  /* 0x0000006a6460723c */ /* 0x000fe20000001860 */
[----:B------:R-:W4:Y:S02]  /*8040*/  LDSM.16.MT88.4 R104, [R189+0x3000] ;  /* 0x00300000bd68783b */ /* 0x000f240000004200 */
[----:B------:R-:W-:Y:S02]  /*8050*/  F2FP.F16.F32.PACK_AB R100, R193, R190 ;  /* 0x000000bec164723e */ /* 0x000fe400000000ff */
[C---:B------:R-:W-:Y:S01]  /*8060*/  F2FP.F16.F32.PACK_AB R101, R192.reuse, R219 ;  /* 0x000000dbc065723e */ /* 0x040fe200000000ff */
[----:B------:R-:W-:Y:S01]  /*8070*/  FADD.FTZ R219, R219, R182 ;  /* 0x000000b6dbdb7221 */ /* 0x000fe20000010000 */
[----:B------:R-:W-:Y:S02]  /*8080*/  F2FP.F16.F32.PACK_AB R102, R221, R194 ;  /* 0x000000c2dd66723e */ /* 0x000fe400000000ff */
[C---:B-1----:R-:W-:Y:S01]  /*8090*/  F2FP.F16.F32.PACK_AB R103, R217.reuse, R196 ;  /* 0x000000c4d967723e */ /* 0x042fe200000000ff */
[----:B------:R-:W-:Y:S04]  /*80a0*/  FADD.FTZ R219, R192, R219 ;  /* 0x000000dbc0db7221 */ /* 0x000fe80000010000 */
[----:B------:R-:W-:Y:S02]  /*80b0*/  FADD.FTZ R196, R196, R219 ;  /* 0x000000dbc4c47221 */ /* 0x000fe40000010000 */
[C---:B--2---:R-:W-:Y:S03]  /*80c0*/  HMMA.16816.F32 R4, R100.reuse, R108, R4 ;  /* 0x0000006c6404723c */ /* 0x044fe60000001804 */
[----:B------:R-:W-:Y:S05]  /*80d0*/  FADD.FTZ R217, R217, R196 ;  /* 0x000000c4d9d97221 */ /* 0x000fea0000010000 */
[C---:B------:R-:W-:Y:S01]  /*80e0*/  HMMA.16816.F32 R8, R100.reuse, R110, R8 ;  /* 0x0000006e6408723c */ /* 0x040fe20000001808 */
[----:B------:R-:W1:Y:S07]  /*80f0*/  LDSM.16.MT88.4 R108, [R189+0x5000] ;  /* 0x00500000bd6c783b */ /* 0x000e6e0000004200 */
[C---:B------:R-:W-:Y:S03]  /*8100*/  HMMA.16816.F32 R12, R100.reuse, R112, R12 ;  /* 0x00000070640c723c */ /* 0x040fe6000000180c */
[--C-:B------:R-:W-:Y:S01]  /*8110*/  FFMA.FTZ R112, R134, UR4, -R156.reuse ;  /* 0x0000000486707c23 */ /* 0x100fe2000801089c */
[----:B------:R-:W-:Y:S01]  /*8120*/  FFMA.FTZ R156, R133, UR4, -R156 ;  /* 0x00000004859c7c23 */ /* 0x000fe2000801089c */
[----:B------:R-:W2:Y:S03]  /*8130*/  MUFU.EX2 R134, R157 ;  /* 0x0000009d00867308 */ /* 0x000ea60000000800 */
[C---:B------:R-:W-:Y:S07]  /*8140*/  HMMA.16816.F32 R16, R100.reuse, R114, R16 ;  /* 0x000000726410723c */ /* 0x040fee0000001810 */
[----:B------:R5:W-:Y:S10]  /*8150*/  MUFU.EX2 R212, R156 ;  /* 0x0000009c00d47308 */ /* 0x000bf40000000800 */
[----:B------:R-:W4:Y:S01]  /*8160*/  MUFU.EX2 R133, R112 ;  /* 0x0000007000857308 */ /* 0x000f220000000800 */
        /* <DEDUP_REMOVED lines=16> */
[----:B--2---:R-:W-:Y:S01]  /*8270*/  F2FP.F16.F32.PACK_AB R142, R134, R201 ;  /* 0x000000c9868e723e */ /* 0x004fe200000000ff */
[----:B------:R-:W-:Y:S01]  /*8280*/  FADD.FTZ R136, R135, R136 ;  /* 0x0000008887887221 */ /* 0x000fe20000010000 */
[C---:B----4-:R-:W-:Y:S03]  /*8290*/  F2FP.F16.F32.PACK_AB R143, R212.reuse, R133 ;  /* 0x00000085d48f723e */ /* 0x050fe600000000ff */
[C---:B------:R-:W-:Y:S03]  /*82a0*/  HMMA.16816.F32 R60, R100.reuse, R104, R60 ;  /* 0x00000068643c723c */ /* 0x040fe6000000183c */
[----:B------:R-:W-:Y:S04]  /*82b0*/  FADD.FTZ R133, R133, R136 ;  /* 0x0000008885857221 */ /* 0x000fe80000010000 */
[----:B------:R-:W-:Y:S01]  /*82c0*/  FADD.FTZ R211, R212, R133 ;  /* 0x00000085d4d37221 */ /* 0x000fe20000010000 */
        /* <DEDUP_REMOVED lines=11> */
[C---:B-1----:R-:W-:Y:S08]  /*8380*/  HMMA.16816.F32 R92, R100.reuse, R108, R92 ;  /* 0x0000006c645c723c */ /* 0x042ff0000000185c */
[----:B------:R-:W-:Y:S08]  /*8390*/  HMMA.16816.F32 R96, R100, R110, R96 ;  /* 0x0000006e6460723c */ /* 0x000ff00000001860 */
[C---:B-----5:R-:W-:Y:S01]  /*83a0*/  HMMA.16816.F32 R128, R140.reuse, R124, R4 ;  /* 0x0000007c8c80723c */ /* 0x060fe20000001804 */
[----:B------:R-:W1:Y:S07]  /*83b0*/  LDSM.16.MT88.4 R4, [R138+0x11800] ;  /* 0x011800008a04783b */ /* 0x000e6e0000004200 */
[C---:B------:R-:W-:Y:S01]  /*83c0*/  HMMA.16816.F32 R124, R140.reuse, R126, R8 ;  /* 0x0000007e8c7c723c */ /* 0x040fe20000001808 */
[----:B------:R-:W5:Y:S07]  /*83d0*/  LDSM.16.MT88.4 R8, [R168+0x5800] ;  /* 0x00580000a808783b */ /* 0x000f6e0000004200 */
[C---:B------:R-:W-:Y:S01]  /*83e0*/  HMMA.16816.F32 R120, R140.reuse, R116, R12 ;  /* 0x000000748c78723c */ /* 0x040fe2000000180c */
[----:B------:R-:W5:Y:S07]  /*83f0*/  LDSM.16.MT88.4 R12, [R189+0x5800] ;  /* 0x00580000bd0c783b */ /* 0x000f6e0000004200 */
[C---:B------:R-:W-:Y:S08]  /*8400*/  HMMA.16816.F32 R116, R140.reuse, R118, R16 ;  /* 0x000000768c74723c */ /* 0x040ff00000001810 */
[C---:B--2---:R-:W-:Y:S08]  /*8410*/  HMMA.16816.F32 R112, R140.reuse, R104, R20 ;  /* 0x000000688c70723c */ /* 0x044ff00000001814 */
        /* <DEDUP_REMOVED lines=13> */
[C---:B-1----:R-:W-:Y:S03]  /*84f0*/  HMMA.16816.F32 R76, R140.reuse, R4, R76 ;  /* 0x000000048c4c723c */ /* 0x042fe6000000184c */
        /* <DEDUP_REMOVED lines=15> */
[----:B------:R-:W-:Y:S01]  /*85f0*/  FADD.FTZ R201, R201, R0 ;  /* 0x00000000c9c97221 */ /* 0x000fe20000010000 */
[----:B------:R-:W-:Y:S03]  /*8600*/  MOV R0, R3 ;  /* 0x0000000300007202 */ /* 0x000fe60000000f00 */
[----:B------:R-:W-:Y:S01]  /*8610*/  FADD.FTZ R213, R134, R201 ;  /* 0x000000c986d57221 */ /* 0x000fe20000010000 */
[----:B------:R-:W-:Y:S01]  /*8620*/  @!UPT UIADD3 URZ, UPT, UPT, URZ, URZ, URZ ;  /* 0x000000fffffff290 */ /* 0x000fe2000fffe0ff */
[----:B------:R-:W-:Y:S11]  /*8630*/  @P2 BRA `(.L_x_3111) ;  /* 0xffffffc800a42947 */ /* 0x000ff6000383ffff */
.L_x_3107:
        /* <DEDUP_REMOVED lines=254> */
[----:B----4-:R-:W-:-:S04]  /*9620*/  @!P3 IMAD.WIDE.U32 R20, R6, R22, RZ ;  /* 0x000000160614b225 */ /* 0x010fc800078e00ff */
[----:B------:R-:W-:Y:S01]  /*9630*/  @!P3 IMAD R23, R6, R23, R21 ;  /* 0x000000170617b224 */ /* 0x000fe200078e0215 */
[----:B------:R-:W-:Y:S01]  /*9640*/  SHF.R.U32.HI R21, RZ, 0x2, R186 ;  /* 0x00000002ff157819 */ /* 0x000fe200000116ba */
[----:B------:R-:W-:Y:S01]  /*9650*/  @P3 IMAD R23, R202, R9, R33 ;  /* 0x00000009ca173224 */ /* 0x000fe200078e0221 */
[----:B------:R-:W-:Y:S01]  /*9660*/  MOV R9, 0x7f800000 ;  /* 0x7f80000000097802 */ /* 0x000fe20000000f00 */
[----:B-----5:R-:W-:Y:S01]  /*9670*/  @!P4 IMAD R0, R6, R0, R11 ;  /* 0x000000000600c224 */ /* 0x020fe200078e020b */
[----:B------:R-:W-:Y:S01]  /*9680*/  LOP3.LUT R188, R188, 0x7, R21, 0xf8, !PT ;  /* 0x00000007bcbc7812 */ /* 0x000fe200078ef815 */
[----:B------:R-:W-:Y:S01]  /*9690*/  @P2 FMUL.FTZ R21, R10, 0.69314718246459960938 ;  /* 0x3f3172180a152820 */ /* 0x000fe20000410000 */
[-C--:B------:R-:W-:Y:S02]  /*96a0*/  @!P0 IMAD R202, R6, R17.reuse, RZ ;  /* 0x0000001106ca8224 */ /* 0x080fe400078e02ff */
[----:B------:R-:W-:Y:S01]  /*96b0*/  @P1 FFMA.FTZ R9, R3, R16, R2 ;  /* 0x0000001003091223 */ /* 0x000fe20000010002 */
[----:B------:R-:W-:-:S02]  /*96c0*/  @!P4 IMAD R0, R0, R17, RZ ;  /* 0x000000110000c224 */ /* 0x000fc400078e02ff */
[----:B-1----:R-:W-:Y:S01]  /*96d0*/  @P2 FFMA.FTZ R8, R132, R19, R21 ;  /* 0x0000001384082223 */ /* 0x002fe20000010015 */
        /* <DEDUP_REMOVED lines=13> */
.L_x_3113:
[----:B------:R-:W-:Y:S05]  /*97b0*/  BSYNC.RECONVERGENT B0 ;  /* 0x0000000000007941 */ /* 0x000fea0003800200 */
.L_x_3112:
[----:B------:R-:W2:Y:S01]  /*97c0*/  LDCU.64 UR4, c[0x0][0x410] ;  /* 0x00008200ff0477ac */ /* 0x000ea20008000a00 */
[----:B------:R-:W-:Y:S01]  /*97d0*/  IMAD.MOV.U32 R185, RZ, RZ, RZ ;  /* 0x000000ffffb97224 */ /* 0x000fe200078e00ff */
[----:B------:R-:W-:Y:S01]  /*97e0*/  SHF.R.U32.HI R0, RZ, 0x3, R186 ;  /* 0x00000003ff007819 */ /* 0x000fe200000116ba */
[----:B------:R-:W-:Y:S01]  /*97f0*/  @P3 IMAD.MOV.U32 R20, RZ, RZ, R32 ;  /* 0x000000ffff143224 */ /* 0x000fe200078e0020 */
[----:B------:R4:W4:Y:S01]  /*9800*/  LDS.128 R16, [R215+0x2000] ;  /* 0x00200000d7107984 */ /* 0x0009220000000c00 */
[----:B---3--:R-:W-:Y:S01]  /*9810*/  IMAD.WIDE.U32 R6, R4, UR6, R184 ;  /* 0x0000000604067c25 */ /* 0x008fe2000f8e00b8 */
[C---:B-1----:R-:W-:Y:S01]  /*9820*/  IADD3 R8, PT, PT, R0.reuse, 0x10, RZ ;  /* 0x0000001000087810 */ /* 0x042fe20007ffe0ff */
[----:B------:R-:W-:Y:S01]  /*9830*/  BSSY.RECONVERGENT B0, `(.L_x_3114) ;  /* 0x0000018000007945 */ /* 0x000fe20003800200 */
[-C--:B------:R-:W-:Y:S01]  /*9840*/  ISETP.GE.AND P3, PT, R0, R195.reuse, PT ;  /* 0x000000c30000720c */ /* 0x080fe20003f66270 */
[----:B------:R-:W-:Y:S01]  /*9850*/  IMAD R2, R5, UR6, R7 ;  /* 0x0000000605027c24 */ /* 0x000fe2000f8e0207 */
[----:B------:R-:W-:Y:S01]  /*9860*/  IADD3 R32, P0, PT, R20, R6, RZ ;  /* 0x0000000614207210 */ /* 0x000fe20007f1e0ff */
[----:B------:R-:W-:Y:S01]  /*9870*/  VIADD R6, R0, 0x20 ;  /* 0x0000002000067836 */ /* 0x000fe20000000000 */
[----:B------:R-:W-:-:S02]  /*9880*/  ISETP.GE.AND P2, PT, R8, R195, PT ;  /* 0x000000c30800720c */ /* 0x000fc40003f46270 */
[----:B------:R-:W-:Y:S01]  /*9890*/  IADD3.X R33, PT, PT, R23, R2, RZ, P0, !PT ;  /* 0x0000000217217210 */ /* 0x000fe200007fe4ff */
[----:B------:R-:W-:Y:S01]  /*98a0*/  VIADD R2, R0, 0x30 ;  /* 0x0000003000027836 */ /* 0x000fe20000000000 */
[----:B------:R1:W3:Y:S01]  /*98b0*/  LDS.128 R20, [R215] ;  /* 0x00000000d7147984 */ /* 0x0002e20000000c00 */
[-C--:B------:R-:W-:Y:S01]  /*98c0*/  ISETP.GE.AND P1, PT, R6, R195.reuse, PT ;  /* 0x000000c30600720c */ /* 0x080fe20003f26270 */
[C---:B--2---:R-:W-:Y:S02]  /*98d0*/  IMAD.WIDE.U32 R32, R11.reuse, UR4, R32 ;  /* 0x000000040b207c25 */ /* 0x044fe4000f8e0020 */
[----:B------:R-:W-:Y:S02]  /*98e0*/  ISETP.GE.AND P0, PT, R2, R195, PT ;  /* 0x000000c30200720c */ /* 0x000fe40003f06270 */
[----:B------:R-:W-:Y:S02]  /*98f0*/  IMAD R35, R11, UR5, R33 ;  /* 0x000000050b237c24 */ /* 0x000fe4000f8e0221 */
[----:B------:R1:W2:Y:S01]  /*9900*/  LDS.128 R8, [R215+0x4000] ;  /* 0x00400000d7087984 */ /* 0x0002a20000000c00 */
[----:B------:R-:W-:Y:S08]  /*9910*/  @P3 BRA `(.L_x_3115) ;  /* 0x0000000000243947 */ /* 0x000ff00003800000 */
[----:B------:R-:W5:Y:S01]  /*9920*/  LDCU.64 UR4, c[0x0][0x3f0] ;  /* 0x00007e00ff0477ac */ /* 0x000f620008000a00 */
[----:B------:R-:W-:-:S05]  /*9930*/  MOV R34, R32 ;  /* 0x0000002000227202 */ /* 0x000fca0000000f00 */
[----:B------:R-:W-:-:S04]  /*9940*/  IMAD.WIDE.U32 R6, R0, R4, R34 ;  /* 0x0000000400067225 */ /* 0x000fc800078e0022 */
[----:B------:R-:W-:Y:S01]  /*9950*/  IMAD R2, R0, R5, R7 ;  /* 0x0000000500027224 */ /* 0x000fe200078e0207 */
[----:B-----5:R-:W-:-:S04]  /*9960*/  LEA R36, P3, R6, UR4, 0x1 ;  /* 0x0000000406247c11 */ /* 0x020fc8000f8608ff */
[----:B------:R-:W-:-:S05]  /*9970*/  LEA.HI.X R37, R6, UR5, R2, 0x1, P3 ;  /* 0x0000000506257c11 */ /* 0x000fca00098f0c02 */
[----:B---3--:R3:W-:Y:S04]  /*9980*/  STG.E.128 desc[UR14][R36.64], R20 ;  /* 0x0000001424007986 */ /* 0x0087e8000c101d0e */
[----:B----4-:R3:W-:Y:S04]  /*9990*/  STG.E.128 desc[UR14][R36.64+0x80], R16 ;  /* 0x0000801024007986 */ /* 0x0107e8000c101d0e */
[----:B--2---:R3:W-:Y:S02]  /*99a0*/  STG.E.128 desc[UR14][R36.64+0x100], R8 ;  /* 0x0001000824007986 */ /* 0x0047e4000c101d0e */
.L_x_3115:
[----:B------:R-:W-:Y:S05]  /*99b0*/  BSYNC.RECONVERGENT B0 ;  /* 0x0000000000007941 */ /* 0x000fea0003800200 */
.L_x_3114:
[----:B---3--:R3:W1:Y:S01]  /*99c0*/  LDS.128 R20, [R215+0x800] ;  /* 0x00080000d7147984 */ /* 0x0086620000000c00 */
[----:B------:R-:W-:Y:S03]  /*99d0*/  BSSY.RECONVERGENT B0, `(.L_x_3116) ;  /* 0x0000012000007945 */ /* 0x000fe60003800200 */
[----:B----4-:R3:W4:Y:S04]  /*99e0*/  LDS.128 R16, [R215+0x2800] ;  /* 0x00280000d7107984 */ /* 0x0107280000000c00 */
[----:B--2---:R3:W2:Y:S01]  /*99f0*/  LDS.128 R8, [R215+0x4800] ;  /* 0x00480000d7087984 */ /* 0x0046a20000000c00 */
        /* <DEDUP_REMOVED lines=13> */
[----:B----4-:R1:W-:Y:S04]  /*9ad0*/  STG.E.128 desc[UR14][R36.64+0x80], R16 ;  /* 0x0000801024007986 */ /* 0x0103e8000c101d0e */
[----:B--2---:R1:W-:Y:S02]  /*9ae0*/  STG.E.128 desc[UR14][R36.64+0x100], R8 ;  /* 0x0001000824007986 */ /* 0x0043e4000c101d0e */
.L_x_3117:
[----:B------:R-:W-:Y:S05]  /*9af0*/  BSYNC.RECONVERGENT B0 ;  /* 0x0000000000007941 */ /* 0x000fea0003800200 */
.L_x_3116:
[----:B-1--4-:R1:W4:Y:S01]  /*9b00*/  LDS.128 R16, [R215+0x1000] ;  /* 0x00100000d7107984 */ /* 0x0123220000000c00 */
[----:B------:R-:W-:Y:S03]  /*9b10*/  BSSY.RECONVERGENT B0, `(.L_x_3118) ;  /* 0x0000012000007945 */ /* 0x000fe60003800200 */
[----:B--2---:R1:W2:Y:S04]  /*9b20*/  LDS.128 R8, [R215+0x3000] ;  /* 0x00300000d7087984 */ /* 0x0042a80000000c00 */
        /* <DEDUP_REMOVED lines=13> */
[----:B----4-:R4:W-:Y:S04]  /*9c00*/  STG.E.128 desc[UR14][R36.64], R16 ;  /* 0x0000001024007986 */ /* 0x0109e8000c101d0e */
[----:B--2---:R4:W-:Y:S04]  /*9c10*/  STG.E.128 desc[UR14][R36.64+0x80], R8 ;  /* 0x0000800824007986 */ /* 0x0049e8000c101d0e */
[----:B-1----:R4:W-:Y:S02]  /*9c20*/  STG.E.128 desc[UR14][R36.64+0x100], R20 ;  /* 0x0001001424007986 */ /* 0x0029e4000c101d0e */
.L_x_3119:
[----:B------:R-:W-:Y:S05]  /*9c30*/  BSYNC.RECONVERGENT B0 ;  /* 0x0000000000007941 */ /* 0x000fea0003800200 */
.L_x_3118:
[----:B------:R-:W-:Y:S05]  /*9c40*/  @P0 EXIT ;  /* 0x000000000000094d */ /* 0x000fea0003800000 */
        /* <DEDUP_REMOVED lines=15> */
.L_x_3120:
        /* <DEDUP_REMOVED lines=12> */
.L_x_6906:


//--------------------- .text._ZN5flash24flash_fwd_splitkv_kernelI23Flash_fwd_kernel_traitsILi192ELi64ELi64ELi4ELb0ELb0EN7cutlass6half_tE19Flash_kernel_traitsILi192ELi64ELi64ELi4ES3_EELb0ELb0ELb1ELb0ELb0ELb0ELb0ELb0EEEvNS_16Flash_fwd_paramsE --------------------------
	.section	.text._ZN5flash24flash_fwd_splitkv_kernelI23Flash_fwd_kernel_traitsILi192ELi64ELi64ELi4ELb0ELb0EN7cutlass6half_tE19Flash_kernel_traitsILi192ELi64ELi64ELi4ES3_EELb0ELb0ELb1ELb0ELb0ELb0ELb0ELb0EEEvNS_16Flash_fwd_paramsE,"ax",@progbits
	.align	128
        .global         _ZN5flash24flash_fwd_splitkv_kernelI23Flash_fwd_kernel_traitsILi192ELi64ELi64ELi4ELb0ELb0EN7cutlass6half_tE19Flash_kernel_traitsILi192ELi64ELi64ELi4ES3_EELb0ELb0ELb1ELb0ELb0ELb0ELb0ELb0EEEvNS_16Flash_fwd_paramsE
        .type           _ZN5flash24flash_fwd_splitkv_kernelI23Flash_fwd_kernel_traitsILi192ELi64ELi64ELi4ELb0ELb0EN7cutlass6half_tE19Flash_kernel_traitsILi192ELi64ELi64ELi4ES3_EELb0ELb0ELb1ELb0ELb0ELb0ELb0ELb0EEEvNS_16Flash_fwd_paramsE,@function
        .size           _ZN5flash24flash_fwd_splitkv_kernelI23Flash_fwd_kernel_traitsILi192ELi64ELi64ELi4ELb0ELb0EN7cutlass6half_tE19Flash_kernel_traitsILi192ELi64ELi64ELi4ES3_EELb0ELb0ELb1ELb0ELb0ELb0ELb0ELb0EEEvNS_16Flash_fwd_paramsE,(.L_x_6907 - _ZN5flash24flash_fwd_splitkv_kernelI23Flash_fwd_kernel_traitsILi192ELi64ELi64ELi4ELb0ELb0EN7cutlass6half_tE19Flash_kernel_traitsILi192ELi64ELi64ELi4ES3_EELb0ELb0ELb1ELb0ELb0ELb0ELb0ELb0EEEvNS_16Flash_fwd_paramsE)
        .other          _ZN5flash24flash_fwd_splitkv_kernelI23Flash_fwd_kernel_traitsILi192ELi64ELi64ELi4ELb0ELb0EN7cutlass6half_tE19Flash_kernel_traitsILi192ELi64ELi64ELi4ES3_EELb0ELb0ELb1ELb0ELb0ELb0ELb0ELb0EEEvNS_16Flash_fwd_paramsE,@"STO_CUDA_ENTRY STV_DEFAULT"
_ZN5flash24flash_fwd_splitkv_kernelI23Flash_fwd_kernel_traitsILi192ELi64ELi64ELi4ELb0ELb0EN7cutlass6half_tE19Flash_kernel_traitsILi192ELi64ELi64ELi4ES3_EELb0ELb0ELb1ELb0ELb0ELb0ELb0ELb0EEEvNS_16Flash_fwd_paramsE:
.text._ZN5flash24flash_fwd_splitkv_kernelI23Flash_fwd_kernel_traitsILi192ELi64ELi64ELi4ELb0ELb0EN7cutlass6half_tE19Flash_kernel_traitsILi192ELi64ELi64ELi4ES3_EELb0ELb0ELb1ELb0ELb0ELb0ELb0ELb0EEEvNS_16Flash_fwd_paramsE:
[----:B------:R-:W-:Y:S01]  /*0000*/  LDC R1, c[0x0][0x37c] ;  /* 0x0000df00ff017b82 */ /* 0x000fe20000000800 */
[----:B------:R-:W1:Y:S07]  /*0010*/  LDCU.64 UR8, c[0x0][0x460] ;  /* 0x00008c00ff0877ac */ /* 0x000e6e0008000a00 */
[----:B------:R-:W2:Y:S01]  /*0020*/  S2UR UR25, SR_CTAID.Y ;  /* 0x00000000001979c3 */ /* 0x000ea20000002600 */
[----:B------:R-:W3:Y:S01]  /*0030*/  LDCU.64 UR10, c[0x0][0x470] ;  /* 0x00008e00ff0a77ac */ /* 0x000ee20008000a00 */
[----:B------:R-:W2:Y:S01]  /*0040*/  LDCU.64 UR14, c[0x0][0x460] ;  /* 0x00008c00ff0e77ac */ /* 0x000ea20008000a00 */
[----:B------:R-:W4:Y:S01]  /*0050*/  LDCU.U8 UR12, c[0x0][0x532] ;  /* 0x0000a640ff0c77ac */ /* 0x000f220008000000 */
[----:B------:R-:W4:Y:S01]  /*0060*/  LDCU.64 UR6, c[0x0][0x468] ;  /* 0x00008d00ff0677ac */ /* 0x000f220008000a00 */
[----:B-1----:R-:W-:Y:S01]  /*0070*/  ISETP.NE.U32.AND P4, PT, RZ, UR8, PT ;  /* 0x00000008ff007c0c */ /* 0x002fe2000bf85070 */
[----:B------:R-:W-:Y:S01]  /*0080*/  UISETP.NE.U32.AND UP4, UPT, UR8, URZ, UPT ;  /* 0x000000ff0800728c */ /* 0x000fe2000bf85070 */
[----:B------:R-:W1:Y:S02]  /*0090*/  LDCU.64 UR4, c[0x0][0x478] ;  /* 0x00008f00ff0477ac */ /* 0x000e640008000a00 */
[----:B------:R-:W-:Y:S01]  /*00a0*/  ISETP.NE.AND.EX P4, PT, RZ, UR9, PT, P4 ;  /* 0x00000009ff007c0c */ /* 0x000fe2000bf85340 */
[----:B---3--:R-:W-:-:S02]  /*00b0*/  UISETP.NE.U32.AND UP3, UPT, UR10, URZ, UPT ;  /* 0x000000ff0a00728c */ /* 0x008fc4000bf65070 */
[----:B------:R-:W-:Y:S01]  /*00c0*/  UISETP.NE.AND.EX UP4, UPT, UR9, URZ, UPT, UP4 ;  /* 0x000000ff0900728c */ /* 0x000fe2000bf85340 */
[----:B------:R-:W3:Y:S01]  /*00d0*/  LDCU.64 UR22, c[0x0][0x358] ;  /* 0x00006b00ff1677ac */ /* 0x000ee20008000a00 */
[----:B------:R-:W-:-:S04]  /*00e0*/  UISETP.NE.AND.EX UP3, UPT, UR11, URZ, UPT, UP3 ;  /* 0x000000ff0b00728c */ /* 0x000fc8000bf65330 */
[----:B------:R-:W-:Y:S01]  /*00f0*/  PLOP3.LUT P2, PT, PT, PT, UP4, 0x80, 0x8 ;  /* 0x000000000008781c */ /* 0x000fe20003f4f048 */
[----:B--2---:R-:W-:Y:S02]  /*0100*/  UIMAD.WIDE.U32 UR14, UR25, 0x4, UR14 ;  /* 0x00000004190e78a5 */ /* 0x004fe4000f8e000e */
[----:B------:R-:W-:Y:S02]  /*0110*/  USHF.L.U32 UR9, UR25, 0x2, URZ ;  /* 0x0000000219097899 */ /* 0x000fe400080006ff */
[----:B----4-:R-:W-:Y:S02]  /*0120*/  UISETP.NE.AND UP5, UPT, UR12, URZ, UPT ;  /* 0x000000ff0c00728c */ /* 0x010fe4000bfa5270 */
[----:B------:R-:W-:Y:S01]  /*0130*/  UISETP.EQ.U32.AND UP2, UPT, UR6, URZ, UPT ;  /* 0x000000ff0600728c */ /* 0x000fe2000bf42070 */
[----:B------:R-:W-:Y:S01]  /*0140*/  IMAD.U32 R6, RZ, RZ, UR14 ;  /* 0x0000000eff067e24 */ /* 0x000fe2000f8e00ff */
[----:B------:R-:W-:Y:S01]  /*0150*/  USHF.R.U32.HI UR8, URZ, 0x1e, UR25 ;  /* 0x0000001eff087899 */ /* 0x000fe20008011619 */
[----:B------:R-:W-:Y:S01]  /*0160*/  IMAD.U32 R7, RZ, RZ, UR15 ;  /* 0x0000000fff077e24 */ /* 0x000fe2000f8e00ff */
[----:B------:R-:W-:-:S02]  /*0170*/  @UP3 UIADD3 UR12, UP1, UPT, UR9, UR10, URZ ;  /* 0x0000000a090c3290 */ /* 0x000fc4000ff3e0ff */
[----:B------:R-:W-:Y:S02]  /*0180*/  UISETP.EQ.OR.EX UP2, UPT, UR7, URZ, !UP5, UP2 ;  /* 0x000000ff0700728c */ /* 0x000fe4000ef42720 */
[----:B-1----:R-:W-:Y:S01]  /*0190*/  UISETP.NE.U32.AND UP0, UPT, UR4, URZ, UPT ;  /* 0x000000ff0400728c */ /* 0x002fe2000bf05070 */
[----:B---3--:R-:W2:Y:S01]  /*01a0*/  @P4 LDG.E R5, desc[UR22][R6.64] ;  /* 0x0000001606054981 */ /* 0x008ea2000c1e1900 */
[----:B------:R-:W-:Y:S02]  /*01b0*/  @UP3 UIADD3.X UR13, UPT, UPT, UR8, UR11, URZ, UP1, !UPT ;  /* 0x0000000b080d3290 */ /* 0x000fe40008ffe4ff */
[----:B------:R-:W-:Y:S01]  /*01c0*/  UIADD3 UR10, UP1, UPT, UR9, UR6, URZ ;  /* 0x00000006090a7290 */ /* 0x000fe2000ff3e0ff */
[----:B------:R1:W3:Y:S01]  /*01d0*/  @P2 LDG.E R2, desc[UR22][R6.64+0x4] ;  /* 0x0000041606022981 */ /* 0x0002e2000c1e1900 */
[----:B------:R-:W-:Y:S01]  /*01e0*/  UISETP.NE.AND.EX UP0, UPT, UR5, URZ, UPT, UP0 ;  /* 0x000000ff0500728c */ /* 0x000fe2000bf05300 */
[----:B------:R-:W-:Y:S01]  /*01f0*/  PLOP3.LUT P3, PT, PT, PT, UP2, 0x80, 0x8 ;  /* 0x000000000008781c */ /* 0x000fe20003f6f028 */
[----:B------:R-:W-:Y:S01]  /*0200*/  UIADD3.X UR11, UPT, UPT, UR8, UR7, URZ, UP1, !UPT ;  /* 0x00000007080b7290 */ /* 0x000fe20008ffe4ff */
[----:B------:R-:W-:Y:S01]  /*0210*/  PLOP3.LUT P1, PT, PT, PT, UP3, 0x80, 0x8 ;  /* 0x000000000008781c */ /* 0x000fe20003f2f038 */
[----:B------:R-:W-:-:S02]  /*0220*/  IMAD.U32 R10, RZ, RZ, UR12 ;  /* 0x0000000cff0a7e24 */ /* 0x000fc4000f8e00ff */
[----:B------:R-:W-:Y:S01]  /*0230*/  PLOP3.LUT P0, PT, PT, PT, UP0, 0x80, 0x8 ;  /* 0x000000000008781c */ /* 0x000fe20003f0f008 */
[----:B------:R-:W-:-:S04]  /*0240*/  IMAD.U32 R11, RZ, RZ, UR13 ;  /* 0x0000000dff0b7e24 */ /* 0x000fc8000f8e00ff */
[----:B------:R-:W-:-:S04]  /*0250*/  @UP0 UIADD3 UR4, UP1, UPT, UR9, UR4, URZ ;  /* 0x0000000409040290 */ /* 0x000fc8000ff3e0ff */
[----:B------:R-:W-:Y:S01]  /*0260*/  @UP0 UIADD3.X UR5, UPT, UPT, UR8, UR5, URZ, UP1, !UPT ;  /* 0x0000000508050290 */ /* 0x000fe20008ffe4ff */
[----:B------:R-:W4:Y:S01]  /*0270*/  @P1 LDG.E R3, desc[UR22][R10.64] ;  /* 0x000000160a031981 */ /* 0x000f22000c1e1900 */
[----:B-1----:R-:W-:Y:S02]  /*0280*/  IMAD.U32 R6, RZ, RZ, UR10 ;  /* 0x0000000aff067e24 */ /* 0x002fe4000f8e00ff */
[----:B------:R-:W-:Y:S02]  /*0290*/  IMAD.U32 R7, RZ, RZ, UR11 ;  /* 0x0000000bff077e24 */ /* 0x000fe4000f8e00ff */
[----:B------:R-:W-:Y:S01]  /*02a0*/  IMAD.U32 R8, RZ, RZ, UR4 ;  /* 0x00000004ff087e24 */ /* 0x000fe2000f8e00ff */
[----:B------:R-:W1:Y:S01]  /*02b0*/  S2UR UR20, SR_CTAID.X ;  /* 0x00000000001479c3 */ /* 0x000e620000002500 */
[----:B------:R-:W-:Y:S01]  /*02c0*/  IMAD.U32 R9, RZ, RZ, UR5 ;  /* 0x00000005ff097e24 */ /* 0x000fe2000f8e00ff */
[----:B------:R-:W4:Y:S01]  /*02d0*/  @!P3 LDG.E R4, desc[UR22][R6.64] ;  /* 0x000000160604b981 */ /* 0x000f22000c1e1900 */
[----:B------:R-:W3:Y:S03]  /*02e0*/  @!UP4 LDCU UR24, c[0x0][0x434] ;  /* 0x00008680ff18c7ac */ /* 0x000ee60008000800 */
[----:B------:R2:W5:Y:S01]  /*02f0*/  @P0 LDG.E R0, desc[UR22][R8.64] ;  /* 0x0000001608000981 */ /* 0x000562000c1e1900 */
[----:B------:R-:W-:Y:S01]  /*0300*/  UMOV UR19, 0xffffffff ;  /* 0xffffffff00137882 */ /* 0x000fe20000000000 */
[----:B------:R-:W-:Y:S01]  /*0310*/  UISETP.NE.U32.AND UP1, UPT, UR6, URZ, UPT ;  /* 0x000000ff0600728c */ /* 0x000fe2000bf25070 */
[----:B------:R-:W-:-:S02]  /*0320*/  UMOV UR16, 0xffffffff ;  /* 0xffffffff00107882 */ /* 0x000fc40000000000 */
[----:B------:R-:W-:Y:S01]  /*0330*/  UMOV UR6, URZ ;  /* 0x000000ff00067c82 */ /* 0x000fe20008000000 */
[----:B------:R-:W-:Y:S01]  /*0340*/  UISETP.NE.AND.EX UP1, UPT, UR7, URZ, UPT, UP1 ;  /* 0x000000ff0700728c */ /* 0x000fe2000bf25310 */
[----:B------:R-:W2:Y:S10]  /*0350*/  @!UP0 LDCU UR11, c[0x0][0x43c] ;  /* 0x00008780ff0b87ac */ /* 0x000eb40008000800 */
[----:B------:R-:W2:Y:S01]  /*0360*/  @!UP1 LDCU UR7, c[0x0][0x438] ;  /* 0x00008700ff0797ac */ /* 0x000ea20008000800 */
[----:B-1----:R-:W-:Y:S01]  /*0370*/  USHF.L.U32 UR27, UR20, 0x6, URZ ;  /* 0x00000006141b7899 */ /* 0x002fe200080006ff */
[----:B--2---:R-:W-:-:S02]  /*0380*/  @P4 R2UR UR19, R5 ;  /* 0x00000000051342ca */ /* 0x004fc400000e0000 */
[----:B---3--:R-:W-:-:S13]  /*0390*/  @P2 R2UR UR4, R2 ;  /* 0x00000000020422ca */ /* 0x008fda00000e0000 */
[----:B------:R-:W-:Y:S01]  /*03a0*/  @UP4 UIADD3 UR24, UPT, UPT, UR4, -UR19, URZ ;  /* 0x8000001304184290 */ /* 0x000fe2000fffe0ff */
[----:B------:R-:W1:Y:S01]  /*03b0*/  @!UP0 LDCU.64 UR4, c[0x0][0x488] ;  /* 0x00009100ff0487ac */ /* 0x000e620008000a00 */
[----:B----4-:R-:W-:Y:S02]  /*03c0*/  @P1 R2UR UR6, R3 ;  /* 0x00000000030612ca */ /* 0x010fe400000e0000 */
[----:B------:R-:W-:-:S06]  /*03d0*/  UISETP.GT.AND UP2, UPT, UR24, UR27, UPT ;  /* 0x0000001b1800728c */ /* 0x000fcc000bf44270 */
[----:B------:R-:W-:Y:S02]  /*03e0*/  PLOP3.LUT P1, PT, PT, PT, UP2, 0x80, 0x8 ;  /* 0x000000000008781c */ /* 0x000fe40003f2f028 */
[----:B------:R-:W-:Y:S01]  /*03f0*/  @!P3 R2UR UR16, R4 ;  /* 0x000000000410b2ca */ /* 0x000fe200000e0000 */
[----:B-1----:R-:W-:-:S14]  /*0400*/  BRA.U !UP1, `(.L_x_3121) ;  /* 0x0000000109187547 */ /* 0x002fdc000b800000 */
[----:B------:R-:W-:-:S13]  /*0410*/  PLOP3.LUT P2, PT, PT, PT, UP5, 0x80, 0x8 ;  /* 0x000000000008781c */ /* 0x000fda0003f4f058 */
[----:B------:R-:W2:Y:S04]  /*0420*/  @P2 LDG.E R2, desc[UR22][R6.64+0x4] ;  /* 0x0000041606022981 */ /* 0x000ea8000c1e1900 */
[----:B------:R-:W3:Y:S01]  /*0430*/  @!P2 LDG.E R3, desc[UR22][R6.64] ;  /* 0x000000160603a981 */ /* 0x000ee2000c1e1900 */
[----:B--2---:R-:W-:-:S13]  /*0440*/  @P2 R2UR UR7, R2 ;  /* 0x00000000020722ca */ /* 0x004fda00000e0000 */
[----:B------:R-:W-:-:S07]  /*0450*/  @UP5 UIADD3 UR7, UPT, UPT, UR7, -UR16, URZ ;  /* 0x8000001007075290 */ /* 0x000fce000fffe0ff */
[----:B---3--:R-:W-:Y:S02]  /*0460*/  @!P2 R2UR UR7, R3 ;  /* 0x000000000307a2ca */ /* 0x008fe400000e0000 */
.L_x_3121:
[----:B-----5:R-:W-:Y:S01]  /*0470*/  @P0 R2UR UR21, R0 ;  /* 0x00000000001502ca */ /* 0x020fe200000e0000 */
[----:B------:R-:W-:Y:S01]  /*0480*/  @!UP0 UISETP.NE.U32.AND UP1, UPT, UR4, URZ, UPT ;  /* 0x000000ff0400828c */ /* 0x000fe2000bf25070 */
[----:B------:R-:W-:-:S13]  /*0490*/  @!P1 EXIT ;  /* 0x000000000000994d */ /* 0x000fda0003800000 */
[----:B------:R-:W1:Y:S01]  /*04a0*/  LDCU UR10, c[0x0][0x438] ;  /* 0x00008700ff0a77ac */ /* 0x000e620008000800 */
[----:B------:R-:W2:Y:S01]  /*04b0*/  S2UR UR26, SR_CTAID.Z ;  /* 0x00000000001a79c3 */ /* 0x000ea20000002700 */
[----:B------:R-:W3:Y:S01]  /*04c0*/  S2R R189, SR_TID.X ;  /* 0x0000000000bd7919 */ /* 0x000ee20000002100 */
[----:B------:R-:W-:Y:S02]  /*04d0*/  @!UP0 UISETP.NE.AND.EX UP1, UPT, UR5, URZ, UPT, UP1 ;  /* 0x000000ff0500828c */ /* 0x000fe4000bf25310 */
[----:B------:R-:W-:Y:S02]  /*04e0*/  @UP0 UIADD3 UR21, UPT, UPT, UR21, -UR6, URZ ;  /* 0x8000000615150290 */ /* 0x000fe4000fffe0ff */
[----:B------:R-:W-:-:S04]  /*04f0*/  @!UP0 USEL UR11, UR11, URZ, UP1 ;  /* 0x000000ff0b0b8287 */ /* 0x000fc80008800000 */
[----:B------:R-:W-:-:S04]  /*0500*/  @!UP0 UIADD3 UR21, UPT, UPT, UR11, UR7, -UR6 ;  /* 0x000000070b158290 */ /* 0x000fc8000fffe806 */
[----:B------:R-:W-:Y:S02]  /*0510*/  UIADD3 UR5, UPT, UPT, UR21, 0x3f, URZ ;  /* 0x0000003f15057890 */ /* 0x000fe4000fffe0ff */
[----:B-1----:R-:W-:Y:S02]  /*0520*/  UIADD3 UR10, UPT, UPT, UR10, 0x3f, URZ ;  /* 0x0000003f0a0a7890 */ /* 0x002fe4000fffe0ff */
[----:B------:R-:W-:Y:S02]  /*0530*/  USHF.R.S32.HI UR4, URZ, 0x1f, UR5 ;  /* 0x0000001fff047899 */ /* 0x000fe40008011405 */
[----:B------:R-:W-:Y:S02]  /*0540*/  USHF.R.S32.HI UR7, URZ, 0x1f, UR10 ;  /* 0x0000001fff077899 */ /* 0x000fe4000801140a */
[----:B------:R-:W-:Y:S02]  /*0550*/  ULEA.HI UR4, UR4, UR5, URZ, 0x6 ;  /* 0x0000000504047291 */ /* 0x000fe4000f8f30ff */
[----:B------:R-:W-:-:S02]  /*0560*/  ULEA.HI UR7, UR7, UR10, URZ, 0x6 ;  /* 0x0000000a07077291 */ /* 0x000fc4000f8f30ff */
[----:B------:R-:W-:Y:S02]  /*0570*/  USHF.R.S32.HI UR4, URZ, 0x6, UR4 ;  /* 0x00000006ff047899 */ /* 0x000fe40008011404 */
[----:B------:R-:W-:-:S04]  /*0580*/  USHF.R.S32.HI UR7, URZ, 0x6, UR7 ;  /* 0x00000006ff077899 */ /* 0x000fc80008011407 */
[----:B------:R-:W-:-:S04]  /*0590*/  UISETP.LT.AND UP0, UPT, UR7, UR4, UPT ;  /* 0x000000040700728c */ /* 0x000fc8000bf01270 */
[----:B------:R-:W-:-:S03]  /*05a0*/  USEL UR18, UR7, UR4, UP0 ;  /* 0x0000000407127287 */ /* 0x000fc60008000000 */
[----:B------:R-:W-:Y:S01]  /*05b0*/  UMOV UR7, UR25 ;  /* 0x0000001900077c82 */ /* 0x000fe20008000000 */
[----:B------:R-:W-:-:S09]  /*05c0*/  UISETP.GT.AND UP0, UPT, UR18, URZ, UPT ;  /* 0x000000ff1200728c */ /* 0x000fd2000bf04270 */
[----:B--23--:R-:W-:Y:S05]  /*05d0*/  BRA.U UP0, `(.L_x_3122) ;  /* 0x0000000900207547 */ /* 0x00cfea000b800000 */
[----:B------:R-:W-:Y:S01]  /*05e0*/  UISETP.NE.AND UP0, UPT, UR19, -0x1, UPT ;  /* 0xffffffff1300788c */ /* 0x000fe2000bf05270 */
[----:B------:R-:W-:Y:S01]  /*05f0*/  IMAD.SHL.U32 R2, R189, 0x8, RZ ;  /* 0x00000008bd027824 */ /* 0x000fe200078e00ff */
[----:B------:R-:W1:Y:S01]  /*0600*/  LDCU.64 UR4, c[0x0][0x408] ;  /* 0x00008100ff0477ac */ /* 0x000e620008000a00 */
[----:B------:R-:W-:Y:S01]  /*0610*/  IMAD.MOV.U32 R3, RZ, RZ, RZ ;  /* 0x000000ffff037224 */ /* 0x000fe200078e00ff */
[----:B------:R-:W-:Y:S01]  /*0620*/  SHF.R.U32.HI R189, RZ, 0x3, R189 ;  /* 0x00000003ffbd7819 */ /* 0x000fe200000116bd */
[----:B------:R-:W-:Y:S01]  /*0630*/  BSSY.RECONVERGENT B0, `(.L_x_3123) ;  /* 0x000002f000007945 */ /* 0x000fe20003800200 */
[----:B------:R-:W2:Y:S01]  /*0640*/  LDCU UR6, c[0x0][0x3e0] ;  /* 0x00007c00ff0677ac */ /* 0x000ea20008000800 */
[----:B------:R-:W-:Y:S02]  /*0650*/  LOP3.LUT R2, R2, 0x38, RZ, 0xc0, !PT ;  /* 0x0000003802027812 */ /* 0x000fe400078ec0ff */
[C---:B------:R-:W-:Y:S01]  /*0660*/  VIADD R7, R189.reuse, 0x10 ;  /* 0x00000010bd077836 */ /* 0x040fe20000000000 */
[----:B------:R-:W3:Y:S01]  /*0670*/  LDCU UR10, c[0x0][0x434] ;  /* 0x00008680ff0a77ac */ /* 0x000ee20008000800 */
[C---:B------:R-:W-:Y:S01]  /*0680*/  VIADD R4, R189.reuse, 0x30 ;  /* 0x00000030bd047836 */ /* 0x040fe20000000000 */
[----:B------:R-:W-:Y:S01]  /*0690*/  IADD3 R6, PT, PT, R189, 0x20, RZ ;  /* 0x00000020bd067810 */ /* 0x000fe20007ffe0ff */
[----:B------:R-:W4:Y:S01]  /*06a0*/  @!UP0 LDCU.64 UR8, c[0x0][0x400] ;  /* 0x00008000ff0887ac */ /* 0x000f220008000a00 */
[----:B------:R-:W-:Y:S01]  /*06b0*/  UIADD3 UR24, UPT, UPT, -UR27, UR24, URZ ;  /* 0x000000181b187290 */ /* 0x000fe2000fffe1ff */
[----:B-1----:R-:W-:Y:S01]  /*06c0*/  IMAD.U32 R9, RZ, RZ, UR4 ;  /* 0x00000004ff097e24 */ /* 0x002fe2000f8e00ff */
[----:B------:R-:W-:Y:S01]  /*06d0*/  @UP0 UIMAD.WIDE.U32 UR14, UR19, UR4, URZ ;  /* 0x00000004130e02a5 */ /* 0x000fe2000f8e00ff */
[----:B------:R-:W-:-:S02]  /*06e0*/  MOV R0, UR5 ;  /* 0x0000000500007c02 */ /* 0x000fc40008000f00 */
[----:B------:R-:W-:Y:S01]  /*06f0*/  IMAD.WIDE.U32 R8, R9, UR27, R2 ;  /* 0x0000001b09087c25 */ /* 0x000fe2000f8e0002 */
[----:B------:R-:W-:Y:S01]  /*0700*/  ISETP.GE.AND P0, PT, R189, UR24, PT ;  /* 0x00000018bd007c0c */ /* 0x000fe2000bf06270 */
[----:B--2---:R-:W-:Y:S01]  /*0710*/  UIMAD UR6, UR7, UR6, UR26 ;  /* 0x00000006070672a4 */ /* 0x004fe2000f8e021a */
[----:B------:R-:W-:Y:S01]  /*0720*/  ISETP.GE.AND P3, PT, R7, UR24, PT ;  /* 0x0000001807007c0c */ /* 0x000fe2000bf66270 */
[----:B------:R-:W-:Y:S01]  /*0730*/  IMAD R0, R0, UR27, R9 ;  /* 0x0000001b00007c24 */ /* 0x000fe2000f8e0209 */
[----:B------:R-:W-:Y:S01]  /*0740*/  ISETP.GE.AND P2, PT, R6, UR24, PT ;  /* 0x0000001806007c0c */ /* 0x000fe2000bf46270 */
[----:B---3--:R-:W-:Y:S02]  /*0750*/  UIMAD UR10, UR6, UR10, UR27 ;  /* 0x0000000a060a72a4 */ /* 0x008fe4000f8e021b */
[----:B----4-:R-:W-:-:S04]  /*0760*/  @!UP0 UIMAD.WIDE.U32 UR12, UR25, UR8, URZ ;  /* 0x00000008190c82a5 */ /* 0x010fc8000f8e00ff */
[----:B------:R-:W-:Y:S01]  /*0770*/  @!UP0 UIMAD UR11, UR25, UR9, UR13 ;  /* 0x00000009190b82a4 */ /* 0x000fe2000f8e020d */
[----:B------:R-:W1:Y:S02]  /*0780*/  LDCU.64 UR8, c[0x0][0x410] ;  /* 0x00008200ff0877ac */ /* 0x000e640008000a00 */
[----:B------:R-:W-:Y:S01]  /*0790*/  @UP0 UMOV UR12, UR14 ;  /* 0x0000000e000c0c82 */ /* 0x000fe20008000000 */
[----:B------:R-:W-:Y:S01]  /*07a0*/  @UP0 UIMAD UR11, UR19, UR5, UR15 ;  /* 0x00000005130b02a4 */ /* 0x000fe2000f8e020f */
[----:B------:R-:W-:-:S05]  /*07b0*/  IADD3 R8, P1, PT, R8, UR12, RZ ;  /* 0x0000000c08087c10 */ /* 0x000fca000ff3e0ff */
[----:B------:R-:W-:Y:S02]  /*07c0*/  IADD3.X R9, PT, PT, R0, UR11, RZ, P1, !PT ;  /* 0x0000000b00097c10 */ /* 0x000fe40008ffe4ff */
[----:B------:R-:W-:Y:S01]  /*07d0*/  ISETP.GE.AND P1, PT, R4, UR24, PT ;  /* 0x0000001804007c0c */ /* 0x000fe2000bf26270 */
[----:B-1----:R-:W-:Y:S01]  /*07e0*/  IMAD.U32 R10, RZ, RZ, UR8 ;  /* 0x00000008ff0a7e24 */ /* 0x002fe2000f8e00ff */
[----:B------:R-:W-:-:S03]  /*07f0*/  MOV R15, UR9 ;  /* 0x00000009000f7c02 */ /* 0x000fc60008000f00 */
[----:B------:R-:W-:Y:S01]  /*0800*/  IMAD.WIDE.U32 R10, R10, UR26, R8 ;  /* 0x0000001a0a0a7c25 */ /* 0x000fe2000f8e0008 */
[C---:B------:R-:W-:Y:S02]  /*0810*/  LOP3.LUT R9, R2.reuse, 0x40, RZ, 0xfc, !PT ;  /* 0x0000004002097812 */ /* 0x040fe400078efcff */
[----:B------:R-:W-:Y:S01]  /*0820*/  LOP3.LUT R8, R2, 0x80, RZ, 0xfc, !PT ;  /* 0x0000008002087812 */ /* 0x000fe200078efcff */
[----:B------:R-:W-:Y:S01]  /*0830*/  IMAD R15, R15, UR26, R11 ;  /* 0x0000001a0f0f7c24 */ /* 0x000fe2000f8e020b */
[----:B------:R-:W-:Y:S06]  /*0840*/  @P0 BRA `(.L_x_3124) ;  /* 0x0000000000340947 */ /* 0x000fec0003800000 */
[----:B------:R-:W1:Y:S01]  /*0850*/  LDCU UR8, c[0x0][0x440] ;  /* 0x00008800ff0877ac */ /* 0x000e620008000800 */
[----:B------:R-:W-:Y:S01]  /*0860*/  IMAD.MOV.U32 R14, RZ, RZ, R10 ;  /* 0x000000ffff0e7224 */ /* 0x000fe200078e000a */
[----:B------:R-:W2:Y:S03]  /*0870*/  LDCU.64 UR6, c[0x0][0x3f0] ;  /* 0x00007e00ff0677ac */ /* 0x000ea60008000a00 */
[----:B------:R-:W-:-:S04]  /*0880*/  IMAD.WIDE.U32 R16, R189, UR4, R14 ;  /* 0x00000004bd107c25 */ /* 0x000fc8000f8e000e */
[----:B------:R-:W-:Y:S01]  /*0890*/  IMAD R0, R189, UR5, R17 ;  /* 0x00000005bd007c24 */ /* 0x000fe2000f8e0211 */
        /* <DEDUP_REMOVED lines=8> */
.L_x_3124:
[----:B------:R-:W-:Y:S05]  /*0920*/  BSYNC.RECONVERGENT B0 ;  /* 0x0000000000007941 */ /* 0x000fea0003800200 */
.L_x_3123:
        /* <DEDUP_REMOVED lines=8> */
[----:B------:R-:W-:-:S04]  /*09b0*/  IMAD.WIDE.U32 R12, R5, UR4, R12 ;  /* 0x00000004050c7c25 */ /* 0x000fc8000f8e000c */
[----:B------:R-:W-:-:S04]  /*09c0*/  IMAD R0, R0, UR4, RZ ;  /* 0x0000000400007c24 */ /* 0x000fc8000f8e02ff */
[----:B------:R-:W-:Y:S01]  /*09d0*/  IMAD R0, R5, UR5, R0 ;  /* 0x0000000505007c24 */ /* 0x000fe2000f8e0200 */
        /* <DEDUP_REMOVED lines=9> */
.L_x_3126:
[----:B------:R-:W-:Y:S05]  /*0a70*/  BSYNC.RECONVERGENT B0 ;  /* 0x0000000000007941 */ /* 0x000fea0003800200 */
.L_x_3125:
        /* <DEDUP_REMOVED lines=8> */
[----:B------:R-:W-:-:S04]  /*0b00*/  IMAD.WIDE.U32 R12, R5, UR4, R12 ;  /* 0x00000004050c7c25 */ /* 0x000fc8000f8e000c */
[----:B------:R-:W-:-:S04]  /*0b10*/  IMAD R0, R0, UR4, RZ ;  /* 0x0000000400007c24 */ /* 0x000fc8000f8e02ff */
[----:B------:R-:W-:Y:S01]  /*0b20*/  IMAD R0, R5, UR5, R0 ;  /* 0x0000000505007c24 */ /* 0x000fe2000f8e0200 */
        /* <DEDUP_REMOVED lines=9> */
.L_x_3128:
[----:B------:R-:W-:Y:S05]  /*0bc0*/  BSYNC.RECONVERGENT B0 ;  /* 0x0000000000007941 */ /* 0x000fea0003800200 */
.L_x_3127:
[----:B------:R-:W-:Y:S04]  /*0bd0*/  BSSY.RECONVERGENT B0, `(.L_x_3129) ;  /* 0x0000013000007945 */ /* 0x000fe80003800200 */
[----:B------:R-:W-:Y:S05]  /*0be0*/  @P1 BRA `(.L_x_3130) ;  /* 0x0000000000441947 */ /* 0x000fea0003800000 */
[----:B------:R-:W4:Y:S01]  /*0bf0*/  LDCU UR8, c[0x0][0x440] ;  /* 0x00008800ff0877ac */ /* 0x000f220008000800 */
[----:B------:R-:W-:Y:S01]  /*0c00*/  IADD3 R5, P0, PT, R189, 0x30, RZ ;  /* 0x00000030bd057810 */ /* 0x000fe20007f1e0ff */
[----:B------:R-:W-:Y:S01]  /*0c10*/  IMAD.MOV.U32 R11, RZ, RZ, R15 ;  /* 0x000000ffff0b7224 */ /* 0x000fe200078e000f */
[----:B------:R-:W5:Y:S03]  /*0c20*/  LDCU.64 UR6, c[0x0][0x3f0] ;  /* 0x00007e00ff0677ac */ /* 0x000f660008000a00 */
[----:B------:R-:W-:Y:S02]  /*0c30*/  IMAD.X R0, RZ, RZ, RZ, P0 ;  /* 0x000000ffff007224 */ /* 0x000fe400000e06ff */
[----:B------:R-:W-:-:S04]  /*0c40*/  IMAD.WIDE.U32 R10, R5, UR4, R10 ;  /* 0x00000004050a7c25 */ /* 0x000fc8000f8e000a */
[----:B------:R-:W-:-:S04]  /*0c50*/  IMAD R0, R0, UR4, RZ ;  /* 0x0000000400007c24 */ /* 0x000fc8000f8e02ff */
[----:B------:R-:W-:Y:S01]  /*0c60*/  IMAD R0, R5, UR5, R0 ;  /* 0x0000000505007c24 */ /* 0x000fe2000f8e0200 */
[----:B----4-:R-:W-:Y:S02]  /*0c70*/  ISETP.GE.AND P1, PT, R9, UR8, PT ;  /* 0x0000000809007c0c */ /* 0x010fe4000bf26270 */
[----:B------:R-:W-:Y:S01]  /*0c80*/  ISETP.GE.AND P2, PT, R2, UR8, PT ;  /* 0x0000000802007c0c */ /* 0x000fe2000bf46270 */
[----:B------:R-:W-:Y:S01]  /*0c90*/  IMAD.IADD R5, R11, 0x1, R0 ;  /* 0x000000010b057824 */ /* 0x000fe200078e0200 */
[----:B------:R-:W-:Y:S02]  /*0ca0*/  ISETP.GE.AND P0, PT, R8, UR8, PT ;  /* 0x0000000808007c0c */ /* 0x000fe4000bf06270 */
[----:B-----5:R-:W-:-:S04]  /*0cb0*/  LEA R8, P3, R10, UR6, 0x1 ;  /* 0x000000060a087c11 */ /* 0x020fc8000f8608ff */
[----:B------:R-:W-:-:S05]  /*0cc0*/  LEA.HI.X R9, R10, UR7, R5, 0x1, P3 ;  /* 0x000000070a097c11 */ /* 0x000fca00098f0c05 */
[----:B------:R4:W-:Y:S04]  /*0cd0*/  @!P2 STG.E.128 desc[UR22][R8.64], RZ ;  /* 0x000000ff0800a986 */ /* 0x0009e8000c101d16 */
[----:B------:R4:W-:Y:S04]  /*0ce0*/  @!P1 STG.E.128 desc[UR22][R8.64+0x80], RZ ;  /* 0x000080ff08009986 */ /* 0x0009e8000c101d16 */
[----:B------:R4:W-:Y:S02]  /*0cf0*/  @!P0 STG.E.128 desc[UR22][R8.64+0x100], RZ ;  /* 0x000100ff08008986 */ /* 0x0009e4000c101d16 */
.L_x_3130:
[----:B------:R-:W-:Y:S05]  /*0d00*/  BSYNC.RECONVERGENT B0 ;  /* 0x0000000000007941 */ /* 0x000fea0003800200 */
.L_x_3129:
[----:B------:R-:W5:Y:S01]  /*0d10*/  LDCU.64 UR6, c[0x0][0x420] ;  /* 0x00008400ff0677ac */ /* 0x000f620008000a00 */
[----:B------:R-:W-:Y:S01]  /*0d20*/  ISETP.NE.AND P4, PT, R2, RZ, PT ;  /* 0x000000ff0200720c */ /* 0x000fe20003f85270 */
[----:B------:R-:W-:-:S03]  /*0d30*/  IMAD.U32 R0, RZ, RZ, UR10 ;  /* 0x0000000aff007e24 */ /* 0x000fc6000f8e00ff */
[----:B------:R-:W-:Y:S02]  /*0d40*/  ISETP.GE.OR P2, PT, R7, UR24, P4 ;  /* 0x0000001807007c0c */ /* 0x000fe4000a746670 */
[C---:B------:R-:W-:Y:S02]  /*0d50*/  ISETP.GE.OR P3, PT, R189.reuse, UR24, P4 ;  /* 0x00000018bd007c0c */ /* 0x040fe4000a766670 */
[----:B------:R-:W-:Y:S02]  /*0d60*/  ISETP.GE.OR P1, PT, R6, UR24, P4 ;  /* 0x0000001806007c0c */ /* 0x000fe4000a726670 */
[----:B------:R-:W-:Y:S02]  /*0d70*/  IADD3 R189, P0, PT, R189, UR10, RZ ;  /* 0x0000000abdbd7c10 */ /* 0x000fe4000ff1e0ff */
[----:B------:R-:W-:Y:S02]  /*0d80*/  ISETP.GE.OR P4, PT, R4, UR24, P4 ;  /* 0x0000001804007c0c */ /* 0x000fe4000a786670 */
[----:B------:R-:W-:-:S02]  /*0d90*/  LEA.HI.X.SX32 R0, R0, RZ, 0x1, P0 ;  /* 0x000000ff00007211 */ /* 0x000fc400000f0eff */
[C---:B-----5:R-:W-:Y:S01]  /*0da0*/  LEA R6, P0, R189.reuse, UR6, 0x2 ;  /* 0x00000006bd067c11 */ /* 0x060fe2000f8010ff */
        /* <DEDUP_REMOVED lines=8> */
[----:B-1----:R-:W-:-:S05]  /*0e30*/  MOV R3, 0x7f800000 ;  /* 0x7f80000000037802 */ /* 0x002fca0000000f00 */
[----:B------:R-:W-:Y:S01]  /*0e40*/  STG.E desc[UR22][R6.64+0xc0], R3 ;  /* 0x0000c00306007986 */ /* 0x000fe2000c101916 */
[----:B------:R-:W-:Y:S05]  /*0e50*/  EXIT ;  /* 0x000000000000794d */ /* 0x000fea0003800000 */
.L_x_3122:
[----:B------:R-:W1:Y:S01]  /*0e60*/  LDCU.64 UR4, c[0x0][0x4d8] ;  /* 0x00009b00ff0477ac */ /* 0x000e620008000a00 */
[----:B------:R-:W2:Y:S01]  /*0e70*/  LDCU.64 UR12, c[0x0][0x4e0] ;  /* 0x00009c00ff0c77ac */ /* 0x000ea20008000a00 */
[----:B-1----:R-:W-:-:S04]  /*0e80*/  UISETP.NE.U32.AND UP1, UPT, UR4, URZ, UPT ;  /* 0x000000ff0400728c */ /* 0x002fc8000bf25070 */
[----:B------:R-:W-:Y:S02]  /*0e90*/  UISETP.NE.AND.EX UP1, UPT, UR5, URZ, UPT, UP1 ;  /* 0x000000ff0500728c */ /* 0x000fe4000bf25310 */
[----:B--2---:R-:W-:-:S04]  /*0ea0*/  UISETP.NE.U32.AND UP0, UPT, UR12, URZ, UPT ;  /* 0x000000ff0c00728c */ /* 0x004fc8000bf05070 */
[----:B------:R-:W-:-:S03]  /*0eb0*/  UISETP.NE.AND.EX UP0, UPT, UR13, URZ, UPT, UP0 ;  /* 0x000000ff0d00728c */ /* 0x000fc6000bf05300 */
[----:B------:R-:W-:Y:S08]  /*0ec0*/  BRA.U !UP1, `(.L_x_3131) ;  /* 0x0000000109187547 */ /* 0x000ff0000b800000 */
[----:B------:R-:W-:-:S04]  /*0ed0*/  UIADD3 UR4, UP1, UPT, UR9, UR4, URZ ;  /* 0x0000000409047290 */ /* 0x000fc8000ff3e0ff */
[----:B------:R-:W-:Y:S02]  /*0ee0*/  UIADD3.X UR5, UPT, UPT, UR8, UR5, URZ, UP1, !UPT ;  /* 0x0000000508057290 */ /* 0x000fe40008ffe4ff */
[----:B------:R-:W-:-:S04]  /*0ef0*/  IMAD.U32 R2, RZ, RZ, UR4 ;  /* 0x00000004ff027e24 */ /* 0x000fc8000f8e00ff */
[----:B------:R-:W-:-:S05]  /*0f00*/  MOV R3, UR5 ;  /* 0x0000000500037c02 */ /* 0x000fca0008000f00 */
[----:B------:R-:W2:Y:S02]  /*0f10*/  LDG.E R2, desc[UR22][R2.64] ;  /* 0x0000001602027981 */ /* 0x000ea4000c1e1900 */
[----:B--2---:R-:W-:-:S15]  /*0f20*/  R2UR UR7, R2 ;  /* 0x00000000020772ca */ /* 0x004fde00000e0000 */
.L_x_3131:
[----:B------:R-:W-:Y:S05]  /*0f30*/  BRA.U !UP0, `(.L_x_3132) ;  /* 0x00000005088c7547 */ /* 0x000fea000b800000 */
[----:B------:R-:W1:Y:S01]  /*0f40*/  LDC R6, c[0x0][0x4f0] ;  /* 0x00013c00ff067b82 */ /* 0x000e620000000800 */
[----:B------:R-:W-:Y:S01]  /*0f50*/  ULEA UR8, UR18, 0xffffffc0, 0x6 ;  /* 0xffffffc012087891 */ /* 0x000fe2000f8e30ff */
[----:B------:R-:W2:Y:S05]  /*0f60*/  LDCU.64 UR4, c[0x0][0x4e8] ;  /* 0x00009d00ff0477ac */ /* 0x000eaa0008000a00 */
[----:B------:R-:W-:Y:S01]  /*0f70*/  IMAD.U32 R0, RZ, RZ, UR8 ;  /* 0x00000008ff007e24 */ /* 0x000fe2000f8e00ff */
[----:B------:R-:W-:Y:S01]  /*0f80*/  MOV R8, RZ ;  /* 0x000000ff00087202 */ /* 0x000fe20000000f00 */
[----:B------:R-:W3:Y:S03]  /*0f90*/  LDCU.64 UR10, c[0x0][0x3b8] ;  /* 0x00007700ff0a77ac */ /* 0x000ee60008000a00 */
[----:B------:R-:W-:Y:S01]  /*0fa0*/  IABS R0, R0 ;  /* 0x0000000000007213 */ /* 0x000fe20000000000 */
[----:B--2---:R-:W-:Y:S01]  /*0fb0*/  UIMAD.WIDE.U32 UR6, UR25, UR4, URZ ;  /* 0x00000004190672a5 */ /* 0x004fe2000f8e00ff */
[----:B-1----:R-:W-:-:S03]  /*0fc0*/  IABS R3, R6 ;  /* 0x0000000600037213 */ /* 0x002fc60000000000 */
[----:B------:R-:W-:Y:S02]  /*0fd0*/  UIMAD UR5, UR25, UR5, UR7 ;  /* 0x00000005190572a4 */ /* 0x000fe4000f8e0207 */
[----:B------:R-:W-:Y:S01]  /*0fe0*/  ULEA UR4, UP0, UR6, UR12, 0x2 ;  /* 0x0000000c06047291 */ /* 0x000fe2000f8010ff */
[----:B------:R-:W1:Y:S03]  /*0ff0*/  I2F.RP R7, R3 ;  /* 0x0000000300077306 */ /* 0x000e660000209400 */
[----:B------:R-:W-:Y:S02]  /*1000*/  ULEA.HI.X UR5, UR6, UR13, UR5, 0x2, UP0 ;  /* 0x0000000d06057291 */ /* 0x000fe400080f1405 */
[----:B------:R-:W-:Y:S01]  /*1010*/  MOV R200, UR4 ;  /* 0x0000000400c87c02 */ /* 0x000fe20008000f00 */
[----:B------:R-:W2:Y:S03]  /*1020*/  LDCU.64 UR6, c[0x0][0x3a0] ;  /* 0x00007400ff0677ac */ /* 0x000ea60008000a00 */
[----:B------:R-:W-:-:S05]  /*1030*/  MOV R201, UR5 ;  /* 0x0000000500c97c02 */ /* 0x000fca0008000f00 */
[----:B------:R-:W4:Y:S01]  /*1040*/  LDCU.64 UR4, c[0x0][0x3a8] ;  /* 0x00007500ff0477ac */ /* 0x000f220008000a00 */
[----:B-1----:R-:W1:Y:S02]  /*1050*/  MUFU.RCP R4, R7 ;  /* 0x0000000700047308 */ /* 0x002e640000001000 */
[----:B-1----:R-:W-:-:S06]  /*1060*/  IADD3 R4, PT, PT, R4, 0xffffffe, RZ ;  /* 0x0ffffffe04047810 */ /* 0x002fcc0007ffe0ff */
[----:B------:R-:W1:Y:S02]  /*1070*/  F2I.FTZ.U32.TRUNC.NTZ R5, R4 ;  /* 0x0000000400057305 */ /* 0x000e64000021f000 */
[----:B-1----:R-:W-:Y:S02]  /*1080*/  IADD3 R2, PT, PT, RZ, -R5, RZ ;  /* 0x80000005ff027210 */ /* 0x002fe40007ffe0ff */
[----:B------:R-:W-:-:S03]  /*1090*/  MOV R4, RZ ;  /* 0x000000ff00047202 */ /* 0x000fc60000000f00 */
[----:B------:R-:W-:-:S04]  /*10a0*/  IMAD R2, R2, R3, RZ ;  /* 0x0000000302027224 */ /* 0x000fc800078e02ff */
[----:B------:R-:W-:Y:S02]  /*10b0*/  IMAD.HI.U32 R5, R5, R2, R4 ;  /* 0x0000000205057227 */ /* 0x000fe400078e0004 */
[----:B------:R-:W1:Y:S02]  /*10c0*/  LDC R4, c[0x0][0x3e8] ;  /* 0x0000fa00ff047b82 */ /* 0x000e640000000800 */
        /* <DEDUP_REMOVED lines=9> */
[----:B------:R-:W-:-:S04]  /*1160*/  LOP3.LUT R0, R6, UR8, RZ, 0x3c, !PT ;  /* 0x0000000806007c12 */ /* 0x000fc8000f8e3cff */
[----:B------:R-:W-:-:S07]  /*1170*/  ISETP.GE.AND P0, PT, R0, RZ, PT ;  /* 0x000000ff0000720c */ /* 0x000fce0003f06270 */
[----:B------:R-:W-:-:S06]  /*1180*/  @P2 IADD3 R7, PT, PT, R7, 0x1, RZ ;  /* 0x0000000107072810 */ /* 0x000fcc0007ffe0ff */
[----:B------:R-:W-:Y:S01]  /*1190*/  @!P0 IMAD.MOV R7, RZ, RZ, -R7 ;  /* 0x000000ffff078224 */ /* 0x000fe200078e0a07 */
[----:B------:R-:W-:-:S05]  /*11a0*/  @!P1 LOP3.LUT R7, RZ, R6, RZ, 0x33, !PT ;  /* 0x00000006ff079212 */ /* 0x000fca00078e33ff */
[----:B------:R-:W-:-:S05]  /*11b0*/  IMAD.WIDE R12, R7, 0x4, R200 ;  /* 0x00000004070c7825 */ /* 0x000fca00078e02c8 */
[----:B------:R-:W5:Y:S01]  /*11c0*/  LDG.E R2, desc[UR22][R12.64] ;  /* 0x000000160c027981 */ /* 0x000f62000c1e1900 */
[----:B-1----:R-:W-:Y:S01]  /*11d0*/  IABS R5, R4 ;  /* 0x0000000400057213 */ /* 0x002fe20000000000 */
[----:B------:R-:W-:Y:S01]  /*11e0*/  IMAD.MOV R7, RZ, RZ, -R7 ;  /* 0x000000ffff077224 */ /* 0x000fe200078e0a07 */
[----:B------:R-:W1:Y:S02]  /*11f0*/  S2R R0, SR_CTAID.Z ;  /* 0x0000000000007919 */ /* 0x000e640000002700 */
[----:B------:R-:W3:Y:S01]  /*1200*/  I2F.RP R10, R5 ;  /* 0x00000005000a7306 */ /* 0x000ee20000209400 */
[----:B------:R-:W-:Y:S01]  /*1210*/  IMAD R6, R6, R7, UR8 ;  /* 0x0000000806067e24 */ /* 0x000fe2000f8e0207 */
[----:B------:R-:W4:Y:S06]  /*1220*/  LDCU.64 UR8, c[0x0][0x3c0] ;  /* 0x00007800ff0877ac */ /* 0x000f2c0008000a00 */
[----:B---3--:R-:W3:Y:S01]  /*1230*/  MUFU.RCP R9, R10 ;  /* 0x0000000a00097308 */ /* 0x008ee20000001000 */
[----:B-1----:R-:W-:Y:S01]  /*1240*/  IABS R0, R0 ;  /* 0x0000000000007213 */ /* 0x002fe20000000000 */
[----:B---3--:R-:W-:-:S06]  /*1250*/  VIADD R9, R9, 0xffffffe ;  /* 0x0ffffffe09097836 */ /* 0x008fcc0000000000 */
[----:B------:R-:W1:Y:S02]  /*1260*/  F2I.FTZ.U32.TRUNC.NTZ R9, R9 ;  /* 0x0000000900097305 */ /* 0x000e64000021f000 */
[----:B-1----:R-:W-:-:S05]  /*1270*/  IADD3 R3, PT, PT, RZ, -R9, RZ ;  /* 0x80000009ff037210 */ /* 0x002fca0007ffe0ff */
[----:B------:R-:W-:-:S04]  /*1280*/  IMAD R3, R3, R5, RZ ;  /* 0x0000000503037224 */ /* 0x000fc800078e02ff */
[----:B------:R-:W-:-:S04]  /*1290*/  IMAD.HI.U32 R8, R9, R3, R8 ;  /* 0x0000000309087227 */ /* 0x000fc800078e0008 */
[----:B------:R-:W-:-:S04]  /*12a0*/  IMAD.MOV.U32 R3, RZ, RZ, R0 ;  /* 0x000000ffff037224 */ /* 0x000fc800078e0000 */
[----:B------:R-:W-:-:S05]  /*12b0*/  IMAD.HI.U32 R0, R8, R3, RZ ;  /* 0x0000000308007227 */ /* 0x000fca00078e00ff */
[----:B------:R-:W-:-:S05]  /*12c0*/  IADD3 R8, PT, PT, -R0, RZ, RZ ;  /* 0x000000ff00087210 */ /* 0x000fca0007ffe1ff */
[----:B------:R-:W-:Y:S01]  /*12d0*/  IMAD R8, R5, R8, R3 ;  /* 0x0000000805087224 */ /* 0x000fe200078e0203 */
[----:B------:R-:W-:-:S04]  /*12e0*/  LOP3.LUT R3, R4, UR26, RZ, 0x3c, !PT ;  /* 0x0000001a04037c12 */ /* 0x000fc8000f8e3cff */
[----:B------:R-:W-:Y:S02]  /*12f0*/  ISETP.GT.U32.AND P1, PT, R5, R8, PT ;  /* 0x000000080500720c */ /* 0x000fe40003f24070 */
[----:B------:R-:W-:-:S11]  /*1300*/  ISETP.GE.AND P0, PT, R3, RZ, PT ;  /* 0x000000ff0300720c */ /* 0x000fd60003f06270 */
[-C--:B------:R-:W-:Y:S02]  /*1310*/  @!P1 IADD3 R8, PT, PT, R8, -R5.reuse, RZ ;  /* 0x8000000508089210 */ /* 0x080fe40007ffe0ff */
[----:B------:R-:W-:Y:S02]  /*1320*/  @!P1 IADD3 R0, PT, PT, R0, 0x1, RZ ;  /* 0x0000000100009810 */ /* 0x000fe40007ffe0ff */
[----:B------:R-:W-:Y:S02]  /*1330*/  ISETP.GE.U32.AND P2, PT, R8, R5, PT ;  /* 0x000000050800720c */ /* 0x000fe40003f46070 */
[----:B------:R-:W-:-:S11]  /*1340*/  ISETP.NE.AND P1, PT, R4, RZ, PT ;  /* 0x000000ff0400720c */ /* 0x000fd60003f25270 */
[----:B------:R-:W-:-:S05]  /*1350*/  @P2 IADD3 R0, PT, PT, R0, 0x1, RZ ;  /* 0x0000000100002810 */ /* 0x000fca0007ffe0ff */
[----:B------:R-:W-:Y:S01]  /*1360*/  @!P0 IMAD.MOV R0, RZ, RZ, -R0 ;  /* 0x000000ffff008224 */ /* 0x000fe200078e0a00 */
[----:B------:R-:W-:Y:S02]  /*1370*/  @!P1 LOP3.LUT R0, RZ, R4, RZ, 0x33, !PT ;  /* 0x00000004ff009212 */ /* 0x000fe400078e33ff */
[----:B-----5:R-:W-:Y:S01]  /*1380*/  SHF.R.S32.HI R3, RZ, 0x1f, R2 ;  /* 0x0000001fff037819 */ /* 0x020fe20000011402 */
[----:B--2---:R-:W-:-:S04]  /*1390*/  IMAD.WIDE.U32 R8, R2, UR6, RZ ;  /* 0x0000000602087c25 */ /* 0x004fc8000f8e00ff */
[C---:B------:R-:W-:Y:S02]  /*13a0*/  IMAD R5, R3.reuse, UR6, RZ ;  /* 0x0000000603057c24 */ /* 0x040fe4000f8e02ff */
[----:B----4-:R-:W-:Y:S02]  /*13b0*/  IMAD R3, R3, UR4, RZ ;  /* 0x0000000403037c24 */ /* 0x010fe4000f8e02ff */
[C---:B------:R-:W-:Y:S02]  /*13c0*/  IMAD R5, R2.reuse, UR7, R5 ;  /* 0x0000000702057c24 */ /* 0x040fe4000f8e0205 */
[C---:B------:R-:W-:Y:S02]  /*13d0*/  IMAD R3, R2.reuse, UR5, R3 ;  /* 0x0000000502037c24 */ /* 0x040fe4000f8e0203 */
[----:B------:R-:W-:Y:S01]  /*13e0*/  IMAD.WIDE.U32 R10, R2, UR4, RZ ;  /* 0x00000004020a7c25 */ /* 0x000fe2000f8e00ff */
[----:B------:R-:W1:Y:S01]  /*13f0*/  LDCU.128 UR4, c[0x0][0x3d0] ;  /* 0x00007a00ff0477ac */ /* 0x000e620008000c00 */
[----:B------:R-:W-:-:S02]  /*1400*/  SHF.R.S32.HI R2, RZ, 0x1f, R6 ;  /* 0x0000001fff027819 */ /* 0x000fc40000011406 */
[----:B------:R-:W-:Y:S02]  /*1410*/  IADD3 R9, PT, PT, R9, R5, RZ ;  /* 0x0000000509097210 */ /* 0x000fe40007ffe0ff */
[----:B------:R-:W-:Y:S01]  /*1420*/  IADD3 R11, PT, PT, R11, R3, RZ ;  /* 0x000000030b0b7210 */ /* 0x000fe20007ffe0ff */
[C---:B------:R-:W-:Y:S02]  /*1430*/  IMAD R3, R2.reuse, UR10, RZ ;  /* 0x0000000a02037c24 */ /* 0x040fe4000f8e02ff */
[----:B------:R-:W-:Y:S01]  /*1440*/  IMAD R5, R2, UR8, RZ ;  /* 0x0000000802057c24 */ /* 0x000fe2000f8e02ff */
[----:B------:R-:W-:Y:S01]  /*1450*/  SHF.R.S32.HI R2, RZ, 0x1f, R0 ;  /* 0x0000001fff027819 */ /* 0x000fe20000011400 */
[C---:B------:R-:W-:Y:S02]  /*1460*/  IMAD R3, R6.reuse, UR11, R3 ;  /* 0x0000000b06037c24 */ /* 0x040fe4000f8e0203 */
[----:B------:R-:W-:-:S04]  /*1470*/  IMAD.WIDE.U32 R8, R6, UR10, R8 ;  /* 0x0000000a06087c25 */ /* 0x000fc8000f8e0008 */
[C---:B------:R-:W-:Y:S02]  /*1480*/  IMAD R5, R6.reuse, UR9, R5 ;  /* 0x0000000906057c24 */ /* 0x040fe4000f8e0205 */
[----:B------:R-:W-:-:S04]  /*1490*/  IMAD.WIDE.U32 R6, R6, UR8, R10 ;  /* 0x0000000806067c25 */ /* 0x000fc8000f8e000a */
[----:B------:R-:W-:Y:S01]  /*14a0*/  IMAD.IADD R9, R9, 0x1, R3 ;  /* 0x0000000109097824 */ /* 0x000fe200078e0203 */
[----:B------:R-:W-:Y:S01]  /*14b0*/  IADD3 R7, PT, PT, R7, R5, RZ ;  /* 0x0000000507077210 */ /* 0x000fe20007ffe0ff */
[C---:B-1----:R-:W-:Y:S02]  /*14c0*/  IMAD R3, R2.reuse, UR4, RZ ;  /* 0x0000000402037c24 */ /* 0x042fe4000f8e02ff */
[----:B------:R-:W-:Y:S02]  /*14d0*/  IMAD R5, R2, UR6, RZ ;  /* 0x0000000602057c24 */ /* 0x000fe4000f8e02ff */
[C---:B------:R-:W-:Y:S02]  /*14e0*/  IMAD R3, R0.reuse, UR5, R3 ;  /* 0x0000000500037c24 */ /* 0x040fe4000f8e0203 */
[----:B------:R-:W-:-:S04]  /*14f0*/  IMAD.WIDE.U32 R8, R0, UR4, R8 ;  /* 0x0000000400087c25 */ /* 0x000fc8000f8e0008 */
[C---:B------:R-:W-:Y:S02]  /*1500*/  IMAD R5, R0.reuse, UR7, R5 ;  /* 0x0000000700057c24 */ /* 0x040fe4000f8e0205 */
[----:B------:R-:W-:Y:S01]  /*1510*/  IMAD.WIDE.U32 R6, R0, UR6, R6 ;  /* 0x0000000600067c25 */ /* 0x000fe2000f8e0006 */
[----:B------:R-:W-:-:S03]  /*1520*/  IADD3 R0, PT, PT, R9, R3, RZ ;  /* 0x0000000309007210 */ /* 0x000fc60007ffe0ff */
[----:B------:R-:W-:Y:S01]  /*1530*/  IMAD.MOV.U32 R2, RZ, RZ, R8 ;  /* 0x000000ffff027224 */ /* 0x000fe200078e0008 */
[----:B------:R-:W-:Y:S02]  /*1540*/  IADD3 R3, PT, PT, R7, R5, RZ ;  /* 0x0000000507037210 */ /* 0x000fe40007ffe0ff */
[----:B------:R-:W-:Y:S01]  /*1550*/  MOV R4, R6 ;  /* 0x0000000600047202 */ /* 0x000fe20000000f00 */
[----:B------:R-:W-:Y:S06]  /*1560*/  BRA `(.L_x_3133) ;  /* 0x0000000400787947 */ /* 0x000fec0003800000 */
.L_x_3132:
[----:B------:R-:W-:-:S09]  /*1570*/  UISETP.NE.AND UP0, UPT, UR16, -0x1, UPT ;  /* 0xffffffff1000788c */ /* 0x000fd2000bf05270 */
[----:B------:R-:W-:Y:S05]  /*1580*/  BRA.U UP0, `(.L_x_3134) ;  /* 0x0000000100347547 */ /* 0x000fea000b800000 */
[----:B------:R-:W1:Y:S01]  /*1590*/  LDCU.64 UR10, c[0x0][0x3b8] ;  /* 0x00007700ff0a77ac */ /* 0x000e620008000a00 */
[----:B------:R-:W2:Y:S01]  /*15a0*/  LDCU.64 UR4, c[0x0][0x3a0] ;  /* 0x00007400ff0477ac */ /* 0x000ea20008000a00 */
[----:B------:R-:W-:Y:S02]  /*15b0*/  USHF.R.S32.HI UR8, URZ, 0x1f, UR6 ;  /* 0x0000001fff087899 */ /* 0x000fe40008011406 */
[----:B------:R-:W-:Y:S02]  /*15c0*/  USHF.R.S32.HI UR9, URZ, 0x1f, UR7 ;  /* 0x0000001fff097899 */ /* 0x000fe40008011407 */
[----:B-1----:R-:W-:Y:S02]  /*15d0*/  UIMAD UR8, UR8, UR10, URZ ;  /* 0x0000000a080872a4 */ /* 0x002fe4000f8e02ff */
[----:B------:R-:W-:Y:S02]  /*15e0*/  UIMAD.WIDE.U32 UR14, UR6, UR10, URZ ;  /* 0x0000000a060e72a5 */ /* 0x000fe4000f8e00ff */
[----:B------:R-:W-:-:S02]  /*15f0*/  UIMAD UR8, UR6, UR11, UR8 ;  /* 0x0000000b060872a4 */ /* 0x000fc4000f8e0208 */
[----:B--2---:R-:W-:Y:S02]  /*1600*/  UIMAD UR9, UR9, UR4, URZ ;  /* 0x00000004090972a4 */ /* 0x004fe4000f8e02ff */
[----:B------:R-:W-:Y:S02]  /*1610*/  UIADD3 UR15, UPT, UPT, UR15, UR8, URZ ;  /* 0x000000080f0f7290 */ /* 0x000fe4000fffe0ff */
[----:B------:R-:W-:Y:S02]  /*1620*/  UIMAD UR5, UR7, UR5, UR9 ;  /* 0x00000005070572a4 */ /* 0x000fe4000f8e0209 */
[----:B------:R-:W-:-:S04]  /*1630*/  UIMAD.WIDE.U32 UR14, UR7, UR4, UR14 ;  /* 0x00000004070e72a5 */ /* 0x000fc8000f8e000e */
[----:B------:R-:W-:Y:S01]  /*1640*/  UIADD3 UR15, UPT, UPT, UR15, UR5, URZ ;  /* 0x000000050f0f7290 */ /* 0x000fe2000fffe0ff */
[----:B------:R-:W-:Y:S11]  /*1650*/  BRA `(.L_x_3135) ;  /* 0x0000000000187947 */ /* 0x000ff60003800000 */
.L_x_3134:
[----:B------:R-:W1:Y:S01]  /*1660*/  LDCU.64 UR10, c[0x0][0x3b8] ;  /* 0x00007700ff0a77ac */ /* 0x000e620008000a00 */
[----:B------:R-:W-:-:S04]  /*1670*/  UIADD3 UR15, UPT, UPT, UR6, UR16, URZ ;  /* 0x00000010060f7290 */ /* 0x000fc8000fffe0ff */
[----:B-1----:R-:W-:Y:S02]  /*1680*/  UIMAD.WIDE.U32 UR4, UR15, UR10, URZ ;  /* 0x0000000a0f0472a5 */ /* 0x002fe4000f8e00ff */
[----:B------:R-:W-:-:S04]  /*1690*/  UIMAD UR15, UR15, UR11, URZ ;  /* 0x0000000b0f0f72a4 */ /* 0x000fc8000f8e02ff */
[----:B------:R-:W-:Y:S01]  /*16a0*/  UIADD3 UR15, UPT, UPT, UR5, UR15, URZ ;  /* 0x0000000f050f7290 */ /* 0x000fe2000fffe0ff */
[----:B------:R-:W-:-:S11]  /*16b0*/  UMOV UR14, UR4 ;  /* 0x00000004000e7c82 */ /* 0x000fd60008000000 */
.L_x_3135:
[----:B------:R-:W-:Y:S05]  /*16c0*/  BRA.U UP0, `(.L_x_3136) ;  /* 0x0000000100387547 */ /* 0x000fea000b800000 */
[----:B------:R-:W1:Y:S01]  /*16d0*/  LDCU.64 UR8, c[0x0][0x3c0] ;  /* 0x00007800ff0877ac */ /* 0x000e620008000a00 */
[----:B------:R-:W2:Y:S01]  /*16e0*/  LDCU.64 UR4, c[0x0][0x3a8] ;  /* 0x00007500ff0477ac */ /* 0x000ea20008000a00 */
[----:B------:R-:W-:-:S04]  /*16f0*/  USHF.R.S32.HI UR16, URZ, 0x1f, UR6 ;  /* 0x0000001fff107899 */ /* 0x000fc80008011406 */
[----:B-1----:R-:W-:Y:S02]  /*1700*/  UIMAD UR16, UR16, UR8, URZ ;  /* 0x00000008101072a4 */ /* 0x002fe4000f8e02ff */
[----:B------:R-:W-:Y:S02]  /*1710*/  UIMAD.WIDE.U32 UR28, UR6, UR8, URZ ;  /* 0x00000008061c72a5 */ /* 0x000fe4000f8e00ff */
[----:B------:R-:W-:Y:S02]  /*1720*/  UIMAD UR16, UR6, UR9, UR16 ;  /* 0x00000009061072a4 */ /* 0x000fe4000f8e0210 */
[----:B------:R-:W-:Y:S02]  /*1730*/  USHF.R.S32.HI UR6, URZ, 0x1f, UR7 ;  /* 0x0000001fff067899 */ /* 0x000fe40008011407 */
[----:B------:R-:W-:Y:S02]  /*1740*/  UIADD3 UR17, UPT, UPT, UR29, UR16, URZ ;  /* 0x000000101d117290 */ /* 0x000fe4000fffe0ff */
[----:B--2---:R-:W-:Y:S01]  /*1750*/  UIMAD UR6, UR6, UR4, URZ ;  /* 0x00000004060672a4 */ /* 0x004fe2000f8e02ff */
[----:B------:R-:W-:-:S03]  /*1760*/  UMOV UR16, UR28 ;  /* 0x0000001c00107c82 */ /* 0x000fc60008000000 */
[----:B------:R-:W-:Y:S02]  /*1770*/  UIMAD UR5, UR7, UR5, UR6 ;  /* 0x00000005070572a4 */ /* 0x000fe4000f8e0206 */
[----:B------:R-:W-:-:S04]  /*1780*/  UIMAD.WIDE.U32 UR6, UR7, UR4, UR16 ;  /* 0x00000004070672a5 */ /* 0x000fc8000f8e0010 */
[----:B------:R-:W-:Y:S01]  /*1790*/  UIADD3 UR5, UPT, UPT, UR7, UR5, URZ ;  /* 0x0000000507057290 */ /* 0x000fe2000fffe0ff */
[----:B------:R-:W-:Y:S11]  /*17a0*/  BRA `(.L_x_3137) ;  /* 0x0000000000187947 */ /* 0x000ff60003800000 */
.L_x_3136:
[----:B------:R-:W1:Y:S01]  /*17b0*/  LDCU.64 UR8, c[0x0][0x3c0] ;  /* 0x00007800ff0877ac */ /* 0x000e620008000a00 */
[----:B------:R-:W-:-:S04]  /*17c0*/  UIADD3 UR6, UPT, UPT, UR6, UR16, URZ ;  /* 0x0000001006067290 */ /* 0x000fc8000fffe0ff */
[----:B-1----:R-:W-:Y:S02]  /*17d0*/  UIMAD.WIDE.U32 UR4, UR6, UR8, URZ ;  /* 0x00000008060472a5 */ /* 0x002fe4000f8e00ff */
[----:B------:R-:W-:-:S04]  /*17e0*/  UIMAD UR6, UR6, UR9, URZ ;  /* 0x00000009060672a4 */ /* 0x000fc8000f8e02ff */
[----:B------:R-:W-:-:S03]  /*17f0*/  UIADD3 UR5, UPT, UPT, UR5, UR6, URZ ;  /* 0x0000000605057290 */ /* 0x000fc6000fffe0ff */
[----:B------:R-:W-:-:S09]  /*1800*/  UMOV UR6, UR4 ;  /* 0x0000000400067c82 */ /* 0x000fd20008000000 */
.L_x_3137:
[----:B------:R-:W1:Y:S01]  /*1810*/  LDC R0, c[0x0][0x3e8] ;  /* 0x0000fa00ff007b82 */ /* 0x000e620000000800 */
[----:B------:R-:W2:Y:S01]  /*1820*/  S2R R3, SR_CTAID.Z ;  /* 0x0000000000037919 */ /* 0x000ea20000002700 */
[----:B------:R-:W-:Y:S01]  /*1830*/  ULEA UR4, UR18, 0xffffffc0, 0x6 ;  /* 0xffffffc012047891 */ /* 0x000fe2000f8e30ff */
[----:B------:R-:W-:Y:S01]  /*1840*/  CS2R R200, SRZ ;  /* 0x0000000000c87805 */ /* 0x000fe2000001ff00 */
[----:B------:R-:W-:Y:S02]  /*1850*/  UMOV UR7, UR5 ;  /* 0x0000000500077c82 */ /* 0x000fe40008000000 */
[----:B------:R-:W-:Y:S02]  /*1860*/  UIMAD.WIDE.U32 UR6, UR4, UR8, UR6 ;  /* 0x00000008040672a5 */ /* 0x000fe4000f8e0006 */
[----:B------:R-:W-:Y:S02]  /*1870*/  UIMAD.WIDE.U32 UR14, UR4, UR10, UR14 ;  /* 0x0000000a040e72a5 */ /* 0x000fe4000f8e000e */
[----:B------:R-:W-:-:S02]  /*1880*/  UIMAD UR5, UR4, UR9, UR7 ;  /* 0x00000009040572a4 */ /* 0x000fc4000f8e0207 */
[----:B------:R-:W-:Y:S01]  /*1890*/  UIMAD UR4, UR4, UR11, UR15 ;  /* 0x0000000b040472a4 */ /* 0x000fe2000f8e020f */
[----:B------:R-:W-:Y:S01]  /*18a0*/  IMAD.U32 R13, RZ, RZ, UR7 ;  /* 0x00000007ff0d7e24 */ /* 0x000fe2000f8e00ff */
[----:B------:R-:W-:Y:S01]  /*18b0*/  MOV R12, UR6 ;  /* 0x00000006000c7c02 */ /* 0x000fe20008000f00 */
[----:B------:R-:W-:Y:S01]  /*18c0*/  IMAD.U32 R9, RZ, RZ, UR15 ;  /* 0x0000000fff097e24 */ /* 0x000fe2000f8e00ff */
[----:B------:R-:W-:Y:S02]  /*18d0*/  MOV R8, UR14 ;  /* 0x0000000e00087c02 */ /* 0x000fe40008000f00 */
[----:B------:R-:W-:Y:S01]  /*18e0*/  MOV R13, UR5 ;  /* 0x00000005000d7c02 */ /* 0x000fe20008000f00 */
[----:B------:R-:W-:Y:S01]  /*18f0*/  IMAD.U32 R9, RZ, RZ, UR4 ;  /* 0x00000004ff097e24 */ /* 0x000fe2000f8e00ff */
[----:B-1----:R-:W-:-:S04]  /*1900*/  IABS R2, R0 ;  /* 0x0000000000027213 */ /* 0x002fc80000000000 */
[----:B------:R-:W1:Y:S01]  /*1910*/  I2F.RP R5, R2 ;  /* 0x0000000200057306 */ /* 0x000e620000209400 */
[----:B--2---:R-:W-:-:S07]  /*1920*/  IABS R3, R3 ;  /* 0x0000000300037213 */ /* 0x004fce0000000000 */
[----:B-1----:R-:W1:Y:S02]  /*1930*/  MUFU.RCP R6, R5 ;  /* 0x0000000500067308 */ /* 0x002e640000001000 */
[----:B-1----:R-:W-:-:S06]  /*1940*/  IADD3 R6, PT, PT, R6, 0xffffffe, RZ ;  /* 0x0ffffffe06067810 */ /* 0x002fcc0007ffe0ff */
[----:B------:R-:W1:Y:S02]  /*1950*/  F2I.FTZ.U32.TRUNC.NTZ R7, R6 ;  /* 0x0000000600077305 */ /* 0x000e64000021f000 */
[----:B-1----:R-:W-:Y:S01]  /*1960*/  IADD3 R4, PT, PT, RZ, -R7, RZ ;  /* 0x80000007ff047210 */ /* 0x002fe20007ffe0ff */
[----:B------:R-:W-:-:S04]  /*1970*/  IMAD.MOV.U32 R6, RZ, RZ, RZ ;  /* 0x000000ffff067224 */ /* 0x000fc800078e00ff */
[----:B------:R-:W-:-:S04]  /*1980*/  IMAD R4, R4, R2, RZ ;  /* 0x0000000204047224 */ /* 0x000fc800078e02ff */
[----:B------:R-:W-:Y:S01]  /*1990*/  IMAD.HI.U32 R7, R7, R4, R6 ;  /* 0x0000000407077227 */ /* 0x000fe200078e0006 */
[----:B------:R-:W-:-:S05]  /*19a0*/  MOV R4, R3 ;  /* 0x0000000300047202 */ /* 0x000fca0000000f00 */
[----:B------:R-:W-:-:S04]  /*19b0*/  IMAD.HI.U32 R7, R7, R4, RZ ;  /* 0x0000000407077227 */ /* 0x000fc800078e00ff */
[----:B------:R-:W-:-:S04]  /*19c0*/  IMAD.MOV R3, RZ, RZ, -R7 ;  /* 0x000000ffff037224 */ /* 0x000fc800078e0a07 */
[C---:B------:R-:W-:Y:S02]  /*19d0*/  IMAD R3, R2.reuse, R3, R4 ;  /* 0x0000000302037224 */ /* 0x040fe400078e0204 */
[----:B------:R-:W1:Y:S03]  /*19e0*/  LDC.64 R4, c[0x0][0x3d8] ;  /* 0x0000f600ff047b82 */ /* 0x000e660000000a00 */
[----:B------:R-:W-:-:S13]  /*19f0*/  ISETP.GT.U32.AND P0, PT, R2, R3, PT ;  /* 0x000000030200720c */ /* 0x000fda0003f04070 */
[-C--:B------:R-:W-:Y:S01]  /*1a00*/  @!P0 IADD3 R3, PT, PT, R3, -R2.reuse, RZ ;  /* 0x8000000203038210 */ /* 0x080fe20007ffe0ff */
[----:B------:R-:W-:Y:S01]  /*1a10*/  @!P0 VIADD R7, R7, 0x1 ;  /* 0x0000000107078836 */ /* 0x000fe20000000000 */
[C---:B------:R-:W-:Y:S02]  /*1a20*/  ISETP.NE.AND P0, PT, R0.reuse, RZ, PT ;  /* 0x000000ff0000720c */ /* 0x040fe40003f05270 */
[----:B------:R-:W-:Y:S02]  /*1a30*/  ISETP.GE.U32.AND P2, PT, R3, R2, PT ;  /* 0x000000020300720c */ /* 0x000fe40003f46070 */
[----:B------:R-:W-:-:S04]  /*1a40*/  LOP3.LUT R2, R0, UR26, RZ, 0x3c, !PT ;  /* 0x0000001a00027c12 */ /* 0x000fc8000f8e3cff */
[----:B------:R-:W-:Y:S02]  /*1a50*/  ISETP.GE.AND P1, PT, R2, RZ, PT ;  /* 0x000000ff0200720c */ /* 0x000fe40003f26270 */
[----:B------:R-:W2:Y:S05]  /*1a60*/  LDC.64 R2, c[0x0][0x3d0] ;  /* 0x0000f400ff027b82 */ /* 0x000eaa0000000a00 */
[----:B------:R-:W-:-:S06]  /*1a70*/  @P2 IADD3 R7, PT, PT, R7, 0x1, RZ ;  /* 0x0000000107072810 */ /* 0x000fcc0007ffe0ff */
[----:B------:R-:W-:Y:S01]  /*1a80*/  @!P1 IMAD.MOV R7, RZ, RZ, -R7 ;  /* 0x000000ffff079224 */ /* 0x000fe200078e0a07 */
[----:B------:R-:W-:-:S04]  /*1a90*/  @!P0 LOP3.LUT R7, RZ, R0, RZ, 0x33, !PT ;  /* 0x00000000ff078212 */ /* 0x000fc800078e33ff */
[----:B------:R-:W-:Y:S01]  /*1aa0*/  SHF.R.S32.HI R11, RZ, 0x1f, R7 ;  /* 0x0000001fff0b7819 */ /* 0x000fe20000011407 */
[----:B-1----:R-:W-:-:S04]  /*1ab0*/  IMAD.WIDE.U32 R12, R7, R4, R12 ;  /* 0x00000004070c7225 */ /* 0x002fc800078e000c */
[C---:B------:R-:W-:Y:S01]  /*1ac0*/  IMAD R6, R11.reuse, R4, RZ ;  /* 0x000000040b067224 */ /* 0x040fe200078e02ff */
[----:B------:R-:W-:Y:S01]  /*1ad0*/  MOV R4, R12 ;  /* 0x0000000c00047202 */ /* 0x000fe20000000f00 */
[-C--:B--2---:R-:W-:Y:S02]  /*1ae0*/  IMAD R0, R11, R2.reuse, RZ ;  /* 0x000000020b007224 */ /* 0x084fe400078e02ff */
[C---:B------:R-:W-:Y:S02]  /*1af0*/  IMAD R5, R7.reuse, R5, R6 ;  /* 0x0000000507057224 */ /* 0x040fe400078e0206 */
[----:B------:R-:W-:-:S04]  /*1b00*/  IMAD.WIDE.U32 R8, R7, R2, R8 ;  /* 0x0000000207087225 */ /* 0x000fc800078e0008 */
[----:B------:R-:W-:Y:S01]  /*1b10*/  IMAD R7, R7, R3, R0 ;  /* 0x0000000307077224 */ /* 0x000fe200078e0200 */
[----:B------:R-:W-:Y:S01]  /*1b20*/  MOV R2, R8 ;  /* 0x0000000800027202 */ /* 0x000fe20000000f00 */
[----:B------:R-:W-:Y:S02]  /*1b30*/  IMAD.IADD R3, R13, 0x1, R5 ;  /* 0x000000010d037824 */ /* 0x000fe400078e0205 */
[----:B------:R-:W-:-:S07]  /*1b40*/  IMAD.IADD R0, R9, 0x1, R7 ;  /* 0x0000000109007824 */ /* 0x000fce00078e0207 */
.L_x_3133:
[----:B------:R-:W-:Y:S01]  /*1b50*/  UISETP.NE.AND UP0, UPT, UR19, -0x1, UPT ;  /* 0xffffffff1300788c */ /* 0x000fe2000bf05270 */
[C---:B------:R-:W-:Y:S01]  /*1b60*/  IMAD.SHL.U32 R209, R189.reuse, 0x8, RZ ;  /* 0x00000008bdd17824 */ /* 0x040fe200078e00ff */
[----:B------:R-:W1:Y:S01]  /*1b70*/  LDCU.64 UR6, c[0x0][0x390] ;  /* 0x00007200ff0677ac */ /* 0x000e620008000a00 */
[--C-:B------:R-:W-:Y:S01]  /*1b80*/  SHF.R.U32.HI R10, RZ, 0x3, R189.reuse ;  /* 0x00000003ff0a7819 */ /* 0x100fe200000116bd */
[----:B------:R-:W-:Y:S01]  /*1b90*/  IMAD.SHL.U32 R85, R189, 0x40, RZ ;  /* 0x00000040bd557824 */ /* 0x000fe200078e00ff */
[----:B------:R-:W-:Y:S01]  /*1ba0*/  BSSY.RECONVERGENT B0, `(.L_x_3138) ;  /* 0x000004b000007945 */ /* 0x000fe20003800200 */
[C---:B------:R-:W-:Y:S01]  /*1bb0*/  LOP3.LUT R186, R209.reuse, 0x38, RZ, 0xc0, !PT ;  /* 0x00000038d1ba7812 */ /* 0x040fe200078ec0ff */
[----:B------:R-:W2:Y:S01]  /*1bc0*/  LDCU.64 UR14, c[0x0][0x388] ;  /* 0x00007100ff0e77ac */ /* 0x000ea20008000a00 */
[----:B------:R-:W-:Y:S01]  /*1bd0*/  LOP3.LUT R6, R209, 0x1f8, RZ, 0xc0, !PT ;  /* 0x000001f8d1067812 */ /* 0x000fe200078ec0ff */
[----:B------:R-:W-:Y:S01]  /*1be0*/  IMAD.U32 R13, RZ, RZ, UR20 ;  /* 0x00000014ff0d7e24 */ /* 0x000fe2000f8e00ff */
[----:B------:R-:W-:Y:S01]  /*1bf0*/  IADD3 R4, P0, PT, R186, R4, RZ ;  /* 0x00000004ba047210 */ /* 0x000fe20007f1e0ff */
[----:B------:R-:W3:Y:S01]  /*1c00*/  @!UP0 LDCU.64 UR4, c[0x0][0x398] ;  /* 0x00007300ff0487ac */ /* 0x000ee20008000a00 */
[----:B------:R-:W-:Y:S01]  /*1c10*/  LOP3.LUT R6, R6, 0x38, R189, 0x78, !PT ;  /* 0x0000003806067812 */ /* 0x000fe200078e78bd */
[----:B------:R-:W-:Y:S01]  /*1c20*/  IMAD.MOV.U32 R11, RZ, RZ, RZ ;  /* 0x000000ffff0b7224 */ /* 0x000fe200078e00ff */
[----:B------:R-:W-:Y:S01]  /*1c30*/  LOP3.LUT R206, R186, 0x40, RZ, 0xfc, !PT ;  /* 0x00000040bace7812 */ /* 0x000fe200078efcff */
[----:B------:R-:W4:Y:S01]  /*1c40*/  @UP0 LDCU.64 UR16, c[0x0][0x3b0] ;  /* 0x00007600ff1007ac */ /* 0x000f220008000a00 */
[----:B------:R-:W-:Y:S01]  /*1c50*/  IMAD.X R5, RZ, RZ, R3, P0 ;  /* 0x000000ffff057224 */ /* 0x000fe200000e0603 */
[----:B------:R-:W-:Y:S01]  /*1c60*/  LOP3.LUT R209, R6, 0x1e00, R209, 0xf8, !PT ;  /* 0x00001e0006d17812 */ /* 0x000fe200078ef8d1 */
[----:B------:R-:W-:Y:S01]  /*1c70*/  IMAD.WIDE.U32 R12, R13, 0x40, R10 ;  /* 0x000000400d0c7825 */ /* 0x000fe200078e000a */
[----:B------:R-:W-:-:S02]  /*1c80*/  IADD3 R6, P1, PT, R186, R2, RZ ;  /* 0x00000002ba067210 */ /* 0x000fc40007f3e0ff */
[----:B------:R-:W-:Y:S01]  /*1c90*/  LOP3.LUT R204, R186, 0x80, RZ, 0xfc, !PT ;  /* 0x00000080bacc7812 */ /* 0x000fe200078efcff */
[----:B------:R-:W-:-:S04]  /*1ca0*/  IMAD.WIDE.U32 R4, R10, UR8, R4 ;  /* 0x000000080a047c25 */ /* 0x000fc8000f8e0004 */
[----:B------:R-:W-:Y:S01]  /*1cb0*/  IMAD.X R7, RZ, RZ, R0, P1 ;  /* 0x000000ffff077224 */ /* 0x000fe200008e0600 */
[----:B-1----:R-:W-:Y:S01]  /*1cc0*/  LEA R196, P1, R4, UR6, 0x1 ;  /* 0x0000000604c47c11 */ /* 0x002fe2000f8208ff */
[C---:B------:R-:W-:Y:S01]  /*1cd0*/  IMAD R197, R10.reuse, UR9, R5 ;  /* 0x000000090ac57c24 */ /* 0x040fe2000f8e0205 */
[----:B---3--:R-:W-:Y:S01]  /*1ce0*/  @!UP0 UIMAD.WIDE.U32 UR30, UR25, UR4, URZ ;  /* 0x00000004191e82a5 */ /* 0x008fe2000f8e00ff */
[----:B------:R-:W-:Y:S01]  /*1cf0*/  IMAD.WIDE.U32 R6, R10, UR10, R6 ;  /* 0x0000000a0a067c25 */ /* 0x000fe2000f8e0006 */
[----:B------:R-:W-:Y:S01]  /*1d00*/  UMOV UR6, 0x400 ;  /* 0x0000040000067882 */ /* 0x000fe20000000000 */
[----:B------:R-:W-:Y:S01]  /*1d10*/  LOP3.LUT R0, R186, 0x1c0, R85, 0xf8, !PT ;  /* 0x000001c0ba007812 */ /* 0x000fe200078ef855 */
[----:B----4-:R-:W-:Y:S01]  /*1d20*/  @UP0 UIMAD.WIDE.U32 UR32, UR19, UR16, URZ ;  /* 0x00000010132002a5 */ /* 0x010fe2000f8e00ff */
[----:B------:R-:W1:Y:S01]  /*1d30*/  S2UR UR16, SR_CgaCtaId ;  /* 0x00000000001079c3 */ /* 0x000e620000008800 */
[----:B------:R-:W-:Y:S01]  /*1d40*/  @!UP0 UIMAD UR28, UR25, UR5, UR31 ;  /* 0x00000005191c82a4 */ /* 0x000fe2000f8e021f */
[----:B------:R-:W-:Y:S01]  /*1d50*/  LEA.HI.X R197, R4, UR7, R197, 0x1, P1 ;  /* 0x0000000704c57c11 */ /* 0x000fe200088f0cc5 */
[----:B------:R-:W3:Y:S01]  /*1d60*/  LDCU.64 UR4, c[0x0][0x3c8] ;  /* 0x00007900ff0477ac */ /* 0x000ee20008000a00 */
[----:B------:R-:W-:Y:S01]  /*1d70*/  IMAD R195, R10, UR11, R7 ;  /* 0x0000000b0ac37c24 */ /* 0x000fe2000f8e0207 */
[----:B--2---:R-:W-:Y:S01]  /*1d80*/  LEA R194, P2, R6, UR14, 0x1 ;  /* 0x0000000e06c27c11 */ /* 0x004fe2000f8408ff */
[----:B------:R-:W-:Y:S01]  /*1d90*/  @UP0 UMOV UR30, UR32 ;  /* 0x00000020001e0c82 */ /* 0x000fe20008000000 */
[----:B------:R-:W-:Y:S01]  /*1da0*/  @UP0 UIMAD UR28, UR19, UR17, UR33 ;  /* 0x00000011131c02a4 */ /* 0x000fe2000f8e0221 */
[----:B------:R-:W-:Y:S01]  /*1db0*/  IADD3 R2, P0, PT, R186, UR30, RZ ;  /* 0x0000001eba027c10 */ /* 0x000fe2000ff1e0ff */
[----:B------:R-:W-:Y:S01]  /*1dc0*/  UIADD3 UR7, UPT, UPT, -UR27, UR24, URZ ;  /* 0x000000181b077290 */ /* 0x000fe2000fffe1ff */
[----:B------:R-:W-:-:S03]  /*1dd0*/  LEA.HI.X R195, R6, UR15, R195, 0x1, P2 ;  /* 0x0000000f06c37c11 */ /* 0x000fc600090f0cc3 */
[----:B------:R-:W-:Y:S02]  /*1de0*/  IMAD.X R3, RZ, RZ, UR28, P0 ;  /* 0x0000001cff037e24 */ /* 0x000fe400080e06ff */
[----:B------:R-:W-:Y:S01]  /*1df0*/  ISETP.GE.AND P0, PT, R10, UR7, PT ;  /* 0x000000070a007c0c */ /* 0x000fe2000bf06270 */
[----:B---3--:R-:W-:Y:S02]  /*1e00*/  IMAD.U32 R8, RZ, RZ, UR4 ;  /* 0x00000004ff087e24 */ /* 0x008fe4000f8e00ff */
[----:B------:R-:W-:Y:S01]  /*1e10*/  IMAD.U32 R7, RZ, RZ, UR5 ;  /* 0x00000005ff077e24 */ /* 0x000fe2000f8e00ff */
[----:B-1----:R-:W-:Y:S01]  /*1e20*/  ULEA UR6, UR16, UR6, 0x18 ;  /* 0x0000000610067291 */ /* 0x002fe2000f8ec0ff */
[----:B------:R-:W-:-:S04]  /*1e30*/  IMAD.WIDE.U32 R8, R8, UR26, R2 ;  /* 0x0000001a08087c25 */ /* 0x000fc8000f8e0002 */
[----:B------:R-:W-:Y:S01]  /*1e40*/  IMAD R7, R7, UR26, R9 ;  /* 0x0000001a07077c24 */ /* 0x000fe2000f8e0209 */
[----:B------:R-:W-:-:S03]  /*1e50*/  LEA R209, R209, UR6, 0x1 ;  /* 0x00000006d1d17c11 */ /* 0x000fc6000f8e08ff */
        /* <DEDUP_REMOVED lines=30> */
.L_x_3140:
[----:B------:R2:W-:Y:S02]  /*2040*/  STS.128 [R209+0x4000], RZ ;  /* 0x004000ffd1007388 */ /* 0x0005e40000000c00 */
.L_x_3139:
[----:B------:R-:W-:Y:S05]  /*2050*/  BSYNC.RECONVERGENT B0 ;  /* 0x0000000000007941 */ /* 0x000fea0003800200 */
.L_x_3138:
[----:B------:R-:W-:Y:S01]  /*2060*/  IADD3 R4, PT, PT, R10, 0x10, RZ ;  /* 0x000000100a047810 */ /* 0x000fe20007ffe0ff */
[----:B------:R-:W-:Y:S03]  /*2070*/  BSSY.RECONVERGENT B0, `(.L_x_3141) ;  /* 0x0000024000007945 */ /* 0x000fe60003800200 */
[----:B------:R-:W-:-:S13]  /*2080*/  ISETP.GE.AND P0, PT, R4, UR7, PT ;  /* 0x0000000704007c0c */ /* 0x000fda000bf06270 */
[----:B------:R-:W-:Y:S05]  /*2090*/  @P0 BRA `(.L_x_3142) ;  /* 0x0000000000840947 */ /* 0x000fea0003800000 */
[----:B------:R-:W4:Y:S01]  /*20a0*/  LDCU.64 UR14, c[0x0][0x3b0] ;  /* 0x00007600ff0e77ac */ /* 0x000f220008000a00 */
[----:B------:R-:W-:Y:S01]  /*20b0*/  IADD3 R3, P0, PT, R12, 0x10, RZ ;  /* 0x000000100c037810 */ /* 0x000fe20007f1e0ff */
[----:B-1-3--:R-:W-:Y:S01]  /*20c0*/  IMAD.MOV.U32 R14, RZ, RZ, R8 ;  /* 0x000000ffff0e7224 */ /* 0x00afe200078e0008 */
        /* <DEDUP_REMOVED lines=29> */
.L_x_3143:
[----:B------:R3:W-:Y:S02]  /*22a0*/  STS.128 [R209+0x4800], RZ ;  /* 0x004800ffd1007388 */ /* 0x0007e40000000c00 */
.L_x_3142:
[----:B------:R-:W-:Y:S05]  /*22b0*/  BSYNC.RECONVERGENT B0 ;  /* 0x0000000000007941 */ /* 0x000fea0003800200 */
.L_x_3141:
[----:B------:R-:W-:Y:S01]  /*22c0*/  IADD3 R3, PT, PT, R10, 0x20, RZ ;  /* 0x000000200a037810 */ /* 0x000fe20007ffe0ff */
[----:B------:R-:W-:Y:S03]  /*22d0*/  BSSY.RECONVERGENT B0, `(.L_x_3144) ;  /* 0x0000024000007945 */ /* 0x000fe60003800200 */
[----:B------:R-:W-:-:S13]  /*22e0*/  ISETP.GE.AND P0, PT, R3, UR7, PT ;  /* 0x0000000703007c0c */ /* 0x000fda000bf06270 */
[----:B------:R-:W-:Y:S05]  /*22f0*/  @P0 BRA `(.L_x_3145) ;  /* 0x0000000000840947 */ /* 0x000fea0003800000 */
[----:B------:R-:W5:Y:S01]  /*2300*/  LDCU.64 UR14, c[0x0][0x3b0] ;  /* 0x00007600ff0e77ac */ /* 0x000f620008000a00 */
[----:B------:R-:W-:Y:S01]  /*2310*/  IADD3 R5, P0, PT, R12, 0x20, RZ ;  /* 0x000000200c057810 */ /* 0x000fe20007f1e0ff */
[----:B-1-3--:R-:W-:Y:S01]  /*2320*/  IMAD.MOV.U32 R14, RZ, RZ, R8 ;  /* 0x000000ffff0e7224 */ /* 0x00afe200078e0008 */
[----:B------:R-:W-:Y:S01]  /*2330*/  MOV R15, R7 ;  /* 0x00000007000f7202 */ /* 0x000fe20000000f00 */
[----:B------:R-:W1:Y:S02]  /*2340*/  LDCU UR16, c[0x0][0x440] ;  /* 0x00008800ff1077ac */ /* 0x000e640008000800 */
[----:B------:R-:W-:Y:S01]  /*2350*/  IMAD.X R2, RZ, RZ, R13, P0 ;  /* 0x000000ffff027224 */ /* 0x000fe200000e060d */
[----:B------:R-:W4:Y:S03]  /*2360*/  LDCU.64 UR4, c[0x0][0x380] ;  /* 0x00007000ff0477ac */ /* 0x000f260008000a00 */
[----:B-----5:R-:W-:-:S02]  /*2370*/  IMAD R2, R2, UR14, RZ ;  /* 0x0000000e02027c24 */ /* 0x020fc4000f8e02ff */
[----:B------:R-:W-:Y:S01]  /*2380*/  IMAD.WIDE.U32 R14, R5, UR14, R14 ;  /* 0x0000000e050e7c25 */ /* 0x000fe2000f8e000e */
[----:B-1----:R-:W-:-:S03]  /*2390*/  ISETP.GE.AND P1, PT, R186, UR16, PT ;  /* 0x00000010ba007c0c */ /* 0x002fc6000bf26270 */
        /* <DEDUP_REMOVED lines=22> */
.L_x_3146:
[----:B------:R3:W-:Y:S02]  /*2500*/  STS.128 [R209+0x5000], RZ ;  /* 0x005000ffd1007388 */ /* 0x0007e40000000c00 */
.L_x_3145:
[----:B------:R-:W-:Y:S05]  /*2510*/  BSYNC.RECONVERGENT B0 ;  /* 0x0000000000007941 */ /* 0x000fea0003800200 */
.L_x_3144:
[----:B------:R-:W-:Y:S01]  /*2520*/  IADD3 R2, PT, PT, R10, 0x30, RZ ;  /* 0x000000300a027810 */ /* 0x000fe20007ffe0ff */
[----:B------:R-:W-:Y:S03]  /*2530*/  BSSY.RECONVERGENT B0, `(.L_x_3147) ;  /* 0x0000023000007945 */ /* 0x000fe60003800200 */
[----:B------:R-:W-:-:S13]  /*2540*/  ISETP.GE.AND P0, PT, R2, UR7, PT ;  /* 0x0000000702007c0c */ /* 0x000fda000bf06270 */
        /* <DEDUP_REMOVED lines=32> */
.L_x_3149:
[----:B------:R2:W-:Y:S02]  /*2750*/  STS.128 [R209+0x5800], RZ ;  /* 0x005800ffd1007388 */ /* 0x0005e40000000c00 */
.L_x_3148:
[----:B------:R-:W-:Y:S05]  /*2760*/  BSYNC.RECONVERGENT B0 ;  /* 0x0000000000007941 */ /* 0x000fea0003800200 */
.L_x_3147:
[----:B------:R-:W-:Y:S01]  /*2770*/  USHF.L.U32 UR29, UR18, 0x6, URZ ;  /* 0x00000006121d7899 */ /* 0x000fe200080006ff */
[----:B------:R-:W-:Y:S03]  /*2780*/  BSSY.RECONVERGENT B0, `(.L_x_3150) ;  /* 0x000001c000007945 */ /* 0x000fe60003800200 */
[----:B------:R-:W-:-:S04]  /*2790*/  UIADD3 UR16, UPT, UPT, UR29, -0x40, URZ ;  /* 0xffffffc01d107890 */ /* 0x000fc8000fffe0ff */
[----:B------:R-:W-:-:S06]  /*27a0*/  UIADD3 UR28, UPT, UPT, -UR16, UR21, URZ ;  /* 0x00000015101c7290 */ /* 0x000fcc000fffe1ff */
[----:B------:R-:W-:-:S13]  /*27b0*/  ISETP.GE.AND P3, PT, R10, UR28, PT ;  /* 0x0000001c0a007c0c */ /* 0x000fda000bf66270 */
[----:B------:R-:W-:Y:S05]  /*27c0*/  @P3 BRA `(.L_x_3151) ;  /* 0x00000000005c3947 */ /* 0x000fea0003800000 */
[----:B------:R-:W5:Y:S02]  /*27d0*/  LDCU UR4, c[0x0][0x440] ;  /* 0x00008800ff0477ac */ /* 0x000f640008000800 */
[----:B-----5:R-:W-:Y:S02]  /*27e0*/  ISETP.GE.AND P1, PT, R186, UR4, PT ;  /* 0x00000004ba007c0c */ /* 0x020fe4000bf26270 */
[----:B------:R-:W-:-:S11]  /*27f0*/  ISETP.GE.AND P0, PT, R206, UR4, PT ;  /* 0x00000004ce007c0c */ /* 0x000fd6000bf06270 */
[----:B-12---:R-:W-:Y:S02]  /*2800*/  @!P1 IMAD.MOV.U32 R6, RZ, RZ, R194 ;  /* 0x000000ffff069224 */ /* 0x006fe400078e00c2 */
        /* <DEDUP_REMOVED lines=18> */
.L_x_3152:
[----:B------:R2:W-:Y:S02]  /*2930*/  STS.128 [R209+0xa000], RZ ;  /* 0x00a000ffd1007388 */ /* 0x0005e40000000c00 */
.L_x_3151:
[----:B------:R-:W-:Y:S05]  /*2940*/  BSYNC.RECONVERGENT B0 ;  /* 0x0000000000007941 */ /* 0x000fea0003800200 */
.L_x_3150:
[----:B------:R-:W-:Y:S01]  /*2950*/  ISETP.GE.AND P0, PT, R4, UR28, PT ;  /* 0x0000001c04007c0c */ /* 0x000fe2000bf06270 */
[----:B------:R-:W-:Y:S01]  /*2960*/  USHF.L.U64.HI UR17, UR10, 0x4, UR11 ;  /* 0x000000040a117899 */ /* 0x000fe2000801020b */
[----:B------:R-:W-:Y:S01]  /*2970*/  BSSY.RECONVERGENT B0, `(.L_x_3153) ;  /* 0x000001c000007945 */ /* 0x000fe20003800200 */
[----:B------:R-:W-:-:S10]  /*2980*/  USHF.L.U32 UR27, UR10, 0x4, URZ ;  /* 0x000000040a1b7899 */ /* 0x000fd400080006ff */
[----:B------:R-:W-:Y:S05]  /*2990*/  @P0 BRA `(.L_x_3154) ;  /* 0x0000000000640947 */ /* 0x000fea0003800000 */
[----:B------:R-:W5:Y:S01]  /*29a0*/  LDCU UR4, c[0x0][0x440] ;  /* 0x00008800ff0477ac */ /* 0x000f620008000800 */
[----:B------:R-:W-:Y:S02]  /*29b0*/  IMAD.U32 R5, RZ, RZ, UR27 ;  /* 0x0000001bff057e24 */ /* 0x000fe4000f8e00ff */
[----:B-12---:R-:W-:-:S03]  /*29c0*/  IMAD.U32 R6, RZ, RZ, UR17 ;  /* 0x00000011ff067e24 */ /* 0x006fc6000f8e00ff */
        /* <DEDUP_REMOVED lines=21> */
.L_x_3155:
[----:B------:R2:W-:Y:S02]  /*2b20*/  STS.128 [R209+0xa800], RZ ;  /* 0x00a800ffd1007388 */ /* 0x0005e40000000c00 */
.L_x_3154:
[----:B------:R-:W-:Y:S05]  /*2b30*/  BSYNC.RECONVERGENT B0 ;  /* 0x0000000000007941 */ /* 0x000fea0003800200 */
.L_x_3153:
[----:B------:R-:W-:Y:S01]  /*2b40*/  ISETP.GE.AND P0, PT, R3, UR28, PT ;  /* 0x0000001c03007c0c */ /* 0x000fe2000bf06270 */
[----:B------:R-:W-:-:S12]  /*2b50*/  BSSY.RECONVERGENT B0, `(.L_x_3156) ;  /* 0x000001b000007945 */ /* 0x000fd80003800200 */
        /* <DEDUP_REMOVED lines=25> */
.L_x_3158:
[----:B------:R2:W-:Y:S02]  /*2cf0*/  STS.128 [R209+0xb000], RZ ;  /* 0x00b000ffd1007388 */ /* 0x0005e40000000c00 */
.L_x_3157:
[----:B------:R-:W-:Y:S05]  /*2d00*/  BSYNC.RECONVERGENT B0 ;  /* 0x0000000000007941 */ /* 0x000fea0003800200 */
.L_x_3156:
[----:B------:R-:W-:Y:S01]  /*2d10*/  ISETP.GE.AND P0, PT, R2, UR28, PT ;  /* 0x0000001c02007c0c */ /* 0x000fe2000bf06270 */
[----:B------:R-:W-:-:S12]  /*2d20*/  BSSY.RECONVERGENT B0, `(.L_x_3159) ;  /* 0x0000019000007945 */ /* 0x000fd80003800200 */
[----:B------:R-:W-:Y:S05]  /*2d30*/  @P0 BRA `(.L_x_3160) ;  /* 0x00000000005c0947 */ /* 0x000fea0003800000 */
[----:B------:R-:W5:Y:S01]  /*2d40*/  LDCU UR4, c[0x0][0x440] ;  /* 0x00008800ff0477ac */ /* 0x000f620008000800 */
[----:B------:R-:W-:Y:S01]  /*2d50*/  IMAD.U32 R5, RZ, RZ, UR10 ;  /* 0x0000000aff057e24 */ /* 0x000fe2000f8e00ff */
[----:B------:R-:W-:-:S03]  /*2d60*/  UIMAD UR5, UR11, 0x60, URZ ;  /* 0x000000600b0578a4 */ /* 0x000fc6000f8e02ff */
[----:B-12---:R-:W-:-:S04]  /*2d70*/  IMAD.WIDE.U32 R6, R5, 0x60, R194 ;  /* 0x0000006005067825 */ /* 0x006fc800078e00c2 */
[----:B------:R-:W-:Y:S01]  /*2d80*/  VIADD R7, R7, UR5 ;  /* 0x0000000507077c36 */ /* 0x000fe20008000000 */
[----:B-----5:R-:W-:Y:S02]  /*2d90*/  ISETP.GE.AND P2, PT, R186, UR4, PT ;  /* 0x00000004ba007c0c */ /* 0x020fe4000bf46270 */
        /* <DEDUP_REMOVED lines=16> */
[----:B------:R1:W-:Y:S02]  /*2ea0*/  @P0 STS.128 [R209+0xb800], RZ ;  /* 0x00b800ffd1000388 */ /* 0x0003e40000000c00 */
.L_x_3160:
[----:B------:R-:W-:Y:S05]  /*2eb0*/  BSYNC.RECONVERGENT B0 ;  /* 0x0000000000007941 */ /* 0x000fea0003800200 */
.L_x_3159:
[----:B------:R-:W5:Y:S01]  /*2ec0*/  LDCU.64 UR14, c[0x0][0x540] ;  /* 0x0000a800ff0e77ac */ /* 0x000f620008000a00 */
[----:B------:R-:W0:Y:S01]  /*2ed0*/  LDGDEPBAR ;  /* 0x00000000000079af */ /* 0x000e220000000000 */
[----:B------:R-:W2:Y:S01]  /*2ee0*/  LDCU.64 UR4, c[0x0][0x538] ;  /* 0x0000a700ff0477ac */ /* 0x000ea20008000a00 */
[----:B------:R-:W-:Y:S01]  /*2ef0*/  UMOV UR30, UR26 ;  /* 0x0000001a001e7c82 */ /* 0x000fe20008000000 */
[----:B------:R-:W-:Y:S02]  /*2f00*/  UMOV UR31, URZ ;  /* 0x000000ff001f7c82 */ /* 0x000fe40008000000 */
[----:B-----5:R-:W-:-:S04]  /*2f10*/  UIMAD.WIDE.U32 UR30, UR25, UR14, UR30 ;  /* 0x0000000e191e72a5 */ /* 0x020fc8000f8e001e */
[----:B------:R-:W-:Y:S02]  /*2f20*/  UIMAD UR15, UR25, UR15, UR31 ;  /* 0x0000000f190f72a4 */ /* 0x000fe4000f8e021f */
[----:B--2---:R-:W-:Y:S01]  /*2f30*/  ULEA UR4, UP0, UR30, UR4, 0x2 ;  /* 0x000000041e047291 */ /* 0x004fe2000f8010ff */
[----:B------:R-:W-:-:S04]  /*2f40*/  DEPBAR.LE SB0, 0x0 ;  /* 0x000080000000791a */ /* 0x000fc80000000000 */
[----:B------:R-:W-:Y:S01]  /*2f50*/  ULEA.HI.X UR5, UR30, UR5, UR15, 0x2, UP0 ;  /* 0x000000051e057291 */ /* 0x000fe200080f140f */
[----:B-1----:R-:W-:-:S05]  /*2f60*/  MOV R6, UR4 ;  /* 0x0000000400067c02 */ /* 0x002fca0008000f00 */
[----:B------:R-:W-:Y:S01]  /*2f70*/  MOV R7, UR5 ;  /* 0x0000000500077c02 */ /* 0x000fe20008000f00 */
[----:B------:R-:W1:Y:S04]  /*2f80*/  LDCU UR4, c[0x0][0x458] ;  /* 0x00008b00ff0477ac */ /* 0x000e680008000800 */
[----:B------:R-:W2:Y:S01]  /*2f90*/  LDG.E R6, desc[UR22][R6.64] ;  /* 0x0000001606067981 */ /* 0x000ea2000c1e1900 */
[----:B------:R-:W-:Y:S01]  /*2fa0*/  BSSY.RECONVERGENT B0, `(.L_x_3161) ;  /* 0x0000021000007945 */ /* 0x000fe20003800200 */
[----:B-1----:R-:W2:Y:S01]  /*2fb0*/  MUFU.RCP R5, UR4 ;  /* 0x0000000400057d08 */ /* 0x002ea20008001000 */
[----:B------:R-:W-:Y:S01]  /*2fc0*/  BAR.SYNC.DEFER_BLOCKING 0x0 ;  /* 0x0000000000007b1d */ /* 0x000fe20000010000 */
[----:B--2---:R-:W-:-:S05]  /*2fd0*/  FMUL.FTZ R5, R6, R5 ;  /* 0x0000000506057220 */ /* 0x004fca0000410000 */
[----:B------:R-:W-:Y:S01]  /*2fe0*/  R2UR UR5, R5 ;  /* 0x00000000050572ca */ /* 0x000fe200000e0000 */
[----:B------:R-:W-:-:S14]  /*2ff0*/  @P3 BRA `(.L_x_3162) ;  /* 0x0000000000603947 */ /* 0x000fdc0003800000 */
        /* <DEDUP_REMOVED lines=22> */
.L_x_3163:
[----:B------:R2:W-:Y:S01]  /*3160*/  STS.128 [R209+0x10000], RZ ;  /* 0x010000ffd1007388 */ /* 0x0005e20000000c00 */
[----:B------:R-:W-:Y:S05]  /*3170*/  BRA `(.L_x_3164) ;  /* 0x00000000000c7947 */ /* 0x000fea0003800000 */
.L_x_3162:
[----:B------:R1:W-:Y:S04]  /*3180*/  STS.128 [R209+0xc000], RZ ;  /* 0x00c000ffd1007388 */ /* 0x0003e80000000c00 */
[----:B------:R1:W-:Y:S04]  /*3190*/  STS.128 [R209+0xe000], RZ ;  /* 0x00e000ffd1007388 */ /* 0x0003e80000000c00 */
[----:B------:R1:W-:Y:S02]  /*31a0*/  STS.128 [R209+0x10000], RZ ;  /* 0x010000ffd1007388 */ /* 0x0003e40000000c00 */
.L_x_3164:
[----:B------:R-:W-:Y:S05]  /*31b0*/  BSYNC.RECONVERGENT B0 ;  /* 0x0000000000007941 */ /* 0x000fea0003800200 */
.L_x_3161:
[----:B------:R-:W-:Y:S01]  /*31c0*/  ISETP.GE.AND P0, PT, R4, UR28, PT ;  /* 0x0000001c04007c0c */ /* 0x000fe2000bf06270 */
[----:B------:R-:W-:-:S12]  /*31d0*/  BSSY.RECONVERGENT B0, `(.L_x_3165) ;  /* 0x0000020000007945 */ /* 0x000fd80003800200 */
[----:B------:R1:W-:Y:S04]  /*31e0*/  @P0 STS.128 [R209+0xc800], RZ ;  /* 0x00c800ffd1000388 */ /* 0x0003e80000000c00 */
[----:B------:R1:W-:Y:S04]  /*31f0*/  @P0 STS.128 [R209+0xe800], RZ ;  /* 0x00e800ffd1000388 */ /* 0x0003e80000000c00 */
[----:B------:R1:W-:Y:S01]  /*3200*/  @P0 STS.128 [R209+0x10800], RZ ;  /* 0x010800ffd1000388 */ /* 0x0003e20000000c00 */
[----:B------:R-:W-:Y:S05]  /*3210*/  @P0 BRA `(.L_x_3166) ;  /* 0x00000000006c0947 */ /* 0x000fea0003800000 */
[----:B------:R-:W5:Y:S01]  /*3220*/  LDCU UR4, c[0x0][0x440] ;  /* 0x00008800ff0477ac */ /* 0x000f620008000800 */
[----:B------:R-:W-:Y:S02]  /*3230*/  USHF.L.U32 UR15, UR8, 0x4, URZ ;  /* 0x00000004080f7899 */ /* 0x000fe400080006ff */
[----:B------:R-:W-:-:S04]  /*3240*/  USHF.L.U64.HI UR14, UR8, 0x4, UR9 ;  /* 0x00000004080e7899 */ /* 0x000fc80008010209 */
[----:B------:R-:W-:Y:S02]  /*3250*/  IMAD.U32 R5, RZ, RZ, UR15 ;  /* 0x0000000fff057e24 */ /* 0x000fe4000f8e00ff */
[----:B------:R-:W-:-:S03]  /*3260*/  IMAD.U32 R4, RZ, RZ, UR14 ;  /* 0x0000000eff047e24 */ /* 0x000fc6000f8e00ff */
[C---:B-1----:R-:W-:Y:S02]  /*3270*/  LEA R6, P2, R5.reuse, R196, 0x1 ;  /* 0x000000c405067211 */ /* 0x042fe400078408ff */
[----:B-----5:R-:W-:Y:S02]  /*3280*/  ISETP.GE.AND P1, PT, R186, UR4, PT ;  /* 0x00000004ba007c0c */ /* 0x020fe4000bf26270 */
[----:B------:R-:W-:Y:S02]  /*3290*/  ISETP.GE.AND P0, PT, R206, UR4, PT ;  /* 0x00000004ce007c0c */ /* 0x000fe4000bf06270 */
[----:B------:R-:W-:-:S09]  /*32a0*/  LEA.HI.X R7, R5, R197, R4, 0x1, P2 ;  /* 0x000000c505077211 */ /* 0x000fd200010f0c04 */
        /* <DEDUP_REMOVED lines=17> */
.L_x_3167:
[----:B------:R1:W-:Y:S02]  /*33c0*/  STS.128 [R209+0x10800], RZ ;  /* 0x010800ffd1007388 */ /* 0x0003e40000000c00 */
.L_x_3166:
[----:B------:R-:W-:Y:S05]  /*33d0*/  BSYNC.RECONVERGENT B0 ;  /* 0x0000000000007941 */ /* 0x000fea0003800200 */
.L_x_3165:
[----:B------:R-:W-:Y:S01]  /*33e0*/  ISETP.GE.AND P0, PT, R3, UR28, PT ;  /* 0x0000001c03007c0c */ /* 0x000fe2000bf06270 */
[----:B------:R-:W-:-:S12]  /*33f0*/  BSSY.RECONVERGENT B0, `(.L_x_3168) ;  /* 0x000001e000007945 */ /* 0x000fd80003800200 */
[----:B------:R1:W-:Y:S04]  /*3400*/  @P0 STS.128 [R209+0xd000], RZ ;  /* 0x00d000ffd1000388 */ /* 0x0003e80000000c00 */
[----:B------:R1:W-:Y:S04]  /*3410*/  @P0 STS.128 [R209+0xf000], RZ ;  /* 0x00f000ffd1000388 */ /* 0x0003e80000000c00 */
[----:B------:R1:W-:Y:S01]  /*3420*/  @P0 STS.128 [R209+0x11000], RZ ;  /* 0x011000ffd1000388 */ /* 0x0003e20000000c00 */
[----:B------:R-:W-:Y:S05]  /*3430*/  @P0 BRA `(.L_x_3169) ;  /* 0x0000000000640947 */ /* 0x000fea0003800000 */
[----:B------:R-:W5:Y:S01]  /*3440*/  LDCU UR4, c[0x0][0x440] ;  /* 0x00008800ff0477ac */ /* 0x000f620008000800 */
[----:B------:R-:W-:Y:S02]  /*3450*/  IMAD.U32 R3, RZ, RZ, UR8 ;  /* 0x00000008ff037e24 */ /* 0x000fe4000f8e00ff */
[----:B------:R-:W-:-:S03]  /*3460*/  IMAD.U32 R4, RZ, RZ, UR9 ;  /* 0x00000009ff047e24 */ /* 0x000fc6000f8e00ff */
        /* <DEDUP_REMOVED lines=21> */
.L_x_3170:
[----:B------:R1:W-:Y:S02]  /*35c0*/  STS.128 [R209+0x11000], RZ ;  /* 0x011000ffd1007388 */ /* 0x0003e40000000c00 */
.L_x_3169:
[----:B------:R-:W-:Y:S05]  /*35d0*/  BSYNC.RECONVERGENT B0 ;  /* 0x0000000000007941 */ /* 0x000fea0003800200 */
.L_x_3168:
[----:B------:R-:W-:Y:S01]  /*35e0*/  ISETP.GE.AND P0, PT, R2, UR28, PT ;  /* 0x0000001c02007c0c */ /* 0x000fe2000bf06270 */
[C---:B------:R-:W-:Y:S01]  /*35f0*/  IMAD.SHL.U32 R188, R189.reuse, 0x20, RZ ;  /* 0x00000020bdbc7824 */ /* 0x040fe200078e00ff */
[----:B------:R-:W-:Y:S01]  /*3600*/  SHF.R.U32.HI R187, RZ, 0x1, R189 ;  /* 0x00000001ffbb7819 */ /* 0x000fe200000116bd */
[----:B------:R-:W-:Y:S01]  /*3610*/  BSSY.RECONVERGENT B0, `(.L_x_3171) ;  /* 0x0000023000007945 */ /* 0x000fe20003800200 */
[----:B------:R-:W-:Y:S02]  /*3620*/  LOP3.LUT R5, R189, 0x8, RZ, 0xc0, !PT ;  /* 0x00000008bd057812 */ /* 0x000fe400078ec0ff */
[----:B------:R-:W-:Y:S02]  /*3630*/  LOP3.LUT R3, R187, 0x8, RZ, 0xc0, !PT ;  /* 0x00000008bb037812 */ /* 0x000fe400078ec0ff */
[----:B------:R-:W-:Y:S02]  /*3640*/  LOP3.LUT R188, R188, 0x7c00, RZ, 0xc0, !PT ;  /* 0x00007c00bcbc7812 */ /* 0x000fe400078ec0ff */
[----:B------:R-:W-:-:S02]  /*3650*/  LOP3.LUT R3, R0, R3, RZ, 0x3c, !PT ;  /* 0x0000000300037212 */ /* 0x000fc400078e3cff */
[----:B------:R-:W-:Y:S01]  /*3660*/  LOP3.LUT R4, R188, 0x200, R85, 0xf8, !PT ;  /* 0x00000200bc047812 */ /* 0x000fe200078ef855 */
[----:B------:R1:W-:Y:S04]  /*3670*/  @P0 STS.128 [R209+0xd800], RZ ;  /* 0x00d800ffd1000388 */ /* 0x0003e80000000c00 */
[----:B------:R1:W-:Y:S04]  /*3680*/  @P0 STS.128 [R209+0xf800], RZ ;  /* 0x00f800ffd1000388 */ /* 0x0003e80000000c00 */
[----:B------:R1:W-:Y:S01]  /*3690*/  @P0 STS.128 [R209+0x11800], RZ ;  /* 0x011800ffd1000388 */ /* 0x0003e20000000c00 */
[----:B------:R-:W-:Y:S05]  /*36a0*/  @P0 BRA `(.L_x_3172) ;  /* 0x0000000000640947 */ /* 0x000fea0003800000 */
[----:B------:R-:W5:Y:S01]  /*36b0*/  LDCU UR4, c[0x0][0x440] ;  /* 0x00008800ff0477ac */ /* 0x000f620008000800 */
[----:B------:R-:W-:Y:S01]  /*36c0*/  IMAD.U32 R2, RZ, RZ, UR8 ;  /* 0x00000008ff027e24 */ /* 0x000fe2000f8e00ff */
[----:B------:R-:W-:-:S03]  /*36d0*/  UIMAD UR14, UR9, 0x60, URZ ;  /* 0x00000060090e78a4 */ /* 0x000fc6000f8e02ff */
[----:B-1----:R-:W-:-:S04]  /*36e0*/  IMAD.WIDE.U32 R6, R2, 0x60, R196 ;  /* 0x0000006002067825 */ /* 0x002fc800078e00c4 */
[----:B------:R-:W-:Y:S01]  /*36f0*/  VIADD R7, R7, UR14 ;  /* 0x0000000e07077c36 */ /* 0x000fe20008000000 */
        /* <DEDUP_REMOVED lines=19> */
.L_x_3173:
[----:B------:R1:W-:Y:S02]  /*3830*/  STS.128 [R209+0x11800], RZ ;  /* 0x011800ffd1007388 */ /* 0x0003e40000000c00 */
.L_x_3172:
[----:B------:R-:W-:Y:S05]  /*3840*/  BSYNC.RECONVERGENT B0 ;  /* 0x0000000000007941 */ /* 0x000fea0003800200 */
.L_x_3171:
[----:B------:R-:W-:Y:S01]  /*3850*/  LOP3.LUT R5, R0, R5, RZ, 0x3c, !PT ;  /* 0x0000000500057212 */ /* 0x000fe200078e3cff */
[----:B------:R-:W-:Y:S01]  /*3860*/  IMAD.IADD R4, R4, 0x1, R3 ;  /* 0x0000000104047824 */ /* 0x000fe200078e0203 */
[----:B------:R-:W-:Y:S01]  /*3870*/  LOP3.LUT R0, R85, 0x400, RZ, 0xc0, !PT ;  /* 0x0000040055007812 */ /* 0x000fe200078ec0ff */
[----:B------:R-:W-:Y:S01]  /*3880*/  IMAD.MOV.U32 R185, RZ, RZ, 0x20 ;  /* 0x00000020ffb97424 */ /* 0x000fe200078e00ff */
[----:B------:R-:W-:Y:S01]  /*3890*/  LOP3.LUT P1, RZ, R189, 0x2, RZ, 0xc0, !PT ;  /* 0x00000002bdff7812 */ /* 0x000fe2000782c0ff */
[----:B------:R-:W0:Y:S01]  /*38a0*/  LDGDEPBAR ;  /* 0x00000000000079af */ /* 0x000e220000000000 */
[----:B------:R-:W-:Y:S01]  /*38b0*/  LEA R90, R4, UR6, 0x1 ;  /* 0x00000006045a7c11 */ /* 0x000fe2000f8e08ff */
[----:B------:R-:W-:Y:S01]  /*38c0*/  IMAD R89, R5, 0x2, R0 ;  /* 0x0000000205597824 */ /* 0x000fe200078e0200 */
[----:B------:R-:W-:Y:S01]  /*38d0*/  SEL R69, R185, 0xffffffe0, !P1 ;  /* 0xffffffe0b9457807 */ /* 0x000fe20004800000 */
[----:B------:R-:W-:Y:S01]  /*38e0*/  UISETP.NE.AND UP1, UPT, UR18, 0x1, UPT ;  /* 0x000000011200788c */ /* 0x000fe2000bf25270 */
[----:B------:R-:W-:Y:S01]  /*38f0*/  LOP3.LUT P0, RZ, R189, 0x4, RZ, 0xc0, !PT ;  /* 0x00000004bdff7812 */ /* 0x000fe2000780c0ff */
[----:B------:R-:W-:Y:S01]  /*3900*/  LDSM.16.M88.4 R72, [R90] ;  /* 0x000000005a48783b */ /* 0x000fe20000000200 */
[----:B------:R-:W-:Y:S01]  /*3910*/  IADD3 R84, PT, PT, R89, UR6, RZ ;  /* 0x0000000659547c10 */ /* 0x000fe2000fffe0ff */
[--C-:B------:R-:W-:Y:S01]  /*3920*/  IMAD.IADD R88, R90, 0x1, R69.reuse ;  /* 0x000000015a587824 */ /* 0x100fe200078e0245 */
[----:B------:R-:W-:Y:S01]  /*3930*/  MOV R0, 0x40 ;  /* 0x0000004000007802 */ /* 0x000fe20000000f00 */
[----:B------:R-:W5:Y:S02]  /*3940*/  LDSM.16.M88.4 R44, [R89+UR6+0x6000] ;  /* 0x00600006592c783b */ /* 0x000f640008000200 */
[----:B------:R-:W-:-:S02]  /*3950*/  IMAD.IADD R87, R84, 0x1, R69 ;  /* 0x0000000154577824 */ /* 0x000fc400078e0245 */
[----:B------:R-:W-:Y:S04]  /*3960*/  LDSM.16.M88.4 R8, [R88] ;  /* 0x000000005808783b */ /* 0x000fe80000000200 */
[----:B---34-:R-:W-:Y:S04]  /*3970*/  LDSM.16.M88.4 R16, [R87+0x6000] ;  /* 0x006000005710783b */ /* 0x018fe80000000200 */
[----:B------:R-:W3:Y:S04]  /*3980*/  LDSM.16.M88.4 R36, [R89+UR6+0x6800] ;  /* 0x006800065924783b */ /* 0x000ee80008000200 */
[----:B------:R-:W4:Y:S04]  /*3990*/  LDSM.16.M88.4 R28, [R89+UR6+0x7000] ;  /* 0x00700006591c783b */ /* 0x000f280008000200 */
[----:B------:R-:W2:Y:S04]  /*39a0*/  LDSM.16.M88.4 R20, [R89+UR6+0x7800] ;  /* 0x007800065914783b */ /* 0x000ea80008000200 */
[----:B------:R-:W2:Y:S04]  /*39b0*/  LDSM.16.M88.4 R12, [R87+0x6800] ;  /* 0x00680000570c783b */ /* 0x000ea80000000200 */
[----:B-1----:R-:W1:Y:S04]  /*39c0*/  LDSM.16.M88.4 R4, [R87+0x7000] ;  /* 0x007000005704783b */ /* 0x002e680000000200 */
[----:B------:R-:W1:Y:S01]  /*39d0*/  LDSM.16.M88.4 R64, [R87+0x7800] ;  /* 0x007800005740783b */ /* 0x000e620000000200 */
[C---:B-----5:R-:W-:Y:S08]  /*39e0*/  HMMA.16816.F32 R48, R72.reuse, R44, RZ ;  /* 0x0000002c4830723c */ /* 0x060ff000000018ff */
[C---:B------:R-:W-:Y:S08]  /*39f0*/  HMMA.16816.F32 R44, R72.reuse, R46, RZ ;  /* 0x0000002e482c723c */ /* 0x040ff000000018ff */
[----:B---3--:R-:W-:Y:S08]  /*3a00*/  HMMA.16816.F32 R40, R72, R36, RZ ;  /* 0x000000244828723c */ /* 0x008ff000000018ff */
[----:B------:R-:W-:Y:S01]  /*3a10*/  HMMA.16816.F32 R48, R8, R16, R48 ;  /* 0x000000100830723c */ /* 0x000fe20000001830 */
[----:B------:R-:W-:-:S05]  /*3a20*/  SEL R17, R0, 0xffffffc0, !P0 ;  /* 0xffffffc000117807 */ /* 0x000fca0004000000 */
[--C-:B------:R-:W-:Y:S02]  /*3a30*/  IMAD.IADD R86, R90, 0x1, R17.reuse ;  /* 0x000000015a567824 */ /* 0x100fe400078e0211 */
[----:B------:R-:W-:Y:S01]  /*3a40*/  IMAD.IADD R84, R84, 0x1, R17 ;  /* 0x0000000154547824 */ /* 0x000fe200078e0211 */
[C---:B----4-:R-:W-:Y:S02]  /*3a50*/  HMMA.16816.F32 R32, R72.reuse, R28, RZ ;  /* 0x0000001c4820723c */ /* 0x050fe400000018ff */
[C---:B------:R-:W-:Y:S01]  /*3a60*/  IADD3 R2, PT, PT, R69.reuse, R86, RZ ;  /* 0x0000005645027210 */ /* 0x040fe20007ffe0ff */
[----:B------:R-:W-:Y:S01]  /*3a70*/  IMAD.IADD R0, R69, 0x1, R84 ;  /* 0x0000000145007824 */ /* 0x000fe200078e0254 */
[----:B------:R-:W-:Y:S04]  /*3a80*/  LDSM.16.M88.4 R60, [R84+0x6000] ;  /* 0x00600000543c783b */ /* 0x000fe80000000200 */
[C---:B------:R-:W-:Y:S01]  /*3a90*/  HMMA.16816.F32 R36, R72.reuse, R38, RZ ;  /* 0x000000264824723c */ /* 0x040fe200000018ff */
[----:B------:R-:W-:Y:S04]  /*3aa0*/  LDSM.16.M88.4 R56, [R84+0x6800] ;  /* 0x006800005438783b */ /* 0x000fe80000000200 */
[----:B------:R-:W-:Y:S03]  /*3ab0*/  LDSM.16.M88.4 R52, [R84+0x7000] ;  /* 0x007000005434783b */ /* 0x000fe60000000200 */
[C---:B------:R-:W-:Y:S01]  /*3ac0*/  HMMA.16816.F32 R28, R72.reuse, R30, RZ ;  /* 0x0000001e481c723c */ /* 0x040fe200000018ff */
[----:B------:R-:W-:Y:S04]  /*3ad0*/  LDSM.16.M88.4 R68, [R0+0x7000] ;  /* 0x007000000044783b */ /* 0x000fe80000000200 */
[----:B------:R-:W-:Y:S03]  /*3ae0*/  LDSM.16.M88.4 R80, [R84+0x8000] ;  /* 0x008000005450783b */ /* 0x000fe60000000200 */
[C---:B--2---:R-:W-:Y:S01]  /*3af0*/  HMMA.16816.F32 R24, R72.reuse, R20, RZ ;  /* 0x000000144818723c */ /* 0x044fe200000018ff */
[----:B------:R-:W-:Y:S07]  /*3b00*/  LDSM.16.M88.4 R76, [R84+0x8800] ;  /* 0x00880000544c783b */ /* 0x000fee0000000200 */
[----:B------:R-:W-:Y:S01]  /*3b10*/  HMMA.16816.F32 R72, R72, R22, RZ ;  /* 0x000000164848723c */ /* 0x000fe200000018ff */
[----:B------:R-:W-:Y:S07]  /*3b20*/  LDSM.16.M88.4 R20, [R84+0x7800] ;  /* 0x007800005414783b */ /* 0x000fee0000000200 */
[C---:B------:R-:W-:Y:S01]  /*3b30*/  HMMA.16816.F32 R44, R8.reuse, R18, R44 ;  /* 0x00000012082c723c */ /* 0x040fe2000000182c */
[----:B------:R-:W2:Y:S07]  /*3b40*/  LDSM.16.M88.4 R16, [R86] ;  /* 0x000000005610783b */ /* 0x000eae0000000200 */
[C---:B------:R-:W-:Y:S08]  /*3b50*/  HMMA.16816.F32 R40, R8.reuse, R12, R40 ;  /* 0x0000000c0828723c */ /* 0x040ff00000001828 */
[C---:B------:R-:W-:Y:S01]  /*3b60*/  HMMA.16816.F32 R36, R8.reuse, R14, R36 ;  /* 0x0000000e0824723c */ /* 0x040fe20000001824 */
[----:B------:R-:W-:Y:S07]  /*3b70*/  LDSM.16.M88.4 R12, [R0+0x6000] ;  /* 0x00600000000c783b */ /* 0x000fee0000000200 */
[C---:B-1----:R-:W-:Y:S08]  /*3b80*/  HMMA.16816.F32 R32, R8.reuse, R4, R32 ;  /* 0x000000040820723c */ /* 0x042ff00000001820 */
[C---:B------:R-:W-:Y:S01]  /*3b90*/  HMMA.16816.F32 R28, R8.reuse, R6, R28 ;  /* 0x00000006081c723c */ /* 0x040fe2000000181c */
[----:B------:R-:W1:Y:S07]  /*3ba0*/  LDSM.16.M88.4 R4, [R2] ;  /* 0x000000000204783b */ /* 0x000e6e0000000200 */
[C---:B------:R-:W-:Y:S08]  /*3bb0*/  HMMA.16816.F32 R24, R8.reuse, R64, R24 ;  /* 0x000000400818723c */ /* 0x040ff00000001818 */
[----:B------:R-:W-:Y:S01]  /*3bc0*/  HMMA.16816.F32 R72, R8, R66, R72 ;  /* 0x000000420848723c */ /* 0x000fe20000001848 */
[----:B------:R-:W3:Y:S04]  /*3bd0*/  LDSM.16.M88.4 R8, [R0+0x6800] ;  /* 0x006800000008783b */ /* 0x000ee80000000200 */
[----:B------:R-:W-:Y:S03]  /*3be0*/  LDSM.16.M88.4 R64, [R89+UR6+0x8000] ;  /* 0x008000065940783b */ /* 0x000fe60008000200 */
[C---:B--2---:R-:W-:Y:S08]  /*3bf0*/  HMMA.16816.F32 R48, R16.reuse, R60, R48 ;  /* 0x0000003c1030723c */ /* 0x044ff00000001830 */
        /* <DEDUP_REMOVED lines=17> */
[----:B------:R-:W3:Y:S07]  /*3d10*/  LDSM.16.M88.4 R8, [R88+0x2000] ;  /* 0x002000005808783b */ /* 0x000eee0000000200 */
[C---:B------:R-:W-:Y:S08]  /*3d20*/  HMMA.16816.F32 R32, R4.reuse, R68, R32 ;  /* 0x000000440420723c */ /* 0x040ff00000001820 */
[C---:B------:R-:W-:Y:S01]  /*3d30*/  HMMA.16816.F32 R28, R4.reuse, R70, R28 ;  /* 0x00000046041c723c */ /* 0x040fe2000000181c */
[----:B------:R-:W-:Y:S07]  /*3d40*/  LDSM.16.M88.4 R68, [R0+0x8000] ;  /* 0x008000000044783b */ /* 0x000fee0000000200 */
[C---:B--2---:R-:W-:Y:S08]  /*3d50*/  HMMA.16816.F32 R24, R4.reuse, R16, R24 ;  /* 0x000000100418723c */ /* 0x044ff00000001818 */
[----:B------:R-:W-:Y:S01]  /*3d60*/  HMMA.16816.F32 R72, R4, R18, R72 ;  /* 0x000000120448723c */ /* 0x000fe20000001848 */
[----:B------:R-:W2:Y:S04]  /*3d70*/  LDSM.16.M88.4 R16, [R87+0x8800] ;  /* 0x008800005710783b */ /* 0x000ea80000000200 */
[----:B------:R-:W4:Y:S03]  /*3d80*/  LDSM.16.M88.4 R4, [R87+0x9000] ;  /* 0x009000005704783b */ /* 0x000f260000000200 */
[C---:B-1----:R-:W-:Y:S08]  /*3d90*/  HMMA.16816.F32 R48, R12.reuse, R64, R48 ;  /* 0x000000400c30723c */ /* 0x042ff00000001830 */
        /* <DEDUP_REMOVED lines=11> */
[----:B------:R-:W5:Y:S03]  /*3e50*/  LDSM.16.M88.4 R20, [R86+0x2000] ;  /* 0x002000005614783b */ /* 0x000f660000000200 */
[C---:B---3--:R-:W-:Y:S08]  /*3e60*/  HMMA.16816.F32 R48, R8.reuse, R52, R48 ;  /* 0x000000340830723c */ /* 0x048ff00000001830 */
[C---:B------:R-:W-:Y:S01]  /*3e70*/  HMMA.16816.F32 R44, R8.reuse, R54, R44 ;  /* 0x00000036082c723c */ /* 0x040fe2000000182c */
[----:B------:R-:W3:Y:S07]  /*3e80*/  LDSM.16.M88.4 R52, [R84+0x9800] ;  /* 0x009800005434783b */ /* 0x000eee0000000200 */
[C---:B--2---:R-:W-:Y:S08]  /*3e90*/  HMMA.16816.F32 R40, R8.reuse, R16, R40 ;  /* 0x000000100828723c */ /* 0x044ff00000001828 */
[C---:B------:R-:W-:Y:S01]  /*3ea0*/  HMMA.16816.F32 R36, R8.reuse, R18, R36 ;  /* 0x000000120824723c */ /* 0x040fe20000001824 */
[----:B------:R-:W-:Y:S07]  /*3eb0*/  LDSM.16.M88.4 R16, [R90+0x4000] ;  /* 0x004000005a10783b */ /* 0x000fee0000000200 */
[C---:B----4-:R-:W-:Y:S08]  /*3ec0*/  HMMA.16816.F32 R32, R8.reuse, R4, R32 ;  /* 0x000000040820723c */ /* 0x050ff00000001820 */
[C---:B------:R-:W-:Y:S01]  /*3ed0*/  HMMA.16816.F32 R28, R8.reuse, R6, R28 ;  /* 0x00000006081c723c */ /* 0x040fe2000000181c */
[----:B------:R-:W2:Y:S07]  /*3ee0*/  LDSM.16.M88.4 R4, [R2+0x2000] ;  /* 0x002000000204783b */ /* 0x000eae0000000200 */
[C---:B-1----:R-:W-:Y:S08]  /*3ef0*/  HMMA.16816.F32 R24, R8.reuse, R12, R24 ;  /* 0x0000000c0818723c */ /* 0x042ff00000001818 */
[----:B------:R-:W-:Y:S01]  /*3f00*/  HMMA.16816.F32 R72, R8, R14, R72 ;  /* 0x0000000e0848723c */ /* 0x000fe20000001848 */
[----:B------:R-:W1:Y:S04]  /*3f10*/  LDSM.16.M88.4 R12, [R0+0x9000] ;  /* 0x00900000000c783b */ /* 0x000e680000000200 */
        /* <DEDUP_REMOVED lines=14> */
[C---:B--2---:R-:W-:Y:S08]  /*4000*/  HMMA.16816.F32 R48, R4.reuse, R68, R48 ;  /* 0x000000440430723c */ /* 0x044ff00000001830 */
[C---:B------:R-:W-:Y:S01]  /*4010*/  HMMA.16816.F32 R44, R4.reuse, R70, R44 ;  /* 0x00000046042c723c */ /* 0x040fe2000000182c */
[----:B------:R-:W-:Y:S07]  /*4020*/  LDSM.16.M88.4 R68, [R86+0x4000] ;  /* 0x004000005644783b */ /* 0x000fee0000000200 */
[C---:B------:R-:W-:Y:S08]  /*4030*/  HMMA.16816.F32 R40, R4.reuse, R64, R40 ;  /* 0x000000400428723c */ /* 0x040ff00000001828 */
[C---:B------:R-:W-:Y:S01]  /*4040*/  HMMA.16816.F32 R36, R4.reuse, R66, R36 ;  /* 0x000000420424723c */ /* 0x040fe20000001824 */
[----:B------:R-:W-:Y:S07]  /*4050*/  LDSM.16.M88.4 R64, [R84+0xa000] ;  /* 0x00a000005440783b */ /* 0x000fee0000000200 */
[C---:B-1----:R-:W-:Y:S08]  /*4060*/  HMMA.16816.F32 R32, R4.reuse, R12, R32 ;  /* 0x0000000c0420723c */ /* 0x042ff00000001820 */
        /* <DEDUP_REMOVED lines=48> */
[----:B------:R-:W-:-:S13]  /*4370*/  BRA.U !UP1, `(.L_x_3174) ;  /* 0x0000000909507547 */ /* 0x000fda000b800000 */
[----:B------:R-:W-:-:S04]  /*4380*/  UISETP.NE.U32.AND UP0, UPT, UR12, URZ, UPT ;  /* 0x000000ff0c00728c */ /* 0x000fc8000bf05070 */
[----:B------:R-:W-:-:S09]  /*4390*/  UISETP.NE.AND.EX UP0, UPT, UR13, URZ, UPT, UP0 ;  /* 0x000000ff0d00728c */ /* 0x000fd2000bf05300 */
[----:B------:R-:W-:Y:S05]  /*43a0*/  BRA.U UP0, `(.L_x_3175) ;  /* 0x0000000100207547 */ /* 0x000fea000b800000 */
[----:B------:R-:W-:Y:S01]  /*43b0*/  UMOV UR8, URZ ;  /* 0x000000ff00087c82 */ /* 0x000fe20008000000 */
[----:B------:R-:W-:Y:S01]  /*43c0*/  USHF.L.U32 UR4, UR10, 0x6, URZ ;  /* 0x000000060a047899 */ /* 0x000fe200080006ff */
[----:B------:R-:W-:-:S05]  /*43d0*/  IADD3 R5, P2, PT, RZ, -UR8, RZ ;  /* 0x80000008ff057c10 */ /* 0x000fca000ff5e0ff */
[----:B------:R-:W-:-:S05]  /*43e0*/  IMAD.X R0, RZ, RZ, ~UR4, P2 ;  /* 0x80000004ff007e24 */ /* 0x000fca00090e06ff */
[----:B------:R-:W-:-:S04]  /*43f0*/  SHF.R.S64 R5, R5, 0x1f, R0 ;  /* 0x0000001f05057819 */ /* 0x000fc80000001000 */
[----:B------:R-:W-:-:S04]  /*4400*/  IADD3 R194, P2, PT, R5, R194, RZ ;  /* 0x000000c205c27210 */ /* 0x000fc80007f5e0ff */
[----:B------:R-:W-:Y:S01]  /*4410*/  LEA.HI.X.SX32 R195, R0, R195, 0x1, P2 ;  /* 0x000000c300c37211 */ /* 0x000fe200010f0eff */
[----:B------:R-:W-:Y:S08]  /*4420*/  BRA `(.L_x_3176) ;  /* 0x0000000000f07947 */ /* 0x000ff00003800000 */
.L_x_3175:
[----:B------:R-:W1:Y:S01]  /*4430*/  LDC R2, c[0x0][0x4f0] ;  /* 0x00013c00ff027b82 */ /* 0x000e620000000800 */
[----:B------:R-:W-:Y:S01]  /*4440*/  UIADD3 UR29, UPT, UPT, UR29, -0x80, URZ ;  /* 0xffffff801d1d7890 */ /* 0x000fe2000fffe0ff */
[----:B------:R-:W-:Y:S01]  /*4450*/  IABS R6, UR16 ;  /* 0x0000001000067c13 */ /* 0x000fe20008000000 */
[----:B------:R-:W2:Y:S04]  /*4460*/  LDCU.64 UR8, c[0x0][0x3a0] ;  /* 0x00007400ff0877ac */ /* 0x000ea80008000a00 */
[----:B------:R-:W-:-:S04]  /*4470*/  MOV R4, UR29 ;  /* 0x0000001d00047c02 */ /* 0x000fc80008000f00 */
[----:B------:R-:W-:Y:S02]  /*4480*/  IABS R4, R4 ;  /* 0x0000000400047213 */ /* 0x000fe40000000000 */
[----:B-1----:R-:W-:-:S04]  /*4490*/  IABS R0, R2 ;  /* 0x0000000200007213 */ /* 0x002fc80000000000 */
        /* <DEDUP_REMOVED lines=12> */
[----:B------:R-:W-:Y:S01]  /*4560*/  IMAD R5, R0, R5, R4 ;  /* 0x0000000500057224 */ /* 0x000fe200078e0204 */
[----:B------:R-:W-:Y:S01]  /*4570*/  LOP3.LUT R4, R2, UR16, RZ, 0x3c, !PT ;  /* 0x0000001002047c12 */ /* 0x000fe2000f8e3cff */
[----:B------:R-:W-:-:S03]  /*4580*/  IMAD R7, R0, R7, R6 ;  /* 0x0000000700077224 */ /* 0x000fc600078e0206 */
[C---:B------:R-:W-:Y:S02]  /*4590*/  ISETP.GT.U32.AND P3, PT, R0.reuse, R5, PT ;  /* 0x000000050000720c */ /* 0x040fe40003f64070 */
[----:B------:R-:W-:Y:S02]  /*45a0*/  ISETP.GT.U32.AND P2, PT, R0, R7, PT ;  /* 0x000000070000720c */ /* 0x000fe40003f44070 */
[----:B------:R-:W-:-:S09]  /*45b0*/  ISETP.GE.AND P4, PT, R4, RZ, PT ;  /* 0x000000ff0400720c */ /* 0x000fd20003f86270 */
[----:B------:R-:W-:Y:S01]  /*45c0*/  @!P3 IMAD.IADD R5, R5, 0x1, -R0 ;  /* 0x000000010505b824 */ /* 0x000fe200078e0a00 */
[----:B------:R-:W-:Y:S01]  /*45d0*/  @!P3 IADD3 R8, PT, PT, R8, 0x1, RZ ;  /* 0x000000010808b810 */ /* 0x000fe20007ffe0ff */
[----:B------:R-:W-:Y:S01]  /*45e0*/  @!P2 VIADD R9, R9, 0x1 ;  /* 0x000000010909a836 */ /* 0x000fe20000000000 */
[-C--:B------:R-:W-:Y:S02]  /*45f0*/  @!P2 IADD3 R7, PT, PT, R7, -R0.reuse, RZ ;  /* 0x800000000707a210 */ /* 0x080fe40007ffe0ff */
[-C--:B------:R-:W-:Y:S02]  /*4600*/  ISETP.GE.U32.AND P5, PT, R5, R0.reuse, PT ;  /* 0x000000000500720c */ /* 0x080fe40003fa6070 */
[----:B------:R-:W-:Y:S02]  /*4610*/  ISETP.GE.U32.AND P6, PT, R7, R0, PT ;  /* 0x000000000700720c */ /* 0x000fe40003fc6070 */
[C---:B------:R-:W-:Y:S02]  /*4620*/  LOP3.LUT R0, R2.reuse, UR29, RZ, 0x3c, !PT ;  /* 0x0000001d02007c12 */ /* 0x040fe4000f8e3cff */
[----:B------:R-:W-:-:S02]  /*4630*/  ISETP.NE.AND P3, PT, R2, RZ, PT ;  /* 0x000000ff0200720c */ /* 0x000fc40003f65270 */
[----:B------:R-:W-:Y:S02]  /*4640*/  ISETP.GE.AND P2, PT, R0, RZ, PT ;  /* 0x000000ff0000720c */ /* 0x000fe40003f46270 */
[----:B------:R-:W-:-:S03]  /*4650*/  LOP3.LUT R5, RZ, R2, RZ, 0x33, !PT ;  /* 0x00000002ff057212 */ /* 0x000fc600078e33ff */
[----:B------:R-:W-:Y:S02]  /*4660*/  @P5 VIADD R8, R8, 0x1 ;  /* 0x0000000108085836 */ /* 0x000fe40000000000 */
[----:B------:R-:W-:-:S04]  /*4670*/  @P6 IADD3 R9, PT, PT, R9, 0x1, RZ ;  /* 0x0000000109096810 */ /* 0x000fc80007ffe0ff */
[----:B------:R-:W-:Y:S02]  /*4680*/  @!P4 IADD3 R9, PT, PT, -R9, RZ, RZ ;  /* 0x000000ff0909c210 */ /* 0x000fe40007ffe1ff */
[----:B------:R-:W-:-:S05]  /*4690*/  @!P2 IMAD.MOV R8, RZ, RZ, -R8 ;  /* 0x000000ffff08a224 */ /* 0x000fca00078e0a08 */
        /* <DEDUP_REMOVED lines=9> */
[----:B------:R-:W-:-:S04]  /*4730*/  IMAD R2, R2, UR10, RZ ;  /* 0x0000000a02027c24 */ /* 0x000fc8000f8e02ff */
[----:B------:R-:W-:Y:S01]  /*4740*/  IMAD R2, R5, UR11, R2 ;  /* 0x0000000b05027c24 */ /* 0x000fe2000f8e0202 */
[----:B---3--:R-:W-:Y:S01]  /*4750*/  IADD3 R0, PT, PT, R7, -R0, RZ ;  /* 0x8000000007007210 */ /* 0x008fe20007ffe0ff */
[----:B------:R-:W-:-:S03]  /*4760*/  IMAD.WIDE.U32 R6, R5, UR10, RZ ;  /* 0x0000000a05067c25 */ /* 0x000fc6000f8e00ff */
        /* <DEDUP_REMOVED lines=8> */
.L_x_3176:
[----:B------:R-:W1:Y:S01]  /*47f0*/  LDCU UR4, c[0x0][0x440] ;  /* 0x00008800ff0477ac */ /* 0x000e620008000800 */
[----:B------:R-:W-:Y:S02]  /*4800*/  IMAD.U32 R5, RZ, RZ, UR27 ;  /* 0x0000001bff057e24 */ /* 0x000fe4000f8e00ff */
[----:B------:R-:W-:Y:S01]  /*4810*/  IMAD.U32 R0, RZ, RZ, UR17 ;  /* 0x00000011ff007e24 */ /* 0x000fe2000f8e00ff */
[----:B------:R-:W-:Y:S02]  /*4820*/  USHF.L.U32 UR8, UR10, 0x5, URZ ;  /* 0x000000050a087899 */ /* 0x000fe400080006ff */
[----:B------:R-:W-:Y:S01]  /*4830*/  LEA R4, P2, R5, R194, 0x1 ;  /* 0x000000c205047211 */ /* 0x000fe200078408ff */
[----:B------:R-:W-:-:S03]  /*4840*/  USHF.L.U64.HI UR10, UR10, 0x5, UR11 ;  /* 0x000000050a0a7899 */ /* 0x000fc6000801020b */
[----:B------:R-:W-:Y:S02]  /*4850*/  LEA.HI.X R5, R5, R195, R0, 0x1, P2 ;  /* 0x000000c305057211 */ /* 0x000fe400010f0c00 */
[----:B------:R-:W-:-:S04]  /*4860*/  IADD3 R10, P2, PT, R4, UR8, RZ ;  /* 0x00000008040a7c10 */ /* 0x000fc8000ff5e0ff */
[----:B------:R-:W-:Y:S02]  /*4870*/  IADD3.X R11, PT, PT, R5, UR10, RZ, P2, !PT ;  /* 0x0000000a050b7c10 */ /* 0x000fe400097fe4ff */
[----:B-1----:R-:W-:Y:S02]  /*4880*/  ISETP.GE.AND P4, PT, R206, UR4, PT ;  /* 0x00000004ce007c0c */ /* 0x002fe4000bf86270 */
[----:B------:R-:W-:Y:S02]  /*4890*/  ISETP.GE.AND P5, PT, R186, UR4, PT ;  /* 0x00000004ba007c0c */ /* 0x000fe4000bfa6270 */
[----:B------:R-:W-:Y:S02]  /*48a0*/  ISETP.GE.AND P3, PT, R204, UR4, PT ;  /* 0x00000004cc007c0c */ /* 0x000fe4000bf66270 */
[----:B------:R-:W-:-:S04]  /*48b0*/  IADD3 R8, P2, PT, R10, UR8, RZ ;  /* 0x000000080a087c10 */ /* 0x000fc8000ff5e0ff */
[----:B------:R-:W-:-:S03]  /*48c0*/  IADD3.X R9, PT, PT, R11, UR10, RZ, P2, !PT ;  /* 0x0000000a0b097c10 */ /* 0x000fc600097fe4ff */
[----:B------:R-:W-:Y:S02]  /*48d0*/  @!P4 IMAD.MOV.U32 R6, RZ, RZ, R194 ;  /* 0x000000ffff06c224 */ /* 0x000fe400078e00c2 */
[----:B------:R-:W-:Y:S01]  /*48e0*/  @!P4 IMAD.MOV.U32 R7, RZ, RZ, R195 ;  /* 0x000000ffff07c224 */ /* 0x000fe200078e00c3 */
        /* <DEDUP_REMOVED lines=61> */
.L_x_3174:
[----:B------:R-:W-:Y:S01]  /*4cc0*/  LOP3.LUT R133, R187, 0x1f0, RZ, 0xc0, !PT ;  /* 0x000001f0bb857812 */ /* 0x000fe200078ec0ff */
[----:B-1----:R-:W-:Y:S01]  /*4cd0*/  IMAD.U32 R4, RZ, RZ, UR20 ;  /* 0x00000014ff047e24 */ /* 0x002fe2000f8e00ff */
[----:B------:R-:W-:Y:S01]  /*4ce0*/  SHF.R.U32.HI R0, RZ, 0x2, R189 ;  /* 0x00000002ff007819 */ /* 0x000fe200000116bd */
[----:B------:R-:W-:Y:S01]  /*4cf0*/  IMAD.SHL.U32 R2, R189, 0x2, RZ ;  /* 0x00000002bd027824 */ /* 0x000fe200078e00ff */
[----:B------:R-:W1:Y:S01]  /*4d00*/  LDCU UR4, c[0x0][0x45c] ;  /* 0x00008b80ff0477ac */ /* 0x000e620008000800 */
[----:B------:R-:W-:Y:S01]  /*4d10*/  IMAD R5, R4, 0x40, R133 ;  /* 0x0000004004057824 */ /* 0x000fe200078e0285 */
[----:B------:R-:W-:Y:S01]  /*4d20*/  LOP3.LUT R0, R0, 0x7, RZ, 0xc0, !PT ;  /* 0x0000000700007812 */ /* 0x000fe200078ec0ff */
[----:B------:R-:W-:Y:S01]  /*4d30*/  IMAD.U32 R7, RZ, RZ, UR16 ;  /* 0x00000010ff077e24 */ /* 0x000fe2000f8e00ff */
[----:B------:R-:W-:Y:S01]  /*4d40*/  LOP3.LUT R2, R2, 0x6, RZ, 0xc0, !PT ;  /* 0x0000000602027812 */ /* 0x000fe200078ec0ff */
[----:B------:R-:W-:Y:S01]  /*4d50*/  IMAD.U32 R13, RZ, RZ, UR16 ;  /* 0x00000010ff0d7e24 */ /* 0x000fe2000f8e00ff */
[----:B------:R-:W-:Y:S01]  /*4d60*/  IADD3 R20, PT, PT, R5, -UR24, R0 ;  /* 0x8000001805147c10 */ /* 0x000fe2000fffe000 */
[----:B------:R-:W-:Y:S01]  /*4d70*/  IMAD.U32 R5, RZ, RZ, UR16 ;  /* 0x00000010ff057e24 */ /* 0x000fe2000f8e00ff */
[C-C-:B------:R-:W-:Y:S01]  /*4d80*/  LOP3.LUT R4, R7.reuse, 0x1, R2.reuse, 0xfe, !PT ;  /* 0x0000000107047812 */ /* 0x140fe200078efe02 */
[----:B------:R-:W-:Y:S01]  /*4d90*/  IMAD.U32 R11, RZ, RZ, UR16 ;  /* 0x00000010ff0b7e24 */ /* 0x000fe2000f8e00ff */
[--C-:B------:R-:W-:Y:S01]  /*4da0*/  LOP3.LUT R12, R7, 0x11, R2.reuse, 0xfe, !PT ;  /* 0x00000011070c7812 */ /* 0x100fe200078efe02 */
[----:B------:R-:W-:Y:S01]  /*4db0*/  VIADD R20, R20, UR21 ;  /* 0x0000001514147c36 */ /* 0x000fe20008000000 */
[--C-:B------:R-:W-:Y:S01]  /*4dc0*/  LOP3.LUT R5, R5, 0x8, R2.reuse, 0xfe, !PT ;  /* 0x0000000805057812 */ /* 0x100fe200078efe02 */
[----:B------:R-:W-:Y:S01]  /*4dd0*/  IMAD.U32 R21, RZ, RZ, UR16 ;  /* 0x00000010ff157e24 */ /* 0x000fe2000f8e00ff */
[----:B------:R-:W-:Y:S01]  /*4de0*/  LOP3.LUT R16, R13, 0x9, R2, 0xfe, !PT ;  /* 0x000000090d107812 */ /* 0x000fe200078efe02 */
[C---:B------:R-:W-:Y:S01]  /*4df0*/  IMAD.IADD R6, R20.reuse, 0x1, -R4 ;  /* 0x0000000114067824 */ /* 0x040fe200078e0a04 */
[----:B------:R-:W-:Y:S01]  /*4e00*/  ISETP.GE.AND P5, PT, R5, UR21, PT ;  /* 0x0000001505007c0c */ /* 0x000fe2000bfa6270 */
[C---:B------:R-:W-:Y:S01]  /*4e10*/  IMAD.IADD R17, R20.reuse, 0x1, -R5 ;  /* 0x0000000114117824 */ /* 0x040fe200078e0a05 */
[----:B------:R-:W-:Y:S01]  /*4e20*/  LOP3.LUT R14, R11, 0x10, R2, 0xfe, !PT ;  /* 0x000000100b0e7812 */ /* 0x000fe200078efe02 */
[----:B------:R-:W-:Y:S01]  /*4e30*/  IMAD.U32 R5, RZ, RZ, UR16 ;  /* 0x00000010ff057e24 */ /* 0x000fe2000f8e00ff */
[----:B------:R-:W-:Y:S01]  /*4e40*/  IABS R6, R6 ;  /* 0x0000000600067213 */ /* 0x000fe20000000000 */
[----:B------:R-:W-:Y:S01]  /*4e50*/  IMAD.IADD R10, R20, 0x1, -R12 ;  /* 0x00000001140a7824 */ /* 0x000fe200078e0a0c */
[----:B------:R-:W-:Y:S01]  /*4e60*/  LOP3.LUT R7, R2, UR16, RZ, 0xfc, !PT ;  /* 0x0000001002077c12 */ /* 0x000fe2000f8efcff */
[C---:B------:R-:W-:Y:S01]  /*4e70*/  IMAD.IADD R18, R20.reuse, 0x1, -R16 ;  /* 0x0000000114127824 */ /* 0x040fe200078e0a10 */
[----:B------:R-:W-:Y:S01]  /*4e80*/  I2FP.F32.S32 R6, R6 ;  /* 0x0000000600067245 */ /* 0x000fe20000201400 */
[----:B------:R-:W-:Y:S01]  /*4e90*/  IMAD.IADD R13, R20, 0x1, -R14 ;  /* 0x00000001140d7824 */ /* 0x000fe200078e0a0e */
[----:B------:R-:W-:Y:S01]  /*4ea0*/  LOP3.LUT R8, R5, 0x19, R2, 0xfe, !PT ;  /* 0x0000001905087812 */ /* 0x000fe200078efe02 */
[----:B------:R-:W-:Y:S01]  /*4eb0*/  IMAD.U32 R9, RZ, RZ, UR16 ;  /* 0x00000010ff097e24 */ /* 0x000fe2000f8e00ff */
[----:B------:R-:W-:Y:S01]  /*4ec0*/  IABS R10, R10 ;  /* 0x0000000a000a7213 */ /* 0x000fe20000000000 */
[----:B------:R-:W-:Y:S01]  /*4ed0*/  FFMA.FTZ R19, R6, -UR5, R49 ;  /* 0x8000000506137c23 */ /* 0x000fe20008010031 */
[----:B------:R-:W-:Y:S01]  /*4ee0*/  IABS R18, R18 ;  /* 0x0000001200127213 */ /* 0x000fe20000000000 */
[----:B------:R-:W-:Y:S01]  /*4ef0*/  IMAD.IADD R6, R20, 0x1, -R8 ;  /* 0x0000000114067824 */ /* 0x000fe200078e0a08 */
[----:B------:R-:W-:Y:S01]  /*4f00*/  I2FP.F32.S32 R10, R10 ;  /* 0x0000000a000a7245 */ /* 0x000fe20000201400 */
[----:B------:R-:W-:Y:S01]  /*4f10*/  IMAD.U32 R23, RZ, RZ, UR16 ;  /* 0x00000010ff177e24 */ /* 0x000fe2000f8e00ff */
[----:B------:R-:W-:-:S02]  /*4f20*/  I2FP.F32.S32 R18, R18 ;  /* 0x0000001200127245 */ /* 0x000fc40000201400 */
[----:B------:R-:W-:Y:S01]  /*4f30*/  IABS R6, R6 ;  /* 0x0000000600067213 */ /* 0x000fe20000000000 */
[----:B------:R-:W-:Y:S01]  /*4f40*/  FFMA.FTZ R11, R10, -UR5, R41 ;  /* 0x800000050a0b7c23 */ /* 0x000fe20008010029 */
[----:B------:R-:W-:Y:S01]  /*4f50*/  IMAD.U32 R41, RZ, RZ, UR16 ;  /* 0x00000010ff297e24 */ /* 0x000fe2000f8e00ff */
[--C-:B------:R-:W-:Y:S01]  /*4f60*/  LOP3.LUT R10, R21, 0x28, R2.reuse, 0xfe, !PT ;  /* 0x00000028150a7812 */ /* 0x100fe200078efe02 */
[----:B------:R-:W-:Y:S01]  /*4f70*/  FFMA.FTZ R5, R18, -UR5, R45 ;  /* 0x8000000512057c23 */ /* 0x000fe2000801002d */
[----:B------:R-:W-:Y:S01]  /*4f80*/  I2FP.F32.S32 R6, R6 ;  /* 0x0000000600067245 */ /* 0x000fe20000201400 */
[C---:B------:R-:W-:Y:S01]  /*4f90*/  VIADD R21, R20.reuse, 0x8 ;  /* 0x0000000814157836 */ /* 0x040fe20000000000 */
[----:B------:R-:W-:Y:S01]  /*4fa0*/  LOP3.LUT R22, R41, 0x21, R2, 0xfe, !PT ;  /* 0x0000002129167812 */ /* 0x000fe200078efe02 */
[----:B------:R-:W-:Y:S01]  /*4fb0*/  IMAD.IADD R45, R20, 0x1, -R10 ;  /* 0x00000001142d7824 */ /* 0x000fe200078e0a0a */
[----:B------:R-:W-:Y:S01]  /*4fc0*/  ISETP.GE.AND P2, PT, R7, UR21, PT ;  /* 0x0000001507007c0c */ /* 0x000fe2000bf46270 */
[----:B------:R-:W-:Y:S01]  /*4fd0*/  FFMA.FTZ R37, R6, -UR5, R37 ;  /* 0x8000000506257c23 */ /* 0x000fe20008010025 */
[C-C-:B------:R-:W-:Y:S01]  /*4fe0*/  IMAD.IADD R41, R20.reuse, 0x1, -R7.reuse ;  /* 0x0000000114297824 */ /* 0x140fe200078e0a07 */
[----:B------:R-:W-:Y:S01]  /*4ff0*/  IABS R17, R17 ;  /* 0x0000001100117213 */ /* 0x000fe20000000000 */
[----:B------:R-:W-:Y:S01]  /*5000*/  IMAD.IADD R6, R20, 0x1, -R22 ;  /* 0x0000000114067824 */ /* 0x000fe200078e0a16 */
[----:B------:R-:W-:Y:S01]  /*5010*/  IABS R45, R45 ;  /* 0x0000002d002d7213 */ /* 0x000fe20000000000 */
[C---:B------:R-:W-:Y:S01]  /*5020*/  IMAD.IADD R7, R21.reuse, 0x1, -R7 ;  /* 0x0000000115077824 */ /* 0x040fe200078e0a07 */
[----:B------:R-:W-:Y:S01]  /*5030*/  IABS R41, R41 ;  /* 0x0000002900297213 */ /* 0x000fe20000000000 */
[C---:B------:R-:W-:Y:S01]  /*5040*/  IMAD.IADD R18, R21.reuse, 0x1, -R4 ;  /* 0x0000000115127824 */ /* 0x040fe200078e0a04 */
[----:B------:R-:W-:Y:S01]  /*5050*/  IABS R6, R6 ;  /* 0x0000000600067213 */ /* 0x000fe20000000000 */
[----:B------:R-:W-:Y:S01]  /*5060*/  IMAD.IADD R184, R21, 0x1, -R22 ;  /* 0x0000000115b87824 */ /* 0x000fe200078e0a16 */
[----:B------:R-:W-:-:S02]  /*5070*/  IABS R7, R7 ;  /* 0x0000000700077213 */ /* 0x000fc40000000000 */
[----:B------:R-:W-:Y:S02]  /*5080*/  I2FP.F32.S32 R45, R45 ;  /* 0x0000002d002d7245 */ /* 0x000fe40000201400 */
[----:B------:R-:W-:Y:S02]  /*5090*/  I2FP.F32.S32 R6, R6 ;  /* 0x0000000600067245 */ /* 0x000fe40000201400 */
[----:B------:R-:W-:Y:S01]  /*50a0*/  ISETP.GE.AND P6, PT, R4, UR21, PT ;  /* 0x0000001504007c0c */ /* 0x000fe2000bfc6270 */
[----:B------:R-:W-:Y:S01]  /*50b0*/  IMAD.IADD R4, R21, 0x1, -R16 ;  /* 0x0000000115047824 */ /* 0x000fe200078e0a10 */
[----:B------:R-:W-:Y:S01]  /*50c0*/  I2FP.F32.S32 R41, R41 ;  /* 0x0000002900297245 */ /* 0x000fe20000201400 */
[----:B------:R-:W-:Y:S01]  /*50d0*/  FFMA.FTZ R28, R45, -UR5, R28 ;  /* 0x800000052d1c7c23 */ /* 0x000fe2000801001c */
[----:B------:R-:W-:Y:S01]  /*50e0*/  I2FP.F32.S32 R7, R7 ;  /* 0x0000000700077245 */ /* 0x000fe20000201400 */
[----:B------:R-:W-:Y:S01]  /*50f0*/  IMAD.IADD R45, R21, 0x1, -R14 ;  /* 0x00000001152d7824 */ /* 0x000fe200078e0a0e */
[----:B------:R-:W-:Y:S01]  /*5100*/  I2FP.F32.S32 R17, R17 ;  /* 0x0000001100117245 */ /* 0x000fe20000201400 */
[----:B------:R-:W-:Y:S01]  /*5110*/  FFMA.FTZ R33, R6, -UR5, R33 ;  /* 0x8000000506217c23 */ /* 0x000fe20008010021 */
[----:B------:R-:W-:Y:S01]  /*5120*/  ISETP.GE.AND P3, PT, R14, UR21, PT ;  /* 0x000000150e007c0c */ /* 0x000fe2000bf66270 */
[----:B------:R-:W-:Y:S01]  /*5130*/  FFMA.FTZ R48, R41, -UR5, R48 ;  /* 0x8000000529307c23 */ /* 0x000fe20008010030 */
[----:B------:R-:W-:Y:S01]  /*5140*/  IABS R14, R18 ;  /* 0x00000012000e7213 */ /* 0x000fe20000000000 */
[----:B------:R-:W-:Y:S01]  /*5150*/  FFMA.FTZ R6, R7, -UR5, R50 ;  /* 0x8000000507067c23 */ /* 0x000fe20008010032 */
[----:B------:R-:W-:Y:S01]  /*5160*/  IABS R4, R4 ;  /* 0x0000000400047213 */ /* 0x000fe20000000000 */
[----:B------:R-:W-:Y:S01]  /*5170*/  FFMA.FTZ R17, R17, -UR5, R44 ;  /* 0x8000000511117c23 */ /* 0x000fe2000801002c */
[----:B------:R-:W-:Y:S01]  /*5180*/  ISETP.GE.AND P4, PT, R16, UR21, PT ;  /* 0x0000001510007c0c */ /* 0x000fe2000bf86270 */
[----:B------:R-:W-:Y:S01]  /*5190*/  FFMA.FTZ R16, R41, -UR5, R46 ;  /* 0x8000000529107c23 */ /* 0x000fe2000801002e */
[----:B------:R-:W-:-:S02]  /*51a0*/  I2FP.F32.S32 R14, R14 ;  /* 0x0000000e000e7245 */ /* 0x000fc40000201400 */
[----:B------:R-:W-:Y:S02]  /*51b0*/  I2FP.F32.S32 R4, R4 ;  /* 0x0000000400047245 */ /* 0x000fe40000201400 */
[----:B------:R-:W-:Y:S01]  /*51c0*/  FSEL R7, R48, -INF , !P2 ;  /* 0xff80000030077808 */ /* 0x000fe20005000000 */
[----:B------:R-:W-:Y:S01]  /*51d0*/  FFMA.FTZ R18, R14, -UR5, R51 ;  /* 0x800000050e127c23 */ /* 0x000fe20008010033 */
[----:B------:R-:W-:Y:S01]  /*51e0*/  FSEL R6, R6, -INF , !P2 ;  /* 0xff80000006067808 */ /* 0x000fe20005000000 */
[----:B------:R-:W-:Y:S01]  /*51f0*/  FFMA.FTZ R4, R4, -UR5, R47 ;  /* 0x8000000504047c23 */ /* 0x000fe2000801002f */
[----:B------:R-:W-:Y:S01]  /*5200*/  ISETP.GE.AND P2, PT, R12, UR21, PT ;  /* 0x000000150c007c0c */ /* 0x000fe2000bf46270 */
[----:B------:R-:W-:Y:S01]  /*5210*/  IMAD.IADD R12, R21, 0x1, -R12 ;  /* 0x00000001150c7824 */ /* 0x000fe200078e0a0c */
[----:B------:R-:W-:Y:S02]  /*5220*/  FSEL R17, R17, -INF , !P5 ;  /* 0xff80000011117808 */ /* 0x000fe40006800000 */
[----:B------:R-:W-:-:S02]  /*5230*/  FSEL R16, R16, -INF , !P5 ;  /* 0xff80000010107808 */ /* 0x000fc40006800000 */
[----:B------:R-:W-:Y:S02]  /*5240*/  LOP3.LUT R9, R9, 0x18, R2, 0xfe, !PT ;  /* 0x0000001809097812 */ /* 0x000fe400078efe02 */
[----:B------:R-:W-:Y:S01]  /*5250*/  ISETP.GE.AND P5, PT, R8, UR21, PT ;  /* 0x0000001508007c0c */ /* 0x000fe2000bfa6270 */
[----:B------:R-:W-:Y:S01]  /*5260*/  IMAD.IADD R8, R21, 0x1, -R8 ;  /* 0x0000000115087824 */ /* 0x000fe200078e0a08 */
[----:B------:R-:W-:Y:S01]  /*5270*/  LOP3.LUT R23, R23, 0x20, R2, 0xfe, !PT ;  /* 0x0000002017177812 */ /* 0x000fe200078efe02 */
[C-C-:B------:R-:W-:Y:S01]  /*5280*/  IMAD.IADD R15, R20.reuse, 0x1, -R9.reuse ;  /* 0x00000001140f7824 */ /* 0x140fe200078e0a09 */
[----:B------:R-:W-:Y:S01]  /*5290*/  IABS R12, R12 ;  /* 0x0000000c000c7213 */ /* 0x000fe20000000000 */
[----:B------:R-:W-:Y:S01]  /*52a0*/  IMAD.IADD R41, R21, 0x1, -R9 ;  /* 0x0000000115297824 */ /* 0x000fe200078e0a09 */
[----:B------:R-:W-:Y:S01]  /*52b0*/  FSEL R19, R19, -INF , !P6 ;  /* 0xff80000013137808 */ /* 0x000fe20007000000 */
[----:B------:R-:W-:Y:S01]  /*52c0*/  IMAD.IADD R49, R20, 0x1, -R23 ;  /* 0x0000000114317824 */ /* 0x000fe200078e0a17 */
[----:B------:R-:W-:-:S02]  /*52d0*/  FSEL R18, R18, -INF , !P6 ;  /* 0xff80000012127808 */ /* 0x000fc40007000000 */
[----:B------:R-:W-:Y:S01]  /*52e0*/  ISETP.GE.AND P6, PT, R9, UR21, PT ;  /* 0x0000001509007c0c */ /* 0x000fe2000bfc6270 */
[----:B------:R-:W-:Y:S01]  /*52f0*/  IMAD.IADD R9, R21, 0x1, -R10 ;  /* 0x0000000115097824 */ /* 0x000fe200078e0a0a */
[----:B------:R-:W-:Y:S02]  /*5300*/  FSEL R5, R5, -INF , !P4 ;  /* 0xff80000005057808 */ /* 0x000fe40006000000 */
[----:B------:R-:W-:Y:S02]  /*5310*/  FSEL R4, R4, -INF , !P4 ;  /* 0xff80000004047808 */ /* 0x000fe40006000000 */
[----:B------:R-:W-:Y:S02]  /*5320*/  IABS R8, R8 ;  /* 0x0000000800087213 */ /* 0x000fe40000000000 */
[----:B------:R-:W-:Y:S02]  /*5330*/  IABS R184, R184 ;  /* 0x000000b800b87213 */ /* 0x000fe40000000000 */
[----:B------:R-:W-:Y:S01]  /*5340*/  ISETP.GE.AND P4, PT, R23, UR21, PT ;  /* 0x0000001517007c0c */ /* 0x000fe2000bf86270 */
[----:B------:R-:W-:Y:S01]  /*5350*/  IMAD.IADD R23, R21, 0x1, -R23 ;  /* 0x0000000115177824 */ /* 0x000fe200078e0a17 */
[----:B------:R-:W-:-:S02]  /*5360*/  I2FP.F32.S32 R12, R12 ;  /* 0x0000000c000c7245 */ /* 0x000fc40000201400 */
[----:B------:R-:W-:Y:S02]  /*5370*/  I2FP.F32.S32 R8, R8 ;  /* 0x0000000800087245 */ /* 0x000fe40000201400 */
[----:B------:R-:W-:Y:S01]  /*5380*/  I2FP.F32.S32 R184, R184 ;  /* 0x000000b800b87245 */ /* 0x000fe20000201400 */
[----:B------:R-:W-:Y:S01]  /*5390*/  FFMA.FTZ R12, R12, -UR5, R43 ;  /* 0x800000050c0c7c23 */ /* 0x000fe2000801002b */
[----:B------:R-:W-:Y:S01]  /*53a0*/  IABS R15, R15 ;  /* 0x0000000f000f7213 */ /* 0x000fe20000000000 */
[----:B------:R-:W-:Y:S01]  /*53b0*/  FFMA.FTZ R8, R8, -UR5, R39 ;  /* 0x8000000508087c23 */ /* 0x000fe20008010027 */
[----:B------:R-:W-:Y:S01]  /*53c0*/  IABS R49, R49 ;  /* 0x0000003100317213 */ /* 0x000fe20000000000 */
[----:B------:R-:W-:Y:S01]  /*53d0*/  FFMA.FTZ R184, R184, -UR5, R35 ;  /* 0x80000005b8b87c23 */ /* 0x000fe20008010023 */
[----:B------:R-:W-:Y:S01]  /*53e0*/  IABS R41, R41 ;  /* 0x0000002900297213 */ /* 0x000fe20000000000 */
[----:B------:R-:W-:Y:S01]  /*53f0*/  IMAD.U32 R35, RZ, RZ, UR16 ;  /* 0x00000010ff237e24 */ /* 0x000fe2000f8e00ff */
[----:B------:R-:W-:Y:S01]  /*5400*/  IABS R9, R9 ;  /* 0x0000000900097213 */ /* 0x000fe20000000000 */
[----:B------:R-:W-:Y:S01]  /*5410*/  IMAD.U32 R39, RZ, RZ, UR16 ;  /* 0x00000010ff277e24 */ /* 0x000fe2000f8e00ff */
[----:B------:R-:W-:-:S02]  /*5420*/  IABS R13, R13 ;  /* 0x0000000d000d7213 */ /* 0x000fc40000000000 */
[----:B------:R-:W-:Y:S02]  /*5430*/  IABS R45, R45 ;  /* 0x0000002d002d7213 */ /* 0x000fe40000000000 */
[----:B------:R-:W-:Y:S02]  /*5440*/  IABS R23, R23 ;  /* 0x0000001700177213 */ /* 0x000fe40000000000 */
[----:B------:R-:W-:Y:S02]  /*5450*/  I2FP.F32.S32 R15, R15 ;  /* 0x0000000f000f7245 */ /* 0x000fe40000201400 */
[----:B------:R-:W-:Y:S02]  /*5460*/  I2FP.F32.S32 R49, R49 ;  /* 0x0000003100317245 */ /* 0x000fe40000201400 */
[----:B------:R-:W-:Y:S01]  /*5470*/  I2FP.F32.S32 R41, R41 ;  /* 0x0000002900297245 */ /* 0x000fe20000201400 */
[----:B------:R-:W-:Y:S01]  /*5480*/  FFMA.FTZ R15, R15, -UR5, R36 ;  /* 0x800000050f0f7c23 */ /* 0x000fe20008010024 */
[----:B------:R-:W-:Y:S01]  /*5490*/  I2FP.F32.S32 R9, R9 ;  /* 0x0000000900097245 */ /* 0x000fe20000201400 */
[----:B------:R-:W-:Y:S01]  /*54a0*/  FFMA.FTZ R32, R49, -UR5, R32 ;  /* 0x8000000531207c23 */ /* 0x000fe20008010020 */
[----:B------:R-:W-:-:S02]  /*54b0*/  I2FP.F32.S32 R13, R13 ;  /* 0x0000000d000d7245 */ /* 0x000fc40000201400 */
[----:B------:R-:W-:Y:S01]  /*54c0*/  I2FP.F32.S32 R45, R45 ;  /* 0x0000002d002d7245 */ /* 0x000fe20000201400 */
[----:B------:R-:W-:Y:S01]  /*54d0*/  FFMA.FTZ R182, R9, -UR5, R30 ;  /* 0x8000000509b67c23 */ /* 0x000fe2000801001e */
[----:B------:R-:W-:Y:S01]  /*54e0*/  I2FP.F32.S32 R23, R23 ;  /* 0x0000001700177245 */ /* 0x000fe20000201400 */
[----:B------:R-:W-:Y:S01]  /*54f0*/  FFMA.FTZ R13, R13, -UR5, R40 ;  /* 0x800000050d0d7c23 */ /* 0x000fe20008010028 */
[----:B------:R-:W-:Y:S01]  /*5500*/  FSEL R11, R11, -INF , !P2 ;  /* 0xff8000000b0b7808 */ /* 0x000fe20005000000 */
[----:B------:R-:W-:Y:S01]  /*5510*/  FFMA.FTZ R14, R45, -UR5, R42 ;  /* 0x800000052d0e7c23 */ /* 0x000fe2000801002a */
[----:B------:R-:W-:Y:S01]  /*5520*/  FSEL R12, R12, -INF , !P2 ;  /* 0xff8000000c0c7808 */ /* 0x000fe20005000000 */
[----:B------:R-:W-:Y:S01]  /*5530*/  FFMA.FTZ R192, R23, -UR5, R34 ;  /* 0x8000000517c07c23 */ /* 0x000fe20008010022 */
[----:B------:R-:W-:Y:S01]  /*5540*/  ISETP.GE.AND P2, PT, R10, UR21, PT ;  /* 0x000000150a007c0c */ /* 0x000fe2000bf46270 */
[----:B------:R-:W-:Y:S01]  /*5550*/  FFMA.FTZ R10, R41, -UR5, R38 ;  /* 0x80000005290a7c23 */ /* 0x000fe20008010026 */
[--C-:B------:R-:W-:Y:S01]  /*5560*/  LOP3.LUT R35, R35, 0x29, R2.reuse, 0xfe, !PT ;  /* 0x0000002923237812 */ /* 0x100fe200078efe02 */
[----:B------:R-:W-:Y:S01]  /*5570*/  IMAD.U32 R41, RZ, RZ, UR16 ;  /* 0x00000010ff297e24 */ /* 0x000fe2000f8e00ff */
[----:B------:R-:W-:Y:S01]  /*5580*/  LOP3.LUT R30, R39, 0x31, R2, 0xfe, !PT ;  /* 0x00000031271e7812 */ /* 0x000fe200078efe02 */
[----:B------:R-:W-:Y:S01]  /*5590*/  IMAD.U32 R23, RZ, RZ, UR16 ;  /* 0x00000010ff177e24 */ /* 0x000fe2000f8e00ff */
[----:B------:R-:W-:Y:S01]  /*55a0*/  FSEL R15, R15, -INF , !P6 ;  /* 0xff8000000f0f7808 */ /* 0x000fe20007000000 */
[----:B------:R-:W-:Y:S01]  /*55b0*/  IMAD.U32 R9, RZ, RZ, UR16 ;  /* 0x00000010ff097e24 */ /* 0x000fe2000f8e00ff */
[----:B------:R-:W-:-:S02]  /*55c0*/  FSEL R10, R10, -INF , !P6 ;  /* 0xff8000000a0a7808 */ /* 0x000fc40007000000 */
[----:B------:R-:W-:Y:S01]  /*55d0*/  FSEL R191, R32, -INF , !P4 ;  /* 0xff80000020bf7808 */ /* 0x000fe20006000000 */
[--C-:B------:R-:W-:Y:S01]  /*55e0*/  IMAD.IADD R32, R20, 0x1, -R35.reuse ;  /* 0x0000000114207824 */ /* 0x100fe200078e0a23 */
[----:B------:R-:W-:Y:S01]  /*55f0*/  FSEL R181, R28, -INF , !P2 ;  /* 0xff8000001cb57808 */ /* 0x000fe20005000000 */
[----:B------:R-:W-:Y:S01]  /*5600*/  IMAD.IADD R28, R20, 0x1, -R30 ;  /* 0x00000001141c7824 */ /* 0x000fe200078e0a1e */
[----:B------:R-:W-:Y:S02]  /*5610*/  FSEL R13, R13, -INF , !P3 ;  /* 0xff8000000d0d7808 */ /* 0x000fe40005800000 */
[----:B------:R-:W-:Y:S02]  /*5620*/  FSEL R14, R14, -INF , !P3 ;  /* 0xff8000000e0e7808 */ /* 0x000fe40005800000 */
[----:B------:R-:W-:Y:S01]  /*5630*/  ISETP.GE.AND P6, PT, R35, UR21, PT ;  /* 0x0000001523007c0c */ /* 0x000fe2000bfc6270 */
[----:B------:R-:W-:Y:S01]  /*5640*/  IMAD.IADD R35, R21, 0x1, -R35 ;  /* 0x0000000115237824 */ /* 0x000fe200078e0a23 */
[----:B------:R-:W-:-:S02]  /*5650*/  ISETP.GE.AND P3, PT, R22, UR21, PT ;  /* 0x0000001516007c0c */ /* 0x000fc4000bf66270 */
[--C-:B------:R-:W-:Y:S02]  /*5660*/  LOP3.LUT R34, R41, 0x30, R2.reuse, 0xfe, !PT ;  /* 0x0000003029227812 */ /* 0x100fe400078efe02 */
[--C-:B------:R-:W-:Y:S02]  /*5670*/  LOP3.LUT R23, R23, 0x38, R2.reuse, 0xfe, !PT ;  /* 0x0000003817177812 */ /* 0x100fe400078efe02 */
[----:B------:R-:W-:Y:S02]  /*5680*/  LOP3.LUT R22, R9, 0x39, R2, 0xfe, !PT ;  /* 0x0000003909167812 */ /* 0x000fe400078efe02 */
[----:B------:R-:W-:Y:S01]  /*5690*/  FSEL R9, R37, -INF , !P5 ;  /* 0xff80000025097808 */ /* 0x000fe20006800000 */
[----:B------:R-:W-:Y:S01]  /*56a0*/  IMAD.IADD R36, R20, 0x1, -R23 ;  /* 0x0000000114247824 */ /* 0x000fe200078e0a17 */
[----:B------:R-:W-:Y:S02]  /*56b0*/  FSEL R8, R8, -INF , !P5 ;  /* 0xff80000008087808 */ /* 0x000fe40006800000 */
[----:B------:R-:W-:Y:S01]  /*56c0*/  FSEL R183, R33, -INF , !P3 ;  /* 0xff80000021b77808 */ /* 0x000fe20005800000 */
[C---:B------:R-:W-:Y:S01]  /*56d0*/  IMAD.IADD R33, R20.reuse, 0x1, -R34 ;  /* 0x0000000114217824 */ /* 0x040fe200078e0a22 */
[----:B------:R-:W-:Y:S01]  /*56e0*/  IABS R28, R28 ;  /* 0x0000001c001c7213 */ /* 0x000fe20000000000 */
[----:B------:R-:W-:Y:S01]  /*56f0*/  IMAD.IADD R20, R20, 0x1, -R22 ;  /* 0x0000000114147824 */ /* 0x000fe200078e0a16 */
[----:B------:R-:W-:Y:S01]  /*5700*/  ISETP.GE.AND P5, PT, R34, UR21, PT ;  /* 0x0000001522007c0c */ /* 0x000fe2000bfa6270 */
[----:B------:R-:W-:Y:S01]  /*5710*/  IMAD.IADD R34, R21, 0x1, -R34 ;  /* 0x0000000115227824 */ /* 0x000fe200078e0a22 */
[----:B------:R-:W-:-:S02]  /*5720*/  FSEL R192, R192, -INF , !P4 ;  /* 0xff800000c0c07808 */ /* 0x000fc40006000000 */
[----:B------:R-:W-:Y:S02]  /*5730*/  FSEL R184, R184, -INF , !P3 ;  /* 0xff800000b8b87808 */ /* 0x000fe40005800000 */
[----:B------:R-:W-:Y:S02]  /*5740*/  IABS R35, R35 ;  /* 0x0000002300237213 */ /* 0x000fe40000000000 */
[----:B------:R-:W-:Y:S01]  /*5750*/  ISETP.GE.AND P4, PT, R30, UR21, PT ;  /* 0x000000151e007c0c */ /* 0x000fe2000bf86270 */
[----:B------:R-:W-:Y:S01]  /*5760*/  IMAD.IADD R30, R21, 0x1, -R30 ;  /* 0x00000001151e7824 */ /* 0x000fe200078e0a1e */
[----:B------:R-:W-:Y:S01]  /*5770*/  ISETP.GE.AND P3, PT, R23, UR21, PT ;  /* 0x0000001517007c0c */ /* 0x000fe2000bf66270 */
[C---:B------:R-:W-:Y:S01]  /*5780*/  IMAD.IADD R23, R21.reuse, 0x1, -R23 ;  /* 0x0000000115177824 */ /* 0x040fe200078e0a17 */
[----:B------:R-:W-:Y:S01]  /*5790*/  FSEL R182, R182, -INF , !P2 ;  /* 0xff800000b6b67808 */ /* 0x000fe20005000000 */
[----:B------:R-:W-:Y:S01]  /*57a0*/  IMAD.IADD R21, R21, 0x1, -R22 ;  /* 0x0000000115157824 */ /* 0x000fe200078e0a16 */
[----:B------:R-:W-:-:S02]  /*57b0*/  ISETP.GE.AND P2, PT, R22, UR21, PT ;  /* 0x0000001516007c0c */ /* 0x000fc4000bf46270 */
[----:B------:R-:W-:Y:S02]  /*57c0*/  I2FP.F32.S32 R28, R28 ;  /* 0x0000001c001c7245 */ /* 0x000fe40000201400 */
[----:B------:R-:W-:Y:S02]  /*57d0*/  I2FP.F32.S32 R22, R35 ;  /* 0x0000002300167245 */ /* 0x000fe40000201400 */
[----:B------:R-:W-:Y:S01]  /*57e0*/  IABS R34, R34 ;  /* 0x0000002200227213 */ /* 0x000fe20000000000 */
[----:B------:R-:W-:Y:S01]  /*57f0*/  FFMA.FTZ R25, R28, -UR5, R25 ;  /* 0x800000051c197c23 */ /* 0x000fe20008010019 */
[----:B------:R-:W-:Y:S01]  /*5800*/  IABS R32, R32 ;  /* 0x0000002000207213 */ /* 0x000fe20000000000 */
[----:B------:R-:W-:Y:S01]  /*5810*/  FFMA.FTZ R22, R22, -UR5, R31 ;  /* 0x8000000516167c23 */ /* 0x000fe2000801001f */
[----:B------:R-:W-:Y:S02]  /*5820*/  IABS R33, R33 ;  /* 0x0000002100217213 */ /* 0x000fe40000000000 */
[----:B------:R-:W-:-:S02]  /*5830*/  FMNMX3.FTZ R28, R7, R19, R17, !PT ;  /* 0x00000013071c7276 */ /* 0x000fc40007810011 */
[----:B------:R-:W-:Y:S02]  /*5840*/  I2FP.F32.S32 R31, R34 ;  /* 0x00000022001f7245 */ /* 0x000fe40000201400 */
[----:B------:R-:W-:Y:S02]  /*5850*/  I2FP.F32.S32 R32, R32 ;  /* 0x0000002000207245 */ /* 0x000fe40000201400 */
[----:B------:R-:W-:Y:S01]  /*5860*/  IABS R23, R23 ;  /* 0x0000001700177213 */ /* 0x000fe20000000000 */
[----:B------:R-:W-:Y:S01]  /*5870*/  FFMA.FTZ R26, R31, -UR5, R26 ;  /* 0x800000051f1a7c23 */ /* 0x000fe2000801001a */
[----:B------:R-:W-:Y:S01]  /*5880*/  IABS R21, R21 ;  /* 0x0000001500157213 */ /* 0x000fe20000000000 */
[----:B------:R-:W-:Y:S01]  /*5890*/  FFMA.FTZ R29, R32, -UR5, R29 ;  /* 0x80000005201d7c23 */ /* 0x000fe2000801001d */
[----:B------:R-:W-:Y:S01]  /*58a0*/  I2FP.F32.S32 R33, R33 ;  /* 0x0000002100217245 */ /* 0x000fe20000201400 */
[----:B------:R-:W-:Y:S01]  /*58b0*/  IMAD.MOV.U32 R31, RZ, RZ, R23 ;  /* 0x000000ffff1f7224 */ /* 0x000fe200078e0017 */
[----:B------:R-:W-:Y:S01]  /*58c0*/  FMNMX3.FTZ R28, R28, R5, R13, !PT ;  /* 0x000000051c1c7276 */ /* 0x000fe2000781000d */
[----:B------:R-:W-:Y:S01]  /*58d0*/  IMAD.MOV.U32 R23, RZ, RZ, R21 ;  /* 0x000000ffff177224 */ /* 0x000fe200078e0015 */
[----:B------:R-:W-:Y:S01]  /*58e0*/  IABS R36, R36 ;  /* 0x0000002400247213 */ /* 0x000fe20000000000 */
[----:B------:R-:W-:Y:S01]  /*58f0*/  FFMA.FTZ R24, R33, -UR5, R24 ;  /* 0x8000000521187c23 */ /* 0x000fe20008010018 */
[----:B------:R-:W-:-:S02]  /*5900*/  FMNMX3.FTZ R32, R28, R11, R15, !PT ;  /* 0x0000000b1c207276 */ /* 0x000fc4000781000f */
[----:B------:R-:W-:Y:S02]  /*5910*/  IABS R20, R20 ;  /* 0x0000001400147213 */ /* 0x000fe40000000000 */
[----:B------:R-:W-:Y:S02]  /*5920*/  I2FP.F32.S32 R33, R36 ;  /* 0x0000002400217245 */ /* 0x000fe40000201400 */
[----:B------:R-:W-:Y:S02]  /*5930*/  FMNMX3.FTZ R32, R32, R9, R191, !PT ;  /* 0x0000000920207276 */ /* 0x000fe400078100bf */
[----:B------:R-:W-:Y:S01]  /*5940*/  I2FP.F32.S32 R28, R23 ;  /* 0x00000017001c7245 */ /* 0x000fe20000201400 */
[----:B------:R-:W-:Y:S01]  /*5950*/  FFMA.FTZ R33, R33, -UR5, R72 ;  /* 0x8000000521217c23 */ /* 0x000fe20008010048 */
[----:B------:R-:W-:Y:S02]  /*5960*/  I2FP.F32.S32 R20, R20 ;  /* 0x0000001400147245 */ /* 0x000fe40000201400 */
[----:B------:R-:W-:Y:S01]  /*5970*/  FMNMX3.FTZ R23, R6, R18, R16, !PT ;  /* 0x0000001206177276 */ /* 0x000fe20007810010 */
[----:B------:R-:W-:Y:S01]  /*5980*/  FFMA.FTZ R28, R28, -UR5, R75 ;  /* 0x800000051c1c7c23 */ /* 0x000fe2000801004b */
[----:B------:R-:W-:Y:S01]  /*5990*/  FSEL R177, R24, -INF , !P5 ;  /* 0xff80000018b17808 */ /* 0x000fe20006800000 */
[----:B------:R-:W-:Y:S01]  /*59a0*/  FFMA.FTZ R20, R20, -UR5, R73 ;  /* 0x8000000514147c23 */ /* 0x000fe20008010049 */
[----:B------:R-:W-:-:S02]  /*59b0*/  FSEL R179, R29, -INF , !P6 ;  /* 0xff8000001db37808 */ /* 0x000fc40007000000 */
[----:B------:R-:W-:Y:S02]  /*59c0*/  FMNMX3.FTZ R24, R32, R183, R181, !PT ;  /* 0x000000b720187276 */ /* 0x000fe400078100b5 */
[----:B------:R-:W-:Y:S02]  /*59d0*/  FMNMX3.FTZ R23, R23, R4, R14, !PT ;  /* 0x0000000417177276 */ /* 0x000fe4000781000e */
[----:B------:R-:W-:Y:S02]  /*59e0*/  IABS R30, R30 ;  /* 0x0000001e001e7213 */ /* 0x000fe40000000000 */
[----:B------:R-:W-:Y:S02]  /*59f0*/  FSEL R176, R25, -INF , !P4 ;  /* 0xff80000019b07808 */ /* 0x000fe40006000000 */
[----:B------:R-:W-:Y:S02]  /*5a00*/  FSEL R175, R33, -INF , !P3 ;  /* 0xff80000021af7808 */ /* 0x000fe40005800000 */
[----:B------:R-:W-:-:S02]  /*5a10*/  FMNMX3.FTZ R24, R24, R179, R177, !PT ;  /* 0x000000b318187276 */ /* 0x000fc400078100b1 */
[----:B------:R-:W-:Y:S02]  /*5a20*/  FMNMX3.FTZ R23, R23, R12, R10, !PT ;  /* 0x0000000c17177276 */ /* 0x000fe4000781000a */
[----:B------:R-:W-:Y:S02]  /*5a30*/  I2FP.F32.S32 R30, R30 ;  /* 0x0000001e001e7245 */ /* 0x000fe40000201400 */
[----:B------:R-:W-:Y:S02]  /*5a40*/  I2FP.F32.S32 R21, R31 ;  /* 0x0000001f00157245 */ /* 0x000fe40000201400 */
[----:B------:R-:W-:Y:S01]  /*5a50*/  FSEL R173, R20, -INF , !P2 ;  /* 0xff80000014ad7808 */ /* 0x000fe20005000000 */
[----:B------:R-:W-:Y:S01]  /*5a60*/  FFMA.FTZ R27, R30, -UR5, R27 ;  /* 0x800000051e1b7c23 */ /* 0x000fe2000801001b */
[----:B------:R-:W-:Y:S01]  /*5a70*/  FMNMX3.FTZ R24, R24, R176, R175, !PT ;  /* 0x000000b018187276 */ /* 0x000fe200078100af */
[----:B------:R-:W-:Y:S01]  /*5a80*/  FFMA.FTZ R21, R21, -UR5, R74 ;  /* 0x8000000515157c23 */ /* 0x000fe2000801004a */
[----:B------:R-:W-:-:S02]  /*5a90*/  FMNMX3.FTZ R23, R23, R8, R192, !PT ;  /* 0x0000000817177276 */ /* 0x000fc400078100c0 */
[----:B------:R-:W-:Y:S02]  /*5aa0*/  FSEL R180, R22, -INF , !P6 ;  /* 0xff80000016b47808 */ /* 0x000fe40007000000 */
[----:B------:R-:W-:Y:S02]  /*5ab0*/  FMNMX.FTZ R22, R173, R24, !PT ;  /* 0x00000018ad167209 */ /* 0x000fe40007810000 */
[----:B------:R-:W-:Y:S02]  /*5ac0*/  FSEL R174, R26, -INF , !P5 ;  /* 0xff8000001aae7808 */ /* 0x000fe40006800000 */
[----:B------:R-:W-:Y:S02]  /*5ad0*/  FMNMX3.FTZ R25, R23, R184, R182, !PT ;  /* 0x000000b817197276 */ /* 0x000fe400078100b6 */
[----:B------:R-:W2:Y:S01]  /*5ae0*/  SHFL.BFLY PT, R23, R22, 0x2, 0x1f ;  /* 0x0c401f0016177f89 */ /* 0x000ea200000e0000 */
[----:B------:R-:W-:Y:S02]  /*5af0*/  FSEL R172, R27, -INF , !P4 ;  /* 0xff8000001bac7808 */ /* 0x000fe40006000000 */
[----:B------:R-:W-:-:S02]  /*5b00*/  FSEL R170, R21, -INF , !P3 ;  /* 0xff80000015aa7808 */ /* 0x000fc40005800000 */
[----:B------:R-:W-:Y:S02]  /*5b10*/  FMNMX3.FTZ R25, R25, R180, R174, !PT ;  /* 0x000000b419197276 */ /* 0x000fe400078100ae */
[----:B------:R-:W-:Y:S02]  /*5b20*/  FSEL R168, R28, -INF , !P2 ;  /* 0xff8000001ca87808 */ /* 0x000fe40005000000 */
[----:B------:R-:W-:Y:S02]  /*5b30*/  FMNMX3.FTZ R25, R25, R172, R170, !PT ;  /* 0x000000ac19197276 */ /* 0x000fe400078100aa */
[----:B------:R-:W-:Y:S02]  /*5b40*/  LOP3.LUT R190, R3, 0x200, R85, 0xf8, !PT ;  /* 0x0000020003be7812 */ /* 0x000fe400078ef855 */
[----:B------:R-:W-:Y:S02]  /*5b50*/  FMNMX.FTZ R24, R168, R25, !PT ;  /* 0x00000019a8187209 */ /* 0x000fe40007810000 */
[----:B------:R-:W-:-:S02]  /*5b60*/  LEA R190, R190, UR6, 0x1 ;  /* 0x00000006bebe7c11 */ /* 0x000fc4000f8e08ff */
[----:B------:R-:W-:Y:S01]  /*5b70*/  SEL R166, R185, 0xffffffe0, !P1 ;  /* 0xffffffe0b9a67807 */ /* 0x000fe20004800000 */
[----:B------:R-:W3:Y:S02]  /*5b80*/  SHFL.BFLY PT, R21, R24, 0x2, 0x1f ;  /* 0x0c401f0018157f89 */ /* 0x000ee400000e0000 */
[----:B------:R-:W-:Y:S02]  /*5b90*/  VIADD R167, R190, 0xc040 ;  /* 0x0000c040bea77836 */ /* 0x000fe40000000000 */
[----:B------:R-:W-:Y:S01]  /*5ba0*/  LDSM.16.MT88.4 R64, [R190+0xe000] ;  /* 0x00e00000be40783b */ /* 0x000fe20000004200 */
[----:B------:R-:W-:Y:S01]  /*5bb0*/  IMAD.IADD R171, R166, 0x1, R190 ;  /* 0x00000001a6ab7824 */ /* 0x000fe200078e02be */
[----:B--2---:R-:W-:Y:S02]  /*5bc0*/  FMNMX.FTZ R23, R22, R23, !PT ;  /* 0x0000001716177209 */ /* 0x004fe40007810000 */
[----:B------:R-:W-:Y:S04]  /*5bd0*/  LDSM.16.MT88.4 R124, [R190+0xc000] ;  /* 0x00c00000be7c783b */ /* 0x000fe80000004200 */
[----:B------:R-:W2:Y:S04]  /*5be0*/  SHFL.BFLY PT, R132, R23, 0x1, 0x1f ;  /* 0x0c201f0017847f89 */ /* 0x000ea800000e0000 */
[----:B------:R-:W-:Y:S04]  /*5bf0*/  LDSM.16.MT88.4 R40, [R171+0xc000] ;  /* 0x00c00000ab28783b */ /* 0x000fe80000004200 */
[----:B------:R-:W-:Y:S01]  /*5c00*/  LDSM.16.MT88.4 R72, [R171+0xe000] ;  /* 0x00e00000ab48783b */ /* 0x000fe20000004200 */
[----:B---3--:R-:W-:-:S03]  /*5c10*/  FMNMX.FTZ R21, R24, R21, !PT ;  /* 0x0000001518157209 */ /* 0x008fc60007810000 */
[----:B------:R-:W-:Y:S04]  /*5c20*/  LDSM.16.MT88.4 R104, [R171+0x10000] ;  /* 0x01000000ab68783b */ /* 0x000fe80000004200 */
[----:B------:R-:W3:Y:S04]  /*5c30*/  SHFL.BFLY PT, R20, R21, 0x1, 0x1f ;  /* 0x0c201f0015147f89 */ /* 0x000ee800000e0000 */
[----:B------:R-:W-:Y:S01]  /*5c40*/  LDSM.16.MT88.4 R96, [R190+0x10000] ;  /* 0x01000000be60783b */ /* 0x000fe20000004200 */
[----:B--2---:R-:W-:-:S03]  /*5c50*/  FMNMX.FTZ R132, R23, R132, !PT ;  /* 0x0000008417847209 */ /* 0x004fc60007810000 */
[----:B------:R-:W-:Y:S01]  /*5c60*/  LDSM.16.MT88.4 R148, [R171+0xc800] ;  /* 0x00c80000ab94783b */ /* 0x000fe20000004200 */
[C---:B------:R-:W-:Y:S01]  /*5c70*/  FSETP.NEU.FTZ.AND P2, PT, R132.reuse, -INF , PT ;  /* 0xff8000008400780b */ /* 0x040fe20003f5d000 */
[----:B-1----:R-:W-:Y:S02]  /*5c80*/  FMUL.FTZ R178, R132, UR4 ;  /* 0x0000000484b27c20 */ /* 0x002fe40008410000 */
[----:B------:R-:W-:Y:S03]  /*5c90*/  LDSM.16.MT88.4 R144, [R171+0xe800] ;  /* 0x00e80000ab90783b */ /* 0x000fe60000004200 */
[----:B------:R-:W-:Y:S01]  /*5ca0*/  FSEL R178, R178, RZ, P2 ;  /* 0x000000ffb2b27208 */ /* 0x000fe20001000000 */
[----:B------:R-:W-:Y:S04]  /*5cb0*/  LDSM.16.MT88.4 R140, [R171+0x10800] ;  /* 0x01080000ab8c783b */ /* 0x000fe80000004200 */
[--C-:B------:R-:W-:Y:S01]  /*5cc0*/  FFMA.FTZ R165, R7, UR4, -R178.reuse ;  /* 0x0000000407a57c23 */ /* 0x100fe200080108b2 */
[----:B------:R-:W-:Y:S01]  /*5cd0*/  VIADD R7, R190, 0xc000 ;  /* 0x0000c000be077836 */ /* 0x000fe20000000000 */
[----:B---3--:R-:W-:Y:S01]  /*5ce0*/  FMNMX.FTZ R3, R21, R20, !PT ;  /* 0x0000001415037209 */ /* 0x008fe20007810000 */
[--C-:B------:R-:W-:Y:S01]  /*5cf0*/  FFMA.FTZ R160, R5, UR4, -R178.reuse ;  /* 0x0000000405a07c23 */ /* 0x100fe200080108b2 */
[--C-:B------:R-:W-:Y:S01]  /*5d00*/  FFMA.FTZ R164, R19, UR4, -R178.reuse ;  /* 0x0000000413a47c23 */ /* 0x100fe200080108b2 */
[----:B------:R-:W-:Y:S01]  /*5d10*/  @P0 VIADD R167, R7, 0xffffffc0 ;  /* 0xffffffc007a70836 */ /* 0x000fe20000000000 */
[C---:B------:R-:W-:Y:S01]  /*5d20*/  FSETP.NEU.FTZ.AND P2, PT, R3.reuse, -INF , PT ;  /* 0xff8000000300780b */ /* 0x040fe20003f5d000 */
[----:B------:R-:W-:Y:S01]  /*5d30*/  FMUL.FTZ R169, R3, UR4 ;  /* 0x0000000403a97c20 */ /* 0x000fe20008410000 */
[--C-:B------:R-:W-:Y:S01]  /*5d40*/  FFMA.FTZ R161, R17, UR4, -R178.reuse ;  /* 0x0000000411a17c23 */ /* 0x100fe200080108b2 */
[----:B------:R-:W-:Y:S01]  /*5d50*/  IMAD.IADD R166, R166, 0x1, R167 ;  /* 0x00000001a6a67824 */ /* 0x000fe200078e02a7 */
[----:B------:R-:W1:Y:S01]  /*5d60*/  LDSM.16.MT88.4 R48, [R167] ;  /* 0x00000000a730783b */ /* 0x000e620000004200 */
[----:B------:R-:W-:Y:S01]  /*5d70*/  MUFU.EX2 R165, R165 ;  /* 0x000000a500a57308 */ /* 0x000fe20000000800 */
[----:B------:R-:W-:Y:S01]  /*5d80*/  FSEL R169, R169, RZ, P2 ;  /* 0x000000ffa9a97208 */ /* 0x000fe20001000000 */
[--C-:B------:R-:W-:Y:S01]  /*5d90*/  FFMA.FTZ R157, R13, UR4, -R178.reuse ;  /* 0x000000040d9d7c23 */ /* 0x100fe200080108b2 */
[----:B------:R-:W2:Y:S01]  /*5da0*/  LDSM.16.MT88.4 R56, [R166] ;  /* 0x00000000a638783b */ /* 0x000ea20000004200 */
[----:B------:R-:W3:Y:S01]  /*5db0*/  MUFU.EX2 R164, R164 ;  /* 0x000000a400a47308 */ /* 0x000ee20000000800 */
        /* <DEDUP_REMOVED lines=9> */
[----:B------:R-:W-:Y:S01]  /*5e50*/  FFMA.FTZ R152, R9, UR4, -R178 ;  /* 0x0000000409987c23 */ /* 0x000fe200080108b2 */
[----:B------:R-:W1:Y:S01]  /*5e60*/  MUFU.EX2 R160, R160 ;  /* 0x000000a000a07308 */ /* 0x000e620000000800 */
[----:B------:R-:W5:Y:S01]  /*5e70*/  LDSM.16.MT88.4 R112, [R167+0x4000] ;  /* 0x00400000a770783b */ /* 0x000f620000004200 */
[--C-:B------:R-:W-:Y:S01]  /*5e80*/  FFMA.FTZ R155, R14, UR4, -R169.reuse ;  /* 0x000000040e9b7c23 */ /* 0x100fe200080108a9 */
[----:B---3--:R-:W-:Y:S01]  /*5e90*/  F2FP.F16.F32.PACK_AB R116, R164, R165 ;  /* 0x000000a5a474723e */ /* 0x008fe200000000ff */
[----:B------:R-:W-:Y:S01]  /*5ea0*/  MUFU.EX2 R163, R163 ;  /* 0x000000a300a37308 */ /* 0x000fe20000000800 */
[----:B------:R-:W3:Y:S01]  /*5eb0*/  LDSM.16.MT88.4 R4, [R166+0x4000] ;  /* 0x00400000a604783b */ /* 0x000ee20000004200 */
[--C-:B------:R-:W-:Y:S01]  /*5ec0*/  FFMA.FTZ R154, R12, UR4, -R169.reuse ;  /* 0x000000040c9a7c23 */ /* 0x100fe200080108a9 */
[--C-:B------:R-:W-:Y:S01]  /*5ed0*/  FFMA.FTZ R135, R10, UR4, -R169.reuse ;  /* 0x000000040a877c23 */ /* 0x100fe200080108a9 */
[----:B------:R-:W2:Y:S01]  /*5ee0*/  MUFU.EX2 R162, R162 ;  /* 0x000000a200a27308 */ /* 0x000ea20000000800 */
[----:B------:R-:W3:Y:S01]  /*5ef0*/  LDSM.16.MT88.4 R16, [R190+0xe800] ;  /* 0x00e80000be10783b */ /* 0x000ee20000004200 */
[--C-:B------:R-:W-:Y:S01]  /*5f00*/  FFMA.FTZ R134, R8, UR4, -R169.reuse ;  /* 0x0000000408867c23 */ /* 0x100fe200080108a9 */
[--C-:B------:R-:W-:Y:S01]  /*5f10*/  FFMA.FTZ R205, R168, UR4, -R169.reuse ;  /* 0x00000004a8cd7c23 */ /* 0x100fe200080108a9 */
[----:B------:R-:W-:Y:S01]  /*5f20*/  MUFU.EX2 R159, R159 ;  /* 0x0000009f009f7308 */ /* 0x000fe20000000800 */
[----:B------:R-:W3:Y:S01]  /*5f30*/  LDSM.16.MT88.4 R12, [R190+0x10800] ;  /* 0x01080000be0c783b */ /* 0x000ee20000004200 */
[----:B-1----:R-:W-:Y:S01]  /*5f40*/  F2FP.F16.F32.PACK_AB R118, R160, R161 ;  /* 0x000000a1a076723e */ /* 0x002fe200000000ff */
[--C-:B------:R-:W-:Y:S01]  /*5f50*/  FFMA.FTZ R174, R174, UR4, -R169.reuse ;  /* 0x00000004aeae7c23 */ /* 0x100fe200080108a9 */
[----:B------:R-:W1:Y:S01]  /*5f60*/  MUFU.EX2 R158, R158 ;  /* 0x0000009e009e7308 */ /* 0x000e620000000800 */
[----:B------:R-:W3:Y:S01]  /*5f70*/  LDSM.16.MT88.4 R8, [R167+0x4800] ;  /* 0x00480000a708783b */ /* 0x000ee20000004200 */
[----:B------:R-:W-:Y:S01]  /*5f80*/  FFMA.FTZ R170, R170, UR4, -R169 ;  /* 0x00000004aaaa7c23 */ /* 0x000fe200080108a9 */
[----:B------:R-:W-:Y:S01]  /*5f90*/  FADD.FTZ R164, R165, R164 ;  /* 0x000000a4a5a47221 */ /* 0x000fe20000010000 */
[----:B------:R-:W-:Y:S01]  /*5fa0*/  MUFU.EX2 R157, R157 ;  /* 0x0000009d009d7308 */ /* 0x000fe20000000800 */
[----:B------:R-:W-:Y:S01]  /*5fb0*/  LDSM.16.MT88.4 R136, [R190+0xc800] ;  /* 0x00c80000be88783b */ /* 0x000fe20000004200 */
[----:B--2---:R-:W-:Y:S01]  /*5fc0*/  F2FP.F16.F32.PACK_AB R117, R162, R163 ;  /* 0x000000a3a275723e */ /* 0x004fe200000000ff */
[----:B------:R-:W-:Y:S01]  /*5fd0*/  FADD.FTZ R162, R163, R162 ;  /* 0x000000a2a3a27221 */ /* 0x000fe20000010000 */
[----:B------:R-:W2:Y:S01]  /*5fe0*/  MUFU.EX2 R156, R156 ;  /* 0x0000009c009c7308 */ /* 0x000ea20000000800 */
[----:B------:R-:W-:Y:S01]  /*5ff0*/  LDSM.16.MT88.4 R32, [R167+0x800] ;  /* 0x00080000a720783b */ /* 0x000fe20000004200 */
[----:B------:R-:W-:-:S02]  /*6000*/  FADD.FTZ R161, R161, R164 ;  /* 0x000000a4a1a17221 */ /* 0x000fc40000010000 */
[----:B------:R-:W-:Y:S01]  /*6010*/  MUFU.EX2 R153, R153 ;  /* 0x0000009900997308 */ /* 0x000fe20000000800 */
[----:B------:R-:W-:Y:S01]  /*6020*/  LDSM.16.MT88.4 R28, [R166+0x800] ;  /* 0x00080000a61c783b */ /* 0x000fe20000004200 */
[----:B-1----:R-:W-:Y:S01]  /*6030*/  F2FP.F16.F32.PACK_AB R119, R158, R159 ;  /* 0x0000009f9e77723e */ /* 0x002fe200000000ff */
[----:B------:R-:W-:Y:S01]  /*6040*/  FADD.FTZ R159, R159, R162 ;  /* 0x000000a29f9f7221 */ /* 0x000fe20000010000 */
[----:B------:R-:W-:Y:S01]  /*6050*/  MUFU.EX2 R152, R152 ;  /* 0x0000009800987308 */ /* 0x000fe20000000800 */
[----:B------:R-:W-:Y:S01]  /*6060*/  LDSM.16.MT88.4 R24, [R167+0x2800] ;  /* 0x00280000a718783b */ /* 0x000fe20000004200 */
[----:B------:R-:W-:Y:S01]  /*6070*/  FADD.FTZ R160, R160, R161 ;  /* 0x000000a1a0a07221 */ /* 0x000fe20000010000 */
[----:B------:R-:W-:Y:S01]  /*6080*/  FADD.FTZ R158, R158, R159 ;  /* 0x0000009f9e9e7221 */ /* 0x000fe20000010000 */
[----:B------:R-:W-:Y:S01]  /*6090*/  MUFU.EX2 R155, R155 ;  /* 0x0000009b009b7308 */ /* 0x000fe20000000800 */
[C---:B------:R-:W-:Y:S01]  /*60a0*/  HMMA.16816.F32 R60, R116.reuse, R64, RZ ;  /* 0x00000040743c723c */ /* 0x040fe200000018ff */
[----:B------:R-:W-:Y:S02]  /*60b0*/  LDSM.16.MT88.4 R20, [R166+0x2800] ;  /* 0x00280000a614783b */ /* 0x000fe40000004200 */
[----:B------:R-:W1:Y:S04]  /*60c0*/  MUFU.EX2 R154, R154 ;  /* 0x0000009a009a7308 */ /* 0x000e680000000800 */
[----:B------:R-:W-:Y:S01]  /*60d0*/  MUFU.EX2 R135, R135 ;  /* 0x0000008700877308 */ /* 0x000fe20000000800 */
[C---:B------:R-:W-:Y:S03]  /*60e0*/  HMMA.16816.F32 R64, R116.reuse, R66, RZ ;  /* 0x000000427440723c */ /* 0x040fe600000018ff */
[----:B------:R-:W1:Y:S04]  /*60f0*/  MUFU.EX2 R134, R134 ;  /* 0x0000008600867308 */ /* 0x000e680000000800 */
        /* <DEDUP_REMOVED lines=31> */
[----:B------:R-:W-:-:S07]  /*62f0*/  F2FP.F16.F32.PACK_AB R7, R134, R135 ;  /* 0x000000878607723e */ /* 0x000fce00000000ff */
        /* <DEDUP_REMOVED lines=9> */
[----:B------:R-:W-:Y:S01]  /*6390*/  HMMA.16816.F32 R36, R4, R148, R36 ;  /* 0x000000940424723c */ /* 0x000fe20000001824 */
[--C-:B------:R-:W-:Y:S01]  /*63a0*/  FFMA.FTZ R149, R184, UR4, -R169.reuse ;  /* 0x00000004b8957c23 */ /* 0x100fe200080108a9 */
        /* <DEDUP_REMOVED lines=11> */
[----:B------:R-:W-:Y:S01]  /*6460*/  MUFU.EX2 R144, R144 ;  /* 0x0000009000907308 */ /* 0x000fe20000000800 */
[C---:B------:R-:W-:Y:S01]  /*6470*/  HMMA.16816.F32 R72, R4.reuse, R146, R72 ;  /* 0x000000920448723c */ /* 0x040fe20000001848 */
[--C-:B------:R-:W-:Y:S01]  /*6480*/  FFMA.FTZ R147, R183, UR4, -R178.reuse ;  /* 0x00000004b7937c23 */ /* 0x100fe200080108b2 */
[----:B------:R-:W-:Y:S01]  /*6490*/  FFMA.FTZ R146, R181, UR4, -R178 ;  /* 0x00000004b5927c23 */ /* 0x000fe200080108b2 */
[----:B------:R-:W-:Y:S04]  /*64a0*/  MUFU.EX2 R145, R145 ;  /* 0x0000009100917308 */ /* 0x000fe80000000800 */
[----:B------:R-:W4:Y:S01]  /*64b0*/  MUFU.EX2 R147, R147 ;  /* 0x0000009300937308 */ /* 0x000f220000000800 */
[C---:B-1----:R-:W-:Y:S03]  /*64c0*/  HMMA.16816.F32 R120, R4.reuse, R16, R120 ;  /* 0x000000100478723c */ /* 0x042fe60000001878 */
[----:B------:R-:W1:Y:S05]  /*64d0*/  MUFU.EX2 R146, R146 ;  /* 0x0000009200927308 */ /* 0x000e6a0000000800 */
        /* <DEDUP_REMOVED lines=18> */
[----:B------:R-:W-:Y:S01]  /*6600*/  HMMA.16816.F32 R88, R4, R22, R88 ;  /* 0x000000160458723c */ /* 0x000fe20000001858 */
[----:B----4-:R-:W-:Y:S01]  /*6610*/  F2FP.F16.F32.PACK_AB R4, R147, R144 ;  /* 0x000000909304723e */ /* 0x010fe200000000ff */
[----:B------:R-:W4:Y:S01]  /*6620*/  LDSM.16.MT88.4 R20, [R166+0x3000] ;  /* 0x00300000a614783b */ /* 0x000f220000004200 */
[----:B-1----:R-:W-:-:S02]  /*6630*/  F2FP.F16.F32.PACK_AB R6, R145, R146 ;  /* 0x000000929106723e */ /* 0x002fc400000000ff */
[----:B------:R-:W-:Y:S02]  /*6640*/  F2FP.F16.F32.PACK_AB R5, R149, R150 ;  /* 0x000000969505723e */ /* 0x000fe400000000ff */
[----:B------:R-:W-:-:S07]  /*6650*/  F2FP.F16.F32.PACK_AB R7, R151, R148 ;  /* 0x000000949707723e */ /* 0x000fce00000000ff */
[C---:B--2---:R-:W-:Y:S08]  /*6660*/  HMMA.16816.F32 R36, R4.reuse, R12, R36 ;  /* 0x0000000c0424723c */ /* 0x044ff00000001824 */
[C---:B------:R-:W-:Y:S01]  /*6670*/  HMMA.16816.F32 R40, R4.reuse, R14, R40 ;  /* 0x0000000e0428723c */ /* 0x040fe20000001828 */
[----:B------:R-:W1:Y:S07]  /*6680*/  LDSM.16.MT88.4 R12, [R190+0x11000] ;  /* 0x01100000be0c783b */ /* 0x000e6e0000004200 */
[C---:B---3--:R-:W-:Y:S08]  /*6690*/  HMMA.16816.F32 R68, R4.reuse, R8, R68 ;  /* 0x000000080444723c */ /* 0x048ff00000001844 */
[C---:B------:R-:W-:Y:S01]  /*66a0*/  HMMA.16816.F32 R72, R4.reuse, R10, R72 ;  /* 0x0000000a0448723c */ /* 0x040fe20000001848 */
[----:B------:R-:W2:Y:S07]  /*66b0*/  LDSM.16.MT88.4 R8, [R167+0x5000] ;  /* 0x00500000a708783b */ /* 0x000eae0000004200 */
[C---:B-----5:R-:W-:Y:S08]  /*66c0*/  HMMA.16816.F32 R76, R4.reuse, R16, R76 ;  /* 0x00000010044c723c */ /* 0x060ff0000000184c */
[C---:B------:R-:W-:Y:S01]  /*66d0*/  HMMA.16816.F32 R80, R4.reuse, R18, R80 ;  /* 0x000000120450723c */ /* 0x040fe20000001850 */
[----:B------:R-:W3:Y:S07]  /*66e0*/  LDSM.16.MT88.4 R16, [R166+0x5000] ;  /* 0x00500000a610783b */ /* 0x000eee0000004200 */
[----:B----4-:R-:W-:Y:S01]  /*66f0*/  HMMA.16816.F32 R84, R4, R20, R84 ;  /* 0x000000140454723c */ /* 0x010fe20000001854 */
[--C-:B------:R-:W-:Y:S01]  /*6700*/  FFMA.FTZ R20, R177, UR4, -R178.reuse ;  /* 0x00000004b1147c23 */ /* 0x100fe200080108b2 */
[----:B------:R-:W-:Y:S01]  /*6710*/  FFMA.FTZ R21, R175, UR4, -R178 ;  /* 0x00000004af157c23 */ /* 0x000fe200080108b2 */
[----:B------:R-:W-:-:S02]  /*6720*/  FFMA.FTZ R177, R172, UR4, -R169 ;  /* 0x00000004acb17c23 */ /* 0x000fc400080108a9 */
[----:B------:R-:W-:Y:S03]  /*6730*/  MUFU.EX2 R172, R174 ;  /* 0x000000ae00ac7308 */ /* 0x000fe60000000800 */
[C---:B-1----:R-:W-:Y:S01]  /*6740*/  HMMA.16816.F32 R92, R4.reuse, R12, R92 ;  /* 0x0000000c045c723c */ /* 0x042fe2000000185c */
[----:B------:R-:W-:Y:S07]  /*6750*/  MUFU.EX2 R177, R177 ;  /* 0x000000b100b17308 */ /* 0x000fee0000000800 */
[C---:B------:R-:W-:Y:S01]  /*6760*/  HMMA.16816.F32 R96, R4.reuse, R14, R96 ;  /* 0x0000000e0460723c */ /* 0x040fe20000001860 */
[----:B------:R-:W1:Y:S07]  /*6770*/  LDSM.16.MT88.4 R12, [R171+0xd800] ;  /* 0x00d80000ab0c783b */ /* 0x000e6e0000004200 */
[C---:B--2---:R-:W-:Y:S08]  /*6780*/  HMMA.16816.F32 R108, R4.reuse, R8, R108 ;  /* 0x00000008046c723c */ /* 0x044ff0000000186c */
[C---:B------:R-:W-:Y:S01]  /*6790*/  HMMA.16816.F32 R112, R4.reuse, R10, R112 ;  /* 0x0000000a0470723c */ /* 0x040fe20000001870 */
[----:B------:R-:W2:Y:S07]  /*67a0*/  LDSM.16.MT88.4 R8, [R167+0x3800] ;  /* 0x00380000a708783b */ /* 0x000eae0000004200 */
[C---:B------:R-:W-:Y:S01]  /*67b0*/  HMMA.16816.F32 R88, R4.reuse, R22, R88 ;  /* 0x000000160458723c */ /* 0x040fe20000001858 */
[--C-:B------:R-:W-:Y:S01]  /*67c0*/  FFMA.FTZ R22, R176, UR4, -R178.reuse ;  /* 0x00000004b0167c23 */ /* 0x100fe200080108b2 */
[----:B------:R-:W-:Y:S01]  /*67d0*/  FFMA.FTZ R178, R173, UR4, -R178 ;  /* 0x00000004adb27c23 */ /* 0x000fe200080108b2 */
[----:B------:R-:W-:Y:S04]  /*67e0*/  MUFU.EX2 R176, R20 ;  /* 0x0000001400b07308 */ /* 0x000fe80000000800 */
[----:B------:R-:W4:Y:S01]  /*67f0*/  MUFU.EX2 R175, R22 ;  /* 0x0000001600af7308 */ /* 0x000f220000000800 */
[C---:B---3--:R-:W-:Y:S03]  /*6800*/  HMMA.16816.F32 R120, R4.reuse, R16, R120 ;  /* 0x000000100478723c */ /* 0x048fe60000001878 */
[----:B------:R3:W-:Y:S04]  /*6810*/  MUFU.EX2 R173, R21 ;  /* 0x0000001500ad7308 */ /* 0x0007e80000000800 */
[----:B------:R-:W5:Y:S01]  /*6820*/  MUFU.EX2 R178, R178 ;  /* 0x000000b200b27308 */ /* 0x000f620000000800 */
[C---:B------:R-:W-:Y:S01]  /*6830*/  HMMA.16816.F32 R116, R4.reuse, R18, R116 ;  /* 0x000000120474723c */ /* 0x040fe20000001874 */
[----:B------:R-:W2:Y:S07]  /*6840*/  LDSM.16.MT88.4 R16, [R190+0xf800] ;  /* 0x00f80000be10783b */ /* 0x000eae0000004200 */
[C---:B------:R-:W-:Y:S01]  /*6850*/  HMMA.16816.F32 R100, R4.reuse, R140, R100 ;  /* 0x0000008c0464723c */ /* 0x040fe20000001864 */
[----:B---3--:R-:W-:Y:S07]  /*6860*/  LDSM.16.MT88.4 R20, [R166+0x1800] ;  /* 0x00180000a614783b */ /* 0x008fee0000004200 */
        /* <DEDUP_REMOVED lines=14> */
[----:B------:R-:W-:Y:S01]  /*6950*/  LDSM.16.MT88.4 R24, [R190+0xd800] ;  /* 0x00d80000be18783b */ /* 0x000fe20000004200 */
[----:B-----5:R-:W-:-:S02]  /*6960*/  F2FP.F16.F32.PACK_AB R6, R178, R173 ;  /* 0x000000adb206723e */ /* 0x020fc400000000ff */
[----:B------:R-:W-:Y:S02]  /*6970*/  F2FP.F16.F32.PACK_AB R5, R177, R172 ;  /* 0x000000acb105723e */ /* 0x000fe400000000ff */
[----:B------:R-:W-:-:S07]  /*6980*/  F2FP.F16.F32.PACK_AB R7, R205, R168 ;  /* 0x000000a8cd07723e */ /* 0x000fce00000000ff */
[C---:B-1----:R-:W-:Y:S08]  /*6990*/  HMMA.16816.F32 R36, R4.reuse, R12, R36 ;  /* 0x0000000c0424723c */ /* 0x042ff00000001824 */
[C---:B------:R-:W-:Y:S01]  /*69a0*/  HMMA.16816.F32 R40, R4.reuse, R14, R40 ;  /* 0x0000000e0428723c */ /* 0x040fe20000001828 */
[----:B------:R-:W1:Y:S07]  /*69b0*/  LDSM.16.MT88.4 R12, [R166+0x3800] ;  /* 0x00380000a60c783b */ /* 0x000e6e0000004200 */
[C---:B--2---:R-:W-:Y:S08]  /*69c0*/  HMMA.16816.F32 R76, R4.reuse, R8, R76 ;  /* 0x00000008044c723c */ /* 0x044ff0000000184c */
[C---:B------:R-:W-:Y:S01]  /*69d0*/  HMMA.16816.F32 R80, R4.reuse, R10, R80 ;  /* 0x0000000a0450723c */ /* 0x040fe20000001850 */
[----:B------:R-:W2:Y:S07]  /*69e0*/  LDSM.16.MT88.4 R8, [R190+0x11800] ;  /* 0x01180000be08783b */ /* 0x000eae0000004200 */
[C---:B------:R-:W-:Y:S08]  /*69f0*/  HMMA.16816.F32 R60, R4.reuse, R16, R60 ;  /* 0x00000010043c723c */ /* 0x040ff0000000183c */
[C---:B------:R-:W-:Y:S01]  /*6a00*/  HMMA.16816.F32 R64, R4.reuse, R18, R64 ;  /* 0x000000120440723c */ /* 0x040fe20000001840 */
[----:B------:R-:W4:Y:S07]  /*6a10*/  LDSM.16.MT88.4 R16, [R166+0x5800] ;  /* 0x00580000a610783b */ /* 0x000f2e0000004200 */
[C---:B---3--:R-:W-:Y:S08]  /*6a20*/  HMMA.16816.F32 R68, R4.reuse, R140, R68 ;  /* 0x0000008c0444723c */ /* 0x048ff00000001844 */
[----:B-1----:R-:W-:Y:S01]  /*6a30*/  HMMA.16816.F32 R84, R4, R12, R84 ;  /* 0x0000000c0454723c */ /* 0x002fe20000001854 */
[----:B------:R-:W-:-:S04]  /*6a40*/  FADD.FTZ R13, R135, R154 ;  /* 0x0000009a870d7221 */ /* 0x000fc80000010000 */
[----:B------:R-:W-:-:S03]  /*6a50*/  FADD.FTZ R13, R134, R13 ;  /* 0x0000000d860d7221 */ /* 0x000fc60000010000 */
[----:B------:R-:W-:Y:S01]  /*6a60*/  HMMA.16816.F32 R72, R4, R142, R72 ;  /* 0x0000008e0448723c */ /* 0x000fe20000001848 */
[----:B------:R-:W-:-:S04]  /*6a70*/  FADD.FTZ R150, R150, R13 ;  /* 0x0000000d96967221 */ /* 0x000fc80000010000 */
[----:B------:R-:W-:-:S03]  /*6a80*/  FADD.FTZ R149, R149, R150 ;  /* 0x0000009695957221 */ /* 0x000fc60000010000 */
[----:B--2---:R-:W-:Y:S01]  /*6a90*/  HMMA.16816.F32 R92, R4, R8, R92 ;  /* 0x00000008045c723c */ /* 0x004fe2000000185c */
        /* <DEDUP_REMOVED lines=29> */
[----:B------:R-:W-:Y:S01]  /*6c70*/  HMMA.16816.F32 R116, R4, R18, R116 ;  /* 0x000000120474723c */ /* 0x000fe20000001874 */
[----:B------:R-:W-:-:S04]  /*6c80*/  NOP ;  /* 0x0000000000007918 */ /* 0x000fc80000000000 */
[----:B------:R-:W-:-:S15]  /*6c90*/  BRA.U !UP1, `(.L_x_3177) ;  /* 0x0000003d099c7547 */ /* 0x000fde000b800000 */
[----:B------:R-:W1:Y:S01]  /*6ca0*/  S2UR UR6, SR_CgaCtaId ;  /* 0x00000000000679c3 */ /* 0x000e620000008800 */
[----:B------:R-:W-:Y:S01]  /*6cb0*/  ULEA UR20, UR20, UR21, 0x6 ;  /* 0x0000001514147291 */ /* 0x000fe2000f8e30ff */
[----:B------:R-:W-:Y:S01]  /*6cc0*/  IMAD.U32 R203, RZ, RZ, UR18 ;  /* 0x00000012ffcb7e24 */ /* 0x000fe2000f8e00ff */
[----:B------:R-:W-:Y:S01]  /*6cd0*/  UISETP.NE.U32.AND UP0, UPT, UR12, URZ, UPT ;  /* 0x000000ff0c00728c */ /* 0x000fe2000bf05070 */
[C---:B------:R-:W-:Y:S01]  /*6ce0*/  IADD3 R199, PT, PT, R190.reuse, 0xc000, RZ ;  /* 0x0000c000bec77810 */ /* 0x040fe20007ffe0ff */
[----:B------:R-:W-:Y:S01]  /*6cf0*/  VIADD R198, R190, 0xc040 ;  /* 0x0000c040bec67836 */ /* 0x000fe20000000000 */
[----:B------:R-:W-:Y:S01]  /*6d00*/  MOV R202, RZ ;  /* 0x000000ff00ca7202 */ /* 0x000fe20000000f00 */
[----:B------:R-:W-:Y:S01]  /*6d10*/  UISETP.NE.AND.EX UP0, UPT, UR13, URZ, UPT, UP0 ;  /* 0x000000ff0d00728c */ /* 0x000fe2000bf05300 */
[----:B------:R-:W-:Y:S01]  /*6d20*/  IADD3 R133, PT, PT, R0, UR20, R133 ;  /* 0x0000001400857c10 */ /* 0x000fe2000fffe085 */
[----:B------:R-:W-:Y:S01]  /*6d30*/  IMAD.MOV.U32 R0, RZ, RZ, R3 ;  /* 0x000000ffff007224 */ /* 0x000fe200078e0003 */
[----:B------:R-:W-:Y:S01]  /*6d40*/  UMOV UR14, 0x400 ;  /* 0x00000400000e7882 */ /* 0x000fe20000000000 */
[----:B------:R-:W-:Y:S01]  /*6d50*/  IMAD.MOV.U32 R3, RZ, RZ, 0x20 ;  /* 0x00000020ff037424 */ /* 0x000fe200078e00ff */
[----:B------:R-:W-:Y:S01]  /*6d60*/  IADD3 R2, PT, PT, R133, -UR24, -R2 ;  /* 0x8000001885027c10 */ /* 0x000fe2000fffe802 */
[----:B------:R-:W-:Y:S01]  /*6d70*/  UIADD3 UR13, UPT, UPT, UR18, -0x2, URZ ;  /* 0xfffffffe120d7890 */ /* 0x000fe2000fffe0ff */
[----:B------:R-:W-:Y:S01]  /*6d80*/  MOV R133, R132 ;  /* 0x0000008400857202 */ /* 0x000fe20000000f00 */
[----:B------:R-:W2:Y:S01]  /*6d90*/  LDCU UR12, c[0x0][0x440] ;  /* 0x00008800ff0c77ac */ /* 0x000ea20008000800 */
[----:B------:R-:W-:Y:S01]  /*6da0*/  SEL R3, R3, 0xffffffe0, !P1 ;  /* 0xffffffe003037807 */ /* 0x000fe20004800000 */
[----:B------:R-:W-:Y:S01]  /*6db0*/  IMAD R203, R203, -0x40, R2 ;  /* 0xffffffc0cbcb7824 */ /* 0x000fe200078e0202 */
[----:B------:R-:W-:Y:S01]  /*6dc0*/  PLOP3.LUT P4, PT, PT, PT, UP0, 0x80, 0x8 ;  /* 0x000000000008781c */ /* 0x000fe20003f8f008 */
[----:B------:R-:W3:Y:S02]  /*6dd0*/  LDCU UR4, c[0x0][0x45c] ;  /* 0x00008b80ff0477ac */ /* 0x000ee40008000800 */
[----:B------:R-:W-:Y:S01]  /*6de0*/  IMAD.IADD R184, R3, 0x1, R190 ;  /* 0x0000000103b87824 */ /* 0x000fe200078e02be */
[----:B------:R-:W-:Y:S01]  /*6df0*/  IADD3 R203, PT, PT, R203, 0x88, RZ ;  /* 0x00000088cbcb7810 */ /* 0x000fe20007ffe0ff */
[----:B------:R-:W4:Y:S01]  /*6e00*/  LDCU.64 UR8, c[0x0][0x3a0] ;  /* 0x00007400ff0877ac */ /* 0x000f220008000a00 */
[----:B------:R-:W2:Y:S01]  /*6e10*/  LDCU.64 UR10, c[0x0][0x3a8] ;  /* 0x00007500ff0a77ac */ /* 0x000ea20008000a00 */
[----:B------:R-:W-:-:S02]  /*6e20*/  UIADD3 UR18, UPT, UPT, -UR18, 0x1, URZ ;  /* 0x0000000112127890 */ /* 0x000fc4000fffe1ff */
[----:B-1----:R-:W-:-:S12]  /*6e30*/  ULEA UR6, UR6, UR14, 0x18 ;  /* 0x0000000e06067291 */ /* 0x002fd8000f8ec0ff */
.L_x_3181:
        /* <DEDUP_REMOVED lines=36> */
[----:B------:R-:W1:Y:S01]  /*7080*/  LDC R3, c[0x0][0x4f0] ;  /* 0x00013c00ff037b82 */ /* 0x000e620000000800 */
[----:B------:R-:W-:Y:S07]  /*7090*/  UIADD3 UR14, UPT, UPT, UR16, -0x40, URZ ;  /* 0xffffffc0100e7890 */ /* 0x000fee000fffe0ff */
[----:B------:R-:W2:Y:S01]  /*70a0*/  LDC.64 R172, c[0x0][0x3c0] ;  /* 0x0000f000ffac7b82 */ /* 0x000ea20000000a00 */
[----:B------:R-:W-:Y:S05]  /*70b0*/  IMAD.U32 R11, RZ, RZ, UR14 ;  /* 0x0000000eff0b7e24 */ /* 0x000fea000f8e00ff */
[----:B------:R-:W-:Y:S02]  /*70c0*/  IABS R11, R11 ;  /* 0x0000000b000b7213 */ /* 0x000fe40000000000 */
[----:B-1----:R-:W-:Y:S04]  /*70d0*/  IABS R6, R3 ;  /* 0x0000000300067213 */ /* 0x002fe80000000000 */
        /* <DEDUP_REMOVED lines=8> */
[----:B------:R-:W-:Y:S05]  /*7160*/  IABS R13, UR16 ;  /* 0x00000010000d7c13 */ /* 0x000fea0008000000 */
[C---:B------:R-:W-:Y:S04]  /*7170*/  IMAD.HI.U32 R8, R4.reuse, R11, RZ ;  /* 0x0000000b04087227 */ /* 0x040fe800078e00ff */
[----:B------:R-:W-:Y:S02]  /*7180*/  IMAD.MOV R9, RZ, RZ, -R8 ;  /* 0x000000ffff097224 */ /* 0x000fe400078e0a08 */
[----:B------:R-:W-:Y:S04]  /*7190*/  IMAD.HI.U32 R4, R4, R13, RZ ;  /* 0x0000000d04047227 */ /* 0x000fe800078e00ff */
[C---:B------:R-:W-:Y:S02]  /*71a0*/  IMAD R11, R6.reuse, R9, R11 ;  /* 0x00000009060b7224 */ /* 0x040fe400078e020b */
[----:B------:R-:W-:Y:S03]  /*71b0*/  IMAD.MOV R9, RZ, RZ, -R4 ;  /* 0x000000ffff097224 */ /* 0x000fe600078e0a04 */
[C---:B------:R-:W-:Y:S01]  /*71c0*/  ISETP.GT.U32.AND P0, PT, R6.reuse, R11, PT ;  /* 0x0000000b0600720c */ /* 0x040fe20003f04070 */
[C---:B------:R-:W-:Y:S01]  /*71d0*/  IMAD R13, R6.reuse, R9, R13 ;  /* 0x00000009060d7224 */ /* 0x040fe200078e020d */
[----:B------:R-:W-:Y:S04]  /*71e0*/  LOP3.LUT R9, R3, UR16, RZ, 0x3c, !PT ;  /* 0x0000001003097c12 */ /* 0x000fe8000f8e3cff */
[----:B------:R-:W-:Y:S07]  /*71f0*/  ISETP.GT.U32.AND P5, PT, R6, R13, PT ;  /* 0x0000000d0600720c */ /* 0x000fee0003fa4070 */
[----:B------:R-:W-:Y:S02]  /*7200*/  @!P0 IMAD.IADD R11, R11, 0x1, -R6 ;  /* 0x000000010b0b8824 */ /* 0x000fe400078e0a06 */
[----:B------:R-:W-:Y:S03]  /*7210*/  @!P0 VIADD R8, R8, 0x1 ;  /* 0x0000000108088836 */ /* 0x000fe60000000000 */
[-C--:B------:R-:W-:Y:S01]  /*7220*/  ISETP.GE.U32.AND P6, PT, R11, R6.reuse, PT ;  /* 0x000000060b00720c */ /* 0x080fe20003fc6070 */
[----:B------:R-:W-:Y:S01]  /*7230*/  @!P5 VIADD R4, R4, 0x1 ;  /* 0x000000010404d836 */ /* 0x000fe20000000000 */
[-C--:B------:R-:W-:Y:S02]  /*7240*/  @!P5 IADD3 R13, PT, PT, R13, -R6.reuse, RZ ;  /* 0x800000060d0dd210 */ /* 0x080fe40007ffe0ff */
[----:B------:R-:W-:Y:S02]  /*7250*/  LOP3.LUT R11, RZ, R3, RZ, 0x33, !PT ;  /* 0x00000003ff0b7212 */ /* 0x000fe400078e33ff */
[----:B------:R-:W-:Y:S02]  /*7260*/  ISETP.GE.U32.AND P0, PT, R13, R6, PT ;  /* 0x000000060d00720c */ /* 0x000fe40003f06070 */
[----:B------:R-:W-:Y:S04]  /*7270*/  LOP3.LUT R6, R3, UR14, RZ, 0x3c, !PT ;  /* 0x0000000e03067c12 */ /* 0x000fe8000f8e3cff */
[----:B------:R-:W-:Y:S02]  /*7280*/  ISETP.GE.AND P5, PT, R6, RZ, PT ;  /* 0x000000ff0600720c */ /* 0x000fe40003fa6270 */
[----:B------:R-:W-:Y:S02]  /*7290*/  @P6 IADD3 R8, PT, PT, R8, 0x1, RZ ;  /* 0x0000000108086810 */ /* 0x000fe40007ffe0ff */
[----:B------:R-:W-:Y:S03]  /*72a0*/  ISETP.GE.AND P6, PT, R9, RZ, PT ;  /* 0x000000ff0900720c */ /* 0x000fe60003fc6270 */
[----:B------:R-:W-:Y:S01]  /*72b0*/  @P0 VIADD R4, R4, 0x1 ;  /* 0x0000000104040836 */ /* 0x000fe20000000000 */
[----:B------:R-:W-:Y:S05]  /*72c0*/  ISETP.NE.AND P0, PT, R3, RZ, PT ;  /* 0x000000ff0300720c */ /* 0x000fea0003f05270 */
[----:B------:R-:W-:Y:S04]  /*72d0*/  @!P5 IMAD.MOV R8, RZ, RZ, -R8 ;  /* 0x000000ffff08d224 */ /* 0x000fe800078e0a08 */
[----:B------:R-:W-:Y:S02]  /*72e0*/  @!P6 IADD3 R4, PT, PT, -R4, RZ, RZ ;  /* 0x000000ff0404e210 */ /* 0x000fe40007ffe1ff */
[C---:B------:R-:W-:Y:S02]  /*72f0*/  SEL R13, R11.reuse, R8, !P0 ;  /* 0x000000080b0d7207 */ /* 0x040fe40004000000 */
[----:B------:R-:W-:Y:S02]  /*7300*/  SEL R11, R11, R4, !P0 ;  /* 0x000000040b0b7207 */ /* 0x000fe40004000000 */
[-C--:B------:R-:W-:Y:S02]  /*7310*/  LEA R16, P5, R13, R200.reuse, 0x2 ;  /* 0x000000c80d107211 */ /* 0x080fe400078a10ff */
[C---:B------:R-:W-:Y:S01]  /*7320*/  LEA R14, P0, R11.reuse, R200, 0x2 ;  /* 0x000000c80b0e7211 */ /* 0x040fe200078010ff */
[----:B------:R-:W-:Y:S01]  /*7330*/  IMAD.IADD R4, R11, 0x1, -R13 ;  /* 0x000000010b047824 */ /* 0x000fe200078e0a0d */
[-C--:B------:R-:W-:Y:S02]  /*7340*/  LEA.HI.X.SX32 R17, R13, R201.reuse, 0x2, P5 ;  /* 0x000000c90d117211 */ /* 0x080fe400028f16ff */
[----:B------:R-:W-:Y:S01]  /*7350*/  LEA.HI.X.SX32 R15, R11, R201, 0x2, P0 ;  /* 0x000000c90b0f7211 */ /* 0x000fe200000f16ff */
[----:B------:R-:W-:Y:S02]  /*7360*/  IMAD R3, R4, R3, -0x40 ;  /* 0xffffffc004037424 */ /* 0x000fe400078e0203 */
[----:B------:R-:W5:Y:S03]  /*7370*/  LDG.E R9, desc[UR22][R16.64] ;  /* 0x0000001610097981 */ /* 0x000f66000c1e1900 */
[----:B------:R-:W-:Y:S01]  /*7380*/  SHF.R.S32.HI R11, RZ, 0x1f, R3 ;  /* 0x0000001fff0b7819 */ /* 0x000fe20000011403 */
[----:B------:R-:W5:Y:S04]  /*7390*/  LDG.E R6, desc[UR22][R14.64] ;  /* 0x000000160e067981 */ /* 0x000f68000c1e1900 */
[-C--:B--2---:R-:W-:Y:S02]  /*73a0*/  IMAD R4, R11, R172.reuse, RZ ;  /* 0x000000ac0b047224 */ /* 0x084fe400078e02ff */
[C---:B------:R-:W-:Y:S04]  /*73b0*/  IMAD.WIDE.U32 R10, R3.reuse, R172, RZ ;  /* 0x000000ac030a7225 */ /* 0x040fe800078e00ff */
        /* <DEDUP_REMOVED lines=10> */
.L_x_3178:
        /* <DEDUP_REMOVED lines=20> */
[----:B------:R-:W-:Y:S02]  /*75a0*/  UIADD3 UR18, UPT, UPT, UR18, 0x1, URZ ;  /* 0x0000000112127890 */ /* 0x000fe4000fffe0ff */
[----:B------:R-:W-:Y:S01]  /*75b0*/  @!PT LDS RZ, [RZ] ;  /* 0x00000000fffff984 */ /* 0x000fe20000000800 */
[----:B------:R-:W-:Y:S01]  /*75c0*/  @!PT LDS RZ, [RZ] ;  /* 0x00000000fffff984 */ /* 0x000fe20000000800 */
[----:B------:R-:W-:Y:S01]  /*75d0*/  @!PT LDS RZ, [RZ] ;  /* 0x00000000fffff984 */ /* 0x000fe20000000800 */
[----:B------:R-:W-:Y:S01]  /*75e0*/  @!P1 LDGSTS.E.BYPASS.LTC128B.128 [R209+0x10000], desc[UR22][R196.64+0x100] ;  /* 0x10000100c4d19fae */ /* 0x000fe2000b981a16 */
[----:B------:R-:W-:Y:S01]  /*75f0*/  IMAD.X R175, R173, 0x1, R181, P0 ;  /* 0x00000001adaf7824 */ /* 0x000fe200000e06b5 */
[----:B------:R-:W-:Y:S01]  /*7600*/  LOP3.LUT P0, RZ, R189, 0x2, RZ, 0xc0, !PT ;  /* 0x00000002bdff7812 */ /* 0x000fe2000780c0ff */
[----:B------:R-:W-:Y:S01]  /*7610*/  UISETP.NE.AND UP0, UPT, UR18, URZ, UPT ;  /* 0x000000ff1200728c */ /* 0x000fe2000bf05270 */
[----:B------:R-:W-:Y:S02]  /*7620*/  @P1 STS.128 [R209+0x10000], RZ ;  /* 0x010000ffd1001388 */ /* 0x000fe40000000c00 */
[----:B------:R-:W-:Y:S02]  /*7630*/  SEL R191, R185, 0xffffffe0, !P0 ;  /* 0xffffffe0b9bf7807 */ /* 0x000fe40004000000 */
[----:B------:R-:W-:Y:S01]  /*7640*/  @!PT LDS RZ, [RZ] ;  /* 0x00000000fffff984 */ /* 0x000fe20000000800 */
[----:B------:R-:W-:Y:S01]  /*7650*/  @!PT LDS RZ, [RZ] ;  /* 0x00000000fffff984 */ /* 0x000fe20000000800 */
[----:B------:R-:W-:Y:S01]  /*7660*/  @!PT LDS RZ, [RZ] ;  /* 0x00000000fffff984 */ /* 0x000fe20000000800 */
[----:B------:R-:W-:Y:S01]  /*7670*/  @!P3 LDGSTS.E.BYPASS.LTC128B.128 [R209+0xc800], desc[UR22][R178.64] ;  /* 0x0c800000b2d1bfae */ /* 0x000fe2000b981a16 */
[----:B------:R-:W-:Y:S02]  /*7680*/  LOP3.LUT P0, RZ, R189, 0x4, RZ, 0xc0, !PT ;  /* 0x00000004bdff7812 */ /* 0x000fe4000780c0ff */
[--C-:B------:R-:W-:Y:S01]  /*7690*/  IMAD.IADD R135, R191, 0x1, R176.reuse ;  /* 0x00000001bf877824 */ /* 0x100fe200078e02b0 */
[----:B------:R-:W-:Y:S01]  /*76a0*/  @P3 STS.128 [R209+0xc800], RZ ;  /* 0x00c800ffd1003388 */ /* 0x000fe20000000c00 */
[----:B------:R-:W-:Y:S02]  /*76b0*/  IADD3 R134, PT, PT, R132, R191, RZ ;  /* 0x000000bf84867210 */ /* 0x000fe40007ffe0ff */
[----:B------:R-:W-:Y:S01]  /*76c0*/  SEL R3, R2, 0xffffffc0, !P0 ;  /* 0xffffffc002037807 */ /* 0x000fe20004000000 */
[----:B------:R-:W-:Y:S01]  /*76d0*/  @!PT LDS RZ, [RZ] ;  /* 0x00000000fffff984 */ /* 0x000fe20000000800 */
[----:B------:R-:W-:Y:S01]  /*76e0*/  @!PT LDS RZ, [RZ] ;  /* 0x00000000fffff984 */ /* 0x000fe20000000800 */
[----:B------:R-:W-:Y:S01]  /*76f0*/  @!PT LDS RZ, [RZ] ;  /* 0x00000000fffff984 */ /* 0x000fe20000000800 */
[----:B------:R-:W-:Y:S04]  /*7700*/  @!P2 LDGSTS.E.BYPASS.LTC128B.128 [R209+0xe800], desc[UR22][R178.64+0x80] ;  /* 0x0e800080b2d1afae */ /* 0x000fe8000b981a16 */
[----:B------:R-:W-:Y:S01]  /*7710*/  @P2 STS.128 [R209+0xe800], RZ ;  /* 0x00e800ffd1002388 */ /* 0x000fe20000000c00 */
[----:B------:R-:W-:Y:S02]  /*7720*/  IMAD.IADD R192, R3, 0x1, R176 ;  /* 0x0000000103c07824 */ /* 0x000fe400078e02b0 */
[----:B------:R-:W-:Y:S01]  /*7730*/  IMAD.IADD R132, R132, 0x1, R3 ;  /* 0x0000000184847824 */ /* 0x000fe200078e0203 */
[----:B------:R-:W-:Y:S01]  /*7740*/  @!PT LDS RZ, [RZ] ;  /* 0x00000000fffff984 */ /* 0x000fe20000000800 */
[----:B------:R-:W-:Y:S01]  /*7750*/  @!PT LDS RZ, [RZ] ;  /* 0x00000000fffff984 */ /* 0x000fe20000000800 */
[----:B------:R-:W-:Y:S01]  /*7760*/  @!PT LDS RZ, [RZ] ;  /* 0x00000000fffff984 */ /* 0x000fe20000000800 */
[----:B------:R-:W-:Y:S02]  /*7770*/  @!P1 LDGSTS.E.BYPASS.LTC128B.128 [R209+0x10800], desc[UR22][R178.64+0x100] ;  /* 0x10800100b2d19fae */ /* 0x000fe4000b981a16 */
[C---:B------:R-:W-:Y:S01]  /*7780*/  IADD3 R3, PT, PT, R191.reuse, R192, RZ ;  /* 0x000000c0bf037210 */ /* 0x040fe20007ffe0ff */
        /* <DEDUP_REMOVED lines=192> */
[----:B------:R-:W-:Y:S11]  /*8390*/  BRA.U !UP0, `(.L_x_3179) ;  /* 0x00000009084c7547 */ /* 0x000ff6000b800000 */
        /* <DEDUP_REMOVED lines=14> */
[----:B------:R-:W1:Y:S01]  /*8480*/  LDC R132, c[0x0][0x4f0] ;  /* 0x00013c00ff847b82 */ /* 0x000e620000000800 */
[----:B------:R-:W-:Y:S02]  /*8490*/  UIADD3 UR15, UPT, UPT, UR16, -0x80, URZ ;  /* 0xffffff80100f7890 */ /* 0x000fe4000fffe0ff */
[----:B------:R-:W-:Y:S04]  /*84a0*/  UIADD3 UR14, UPT, UPT, UR16, -0x40, URZ ;  /* 0xffffffc0100e7890 */ /* 0x000fe8000fffe0ff */
[----:B------:R-:W-:Y:S02]  /*84b0*/  IMAD.U32 R134, RZ, RZ, UR15 ;  /* 0x0000000fff867e24 */ /* 0x000fe4000f8e00ff */
[----:B------:R-:W-:Y:S03]  /*84c0*/  MOV R136, UR14 ;  /* 0x0000000e00887c02 */ /* 0x000fe60008000f00 */
[----:B------:R-:W-:Y:S02]  /*84d0*/  IABS R134, R134 ;  /* 0x0000008600867213 */ /* 0x000fe40000000000 */
[----:B------:R-:W-:Y:S02]  /*84e0*/  IABS R136, R136 ;  /* 0x0000008800887213 */ /* 0x000fe40000000000 */
[----:B-1----:R-:W-:Y:S04]  /*84f0*/  IABS R2, R132 ;  /* 0x0000008400027213 */ /* 0x002fe80000000000 */
[----:B------:R-:W1:Y:S10]  /*8500*/  I2F.RP R137, R2 ;  /* 0x0000000200897306 */ /* 0x000e740000209400 */
[----:B-1----:R-:W1:Y:S02]  /*8510*/  MUFU.RCP R3, R137 ;  /* 0x0000008900037308 */ /* 0x002e640000001000 */
[----:B-1----:R-:W-:Y:S08]  /*8520*/  VIADD R138, R3, 0xffffffe ;  /* 0x0ffffffe038a7836 */ /* 0x002ff00000000000 */
[----:B------:R-:W1:Y:S02]  /*8530*/  F2I.FTZ.U32.TRUNC.NTZ R139, R138 ;  /* 0x0000008a008b7305 */ /* 0x000e64000021f000 */
[--C-:B-1----:R-:W-:Y:S02]  /*8540*/  IMAD.MOV R3, RZ, RZ, -R139.reuse ;  /* 0x000000ffff037224 */ /* 0x102fe400078e0a8b */
[----:B------:R-:W-:Y:S02]  /*8550*/  IMAD.MOV.U32 R138, RZ, RZ, RZ ;  /* 0x000000ffff8a7224 */ /* 0x000fe400078e00ff */
[----:B------:R-:W-:Y:S04]  /*8560*/  IMAD R3, R3, R2, RZ ;  /* 0x0000000203037224 */ /* 0x000fe800078e02ff */
[----:B------:R-:W-:Y:S06]  /*8570*/  IMAD.HI.U32 R139, R139, R3, R138 ;  /* 0x000000038b8b7227 */ /* 0x000fec00078e008a */
[C---:B------:R-:W-:Y:S04]  /*8580*/  IMAD.HI.U32 R138, R139.reuse, R134, RZ ;  /* 0x000000868b8a7227 */ /* 0x040fe800078e00ff */
[----:B------:R-:W-:Y:S04]  /*8590*/  IMAD.HI.U32 R139, R139, R136, RZ ;  /* 0x000000888b8b7227 */ /* 0x000fe800078e00ff */
[----:B------:R-:W-:Y:S01]  /*85a0*/  IMAD.MOV R3, RZ, RZ, -R138 ;  /* 0x000000ffff037224 */ /* 0x000fe200078e0a8a */
[C---:B------:R-:W-:Y:S03]  /*85b0*/  IADD3 R137, PT, PT, -R139.reuse, RZ, RZ ;  /* 0x000000ff8b897210 */ /* 0x040fe60007ffe1ff */
[----:B------:R-:W-:Y:S01]  /*85c0*/  IMAD R134, R2, R3, R134 ;  /* 0x0000000302867224 */ /* 0x000fe200078e0286 */
[----:B------:R-:W-:Y:S01]  /*85d0*/  LOP3.LUT R3, R132, UR14, RZ, 0x3c, !PT ;  /* 0x0000000e84037c12 */ /* 0x000fe2000f8e3cff */
[C---:B------:R-:W-:Y:S03]  /*85e0*/  IMAD R136, R2.reuse, R137, R136 ;  /* 0x0000008902887224 */ /* 0x040fe600078e0288 */
[C---:B------:R-:W-:Y:S02]  /*85f0*/  ISETP.GT.U32.AND P5, PT, R2.reuse, R134, PT ;  /* 0x000000860200720c */ /* 0x040fe40003fa4070 */
[----:B------:R-:W-:Y:S11]  /*8600*/  ISETP.GT.U32.AND P6, PT, R2, R136, PT ;  /* 0x000000880200720c */ /* 0x000ff60003fc4070 */
[----:B------:R-:W-:Y:S01]  /*8610*/  @!P5 IADD3 R138, PT, PT, R138, 0x1, RZ ;  /* 0x000000018a8ad810 */ /* 0x000fe20007ffe0ff */
[--C-:B------:R-:W-:Y:S02]  /*8620*/  @!P5 IMAD.IADD R134, R134, 0x1, -R2.reuse ;  /* 0x000000018686d824 */ /* 0x100fe400078e0a02 */
[----:B------:R-:W-:Y:S02]  /*8630*/  @!P6 IMAD.IADD R136, R136, 0x1, -R2 ;  /* 0x000000018888e824 */ /* 0x000fe400078e0a02 */
[----:B------:R-:W-:Y:S01]  /*8640*/  @!P6 VIADD R139, R139, 0x1 ;  /* 0x000000018b8be836 */ /* 0x000fe20000000000 */
[-C--:B------:R-:W-:Y:S02]  /*8650*/  ISETP.GE.U32.AND P5, PT, R134, R2.reuse, PT ;  /* 0x000000028600720c */ /* 0x080fe40003fa6070 */
[----:B------:R-:W-:Y:S02]  /*8660*/  ISETP.GE.U32.AND P6, PT, R136, R2, PT ;  /* 0x000000028800720c */ /* 0x000fe40003fc6070 */
[----:B------:R-:W-:Y:S09]  /*8670*/  LOP3.LUT R2, R132, UR15, RZ, 0x3c, !PT ;  /* 0x0000000f84027c12 */ /* 0x000ff2000f8e3cff */
[----:B------:R-:W-:Y:S01]  /*8680*/  @P5 VIADD R138, R138, 0x1 ;  /* 0x000000018a8a5836 */ /* 0x000fe20000000000 */
[----:B------:R-:W-:Y:S02]  /*8690*/  ISETP.GE.AND P5, PT, R2, RZ, PT ;  /* 0x000000ff0200720c */ /* 0x000fe40003fa6270 */
[----:B------:R-:W-:Y:S02]  /*86a0*/  @P6 IADD3 R139, PT, PT, R139, 0x1, RZ ;  /* 0x000000018b8b6810 */ /* 0x000fe40007ffe0ff */
[----:B------:R-:W-:Y:S02]  /*86b0*/  ISETP.GE.AND P6, PT, R3, RZ, PT ;  /* 0x000000ff0300720c */ /* 0x000fe40003fc6270 */
[----:B------:R-:W-:Y:S07]  /*86c0*/  LOP3.LUT R2, RZ, R132, RZ, 0x33, !PT ;  /* 0x00000084ff027212 */ /* 0x000fee00078e33ff */
[----:B------:R-:W-:Y:S01]  /*86d0*/  @!P5 IMAD.MOV R138, RZ, RZ, -R138 ;  /* 0x000000ffff8ad224 */ /* 0x000fe200078e0a8a */
[----:B------:R-:W-:Y:S03]  /*86e0*/  ISETP.NE.AND P5, PT, R132, RZ, PT ;  /* 0x000000ff8400720c */ /* 0x000fe60003fa5270 */
[----:B------:R-:W-:Y:S01]  /*86f0*/  @!P6 IMAD.MOV R139, RZ, RZ, -R139 ;  /* 0x000000ffff8be224 */ /* 0x000fe200078e0a8b */
[C---:B------:R-:W-:Y:S04]  /*8700*/  SEL R141, R2.reuse, R138, !P5 ;  /* 0x0000008a028d7207 */ /* 0x040fe80006800000 */
[----:B------:R-:W-:Y:S02]  /*8710*/  SEL R139, R2, R139, !P5 ;  /* 0x0000008b028b7207 */ /* 0x000fe40006800000 */
[-C--:B------:R-:W-:Y:S01]  /*8720*/  LEA R144, P6, R141, R200.reuse, 0x2 ;  /* 0x000000c88d907211 */ /* 0x080fe200078c10ff */
[----:B------:R-:W1:Y:S01]  /*8730*/  LDC.64 R2, c[0x0][0x3b8] ;  /* 0x0000ee00ff027b82 */ /* 0x000e620000000a00 */
        /* <DEDUP_REMOVED lines=20> */
.L_x_3180:
        /* <DEDUP_REMOVED lines=69> */
.L_x_3179:
[----:B-1----:R-:W-:Y:S01]  /*8cd0*/  IABS R2, R203 ;  /* 0x000000cb00027213 */ /* 0x002fe20000000000 */
[----:B------:R-:W-:Y:S01]  /*8ce0*/  LDSM.16.MT88.4 R140, [R184+0xc000] ;  /* 0x00c00000b88c783b */ /* 0x000fe20000004200 */
[C---:B------:R-:W-:Y:S01]  /*8cf0*/  IADD3 R134, PT, PT, R203.reuse, -0x1, RZ ;  /* 0xffffffffcb867810 */ /* 0x040fe20007ffe0ff */
[----:B------:R-:W-:Y:S01]  /*8d00*/  UIADD3 UR13, UPT, UPT, UR13, -0x1, URZ ;  /* 0xffffffff0d0d7890 */ /* 0x000fe2000fffe0ff */
[----:B------:R-:W-:Y:S01]  /*8d10*/  I2FP.F32.S32 R3, R2 ;  /* 0x0000000200037245 */ /* 0x000fe20000201400 */
[----:B------:R-:W-:Y:S01]  /*8d20*/  UIADD3 UR16, UPT, UPT, UR16, -0x40, URZ ;  /* 0xffffffc010107890 */ /* 0x000fe2000fffe0ff */
[----:B------:R-:W-:Y:S01]  /*8d30*/  IADD3 R2, PT, PT, R203, -0x9, RZ ;  /* 0xfffffff7cb027810 */ /* 0x000fe20007ffe0ff */
[----:B------:R-:W-:Y:S01]  /*8d40*/  UISETP.NE.AND UP0, UPT, UR13, -0x1, UPT ;  /* 0xffffffff0d00788c */ /* 0x000fe2000bf05270 */
[----:B------:R-:W-:Y:S01]  /*8d50*/  IABS R134, R134 ;  /* 0x0000008600867213 */ /* 0x000fe20000000000 */
[----:B------:R-:W-:Y:S01]  /*8d60*/  FFMA.FTZ R6, R3, -UR5, R6 ;  /* 0x8000000503067c23 */ /* 0x000fe20008010006 */
[C---:B------:R-:W-:Y:S01]  /*8d70*/  IADD3 R3, PT, PT, R203.reuse, -0x10, RZ ;  /* 0xfffffff0cb037810 */ /* 0x040fe20007ffe0ff */
[----:B------:R-:W-:Y:S01]  /*8d80*/  LDSM.16.MT88.4 R156, [R190+0x10800] ;  /* 0x01080000be9c783b */ /* 0x000fe20000004200 */
[----:B------:R-:W-:Y:S02]  /*8d90*/  IABS R2, R2 ;  /* 0x0000000200027213 */ /* 0x000fe40000000000 */
[----:B------:R-:W-:Y:S02]  /*8da0*/  I2FP.F32.S32 R134, R134 ;  /* 0x0000008600867245 */ /* 0x000fe40000201400 */
[C---:B------:R-:W-:Y:S02]  /*8db0*/  IADD3 R132, PT, PT, R203.reuse, -0x11, RZ ;  /* 0xffffffefcb847810 */ /* 0x040fe40007ffe0ff */
[----:B------:R-:W-:Y:S01]  /*8dc0*/  IABS R3, R3 ;  /* 0x0000000300037213 */ /* 0x000fe20000000000 */
[----:B------:R-:W-:Y:S01]  /*8dd0*/  FFMA.FTZ R7, R134, -UR5, R7 ;  /* 0x8000000586077c23 */ /* 0x000fe20008010007 */
[C---:B------:R-:W-:Y:S02]  /*8de0*/  IADD3 R135, PT, PT, R203.reuse, -0x8, RZ ;  /* 0xfffffff8cb877810 */ /* 0x040fe40007ffe0ff */
[----:B------:R-:W-:Y:S02]  /*8df0*/  I2FP.F32.S32 R2, R2 ;  /* 0x0000000200027245 */ /* 0x000fe40000201400 */
[----:B------:R-:W-:Y:S02]  /*8e00*/  IABS R132, R132 ;  /* 0x0000008400847213 */ /* 0x000fe40000000000 */
[----:B------:R-:W-:Y:S01]  /*8e10*/  I2FP.F32.S32 R3, R3 ;  /* 0x0000000300037245 */ /* 0x000fe20000201400 */
[C---:B------:R-:W-:Y:S01]  /*8e20*/  FFMA.FTZ R11, R2.reuse, -UR5, R11 ;  /* 0x80000005020b7c23 */ /* 0x040fe2000801000b */
[----:B------:R-:W-:Y:S01]  /*8e30*/  IABS R135, R135 ;  /* 0x0000008700877213 */ /* 0x000fe20000000000 */
[----:B------:R-:W-:Y:S01]  /*8e40*/  FFMA.FTZ R5, R2, -UR5, R5 ;  /* 0x8000000502057c23 */ /* 0x000fe20008010005 */
[----:B------:R-:W-:Y:S01]  /*8e50*/  IADD3 R134, PT, PT, R203, -0x19, RZ ;  /* 0xffffffe7cb867810 */ /* 0x000fe20007ffe0ff */
[C---:B------:R-:W-:Y:S01]  /*8e60*/  FFMA.FTZ R8, R3.reuse, -UR5, R8 ;  /* 0x8000000503087c23 */ /* 0x040fe20008010008 */
[----:B------:R-:W-:Y:S01]  /*8e70*/  I2FP.F32.S32 R132, R132 ;  /* 0x0000008400847245 */ /* 0x000fe20000201400 */
[----:B------:R-:W-:Y:S01]  /*8e80*/  FFMA.FTZ R14, R3, -UR5, R14 ;  /* 0x80000005030e7c23 */ /* 0x000fe2000801000e */
[----:B------:R-:W-:Y:S02]  /*8e90*/  I2FP.F32.S32 R135, R135 ;  /* 0x0000008700877245 */ /* 0x000fe40000201400 */
[C---:B------:R-:W-:Y:S01]  /*8ea0*/  IADD3 R2, PT, PT, R203.reuse, -0x21, RZ ;  /* 0xffffffdfcb027810 */ /* 0x040fe20007ffe0ff */
[C---:B------:R-:W-:Y:S01]  /*8eb0*/  FFMA.FTZ R9, R132.reuse, -UR5, R9 ;  /* 0x8000000584097c23 */ /* 0x040fe20008010009 */
[----:B------:R-:W-:Y:S01]  /*8ec0*/  IABS R134, R134 ;  /* 0x0000008600867213 */ /* 0x000fe20000000000 */
[----:B------:R-:W-:Y:S01]  /*8ed0*/  FFMA.FTZ R15, R132, -UR5, R15 ;  /* 0x80000005840f7c23 */ /* 0x000fe2000801000f */
[----:B------:R-:W-:Y:S01]  /*8ee0*/  IADD3 R3, PT, PT, R203, -0x20, RZ ;  /* 0xffffffe0cb037810 */ /* 0x000fe20007ffe0ff */
[C---:B------:R-:W-:Y:S01]  /*8ef0*/  FFMA.FTZ R10, R135.reuse, -UR5, R10 ;  /* 0x80000005870a7c23 */ /* 0x040fe2000801000a */
[----:B------:R-:W-:Y:S01]  /*8f00*/  IABS R2, R2 ;  /* 0x0000000200027213 */ /* 0x000fe20000000000 */
[----:B------:R-:W-:Y:S01]  /*8f10*/  FFMA.FTZ R4, R135, -UR5, R4 ;  /* 0x8000000587047c23 */ /* 0x000fe20008010004 */
[----:B------:R-:W-:Y:S02]  /*8f20*/  I2FP.F32.S32 R132, R134 ;  /* 0x0000008600847245 */ /* 0x000fe40000201400 */
[C---:B------:R-:W-:Y:S02]  /*8f30*/  IADD3 R135, PT, PT, R203.reuse, -0x18, RZ ;  /* 0xffffffe8cb877810 */ /* 0x040fe40007ffe0ff */
[----:B------:R-:W-:Y:S01]  /*8f40*/  IABS R3, R3 ;  /* 0x0000000300037213 */ /* 0x000fe20000000000 */
[C---:B------:R-:W-:Y:S01]  /*8f50*/  FFMA.FTZ R13, R132.reuse, -UR5, R13 ;  /* 0x80000005840d7c23 */ /* 0x040fe2000801000d */
[----:B------:R-:W-:Y:S01]  /*8f60*/  IADD3 R134, PT, PT, R203, -0x31, RZ ;  /* 0xffffffcfcb867810 */ /* 0x000fe20007ffe0ff */
[----:B------:R-:W-:Y:S01]  /*8f70*/  FFMA.FTZ R19, R132, -UR5, R19 ;  /* 0x8000000584137c23 */ /* 0x000fe20008010013 */
[----:B------:R-:W-:Y:S02]  /*8f80*/  I2FP.F32.S32 R2, R2 ;  /* 0x0000000200027245 */ /* 0x000fe40000201400 */
[----:B------:R-:W-:Y:S02]  /*8f90*/  IABS R135, R135 ;  /* 0x0000008700877213 */ /* 0x000fe40000000000 */
[----:B------:R-:W-:Y:S01]  /*8fa0*/  I2FP.F32.S32 R3, R3 ;  /* 0x0000000300037245 */ /* 0x000fe20000201400 */
[C---:B------:R-:W-:Y:S01]  /*8fb0*/  FFMA.FTZ R23, R2.reuse, -UR5, R23 ;  /* 0x8000000502177c23 */ /* 0x040fe20008010017 */
[----:B------:R-:W-:Y:S01]  /*8fc0*/  IABS R134, R134 ;  /* 0x0000008600867213 */ /* 0x000fe20000000000 */
[----:B------:R-:W-:Y:S01]  /*8fd0*/  FFMA.FTZ R17, R2, -UR5, R17 ;  /* 0x8000000502117c23 */ /* 0x000fe20008010011 */
[----:B------:R-:W-:Y:S01]  /*8fe0*/  I2FP.F32.S32 R135, R135 ;  /* 0x0000008700877245 */ /* 0x000fe20000201400 */
[C---:B------:R-:W-:Y:S01]  /*8ff0*/  FFMA.FTZ R16, R3.reuse, -UR5, R16 ;  /* 0x8000000503107c23 */ /* 0x040fe20008010010 */
[----:B------:R-:W-:Y:S01]  /*9000*/  MOV R2, R134 ;  /* 0x0000008600027202 */ /* 0x000fe20000000f00 */
[----:B------:R-:W-:Y:S01]  /*9010*/  FFMA.FTZ R22, R3, -UR5, R22 ;  /* 0x8000000503167c23 */ /* 0x000fe20008010016 */
[----:B------:R-:W-:Y:S01]  /*9020*/  IADD3 R132, PT, PT, R203, -0x29, RZ ;  /* 0xffffffd7cb847810 */ /* 0x000fe20007ffe0ff */
[----:B------:R-:W-:Y:S01]  /*9030*/  FFMA.FTZ R12, R135, -UR5, R12 ;  /* 0x80000005870c7c23 */ /* 0x000fe2000801000c */
[----:B------:R-:W-:Y:S01]  /*9040*/  IADD3 R3, PT, PT, R203, -0x30, RZ ;  /* 0xffffffd0cb037810 */ /* 0x000fe20007ffe0ff */
[----:B------:R-:W-:Y:S01]  /*9050*/  FFMA.FTZ R18, R135, -UR5, R18 ;  /* 0x8000000587127c23 */ /* 0x000fe20008010012 */
[----:B------:R-:W-:Y:S02]  /*9060*/  I2FP.F32.S32 R2, R2 ;  /* 0x0000000200027245 */ /* 0x000fe40000201400 */
[----:B------:R-:W-:Y:S02]  /*9070*/  IABS R132, R132 ;  /* 0x0000008400847213 */ /* 0x000fe40000000000 */
[----:B------:R-:W-:Y:S01]  /*9080*/  IABS R3, R3 ;  /* 0x0000000300037213 */ /* 0x000fe20000000000 */
[C---:B------:R-:W-:Y:S01]  /*9090*/  FFMA.FTZ R25, R2.reuse, -UR5, R25 ;  /* 0x8000000502197c23 */ /* 0x040fe20008010019 */
[----:B------:R-:W-:Y:S01]  /*90a0*/  IADD3 R135, PT, PT, R203, -0x28, RZ ;  /* 0xffffffd8cb877810 */ /* 0x000fe20007ffe0ff */
[----:B------:R-:W-:Y:S01]  /*90b0*/  FFMA.FTZ R31, R2, -UR5, R31 ;  /* 0x80000005021f7c23 */ /* 0x000fe2000801001f */
[----:B------:R-:W-:Y:S02]  /*90c0*/  I2FP.F32.S32 R132, R132 ;  /* 0x0000008400847245 */ /* 0x000fe40000201400 */
[----:B------:R-:W-:Y:S02]  /*90d0*/  I2FP.F32.S32 R3, R3 ;  /* 0x0000000300037245 */ /* 0x000fe40000201400 */
[----:B------:R-:W-:Y:S01]  /*90e0*/  IABS R135, R135 ;  /* 0x0000008700877213 */ /* 0x000fe20000000000 */
[----:B------:R-:W-:Y:S01]  /*90f0*/  FFMA.FTZ R27, R132, -UR5, R27 ;  /* 0x80000005841b7c23 */ /* 0x000fe2000801001b */
[----:B------:R-:W-:Y:S01]  /*9100*/  FMNMX3.FTZ R134, R133, R4, R5, !PT ;  /* 0x0000000485867276 */ /* 0x000fe20007810005 */
[C---:B------:R-:W-:Y:S01]  /*9110*/  FFMA.FTZ R24, R3.reuse, -UR5, R24 ;  /* 0x8000000503187c23 */ /* 0x040fe20008010018 */
[----:B------:R-:W-:Y:S01]  /*9120*/  FMNMX3.FTZ R2, R0, R6, R7, !PT ;  /* 0x0000000600027276 */ /* 0x000fe20007810007 */
[----:B------:R-:W-:Y:S01]  /*9130*/  FFMA.FTZ R30, R3, -UR5, R30 ;  /* 0x80000005031e7c23 */ /* 0x000fe2000801001e */
[----:B------:R-:W-:Y:S01]  /*9140*/  I2FP.F32.S32 R135, R135 ;  /* 0x0000008700877245 */ /* 0x000fe20000201400 */
[----:B------:R-:W-:Y:S01]  /*9150*/  FFMA.FTZ R21, R132, -UR5, R21 ;  /* 0x8000000584157c23 */ /* 0x000fe20008010015 */
[----:B------:R-:W-:Y:S02]  /*9160*/  FMNMX3.FTZ R134, R134, R8, R9, !PT ;  /* 0x0000000886867276 */ /* 0x000fe40007810009 */
[----:B------:R-:W-:Y:S01]  /*9170*/  FMNMX3.FTZ R2, R2, R10, R11, !PT ;  /* 0x0000000a02027276 */ /* 0x000fe2000781000b */
[----:B------:R-:W-:Y:S01]  /*9180*/  FFMA.FTZ R26, R135, -UR5, R26 ;  /* 0x80000005871a7c23 */ /* 0x000fe2000801001a */
[----:B------:R-:W-:Y:S01]  /*9190*/  IADD3 R3, PT, PT, R203, -0x38, RZ ;  /* 0xffffffc8cb037810 */ /* 0x000fe20007ffe0ff */
[----:B------:R-:W-:Y:S01]  /*91a0*/  FFMA.FTZ R20, R135, -UR5, R20 ;  /* 0x8000000587147c23 */ /* 0x000fe20008010014 */
[C---:B------:R-:W-:Y:S02]  /*91b0*/  IADD3 R132, PT, PT, R203.reuse, -0x39, RZ ;  /* 0xffffffc7cb847810 */ /* 0x040fe40007ffe0ff */
[----:B------:R-:W-:Y:S02]  /*91c0*/  FMNMX3.FTZ R134, R134, R12, R13, !PT ;  /* 0x0000000c86867276 */ /* 0x000fe4000781000d */
[----:B------:R-:W-:Y:S02]  /*91d0*/  FMNMX3.FTZ R2, R2, R14, R15, !PT ;  /* 0x0000000e02027276 */ /* 0x000fe4000781000f */
[----:B------:R-:W-:Y:S02]  /*91e0*/  IABS R3, R3 ;  /* 0x0000000300037213 */ /* 0x000fe40000000000 */
[----:B------:R-:W-:Y:S02]  /*91f0*/  IABS R132, R132 ;  /* 0x0000008400847213 */ /* 0x000fe40000000000 */
[C---:B------:R-:W-:Y:S02]  /*9200*/  IADD3 R136, PT, PT, R203.reuse, -0x41, RZ ;  /* 0xffffffbfcb887810 */ /* 0x040fe40007ffe0ff */
[----:B------:R-:W-:Y:S02]  /*9210*/  IADD3 R135, PT, PT, R203, -0x40, RZ ;  /* 0xffffffc0cb877810 */ /* 0x000fe40007ffe0ff */
[----:B------:R-:W-:Y:S02]  /*9220*/  FMNMX3.FTZ R134, R134, R16, R17, !PT ;  /* 0x0000001086867276 */ /* 0x000fe40007810011 */
[----:B------:R-:W-:Y:S02]  /*9230*/  FMNMX3.FTZ R2, R2, R18, R19, !PT ;  /* 0x0000001202027276 */ /* 0x000fe40007810013 */
[----:B------:R-:W-:Y:S02]  /*9240*/  I2FP.F32.S32 R3, R3 ;  /* 0x0000000300037245 */ /* 0x000fe40000201400 */
[----:B------:R-:W-:Y:S02]  /*9250*/  I2FP.F32.S32 R132, R132 ;  /* 0x0000008400847245 */ /* 0x000fe40000201400 */
[----:B------:R-:W-:Y:S01]  /*9260*/  IABS R136, R136 ;  /* 0x0000008800887213 */ /* 0x000fe20000000000 */
[C---:B------:R-:W-:Y:S01]  /*9270*/  FFMA.FTZ R28, R3.reuse, -UR5, R28 ;  /* 0x80000005031c7c23 */ /* 0x040fe2000801001c */
[----:B------:R-:W-:Y:S01]  /*9280*/  IABS R135, R135 ;  /* 0x0000008700877213 */ /* 0x000fe20000000000 */
[----:B------:R-:W-:Y:S01]  /*9290*/  FFMA.FTZ R29, R132, -UR5, R29 ;  /* 0x80000005841d7c23 */ /* 0x000fe2000801001d */
[----:B------:R-:W-:Y:S01]  /*92a0*/  FMNMX3.FTZ R134, R134, R20, R21, !PT ;  /* 0x0000001486867276 */ /* 0x000fe20007810015 */
[----:B------:R-:W-:Y:S01]  /*92b0*/  FFMA.FTZ R34, R3, -UR5, R34 ;  /* 0x8000000503227c23 */ /* 0x000fe20008010022 */
[----:B------:R-:W-:Y:S01]  /*92c0*/  FMNMX3.FTZ R2, R2, R22, R23, !PT ;  /* 0x0000001602027276 */ /* 0x000fe20007810017 */
[----:B------:R-:W-:Y:S01]  /*92d0*/  FFMA.FTZ R35, R132, -UR5, R35 ;  /* 0x8000000584237c23 */ /* 0x000fe20008010023 */
[----:B------:R-:W-:Y:S02]  /*92e0*/  I2FP.F32.S32 R136, R136 ;  /* 0x0000008800887245 */ /* 0x000fe40000201400 */
[----:B------:R-:W-:Y:S02]  /*92f0*/  I2FP.F32.S32 R135, R135 ;  /* 0x0000008700877245 */ /* 0x000fe40000201400 */
[----:B------:R-:W-:Y:S01]  /*9300*/  FMNMX3.FTZ R134, R134, R24, R25, !PT ;  /* 0x0000001886867276 */ /* 0x000fe20007810019 */
[----:B------:R-:W-:Y:S01]  /*9310*/  FFMA.FTZ R33, R136, -UR5, R33 ;  /* 0x8000000588217c23 */ /* 0x000fe20008010021 */
[----:B------:R-:W-:Y:S01]  /*9320*/  FMNMX3.FTZ R2, R2, R26, R27, !PT ;  /* 0x0000001a02027276 */ /* 0x000fe2000781001b */
[----:B------:R-:W-:Y:S01]  /*9330*/  FFMA.FTZ R32, R135, -UR5, R32 ;  /* 0x8000000587207c23 */ /* 0x000fe20008010020 */
[----:B------:R-:W-:Y:S02]  /*9340*/  FMNMX3.FTZ R134, R134, R28, R29, !PT ;  /* 0x0000001c86867276 */ /* 0x000fe4000781001d */
[----:B------:R-:W-:Y:S02]  /*9350*/  FMNMX3.FTZ R2, R2, R30, R31, !PT ;  /* 0x0000001e02027276 */ /* 0x000fe4000781001f */
[----:B------:R-:W-:Y:S02]  /*9360*/  FMNMX3.FTZ R138, R134, R32, R33, !PT ;  /* 0x00000020868a7276 */ /* 0x000fe40007810021 */
[----:B------:R-:W-:Y:S02]  /*9370*/  FMNMX3.FTZ R135, R2, R34, R35, !PT ;  /* 0x0000002202877276 */ /* 0x000fe40007810023 */
[----:B------:R-:W-:Y:S01]  /*9380*/  IADD3 R203, PT, PT, R203, 0x40, RZ ;  /* 0x00000040cbcb7810 */ /* 0x000fe20007ffe0ff */
        /* <DEDUP_REMOVED lines=11> */
[C---:B------:R-:W-:Y:S01]  /*9440*/  FMUL.FTZ R171, R132.reuse, UR4 ;  /* 0x0000000484ab7c20 */ /* 0x040fe20008410000 */
[C---:B------:R-:W-:Y:S01]  /*9450*/  FSETP.NEU.FTZ.AND P2, PT, R132.reuse, -INF , PT ;  /* 0xff8000008400780b */ /* 0x040fe20003f5d000 */
[----:B------:R-:W-:Y:S01]  /*9460*/  FADD.FTZ R134, -R132, R133 ;  /* 0x0000008584867221 */ /* 0x000fe20000010100 */
[----:B------:R-:W-:Y:S01]  /*9470*/  FSEL R170, R170, RZ, P1 ;  /* 0x000000ffaaaa7208 */ /* 0x000fe20000800000 */
[----:B------:R-:W-:Y:S01]  /*9480*/  FADD.FTZ R133, -R3, R0 ;  /* 0x0000000003857221 */ /* 0x000fe20000010100 */
[----:B------:R-:W-:Y:S01]  /*9490*/  FSEL R171, R171, RZ, P2 ;  /* 0x000000ffabab7208 */ /* 0x000fe20001000000 */
[----:B------:R-:W-:Y:S01]  /*94a0*/  FMUL.FTZ R2, R134, UR4 ;  /* 0x0000000486027c20 */ /* 0x000fe20008410000 */
[----:B------:R-:W-:Y:S01]  /*94b0*/  MOV R134, R198 ;  /* 0x000000c600867202 */ /* 0x000fe20000000f00 */
        /* <DEDUP_REMOVED lines=10> */
[----:B------:R-:W-:Y:S01]  /*9560*/  @P0 IADD3 R134, PT, PT, R199, -0x40, RZ ;  /* 0xffffffc0c7860810 */ /* 0x000fe20007ffe0ff */
[--C-:B------:R-:W-:Y:S01]  /*9570*/  FFMA.FTZ R183, R27, UR4, -R170.reuse ;  /* 0x000000041bb77c23 */ /* 0x100fe200080108aa */
[--C-:B------:R-:W-:Y:S07]  /*9580*/  FFMA.FTZ R173, R12, UR4, -R171.reuse ;  /* 0x000000040cad7c23 */ /* 0x100fee00080108ab */
[----:B------:R-:W3:Y:S01]  /*9590*/  MUFU.EX2 R0, R0 ;  /* 0x0000000000007308 */ /* 0x000ee20000000800 */
[----:B------:R-:W-:Y:S01]  /*95a0*/  IADD3 R191, PT, PT, R191, R134, RZ ;  /* 0x00000086bfbf7210 */ /* 0x000fe20007ffe0ff */
[----:B------:R-:W4:Y:S01]  /*95b0*/  LDSM.16.MT88.4 R144, [R134] ;  /* 0x000000008690783b */ /* 0x000f220000004200 */
[--C-:B------:R-:W-:Y:S07]  /*95c0*/  FFMA.FTZ R174, R13, UR4, -R171.reuse ;  /* 0x000000040dae7c23 */ /* 0x100fee00080108ab */
[----:B------:R-:W-:Y:S01]  /*95d0*/  MUFU.EX2 R169, R169 ;  /* 0x000000a900a97308 */ /* 0x000fe20000000800 */
[--C-:B------:R-:W-:Y:S01]  /*95e0*/  FFMA.FTZ R176, R14, UR4, -R170.reuse ;  /* 0x000000040eb07c23 */ /* 0x100fe200080108aa */
        /* <DEDUP_REMOVED lines=15> */
[----:B------:R-:W3:Y:S01]  /*96e0*/  LDSM.16.MT88.4 R124, [R191] ;  /* 0x00000000bf7c783b */ /* 0x000ee20000004200 */
[----:B-----5:R-:W-:Y:S01]  /*96f0*/  F2FP.F16.F32.PACK_AB R128, R168, R169 ;  /* 0x000000a9a880723e */ /* 0x020fe200000000ff */
[C---:B------:R-:W-:Y:S07]  /*9700*/  FMUL.FTZ R36, R2.reuse, R36 ;  /* 0x0000002402247220 */ /* 0x040fee0000410000 */
[----:B------:R-:W5:Y:S01]  /*9710*/  MUFU.EX2 R135, R135 ;  /* 0x0000008700877308 */ /* 0x000f620000000800 */
[----:B------:R-:W-:Y:S01]  /*9720*/  FMUL.FTZ R37, R2, R37 ;  /* 0x0000002502257220 */ /* 0x000fe20000410000 */
[C---:B------:R-:W-:Y:S01]  /*9730*/  FMUL.FTZ R38, R0.reuse, R38 ;  /* 0x0000002600267220 */ /* 0x040fe20000410000 */
[----:B------:R-:W-:Y:S07]  /*9740*/  FMUL.FTZ R39, R0, R39 ;  /* 0x0000002700277220 */ /* 0x000fee0000410000 */
[----:B------:R-:W-:Y:S01]  /*9750*/  MUFU.EX2 R164, R164 ;  /* 0x000000a400a47308 */ /* 0x000fe20000000800 */
[C---:B------:R-:W-:Y:S01]  /*9760*/  FMUL.FTZ R40, R2.reuse, R40 ;  /* 0x0000002802287220 */ /* 0x040fe20000410000 */
[----:B--2---:R-:W-:Y:S01]  /*9770*/  F2FP.F16.F32.PACK_AB R129, R165, R167 ;  /* 0x000000a7a581723e */ /* 0x004fe200000000ff */
[----:B------:R-:W-:Y:S07]  /*9780*/  FMUL.FTZ R41, R2, R41 ;  /* 0x0000002902297220 */ /* 0x000fee0000410000 */
[----:B------:R-:W2:Y:S01]  /*9790*/  MUFU.EX2 R133, R133 ;  /* 0x0000008500857308 */ /* 0x000ea20000000800 */
[C---:B------:R-:W-:Y:S01]  /*97a0*/  FMUL.FTZ R42, R0.reuse, R42 ;  /* 0x0000002a002a7220 */ /* 0x040fe20000410000 */
[----:B------:R-:W-:Y:S01]  /*97b0*/  FMUL.FTZ R43, R0, R43 ;  /* 0x0000002b002b7220 */ /* 0x000fe20000410000 */
[----:B------:R-:W-:Y:S01]  /*97c0*/  LDSM.16.MT88.4 R148, [R134+0x2800] ;  /* 0x002800008694783b */ /* 0x000fe20000004200 */
[C---:B------:R-:W-:Y:S01]  /*97d0*/  FMUL.FTZ R12, R2.reuse, R120 ;  /* 0x00000078020c7220 */ /* 0x040fe20000410000 */
[----:B------:R-:W-:Y:S01]  /*97e0*/  FMUL.FTZ R13, R2, R121 ;  /* 0x00000079020d7220 */ /* 0x000fe20000410000 */
[----:B-----5:R-:W-:Y:S01]  /*97f0*/  F2FP.F16.F32.PACK_AB R130, R135, R166 ;  /* 0x000000a68782723e */ /* 0x020fe200000000ff */
[C---:B------:R-:W-:Y:S01]  /*9800*/  FMUL.FTZ R14, R0.reuse, R122 ;  /* 0x0000007a000e7220 */ /* 0x040fe20000410000 */
[----:B------:R-:W-:Y:S01]  /*9810*/  FMUL.FTZ R15, R0, R123 ;  /* 0x0000007b000f7220 */ /* 0x000fe20000410000 */
[C---:B------:R-:W-:Y:S01]  /*9820*/  FMUL.FTZ R44, R2.reuse, R44 ;  /* 0x0000002c022c7220 */ /* 0x040fe20000410000 */
[----:B------:R-:W-:Y:S01]  /*9830*/  FMUL.FTZ R45, R2, R45 ;  /* 0x0000002d022d7220 */ /* 0x000fe20000410000 */
[----:B------:R-:W-:Y:S01]  /*9840*/  LDSM.16.MT88.4 R120, [R184+0xc800] ;  /* 0x00c80000b878783b */ /* 0x000fe20000004200 */
[C---:B------:R-:W-:Y:S01]  /*9850*/  FMUL.FTZ R46, R0.reuse, R46 ;  /* 0x0000002e002e7220 */ /* 0x040fe20000410000 */
[----:B------:R-:W-:Y:S01]  /*9860*/  FMUL.FTZ R47, R0, R47 ;  /* 0x0000002f002f7220 */ /* 0x000fe20000410000 */
[----:B--2---:R-:W-:Y:S01]  /*9870*/  F2FP.F16.F32.PACK_AB R131, R133, R164 ;  /* 0x000000a48583723e */ /* 0x004fe200000000ff */
[C---:B------:R-:W-:Y:S01]  /*9880*/  FMUL.FTZ R48, R2.reuse, R48 ;  /* 0x0000003002307220 */ /* 0x040fe20000410000 */
[----:B------:R-:W-:Y:S01]  /*9890*/  FMUL.FTZ R49, R2, R49 ;  /* 0x0000003102317220 */ /* 0x000fe20000410000 */
[C---:B------:R-:W-:Y:S01]  /*98a0*/  FMUL.FTZ R50, R0.reuse, R50 ;  /* 0x0000003200327220 */ /* 0x040fe20000410000 */
[----:B------:R-:W-:Y:S01]  /*98b0*/  FMUL.FTZ R51, R0, R51 ;  /* 0x0000003300337220 */ /* 0x000fe20000410000 */
[----:B------:R-:W-:Y:S01]  /*98c0*/  LDSM.16.MT88.4 R152, [R191+0x2800] ;  /* 0x00280000bf98783b */ /* 0x000fe20000004200 */
[C---:B------:R-:W-:Y:S01]  /*98d0*/  FMUL.FTZ R52, R2.reuse, R52 ;  /* 0x0000003402347220 */ /* 0x040fe20000410000 */
[C---:B-1----:R-:W-:Y:S01]  /*98e0*/  HMMA.16816.F32 R4, R128.reuse, R136, R4 ;  /* 0x000000888004723c */ /* 0x042fe20000001804 */
[----:B------:R-:W-:Y:S04]  /*98f0*/  MUFU.EX2 R173, R173 ;  /* 0x000000ad00ad7308 */ /* 0x000fe80000000800 */
[----:B------:R-:W-:Y:S01]  /*9900*/  FMUL.FTZ R53, R2, R53 ;  /* 0x0000003502357220 */ /* 0x000fe20000410000 */
[----:B------:R-:W-:Y:S01]  /*9910*/  LDSM.16.MT88.4 R160, [R134+0x4800] ;  /* 0x0048000086a0783b */ /* 0x000fe20000004200 */
[C---:B------:R-:W-:Y:S01]  /*9920*/  FMUL.FTZ R54, R0.reuse, R54 ;  /* 0x0000003600367220 */ /* 0x040fe20000410000 */
[C---:B------:R-:W-:Y:S03]  /*9930*/  HMMA.16816.F32 R8, R128.reuse, R138, R8 ;  /* 0x0000008a8008723c */ /* 0x040fe60000001808 */
[----:B------:R-:W1:Y:S01]  /*9940*/  MUFU.EX2 R174, R174 ;  /* 0x000000ae00ae7308 */ /* 0x000e620000000800 */
[----:B------:R-:W-:Y:S01]  /*9950*/  FMUL.FTZ R55, R0, R55 ;  /* 0x0000003700377220 */ /* 0x000fe20000410000 */
[C---:B------:R-:W-:Y:S01]  /*9960*/  FMUL.FTZ R56, R2.reuse, R56 ;  /* 0x0000003802387220 */ /* 0x040fe20000410000 */
[----:B------:R-:W-:Y:S01]  /*9970*/  FMUL.FTZ R57, R2, R57 ;  /* 0x0000003902397220 */ /* 0x000fe20000410000 */
[----:B------:R-:W2:Y:S01]  /*9980*/  LDSM.16.MT88.4 R136, [R190+0xe000] ;  /* 0x00e00000be88783b */ /* 0x000ea20000004200 */
        /* <DEDUP_REMOVED lines=9> */
[----:B------:R-:W5:Y:S03]  /*9a20*/  LDSM.16.MT88.4 R140, [R184+0xe000] ;  /* 0x00e00000b88c783b */ /* 0x000f660000004200 */
[----:B------:R-:W1:Y:S01]  /*9a30*/  MUFU.EX2 R175, R175 ;  /* 0x000000af00af7308 */ /* 0x000e620000000800 */
        /* <DEDUP_REMOVED lines=34> */
[C---:B--2---:R-:W-:Y:S03]  /*9c60*/  HMMA.16816.F32 R60, R128.reuse, R136, R60 ;  /* 0x00000088803c723c */ /* 0x044fe6000000183c */
[----:B------:R-:W-:Y:S01]  /*9c70*/  FMUL.FTZ R89, R2, R89 ;  /* 0x0000005902597220 */ /* 0x000fe20000410000 */
[C---:B------:R-:W-:Y:S01]  /*9c80*/  FMUL.FTZ R90, R0.reuse, R90 ;  /* 0x0000005a005a7220 */ /* 0x040fe20000410000 */
[----:B------:R-:W-:Y:S01]  /*9c90*/  FMUL.FTZ R91, R0, R91 ;  /* 0x0000005b005b7220 */ /* 0x000fe20000410000 */
[C---:B------:R-:W-:Y:S01]  /*9ca0*/  FMUL.FTZ R92, R2.reuse, R92 ;  /* 0x0000005c025c7220 */ /* 0x040fe20000410000 */
[----:B------:R-:W-:Y:S01]  /*9cb0*/  FMUL.FTZ R93, R2, R93 ;  /* 0x0000005d025d7220 */ /* 0x000fe20000410000 */
[C---:B------:R-:W-:Y:S01]  /*9cc0*/  HMMA.16816.F32 R64, R128.reuse, R138, R64 ;  /* 0x0000008a8040723c */ /* 0x040fe20000001840 */
[----:B------:R-:W2:Y:S02]  /*9cd0*/  LDSM.16.MT88.4 R136, [R191+0x2000] ;  /* 0x00200000bf88783b */ /* 0x000ea40000004200 */
[C---:B------:R-:W-:Y:S01]  /*9ce0*/  FMUL.FTZ R94, R0.reuse, R94 ;  /* 0x0000005e005e7220 */ /* 0x040fe20000410000 */
[----:B------:R-:W-:Y:S01]  /*9cf0*/  FMUL.FTZ R95, R0, R95 ;  /* 0x0000005f005f7220 */ /* 0x000fe20000410000 */
[C---:B------:R-:W-:Y:S01]  /*9d00*/  FMUL.FTZ R96, R2.reuse, R96 ;  /* 0x0000006002607220 */ /* 0x040fe20000410000 */
[----:B------:R-:W-:Y:S01]  /*9d10*/  FMUL.FTZ R97, R2, R97 ;  /* 0x0000006102617220 */ /* 0x000fe20000410000 */
[C---:B------:R-:W-:Y:S01]  /*9d20*/  FMUL.FTZ R98, R0.reuse, R98 ;  /* 0x0000006200627220 */ /* 0x040fe20000410000 */
[C---:B-----5:R-:W-:Y:S03]  /*9d30*/  HMMA.16816.F32 R68, R128.reuse, R140, R68 ;  /* 0x0000008c8044723c */ /* 0x060fe60000001844 */
[----:B------:R-:W-:Y:S01]  /*9d40*/  FMUL.FTZ R99, R0, R99 ;  /* 0x0000006300637220 */ /* 0x000fe20000410000 */
[C---:B------:R-:W-:Y:S01]  /*9d50*/  FMUL.FTZ R100, R2.reuse, R100 ;  /* 0x0000006402647220 */ /* 0x040fe20000410000 */
[----:B------:R-:W-:Y:S01]  /*9d60*/  FMUL.FTZ R101, R2, R101 ;  /* 0x0000006502657220 */ /* 0x000fe20000410000 */
[C---:B------:R-:W-:Y:S01]  /*9d70*/  FMUL.FTZ R102, R0.reuse, R102 ;  /* 0x0000006600667220 */ /* 0x040fe20000410000 */
[----:B------:R-:W-:Y:S01]  /*9d80*/  FMUL.FTZ R103, R0, R103 ;  /* 0x0000006700677220 */ /* 0x000fe20000410000 */
[C---:B------:R-:W-:Y:S01]  /*9d90*/  HMMA.16816.F32 R72, R128.reuse, R142, R72 ;  /* 0x0000008e8048723c */ /* 0x040fe20000001848 */
[----:B------:R-:W5:Y:S02]  /*9da0*/  LDSM.16.MT88.4 R140, [R190+0x10000] ;  /* 0x01000000be8c783b */ /* 0x000f640000004200 */
        /* <DEDUP_REMOVED lines=11> */
[C---:B------:R-:W-:Y:S01]  /*9e60*/  FMUL.FTZ R114, R0.reuse, R114 ;  /* 0x0000007200727220 */ /* 0x040fe20000410000 */
[C---:B------:R-:W-:Y:S01]  /*9e70*/  HMMA.16816.F32 R80, R128.reuse, R126, R80 ;  /* 0x0000007e8050723c */ /* 0x040fe20000001850 */
[----:B------:R-:W3:Y:S02]  /*9e80*/  LDSM.16.MT88.4 R124, [R184+0x10000] ;  /* 0x01000000b87c783b */ /* 0x000ee40000004200 */
[----:B------:R-:W-:Y:S01]  /*9e90*/  FMUL.FTZ R115, R0, R115 ;  /* 0x0000007300737220 */ /* 0x000fe20000410000 */
[--C-:B------:R-:W-:Y:S01]  /*9ea0*/  FFMA.FTZ R178, R18, UR4, -R170.reuse ;  /* 0x0000000412b27c23 */ /* 0x100fe200080108aa */
[--C-:B------:R-:W-:Y:S01]  /*9eb0*/  FFMA.FTZ R179, R19, UR4, -R170.reuse ;  /* 0x0000000413b37c23 */ /* 0x100fe200080108aa */
[----:B------:R-:W-:Y:S01]  /*9ec0*/  FMUL.FTZ R16, R2, R116 ;  /* 0x0000007402107220 */ /* 0x000fe20000410000 */
[----:B-1----:R-:W-:Y:S01]  /*9ed0*/  F2FP.F16.F32.PACK_AB R116, R174, R173 ;  /* 0x000000adae74723e */ /* 0x002fe200000000ff */
[C---:B--2---:R-:W-:Y:S02]  /*9ee0*/  HMMA.16816.F32 R84, R128.reuse, R136, R84 ;  /* 0x000000888054723c */ /* 0x044fe40000001854 */
[----:B------:R-:W-:Y:S01]  /*9ef0*/  MUFU.EX2 R178, R178 ;  /* 0x000000b200b27308 */ /* 0x000fe20000000800 */
[----:B------:R-:W-:Y:S01]  /*9f00*/  FMUL.FTZ R17, R2, R117 ;  /* 0x0000007502117220 */ /* 0x000fe20000410000 */
[----:B------:R-:W-:Y:S01]  /*9f10*/  F2FP.F16.F32.PACK_AB R117, R175, R176 ;  /* 0x000000b0af75723e */ /* 0x000fe200000000ff */
[C---:B------:R-:W-:Y:S01]  /*9f20*/  FMUL.FTZ R18, R0.reuse, R118 ;  /* 0x0000007600127220 */ /* 0x040fe20000410000 */
[----:B----4-:R-:W-:Y:S06]  /*9f30*/  F2FP.F16.F32.PACK_AB R118, R177, R172 ;  /* 0x000000acb176723e */ /* 0x010fec00000000ff */
[----:B------:R-:W1:Y:S01]  /*9f40*/  MUFU.EX2 R179, R179 ;  /* 0x000000b300b37308 */ /* 0x000e620000000800 */
[C---:B------:R-:W-:Y:S01]  /*9f50*/  HMMA.16816.F32 R88, R128.reuse, R138, R88 ;  /* 0x0000008a8058723c */ /* 0x040fe20000001858 */
[----:B------:R-:W2:Y:S02]  /*9f60*/  LDSM.16.MT88.4 R136, [R134+0x4000] ;  /* 0x004000008688783b */ /* 0x000ea40000004200 */
[----:B------:R-:W-:Y:S01]  /*9f70*/  FMUL.FTZ R19, R0, R119 ;  /* 0x0000007700137220 */ /* 0x000fe20000410000 */
[--C-:B------:R-:W-:Y:S01]  /*9f80*/  FFMA.FTZ R180, R20, UR4, -R171.reuse ;  /* 0x0000000414b47c23 */ /* 0x100fe200080108ab */
[--C-:B------:R-:W-:Y:S01]  /*9f90*/  FFMA.FTZ R20, R25, UR4, -R171.reuse ;  /* 0x0000000419147c23 */ /* 0x100fe200080108ab */
[----:B------:R-:W-:Y:S01]  /*9fa0*/  FFMA.FTZ R181, R21, UR4, -R171 ;  /* 0x0000000415b57c23 */ /* 0x000fe200080108ab */
[--C-:B------:R-:W-:Y:S01]  /*9fb0*/  FFMA.FTZ R182, R23, UR4, -R170.reuse ;  /* 0x0000000417b67c23 */ /* 0x100fe200080108aa */
[C---:B-----5:R-:W-:Y:S02]  /*9fc0*/  HMMA.16816.F32 R92, R128.reuse, R140, R92 ;  /* 0x0000008c805c723c */ /* 0x060fe4000000185c */
[----:B------:R-:W-:Y:S01]  /*9fd0*/  MUFU.EX2 R180, R180 ;  /* 0x000000b400b47308 */ /* 0x000fe20000000800 */
[----:B------:R-:W-:Y:S01]  /*9fe0*/  FFMA.FTZ R22, R22, UR4, -R170 ;  /* 0x0000000416167c23 */ /* 0x000fe200080108aa */
[----:B------:R-:W-:Y:S01]  /*9ff0*/  FFMA.FTZ R169, R2, R207, R169 ;  /* 0x000000cf02a97223 */ /* 0x000fe200000100a9 */
[----:B-1----:R-:W-:Y:S07]  /*a000*/  F2FP.F16.F32.PACK_AB R119, R179, R178 ;  /* 0x000000b2b377723e */ /* 0x002fee00000000ff */
[----:B------:R-:W-:Y:S01]  /*a010*/  MUFU.EX2 R181, R181 ;  /* 0x000000b500b57308 */ /* 0x000fe20000000800 */
[----:B------:R-:W-:Y:S01]  /*a020*/  FFMA.FTZ R167, R0, R205, R167 ;  /* 0x000000cd00a77223 */ /* 0x000fe200000100a7 */
[C---:B------:R-:W-:Y:S01]  /*a030*/  HMMA.16816.F32 R96, R128.reuse, R142, R96 ;  /* 0x0000008e8060723c */ /* 0x040fe20000001860 */
[----:B------:R-:W1:Y:S07]  /*a040*/  LDSM.16.MT88.4 R140, [R191+0x4000] ;  /* 0x00400000bf8c783b */ /* 0x000e6e0000004200 */
[----:B------:R-:W-:Y:S01]  /*a050*/  MUFU.EX2 R182, R182 ;  /* 0x000000b600b67308 */ /* 0x000fe20000000800 */
[----:B------:R-:W-:Y:S01]  /*a060*/  FADD.FTZ R169, R168, R169 ;  /* 0x000000a9a8a97221 */ /* 0x000fe20000010000 */
[----:B------:R-:W-:Y:S03]  /*a070*/  FADD.FTZ R167, R165, R167 ;  /* 0x000000a7a5a77221 */ /* 0x000fe60000010000 */
[----:B------:R-:W-:Y:S01]  /*a080*/  FADD.FTZ R0, R166, R169 ;  /* 0x000000a9a6007221 */ /* 0x000fe20000010000 */
[----:B------:R-:W-:Y:S01]  /*a090*/  FADD.FTZ R164, R164, R167 ;  /* 0x000000a7a4a47221 */ /* 0x000fe20000010000 */
[C---:B---3--:R-:W-:Y:S03]  /*a0a0*/  HMMA.16816.F32 R100, R128.reuse, R124, R100 ;  /* 0x0000007c8064723c */ /* 0x048fe60000001864 */
[----:B------:R-:W-:Y:S01]  /*a0b0*/  FADD.FTZ R0, R135, R0 ;  /* 0x0000000087007221 */ /* 0x000fe20000010000 */
[----:B------:R-:W-:Y:S04]  /*a0c0*/  FADD.FTZ R133, R133, R164 ;  /* 0x000000a485857221 */ /* 0x000fe80000010000 */
[C---:B------:R-:W-:Y:S01]  /*a0d0*/  HMMA.16816.F32 R104, R128.reuse, R126, R104 ;  /* 0x0000007e8068723c */ /* 0x040fe20000001868 */
[----:B------:R-:W3:Y:S02]  /*a0e0*/  LDSM.16.MT88.4 R124, [R190+0xc800] ;  /* 0x00c80000be7c783b */ /* 0x000ee40000004200 */
[----:B------:R-:W-:Y:S01]  /*a0f0*/  FADD.FTZ R176, R176, R133 ;  /* 0x00000085b0b07221 */ /* 0x000fe20000010000 */
[----:B------:R-:W-:Y:S03]  /*a100*/  MOV R133, R132 ;  /* 0x0000008400857202 */ /* 0x000fe60000000f00 */
[----:B------:R-:W-:Y:S01]  /*a110*/  FADD.FTZ R175, R175, R176 ;  /* 0x000000b0afaf7221 */ /* 0x000fe20000010000 */
[C---:B--2---:R-:W-:Y:S08]  /*a120*/  HMMA.16816.F32 R108, R128.reuse, R136, R108 ;  /* 0x00000088806c723c */ /* 0x044ff0000000186c */
[C---:B------:R-:W-:Y:S01]  /*a130*/  HMMA.16816.F32 R112, R128.reuse, R138, R112 ;  /* 0x0000008a8070723c */ /* 0x040fe20000001870 */
[----:B------:R-:W2:Y:S07]  /*a140*/  LDSM.16.MT88.4 R136, [R134+0x800] ;  /* 0x000800008688783b */ /* 0x000eae0000004200 */
[C---:B-1----:R-:W-:Y:S08]  /*a150*/  HMMA.16816.F32 R12, R128.reuse, R140, R12 ;  /* 0x0000008c800c723c */ /* 0x042ff0000000180c */
[----:B------:R-:W-:Y:S01]  /*a160*/  HMMA.16816.F32 R16, R128, R142, R16 ;  /* 0x0000008e8010723c */ /* 0x000fe20000001810 */
[----:B------:R-:W1:Y:S07]  /*a170*/  LDSM.16.MT88.4 R128, [R190+0xe800] ;  /* 0x00e80000be80783b */ /* 0x000e6e0000004200 */
[C---:B---3--:R-:W-:Y:S01]  /*a180*/  HMMA.16816.F32 R4, R116.reuse, R124, R4 ;  /* 0x0000007c7404723c */ /* 0x048fe20000001804 */
[----:B------:R-:W3:Y:S07]  /*a190*/  LDSM.16.MT88.4 R140, [R184+0xe800] ;  /* 0x00e80000b88c783b */ /* 0x000eee0000004200 */
[C---:B------:R-:W-:Y:S01]  /*a1a0*/  HMMA.16816.F32 R8, R116.reuse, R126, R8 ;  /* 0x0000007e7408723c */ /* 0x040fe20000001808 */
[----:B------:R-:W4:Y:S07]  /*a1b0*/  LDSM.16.MT88.4 R124, [R184+0x10800] ;  /* 0x01080000b87c783b */ /* 0x000f2e0000004200 */
[C---:B------:R-:W-:Y:S08]  /*a1c0*/  HMMA.16816.F32 R36, R116.reuse, R120, R36 ;  /* 0x000000787424723c */ /* 0x040ff00000001824 */
[C---:B------:R-:W-:Y:S01]  /*a1d0*/  HMMA.16816.F32 R40, R116.reuse, R122, R40 ;  /* 0x0000007a7428723c */ /* 0x040fe20000001828 */
[----:B------:R-:W5:Y:S07]  /*a1e0*/  LDSM.16.MT88.4 R120, [R191+0x4800] ;  /* 0x00480000bf78783b */ /* 0x000f6e0000004200 */
[C---:B--2---:R-:W-:Y:S08]  /*a1f0*/  HMMA.16816.F32 R44, R116.reuse, R136, R44 ;  /* 0x00000088742c723c */ /* 0x044ff0000000182c */
        /* <DEDUP_REMOVED lines=23> */
[C---:B------:R-:W-:Y:S01]  /*a370*/  HMMA.16816.F32 R108, R116.reuse, R160, R108 ;  /* 0x000000a0746c723c */ /* 0x040fe2000000186c */
[----:B------:R-:W2:Y:S02]  /*a380*/  MUFU.EX2 R161, R22 ;  /* 0x0000001600a17308 */ /* 0x000ea40000000800 */
[--C-:B------:R-:W-:Y:S05]  /*a390*/  FFMA.FTZ R160, R24, UR4, -R171.reuse ;  /* 0x0000000418a07c23 */ /* 0x100fea00080108ab */
[C---:B------:R-:W-:Y:S03]  /*a3a0*/  HMMA.16816.F32 R112, R116.reuse, R162, R112 ;  /* 0x000000a27470723c */ /* 0x040fe60000001870 */
[----:B------:R-:W-:Y:S01]  /*a3b0*/  MUFU.EX2 R160, R160 ;  /* 0x000000a000a07308 */ /* 0x000fe20000000800 */
[--C-:B------:R-:W-:Y:S09]  /*a3c0*/  FFMA.FTZ R162, R26, UR4, -R170.reuse ;  /* 0x000000041aa27c23 */ /* 0x100ff200080108aa */
[----:B------:R3:W4:Y:S01]  /*a3d0*/  MUFU.EX2 R163, R20 ;  /* 0x0000001400a37308 */ /* 0x0007220000000800 */
[----:B------:R-:W1:Y:S01]  /*a3e0*/  LDSM.16.MT88.4 R24, [R190+0xf000] ;  /* 0x00f00000be18783b */ /* 0x000e620000004200 */
[----:B--2---:R-:W-:Y:S01]  /*a3f0*/  F2FP.F16.F32.PACK_AB R21, R182, R161 ;  /* 0x000000a1b615723e */ /* 0x004fe200000000ff */
[C---:B-----5:R-:W-:Y:S07]  /*a400*/  HMMA.16816.F32 R12, R116.reuse, R120, R12 ;  /* 0x00000078740c723c */ /* 0x060fee000000180c */
[----:B------:R-:W2:Y:S01]  /*a410*/  MUFU.EX2 R162, R162 ;  /* 0x000000a200a27308 */ /* 0x000ea20000000800 */
[----:B------:R-:W-:Y:S01]  /*a420*/  HMMA.16816.F32 R16, R116, R122, R16 ;  /* 0x0000007a7410723c */ /* 0x000fe20000001810 */
[----:B------:R-:W5:Y:S02]  /*a430*/  LDSM.16.MT88.4 R116, [R191+0x3000] ;  /* 0x00300000bf74783b */ /* 0x000f640000004200 */
[----:B---3--:R-:W-:Y:S02]  /*a440*/  F2FP.F16.F32.PACK_AB R20, R181, R180 ;  /* 0x000000b4b514723e */ /* 0x008fe400000000ff */
[----:B----4-:R-:W-:Y:S02]  /*a450*/  F2FP.F16.F32.PACK_AB R22, R163, R160 ;  /* 0x000000a0a316723e */ /* 0x010fe400000000ff */
[----:B--2---:R-:W-:Y:S02]  /*a460*/  F2FP.F16.F32.PACK_AB R23, R183, R162 ;  /* 0x000000a2b717723e */ /* 0x004fe400000000ff */
[----:B------:R-:W2:Y:S05]  /*a470*/  LDSM.16.MT88.4 R120, [R190+0x11000] ;  /* 0x01100000be78783b */ /* 0x000eaa0000004200 */
[C---:B-1----:R-:W-:Y:S08]  /*a480*/  HMMA.16816.F32 R4, R20.reuse, R124, R4 ;  /* 0x0000007c1404723c */ /* 0x042ff00000001804 */
[C---:B------:R-:W-:Y:S01]  /*a490*/  HMMA.16816.F32 R8, R20.reuse, R126, R8 ;  /* 0x0000007e1408723c */ /* 0x040fe20000001808 */
[----:B------:R-:W-:Y:S07]  /*a4a0*/  LDSM.16.MT88.4 R124, [R190+0xd800] ;  /* 0x00d80000be7c783b */ /* 0x000fee0000004200 */
[C---:B------:R-:W-:Y:S08]  /*a4b0*/  HMMA.16816.F32 R36, R20.reuse, R128, R36 ;  /* 0x000000801424723c */ /* 0x040ff00000001824 */
        /* <DEDUP_REMOVED lines=16> */
[C---:B-----5:R-:W-:Y:S08]  /*a5c0*/  HMMA.16816.F32 R84, R20.reuse, R116, R84 ;  /* 0x000000741454723c */ /* 0x060ff00000001854 */
[C---:B------:R-:W-:Y:S08]  /*a5d0*/  HMMA.16816.F32 R88, R20.reuse, R118, R88 ;  /* 0x000000761458723c */ /* 0x040ff00000001858 */
[C---:B--2---:R-:W-:Y:S08]  /*a5e0*/  HMMA.16816.F32 R92, R20.reuse, R120, R92 ;  /* 0x00000078145c723c */ /* 0x044ff0000000185c */
[C---:B------:R-:W-:Y:S01]  /*a5f0*/  HMMA.16816.F32 R96, R20.reuse, R122, R96 ;  /* 0x0000007a1460723c */ /* 0x040fe20000001860 */
[----:B------:R-:W2:Y:S07]  /*a600*/  LDSM.16.MT88.4 R120, [R184+0xd800] ;  /* 0x00d80000b878783b */ /* 0x000eae0000004200 */
[C---:B------:R-:W-:Y:S03]  /*a610*/  HMMA.16816.F32 R100, R20.reuse, R152, R100 ;  /* 0x000000981464723c */ /* 0x040fe60000001864 */
[--C-:B------:R-:W-:Y:S01]  /*a620*/  FFMA.FTZ R152, R28, UR4, -R171.reuse ;  /* 0x000000041c987c23 */ /* 0x100fe200080108ab */
[--C-:B------:R-:W-:Y:S04]  /*a630*/  FFMA.FTZ R153, R29, UR4, -R171.reuse ;  /* 0x000000041d997c23 */ /* 0x100fe800080108ab */
[C---:B------:R-:W-:Y:S01]  /*a640*/  HMMA.16816.F32 R104, R20.reuse, R154, R104 ;  /* 0x0000009a1468723c */ /* 0x040fe20000001868 */
[----:B------:R-:W-:Y:S02]  /*a650*/  MUFU.EX2 R152, R152 ;  /* 0x0000009800987308 */ /* 0x000fe40000000800 */
[--C-:B------:R-:W-:Y:S01]  /*a660*/  FFMA.FTZ R154, R30, UR4, -R170.reuse ;  /* 0x000000041e9a7c23 */ /* 0x100fe200080108aa */
[--C-:B------:R-:W-:Y:S07]  /*a670*/  FFMA.FTZ R155, R31, UR4, -R170.reuse ;  /* 0x000000041f9b7c23 */ /* 0x100fee00080108aa */
[----:B------:R-:W3:Y:S01]  /*a680*/  MUFU.EX2 R153, R153 ;  /* 0x0000009900997308 */ /* 0x000ee20000000800 */
[----:B------:R-:W4:Y:S01]  /*a690*/  LDSM.16.MT88.4 R28, [R134+0x1800] ;  /* 0x00180000861c783b */ /* 0x000f220000004200 */
[C---:B------:R-:W-:Y:S08]  /*a6a0*/  HMMA.16816.F32 R108, R20.reuse, R156, R108 ;  /* 0x0000009c146c723c */ /* 0x040ff0000000186c */
[----:B------:R-:W-:Y:S01]  /*a6b0*/  MUFU.EX2 R154, R154 ;  /* 0x0000009a009a7308 */ /* 0x000fe20000000800 */
[--C-:B------:R-:W-:Y:S01]  /*a6c0*/  FFMA.FTZ R156, R32, UR4, -R171.reuse ;  /* 0x00000004209c7c23 */ /* 0x100fe200080108ab */
[--C-:B------:R-:W-:Y:S01]  /*a6d0*/  FFMA.FTZ R157, R34, UR4, -R170.reuse ;  /* 0x00000004229d7c23 */ /* 0x100fe200080108aa */
[----:B------:R-:W-:Y:S01]  /*a6e0*/  FFMA.FTZ R171, R33, UR4, -R171 ;  /* 0x0000000421ab7c23 */ /* 0x000fe200080108ab */
[----:B------:R-:W-:Y:S06]  /*a6f0*/  FFMA.FTZ R170, R35, UR4, -R170 ;  /* 0x0000000423aa7c23 */ /* 0x000fec00080108aa */
[----:B------:R-:W5:Y:S01]  /*a700*/  MUFU.EX2 R155, R155 ;  /* 0x0000009b009b7308 */ /* 0x000f620000000800 */
[C---:B------:R-:W-:Y:S01]  /*a710*/  HMMA.16816.F32 R112, R20.reuse, R158, R112 ;  /* 0x0000009e1470723c */ /* 0x040fe20000001870 */
[----:B------:R-:W4:Y:S08]  /*a720*/  LDSM.16.MT88.4 R32, [R190+0xf800] ;  /* 0x00f80000be20783b */ /* 0x000f300000004200 */
[----:B------:R-:W-:Y:S01]  /*a730*/  MUFU.EX2 R156, R156 ;  /* 0x0000009c009c7308 */ /* 0x000fe20000000800 */
[----:B---3--:R-:W-:Y:S09]  /*a740*/  F2FP.F16.F32.PACK_AB R116, R153, R152 ;  /* 0x000000989974723e */ /* 0x008ff200000000ff */
[----:B------:R-:W3:Y:S01]  /*a750*/  MUFU.EX2 R171, R171 ;  /* 0x000000ab00ab7308 */ /* 0x000ee20000000800 */
[C---:B-1----:R-:W-:Y:S09]  /*a760*/  HMMA.16816.F32 R12, R20.reuse, R24, R12 ;  /* 0x00000018140c723c */ /* 0x042ff2000000180c */
[----:B------:R-:W-:Y:S01]  /*a770*/  MUFU.EX2 R157, R157 ;  /* 0x0000009d009d7308 */ /* 0x000fe20000000800 */
[----:B-----5:R-:W-:Y:S09]  /*a780*/  F2FP.F16.F32.PACK_AB R117, R155, R154 ;  /* 0x0000009a9b75723e */ /* 0x020ff200000000ff */
[----:B------:R-:W1:Y:S01]  /*a790*/  MUFU.EX2 R170, R170 ;  /* 0x000000aa00aa7308 */ /* 0x000e620000000800 */
[----:B------:R-:W-:Y:S01]  /*a7a0*/  HMMA.16816.F32 R16, R20, R26, R16 ;  /* 0x0000001a1410723c */ /* 0x000fe20000001810 */
[----:B------:R-:W5:Y:S02]  /*a7b0*/  LDSM.16.MT88.4 R20, [R190+0x11800] ;  /* 0x01180000be14783b */ /* 0x000f640000004200 */
[----:B---3--:R-:W-:Y:S02]  /*a7c0*/  F2FP.F16.F32.PACK_AB R118, R171, R156 ;  /* 0x0000009cab76723e */ /* 0x008fe400000000ff */
[----:B-1----:R-:W-:Y:S07]  /*a7d0*/  F2FP.F16.F32.PACK_AB R119, R170, R157 ;  /* 0x0000009daa77723e */ /* 0x002fee00000000ff */
[C---:B------:R-:W-:Y:S01]  /*a7e0*/  HMMA.16816.F32 R128, R116.reuse, R124, R4 ;  /* 0x0000007c7480723c */ /* 0x040fe20000001804 */
[----:B------:R-:W1:Y:S07]  /*a7f0*/  LDSM.16.MT88.4 R4, [R184+0x11800] ;  /* 0x01180000b804783b */ /* 0x000e6e0000004200 */
[C---:B------:R-:W-:Y:S01]  /*a800*/  HMMA.16816.F32 R124, R116.reuse, R126, R8 ;  /* 0x0000007e747c723c */ /* 0x040fe20000001808 */
[----:B------:R-:W3:Y:S07]  /*a810*/  LDSM.16.MT88.4 R8, [R134+0x5800] ;  /* 0x005800008608783b */ /* 0x000eee0000004200 */
[C---:B--2---:R-:W-:Y:S08]  /*a820*/  HMMA.16816.F32 R36, R116.reuse, R120, R36 ;  /* 0x000000787424723c */ /* 0x044ff00000001824 */
        /* <DEDUP_REMOVED lines=13> */
[C---:B-----5:R-:W-:Y:S08]  /*a900*/  HMMA.16816.F32 R92, R116.reuse, R20, R92 ;  /* 0x00000014745c723c */ /* 0x060ff0000000185c */
[C---:B------:R-:W-:Y:S01]  /*a910*/  HMMA.16816.F32 R96, R116.reuse, R22, R96 ;  /* 0x000000167460723c */ /* 0x040fe20000001860 */
[----:B------:R-:W2:Y:S07]  /*a920*/  LDSM.16.MT88.4 R20, [R191+0x5800] ;  /* 0x00580000bf14783b */ /* 0x000eae0000004200 */
[C---:B-1----:R-:W-:Y:S03]  /*a930*/  HMMA.16816.F32 R100, R116.reuse, R4, R100 ;  /* 0x000000047464723c */ /* 0x042fe60000001864 */
        /* <DEDUP_REMOVED lines=15> */
[----:B------:R-:W-:Y:S01]  /*aa30*/  FADD.FTZ R163, R163, R160 ;  /* 0x000000a0a3a37221 */ /* 0x000fe20000010000 */
[C---:B--2---:R-:W-:Y:S03]  /*aa40*/  HMMA.16816.F32 R120, R116.reuse, R20, R12 ;  /* 0x000000147478723c */ /* 0x044fe6000000180c */
[----:B------:R-:W-:Y:S01]  /*aa50*/  FADD.FTZ R183, R183, R162 ;  /* 0x000000a2b7b77221 */ /* 0x000fe20000010000 */
[----:B------:R-:W-:Y:S03]  /*aa60*/  FADD.FTZ R152, R152, R163 ;  /* 0x000000a398987221 */ /* 0x000fe60000010000 */
[----:B------:R-:W-:Y:S01]  /*aa70*/  FADD.FTZ R0, R154, R183 ;  /* 0x000000b79a007221 */ /* 0x000fe20000010000 */
[----:B------:R-:W-:Y:S03]  /*aa80*/  HMMA.16816.F32 R116, R116, R22, R16 ;  /* 0x000000167474723c */ /* 0x000fe60000001810 */
[----:B------:R-:W-:Y:S01]  /*aa90*/  FADD.FTZ R153, R153, R152 ;  /* 0x0000009899997221 */ /* 0x000fe20000010000 */
[----:B------:R-:W-:Y:S03]  /*aaa0*/  FADD.FTZ R0, R155, R0 ;  /* 0x000000009b007221 */ /* 0x000fe60000010000 */
[----:B------:R-:W-:Y:S01]  /*aab0*/  FADD.FTZ R156, R156, R153 ;  /* 0x000000999c9c7221 */ /* 0x000fe20000010000 */
[----:B------:R-:W-:Y:S01]  /*aac0*/  FADD.FTZ R157, R157, R0 ;  /* 0x000000009d9d7221 */ /* 0x000fe20000010000 */
[----:B------:R-:W-:Y:S02]  /*aad0*/  MOV R0, R3 ;  /* 0x0000000300007202 */ /* 0x000fe40000000f00 */
[----:B------:R-:W-:Y:S01]  /*aae0*/  FADD.FTZ R207, R171, R156 ;  /* 0x0000009cabcf7221 */ /* 0x000fe20000010000 */
[----:B------:R-:W-:Y:S01]  /*aaf0*/  FADD.FTZ R205, R170, R157 ;  /* 0x0000009daacd7221 */ /* 0x000fe20000010000 */
[----:B------:R-:W-:Y:S07]  /*ab00*/  BRA.U UP0, `(.L_x_3181) ;  /* 0xffffffc100cc7547 */ /* 0x000fee000b83ffff */
.L_x_3177:
[----:B------:R-:W1:Y:S01]  /*ab10*/  SHFL.BFLY PT, R0, R205, 0x2, 0x1f ;  /* 0x0c401f00cd007f89 */ /* 0x000e6200000e0000 */
[C---:B------:R-:W-:Y:S01]  /*ab20*/  SHF.L.U32 R4, R189.reuse, 0x4, RZ ;  /* 0x00000004bd047819 */ /* 0x040fe200000006ff */
[----:B------:R-:W2:Y:S01]  /*ab30*/  LDCU.U8 UR4, c[0x0][0x548] ;  /* 0x0000a900ff0477ac */ /* 0x000ea20008000000 */
[C---:B------:R-:W-:Y:S01]  /*ab40*/  LOP3.LUT P1, RZ, R189.reuse, 0x10, RZ, 0xc0, !PT ;  /* 0x00000010bdff7812 */ /* 0x040fe2000782c0ff */
[----:B------:R-:W3:Y:S01]  /*ab50*/  SHFL.BFLY PT, R8, R207, 0x2, 0x1f ;  /* 0x0c401f00cf087f89 */ /* 0x000ee200000e0000 */
[----:B------:R-:W-:Y:S01]  /*ab60*/  LOP3.LUT R4, R4, 0x1c0, RZ, 0xc0, !PT ;  /* 0x000001c004047812 */ /* 0x000fe200078ec0ff */
[----:B------:R-:W-:Y:S01]  /*ab70*/  UISETP.NE.AND UP1, UPT, UR19, -0x1, UPT ;  /* 0xffffffff1300788c */ /* 0x000fe2000bf25270 */
[----:B------:R-:W-:Y:S01]  /*ab80*/  LOP3.LUT P2, RZ, R189, 0x8, RZ, 0xc0, !PT ;  /* 0x00000008bdff7812 */ /* 0x000fe2000784c0ff */
[----:B------:R-:W4:Y:S01]  /*ab90*/  S2UR UR10, SR_CTAID.Y ;  /* 0x00000000000a79c3 */ /* 0x000f220000002600 */
[----:B------:R-:W5:Y:S01]  /*aba0*/  LDCU UR12, c[0x0][0x434] ;  /* 0x00008680ff0c77ac */ /* 0x000f620008000800 */
[----:B------:R-:W-:Y:S01]  /*abb0*/  LOP3.LUT R12, R187, 0x30, RZ, 0xc0, !PT ;  /* 0x00000030bb0c7812 */ /* 0x000fe200078ec0ff */
[----:B------:R-:W-:Y:S05]  /*abc0*/  BSSY.RECONVERGENT B0, `(.L_x_3182) ;  /* 0x000010d000007945 */ /* 0x000fea0003800200 */
[----:B------:R-:W5:Y:S01]  /*abd0*/  S2UR UR11, SR_CTAID.X ;  /* 0x00000000000b79c3 */ /* 0x000f620000002500 */
[----:B------:R-:W4:Y:S01]  /*abe0*/  @!UP1 LDCU.64 UR8, c[0x0][0x400] ;  /* 0x00008000ff0897ac */ /* 0x000f220008000a00 */
[----:B--2---:R-:W-:Y:S01]  /*abf0*/  UISETP.NE.AND UP2, UPT, UR4, URZ, UPT ;  /* 0x000000ff0400728c */ /* 0x004fe2000bf45270 */
[----:B------:R-:W2:Y:S01]  /*ac00*/  @UP1 LDCU.64 UR4, c[0x0][0x408] ;  /* 0x00008100ff0417ac */ /* 0x000ea20008000a00 */
[----:B-1----:R-:W-:-:S02]  /*ac10*/  FADD.FTZ R9, R0, R205 ;  /* 0x000000cd00097221 */ /* 0x002fc40000010000 */
[----:B------:R-:W-:Y:S01]  /*ac20*/  UISETP.NE.OR UP0, UPT, UR19, -0x1, !UP2 ;  /* 0xffffffff1300788c */ /* 0x000fe2000d705670 */
[----:B---3--:R-:W-:Y:S02]  /*ac30*/  FADD.FTZ R8, R8, R207 ;  /* 0x000000cf08087221 */ /* 0x008fe40000010000 */
[----:B------:R-:W1:Y:S04]  /*ac40*/  SHFL.BFLY PT, R0, R9, 0x1, 0x1f ;  /* 0x0c201f0009007f89 */ /* 0x000e6800000e0000 */
[----:B------:R-:W3:Y:S01]  /*ac50*/  SHFL.BFLY PT, R5, R8, 0x1, 0x1f ;  /* 0x0c201f0008057f89 */ /* 0x000ee200000e0000 */
[----:B----4-:R-:W-:Y:S01]  /*ac60*/  @!UP1 UIMAD.WIDE.U32 UR16, UR10, UR8, URZ ;  /* 0x000000080a1092a5 */ /* 0x010fe2000f8e00ff */
[----:B------:R-:W4:Y:S01]  /*ac70*/  @!UP2 LDCU UR8, c[0x0][0x3e0] ;  /* 0x00007c00ff08a7ac */ /* 0x000f220008000800 */
[----:B--2---:R-:W-:Y:S01]  /*ac80*/  @UP1 UIMAD.WIDE.U32 UR14, UR19, UR4, URZ ;  /* 0x00000004130e12a5 */ /* 0x004fe2000f8e00ff */
[----:B------:R-:W2:Y:S01]  /*ac90*/  @UP2 LDCU UR4, c[0x0][0x454] ;  /* 0x00008a80ff0427ac */ /* 0x000ea20008000800 */
[----:B------:R-:W-:-:S02]  /*aca0*/  @!UP1 UIMAD UR9, UR10, UR9, UR17 ;  /* 0x000000090a0992a4 */ /* 0x000fc4000f8e0211 */
[----:B------:R-:W-:Y:S02]  /*acb0*/  @UP1 UIMAD UR9, UR19, UR5, UR15 ;  /* 0x00000005130912a4 */ /* 0x000fe4000f8e020f */
[----:B-----5:R-:W-:Y:S01]  /*acc0*/  @!UP0 UIMAD UR19, UR10, UR12, URZ ;  /* 0x0000000c0a1382a4 */ /* 0x020fe2000f8e02ff */
[----:B-1----:R-:W-:Y:S01]  /*acd0*/  FADD.FTZ R0, R9, R0 ;  /* 0x0000000009007221 */ /* 0x002fe20000010000 */
[----:B------:R-:W-:Y:S01]  /*ace0*/  USHF.L.U32 UR11, UR11, 0x6, URZ ;  /* 0x000000060b0b7899 */ /* 0x000fe200080006ff */
[----:B---3--:R-:W-:Y:S02]  /*acf0*/  FADD.FTZ R2, R8, R5 ;  /* 0x0000000508027221 */ /* 0x008fe40000010000 */
[----:B------:R-:W1:Y:S01]  /*ad00*/  MUFU.RCP R6, R0 ;  /* 0x0000000000067308 */ /* 0x000e620000001000 */
[----:B------:R-:W-:Y:S02]  /*ad10*/  SHF.L.U32 R5, R189, 0x1, RZ ;  /* 0x00000001bd057819 */ /* 0x000fe400000006ff */
[----:B------:R-:W-:-:S02]  /*ad20*/  FSETP.NE.FTZ.AND P3, PT, R0, RZ, PT ;  /* 0x000000ff0000720b */ /* 0x000fc40003f75000 */
[--C-:B------:R-:W-:Y:S02]  /*ad30*/  LOP3.LUT R188, R188, 0x6, R5.reuse, 0xf8, !PT ;  /* 0x00000006bcbc7812 */ /* 0x100fe400078ef805 */
[----:B------:R-:W-:Y:S01]  /*ad40*/  FSETP.NE.FTZ.AND P4, PT, R2, RZ, PT ;  /* 0x000000ff0200720b */ /* 0x000fe20003f95000 */
[----:B------:R-:W3:Y:S01]  /*ad50*/  MUFU.RCP R7, R2 ;  /* 0x0000000200077308 */ /* 0x000ee20000001000 */
[----:B------:R-:W-:Y:S02]  /*ad60*/  LOP3.LUT R5, R4, 0x38, R5, 0xf8, !PT ;  /* 0x0000003804057812 */ /* 0x000fe400078ef805 */
[----:B------:R-:W-:Y:S02]  /*ad70*/  MOV R4, 0x10 ;  /* 0x0000001000047802 */ /* 0x000fe40000000f00 */
[----:B------:R-:W-:Y:S02]  /*ad80*/  LOP3.LUT R5, R188, R5, RZ, 0xfc, !PT ;  /* 0x00000005bc057212 */ /* 0x000fe400078efcff */
[----:B------:R-:W-:Y:S01]  /*ad90*/  SEL R4, R4, 0xfffffff0, !P0 ;  /* 0xfffffff004047807 */ /* 0x000fe20004000000 */
[----:B------:R-:W5:Y:S01]  /*ada0*/  @P3 MUFU.LG2 R0, R0 ;  /* 0x0000000000003308 */ /* 0x000f620000000c00 */
[----:B------:R-:W-:Y:S01]  /*adb0*/  LEA R5, R5, UR6, 0x1 ;  /* 0x0000000605057c11 */ /* 0x000fe2000f8e08ff */
[----:B------:R-:W4:Y:S01]  /*adc0*/  S2UR UR6, SR_CTAID.Z ;  /* 0x00000000000679c3 */ /* 0x000f220000002700 */
[----:B-1----:R-:W-:-:S02]  /*add0*/  FSEL R6, R6, 1, P3 ;  /* 0x3f80000006067808 */ /* 0x002fc40001800000 */
[C---:B------:R-:W-:Y:S02]  /*ade0*/  IADD3 R13, PT, PT, R5.reuse, 0x40, RZ ;  /* 0x00000040050d7810 */ /* 0x040fe40007ffe0ff */
[----:B------:R-:W-:Y:S01]  /*adf0*/  @P1 IADD3 R13, PT, PT, R5, -0x40, RZ ;  /* 0xffffffc0050d1810 */ /* 0x000fe20007ffe0ff */
[C---:B------:R-:W-:Y:S01]  /*ae00*/  FMUL.FTZ R130, R6.reuse, R130 ;  /* 0x0000008206827220 */ /* 0x040fe20000410000 */
[C---:B------:R-:W-:Y:S01]  /*ae10*/  FMUL.FTZ R131, R6.reuse, R131 ;  /* 0x0000008306837220 */ /* 0x040fe20000410000 */
[----:B---3--:R-:W-:Y:S01]  /*ae20*/  FSEL R7, R7, 1, P4 ;  /* 0x3f80000007077808 */ /* 0x008fe20002000000 */
        /* <DEDUP_REMOVED lines=156> */
[----:B------:R-:W1:Y:S01]  /*b7f0*/  @P3 LDC R6, c[0x0][0x458] ;  /* 0x00011600ff063b82 */ /* 0x000e620000000800 */
[----:B------:R-:W-:Y:S01]  /*b800*/  F2FP.F16.F32.PACK_AB R100, R101, R100 ;  /* 0x000000646564723e */ /* 0x000fe200000000ff */
[----:B------:R-:W-:Y:S01]  /*b810*/  STS [R9+0x2400], R66 ;  /* 0x0024004209007388 */ /* 0x000fe20000000800 */
[----:B------:R-:W-:Y:S01]  /*b820*/  F2FP.F16.F32.PACK_AB R102, R103, R102 ;  /* 0x000000666766723e */ /* 0x000fe200000000ff */
[----:B------:R-:W3:Y:S01]  /*b830*/  @P4 MUFU.LG2 R2, R2 ;  /* 0x0000000200024308 */ /* 0x000ee20000000c00 */
[----:B------:R-:W-:Y:S01]  /*b840*/  F2FP.F16.F32.PACK_AB R104, R105, R104 ;  /* 0x000000686968723e */ /* 0x000fe200000000ff */
[----:B------:R-:W-:Y:S01]  /*b850*/  STS [R11+0x2000], R68 ;  /* 0x002000440b007388 */ /* 0x000fe20000000800 */
[----:B------:R-:W-:Y:S01]  /*b860*/  F2FP.F16.F32.PACK_AB R106, R107, R106 ;  /* 0x0000006a6b6a723e */ /* 0x000fe200000000ff */
[----:B----4-:R-:W-:Y:S01]  /*b870*/  @!UP2 UIMAD UR13, UR10, UR8, UR6 ;  /* 0x000000080a0da2a4 */ /* 0x010fe2000f8e0206 */
[----:B------:R-:W-:Y:S01]  /*b880*/  F2FP.F16.F32.PACK_AB R108, R109, R108 ;  /* 0x0000006c6d6c723e */ /* 0x000fe200000000ff */
[----:B------:R-:W-:Y:S01]  /*b890*/  STS [R11+0x2400], R70 ;  /* 0x002400460b007388 */ /* 0x000fe20000000800 */
[----:B------:R-:W-:Y:S01]  /*b8a0*/  F2FP.F16.F32.PACK_AB R110, R111, R110 ;  /* 0x0000006e6f6e723e */ /* 0x000fe200000000ff */
[----:B------:R-:W-:Y:S01]  /*b8b0*/  @!UP1 UMOV UR8, UR16 ;  /* 0x0000001000089c82 */ /* 0x000fe20008000000 */
[----:B------:R-:W-:Y:S01]  /*b8c0*/  F2FP.F16.F32.PACK_AB R112, R113, R112 ;  /* 0x000000707170723e */ /* 0x000fe200000000ff */
[----:B------:R-:W-:Y:S01]  /*b8d0*/  STS [R15+0x2000], R72 ;  /* 0x002000480f007388 */ /* 0x000fe20000000800 */
[----:B------:R-:W-:Y:S01]  /*b8e0*/  F2FP.F16.F32.PACK_AB R114, R115, R114 ;  /* 0x000000727372723e */ /* 0x000fe200000000ff */
[----:B------:R-:W-:Y:S01]  /*b8f0*/  @!UP2 UIMAD UR13, UR13, UR12, URZ ;  /* 0x0000000c0d0da2a4 */ /* 0x000fe2000f8e02ff */
[----:B------:R-:W-:Y:S01]  /*b900*/  F2FP.F16.F32.PACK_AB R120, R121, R120 ;  /* 0x000000787978723e */ /* 0x000fe200000000ff */
[----:B------:R-:W-:Y:S01]  /*b910*/  STS [R15+0x2400], R74 ;  /* 0x0024004a0f007388 */ /* 0x000fe20000000800 */
[----:B------:R-:W-:Y:S01]  /*b920*/  F2FP.F16.F32.PACK_AB R122, R123, R122 ;  /* 0x0000007a7b7a723e */ /* 0x000fe200000000ff */
[----:B-----5:R-:W-:Y:S01]  /*b930*/  @P3 FMUL.FTZ R0, R0, 0.69314718246459960938 ;  /* 0x3f31721800003820 */ /* 0x020fe20000410000 */
[----:B------:R-:W-:Y:S01]  /*b940*/  F2FP.F16.F32.PACK_AB R7, R7, R116 ;  /* 0x000000740707723e */ /* 0x000fe200000000ff */
[----:B------:R-:W-:Y:S01]  /*b950*/  STS [R13+0x2000], R76 ;  /* 0x0020004c0d007388 */ /* 0x000fe20000000800 */
[----:B------:R-:W-:Y:S01]  /*b960*/  F2FP.F16.F32.PACK_AB R118, R119, R118 ;  /* 0x000000767776723e */ /* 0x000fe200000000ff */
[----:B------:R-:W-:Y:S01]  /*b970*/  @UP1 UMOV UR8, UR14 ;  /* 0x0000000e00081c82 */ /* 0x000fe20008000000 */
[----:B------:R-:W-:Y:S01]  /*b980*/  LOP3.LUT P0, RZ, R189, 0x3, RZ, 0xc0, !PT ;  /* 0x00000003bdff7812 */ /* 0x000fe2000780c0ff */
[----:B------:R-:W-:Y:S01]  /*b990*/  STS [R13+0x2400], R78 ;  /* 0x0024004e0d007388 */ /* 0x000fe20000000800 */
[----:B--2---:R-:W-:-:S03]  /*b9a0*/  @UP2 UIMAD UR13, UR6, UR4, UR19 ;  /* 0x00000004060d22a4 */ /* 0x004fc6000f8e0213 */
[----:B------:R-:W-:Y:S04]  /*b9b0*/  STS [R19+0x2000], R80 ;  /* 0x0020005013007388 */ /* 0x000fe80000000800 */
[----:B------:R-:W-:Y:S04]  /*b9c0*/  STS [R19+0x2400], R82 ;  /* 0x0024005213007388 */ /* 0x000fe80000000800 */
[----:B------:R-:W-:Y:S04]  /*b9d0*/  STS [R17+0x2000], R84 ;  /* 0x0020005411007388 */ /* 0x000fe80000000800 */
[----:B------:R-:W-:Y:S04]  /*b9e0*/  STS [R17+0x2400], R86 ;  /* 0x0024005611007388 */ /* 0x000fe80000000800 */
[----:B------:R-:W-:Y:S04]  /*b9f0*/  STS [R21+0x2000], R88 ;  /* 0x0020005815007388 */ /* 0x000fe80000000800 */
[----:B------:R-:W-:Y:S04]  /*ba00*/  STS [R21+0x2400], R90 ;  /* 0x0024005a15007388 */ /* 0x000fe80000000800 */
[----:B------:R-:W-:Y:S04]  /*ba10*/  STS [R5+0x4000], R92 ;  /* 0x0040005c05007388 */ /* 0x000fe80000000800 */
[----:B------:R2:W-:Y:S04]  /*ba20*/  STS [R5+0x4400], R94 ;  /* 0x0044005e05007388 */ /* 0x0005e80000000800 */
[----:B------:R-:W-:Y:S04]  /*ba30*/  STS [R9+0x4000], R96 ;  /* 0x0040006009007388 */ /* 0x000fe80000000800 */
[----:B------:R-:W-:Y:S04]  /*ba40*/  STS [R9+0x4400], R98 ;  /* 0x0044006209007388 */ /* 0x000fe80000000800 */
[----:B------:R-:W-:Y:S04]  /*ba50*/  STS [R11+0x4000], R100 ;  /* 0x004000640b007388 */ /* 0x000fe80000000800 */
[----:B------:R-:W-:Y:S04]  /*ba60*/  STS [R11+0x4400], R102 ;  /* 0x004400660b007388 */ /* 0x000fe80000000800 */
[----:B------:R-:W-:Y:S04]  /*ba70*/  STS [R15+0x4000], R104 ;  /* 0x004000680f007388 */ /* 0x000fe80000000800 */
[----:B------:R3:W-:Y:S01]  /*ba80*/  STS [R15+0x4400], R106 ;  /* 0x0044006a0f007388 */ /* 0x0007e20000000800 */
[----:B--2---:R-:W2:Y:S03]  /*ba90*/  LDC.64 R4, c[0x0][0x408] ;  /* 0x00010200ff047b82 */ /* 0x004ea60000000a00 */
[----:B------:R-:W-:Y:S04]  /*baa0*/  STS [R13+0x4000], R108 ;  /* 0x0040006c0d007388 */ /* 0x000fe80000000800 */
[----:B------:R4:W-:Y:S04]  /*bab0*/  STS [R13+0x4400], R110 ;  /* 0x0044006e0d007388 */ /* 0x0009e80000000800 */
[----:B------:R-:W-:Y:S04]  /*bac0*/  STS [R19+0x4000], R112 ;  /* 0x0040007013007388 */ /* 0x000fe80000000800 */
[----:B------:R-:W-:Y:S04]  /*bad0*/  STS [R19+0x4400], R114 ;  /* 0x0044007213007388 */ /* 0x000fe80000000800 */
[----:B------:R-:W-:Y:S04]  /*bae0*/  STS [R17+0x4000], R120 ;  /* 0x0040007811007388 */ /* 0x000fe80000000800 */
[----:B------:R-:W-:Y:S01]  /*baf0*/  STS [R17+0x4400], R122 ;  /* 0x0044007a11007388 */ /* 0x000fe20000000800 */
[----:B---3--:R-:W-:Y:S01]  /*bb00*/  @P4 FMUL.FTZ R15, R2, 0.69314718246459960938 ;  /* 0x3f317218020f4820 */ /* 0x008fe20000410000 */
[----:B------:R-:W-:Y:S01]  /*bb10*/  MOV R2, 0x7f800000 ;  /* 0x7f80000000027802 */ /* 0x000fe20000000f00 */
[----:B-1----:R-:W-:Y:S01]  /*bb20*/  @P3 FFMA.FTZ R2, R3, R6, R0 ;  /* 0x0000000603023223 */ /* 0x002fe20000010000 */
[----:B------:R1:W-:Y:S04]  /*bb30*/  STS [R21+0x4000], R7 ;  /* 0x0040000715007388 */ /* 0x0003e80000000800 */
[----:B------:R3:W-:Y:S01]  /*bb40*/  STS [R21+0x4400], R118 ;  /* 0x0044007615007388 */ /* 0x0007e20000000800 */
[----:B----4-:R-:W4:Y:S08]  /*bb50*/  @P4 LDC R13, c[0x0][0x458] ;  /* 0x00011600ff0d4b82 */ /* 0x010f300000000800 */
[----:B------:R-:W-:Y:S01]  /*bb60*/  BAR.SYNC.DEFER_BLOCKING 0x0 ;  /* 0x0000000000007b1d */ /* 0x000fe20000010000 */
[----:B-1----:R-:W-:-:S04]  /*bb70*/  SHF.R.U32.HI R7, RZ, 0x2, R189 ;  /* 0x00000002ff077819 */ /* 0x002fc800000116bd */
[----:B------:R-:W-:Y:S02]  /*bb80*/  LOP3.LUT R7, R12, 0x7, R7, 0xf8, !PT ;  /* 0x000000070c077812 */ /* 0x000fe400078ef807 */
[----:B------:R-:W-:Y:S01]  /*bb90*/  MOV R12, 0x7f800000 ;  /* 0x7f800000000c7802 */ /* 0x000fe20000000f00 */
[----:B------:R3:W1:Y:S01]  /*bba0*/  LDS.128 R8, [R209+0x1800] ;  /* 0x00180000d1087984 */ /* 0x0006620000000c00 */
[----:B----4-:R-:W-:Y:S01]  /*bbb0*/  @P4 FFMA.FTZ R12, R132, R13, R15 ;  /* 0x0000000d840c4223 */ /* 0x010fe2000001000f */
[----:B--2---:R-:W-:Y:S06]  /*bbc0*/  @P0 BRA `(.L_x_3183) ;  /* 0x0000000000300947 */ /* 0x004fec0003800000 */
[----:B------:R-:W2:Y:S01]  /*bbd0*/  LDCU.64 UR4, c[0x0][0x420] ;  /* 0x00008400ff0477ac */ /* 0x000ea20008000a00 */
[C---:B------:R-:W-:Y:S01]  /*bbe0*/  VIADD R6, R7.reuse, 0x8 ;  /* 0x0000000807067836 */ /* 0x040fe20000000000 */
[----:B------:R-:W-:Y:S01]  /*bbf0*/  ISETP.GE.AND P2, PT, R7, UR7, PT ;  /* 0x0000000707007c0c */ /* 0x000fe2000bf46270 */
[----:B------:R-:W-:-:S03]  /*bc00*/  UIADD3 UR10, UPT, UPT, UR11, UR13, URZ ;  /* 0x0000000d0b0a7290 */ /* 0x000fc6000fffe0ff */
[----:B------:R-:W-:-:S03]  /*bc10*/  ISETP.GE.AND P1, PT, R6, UR7, PT ;  /* 0x0000000706007c0c */ /* 0x000fc6000bf26270 */
[----:B------:R-:W-:Y:S01]  /*bc20*/  IMAD.U32 R0, RZ, RZ, UR10 ;  /* 0x0000000aff007e24 */ /* 0x000fe2000f8e00ff */
[----:B------:R-:W-:-:S04]  /*bc30*/  IADD3 R3, P0, PT, R7, UR10, RZ ;  /* 0x0000000a07037c10 */ /* 0x000fc8000ff1e0ff */
[----:B------:R-:W-:Y:S02]  /*bc40*/  LEA.HI.X.SX32 R0, R0, RZ, 0x1, P0 ;  /* 0x000000ff00007211 */ /* 0x000fe400000f0eff */
[----:B--2---:R-:W-:-:S04]  /*bc50*/  LEA R6, P0, R3, UR4, 0x2 ;  /* 0x0000000403067c11 */ /* 0x004fc8000f8010ff */
[----:B------:R-:W-:-:S05]  /*bc60*/  LEA.HI.X R7, R3, UR5, R0, 0x2, P0 ;  /* 0x0000000503077c11 */ /* 0x000fca00080f1400 */
[----:B------:R2:W-:Y:S04]  /*bc70*/  @!P2 STG.E desc[UR22][R6.64], R12 ;  /* 0x0000000c0600a986 */ /* 0x0005e8000c101916 */
[----:B------:R2:W-:Y:S02]  /*bc80*/  @!P1 STG.E desc[UR22][R6.64+0x20], R2 ;  /* 0x0000200206009986 */ /* 0x0005e4000c101916 */
.L_x_3183:
[----:B------:R-:W-:Y:S05]  /*bc90*/  BSYNC.RECONVERGENT B0 ;  /* 0x0000000000007941 */ /* 0x000fea0003800200 */
.L_x_3182:
[----:B------:R-:W4:Y:S01]  /*bca0*/  LDCU.64 UR4, c[0x0][0x410] ;  /* 0x00008200ff0477ac */ /* 0x000f220008000a00 */
[----:B------:R-:W-:Y:S01]  /*bcb0*/  IMAD.MOV.U32 R187, RZ, RZ, RZ ;  /* 0x000000ffffbb7224 */ /* 0x000fe200078e00ff */
[----:B------:R-:W-:Y:S01]  /*bcc0*/  SHF.R.U32.HI R0, RZ, 0x3, R189 ;  /* 0x00000003ff007819 */ /* 0x000fe200000116bd */
[----:B---3--:R3:W1:Y:S01]  /*bcd0*/  LDS.128 R20, [R209] ;  /* 0x00000000d1147984 */ /* 0x0086620000000c00 */
[----:B------:R-:W-:Y:S01]  /*bce0*/  BSSY.RECONVERGENT B0, `(.L_x_3184) ;  /* 0x0000020000007945 */ /* 0x000fe20003800200 */
[----:B--2---:R-:W-:Y:S01]  /*bcf0*/  IMAD.WIDE.U32 R12, R4, UR11, R186 ;  /* 0x0000000b040c7c25 */ /* 0x004fe2000f8e00ba */
[C---:B------:R-:W-:Y:S01]  /*bd00*/  IADD3 R3, PT, PT, R0.reuse, 0x20, RZ ;  /* 0x0000002000037810 */ /* 0x040fe20007ffe0ff */
[----:B------:R3:W2:Y:S01]  /*bd10*/  LDS.128 R16, [R209+0x2000] ;  /* 0x00200000d1107984 */ /* 0x0006a20000000c00 */
[----:B------:R-:W-:Y:S01]  /*bd20*/  ISETP.GE.AND P3, PT, R0, UR7, PT ;  /* 0x0000000700007c0c */ /* 0x000fe2000bf66270 */
[----:B------:R-:W-:Y:S01]  /*bd30*/  IMAD R2, R5, UR11, R13 ;  /* 0x0000000b05027c24 */ /* 0x000fe2000f8e020d */
[----:B------:R-:W-:Y:S01]  /*bd40*/  IADD3 R12, P0, PT, R12, UR8, RZ ;  /* 0x000000080c0c7c10 */ /* 0x000fe2000ff1e0ff */
[C---:B------:R-:W-:Y:S01]  /*bd50*/  VIADD R6, R0.reuse, 0x10 ;  /* 0x0000001000067836 */ /* 0x040fe20000000000 */
[----:B------:R-:W-:Y:S01]  /*bd60*/  ISETP.GE.AND P1, PT, R3, UR7, PT ;  /* 0x0000000703007c0c */ /* 0x000fe2000bf26270 */
[----:B------:R-:W-:Y:S01]  /*bd70*/  VIADD R3, R0, 0x30 ;  /* 0x0000003000037836 */ /* 0x000fe20000000000 */
[----:B------:R-:W-:-:S02]  /*bd80*/  IADD3.X R13, PT, PT, R2, UR9, RZ, P0, !PT ;  /* 0x00000009020d7c10 */ /* 0x000fc400087fe4ff */
[----:B------:R-:W-:Y:S02]  /*bd90*/  ISETP.GE.AND P2, PT, R6, UR7, PT ;  /* 0x0000000706007c0c */ /* 0x000fe4000bf46270 */
[----:B----4-:R-:W-:Y:S01]  /*bda0*/  MOV R2, UR4 ;  /* 0x0000000400027c02 */ /* 0x010fe20008000f00 */
[----:B------:R-:W-:Y:S01]  /*bdb0*/  IMAD.U32 R7, RZ, RZ, UR5 ;  /* 0x00000005ff077e24 */ /* 0x000fe2000f8e00ff */
[----:B------:R-:W-:-:S03]  /*bdc0*/  ISETP.GE.AND P0, PT, R3, UR7, PT ;  /* 0x0000000703007c0c */ /* 0x000fc6000bf06270 */
[----:B------:R-:W-:Y:S02]  /*bdd0*/  IMAD.WIDE.U32 R2, R2, UR6, R12 ;  /* 0x0000000602027c25 */ /* 0x000fe4000f8e000c */
[----:B------:R3:W4:Y:S02]  /*bde0*/  LDS.128 R12, [R209+0x4000] ;  /* 0x00400000d10c7984 */ /* 0x0007240000000c00 */
[----:B------:R-:W-:Y:S01]  /*bdf0*/  IMAD R7, R7, UR6, R3 ;  /* 0x0000000607077c24 */ /* 0x000fe2000f8e0203 */
[----:B------:R-:W-:Y:S06]  /*be00*/  @P3 BRA `(.L_x_3185) ;  /* 0x0000000000343947 */ /* 0x000fec0003800000 */
[----:B------:R-:W5:Y:S01]  /*be10*/  LDCU UR6, c[0x0][0x440] ;  /* 0x00008800ff0677ac */ /* 0x000f620008000800 */
[----:B------:R-:W-:Y:S01]  /*be20*/  IMAD.MOV.U32 R6, RZ, RZ, R2 ;  /* 0x000000ffff067224 */ /* 0x000fe200078e0002 */
[----:B------:R-:W1:Y:S03]  /*be30*/  LDCU.64 UR4, c[0x0][0x3f0] ;  /* 0x00007e00ff0477ac */ /* 0x000e660008000a00 */
[----:B------:R-:W-:-:S04]  /*be40*/  IMAD.WIDE.U32 R28, R0, R4, R6 ;  /* 0x00000004001c7225 */ /* 0x000fc800078e0006 */
[----:B------:R-:W-:Y:S01]  /*be50*/  IMAD R24, R0, R5, R29 ;  /* 0x0000000500187224 */ /* 0x000fe200078e021d */
[----:B-----5:R-:W-:Y:S02]  /*be60*/  ISETP.GE.AND P5, PT, R186, UR6, PT ;  /* 0x00000006ba007c0c */ /* 0x020fe4000bfa6270 */
[----:B------:R-:W-:Y:S02]  /*be70*/  ISETP.GE.AND P4, PT, R206, UR6, PT ;  /* 0x00000006ce007c0c */ /* 0x000fe4000bf86270 */
[----:B------:R-:W-:Y:S02]  /*be80*/  ISETP.GE.AND P3, PT, R204, UR6, PT ;  /* 0x00000006cc007c0c */ /* 0x000fe4000bf66270 */
[----:B-1----:R-:W-:-:S04]  /*be90*/  LEA R26, P6, R28, UR4, 0x1 ;  /* 0x000000041c1a7c11 */ /* 0x002fc8000f8c08ff */
[----:B------:R-:W-:-:S05]  /*bea0*/  LEA.HI.X R27, R28, UR5, R24, 0x1, P6 ;  /* 0x000000051c1b7c11 */ /* 0x000fca000b0f0c18 */
[----:B------:R1:W-:Y:S04]  /*beb0*/  @!P5 STG.E.128 desc[UR22][R26.64], R20 ;  /* 0x000000141a00d986 */ /* 0x0003e8000c101d16 */
[----:B--2---:R1:W-:Y:S04]  /*bec0*/  @!P4 STG.E.128 desc[UR22][R26.64+0x80], R16 ;  /* 0x000080101a00c986 */ /* 0x0043e8000c101d16 */
[----:B----4-:R1:W-:Y:S02]  /*bed0*/  @!P3 STG.E.128 desc[UR22][R26.64+0x100], R12 ;  /* 0x0001000c1a00b986 */ /* 0x0103e4000c101d16 */
.L_x_3185:
[----:B------:R-:W-:Y:S05]  /*bee0*/  BSYNC.RECONVERGENT B0 ;  /* 0x0000000000007941 */ /* 0x000fea0003800200 */
.L_x_3184:
[----:B-1----:R1:W1:Y:S01]  /*bef0*/  LDS.128 R20, [R209+0x800] ;  /* 0x00080000d1147984 */ /* 0x0022620000000c00 */
[----:B------:R-:W-:Y:S03]  /*bf00*/  BSSY.RECONVERGENT B0, `(.L_x_3186) ;  /* 0x0000016000007945 */ /* 0x000fe60003800200 */
[----:B--2---:R2:W1:Y:S04]  /*bf10*/  LDS.128 R16, [R209+0x2800] ;  /* 0x00280000d1107984 */ /* 0x0044680000000c00 */
[----:B----4-:R2:W4:Y:S01]  /*bf20*/  LDS.128 R12, [R209+0x4800] ;  /* 0x00480000d10c7984 */ /* 0x0105220000000c00 */
[----:B------:R-:W-:Y:S05]  /*bf30*/  @P2 BRA `(.L_x_3187) ;  /* 0x0000000000482947 */ /* 0x000fea0003800000 */
[----:B------:R-:W5:Y:S01]  /*bf40*/  LDCU UR6, c[0x0][0x440] ;  /* 0x00008800ff0677ac */ /* 0x000f620008000800 */
[----:B------:R-:W-:Y:S01]  /*bf50*/  IADD3 R25, P2, PT, R0, 0x10, RZ ;  /* 0x0000001000197810 */ /* 0x000fe20007f5e0ff */
[----:B------:R-:W-:Y:S01]  /*bf60*/  IMAD.MOV.U32 R26, RZ, RZ, R2 ;  /* 0x000000ffff1a7224 */ /* 0x000fe200078e0002 */
        /* <DEDUP_REMOVED lines=12> */
[----:B-1----:R1:W-:Y:S04]  /*c030*/  @!P4 STG.E.128 desc[UR22][R28.64], R20 ;  /* 0x000000141c00c986 */ /* 0x0023e8000c101d16 */
[----:B------:R1:W-:Y:S04]  /*c040*/  @!P3 STG.E.128 desc[UR22][R28.64+0x80], R16 ;  /* 0x000080101c00b986 */ /* 0x0003e8000c101d16 */
[----:B----4-:R1:W-:Y:S02]  /*c050*/  @!P2 STG.E.128 desc[UR22][R28.64+0x100], R12 ;  /* 0x0001000c1c00a986 */ /* 0x0103e4000c101d16 */
.L_x_3187:
[----:B------:R-:W-:Y:S05]  /*c060*/  BSYNC.RECONVERGENT B0 ;  /* 0x0000000000007941 */ /* 0x000fea0003800200 */
.L_x_3186:
[----:B-1----:R1:W1:Y:S01]  /*c070*/  LDS.128 R20, [R209+0x1000] ;  /* 0x00100000d1147984 */ /* 0x0022620000000c00 */
[----:B------:R-:W-:Y:S03]  /*c080*/  BSSY.RECONVERGENT B0, `(.L_x_3188) ;  /* 0x0000016000007945 */ /* 0x000fe60003800200 */
[----:B------:R1:W1:Y:S04]  /*c090*/  LDS.128 R16, [R209+0x3000] ;  /* 0x00300000d1107984 */ /* 0x0002680000000c00 */
[----:B----4-:R4:W1:Y:S01]  /*c0a0*/  LDS.128 R12, [R209+0x5000] ;  /* 0x00500000d10c7984 */ /* 0x0108620000000c00 */
        /* <DEDUP_REMOVED lines=16> */
[----:B-1----:R1:W-:Y:S04]  /*c1b0*/  @!P3 STG.E.128 desc[UR22][R28.64], R20 ;  /* 0x000000141c00b986 */ /* 0x0023e8000c101d16 */
[----:B------:R1:W-:Y:S04]  /*c1c0*/  @!P2 STG.E.128 desc[UR22][R28.64+0x80], R16 ;  /* 0x000080101c00a986 */ /* 0x0003e8000c101d16 */
[----:B------:R1:W-:Y:S02]  /*c1d0*/  @!P1 STG.E.128 desc[UR22][R28.64+0x100], R12 ;  /* 0x0001000c1c009986 */ /* 0x0003e4000c101d16 */
.L_x_3189:
[----:B------:R-:W-:Y:S05]  /*c1e0*/  BSYNC.RECONVERGENT B0 ;  /* 0x0000000000007941 */ /* 0x000fea0003800200 */
.L_x_3188:
[----:B-1----:R1:W1:Y:S01]  /*c1f0*/  LDS.128 R12, [R209+0x3800] ;  /* 0x00380000d10c7984 */ /* 0x0022620000000c00 */
[----:B------:R-:W-:Y:S05]  /*c200*/  @P0 EXIT ;  /* 0x000000000000094d */ /* 0x000fea0003800000 */
[----:B------:R1:W2:Y:S01]  /*c210*/  LDS.128 R16, [R209+0x5800] ;  /* 0x00580000d1107984 */ /* 0x0002a20000000c00 */
[----:B------:R-:W5:Y:S01]  /*c220*/  LDCU UR6, c[0x0][0x440] ;  /* 0x00008800ff0677ac */ /* 0x000f620008000800 */
[----:B------:R-:W-:Y:S01]  /*c230*/  IADD3 R3, P0, PT, R0, 0x30, RZ ;  /* 0x0000003000037810 */ /* 0x000fe20007f1e0ff */
[----:B------:R-:W-:Y:S01]  /*c240*/  IMAD.MOV.U32 R6, RZ, RZ, R2 ;  /* 0x000000ffff067224 */ /* 0x000fe200078e0002 */
[----:B------:R-:W3:Y:S03]  /*c250*/  LDCU.64 UR4, c[0x0][0x3f0] ;  /* 0x00007e00ff0477ac */ /* 0x000ee60008000a00 */
[----:B------:R-:W-:Y:S02]  /*c260*/  IMAD.X R21, RZ, RZ, RZ, P0 ;  /* 0x000000ffff157224 */ /* 0x000fe400000e06ff */
[----:B------:R-:W-:-:S04]  /*c270*/  IMAD.WIDE.U32 R6, R3, R4, R6 ;  /* 0x0000000403067225 */ /* 0x000fc800078e0006 */
[----:B------:R-:W-:-:S04]  /*c280*/  IMAD R0, R21, R4, RZ ;  /* 0x0000000415007224 */ /* 0x000fc800078e02ff */
[----:B------:R-:W-:Y:S01]  /*c290*/  IMAD R0, R3, R5, R0 ;  /* 0x0000000503007224 */ /* 0x000fe200078e0200 */
[----:B-----5:R-:W-:Y:S02]  /*c2a0*/  ISETP.GE.AND P2, PT, R186, UR6, PT ;  /* 0x00000006ba007c0c */ /* 0x020fe4000bf46270 */
[----:B------:R-:W-:Y:S01]  /*c2b0*/  ISETP.GE.AND P1, PT, R206, UR6, PT ;  /* 0x00000006ce007c0c */ /* 0x000fe2000bf26270 */
[----:B------:R-:W-:Y:S01]  /*c2c0*/  IMAD.IADD R0, R0, 0x1, R7 ;  /* 0x0000000100007824 */ /* 0x000fe200078e0207 */
[----:B------:R-:W-:Y:S02]  /*c2d0*/  ISETP.GE.AND P0, PT, R204, UR6, PT ;  /* 0x00000006cc007c0c */ /* 0x000fe4000bf06270 */
[----:B---3--:R-:W-:-:S04]  /*c2e0*/  LEA R2, P3, R6, UR4, 0x1 ;  /* 0x0000000406027c11 */ /* 0x008fc8000f8608ff */
[----:B------:R-:W-:-:S05]  /*c2f0*/  LEA.HI.X R3, R6, UR5, R0, 0x1, P3 ;  /* 0x0000000506037c11 */ /* 0x000fca00098f0c00 */
[----:B------:R3:W-:Y:S04]  /*c300*/  @!P2 STG.E.128 desc[UR22][R2.64], R8 ;  /* 0x000000080200a986 */ /* 0x0007e8000c101d16 */
[----:B-1----:R3:W-:Y:S01]  /*c310*/  @!P1 STG.E.128 desc[UR22][R2.64+0x80], R12 ;  /* 0x0000800c02009986 */ /* 0x0027e2000c101d16 */
[----:B------:R-:W-:Y:S05]  /*c320*/  @P0 EXIT ;  /* 0x000000000000094d */ /* 0x000fea0003800000 */
[----:B--2---:R-:W-:Y:S01]  /*c330*/  STG.E.128 desc[UR22][R2.64+0x100], R16 ;  /* 0x0001001002007986 */ /* 0x004fe2000c101d16 */
[----:B------:R-:W-:Y:S05]  /*c340*/  EXIT ;  /* 0x000000000000794d */ /* 0x000fea0003800000 */
.L_x_3190:
        /* <DEDUP_REMOVED lines=11> */
.L_x_6907:


//--------------------- .text._ZN5flash24flash_fwd_splitkv_kernelI23Flash_fwd_kernel_traitsILi192ELi64ELi64ELi4ELb0ELb0EN7cutlass6half_tE19Flash_kernel_traitsILi192ELi64ELi64ELi4ES3_EELb0ELb0ELb1ELb0ELb0ELb1ELb0ELb0EEEvNS_16Flash_fwd_paramsE --------------------------
	.section	.text._ZN5flash24flash_fwd_splitkv_kernelI23Flash_fwd_kernel_traitsILi192ELi64ELi64ELi4ELb0ELb0EN7cutlass6half_tE19Flash_kernel_traitsILi192ELi64ELi64ELi4ES3_EELb0ELb0ELb1ELb0ELb0ELb1ELb0ELb0EEEvNS_16Flash_fwd_paramsE,"ax",@progbits
	.align	128
        .global         _ZN5flash24flash_fwd_splitkv_kernelI23Flash_fwd_kernel_traitsILi192ELi64ELi64ELi4ELb0ELb0EN7cutlass6half_tE19Flash_kernel_traitsILi192ELi64ELi64ELi4ES3_EELb0ELb0ELb1ELb0ELb0ELb1ELb0ELb0EEEvNS_16Flash_fwd_paramsE
        .type           _ZN5flash24flash_fwd_splitkv_kernelI23Flash_fwd_kernel_traitsILi192ELi64ELi64ELi4ELb0ELb0EN7cutlass6half_tE19Flash_kernel_traitsILi192ELi64ELi64ELi4ES3_EELb0ELb0ELb1ELb0ELb0ELb1ELb0ELb0EEEvNS_16Flash_fwd_paramsE,@function
        .size           _ZN5flash24flash_fwd_splitkv_kernelI23Flash_fwd_kernel_traitsILi192ELi64ELi64ELi4ELb0ELb0EN7cutlass6half_tE19Flash_kernel_traitsILi192ELi64ELi64ELi4ES3_EELb0ELb0ELb1ELb0ELb0ELb1ELb0ELb0EEEvNS_16Flash_fwd_paramsE,(.L_x_6908 - _ZN5flash24flash_fwd_splitkv_kernelI23Flash_fwd_kernel_traitsILi192ELi64ELi64ELi4ELb0ELb0EN7cutlass6half_tE19Flash_kernel_traitsILi192ELi64ELi64ELi4ES3_EELb0ELb0ELb1ELb0ELb0ELb1ELb0ELb0EEEvNS_16Flash_fwd_paramsE)
        .other          _ZN5flash24flash_fwd_splitkv_kernelI23Flash_fwd_kernel_traitsILi192ELi64ELi64ELi4ELb0ELb0EN7cutlass6half_tE19Flash_kernel_traitsILi192ELi64ELi64ELi4ES3_EELb0ELb0ELb1ELb0ELb0ELb1ELb0ELb0EEEvNS_16Flash_fwd_paramsE,@"STO_CUDA_ENTRY STV_DEFAULT"
_ZN5flash24flash_fwd_splitkv_kernelI23Flash_fwd_kernel_traitsILi192ELi64ELi64ELi4ELb0ELb0EN7cutlass6half_tE19Flash_kernel_traitsILi192ELi64ELi64ELi4ES3_EELb0ELb0ELb1ELb0ELb0ELb1ELb0ELb0EEEvNS_16Flash_fwd_paramsE:
.text._ZN5flash24flash_fwd_splitkv_kernelI23Flash_fwd_kernel_traitsILi192ELi64ELi64ELi4ELb0ELb0EN7cutlass6half_tE19Flash_kernel_traitsILi192ELi64ELi64ELi4ES3_EELb0ELb0ELb1ELb0ELb0ELb1ELb0ELb0EEEvNS_16Flash_fwd_paramsE:
        /* <DEDUP_REMOVED lines=71> */
.L_x_3191:
        /* <DEDUP_REMOVED lines=75> */
.L_x_3194:
[----:B------:R-:W-:Y:S05]  /*0920*/  BSYNC.RECONVERGENT B0 ;  /* 0x0000000000007941 */ /* 0x000fea0003800200 */
.L_x_3193:
        /* <DEDUP_REMOVED lines=20> */
.L_x_3196:
[----:B------:R-:W-:Y:S05]  /*0a70*/  BSYNC.RECONVERGENT B0 ;  /* 0x0000000000007941 */ /* 0x000fea0003800200 */
.L_x_3195:
        /* <DEDUP_REMOVED lines=20> */
.L_x_3198:
[----:B------:R-:W-:Y:S05]  /*0bc0*/  BSYNC.RECONVERGENT B0 ;  /* 0x0000000000007941 */ /* 0x000fea0003800200 */
.L_x_3197:
        /* <DEDUP_REMOVED lines=19> */
.L_x_3200:
[----:B------:R-:W-:Y:S05]  /*0d00*/  BSYNC.RECONVERGENT B0 ;  /* 0x0000000000007941 */ /* 0x000fea0003800200 */
.L_x_3199:
        /* <DEDUP_REMOVED lines=21> */
.L_x_3192:
        /* <DEDUP_REMOVED lines=13> */
.L_x_3201:
        /* <DEDUP_REMOVED lines=100> */
.L_x_3202:
        /* <DEDUP_REMOVED lines=15> */
.L_x_3204:
[----:B------:R-:W1:Y:S01]  /*1660*/  LDCU.64 UR10, c[0x0][0x3b8] ;  /* 0x00007700ff0a77ac */ /* 0x000e620008000a00 */
[----:B------:R-:W-:-:S04]  /*1670*/  UIADD3 UR15, UPT, UPT, UR6, UR16, URZ ;  /* 0x00000010060f7290 */ /* 0x000fc8000fffe0ff */
[----:B-1----:R-:W-:Y:S02]  /*1680*/  UIMAD.WIDE.U32 UR4, UR15, UR10, URZ ;  /* 0x0000000a0f0472a5 */ /* 0x002fe4000f8e00ff */
[----:B------:R-:W-:-:S04]  /*1690*/  UIMAD UR15, UR15, UR11, URZ ;  /* 0x0000000b0f0f72a4 */ /* 0x000fc8000f8e02ff */
[----:B------:R-:W-:Y:S01]  /*16a0*/  UIADD3 UR15, UPT, UPT, UR5, UR15, URZ ;  /* 0x0000000f050f7290 */ /* 0x000fe2000fffe0ff */
[----:B------:R-:W-:-:S11]  /*16b0*/  UMOV UR14, UR4 ;  /* 0x00000004000e7c82 */ /* 0x000fd60008000000 */
.L_x_3205:
        /* <DEDUP_REMOVED lines=15> */
.L_x_3206:
[----:B------:R-:W1:Y:S01]  /*17b0*/  LDCU.64 UR8, c[0x0][0x3c0] ;  /* 0x00007800ff0877ac */ /* 0x000e620008000a00 */
[----:B------:R-:W-:-:S04]  /*17c0*/  UIADD3 UR6, UPT, UPT, UR6, UR16, URZ ;  /* 0x0000001006067290 */ /* 0x000fc8000fffe0ff */
[----:B-1----:R-:W-:Y:S02]  /*17d0*/  UIMAD.WIDE.U32 UR4, UR6, UR8, URZ ;  /* 0x00000008060472a5 */ /* 0x002fe4000f8e00ff */
[----:B------:R-:W-:-:S04]  /*17e0*/  UIMAD UR6, UR6, UR9, URZ ;  /* 0x00000009060672a4 */ /* 0x000fc8000f8e02ff */
[----:B------:R-:W-:-:S03]  /*17f0*/  UIADD3 UR5, UPT, UPT, UR5, UR6, URZ ;  /* 0x0000000605057290 */ /* 0x000fc6000fffe0ff */
[----:B------:R-:W-:-:S09]  /*1800*/  UMOV UR6, UR4 ;  /* 0x0000000400067c82 */ /* 0x000fd20008000000 */
.L_x_3207:
        /* <DEDUP_REMOVED lines=52> */
.L_x_3203:
        /* <DEDUP_REMOVED lines=79> */
.L_x_3210:
[----:B------:R2:W-:Y:S02]  /*2040*/  STS.128 [R211+0x4000], RZ ;  /* 0x004000ffd3007388 */ /* 0x0005e40000000c00 */
.L_x_3209:
[----:B------:R-:W-:Y:S05]  /*2050*/  BSYNC.RECONVERGENT B0 ;  /* 0x0000000000007941 */ /* 0x000fea0003800200 */
.L_x_3208:
        /* <DEDUP_REMOVED lines=36> */
.L_x_3213:
[----:B------:R3:W-:Y:S02]  /*22a0*/  STS.128 [R211+0x4800], RZ ;  /* 0x004800ffd3007388 */ /* 0x0007e40000000c00 */
.L_x_3212:
[----:B------:R-:W-:Y:S05]  /*22b0*/  BSYNC.RECONVERGENT B0 ;  /* 0x0000000000007941 */ /* 0x000fea0003800200 */
.L_x_3211:
        /* <DEDUP_REMOVED lines=36> */
.L_x_3216:
[----:B------:R3:W-:Y:S02]  /*2500*/  STS.128 [R211+0x5000], RZ ;  /* 0x005000ffd3007388 */ /* 0x0007e40000000c00 */
.L_x_3215:
[----:B------:R-:W-:Y:S05]  /*2510*/  BSYNC.RECONVERGENT B0 ;  /* 0x0000000000007941 */ /* 0x000fea0003800200 */
.L_x_3214:
        /* <DEDUP_REMOVED lines=35> */
.L_x_3219:
[----:B------:R2:W-:Y:S02]  /*2750*/  STS.128 [R211+0x5800], RZ ;  /* 0x005800ffd3007388 */ /* 0x0005e40000000c00 */
.L_x_3218:
[----:B------:R-:W-:Y:S05]  /*2760*/  BSYNC.RECONVERGENT B0 ;  /* 0x0000000000007941 */ /* 0x000fea0003800200 */
.L_x_3217:
        /* <DEDUP_REMOVED lines=28> */
.L_x_3222:
[----:B------:R2:W-:Y:S02]  /*2930*/  STS.128 [R211+0xa000], RZ ;  /* 0x00a000ffd3007388 */ /* 0x0005e40000000c00 */
.L_x_3221:
[----:B------:R-:W-:Y:S05]  /*2940*/  BSYNC.RECONVERGENT B0 ;  /* 0x0000000000007941 */ /* 0x000fea0003800200 */
.L_x_3220:
        /* <DEDUP_REMOVED lines=29> */
.L_x_3225:
[----:B------:R2:W-:Y:S02]  /*2b20*/  STS.128 [R211+0xa800], RZ ;  /* 0x00a800ffd3007388 */ /* 0x0005e40000000c00 */
.L_x_3224:
[----:B------:R-:W-:Y:S05]  /*2b30*/  BSYNC.RECONVERGENT B0 ;  /* 0x0000000000007941 */ /* 0x000fea0003800200 */
.L_x_3223:
        /* <DEDUP_REMOVED lines=27> */
.L_x_3228:
[----:B------:R2:W-:Y:S02]  /*2cf0*/  STS.128 [R211+0xb000], RZ ;  /* 0x00b000ffd3007388 */ /* 0x0005e40000000c00 */
.L_x_3227:
[----:B------:R-:W-:Y:S05]  /*2d00*/  BSYNC.RECONVERGENT B0 ;  /* 0x0000000000007941 */ /* 0x000fea0003800200 */
.L_x_3226:
        /* <DEDUP_REMOVED lines=26> */
.L_x_3230:
[----:B------:R-:W-:Y:S05]  /*2eb0*/  BSYNC.RECONVERGENT B0 ;  /* 0x0000000000007941 */ /* 0x000fea0003800200 */
.L_x_3229:
        /* <DEDUP_REMOVED lines=42> */
.L_x_3233:
[----:B------:R2:W-:Y:S01]  /*3160*/  STS.128 [R211+0x10000], RZ ;  /* 0x010000ffd3007388 */ /* 0x0005e20000000c00 */
[----:B------:R-:W-:Y:S05]  /*3170*/  BRA `(.L_x_3234) ;  /* 0x00000000000c7947 */ /* 0x000fea0003800000 */
.L_x_3232:
[----:B------:R1:W-:Y:S04]  /*3180*/  STS.128 [R211+0xc000], RZ ;  /* 0x00c000ffd3007388 */ /* 0x0003e80000000c00 */
[----:B------:R1:W-:Y:S04]  /*3190*/  STS.128 [R211+0xe000], RZ ;  /* 0x00e000ffd3007388 */ /* 0x0003e80000000c00 */
[----:B------:R1:W-:Y:S02]  /*31a0*/  STS.128 [R211+0x10000], RZ ;  /* 0x010000ffd3007388 */ /* 0x0003e40000000c00 */
.L_x_3234:
[----:B------:R-:W-:Y:S05]  /*31b0*/  BSYNC.RECONVERGENT B0 ;  /* 0x0000000000007941 */ /* 0x000fea0003800200 */
.L_x_3231:
        /* <DEDUP_REMOVED lines=32> */
.L_x_3237:
[----:B------:R1:W-:Y:S02]  /*33c0*/  STS.128 [R211+0x10800], RZ ;  /* 0x010800ffd3007388 */ /* 0x0003e40000000c00 */
.L_x_3236:
[----:B------:R-:W-:Y:S05]  /*33d0*/  BSYNC.RECONVERGENT B0 ;  /* 0x0000000000007941 */ /* 0x000fea0003800200 */
.L_x_3235:
        /* <DEDUP_REMOVED lines=30> */
.L_x_3240:
[----:B------:R1:W-:Y:S02]  /*35c0*/  STS.128 [R211+0x11000], RZ ;  /* 0x011000ffd3007388 */ /* 0x0003e40000000c00 */
.L_x_3239:
[----:B------:R-:W-:Y:S05]  /*35d0*/  BSYNC.RECONVERGENT B0 ;  /* 0x0000000000007941 */ /* 0x000fea0003800200 */
.L_x_3238:
        /* <DEDUP_REMOVED lines=37> */
.L_x_3243:
[----:B------:R1:W-:Y:S02]  /*3830*/  STS.128 [R211+0x11800], RZ ;  /* 0x011800ffd3007388 */ /* 0x0003e40000000c00 */
.L_x_3242:
[----:B------:R-:W-:Y:S05]  /*3840*/  BSYNC.RECONVERGENT B0 ;  /* 0x0000000000007941 */ /* 0x000fea0003800200 */
.L_x_3241:
[----:B------:R-:W-:Y:S01]  /*3850*/  LOP3.LUT R5, R0, R5, RZ, 0x3c, !PT ;  /* 0x0000000500057212 */ /* 0x000fe200078e3cff */
[----:B------:R-:W5:Y:S01]  /*3860*/  LDCU UR4, c[0x0][0x50c] ;  /* 0x0000a180ff0477ac */ /* 0x000f620008000800 */
[----:B------:R-:W-:Y:S01]  /*3870*/  IADD3 R4, PT, PT, R4, R3, RZ ;  /* 0x0000000304047210 */ /* 0x000fe20007ffe0ff */
[----:B------:R-:W0:Y:S01]  /*3880*/  LDGDEPBAR ;  /* 0x00000000000079af */ /* 0x000e220000000000 */
[----:B------:R-:W-:Y:S01]  /*3890*/  LOP3.LUT R0, R77, 0x400, RZ, 0xc0, !PT ;  /* 0x000004004d007812 */ /* 0x000fe200078ec0ff */
[----:B------:R-:W-:Y:S01]  /*38a0*/  UISETP.NE.AND UP1, UPT, UR18, 0x1, UPT ;  /* 0x000000011200788c */ /* 0x000fe2000bf25270 */
        /* <DEDUP_REMOVED lines=9> */
[----:B---3--:R-:W4:Y:S01]  /*3940*/  LDSM.16.M88.4 R12, [R81+UR6+0x6800] ;  /* 0x00680006510c783b */ /* 0x008f220008000200 */
[-C--:B------:R-:W-:Y:S02]  /*3950*/  IADD3 R80, PT, PT, R82, R73.reuse, RZ ;  /* 0x0000004952507210 */ /* 0x080fe40007ffe0ff */
[----:B------:R-:W-:Y:S01]  /*3960*/  IADD3 R76, PT, PT, R2, R73, RZ ;  /* 0x00000049024c7210 */ /* 0x000fe20007ffe0ff */
[----:B------:R-:W3:Y:S01]  /*3970*/  LDSM.16.M88.4 R56, [R81+UR6+0x7000] ;  /* 0x007000065138783b */ /* 0x000ee20008000200 */
[----:B------:R-:W-:-:S03]  /*3980*/  MOV R79, 0x40 ;  /* 0x00000040004f7802 */ /* 0x000fc60000000f00 */
        /* <DEDUP_REMOVED lines=8> */
[----:B------:R-:W5:Y:S04]  /*3a10*/  LDSM.16.M88.4 R8, [R76+0x6800] ;  /* 0x006800004c08783b */ /* 0x000f680000000200 */
[----:B-1----:R-:W1:Y:S04]  /*3a20*/  LDSM.16.M88.4 R4, [R76+0x7000] ;  /* 0x007000004c04783b */ /* 0x002e680000000200 */
[----:B------:R-:W1:Y:S04]  /*3a30*/  LDSM.16.M88.4 R68, [R76+0x7800] ;  /* 0x007800004c44783b */ /* 0x000e680000000200 */
[----:B------:R-:W-:Y:S01]  /*3a40*/  LDSM.16.M88.4 R44, [R2+0x6000] ;  /* 0x00600000022c783b */ /* 0x000fe20000000200 */
[C---:B--2---:R-:W-:Y:S03]  /*3a50*/  HMMA.16816.F32 R24, R48.reuse, R20, RZ ;  /* 0x000000143018723c */ /* 0x044fe600000018ff */
[----:B------:R-:W-:Y:S04]  /*3a60*/  LDSM.16.M88.4 R40, [R2+0x6800] ;  /* 0x006800000228783b */ /* 0x000fe80000000200 */
[----:B------:R-:W-:Y:S01]  /*3a70*/  LDSM.16.M88.4 R36, [R2+0x7000] ;  /* 0x007000000224783b */ /* 0x000fe20000000200 */
[C---:B----4-:R-:W-:Y:S03]  /*3a80*/  HMMA.16816.F32 R16, R48.reuse, R12, RZ ;  /* 0x0000000c3010723c */ /* 0x050fe600000018ff */
[----:B------:R-:W-:Y:S05]  /*3a90*/  LDSM.16.M88.4 R72, [R78] ;  /* 0x000000004e48783b */ /* 0x000fea0000000200 */
[C---:B---3--:R-:W-:Y:S08]  /*3aa0*/  HMMA.16816.F32 R60, R48.reuse, R56, RZ ;  /* 0x00000038303c723c */ /* 0x048ff000000018ff */
        /* <DEDUP_REMOVED lines=25> */
[C---:B------:R-:W-:Y:S08]  /*3c40*/  HMMA.16816.F32 R60, R28.reuse, R36, R60 ;  /* 0x000000241c3c723c */ /* 0x040ff0000000183c */
[C---:B------:R-:W-:Y:S01]  /*3c50*/  HMMA.16816.F32 R56, R28.reuse, R38, R56 ;  /* 0x000000261c38723c */ /* 0x040fe20000001838 */
[----:B------:R-:W-:Y:S07]  /*3c60*/  LDSM.16.M88.4 R36, [R81+UR6+0x8800] ;  /* 0x008800065124783b */ /* 0x000fee0008000200 */
[C---:B---3--:R-:W-:Y:S08]  /*3c70*/  HMMA.16816.F32 R52, R28.reuse, R32, R52 ;  /* 0x000000201c34723c */ /* 0x048ff00000001834 */
[----:B------:R-:W-:Y:S01]  /*3c80*/  HMMA.16816.F32 R48, R28, R34, R48 ;  /* 0x000000221c30723c */ /* 0x000fe20000001830 */
[----:B------:R-:W3:Y:S04]  /*3c90*/  LDSM.16.M88.4 R32, [R81+UR6+0x9000] ;  /* 0x009000065120783b */ /* 0x000ee80008000200 */
[----:B------:R-:W3:Y:S03]  /*3ca0*/  LDSM.16.M88.4 R28, [R81+UR6+0x9800] ;  /* 0x00980006511c783b */ /* 0x000ee60008000200 */
[C---:B----4-:R-:W-:Y:S08]  /*3cb0*/  HMMA.16816.F32 R24, R72.reuse, R8, R24 ;  /* 0x000000084818723c */ /* 0x050ff00000001818 */
[C---:B------:R-:W-:Y:S01]  /*3cc0*/  HMMA.16816.F32 R20, R72.reuse, R10, R20 ;  /* 0x0000000a4814723c */ /* 0x040fe20000001814 */
[----:B------:R-:W-:Y:S07]  /*3cd0*/  LDSM.16.M88.4 R8, [R80+0x2000] ;  /* 0x002000005008783b */ /* 0x000fee0000000200 */
[C---:B-1----:R-:W-:Y:S08]  /*3ce0*/  HMMA.16816.F32 R16, R72.reuse, R4, R16 ;  /* 0x000000044810723c */ /* 0x042ff00000001810 */
[C---:B------:R-:W-:Y:S01]  /*3cf0*/  HMMA.16816.F32 R12, R72.reuse, R6, R12 ;  /* 0x00000006480c723c */ /* 0x040fe2000000180c */
[----:B------:R-:W1:Y:S07]  /*3d00*/  LDSM.16.M88.4 R4, [R76+0x8000] ;  /* 0x008000004c04783b */ /* 0x000e6e0000000200 */
[C---:B-----5:R-:W-:Y:S08]  /*3d10*/  HMMA.16816.F32 R52, R72.reuse, R64, R52 ;  /* 0x000000404834723c */ /* 0x060ff00000001834 */
[C---:B------:R-:W-:Y:S08]  /*3d20*/  HMMA.16816.F32 R60, R72.reuse, R68, R60 ;  /* 0x00000044483c723c */ /* 0x040ff0000000183c */
[C---:B------:R-:W-:Y:S01]  /*3d30*/  HMMA.16816.F32 R56, R72.reuse, R70, R56 ;  /* 0x000000464838723c */ /* 0x040fe20000001838 */
[----:B------:R-:W-:Y:S07]  /*3d40*/  LDSM.16.M88.4 R68, [R76+0x9000] ;  /* 0x009000004c44783b */ /* 0x000fee0000000200 */
[----:B------:R-:W-:Y:S01]  /*3d50*/  HMMA.16816.F32 R64, R72, R66, R48 ;  /* 0x000000424840723c */ /* 0x000fe20000001830 */
[----:B------:R-:W4:Y:S04]  /*3d60*/  LDSM.16.M88.4 R48, [R76+0x8800] ;  /* 0x008800004c30783b */ /* 0x000f280000000200 */
[----:B------:R-:W-:Y:S03]  /*3d70*/  LDSM.16.M88.4 R72, [R79+0x4000] ;  /* 0x004000004f48783b */ /* 0x000fe60000000200 */
[C---:B--2---:R-:W-:Y:S08]  /*3d80*/  HMMA.16816.F32 R24, R44.reuse, R40, R24 ;  /* 0x000000282c18723c */ /* 0x044ff00000001818 */
[C---:B------:R-:W-:Y:S01]  /*3d90*/  HMMA.16816.F32 R20, R44.reuse, R42, R20 ;  /* 0x0000002a2c14723c */ /* 0x040fe20000001814 */
[----:B------:R-:W2:Y:S07]  /*3da0*/  LDSM.16.M88.4 R40, [R76+0x9800] ;  /* 0x009800004c28783b */ /* 0x000eae0000000200 */
[C---:B---3--:R-:W-:Y:S08]  /*3db0*/  HMMA.16816.F32 R60, R44.reuse, R32, R60 ;  /* 0x000000202c3c723c */ /* 0x048ff0000000183c */
[C---:B------:R-:W-:Y:S01]  /*3dc0*/  HMMA.16816.F32 R56, R44.reuse, R34, R56 ;  /* 0x000000222c38723c */ /* 0x040fe20000001838 */
[----:B------:R-:W-:Y:S07]  /*3dd0*/  LDSM.16.M88.4 R32, [R79+0x2000] ;  /* 0x002000004f20783b */ /* 0x000fee0000000200 */
[C---:B------:R-:W-:Y:S08]  /*3de0*/  HMMA.16816.F32 R52, R44.reuse, R28, R52 ;  /* 0x0000001c2c34723c */ /* 0x040ff00000001834 */
[C---:B------:R-:W-:Y:S01]  /*3df0*/  HMMA.16816.F32 R64, R44.reuse, R30, R64 ;  /* 0x0000001e2c40723c */ /* 0x040fe20000001840 */
[----:B------:R-:W3:Y:S07]  /*3e00*/  LDSM.16.M88.4 R28, [R2+0x8000] ;  /* 0x00800000021c783b */ /* 0x000eee0000000200 */
[C---:B------:R-:W-:Y:S08]  /*3e10*/  HMMA.16816.F32 R16, R44.reuse, R36, R16 ;  /* 0x000000242c10723c */ /* 0x040ff00000001810 */
[----:B------:R-:W-:Y:S01]  /*3e20*/  HMMA.16816.F32 R12, R44, R38, R12 ;  /* 0x000000262c0c723c */ /* 0x000fe2000000180c */
[----:B------:R-:W5:Y:S04]  /*3e30*/  LDSM.16.M88.4 R36, [R2+0x9000] ;  /* 0x009000000224783b */ /* 0x000f680000000200 */
[----:B------:R-:W-:Y:S03]  /*3e40*/  LDSM.16.M88.4 R44, [R2+0x9800] ;  /* 0x00980000022c783b */ /* 0x000fe60000000200 */
[C---:B-1----:R-:W-:Y:S08]  /*3e50*/  HMMA.16816.F32 R24, R8.reuse, R4, R24 ;  /* 0x000000040818723c */ /* 0x042ff00000001818 */
[C---:B------:R-:W-:Y:S01]  /*3e60*/  HMMA.16816.F32 R20, R8.reuse, R6, R20 ;  /* 0x000000060814723c */ /* 0x040fe20000001814 */
[----:B------:R-:W1:Y:S07]  /*3e70*/  LDSM.16.M88.4 R4, [R2+0x8800] ;  /* 0x008800000204783b */ /* 0x000e6e0000000200 */
[C---:B----4-:R-:W-:Y:S08]  /*3e80*/  HMMA.16816.F32 R16, R8.reuse, R48, R16 ;  /* 0x000000300810723c */ /* 0x050ff00000001810 */
        /* <DEDUP_REMOVED lines=8> */
[C---:B---3--:R-:W-:Y:S08]  /*3f10*/  HMMA.16816.F32 R24, R32.reuse, R28, R24 ;  /* 0x0000001c2018723c */ /* 0x048ff00000001818 */
[C---:B------:R-:W-:Y:S01]  /*3f20*/  HMMA.16816.F32 R20, R32.reuse, R30, R20 ;  /* 0x0000001e2014723c */ /* 0x040fe20000001814 */
[----:B------:R-:W3:Y:S07]  /*3f30*/  LDSM.16.M88.4 R28, [R0+0x8800] ;  /* 0x00880000001c783b */ /* 0x000eee0000000200 */
[C---:B-----5:R-:W-:Y:S01]  /*3f40*/  HMMA.16816.F32 R68, R32.reuse, R36, R60 ;  /* 0x000000242044723c */ /* 0x060fe2000000183c */
[----:B------:R-:W4:Y:S07]  /*3f50*/  LDSM.16.M88.4 R60, [R82+0x4000] ;  /* 0x00400000523c783b */ /* 0x000f2e0000000200 */
[C---:B-1----:R-:W-:Y:S08]  /*3f60*/  HMMA.16816.F32 R16, R32.reuse, R4, R16 ;  /* 0x000000042010723c */ /* 0x042ff00000001810 */
[C---:B------:R-:W-:Y:S01]  /*3f70*/  HMMA.16816.F32 R12, R32.reuse, R6, R12 ;  /* 0x00000006200c723c */ /* 0x040fe2000000180c */
[----:B------:R-:W1:Y:S07]  /*3f80*/  LDSM.16.M88.4 R4, [R0+0x9000] ;  /* 0x009000000004783b */ /* 0x000e6e0000000200 */
[C---:B------:R-:W-:Y:S01]  /*3f90*/  HMMA.16816.F32 R56, R32.reuse, R38, R56 ;  /* 0x000000262038723c */ /* 0x040fe20000001838 */
[----:B------:R-:W-:Y:S07]  /*3fa0*/  LDSM.16.M88.4 R36, [R76+0xa000] ;  /* 0x00a000004c24783b */ /* 0x000fee0000000200 */
[C---:B------:R-:W-:Y:S08]  /*3fb0*/  HMMA.16816.F32 R52, R32.reuse, R44, R52 ;  /* 0x0000002c2034723c */ /* 0x040ff00000001834 */
[----:B------:R-:W-:Y:S01]  /*3fc0*/  HMMA.16816.F32 R64, R32, R46, R64 ;  /* 0x0000002e2040723c */ /* 0x000fe20000001840 */
[----:B------:R-:W5:Y:S04]  /*3fd0*/  LDSM.16.M88.4 R32, [R0+0x9800] ;  /* 0x009800000020783b */ /* 0x000f680000000200 */
[----:B------:R-:W5:Y:S03]  /*3fe0*/  LDSM.16.M88.4 R44, [R80+0x4000] ;  /* 0x00400000502c783b */ /* 0x000f660000000200 */
[C---:B--2---:R-:W-:Y:S08]  /*3ff0*/  HMMA.16816.F32 R24, R40.reuse, R8, R24 ;  /* 0x000000082818723c */ /* 0x044ff00000001818 */
[C---:B------:R-:W-:Y:S01]  /*4000*/  HMMA.16816.F32 R20, R40.reuse, R10, R20 ;  /* 0x0000000a2814723c */ /* 0x040fe20000001814 */
[----:B------:R-:W2:Y:S07]  /*4010*/  LDSM.16.M88.4 R8, [R81+UR6+0xa800] ;  /* 0x00a800065108783b */ /* 0x000eae0008000200 */
[C---:B---3--:R-:W-:Y:S08]  /*4020*/  HMMA.16816.F32 R16, R40.reuse, R28, R16 ;  /* 0x0000001c2810723c */ /* 0x048ff00000001810 */
[----:B------:R-:W-:Y:S01]  /*4030*/  HMMA.16816.F32 R12, R40, R30, R12 ;  /* 0x0000001e280c723c */ /* 0x000fe2000000180c */
[----:B------:R-:W3:Y:S07]  /*4040*/  LDSM.16.M88.4 R28, [R2+0xa000] ;  /* 0x00a00000021c783b */ /* 0x000eee0000000200 */
[----:B----4-:R-:W-:Y:S08]  /*4050*/  HMMA.16816.F32 R24, R60, R48, R24 ;  /* 0x000000303c18723c */ /* 0x010ff00000001818 */
[C---:B-1----:R-:W-:Y:S08]  /*4060*/  HMMA.16816.F32 R68, R40.reuse, R4, R68 ;  /* 0x000000042844723c */ /* 0x042ff00000001844 */
[----:B------:R-:W-:Y:S01]  /*4070*/  HMMA.16816.F32 R56, R40, R6, R56 ;  /* 0x000000062838723c */ /* 0x000fe20000001838 */
[----:B------:R-:W1:Y:S04]  /*4080*/  LDSM.16.M88.4 R4, [R81+UR6+0xb000] ;  /* 0x00b000065104783b */ /* 0x000e680008000200 */
[----:B------:R-:W-:Y:S03]  /*4090*/  LDSM.16.M88.4 R80, [R81+UR6+0xb800] ;  /* 0x00b800065150783b */ /* 0x000fe60008000200 */
[----:B------:R-:W-:Y:S01]  /*40a0*/  HMMA.16816.F32 R20, R60, R50, R20 ;  /* 0x000000323c14723c */ /* 0x000fe20000001814 */
[----:B------:R-:W-:Y:S07]  /*40b0*/  LDSM.16.M88.4 R48, [R76+0xa800] ;  /* 0x00a800004c30783b */ /* 0x000fee0000000200 */
[C---:B-----5:R-:W-:Y:S08]  /*40c0*/  HMMA.16816.F32 R52, R40.reuse, R32, R52 ;  /* 0x000000202834723c */ /* 0x060ff00000001834 */
[----:B------:R-:W-:Y:S01]  /*40d0*/  HMMA.16816.F32 R64, R40, R34, R64 ;  /* 0x000000222840723c */ /* 0x000fe20000001840 */
[----:B------:R-:W-:Y:S04]  /*40e0*/  LDSM.16.M88.4 R40, [R78+0x4000] ;  /* 0x004000004e28783b */ /* 0x000fe80000000200 */
[----:B------:R-:W4:Y:S03]  /*40f0*/  LDSM.16.M88.4 R32, [R0+0xa000] ;  /* 0x00a000000020783b */ /* 0x000f260000000200 */
[C---:B------:R-:W-:Y:S08]  /*4100*/  HMMA.16816.F32 R24, R44.reuse, R36, R24 ;  /* 0x000000242c18723c */ /* 0x040ff00000001818 */
[----:B------:R-:W-:Y:S08]  /*4110*/  HMMA.16816.F32 R20, R44, R38, R20 ;  /* 0x000000262c14723c */ /* 0x000ff00000001814 */
[----:B--2---:R-:W-:Y:S08]  /*4120*/  HMMA.16816.F32 R16, R60, R8, R16 ;  /* 0x000000083c10723c */ /* 0x004ff00000001810 */
[----:B---3--:R-:W-:Y:S08]  /*4130*/  HMMA.16816.F32 R24, R72, R28, R24 ;  /* 0x0000001c4818723c */ /* 0x008ff00000001818 */
[C---:B------:R-:W-:Y:S01]  /*4140*/  HMMA.16816.F32 R12, R60.reuse, R10, R12 ;  /* 0x0000000a3c0c723c */ /* 0x040fe2000000180c */
[----:B------:R-:W2:Y:S07]  /*4150*/  LDSM.16.M88.4 R8, [R2+0xa800] ;  /* 0x00a800000208783b */ /* 0x000eae0000000200 */
[C---:B-1----:R-:W-:Y:S08]  /*4160*/  HMMA.16816.F32 R68, R60.reuse, R4, R68 ;  /* 0x000000043c44723c */ /* 0x042ff00000001844 */
[----:B------:R-:W-:Y:S01]  /*4170*/  HMMA.16816.F32 R56, R60, R6, R56 ;  /* 0x000000063c38723c */ /* 0x000fe20000001838 */
[----:B------:R-:W1:Y:S07]  /*4180*/  LDSM.16.M88.4 R4, [R76+0xb000] ;  /* 0x00b000004c04783b */ /* 0x000e6e0000000200 */
[----:B------:R-:W-:Y:S08]  /*4190*/  HMMA.16816.F32 R20, R72, R30, R20 ;  /* 0x0000001e4814723c */ /* 0x000ff00000001814 */
[----:B----4-:R-:W-:Y:S08]  /*41a0*/  HMMA.16816.F32 R24, R40, R32, R24 ;  /* 0x000000202818723c */ /* 0x010ff00000001818 */
[----:B------:R-:W-:Y:S01]  /*41b0*/  HMMA.16816.F32 R28, R44, R48, R16 ;  /* 0x000000302c1c723c */ /* 0x000fe20000001810 */
[----:B------:R-:W3:Y:S07]  /*41c0*/  LDSM.16.M88.4 R16, [R0+0xa800] ;  /* 0x00a800000010783b */ /* 0x000eee0000000200 */
[----:B------:R-:W-:Y:S01]  /*41d0*/  HMMA.16816.F32 R20, R40, R34, R20 ;  /* 0x000000222814723c */ /* 0x000fe20000001814 */
[----:B------:R-:W4:Y:S02]  /*41e0*/  LDSM.16.M88.4 R32, [R76+0xb800] ;  /* 0x00b800004c20783b */ /* 0x000f240000000200 */
[----:B------:R-:W-:Y:S01]  /*41f0*/  FMUL.FTZ R24, R24, UR4 ;  /* 0x0000000418187c20 */ /* 0x000fe20008410000 */
[----:B------:R-:W-:Y:S01]  /*4200*/  FMUL.FTZ R37, R25, UR4 ;  /* 0x0000000419257c20 */ /* 0x000fe20008410000 */
[----:B------:R-:W-:Y:S01]  /*4210*/  FMUL.FTZ R38, R26, UR4 ;  /* 0x000000041a267c20 */ /* 0x000fe20008410000 */
[----:B------:R-:W-:Y:S01]  /*4220*/  FMUL.FTZ R39, R27, UR4 ;  /* 0x000000041b277c20 */ /* 0x000fe20008410000 */
[----:B------:R5:W3:Y:S01]  /*4230*/  MUFU.TANH R36, R24 ;  /* 0x0000001800247308 */ /* 0x000ae20000002400 */
[----:B------:R-:W-:Y:S07]  /*4240*/  HMMA.16816.F32 R12, R44, R50, R12 ;  /* 0x000000322c0c723c */ /* 0x000fee000000180c */
[----:B------:R-:W3:Y:S01]  /*4250*/  MUFU.TANH R37, R37 ;  /* 0x0000002500257308 */ /* 0x000ee20000002400 */
[----:B--2---:R-:W-:Y:S03]  /*4260*/  HMMA.16816.F32 R28, R72, R8, R28 ;  /* 0x00000008481c723c */ /* 0x004fe6000000181c */
[----:B------:R-:W-:Y:S01]  /*4270*/  FMUL.FTZ R20, R20, UR4 ;  /* 0x0000000414147c20 */ /* 0x000fe20008410000 */
[----:B------:R-:W-:Y:S01]  /*4280*/  FMUL.FTZ R21, R21, UR4 ;  /* 0x0000000415157c20 */ /* 0x000fe20008410000 */
[----:B------:R-:W-:Y:S01]  /*4290*/  FMUL.FTZ R22, R22, UR4 ;  /* 0x0000000416167c20 */ /* 0x000fe20008410000 */
[----:B------:R-:W-:Y:S01]  /*42a0*/  FMUL.FTZ R23, R23, UR4 ;  /* 0x0000000417177c20 */ /* 0x000fe20008410000 */
[----:B------:R-:W2:Y:S01]  /*42b0*/  MUFU.TANH R38, R38 ;  /* 0x0000002600267308 */ /* 0x000ea20000002400 */
[----:B-1----:R-:W-:Y:S01]  /*42c0*/  HMMA.16816.F32 R68, R44, R4, R68 ;  /* 0x000000042c44723c */ /* 0x002fe20000001844 */
[----:B-----5:R-:W1:Y:S06]  /*42d0*/  LDSM.16.M88.4 R24, [R2+0xb000] ;  /* 0x00b000000218783b */ /* 0x020e6c0000000200 */
[----:B------:R-:W1:Y:S01]  /*42e0*/  MUFU.TANH R39, R39 ;  /* 0x0000002700277308 */ /* 0x000e620000002400 */
[----:B------:R-:W-:Y:S01]  /*42f0*/  HMMA.16816.F32 R12, R72, R10, R12 ;  /* 0x0000000a480c723c */ /* 0x000fe2000000180c */
[----:B------:R-:W-:Y:S06]  /*4300*/  LDSM.16.M88.4 R8, [R0+0xb000] ;  /* 0x00b000000008783b */ /* 0x000fec0000000200 */
[----:B------:R-:W1:Y:S01]  /*4310*/  MUFU.TANH R20, R20 ;  /* 0x0000001400147308 */ /* 0x000e620000002400 */
[----:B------:R-:W-:Y:S01]  /*4320*/  HMMA.16816.F32 R56, R44, R6, R56 ;  /* 0x000000062c38723c */ /* 0x000fe20000001838 */
[----:B------:R-:W5:Y:S06]  /*4330*/  LDSM.16.M88.4 R4, [R2+0xb800] ;  /* 0x00b800000204783b */ /* 0x000f6c0000000200 */
[----:B------:R-:W1:Y:S01]  /*4340*/  MUFU.TANH R21, R21 ;  /* 0x0000001500157308 */ /* 0x000e620000002400 */
[C---:B------:R-:W-:Y:S07]  /*4350*/  HMMA.16816.F32 R52, R60.reuse, R80, R52 ;  /* 0x000000503c34723c */ /* 0x040fee0000001834 */
[----:B------:R-:W1:Y:S01]  /*4360*/  MUFU.TANH R22, R22 ;  /* 0x0000001600167308 */ /* 0x000e620000002400 */
[----:B------:R-:W-:Y:S07]  /*4370*/  HMMA.16816.F32 R64, R60, R82, R64 ;  /* 0x000000523c40723c */ /* 0x000fee0000001840 */
[----:B------:R-:W1:Y:S01]  /*4380*/  MUFU.TANH R23, R23 ;  /* 0x0000001700177308 */ /* 0x000e620000002400 */
[C---:B---3--:R-:W-:Y:S08]  /*4390*/  HMMA.16816.F32 R28, R40.reuse, R16, R28 ;  /* 0x00000010281c723c */ /* 0x048ff0000000181c */
[----:B------:R-:W-:Y:S01]  /*43a0*/  HMMA.16816.F32 R12, R40, R18, R12 ;  /* 0x00000012280c723c */ /* 0x000fe2000000180c */
[----:B------:R-:W3:Y:S01]  /*43b0*/  LDSM.16.M88.4 R16, [R0+0xb800] ;  /* 0x00b800000010783b */ /* 0x000ee20000000200 */
[----:B------:R-:W-:-:S06]  /*43c0*/  DEPBAR.LE SB0, 0x0 ;  /* 0x000080000000791a */ /* 0x000fcc0000000000 */
[----:B----4-:R-:W-:Y:S03]  /*43d0*/  HMMA.16816.F32 R52, R44, R32, R52 ;  /* 0x000000202c34723c */ /* 0x010fe60000001834 */
[----:B------:R-:W-:Y:S01]  /*43e0*/  FMUL.FTZ R28, R28, UR4 ;  /* 0x000000041c1c7c20 */ /* 0x000fe20008410000 */
[----:B------:R-:W-:-:S04]  /*43f0*/  FMUL.FTZ R29, R29, UR4 ;  /* 0x000000041d1d7c20 */ /* 0x000fc80008410000 */
[----:B------:R-:W-:Y:S01]  /*4400*/  HMMA.16816.F32 R64, R44, R34, R64 ;  /* 0x000000222c40723c */ /* 0x000fe20000001840 */
[----:B------:R-:W4:Y:S02]  /*4410*/  MUFU.TANH R28, R28 ;  /* 0x0000001c001c7308 */ /* 0x000f240000002400 */
[----:B------:R-:W-:-:S05]  /*4420*/  FMUL.FTZ R12, R12, UR4 ;  /* 0x000000040c0c7c20 */ /* 0x000fca0008410000 */
[C---:B-1----:R-:W-:Y:S01]  /*4430*/  HMMA.16816.F32 R68, R72.reuse, R24, R68 ;  /* 0x000000184844723c */ /* 0x042fe20000001844 */
[----:B------:R-:W-:Y:S01]  /*4440*/  FMUL.FTZ R24, R30, UR4 ;  /* 0x000000041e187c20 */ /* 0x000fe20008410000 */
[----:B------:R-:W-:Y:S01]  /*4450*/  FMUL.FTZ R25, R31, UR4 ;  /* 0x000000041f197c20 */ /* 0x000fe20008410000 */
[----:B------:R-:W1:Y:S05]  /*4460*/  MUFU.TANH R29, R29 ;  /* 0x0000001d001d7308 */ /* 0x000e6a0000002400 */
[C---:B------:R-:W-:Y:S03]  /*4470*/  HMMA.16816.F32 R56, R72.reuse, R26, R56 ;  /* 0x0000001a4838723c */ /* 0x040fe60000001838 */
[----:B------:R-:W1:Y:S05]  /*4480*/  MUFU.TANH R24, R24 ;  /* 0x0000001800187308 */ /* 0x000e6a0000002400 */
[----:B-----5:R-:W-:Y:S01]  /*4490*/  HMMA.16816.F32 R52, R72, R4, R52 ;  /* 0x000000044834723c */ /* 0x020fe20000001834 */
[----:B------:R-:W-:-:S02]  /*44a0*/  FMUL.FTZ R4, R15, UR4 ;  /* 0x000000040f047c20 */ /* 0x000fc40008410000 */
[----:B------:R-:W1:Y:S05]  /*44b0*/  MUFU.TANH R25, R25 ;  /* 0x0000001900197308 */ /* 0x000e6a0000002400 */
[----:B------:R-:W-:Y:S03]  /*44c0*/  HMMA.16816.F32 R64, R72, R6, R64 ;  /* 0x000000064840723c */ /* 0x000fe60000001840 */
[----:B------:R-:W1:Y:S05]  /*44d0*/  MUFU.TANH R12, R12 ;  /* 0x0000000c000c7308 */ /* 0x000e6a0000002400 */
        /* <DEDUP_REMOVED lines=42> */
[----:B--234-:R-:W-:Y:S05]  /*4780*/  BRA.U !UP1, `(.L_x_3244) ;  /* 0x0000000909507547 */ /* 0x01cfea000b800000 */
        /* <DEDUP_REMOVED lines=11> */
.L_x_3245:
[----:B------:R-:W2:Y:S01]  /*4840*/  LDC R2, c[0x0][0x4f0] ;  /* 0x00013c00ff027b82 */ /* 0x000ea20000000800 */
[----:B------:R-:W-:Y:S01]  /*4850*/  UIADD3 UR29, UPT, UPT, UR29, -0x80, URZ ;  /* 0xffffff801d1d7890 */ /* 0x000fe2000fffe0ff */
[----:B------:R-:W-:Y:S01]  /*4860*/  IABS R16, UR16 ;  /* 0x0000001000107c13 */ /* 0x000fe20008000000 */
[----:B------:R-:W3:Y:S04]  /*4870*/  LDCU.64 UR8, c[0x0][0x3a0] ;  /* 0x00007400ff0877ac */ /* 0x000ee80008000a00 */
[----:B------:R-:W-:-:S04]  /*4880*/  MOV R6, UR29 ;  /* 0x0000001d00067c02 */ /* 0x000fc80008000f00 */
[----:B------:R-:W-:Y:S02]  /*4890*/  IABS R6, R6 ;  /* 0x0000000600067213 */ /* 0x000fe40000000000 */
[----:B--2---:R-:W-:-:S04]  /*48a0*/  IABS R0, R2 ;  /* 0x0000000200007213 */ /* 0x004fc80000000000 */
[----:B------:R-:W2:Y:S08]  /*48b0*/  I2F.RP R18, R0 ;  /* 0x0000000000127306 */ /* 0x000eb00000209400 */
        /* <DEDUP_REMOVED lines=12> */
[----:B------:R-:W-:Y:S01]  /*4980*/  IMAD R15, R0, R15, R6 ;  /* 0x0000000f000f7224 */ /* 0x000fe200078e0206 */
[----:B------:R-:W-:Y:S02]  /*4990*/  LOP3.LUT R6, R2, UR16, RZ, 0x3c, !PT ;  /* 0x0000001002067c12 */ /* 0x000fe4000f8e3cff */
[C---:B------:R-:W-:Y:S02]  /*49a0*/  ISETP.GT.U32.AND P2, PT, R0.reuse, R41, PT ;  /* 0x000000290000720c */ /* 0x040fe40003f44070 */
[----:B------:R-:W-:Y:S02]  /*49b0*/  ISETP.GT.U32.AND P3, PT, R0, R15, PT ;  /* 0x0000000f0000720c */ /* 0x000fe40003f64070 */
[----:B------:R-:W-:-:S09]  /*49c0*/  ISETP.GE.AND P4, PT, R6, RZ, PT ;  /* 0x000000ff0600720c */ /* 0x000fd20003f86270 */
[-C--:B------:R-:W-:Y:S01]  /*49d0*/  @!P2 IADD3 R41, PT, PT, R41, -R0.reuse, RZ ;  /* 0x800000002929a210 */ /* 0x080fe20007ffe0ff */
[----:B------:R-:W-:Y:S01]  /*49e0*/  @!P2 VIADD R40, R40, 0x1 ;  /* 0x000000012828a836 */ /* 0x000fe20000000000 */
[----:B------:R-:W-:Y:S01]  /*49f0*/  @!P3 IADD3 R18, PT, PT, R18, 0x1, RZ ;  /* 0x000000011212b810 */ /* 0x000fe20007ffe0ff */
[----:B------:R-:W-:Y:S01]  /*4a00*/  @!P3 IMAD.IADD R15, R15, 0x1, -R0 ;  /* 0x000000010f0fb824 */ /* 0x000fe200078e0a00 */
[-C--:B------:R-:W-:Y:S02]  /*4a10*/  ISETP.GE.U32.AND P6, PT, R41, R0.reuse, PT ;  /* 0x000000002900720c */ /* 0x080fe40003fc6070 */
[C---:B------:R-:W-:Y:S02]  /*4a20*/  ISETP.NE.AND P3, PT, R2.reuse, RZ, PT ;  /* 0x000000ff0200720c */ /* 0x040fe40003f65270 */
[----:B------:R-:W-:Y:S02]  /*4a30*/  ISETP.GE.U32.AND P5, PT, R15, R0, PT ;  /* 0x000000000f00720c */ /* 0x000fe40003fa6070 */
[----:B------:R-:W-:-:S02]  /*4a40*/  LOP3.LUT R0, R2, UR29, RZ, 0x3c, !PT ;  /* 0x0000001d02007c12 */ /* 0x000fc4000f8e3cff */
[----:B------:R-:W-:Y:S02]  /*4a50*/  LOP3.LUT R15, RZ, R2, RZ, 0x33, !PT ;  /* 0x00000002ff0f7212 */ /* 0x000fe400078e33ff */
[----:B------:R-:W-:-:S03]  /*4a60*/  ISETP.GE.AND P2, PT, R0, RZ, PT ;  /* 0x000000ff0000720c */ /* 0x000fc60003f46270 */
[----:B------:R-:W-:-:S04]  /*4a70*/  @P6 IADD3 R40, PT, PT, R40, 0x1, RZ ;  /* 0x0000000128286810 */ /* 0x000fc80007ffe0ff */
[----:B------:R-:W-:Y:S01]  /*4a80*/  @P5 VIADD R18, R18, 0x1 ;  /* 0x0000000112125836 */ /* 0x000fe20000000000 */
[----:B------:R-:W-:-:S05]  /*4a90*/  @!P4 IADD3 R40, PT, PT, -R40, RZ, RZ ;  /* 0x000000ff2828c210 */ /* 0x000fca0007ffe1ff */
[----:B------:R-:W-:-:S05]  /*4aa0*/  @!P2 IMAD.MOV R18, RZ, RZ, -R18 ;  /* 0x000000ffff12a224 */ /* 0x000fca00078e0a12 */
        /* <DEDUP_REMOVED lines=9> */
[----:B------:R-:W-:-:S04]  /*4b40*/  IMAD R2, R2, UR10, RZ ;  /* 0x0000000a02027c24 */ /* 0x000fc8000f8e02ff */
[----:B------:R-:W-:Y:S01]  /*4b50*/  IMAD R2, R15, UR11, R2 ;  /* 0x0000000b0f027c24 */ /* 0x000fe2000f8e0202 */
[----:B--2---:R-:W-:Y:S01]  /*4b60*/  IADD3 R0, PT, PT, R41, -R0, RZ ;  /* 0x8000000029007210 */ /* 0x004fe20007ffe0ff */
        /* <DEDUP_REMOVED lines=9> */
.L_x_3246:
[----:B------:R-:W2:Y:S01]  /*4c00*/  LDCU UR4, c[0x0][0x440] ;  /* 0x00008800ff0477ac */ /* 0x000ea20008000800 */
        /* <DEDUP_REMOVED lines=8> */
[----:B--2---:R-:W-:Y:S02]  /*4c90*/  ISETP.GE.AND P4, PT, R208, UR4, PT ;  /* 0x00000004d0007c0c */ /* 0x004fe4000bf86270 */
        /* <DEDUP_REMOVED lines=67> */
.L_x_3244:
[----:B------:R-:W-:Y:S01]  /*50d0*/  LOP3.LUT R133, R187, 0x1f0, RZ, 0xc0, !PT ;  /* 0x000001f0bb857812 */ /* 0x000fe200078ec0ff */
[----:B------:R-:W-:Y:S01]  /*50e0*/  IMAD.U32 R6, RZ, RZ, UR20 ;  /* 0x00000014ff067e24 */ /* 0x000fe2000f8e00ff */
[----:B------:R-:W-:Y:S01]  /*50f0*/  SHF.R.U32.HI R0, RZ, 0x2, R189 ;  /* 0x00000002ff007819 */ /* 0x000fe200000116bd */
[----:B------:R-:W-:Y:S01]  /*5100*/  IMAD.SHL.U32 R2, R189, 0x2, RZ ;  /* 0x00000002bd027824 */ /* 0x000fe200078e00ff */
[----:B------:R-:W3:Y:S01]  /*5110*/  LDCU UR4, c[0x0][0x45c] ;  /* 0x00008b80ff0477ac */ /* 0x000ee20008000800 */
[----:B------:R-:W-:Y:S01]  /*5120*/  IMAD R15, R6, 0x40, R133 ;  /* 0x00000040060f7824 */ /* 0x000fe200078e0285 */
[----:B------:R-:W-:Y:S01]  /*5130*/  LOP3.LUT R0, R0, 0x7, RZ, 0xc0, !PT ;  /* 0x0000000700007812 */ /* 0x000fe200078ec0ff */
[----:B--2---:R-:W-:Y:S01]  /*5140*/  IMAD.U32 R41, RZ, RZ, UR16 ;  /* 0x00000010ff297e24 */ /* 0x004fe2000f8e00ff */
[----:B------:R-:W-:Y:S01]  /*5150*/  LOP3.LUT R2, R2, 0x6, RZ, 0xc0, !PT ;  /* 0x0000000602027812 */ /* 0x000fe200078ec0ff */
[----:B------:R-:W-:Y:S01]  /*5160*/  IMAD.U32 R47, RZ, RZ, UR16 ;  /* 0x00000010ff2f7e24 */ /* 0x000fe2000f8e00ff */
[----:B------:R-:W-:Y:S01]  /*5170*/  IADD3 R40, PT, PT, R15, -UR24, R0 ;  /* 0x800000180f287c10 */ /* 0x000fe2000fffe000 */
[----:B------:R-:W-:Y:S01]  /*5180*/  IMAD.U32 R51, RZ, RZ, UR16 ;  /* 0x00000010ff337e24 */ /* 0x000fe2000f8e00ff */
[--C-:B------:R-:W-:Y:S01]  /*5190*/  LOP3.LUT R41, R41, 0x8, R2.reuse, 0xfe, !PT ;  /* 0x0000000829297812 */ /* 0x100fe200078efe02 */
[----:B------:R-:W-:Y:S01]  /*51a0*/  IMAD.U32 R49, RZ, RZ, UR16 ;  /* 0x00000010ff317e24 */ /* 0x000fe2000f8e00ff */
[--C-:B------:R-:W-:Y:S01]  /*51b0*/  LOP3.LUT R47, R47, 0x1, R2.reuse, 0xfe, !PT ;  /* 0x000000012f2f7812 */ /* 0x100fe200078efe02 */
[----:B------:R-:W-:Y:S01]  /*51c0*/  VIADD R40, R40, UR21 ;  /* 0x0000001528287c36 */ /* 0x000fe20008000000 */
[----:B------:R-:W-:Y:S01]  /*51d0*/  ISETP.GE.AND P5, PT, R41, UR21, PT ;  /* 0x0000001529007c0c */ /* 0x000fe2000bfa6270 */
[----:B------:R-:W-:Y:S01]  /*51e0*/  IMAD.U32 R53, RZ, RZ, UR16 ;  /* 0x00000010ff357e24 */ /* 0x000fe2000f8e00ff */
[--C-:B------:R-:W-:Y:S01]  /*51f0*/  LOP3.LUT R51, R51, 0x10, R2.reuse, 0xfe, !PT ;  /* 0x0000001033337812 */ /* 0x100fe200078efe02 */
[C---:B------:R-:W-:Y:S01]  /*5200*/  IMAD.IADD R15, R40.reuse, 0x1, -R41 ;  /* 0x00000001280f7824 */ /* 0x040fe200078e0a29 */
[--C-:B------:R-:W-:Y:S01]  /*5210*/  LOP3.LUT R49, R49, 0x11, R2.reuse, 0xfe, !PT ;  /* 0x0000001131317812 */ /* 0x100fe200078efe02 */
[C---:B------:R-:W-:Y:S01]  /*5220*/  IMAD.IADD R18, R40.reuse, 0x1, -R47 ;  /* 0x0000000128127824 */ /* 0x040fe200078e0a2f */
[----:B------:R-:W-:Y:S01]  /*5230*/  LOP3.LUT R53, R53, 0x9, R2, 0xfe, !PT ;  /* 0x0000000935357812 */ /* 0x000fe200078efe02 */
[----:B------:R-:W-:Y:S01]  /*5240*/  IMAD.U32 R41, RZ, RZ, UR16 ;  /* 0x00000010ff297e24 */ /* 0x000fe2000f8e00ff */
[----:B------:R-:W-:Y:S01]  /*5250*/  IABS R15, R15 ;  /* 0x0000000f000f7213 */ /* 0x000fe20000000000 */
[C---:B------:R-:W-:Y:S01]  /*5260*/  IMAD.IADD R42, R40.reuse, 0x1, -R49 ;  /* 0x00000001282a7824 */ /* 0x040fe200078e0a31 */
[----:B------:R-:W-:Y:S01]  /*5270*/  IABS R18, R18 ;  /* 0x0000001200127213 */ /* 0x000fe20000000000 */
[----:B------:R-:W-:Y:S01]  /*5280*/  IMAD.IADD R44, R40, 0x1, -R53 ;  /* 0x00000001282c7824 */ /* 0x000fe200078e0a35 */
[----:B------:R-:W-:-:S02]  /*5290*/  I2FP.F32.S32 R15, R15 ;  /* 0x0000000f000f7245 */ /* 0x000fc40000201400 */
[----:B------:R-:W-:Y:S02]  /*52a0*/  I2FP.F32.S32 R18, R18 ;  /* 0x0000001200127245 */ /* 0x000fe40000201400 */
[----:B------:R-:W-:Y:S01]  /*52b0*/  LOP3.LUT R41, R41, 0x18, R2, 0xfe, !PT ;  /* 0x0000001829297812 */ /* 0x000fe200078efe02 */
[----:B------:R-:W-:Y:S01]  /*52c0*/  FFMA.FTZ R16, R15, -UR5, R20 ;  /* 0x800000050f107c23 */ /* 0x000fe20008010014 */
[----:B------:R-:W-:Y:S02]  /*52d0*/  IMAD.IADD R15, R40, 0x1, -R51 ;  /* 0x00000001280f7824 */ /* 0x000fe400078e0a33 */
[----:B------:R-:W-:Y:S01]  /*52e0*/  FFMA.FTZ R18, R18, -UR5, R37 ;  /* 0x8000000512127c23 */ /* 0x000fe20008010025 */
[----:B------:R-:W-:Y:S01]  /*52f0*/  IMAD.U32 R37, RZ, RZ, UR16 ;  /* 0x00000010ff257e24 */ /* 0x000fe2000f8e00ff */
[----:B------:R-:W-:Y:S01]  /*5300*/  IABS R42, R42 ;  /* 0x0000002a002a7213 */ /* 0x000fe20000000000 */
[C---:B------:R-:W-:Y:S01]  /*5310*/  IMAD.IADD R45, R40.reuse, 0x1, -R41 ;  /* 0x00000001282d7824 */ /* 0x040fe200078e0a29 */
[----:B------:R-:W-:Y:S01]  /*5320*/  IABS R15, R15 ;  /* 0x0000000f000f7213 */ /* 0x000fe20000000000 */
[----:B------:R-:W-:Y:S01]  /*5330*/  VIADD R20, R40, 0x8 ;  /* 0x0000000828147836 */ /* 0x000fe20000000000 */
[----:B------:R-:W-:-:S02]  /*5340*/  LOP3.LUT R37, R37, 0x19, R2, 0xfe, !PT ;  /* 0x0000001925257812 */ /* 0x000fc400078efe02 */
[----:B------:R-:W-:Y:S01]  /*5350*/  IABS R45, R45 ;  /* 0x0000002d002d7213 */ /* 0x000fe20000000000 */
[----:B------:R-:W-:Y:S01]  /*5360*/  IMAD.IADD R158, R20, 0x1, -R53 ;  /* 0x00000001149e7824 */ /* 0x000fe200078e0a35 */
[----:B------:R-:W-:Y:S01]  /*5370*/  I2FP.F32.S32 R15, R15 ;  /* 0x0000000f000f7245 */ /* 0x000fe20000201400 */
[----:B------:R-:W-:Y:S01]  /*5380*/  IMAD.IADD R43, R40, 0x1, -R37 ;  /* 0x00000001282b7824 */ /* 0x000fe200078e0a25 */
[----:B------:R-:W-:Y:S02]  /*5390*/  I2FP.F32.S32 R42, R42 ;  /* 0x0000002a002a7245 */ /* 0x000fe40000201400 */
[----:B------:R-:W-:Y:S01]  /*53a0*/  IABS R44, R44 ;  /* 0x0000002c002c7213 */ /* 0x000fe20000000000 */
[----:B------:R-:W-:Y:S01]  /*53b0*/  FFMA.FTZ R15, R15, -UR5, R28 ;  /* 0x800000050f0f7c23 */ /* 0x000fe2000801001c */
[----:B------:R-:W-:Y:S01]  /*53c0*/  I2FP.F32.S32 R45, R45 ;  /* 0x0000002d002d7245 */ /* 0x000fe20000201400 */
[----:B-1----:R-:W-:Y:S01]  /*53d0*/  FFMA.FTZ R42, R42, -UR5, R29 ;  /* 0x800000052a2a7c23 */ /* 0x002fe2000801001d */
[----:B------:R-:W-:Y:S01]  /*53e0*/  I2FP.F32.S32 R44, R44 ;  /* 0x0000002c002c7245 */ /* 0x000fe20000201400 */
[----:B------:R-:W-:Y:S01]  /*53f0*/  IMAD.U32 R29, RZ, RZ, UR16 ;  /* 0x00000010ff1d7e24 */ /* 0x000fe2000f8e00ff */
[----:B------:R-:W-:Y:S01]  /*5400*/  IABS R43, R43 ;  /* 0x0000002b002b7213 */ /* 0x000fe20000000000 */
[----:B------:R-:W-:Y:S01]  /*5410*/  FFMA.FTZ R28, R45, -UR5, R12 ;  /* 0x800000052d1c7c23 */ /* 0x000fe2000801000c */
[----:B------:R-:W-:-:S02]  /*5420*/  IMAD.U32 R45, RZ, RZ, UR16 ;  /* 0x00000010ff2d7e24 */ /* 0x000fc4000f8e00ff */
[----:B------:R-:W-:Y:S01]  /*5430*/  FFMA.FTZ R44, R44, -UR5, R21 ;  /* 0x800000052c2c7c23 */ /* 0x000fe20008010015 */
[----:B------:R-:W-:Y:S02]  /*5440*/  I2FP.F32.S32 R43, R43 ;  /* 0x0000002b002b7245 */ /* 0x000fe40000201400 */
[----:B------:R-:W-:Y:S02]  /*5450*/  LOP3.LUT R21, R2, UR16, RZ, 0xfc, !PT ;  /* 0x0000001002157c12 */ /* 0x000fe4000f8efcff */
[----:B------:R-:W-:Y:S01]  /*5460*/  LOP3.LUT R29, R29, 0x28, R2, 0xfe, !PT ;  /* 0x000000281d1d7812 */ /* 0x000fe200078efe02 */
[----:B------:R-:W-:Y:S01]  /*5470*/  FFMA.FTZ R8, R43, -UR5, R8 ;  /* 0x800000052b087c23 */ /* 0x000fe20008010008 */
[--C-:B------:R-:W-:Y:S01]  /*5480*/  LOP3.LUT R45, R45, 0x20, R2.reuse, 0xfe, !PT ;  /* 0x000000202d2d7812 */ /* 0x100fe200078efe02 */
[C---:B------:R-:W-:Y:S01]  /*5490*/  IMAD.IADD R55, R40.reuse, 0x1, -R21 ;  /* 0x0000000128377824 */ /* 0x040fe200078e0a15 */
[----:B------:R-:W-:Y:S01]  /*54a0*/  IABS R158, R158 ;  /* 0x0000009e009e7213 */ /* 0x000fe20000000000 */
[C---:B------:R-:W-:Y:S01]  /*54b0*/  IMAD.IADD R181, R40.reuse, 0x1, -R29 ;  /* 0x0000000128b57824 */ /* 0x040fe200078e0a1d */
[----:B------:R-:W-:Y:S01]  /*54c0*/  ISETP.GE.AND P2, PT, R21, UR21, PT ;  /* 0x0000001515007c0c */ /* 0x000fe2000bf46270 */
[----:B------:R-:W-:Y:S01]  /*54d0*/  IMAD.U32 R43, RZ, RZ, UR16 ;  /* 0x00000010ff2b7e24 */ /* 0x000fe2000f8e00ff */
[----:B------:R-:W-:Y:S01]  /*54e0*/  IABS R55, R55 ;  /* 0x0000003700377213 */ /* 0x000fe20000000000 */
[----:B------:R-:W-:Y:S01]  /*54f0*/  IMAD.IADD R12, R40, 0x1, -R45 ;  /* 0x00000001280c7824 */ /* 0x000fe200078e0a2d */
[----:B------:R-:W-:Y:S01]  /*5500*/  IABS R181, R181 ;  /* 0x000000b500b57213 */ /* 0x000fe20000000000 */
[C---:B------:R-:W-:Y:S01]  /*5510*/  IMAD.IADD R21, R20.reuse, 0x1, -R21 ;  /* 0x0000000114157824 */ /* 0x040fe200078e0a15 */
[----:B------:R-:W-:Y:S01]  /*5520*/  LOP3.LUT R43, R43, 0x21, R2, 0xfe, !PT ;  /* 0x000000212b2b7812 */ /* 0x000fe200078efe02 */
[----:B------:R-:W-:Y:S01]  /*5530*/  IMAD.IADD R182, R20, 0x1, -R29 ;  /* 0x0000000114b67824 */ /* 0x000fe200078e0a1d */
[----:B------:R-:W-:-:S02]  /*5540*/  IABS R12, R12 ;  /* 0x0000000c000c7213 */ /* 0x000fc40000000000 */
[----:B------:R-:W-:Y:S01]  /*5550*/  I2FP.F32.S32 R181, R181 ;  /* 0x000000b500b57245 */ /* 0x000fe20000201400 */
[--C-:B------:R-:W-:Y:S01]  /*5560*/  IMAD.IADD R6, R40, 0x1, -R43.reuse ;  /* 0x0000000128067824 */ /* 0x100fe200078e0a2b */
[----:B------:R-:W-:Y:S01]  /*5570*/  I2FP.F32.S32 R55, R55 ;  /* 0x0000003700377245 */ /* 0x000fe20000201400 */
[C---:B------:R-:W-:Y:S01]  /*5580*/  IMAD.IADD R184, R20.reuse, 0x1, -R43 ;  /* 0x0000000114b87824 */ /* 0x040fe200078e0a2b */
[----:B------:R-:W-:Y:S01]  /*5590*/  I2FP.F32.S32 R12, R12 ;  /* 0x0000000c000c7245 */ /* 0x000fe20000201400 */
[----:B------:R-:W-:Y:S01]  /*55a0*/  FFMA.FTZ R181, R181, -UR5, R14 ;  /* 0x80000005b5b57c23 */ /* 0x000fe2000801000e */
[----:B------:R-:W-:Y:S01]  /*55b0*/  I2FP.F32.S32 R158, R158 ;  /* 0x0000009e009e7245 */ /* 0x000fe20000201400 */
[----:B------:R-:W-:Y:S01]  /*55c0*/  FFMA.FTZ R22, R55, -UR5, R22 ;  /* 0x8000000537167c23 */ /* 0x000fe20008010016 */
[----:B------:R-:W-:Y:S02]  /*55d0*/  IMAD.IADD R14, R20, 0x1, -R47 ;  /* 0x00000001140e7824 */ /* 0x000fe400078e0a2f */
[----:B------:R-:W-:Y:S01]  /*55e0*/  FFMA.FTZ R191, R12, -UR5, R5 ;  /* 0x800000050cbf7c23 */ /* 0x000fe20008010005 */
[----:B------:R-:W-:Y:S01]  /*55f0*/  IABS R6, R6 ;  /* 0x0000000600067213 */ /* 0x000fe20000000000 */
[C---:B------:R-:W-:Y:S01]  /*5600*/  IMAD.IADD R5, R20.reuse, 0x1, -R51 ;  /* 0x0000000114057824 */ /* 0x040fe200078e0a33 */
[----:B------:R-:W-:Y:S01]  /*5610*/  IABS R21, R21 ;  /* 0x0000001500157213 */ /* 0x000fe20000000000 */
[----:B------:R-:W-:-:S02]  /*5620*/  IMAD.IADD R12, R20, 0x1, -R49 ;  /* 0x00000001140c7824 */ /* 0x000fc400078e0a31 */
[----:B------:R-:W-:Y:S01]  /*5630*/  FFMA.FTZ R158, R158, -UR5, R23 ;  /* 0x800000059e9e7c23 */ /* 0x000fe20008010017 */
[----:B------:R-:W-:Y:S01]  /*5640*/  FSEL R23, R16, -INF , !P5 ;  /* 0xff80000010177808 */ /* 0x000fe20006800000 */
[----:B------:R-:W-:Y:S01]  /*5650*/  FFMA.FTZ R36, R55, -UR5, R36 ;  /* 0x8000000537247c23 */ /* 0x000fe20008010024 */
[----:B------:R-:W-:Y:S01]  /*5660*/  FSEL R16, R22, -INF , !P5 ;  /* 0xff80000016107808 */ /* 0x000fe20006800000 */
[C---:B------:R-:W-:Y:S01]  /*5670*/  IMAD.IADD R22, R20.reuse, 0x1, -R41 ;  /* 0x0000000114167824 */ /* 0x040fe200078e0a29 */
[----:B------:R-:W-:Y:S02]  /*5680*/  I2FP.F32.S32 R6, R6 ;  /* 0x0000000600067245 */ /* 0x000fe40000201400 */
[----:B------:R-:W-:Y:S02]  /*5690*/  IABS R14, R14 ;  /* 0x0000000e000e7213 */ /* 0x000fe40000000000 */
[----:B------:R-:W-:Y:S01]  /*56a0*/  ISETP.GE.AND P5, PT, R37, UR21, PT ;  /* 0x0000001525007c0c */ /* 0x000fe2000bfa6270 */
[----:B------:R-:W-:Y:S01]  /*56b0*/  IMAD.IADD R37, R20, 0x1, -R37 ;  /* 0x0000000114257824 */ /* 0x000fe200078e0a25 */
[----:B------:R-:W-:Y:S01]  /*56c0*/  I2FP.F32.S32 R21, R21 ;  /* 0x0000001500157245 */ /* 0x000fe20000201400 */
[----:B------:R-:W-:Y:S01]  /*56d0*/  FFMA.FTZ R183, R6, -UR5, R13 ;  /* 0x8000000506b77c23 */ /* 0x000fe2000801000d */
[----:B------:R-:W-:-:S02]  /*56e0*/  IABS R5, R5 ;  /* 0x0000000500057213 */ /* 0x000fc40000000000 */
[----:B------:R-:W-:Y:S01]  /*56f0*/  IABS R12, R12 ;  /* 0x0000000c000c7213 */ /* 0x000fe20000000000 */
[----:B------:R-:W-:Y:S01]  /*5700*/  FFMA.FTZ R6, R21, -UR5, R38 ;  /* 0x8000000515067c23 */ /* 0x000fe20008010026 */
[----:B------:R-:W-:Y:S02]  /*5710*/  I2FP.F32.S32 R14, R14 ;  /* 0x0000000e000e7245 */ /* 0x000fe40000201400 */
[----:B------:R-:W-:Y:S02]  /*5720*/  I2FP.F32.S32 R5, R5 ;  /* 0x0000000500057245 */ /* 0x000fe40000201400 */
[----:B------:R-:W-:Y:S01]  /*5730*/  I2FP.F32.S32 R12, R12 ;  /* 0x0000000c000c7245 */ /* 0x000fe20000201400 */
[----:B------:R-:W-:Y:S01]  /*5740*/  FFMA.FTZ R39, R14, -UR5, R39 ;  /* 0x800000050e277c23 */ /* 0x000fe20008010027 */
[----:B------:R-:W-:Y:S01]  /*5750*/  IABS R37, R37 ;  /* 0x0000002500257213 */ /* 0x000fe20000000000 */
[----:B------:R-:W-:Y:S01]  /*5760*/  FFMA.FTZ R14, R5, -UR5, R24 ;  /* 0x80000005050e7c23 */ /* 0x000fe20008010018 */
[----:B------:R-:W-:Y:S01]  /*5770*/  ISETP.GE.AND P4, PT, R53, UR21, PT ;  /* 0x0000001535007c0c */ /* 0x000fe2000bf86270 */
[----:B------:R-:W-:Y:S01]  /*5780*/  FFMA.FTZ R12, R12, -UR5, R25 ;  /* 0x800000050c0c7c23 */ /* 0x000fe20008010019 */
[----:B------:R-:W-:-:S02]  /*5790*/  I2FP.F32.S32 R37, R37 ;  /* 0x0000002500257245 */ /* 0x000fc40000201400 */
[----:B------:R-:W-:Y:S02]  /*57a0*/  FSEL R21, R36, -INF , !P2 ;  /* 0xff80000024157808 */ /* 0x000fe40005000000 */
[----:B------:R-:W-:Y:S01]  /*57b0*/  FSEL R6, R6, -INF , !P2 ;  /* 0xff80000006067808 */ /* 0x000fe20005000000 */
[----:B------:R-:W-:Y:S01]  /*57c0*/  FFMA.FTZ R4, R37, -UR5, R4 ;  /* 0x8000000525047c23 */ /* 0x000fe20008010004 */
[----:B------:R-:W-:Y:S01]  /*57d0*/  FSEL R5, R44, -INF , !P4 ;  /* 0xff8000002c057808 */ /* 0x000fe20006000000 */
[----:B------:R-:W-:Y:S01]  /*57e0*/  IMAD.U32 R37, RZ, RZ, UR16 ;  /* 0x00000010ff257e24 */ /* 0x000fe2000f8e00ff */
[----:B------:R-:W-:Y:S02]  /*57f0*/  FSEL R158, R158, -INF , !P4 ;  /* 0xff8000009e9e7808 */ /* 0x000fe40006000000 */
[----:B------:R-:W-:Y:S02]  /*5800*/  ISETP.GE.AND P2, PT, R49, UR21, PT ;  /* 0x0000001531007c0c */ /* 0x000fe4000bf46270 */
[----:B------:R-:W-:Y:S01]  /*5810*/  ISETP.GE.AND P4, PT, R45, UR21, PT ;  /* 0x000000152d007c0c */ /* 0x000fe2000bf86270 */
[----:B------:R-:W-:Y:S01]  /*5820*/  IMAD.IADD R45, R20, 0x1, -R45 ;  /* 0x00000001142d7824 */ /* 0x000fe200078e0a2d */
[----:B------:R-:W-:-:S02]  /*5830*/  ISETP.GE.AND P6, PT, R47, UR21, PT ;  /* 0x000000152f007c0c */ /* 0x000fc4000bfc6270 */
[----:B------:R-:W-:Y:S02]  /*5840*/  IABS R22, R22 ;  /* 0x0000001600167213 */ /* 0x000fe40000000000 */
[----:B------:R-:W-:Y:S02]  /*5850*/  FSEL R13, R42, -INF , !P2 ;  /* 0xff8000002a0d7808 */ /* 0x000fe40005000000 */
[----:B------:R-:W-:Y:S02]  /*5860*/  FSEL R12, R12, -INF , !P2 ;  /* 0xff8000000c0c7808 */ /* 0x000fe40005000000 */
[----:B------:R-:W-:Y:S02]  /*5870*/  ISETP.GE.AND P2, PT, R29, UR21, PT ;  /* 0x000000151d007c0c */ /* 0x000fe4000bf46270 */
[----:B------:R-:W-:Y:S02]  /*5880*/  FSEL R25, R18, -INF , !P6 ;  /* 0xff80000012197808 */ /* 0x000fe40007000000 */
[----:B------:R-:W-:-:S02]  /*5890*/  IABS R29, R45 ;  /* 0x0000002d001d7213 */ /* 0x000fc40000000000 */
[----:B------:R-:W-:Y:S02]  /*58a0*/  I2FP.F32.S32 R22, R22 ;  /* 0x0000001600167245 */ /* 0x000fe40000201400 */
[----:B------:R-:W-:Y:S01]  /*58b0*/  FSEL R18, R39, -INF , !P6 ;  /* 0xff80000027127808 */ /* 0x000fe20007000000 */
[----:B------:R-:W-:Y:S01]  /*58c0*/  IMAD.U32 R39, RZ, RZ, UR16 ;  /* 0x00000010ff277e24 */ /* 0x000fe2000f8e00ff */
[----:B------:R-:W-:Y:S01]  /*58d0*/  ISETP.GE.AND P6, PT, R41, UR21, PT ;  /* 0x0000001529007c0c */ /* 0x000fe2000bfc6270 */
[----:B------:R-:W-:Y:S01]  /*58e0*/  IMAD.U32 R41, RZ, RZ, UR16 ;  /* 0x00000010ff297e24 */ /* 0x000fe2000f8e00ff */
[----:B------:R-:W-:Y:S01]  /*58f0*/  IABS R184, R184 ;  /* 0x000000b800b87213 */ /* 0x000fe20000000000 */
[----:B------:R-:W-:Y:S01]  /*5900*/  FFMA.FTZ R9, R22, -UR5, R9 ;  /* 0x8000000516097c23 */ /* 0x000fe20008010009 */
[----:B------:R-:W-:Y:S02]  /*5910*/  LOP3.LUT R37, R37, 0x31, R2, 0xfe, !PT ;  /* 0x0000003125257812 */ /* 0x000fe400078efe02 */
[----:B------:R-:W-:-:S02]  /*5920*/  I2FP.F32.S32 R29, R29 ;  /* 0x0000001d001d7245 */ /* 0x000fc40000201400 */
[----:B------:R-:W-:Y:S01]  /*5930*/  I2FP.F32.S32 R184, R184 ;  /* 0x000000b800b87245 */ /* 0x000fe20000201400 */
[----:B------:R-:W-:Y:S01]  /*5940*/  IMAD.IADD R22, R40, 0x1, -R37 ;  /* 0x0000000128167824 */ /* 0x000fe200078e0a25 */
[----:B------:R-:W-:Y:S01]  /*5950*/  LOP3.LUT R41, R41, 0x29, R2, 0xfe, !PT ;  /* 0x0000002929297812 */ /* 0x000fe200078efe02 */
[----:B------:R-:W-:Y:S01]  /*5960*/  FFMA.FTZ R192, R29, -UR5, R10 ;  /* 0x800000051dc07c23 */ /* 0x000fe2000801000a */
[----:B------:R-:W-:Y:S01]  /*5970*/  FSEL R10, R9, -INF , !P6 ;  /* 0xff800000090a7808 */ /* 0x000fe20007000000 */
[----:B------:R-:W-:Y:S01]  /*5980*/  FFMA.FTZ R184, R184, -UR5, R11 ;  /* 0x80000005b8b87c23 */ /* 0x000fe2000801000b */
[----:B------:R-:W-:Y:S01]  /*5990*/  FSEL R9, R8, -INF , !P5 ;  /* 0xff80000008097808 */ /* 0x000fe20006800000 */
[----:B------:R-:W-:Y:S01]  /*59a0*/  IMAD.U32 R29, RZ, RZ, UR16 ;  /* 0x00000010ff1d7e24 */ /* 0x000fe2000f8e00ff */
[----:B------:R-:W-:Y:S02]  /*59b0*/  FSEL R11, R28, -INF , !P6 ;  /* 0xff8000001c0b7808 */ /* 0x000fe40007000000 */
[----:B------:R-:W-:Y:S01]  /*59c0*/  FSEL R8, R4, -INF , !P5 ;  /* 0xff80000004087808 */ /* 0x000fe20006800000 */
[----:B------:R-:W-:Y:S01]  /*59d0*/  IMAD.IADD R4, R40, 0x1, -R41 ;  /* 0x0000000128047824 */ /* 0x000fe200078e0a29 */
[----:B------:R-:W-:-:S02]  /*59e0*/  IABS R182, R182 ;  /* 0x000000b600b67213 */ /* 0x000fc40000000000 */
[----:B------:R-:W-:Y:S01]  /*59f0*/  ISETP.GE.AND P6, PT, R41, UR21, PT ;  /* 0x0000001529007c0c */ /* 0x000fe2000bfc6270 */
[----:B------:R-:W-:Y:S01]  /*5a00*/  IMAD.IADD R41, R20, 0x1, -R41 ;  /* 0x0000000114297824 */ /* 0x000fe200078e0a29 */
[----:B------:R-:W-:Y:S02]  /*5a10*/  IABS R22, R22 ;  /* 0x0000001600167213 */ /* 0x000fe40000000000 */
[----:B------:R-:W-:Y:S02]  /*5a20*/  I2FP.F32.S32 R182, R182 ;  /* 0x000000b600b67245 */ /* 0x000fe40000201400 */
[----:B------:R-:W-:Y:S02]  /*5a30*/  I2FP.F32.S32 R22, R22 ;  /* 0x0000001600167245 */ /* 0x000fe40000201400 */
[----:B------:R-:W-:Y:S01]  /*5a40*/  ISETP.GE.AND P3, PT, R51, UR21, PT ;  /* 0x0000001533007c0c */ /* 0x000fe2000bf66270 */
[----:B------:R-:W-:Y:S01]  /*5a50*/  FFMA.FTZ R182, R182, -UR5, R27 ;  /* 0x80000005b6b67c23 */ /* 0x000fe2000801001b */
[----:B------:R-:W-:Y:S01]  /*5a60*/  LOP3.LUT R39, R39, 0x30, R2, 0xfe, !PT ;  /* 0x0000003027277812 */ /* 0x000fe200078efe02 */
[----:B------:R-:W-:Y:S01]  /*5a70*/  FFMA.FTZ R19, R22, -UR5, R19 ;  /* 0x8000000516137c23 */ /* 0x000fe20008010013 */
[----:B------:R-:W-:Y:S01]  /*5a80*/  IABS R41, R41 ;  /* 0x0000002900297213 */ /* 0x000fe20000000000 */
[----:B------:R-:W-:Y:S01]  /*5a90*/  IMAD.U32 R27, RZ, RZ, UR16 ;  /* 0x00000010ff1b7e24 */ /* 0x000fe2000f8e00ff */
[----:B------:R-:W-:Y:S01]  /*5aa0*/  FSEL R15, R15, -INF , !P3 ;  /* 0xff8000000f0f7808 */ /* 0x000fe20005800000 */
[----:B------:R-:W-:Y:S01]  /*5ab0*/  IMAD.IADD R24, R40, 0x1, -R39 ;  /* 0x0000000128187824 */ /* 0x000fe200078e0a27 */
[----:B------:R-:W-:-:S02]  /*5ac0*/  FSEL R14, R14, -INF , !P3 ;  /* 0xff8000000e0e7808 */ /* 0x000fc40005800000 */
[----:B------:R-:W-:Y:S02]  /*5ad0*/  FSEL R191, R191, -INF , !P4 ;  /* 0xff800000bfbf7808 */ /* 0x000fe40006000000 */
[----:B------:R-:W-:Y:S02]  /*5ae0*/  FSEL R192, R192, -INF , !P4 ;  /* 0xff800000c0c07808 */ /* 0x000fe40006000000 */
[----:B------:R-:W-:Y:S02]  /*5af0*/  IABS R4, R4 ;  /* 0x0000000400047213 */ /* 0x000fe40000000000 */
[----:B------:R-:W-:Y:S02]  /*5b00*/  ISETP.GE.AND P3, PT, R43, UR21, PT ;  /* 0x000000152b007c0c */ /* 0x000fe4000bf66270 */
[----:B------:R-:W-:Y:S02]  /*5b10*/  LOP3.LUT R29, R29, 0x38, R2, 0xfe, !PT ;  /* 0x000000381d1d7812 */ /* 0x000fe400078efe02 */
[----:B------:R-:W-:Y:S01]  /*5b20*/  ISETP.GE.AND P4, PT, R37, UR21, PT ;  /* 0x0000001525007c0c */ /* 0x000fe2000bf86270 */
[----:B------:R-:W-:Y:S01]  /*5b30*/  IMAD.IADD R37, R20, 0x1, -R37 ;  /* 0x0000000114257824 */ /* 0x000fe200078e0a25 */
[----:B------:R-:W-:Y:S01]  /*5b40*/  I2FP.F32.S32 R22, R41 ;  /* 0x0000002900167245 */ /* 0x000fe20000201400 */
[----:B------:R-:W-:Y:S01]  /*5b50*/  IMAD.IADD R28, R40, 0x1, -R29 ;  /* 0x00000001281c7824 */ /* 0x000fe200078e0a1d */
[----:B------:R-:W-:-:S02]  /*5b60*/  I2FP.F32.S32 R4, R4 ;  /* 0x0000000400047245 */ /* 0x000fc40000201400 */
[----:B------:R-:W-:Y:S01]  /*5b70*/  FSEL R183, R183, -INF , !P3 ;  /* 0xff800000b7b77808 */ /* 0x000fe20005800000 */
[----:B------:R-:W-:Y:S01]  /*5b80*/  FFMA.FTZ R17, R22, -UR5, R17 ;  /* 0x8000000516117c23 */ /* 0x000fe20008010011 */
[----:B------:R-:W-:Y:S01]  /*5b90*/  FSEL R184, R184, -INF , !P3 ;  /* 0xff800000b8b87808 */ /* 0x000fe20005800000 */
[----:B------:R-:W-:Y:S01]  /*5ba0*/  FFMA.FTZ R4, R4, -UR5, R7 ;  /* 0x8000000504047c23 */ /* 0x000fe20008010007 */
[----:B------:R-:W-:Y:S02]  /*5bb0*/  LOP3.LUT R27, R27, 0x39, R2, 0xfe, !PT ;  /* 0x000000391b1b7812 */ /* 0x000fe400078efe02 */
[----:B------:R-:W-:Y:S01]  /*5bc0*/  ISETP.GE.AND P3, PT, R29, UR21, PT ;  /* 0x000000151d007c0c */ /* 0x000fe2000bf66270 */
[----:B------:R-:W-:Y:S01]  /*5bd0*/  IMAD.IADD R29, R20, 0x1, -R29 ;  /* 0x00000001141d7824 */ /* 0x000fe200078e0a1d */
[----:B------:R-:W-:Y:S01]  /*5be0*/  IABS R24, R24 ;  /* 0x0000001800187213 */ /* 0x000fe20000000000 */
[----:B------:R-:W-:Y:S01]  /*5bf0*/  IMAD.IADD R40, R40, 0x1, -R27 ;  /* 0x0000000128287824 */ /* 0x000fe200078e0a1b */
[----:B------:R-:W-:-:S02]  /*5c00*/  IABS R37, R37 ;  /* 0x0000002500257213 */ /* 0x000fc40000000000 */
[----:B------:R-:W-:Y:S02]  /*5c10*/  FMNMX3.FTZ R22, R21, R25, R23, !PT ;  /* 0x0000001915167276 */ /* 0x000fe40007810017 */
[----:B------:R-:W-:Y:S01]  /*5c20*/  ISETP.GE.AND P5, PT, R39, UR21, PT ;  /* 0x0000001527007c0c */ /* 0x000fe2000bfa6270 */
[C---:B------:R-:W-:Y:S01]  /*5c30*/  IMAD.IADD R39, R20.reuse, 0x1, -R39 ;  /* 0x0000000114277824 */ /* 0x040fe200078e0a27 */
[----:B------:R-:W-:Y:S01]  /*5c40*/  I2FP.F32.S32 R7, R24 ;  /* 0x0000001800077245 */ /* 0x000fe20000201400 */
[----:B------:R-:W-:Y:S01]  /*5c50*/  IMAD.IADD R20, R20, 0x1, -R27 ;  /* 0x0000000114147824 */ /* 0x000fe200078e0a1b */
[----:B------:R-:W-:Y:S02]  /*5c60*/  I2FP.F32.S32 R24, R37 ;  /* 0x0000002500187245 */ /* 0x000fe40000201400 */
[----:B------:R-:W-:Y:S01]  /*5c70*/  FMNMX3.FTZ R22, R22, R5, R15, !PT ;  /* 0x0000000516167276 */ /* 0x000fe2000781000f */
[----:B------:R-:W-:Y:S01]  /*5c80*/  FFMA.FTZ R7, R7, -UR5, R26 ;  /* 0x8000000507077c23 */ /* 0x000fe2000801001a */
[----:B------:R-:W-:Y:S01]  /*5c90*/  IABS R29, R29 ;  /* 0x0000001d001d7213 */ /* 0x000fe20000000000 */
[----:B------:R-:W-:Y:S01]  /*5ca0*/  FFMA.FTZ R33, R24, -UR5, R33 ;  /* 0x8000000518217c23 */ /* 0x000fe20008010021 */
[----:B------:R-:W-:-:S02]  /*5cb0*/  FMNMX3.FTZ R37, R6, R18, R16, !PT ;  /* 0x0000001206257276 */ /* 0x000fc40007810010 */
[----:B------:R-:W-:Y:S01]  /*5cc0*/  IABS R28, R28 ;  /* 0x0000001c001c7213 */ /* 0x000fe20000000000 */
[----:B------:R-:W-:Y:S01]  /*5cd0*/  IMAD.MOV.U32 R26, RZ, RZ, R29 ;  /* 0x000000ffff1a7224 */ /* 0x000fe200078e001d */
[----:B------:R-:W-:Y:S02]  /*5ce0*/  IABS R39, R39 ;  /* 0x0000002700277213 */ /* 0x000fe40000000000 */
[----:B------:R-:W-:Y:S02]  /*5cf0*/  FSEL R181, R181, -INF , !P2 ;  /* 0xff800000b5b57808 */ /* 0x000fe40005000000 */
[----:B------:R-:W-:Y:S02]  /*5d00*/  FSEL R182, R182, -INF , !P2 ;  /* 0xff800000b6b67808 */ /* 0x000fe40005000000 */
[----:B------:R-:W-:Y:S02]  /*5d10*/  FMNMX3.FTZ R22, R22, R13, R11, !PT ;  /* 0x0000000d16167276 */ /* 0x000fe4000781000b */
[----:B------:R-:W-:-:S02]  /*5d20*/  ISETP.GE.AND P2, PT, R27, UR21, PT ;  /* 0x000000151b007c0c */ /* 0x000fc4000bf46270 */
[----:B------:R-:W-:Y:S02]  /*5d30*/  IABS R20, R20 ;  /* 0x0000001400147213 */ /* 0x000fe40000000000 */
[----:B------:R-:W-:Y:S02]  /*5d40*/  FMNMX3.FTZ R37, R37, R158, R14, !PT ;  /* 0x0000009e25257276 */ /* 0x000fe4000781000e */
[----:B------:R-:W-:Y:S01]  /*5d50*/  IABS R40, R40 ;  /* 0x0000002800287213 */ /* 0x000fe20000000000 */
[----:B------:R-:W-:Y:S01]  /*5d60*/  IMAD.MOV.U32 R29, RZ, RZ, R20 ;  /* 0x000000ffff1d7224 */ /* 0x000fe200078e0014 */
[----:B------:R-:W-:Y:S02]  /*5d70*/  I2FP.F32.S32 R27, R28 ;  /* 0x0000001c001b7245 */ /* 0x000fe40000201400 */
[----:B------:R-:W-:Y:S02]  /*5d80*/  I2FP.F32.S32 R39, R39 ;  /* 0x0000002700277245 */ /* 0x000fe40000201400 */
[----:B------:R-:W-:Y:S01]  /*5d90*/  FMNMX3.FTZ R22, R22, R9, R191, !PT ;  /* 0x0000000916167276 */ /* 0x000fe200078100bf */
[----:B------:R-:W-:Y:S01]  /*5da0*/  FFMA.FTZ R27, R27, -UR5, R34 ;  /* 0x800000051b1b7c23 */ /* 0x000fe20008010022 */
[----:B------:R-:W-:Y:S01]  /*5db0*/  FMNMX3.FTZ R37, R37, R12, R10, !PT ;  /* 0x0000000c25257276 */ /* 0x000fe2000781000a */
[----:B------:R-:W-:Y:S01]  /*5dc0*/  FFMA.FTZ R32, R39, -UR5, R32 ;  /* 0x8000000527207c23 */ /* 0x000fe20008010020 */
[----:B------:R-:W-:-:S02]  /*5dd0*/  I2FP.F32.S32 R40, R40 ;  /* 0x0000002800287245 */ /* 0x000fc40000201400 */
[----:B------:R-:W-:Y:S02]  /*5de0*/  I2FP.F32.S32 R20, R26 ;  /* 0x0000001a00147245 */ /* 0x000fe40000201400 */
[----:B------:R-:W-:Y:S01]  /*5df0*/  FSEL R179, R4, -INF , !P6 ;  /* 0xff80000004b37808 */ /* 0x000fe20007000000 */
[----:B------:R-:W-:Y:S01]  /*5e00*/  FFMA.FTZ R35, R40, -UR5, R35 ;  /* 0x8000000528237c23 */ /* 0x000fe20008010023 */
[----:B------:R-:W-:Y:S01]  /*5e10*/  FSEL R177, R7, -INF , !P5 ;  /* 0xff80000007b17808 */ /* 0x000fe20006800000 */
[----:B------:R-:W-:Y:S01]  /*5e20*/  FFMA.FTZ R20, R20, -UR5, R31 ;  /* 0x8000000514147c23 */ /* 0x000fe2000801001f */
[----:B------:R-:W-:Y:S02]  /*5e30*/  FMNMX3.FTZ R4, R22, R183, R181, !PT ;  /* 0x000000b716047276 */ /* 0x000fe400078100b5 */
[----:B------:R-:W-:Y:S02]  /*5e40*/  FMNMX3.FTZ R7, R37, R8, R192, !PT ;  /* 0x0000000825077276 */ /* 0x000fe400078100c0 */
[----:B------:R-:W-:-:S02]  /*5e50*/  I2FP.F32.S32 R29, R29 ;  /* 0x0000001d001d7245 */ /* 0x000fc40000201400 */
[----:B------:R-:W-:Y:S02]  /*5e60*/  FSEL R176, R19, -INF , !P4 ;  /* 0xff80000013b07808 */ /* 0x000fe40006000000 */
[----:B------:R-:W-:Y:S01]  /*5e70*/  FSEL R175, R27, -INF , !P3 ;  /* 0xff8000001baf7808 */ /* 0x000fe20005800000 */
[----:B------:R-:W-:Y:S01]  /*5e80*/  FFMA.FTZ R29, R29, -UR5, R30 ;  /* 0x800000051d1d7c23 */ /* 0x000fe2000801001e */
        /* <DEDUP_REMOVED lines=9> */
[----:B------:R-:W-:-:S02]  /*5f20*/  FMNMX.FTZ R19, R173, R4, !PT ;  /* 0x00000004ad137209 */ /* 0x000fc40007810000 */
[----:B------:R-:W-:Y:S02]  /*5f30*/  FSEL R168, R29, -INF , !P2 ;  /* 0xff8000001da87808 */ /* 0x000fe40005000000 */
[----:B------:R-:W-:Y:S01]  /*5f40*/  FMNMX3.FTZ R7, R7, R172, R170, !PT ;  /* 0x000000ac07077276 */ /* 0x000fe200078100aa */
[----:B------:R-:W1:Y:S01]  /*5f50*/  SHFL.BFLY PT, R4, R19, 0x2, 0x1f ;  /* 0x0c401f0013047f89 */ /* 0x000e6200000e0000 */
[----:B------:R-:W-:Y:S02]  /*5f60*/  LOP3.LUT R190, R3, 0x200, R77, 0xf8, !PT ;  /* 0x0000020003be7812 */ /* 0x000fe400078ef84d */
[----:B------:R-:W-:Y:S02]  /*5f70*/  FMNMX.FTZ R20, R168, R7, !PT ;  /* 0x00000007a8147209 */ /* 0x000fe40007810000 */
[----:B------:R-:W-:Y:S02]  /*5f80*/  LEA R190, R190, UR6, 0x1 ;  /* 0x00000006bebe7c11 */ /* 0x000fe4000f8e08ff */
[----:B------:R-:W-:Y:S01]  /*5f90*/  SEL R166, R185, 0xffffffe0, !P1 ;  /* 0xffffffe0b9a67807 */ /* 0x000fe20004800000 */
[----:B------:R-:W2:Y:S02]  /*5fa0*/  SHFL.BFLY PT, R7, R20, 0x2, 0x1f ;  /* 0x0c401f0014077f89 */ /* 0x000ea400000e0000 */
[----:B------:R-:W-:-:S02]  /*5fb0*/  VIADD R167, R190, 0xc040 ;  /* 0x0000c040bea77836 */ /* 0x000fc40000000000 */
[----:B------:R-:W-:Y:S01]  /*5fc0*/  LDSM.16.MT88.4 R40, [R190+0xe000] ;  /* 0x00e00000be28783b */ /* 0x000fe20000004200 */
[----:B------:R-:W-:-:S03]  /*5fd0*/  IMAD.IADD R171, R166, 0x1, R190 ;  /* 0x00000001a6ab7824 */ /* 0x000fc600078e02be */
[----:B------:R-:W-:Y:S04]  /*5fe0*/  LDSM.16.MT88.4 R124, [R190+0xc000] ;  /* 0x00c00000be7c783b */ /* 0x000fe80000004200 */
[----:B------:R-:W-:Y:S01]  /*5ff0*/  LDSM.16.MT88.4 R116, [R171+0xc000] ;  /* 0x00c00000ab74783b */ /* 0x000fe20000004200 */
[----:B-1----:R-:W-:-:S03]  /*6000*/  FMNMX.FTZ R17, R19, R4, !PT ;  /* 0x0000000413117209 */ /* 0x002fc60007810000 */
[----:B------:R-:W-:Y:S04]  /*6010*/  LDSM.16.MT88.4 R48, [R171+0xe000] ;  /* 0x00e00000ab30783b */ /* 0x000fe80000004200 */
[----:B------:R-:W1:Y:S01]  /*6020*/  SHFL.BFLY PT, R132, R17, 0x1, 0x1f ;  /* 0x0c201f0011847f89 */ /* 0x000e6200000e0000 */
[----:B--2---:R-:W-:-:S03]  /*6030*/  FMNMX.FTZ R7, R20, R7, !PT ;  /* 0x0000000714077209 */ /* 0x004fc60007810000 */
[----:B------:R-:W-:Y:S04]  /*6040*/  LDSM.16.MT88.4 R80, [R171+0x10000] ;  /* 0x01000000ab50783b */ /* 0x000fe80000004200 */
[----:B------:R-:W2:Y:S04]  /*6050*/  SHFL.BFLY PT, R4, R7, 0x1, 0x1f ;  /* 0x0c201f0007047f89 */ /* 0x000ea800000e0000 */
[----:B------:R-:W-:Y:S04]  /*6060*/  LDSM.16.MT88.4 R72, [R190+0x10000] ;  /* 0x01000000be48783b */ /* 0x000fe80000004200 */
[----:B------:R-:W-:Y:S04]  /*6070*/  LDSM.16.MT88.4 R148, [R171+0xc800] ;  /* 0x00c80000ab94783b */ /* 0x000fe80000004200 */
[----:B------:R-:W-:Y:S01]  /*6080*/  LDSM.16.MT88.4 R144, [R171+0xe800] ;  /* 0x00e80000ab90783b */ /* 0x000fe20000004200 */
[----:B-1----:R-:W-:-:S03]  /*6090*/  FMNMX.FTZ R132, R17, R132, !PT ;  /* 0x0000008411847209 */ /* 0x002fc60007810000 */
[----:B------:R-:W-:Y:S01]  /*60a0*/  LDSM.16.MT88.4 R140, [R171+0x10800] ;  /* 0x01080000ab8c783b */ /* 0x000fe20000004200 */
[C---:B------:R-:W-:Y:S01]  /*60b0*/  FSETP.NEU.FTZ.AND P2, PT, R132.reuse, -INF , PT ;  /* 0xff8000008400780b */ /* 0x040fe20003f5d000 */
[----:B---3--:R-:W-:Y:S02]  /*60c0*/  FMUL.FTZ R178, R132, UR4 ;  /* 0x0000000484b27c20 */ /* 0x008fe40008410000 */
[----:B------:R-:W-:Y:S01]  /*60d0*/  LDSM.16.MT88.4 R136, [R190+0xc800] ;  /* 0x00c80000be88783b */ /* 0x000fe20000004200 */
[----:B--2---:R-:W-:Y:S01]  /*60e0*/  FMNMX.FTZ R3, R7, R4, !PT ;  /* 0x0000000407037209 */ /* 0x004fe20007810000 */
[----:B------:R-:W-:Y:S01]  /*60f0*/  VIADD R4, R190, 0xc000 ;  /* 0x0000c000be047836 */ /* 0x000fe20000000000 */
[----:B------:R-:W-:Y:S02]  /*6100*/  FSEL R178, R178, RZ, P2 ;  /* 0x000000ffb2b27208 */ /* 0x000fe40001000000 */
[C---:B------:R-:W-:Y:S01]  /*6110*/  FSETP.NEU.FTZ.AND P2, PT, R3.reuse, -INF , PT ;  /* 0xff8000000300780b */ /* 0x040fe20003f5d000 */
[----:B------:R-:W-:Y:S01]  /*6120*/  FMUL.FTZ R169, R3, UR4 ;  /* 0x0000000403a97c20 */ /* 0x000fe20008410000 */
[----:B------:R-:W-:-:S02]  /*6130*/  @P0 VIADD R167, R4, 0xffffffc0 ;  /* 0xffffffc004a70836 */ /* 0x000fc40000000000 */
[--C-:B------:R-:W-:Y:S01]  /*6140*/  FFMA.FTZ R160, R5, UR4, -R178.reuse ;  /* 0x0000000405a07c23 */ /* 0x100fe200080108b2 */
[--C-:B------:R-:W-:Y:S01]  /*6150*/  FFMA.FTZ R165, R21, UR4, -R178.reuse ;  /* 0x0000000415a57c23 */ /* 0x100fe200080108b2 */
[--C-:B------:R-:W-:Y:S01]  /*6160*/  FFMA.FTZ R164, R25, UR4, -R178.reuse ;  /* 0x0000000419a47c23 */ /* 0x100fe200080108b2 */
[----:B------:R-:W-:Y:S01]  /*6170*/  FSEL R169, R169, RZ, P2 ;  /* 0x000000ffa9a97208 */ /* 0x000fe20001000000 */
[----:B------:R-:W-:Y:S01]  /*6180*/  IMAD.IADD R166, R166, 0x1, R167 ;  /* 0x00000001a6a67824 */ /* 0x000fe200078e02a7 */
[----:B------:R-:W1:Y:S01]  /*6190*/  LDSM.16.MT88.4 R108, [R167] ;  /* 0x00000000a76c783b */ /* 0x000e620000004200 */
[--C-:B------:R-:W-:Y:S01]  /*61a0*/  FFMA.FTZ R161, R23, UR4, -R178.reuse ;  /* 0x0000000417a17c23 */ /* 0x100fe200080108b2 */
[----:B------:R-:W-:Y:S01]  /*61b0*/  MUFU.EX2 R165, R165 ;  /* 0x000000a500a57308 */ /* 0x000fe20000000800 */
[--C-:B------:R-:W-:Y:S01]  /*61c0*/  FFMA.FTZ R163, R6, UR4, -R169.reuse ;  /* 0x0000000406a37c23 */ /* 0x100fe200080108a9 */
[----:B------:R-:W2:Y:S01]  /*61d0*/  LDSM.16.MT88.4 R100, [R166] ;  /* 0x00000000a664783b */ /* 0x000ea20000004200 */
[--C-:B------:R-:W-:Y:S01]  /*61e0*/  FFMA.FTZ R162, R18, UR4, -R169.reuse ;  /* 0x0000000412a27c23 */ /* 0x100fe200080108a9 */
[--C-:B------:R-:W-:Y:S01]  /*61f0*/  FFMA.FTZ R159, R16, UR4, -R169.reuse ;  /* 0x00000004109f7c23 */ /* 0x100fe200080108a9 */
[--C-:B------:R-:W-:Y:S01]  /*6200*/  FFMA.FTZ R158, R158, UR4, -R169.reuse ;  /* 0x000000049e9e7c23 */ /* 0x100fe200080108a9 */
[----:B------:R-:W3:Y:S01]  /*6210*/  LDSM.16.MT88.4 R56, [R167+0x2000] ;  /* 0x00200000a738783b */ /* 0x000ee20000004200 */
[----:B------:R-:W4:Y:S01]  /*6220*/  MUFU.EX2 R164, R164 ;  /* 0x000000a400a47308 */ /* 0x000f220000000800 */
[--C-:B------:R-:W-:Y:S01]  /*6230*/  FFMA.FTZ R157, R15, UR4, -R178.reuse ;  /* 0x000000040f9d7c23 */ /* 0x100fe200080108b2 */
[--C-:B------:R-:W-:Y:S01]  /*6240*/  FFMA.FTZ R156, R13, UR4, -R178.reuse ;  /* 0x000000040d9c7c23 */ /* 0x100fe200080108b2 */
[----:B------:R-:W5:Y:S01]  /*6250*/  LDSM.16.MT88.4 R64, [R166+0x2000] ;  /* 0x00200000a640783b */ /* 0x000f620000004200 */
[----:B------:R-:W-:Y:S01]  /*6260*/  MUFU.EX2 R161, R161 ;  /* 0x000000a100a17308 */ /* 0x000fe20000000800 */
[--C-:B------:R-:W-:Y:S01]  /*6270*/  FFMA.FTZ R153, R11, UR4, -R178.reuse ;  /* 0x000000040b997c23 */ /* 0x100fe200080108b2 */
[----:B------:R-:W-:Y:S01]  /*6280*/  FFMA.FTZ R152, R9, UR4, -R178 ;  /* 0x0000000409987c23 */ /* 0x000fe200080108b2 */
[----:B------:R-:W5:Y:S01]  /*6290*/  LDSM.16.MT88.4 R88, [R167+0x4000] ;  /* 0x00400000a758783b */ /* 0x000f620000004200 */
[----:B------:R-:W4:Y:S01]  /*62a0*/  MUFU.EX2 R160, R160 ;  /* 0x000000a000a07308 */ /* 0x000f220000000800 */
[--C-:B------:R-:W-:Y:S01]  /*62b0*/  FFMA.FTZ R155, R14, UR4, -R169.reuse ;  /* 0x000000040e9b7c23 */ /* 0x100fe200080108a9 */
[--C-:B------:R-:W-:Y:S01]  /*62c0*/  FFMA.FTZ R154, R12, UR4, -R169.reuse ;  /* 0x000000040c9a7c23 */ /* 0x100fe200080108a9 */
[----:B------:R-:W5:Y:S01]  /*62d0*/  LDSM.16.MT88.4 R4, [R166+0x4000] ;  /* 0x00400000a604783b */ /* 0x000f620000004200 */
        /* <DEDUP_REMOVED lines=9> */
[--C-:B------:R-:W-:Y:S01]  /*6370*/  FFMA.FTZ R174, R174, UR4, -R169.reuse ;  /* 0x00000004aeae7c23 */ /* 0x100fe200080108a9 */
[----:B------:R-:W-:Y:S01]  /*6380*/  F2FP.F16.F32.PACK_AB R98, R160, R161 ;  /* 0x000000a1a062723e */ /* 0x000fe200000000ff */
[----:B------:R-:W4:Y:S01]  /*6390*/  LDSM.16.MT88.4 R8, [R167+0x4800] ;  /* 0x00480000a708783b */ /* 0x000f220000004200 */
[----:B------:R-:W2:Y:S01]  /*63a0*/  MUFU.EX2 R158, R158 ;  /* 0x0000009e009e7308 */ /* 0x000ea20000000800 */
[----:B------:R-:W-:Y:S01]  /*63b0*/  FFMA.FTZ R170, R170, UR4, -R169 ;  /* 0x00000004aaaa7c23 */ /* 0x000fe200080108a9 */
[----:B------:R-:W-:Y:S01]  /*63c0*/  FADD.FTZ R164, R165, R164 ;  /* 0x000000a4a5a47221 */ /* 0x000fe20000010000 */
[----:B------:R-:W-:Y:S01]  /*63d0*/  LDSM.16.MT88.4 R32, [R167+0x800] ;  /* 0x00080000a720783b */ /* 0x000fe20000004200 */
[----:B------:R-:W-:Y:S01]  /*63e0*/  MUFU.EX2 R157, R157 ;  /* 0x0000009d009d7308 */ /* 0x000fe20000000800 */
[----:B-1----:R-:W-:-:S02]  /*63f0*/  F2FP.F16.F32.PACK_AB R97, R162, R163 ;  /* 0x000000a3a261723e */ /* 0x002fc400000000ff */
[----:B------:R-:W-:Y:S01]  /*6400*/  LDSM.16.MT88.4 R28, [R166+0x800] ;  /* 0x00080000a61c783b */ /* 0x000fe20000004200 */
[----:B------:R-:W1:Y:S01]  /*6410*/  MUFU.EX2 R156, R156 ;  /* 0x0000009c009c7308 */ /* 0x000e620000000800 */
[----:B------:R-:W-:Y:S01]  /*6420*/  FADD.FTZ R162, R163, R162 ;  /* 0x000000a2a3a27221 */ /* 0x000fe20000010000 */
[----:B------:R-:W-:Y:S01]  /*6430*/  FADD.FTZ R161, R161, R164 ;  /* 0x000000a4a1a17221 */ /* 0x000fe20000010000 */
[----:B------:R-:W-:Y:S01]  /*6440*/  LDSM.16.MT88.4 R24, [R167+0x2800] ;  /* 0x00280000a718783b */ /* 0x000fe20000004200 */
[----:B------:R-:W-:Y:S01]  /*6450*/  MUFU.EX2 R153, R153 ;  /* 0x0000009900997308 */ /* 0x000fe20000000800 */
[----:B--2---:R-:W-:Y:S02]  /*6460*/  F2FP.F16.F32.PACK_AB R99, R158, R159 ;  /* 0x0000009f9e63723e */ /* 0x004fe400000000ff */
[----:B------:R-:W-:Y:S01]  /*6470*/  LDSM.16.MT88.4 R20, [R166+0x2800] ;  /* 0x00280000a614783b */ /* 0x000fe20000004200 */
[----:B------:R-:W-:Y:S01]  /*6480*/  MUFU.EX2 R152, R152 ;  /* 0x0000009800987308 */ /* 0x000fe20000000800 */
[----:B------:R-:W-:Y:S01]  /*6490*/  FADD.FTZ R159, R159, R162 ;  /* 0x000000a29f9f7221 */ /* 0x000fe20000010000 */
[----:B------:R-:W-:-:S02]  /*64a0*/  FADD.FTZ R160, R160, R161 ;  /* 0x000000a1a0a07221 */ /* 0x000fc40000010000 */
[----:B------:R-:W-:Y:S01]  /*64b0*/  MUFU.EX2 R155, R155 ;  /* 0x0000009b009b7308 */ /* 0x000fe20000000800 */
[C---:B------:R-:W-:Y:S01]  /*64c0*/  HMMA.16816.F32 R36, R96.reuse, R40, RZ ;  /* 0x000000286024723c */ /* 0x040fe200000018ff */
[----:B------:R-:W-:Y:S02]  /*64d0*/  FADD.FTZ R158, R158, R159 ;  /* 0x0000009f9e9e7221 */ /* 0x000fe40000010000 */
[----:B------:R-:W2:Y:S04]  /*64e0*/  MUFU.EX2 R154, R154 ;  /* 0x0000009a009a7308 */ /* 0x000ea80000000800 */
[----:B------:R-:W-:Y:S01]  /*64f0*/  MUFU.EX2 R135, R135 ;  /* 0x0000008700877308 */ /* 0x000fe20000000800 */
[C---:B------:R-:W-:Y:S03]  /*6500*/  HMMA.16816.F32 R40, R96.reuse, R42, RZ ;  /* 0x0000002a6028723c */ /* 0x040fe600000018ff */
[----:B------:R-:W4:Y:S04]  /*6510*/  MUFU.EX2 R134, R134 ;  /* 0x0000008600867308 */ /* 0x000f280000000800 */
        /* <DEDUP_REMOVED lines=8> */
[C---:B---3--:R-:W-:Y:S08]  /*65a0*/  HMMA.16816.F32 R52, R96.reuse, R56, RZ ;  /* 0x000000386034723c */ /* 0x048ff000000018ff */
        /* <DEDUP_REMOVED lines=22> */
[----:B----4-:R-:W-:-:S07]  /*6710*/  F2FP.F16.F32.PACK_AB R7, R134, R135 ;  /* 0x000000878607723e */ /* 0x010fce00000000ff */
        /* <DEDUP_REMOVED lines=158> */
[----:B------:R-:W-:Y:S01]  /*7100*/  MOV R137, R132 ;  /* 0x0000008400897202 */ /* 0x000fe20000000f00 */
[C---:B------:R-:W-:Y:S01]  /*7110*/  VIADD R200, R190.reuse, 0xc040 ;  /* 0x0000c040bec87836 */ /* 0x040fe20000000000 */
[----:B------:R-:W-:Y:S01]  /*7120*/  IADD3 R201, PT, PT, R190, 0xc000, RZ ;  /* 0x0000c000bec97810 */ /* 0x000fe20007ffe0ff */
[----:B------:R-:W-:Y:S01]  /*7130*/  UISETP.NE.AND.EX UP0, UPT, UR13, URZ, UPT, UP0 ;  /* 0x000000ff0d00728c */ /* 0x000fe2000bf05300 */
[----:B------:R-:W-:Y:S01]  /*7140*/  IADD3 R133, PT, PT, R0, UR20, R133 ;  /* 0x0000001400857c10 */ /* 0x000fe2000fffe085 */
[----:B------:R-:W-:Y:S01]  /*7150*/  IMAD.MOV.U32 R0, RZ, RZ, R3 ;  /* 0x000000ffff007224 */ /* 0x000fe200078e0003 */
[----:B------:R-:W-:Y:S01]  /*7160*/  MOV R204, RZ ;  /* 0x000000ff00cc7202 */ /* 0x000fe20000000f00 */
[----:B------:R-:W-:Y:S01]  /*7170*/  IMAD.MOV.U32 R3, RZ, RZ, 0x20 ;  /* 0x00000020ff037424 */ /* 0x000fe200078e00ff */
[----:B------:R-:W-:Y:S01]  /*7180*/  IADD3 R2, PT, PT, R133, -UR24, -R2 ;  /* 0x8000001885027c10 */ /* 0x000fe2000fffe802 */
[----:B------:R-:W-:Y:S01]  /*7190*/  UMOV UR15, 0x400 ;  /* 0x00000400000f7882 */ /* 0x000fe20000000000 */
[----:B------:R-:W-:Y:S01]  /*71a0*/  PLOP3.LUT P4, PT, PT, PT, UP0, 0x80, 0x8 ;  /* 0x000000000008781c */ /* 0x000fe20003f8f008 */
[----:B------:R-:W-:Y:S01]  /*71b0*/  UIADD3 UR12, UPT, UPT, UR18, -0x2, URZ ;  /* 0xfffffffe120c7890 */ /* 0x000fe2000fffe0ff */
[----:B------:R-:W-:Y:S01]  /*71c0*/  SEL R3, R3, 0xffffffe0, !P1 ;  /* 0xffffffe003037807 */ /* 0x000fe20004800000 */
[----:B------:R-:W-:Y:S01]  /*71d0*/  IMAD R205, R205, -0x40, R2 ;  /* 0xffffffc0cdcd7824 */ /* 0x000fe200078e0202 */
[----:B------:R-:W2:Y:S03]  /*71e0*/  LDCU UR14, c[0x0][0x440] ;  /* 0x00008800ff0e77ac */ /* 0x000ea60008000800 */
[----:B------:R-:W-:Y:S01]  /*71f0*/  IMAD.IADD R184, R3, 0x1, R190 ;  /* 0x0000000103b87824 */ /* 0x000fe200078e02be */
[----:B------:R-:W-:Y:S01]  /*7200*/  IADD3 R205, PT, PT, R205, 0x88, RZ ;  /* 0x00000088cdcd7810 */ /* 0x000fe20007ffe0ff */
[----:B------:R-:W3:Y:S01]  /*7210*/  LDCU UR13, c[0x0][0x50c] ;  /* 0x0000a180ff0d77ac */ /* 0x000ee20008000800 */
[----:B------:R-:W4:Y:S01]  /*7220*/  LDCU UR4, c[0x0][0x45c] ;  /* 0x00008b80ff0477ac */ /* 0x000f220008000800 */
[----:B------:R-:W2:Y:S01]  /*7230*/  LDCU.64 UR8, c[0x0][0x3a0] ;  /* 0x00007400ff0877ac */ /* 0x000ea20008000a00 */
[----:B------:R-:W2:Y:S01]  /*7240*/  LDCU.64 UR10, c[0x0][0x3a8] ;  /* 0x00007500ff0a77ac */ /* 0x000ea20008000a00 */
[----:B------:R-:W-:-:S02]  /*7250*/  UIADD3 UR18, UPT, UPT, -UR18, 0x1, URZ ;  /* 0x0000000112127890 */ /* 0x000fc4000fffe1ff */
[----:B-1----:R-:W-:-:S12]  /*7260*/  ULEA UR6, UR6, UR15, 0x18 ;  /* 0x0000000f06067291 */ /* 0x002fd8000f8ec0ff */
.L_x_3251:
        /* <DEDUP_REMOVED lines=37> */
[----:B------:R-:W-:Y:S01]  /*74c0*/  UIADD3 UR15, UPT, UPT, UR16, -0x40, URZ ;  /* 0xffffffc0100f7890 */ /* 0x000fe2000fffe0ff */
[----:B------:R-:W-:Y:S06]  /*74d0*/  MOV R10, RZ ;  /* 0x000000ff000a7202 */ /* 0x000fec0000000f00 */
        /* <DEDUP_REMOVED lines=8> */
[--C-:B-1----:R-:W-:Y:S04]  /*7560*/  IMAD.MOV R4, RZ, RZ, -R11.reuse ;  /* 0x000000ffff047224 */ /* 0x102fe800078e0a0b */
        /* <DEDUP_REMOVED lines=9> */
[----:B------:R-:W-:Y:S01]  /*7600*/  IMAD R10, R5, R6, R10 ;  /* 0x00000006050a7224 */ /* 0x000fe200078e020a */
[----:B------:R-:W-:Y:S04]  /*7610*/  LOP3.LUT R6, R3, UR16, RZ, 0x3c, !PT ;  /* 0x0000001003067c12 */ /* 0x000fe8000f8e3cff */
[----:B------:R-:W-:Y:S07]  /*7620*/  ISETP.GT.U32.AND P5, PT, R5, R10, PT ;  /* 0x0000000a0500720c */ /* 0x000fee0003fa4070 */
[----:B------:R-:W-:Y:S02]  /*7630*/  @!P0 IMAD.IADD R9, R9, 0x1, -R5 ;  /* 0x0000000109098824 */ /* 0x000fe400078e0a05 */
[----:B------:R-:W-:Y:S03]  /*7640*/  @!P0 VIADD R11, R11, 0x1 ;  /* 0x000000010b0b8836 */ /* 0x000fe60000000000 */
[-C--:B------:R-:W-:Y:S01]  /*7650*/  ISETP.GE.U32.AND P6, PT, R9, R5.reuse, PT ;  /* 0x000000050900720c */ /* 0x080fe20003fc6070 */
[----:B------:R-:W-:Y:S01]  /*7660*/  @!P5 VIADD R4, R4, 0x1 ;  /* 0x000000010404d836 */ /* 0x000fe20000000000 */
[----:B------:R-:W-:Y:S02]  /*7670*/  @!P5 IADD3 R10, PT, PT, R10, -R5, RZ ;  /* 0x800000050a0ad210 */ /* 0x000fe40007ffe0ff */
        /* <DEDUP_REMOVED lines=18> */
[----:B------:R-:W5:Y:S02]  /*77a0*/  LDG.E R6, desc[UR22][R14.64] ;  /* 0x000000160e067981 */ /* 0x000f64000c1e1900 */
[-C--:B--2---:R-:W-:Y:S01]  /*77b0*/  IMAD.WIDE.U32 R10, R3, R132.reuse, RZ ;  /* 0x00000084030a7225 */ /* 0x084fe200078e00ff */
[----:B------:R-:W-:Y:S01]  /*77c0*/  SHF.R.S32.HI R9, RZ, 0x1f, R3 ;  /* 0x0000001fff097819 */ /* 0x000fe20000011403 */
[----:B------:R-:W5:Y:S04]  /*77d0*/  LDG.E R5, desc[UR22][R12.64] ;  /* 0x000000160c057981 */ /* 0x000f68000c1e1900 */
        /* <DEDUP_REMOVED lines=11> */
.L_x_3248:
[----:B------:R-:W-:Y:S01]  /*7890*/  @!PT LDS RZ, [RZ] ;  /* 0x00000000fffff984 */ /* 0x000fe20000000800 */
[----:B------:R-:W-:Y:S01]  /*78a0*/  @!PT LDS RZ, [RZ] ;  /* 0x00000000fffff984 */ /* 0x000fe20000000800 */
[----:B------:R-:W-:Y:S01]  /*78b0*/  @!PT LDS RZ, [RZ] ;  /* 0x00000000fffff984 */ /* 0x000fe20000000800 */
[----:B------:R-:W-:Y:S01]  /*78c0*/  @!P3 LDGSTS.E.BYPASS.LTC128B.128 [R211+0xc000], desc[UR22][R198.64] ;  /* 0x0c000000c6d3bfae */ /* 0x000fe2000b981a16 */
[C---:B------:R-:W-:Y:S01]  /*78d0*/  LEA R212, P0, R132.reuse, R198, 0x5 ;  /* 0x000000c684d47211 */ /* 0x040fe200078028ff */
[----:B------:R-:W-:Y:S01]  /*78e0*/  UIADD3 UR18, UPT, UPT, UR18, 0x1, URZ ;  /* 0x0000000112127890 */ /* 0x000fe2000fffe0ff */
[C---:B------:R-:W-:Y:S02]  /*78f0*/  SHF.L.U32 R134, R132.reuse, 0x5, RZ ;  /* 0x0000000584867819 */ /* 0x040fe400000006ff */
[----:B------:R-:W-:Y:S01]  /*7900*/  @P3 STS.128 [R211+0xc000], RZ ;  /* 0x00c000ffd3003388 */ /* 0x000fe20000000c00 */
[C-C-:B------:R-:W-:Y:S01]  /*7910*/  LEA.HI.X R213, R132.reuse, R199, R135.reuse, 0x5, P0 ;  /* 0x000000c784d57211 */ /* 0x140fe200000f2c87 */
[----:B------:R-:W-:Y:S01]  /*7920*/  UISETP.NE.AND UP0, UPT, UR18, URZ, UPT ;  /* 0x000000ff1200728c */ /* 0x000fe2000bf05270 */
        /* <DEDUP_REMOVED lines=27> */
[C---:B------:R-:W-:Y:S02]  /*7ae0*/  IADD3 R192, PT, PT, R3.reuse, R138, RZ ;  /* 0x0000008a03c07210 */ /* 0x040fe40007ffe0ff */
[----:B------:R-:W-:Y:S01]  /*7af0*/  @!PT LDS RZ, [RZ] ;  /* 0x00000000fffff984 */ /* 0x000fe20000000800 */
[----:B------:R-:W-:Y:S01]  /*7b00*/  @!PT LDS RZ, [RZ] ;  /* 0x00000000fffff984 */ /* 0x000fe20000000800 */
[----:B------:R-:W-:Y:S01]  /*7b10*/  @!PT LDS RZ, [RZ] ;  /* 0x00000000fffff984 */ /* 0x000fe20000000800 */
[----:B------:R-:W-:Y:S01]  /*7b20*/  @!P2 LDGSTS.E.BYPASS.LTC128B.128 [R211+0xe800], desc[UR22][R212.64+0x80] ;  /* 0x0e800080d4d3afae */ /* 0x000fe2000b981a16 */
[----:B------:R-:W-:Y:S04]  /*7b30*/  SEL R2, R2, 0xffffffc0, !P0 ;  /* 0xffffffc002027807 */ /* 0x000fe80004000000 */
        /* <DEDUP_REMOVED lines=207> */
[----:B------:R4:W1:Y:S01]  /*8830*/  MUFU.TANH R150, R222 ;  /* 0x000000de00967308 */ /* 0x0008620000002400 */
[----:B------:R-:W-:Y:S01]  /*8840*/  FMUL.FTZ R136, R16, UR13 ;  /* 0x0000000d10887c20 */ /* 0x000fe20008410000 */
[----:B------:R-:W-:Y:S01]  /*8850*/  FMUL.FTZ R223, R17, UR13 ;  /* 0x0000000d11df7c20 */ /* 0x000fe20008410000 */
[----:B------:R-:W-:Y:S01]  /*8860*/  FMUL.FTZ R212, R15, UR13 ;  /* 0x0000000d0fd47c20 */ /* 0x000fe20008410000 */
[----:B------:R-:W-:Y:S01]  /*8870*/  FMUL.FTZ R217, R9, UR13 ;  /* 0x0000000d09d97c20 */ /* 0x000fe20008410000 */
[----:B------:R-:W-:Y:S01]  /*8880*/  FMUL.FTZ R219, R10, UR13 ;  /* 0x0000000d0adb7c20 */ /* 0x000fe20008410000 */
[----:B------:R-:W-:Y:S04]  /*8890*/  FMUL.FTZ R220, R11, UR13 ;  /* 0x0000000d0bdc7c20 */ /* 0x000fe80008410000 */
[----:B------:R5:W1:Y:S01]  /*88a0*/  MUFU.TANH R146, R136 ;  /* 0x0000008800927308 */ /* 0x000a620000002400 */
[----:B------:R-:W-:Y:S09]  /*88b0*/  FMUL.FTZ R224, R22, UR13 ;  /* 0x0000000d16e07c20 */ /* 0x000ff20008410000 */
[----:B------:R2:W1:Y:S01]  /*88c0*/  MUFU.TANH R144, R223 ;  /* 0x000000df00907308 */ /* 0x0004620000002400 */
[----:B----4-:R-:W-:Y:S01]  /*88d0*/  FMUL.FTZ R222, R19, UR13 ;  /* 0x0000000d13de7c20 */ /* 0x010fe20008410000 */
[----:B------:R-:W-:Y:S08]  /*88e0*/  FMUL.FTZ R225, R25, UR13 ;  /* 0x0000000d19e17c20 */ /* 0x000ff00008410000 */
[----:B------:R4:W1:Y:S01]  /*88f0*/  MUFU.TANH R140, R222 ;  /* 0x000000de008c7308 */ /* 0x0008620000002400 */
[C---:B---3--:R-:W-:Y:S03]  /*8900*/  HMMA.16816.F32 R28, R164.reuse, R132, R28 ;  /* 0x00000084a41c723c */ /* 0x048fe6000000181c */
[----:B-----5:R-:W-:Y:S01]  /*8910*/  FMUL.FTZ R136, R24, UR13 ;  /* 0x0000000d18887c20 */ /* 0x020fe20008410000 */
[----:B------:R-:W-:Y:S05]  /*8920*/  FMUL.FTZ R133, R27, UR13 ;  /* 0x0000000d1b857c20 */ /* 0x000fea0008410000 */
[----:B------:R3:W1:Y:S01]  /*8930*/  MUFU.TANH R176, R210 ;  /* 0x000000d200b07308 */ /* 0x0006620000002400 */
[----:B------:R-:W-:Y:S03]  /*8940*/  HMMA.16816.F32 R32, R164, R134, R32 ;  /* 0x00000086a420723c */ /* 0x000fe60000001820 */
[----:B--2---:R-:W-:Y:S06]  /*8950*/  FMUL.FTZ R223, R23, UR13 ;  /* 0x0000000d17df7c20 */ /* 0x004fec0008410000 */
[----:B------:R2:W1:Y:S01]  /*8960*/  MUFU.TANH R174, R221 ;  /* 0x000000dd00ae7308 */ /* 0x0004620000002400 */
[----:B----4-:R-:W-:Y:S01]  /*8970*/  FMUL.FTZ R222, R26, UR13 ;  /* 0x0000000d1ade7c20 */ /* 0x010fe20008410000 */
[----:B------:R-:W-:Y:S01]  /*8980*/  FMUL.FTZ R132, R28, UR13 ;  /* 0x0000000d1c847c20 */ /* 0x000fe20008410000 */
[----:B------:R-:W-:Y:S07]  /*8990*/  FMUL.FTZ R135, R31, UR13 ;  /* 0x0000000d1f877c20 */ /* 0x000fee0008410000 */
[----:B------:R4:W1:Y:S01]  /*89a0*/  MUFU.TANH R148, R212 ;  /* 0x000000d400947308 */ /* 0x0008620000002400 */
[----:B---3--:R-:W-:Y:S01]  /*89b0*/  FMUL.FTZ R210, R21, UR13 ;  /* 0x0000000d15d27c20 */ /* 0x008fe20008410000 */
[----:B------:R-:W-:Y:S08]  /*89c0*/  FMUL.FTZ R134, R34, UR13 ;  /* 0x0000000d22867c20 */ /* 0x000ff00008410000 */
[----:B------:R3:W1:Y:S01]  /*89d0*/  MUFU.TANH R192, R136 ;  /* 0x0000008800c07308 */ /* 0x0006620000002400 */
[----:B--2---:R-:W-:Y:S09]  /*89e0*/  FMUL.FTZ R221, R18, UR13 ;  /* 0x0000000d12dd7c20 */ /* 0x004ff20008410000 */
[----:B------:R2:W1:Y:S01]  /*89f0*/  MUFU.TANH R152, R133 ;  /* 0x0000008500987308 */ /* 0x0004620000002400 */
[----:B----4-:R-:W-:Y:S09]  /*8a00*/  FMUL.FTZ R212, R20, UR13 ;  /* 0x0000000d14d47c20 */ /* 0x010ff20008410000 */
[----:B------:R4:W1:Y:S01]  /*8a10*/  MUFU.TANH R162, R223 ;  /* 0x000000df00a27308 */ /* 0x0008620000002400 */
[----:B---3--:R-:W-:Y:S09]  /*8a20*/  FMUL.FTZ R136, R30, UR13 ;  /* 0x0000000d1e887c20 */ /* 0x008ff20008410000 */
[----:B------:R3:W1:Y:S01]  /*8a30*/  MUFU.TANH R154, R222 ;  /* 0x000000de009a7308 */ /* 0x0006620000002400 */
[----:B--2---:R-:W-:Y:S09]  /*8a40*/  FMUL.FTZ R133, R35, UR13 ;  /* 0x0000000d23857c20 */ /* 0x004ff20008410000 */
[----:B------:R2:W1:Y:S01]  /*8a50*/  MUFU.TANH R160, R132 ;  /* 0x0000008400a07308 */ /* 0x0004620000002400 */
[----:B----4-:R-:W-:Y:S09]  /*8a60*/  FMUL.FTZ R223, R29, UR13 ;  /* 0x0000000d1ddf7c20 */ /* 0x010ff20008410000 */
[----:B------:R-:W4:Y:S01]  /*8a70*/  MUFU.TANH R215, R215 ;  /* 0x000000d700d77308 */ /* 0x000f220000002400 */
[----:B---3--:R-:W-:Y:S09]  /*8a80*/  FMUL.FTZ R222, R32, UR13 ;  /* 0x0000000d20de7c20 */ /* 0x008ff20008410000 */
[----:B------:R-:W3:Y:S01]  /*8a90*/  MUFU.TANH R216, R216 ;  /* 0x000000d800d87308 */ /* 0x000ee20000002400 */
[----:B--2---:R-:W-:Y:S09]  /*8aa0*/  FMUL.FTZ R132, R33, UR13 ;  /* 0x0000000d21847c20 */ /* 0x004ff20008410000 */
[----:B------:R-:W2:Y:S10]  /*8ab0*/  MUFU.TANH R218, R218 ;  /* 0x000000da00da7308 */ /* 0x000eb40000002400 */
[----:B------:R-:W1:Y:S10]  /*8ac0*/  MUFU.TANH R217, R217 ;  /* 0x000000d900d97308 */ /* 0x000e740000002400 */
[----:B------:R-:W1:Y:S10]  /*8ad0*/  MUFU.TANH R219, R219 ;  /* 0x000000db00db7308 */ /* 0x000e740000002400 */
[----:B------:R-:W1:Y:S10]  /*8ae0*/  MUFU.TANH R220, R220 ;  /* 0x000000dc00dc7308 */ /* 0x000e740000002400 */
[----:B------:R-:W1:Y:S10]  /*8af0*/  MUFU.TANH R221, R221 ;  /* 0x000000dd00dd7308 */ /* 0x000e740000002400 */
[----:B------:R-:W1:Y:S10]  /*8b00*/  MUFU.TANH R212, R212 ;  /* 0x000000d400d47308 */ /* 0x000e740000002400 */
[----:B------:R-:W1:Y:S10]  /*8b10*/  MUFU.TANH R210, R210 ;  /* 0x000000d200d27308 */ /* 0x000e740000002400 */
[----:B------:R1:W1:Y:S10]  /*8b20*/  MUFU.TANH R194, R224 ;  /* 0x000000e000c27308 */ /* 0x0002740000002400 */
[----:B------:R1:W1:Y:S10]  /*8b30*/  MUFU.TANH R182, R225 ;  /* 0x000000e100b67308 */ /* 0x0002740000002400 */
[----:B------:R1:W1:Y:S10]  /*8b40*/  MUFU.TANH R158, R223 ;  /* 0x000000df009e7308 */ /* 0x0002740000002400 */
[----:B------:R-:W1:Y:S10]  /*8b50*/  MUFU.TANH R136, R136 ;  /* 0x0000008800887308 */ /* 0x000e740000002400 */
[----:B------:R-:W1:Y:S10]  /*8b60*/  MUFU.TANH R135, R135 ;  /* 0x0000008700877308 */ /* 0x000e740000002400 */
[----:B------:R1:W1:Y:S10]  /*8b70*/  MUFU.TANH R156, R222 ;  /* 0x000000de009c7308 */ /* 0x0002740000002400 */
[----:B------:R1:W1:Y:S10]  /*8b80*/  MUFU.TANH R139, R132 ;  /* 0x00000084008b7308 */ /* 0x0002740000002400 */
[----:B------:R-:W1:Y:S10]  /*8b90*/  MUFU.TANH R134, R134 ;  /* 0x0000008600867308 */ /* 0x000e740000002400 */
[----:B------:R-:W1:Y:S01]  /*8ba0*/  MUFU.TANH R133, R133 ;  /* 0x0000008500857308 */ /* 0x000e620000002400 */
[----:B--234-:R-:W-:Y:S05]  /*8bb0*/  BRA.U !UP0, `(.L_x_3249) ;  /* 0x00000009084c7547 */ /* 0x01cfea000b800000 */
        /* <DEDUP_REMOVED lines=14> */
[----:B------:R-:W2:Y:S01]  /*8ca0*/  LDC R4, c[0x0][0x4f0] ;  /* 0x00013c00ff047b82 */ /* 0x000ea20000000800 */
[----:B------:R-:W-:Y:S02]  /*8cb0*/  UIADD3 UR15, UPT, UPT, UR16, -0x40, URZ ;  /* 0xffffffc0100f7890 */ /* 0x000fe4000fffe0ff */
[----:B------:R-:W-:Y:S04]  /*8cc0*/  UIADD3 UR17, UPT, UPT, UR16, -0x80, URZ ;  /* 0xffffff8010117890 */ /* 0x000fe8000fffe0ff */
[----:B------:R-:W-:Y:S02]  /*8cd0*/  MOV R8, UR15 ;  /* 0x0000000f00087c02 */ /* 0x000fe40008000f00 */
[----:B------:R-:W-:Y:S02]  /*8ce0*/  IMAD.U32 R6, RZ, RZ, UR17 ;  /* 0x00000011ff067e24 */ /* 0x000fe4000f8e00ff */
[----:B------:R-:W-:Y:S03]  /*8cf0*/  IABS R8, R8 ;  /* 0x0000000800087213 */ /* 0x000fe60000000000 */
[----:B------:R-:W-:Y:S02]  /*8d00*/  IABS R6, R6 ;  /* 0x0000000600067213 */ /* 0x000fe40000000000 */
[----:B--2---:R-:W-:Y:S04]  /*8d10*/  IABS R2, R4 ;  /* 0x0000000400027213 */ /* 0x004fe80000000000 */
[----:B------:R-:W2:Y:S10]  /*8d20*/  I2F.RP R7, R2 ;  /* 0x0000000200077306 */ /* 0x000eb40000209400 */
[----:B--2---:R-:W2:Y:S02]  /*8d30*/  MUFU.RCP R3, R7 ;  /* 0x0000000700037308 */ /* 0x004ea40000001000 */
[----:B--2---:R-:W-:Y:S08]  /*8d40*/  VIADD R10, R3, 0xffffffe ;  /* 0x0ffffffe030a7836 */ /* 0x004ff00000000000 */
[----:B------:R-:W2:Y:S02]  /*8d50*/  F2I.FTZ.U32.TRUNC.NTZ R11, R10 ;  /* 0x0000000a000b7305 */ /* 0x000ea4000021f000 */
        /* <DEDUP_REMOVED lines=8> */
[C---:B------:R-:W-:Y:S02]  /*8de0*/  IMAD R8, R2.reuse, R7, R8 ;  /* 0x0000000702087224 */ /* 0x040fe400078e0208 */
[----:B------:R-:W-:Y:S01]  /*8df0*/  IMAD R6, R2, R3, R6 ;  /* 0x0000000302067224 */ /* 0x000fe200078e0206 */
[----:B------:R-:W-:Y:S02]  /*8e00*/  LOP3.LUT R3, R4, UR15, RZ, 0x3c, !PT ;  /* 0x0000000f04037c12 */ /* 0x000fe4000f8e3cff */
[C---:B------:R-:W-:Y:S02]  /*8e10*/  ISETP.GT.U32.AND P6, PT, R2.reuse, R8, PT ;  /* 0x000000080200720c */ /* 0x040fe40003fc4070 */
[----:B------:R-:W-:Y:S11]  /*8e20*/  ISETP.GT.U32.AND P5, PT, R2, R6, PT ;  /* 0x000000060200720c */ /* 0x000ff60003fa4070 */
[--C-:B------:R-:W-:Y:S02]  /*8e30*/  @!P6 IMAD.IADD R8, R8, 0x1, -R2.reuse ;  /* 0x000000010808e824 */ /* 0x100fe400078e0a02 */
[----:B------:R-:W-:Y:S01]  /*8e40*/  @!P5 IADD3 R9, PT, PT, R9, 0x1, RZ ;  /* 0x000000010909d810 */ /* 0x000fe20007ffe0ff */
[----:B------:R-:W-:Y:S02]  /*8e50*/  @!P5 IMAD.IADD R6, R6, 0x1, -R2 ;  /* 0x000000010606d824 */ /* 0x000fe400078e0a02 */
[----:B------:R-:W-:Y:S01]  /*8e60*/  @!P6 VIADD R10, R10, 0x1 ;  /* 0x000000010a0ae836 */ /* 0x000fe20000000000 */
[-C--:B------:R-:W-:Y:S02]  /*8e70*/  ISETP.GE.U32.AND P6, PT, R8, R2.reuse, PT ;  /* 0x000000020800720c */ /* 0x080fe40003fc6070 */
[----:B------:R-:W-:Y:S02]  /*8e80*/  ISETP.GE.U32.AND P5, PT, R6, R2, PT ;  /* 0x000000020600720c */ /* 0x000fe40003fa6070 */
[----:B------:R-:W-:Y:S09]  /*8e90*/  LOP3.LUT R2, R4, UR17, RZ, 0x3c, !PT ;  /* 0x0000001104027c12 */ /* 0x000ff2000f8e3cff */
[----:B------:R-:W-:Y:S02]  /*8ea0*/  @P6 IADD3 R10, PT, PT, R10, 0x1, RZ ;  /* 0x000000010a0a6810 */ /* 0x000fe40007ffe0ff */
[----:B------:R-:W-:Y:S01]  /*8eb0*/  ISETP.GE.AND P6, PT, R3, RZ, PT ;  /* 0x000000ff0300720c */ /* 0x000fe20003fc6270 */
[----:B------:R-:W-:Y:S01]  /*8ec0*/  @P5 VIADD R9, R9, 0x1 ;  /* 0x0000000109095836 */ /* 0x000fe20000000000 */
[----:B------:R-:W-:Y:S02]  /*8ed0*/  ISETP.GE.AND P5, PT, R2, RZ, PT ;  /* 0x000000ff0200720c */ /* 0x000fe40003fa6270 */
[----:B------:R-:W-:Y:S09]  /*8ee0*/  LOP3.LUT R2, RZ, R4, RZ, 0x33, !PT ;  /* 0x00000004ff027212 */ /* 0x000ff200078e33ff */
[----:B------:R-:W-:Y:S02]  /*8ef0*/  @!P6 IMAD.MOV R10, RZ, RZ, -R10 ;  /* 0x000000ffff0ae224 */ /* 0x000fe400078e0a0a */
[----:B------:R-:W-:Y:S01]  /*8f00*/  @!P5 IMAD.MOV R9, RZ, RZ, -R9 ;  /* 0x000000ffff09d224 */ /* 0x000fe200078e0a09 */
[----:B------:R-:W-:Y:S04]  /*8f10*/  ISETP.NE.AND P5, PT, R4, RZ, PT ;  /* 0x000000ff0400720c */ /* 0x000fe80003fa5270 */
[C---:B------:R-:W-:Y:S02]  /*8f20*/  SEL R11, R2.reuse, R9, !P5 ;  /* 0x00000009020b7207 */ /* 0x040fe40006800000 */
[----:B------:R-:W-:Y:S02]  /*8f30*/  SEL R9, R2, R10, !P5 ;  /* 0x0000000a02097207 */ /* 0x000fe40006800000 */
[-C--:B------:R-:W-:Y:S01]  /*8f40*/  LEA R14, P6, R11, R202.reuse, 0x2 ;  /* 0x000000ca0b0e7211 */ /* 0x080fe200078c10ff */
[----:B------:R-:W2:Y:S01]  /*8f50*/  LDC.64 R2, c[0x0][0x3b8] ;  /* 0x0000ee00ff027b82 */ /* 0x000ea20000000a00 */
        /* <DEDUP_REMOVED lines=20> */
.L_x_3250:
        /* <DEDUP_REMOVED lines=69> */
.L_x_3249:
[C---:B------:R-:W-:Y:S01]  /*94f0*/  IADD3 R5, PT, PT, R205.reuse, -0x1, RZ ;  /* 0xffffffffcd057810 */ /* 0x040fe20007ffe0ff */
[----:B------:R-:W-:Y:S01]  /*9500*/  LDSM.16.MT88.4 R12, [R190+0xc000] ;  /* 0x00c00000be0c783b */ /* 0x000fe20000004200 */
[C---:B--2---:R-:W-:Y:S01]  /*9510*/  IADD3 R3, PT, PT, R205.reuse, -0x9, RZ ;  /* 0xfffffff7cd037810 */ /* 0x044fe20007ffe0ff */
[----:B------:R-:W-:Y:S01]  /*9520*/  UIADD3 UR12, UPT, UPT, UR12, -0x1, URZ ;  /* 0xffffffff0c0c7890 */ /* 0x000fe2000fffe0ff */
[----:B------:R-:W-:Y:S01]  /*9530*/  IABS R5, R5 ;  /* 0x0000000500057213 */ /* 0x000fe20000000000 */
[----:B------:R-:W-:Y:S01]  /*9540*/  UIADD3 UR16, UPT, UPT, UR16, -0x40, URZ ;  /* 0xffffffc010107890 */ /* 0x000fe2000fffe0ff */
[----:B------:R-:W-:Y:S01]  /*9550*/  IABS R3, R3 ;  /* 0x0000000300037213 */ /* 0x000fe20000000000 */
[----:B------:R-:W-:Y:S01]  /*9560*/  UISETP.NE.AND UP0, UPT, UR12, -0x1, UPT ;  /* 0xffffffff0c00788c */ /* 0x000fe2000bf05270 */
[----:B------:R-:W-:Y:S01]  /*9570*/  IADD3 R2, PT, PT, R205, -0x8, RZ ;  /* 0xfffffff8cd027810 */ /* 0x000fe20007ffe0ff */
[----:B------:R-:W-:Y:S01]  /*9580*/  LDSM.16.MT88.4 R20, [R184+0xc000] ;  /* 0x00c00000b814783b */ /* 0x000fe20000004200 */
[----:B------:R-:W-:Y:S02]  /*9590*/  I2FP.F32.S32 R5, R5 ;  /* 0x0000000500057245 */ /* 0x000fe40000201400 */
[----:B------:R-:W-:Y:S02]  /*95a0*/  I2FP.F32.S32 R3, R3 ;  /* 0x0000000300037245 */ /* 0x000fe40000201400 */
[----:B------:R-:W-:Y:S01]  /*95b0*/  IABS R2, R2 ;  /* 0x0000000200027213 */ /* 0x000fe20000000000 */
[----:B------:R-:W-:Y:S01]  /*95c0*/  FFMA.FTZ R216, R5, -UR5, R216 ;  /* 0x8000000505d87c23 */ /* 0x000fe200080100d8 */
[----:B------:R-:W-:Y:S01]  /*95d0*/  IADD3 R5, PT, PT, R205, -0x19, RZ ;  /* 0xffffffe7cd057810 */ /* 0x000fe20007ffe0ff */
[C---:B-1----:R-:W-:Y:S01]  /*95e0*/  FFMA.FTZ R214, R3.reuse, -UR5, R214 ;  /* 0x8000000503d67c23 */ /* 0x042fe200080100d6 */
[----:B------:R-:W-:Y:S01]  /*95f0*/  FFMA.FTZ R220, R3, -UR5, R220 ;  /* 0x8000000503dc7c23 */ /* 0x000fe200080100dc */
[----:B------:R-:W-:Y:S02]  /*9600*/  I2FP.F32.S32 R2, R2 ;  /* 0x0000000200027245 */ /* 0x000fe40000201400 */
[C---:B------:R-:W-:Y:S02]  /*9610*/  IADD3 R3, PT, PT, R205.reuse, -0x20, RZ ;  /* 0xffffffe0cd037810 */ /* 0x040fe40007ffe0ff */
[C---:B------:R-:W-:Y:S01]  /*9620*/  IADD3 R9, PT, PT, R205.reuse, -0x10, RZ ;  /* 0xfffffff0cd097810 */ /* 0x040fe20007ffe0ff */
[C---:B------:R-:W-:Y:S01]  /*9630*/  FFMA.FTZ R213, R2.reuse, -UR5, R213 ;  /* 0x8000000502d57c23 */ /* 0x040fe200080100d5 */
[----:B------:R-:W-:Y:S01]  /*9640*/  IABS R5, R5 ;  /* 0x0000000500057213 */ /* 0x000fe20000000000 */
[----:B------:R-:W-:Y:S01]  /*9650*/  FFMA.FTZ R219, R2, -UR5, R219 ;  /* 0x8000000502db7c23 */ /* 0x000fe200080100db */
[----:B------:R-:W-:Y:S02]  /*9660*/  IABS R3, R3 ;  /* 0x0000000300037213 */ /* 0x000fe40000000000 */
[----:B------:R-:W-:Y:S02]  /*9670*/  IABS R9, R9 ;  /* 0x0000000900097213 */ /* 0x000fe40000000000 */
[----:B------:R-:W-:Y:S02]  /*9680*/  IADD3 R2, PT, PT, R205, -0x11, RZ ;  /* 0xffffffefcd027810 */ /* 0x000fe40007ffe0ff */
[----:B------:R-:W-:Y:S02]  /*9690*/  I2FP.F32.S32 R5, R5 ;  /* 0x0000000500057245 */ /* 0x000fe40000201400 */
[----:B------:R-:W-:Y:S02]  /*96a0*/  I2FP.F32.S32 R3, R3 ;  /* 0x0000000300037245 */ /* 0x000fe40000201400 */
[----:B------:R-:W-:Y:S01]  /*96b0*/  I2FP.F32.S32 R9, R9 ;  /* 0x0000000900097245 */ /* 0x000fe20000201400 */
[----:B------:R-:W-:Y:S01]  /*96c0*/  FFMA.FTZ R140, R5, -UR5, R140 ;  /* 0x80000005058c7c23 */ /* 0x000fe2000801008c */
[----:B------:R-:W-:Y:S01]  /*96d0*/  IABS R2, R2 ;  /* 0x0000000200027213 */ /* 0x000fe20000000000 */
[----:B------:R-:W-:Y:S01]  /*96e0*/  FFMA.FTZ R146, R3, -UR5, R146 ;  /* 0x8000000503927c23 */ /* 0x000fe20008010092 */
[----:B------:R-:W-:Y:S01]  /*96f0*/  IADD3 R7, PT, PT, R205, -0x18, RZ ;  /* 0xffffffe8cd077810 */ /* 0x000fe20007ffe0ff */
[----:B------:R-:W-:Y:S01]  /*9700*/  FFMA.FTZ R174, R5, -UR5, R174 ;  /* 0x8000000505ae7c23 */ /* 0x000fe200080100ae */
[----:B------:R-:W-:Y:S01]  /*9710*/  FFMA.FTZ R194, R3, -UR5, R194 ;  /* 0x8000000503c27c23 */ /* 0x000fe200080100c2 */
[C---:B------:R-:W-:Y:S01]  /*9720*/  FFMA.FTZ R150, R9.reuse, -UR5, R150 ;  /* 0x8000000509967c23 */ /* 0x040fe20008010096 */
[----:B------:R-:W-:Y:S01]  /*9730*/  I2FP.F32.S32 R2, R2 ;  /* 0x0000000200027245 */ /* 0x000fe20000201400 */
[----:B------:R-:W-:Y:S01]  /*9740*/  FFMA.FTZ R218, R9, -UR5, R218 ;  /* 0x8000000509da7c23 */ /* 0x000fe200080100da */
[----:B------:R-:W-:Y:S02]  /*9750*/  IABS R7, R7 ;  /* 0x0000000700077213 */ /* 0x000fe40000000000 */
[C---:B------:R-:W-:Y:S01]  /*9760*/  IADD3 R3, PT, PT, R205.reuse, -0x28, RZ ;  /* 0xffffffd8cd037810 */ /* 0x040fe20007ffe0ff */
[C---:B------:R-:W-:Y:S01]  /*9770*/  FFMA.FTZ R148, R2.reuse, -UR5, R148 ;  /* 0x8000000502947c23 */ /* 0x040fe20008010094 */
[C---:B------:R-:W-:Y:S01]  /*9780*/  IADD3 R5, PT, PT, R205.reuse, -0x30, RZ ;  /* 0xffffffd0cd057810 */ /* 0x040fe20007ffe0ff */
[----:B------:R-:W-:Y:S01]  /*9790*/  FFMA.FTZ R217, R2, -UR5, R217 ;  /* 0x8000000502d97c23 */ /* 0x000fe200080100d9 */
[----:B------:R-:W-:Y:S02]  /*97a0*/  IABS R4, R205 ;  /* 0x000000cd00047213 */ /* 0x000fe40000000000 */
[----:B------:R-:W-:Y:S02]  /*97b0*/  IADD3 R9, PT, PT, R205, -0x21, RZ ;  /* 0xffffffdfcd097810 */ /* 0x000fe40007ffe0ff */
[----:B------:R-:W-:Y:S02]  /*97c0*/  I2FP.F32.S32 R7, R7 ;  /* 0x0000000700077245 */ /* 0x000fe40000201400 */
[----:B------:R-:W-:Y:S02]  /*97d0*/  IABS R3, R3 ;  /* 0x0000000300037213 */ /* 0x000fe40000000000 */
[----:B------:R-:W-:Y:S01]  /*97e0*/  IABS R5, R5 ;  /* 0x0000000500057213 */ /* 0x000fe20000000000 */
[C---:B------:R-:W-:Y:S01]  /*97f0*/  FFMA.FTZ R142, R7.reuse, -UR5, R221 ;  /* 0x80000005078e7c23 */ /* 0x040fe200080100dd */
[----:B------:R-:W-:Y:S01]  /*9800*/  I2FP.F32.S32 R4, R4 ;  /* 0x0000000400047245 */ /* 0x000fe20000201400 */
[----:B------:R-:W-:Y:S01]  /*9810*/  FFMA.FTZ R176, R7, -UR5, R176 ;  /* 0x8000000507b07c23 */ /* 0x000fe200080100b0 */
[----:B------:R-:W-:Y:S02]  /*9820*/  IABS R9, R9 ;  /* 0x0000000900097213 */ /* 0x000fe40000000000 */
[----:B------:R-:W-:Y:S01]  /*9830*/  IADD3 R2, PT, PT, R205, -0x31, RZ ;  /* 0xffffffcfcd027810 */ /* 0x000fe20007ffe0ff */
[----:B------:R-:W-:Y:S01]  /*9840*/  FFMA.FTZ R215, R4, -UR5, R215 ;  /* 0x8000000504d77c23 */ /* 0x000fe200080100d7 */
[----:B------:R-:W-:Y:S02]  /*9850*/  I2FP.F32.S32 R3, R3 ;  /* 0x0000000300037245 */ /* 0x000fe40000201400 */
[----:B------:R-:W-:Y:S02]  /*9860*/  I2FP.F32.S32 R5, R5 ;  /* 0x0000000500057245 */ /* 0x000fe40000201400 */
[----:B------:R-:W-:Y:S01]  /*9870*/  I2FP.F32.S32 R9, R9 ;  /* 0x0000000900097245 */ /* 0x000fe20000201400 */
[----:B------:R-:W-:Y:S01]  /*9880*/  FFMA.FTZ R154, R3, -UR5, R154 ;  /* 0x80000005039a7c23 */ /* 0x000fe2000801009a */
[----:B------:R-:W-:Y:S01]  /*9890*/  IADD3 R7, PT, PT, R205, -0x29, RZ ;  /* 0xffffffd7cd077810 */ /* 0x000fe20007ffe0ff */
[----:B------:R-:W-:Y:S01]  /*98a0*/  FFMA.FTZ R212, R3, -UR5, R212 ;  /* 0x8000000503d47c23 */ /* 0x000fe200080100d4 */
[----:B------:R-:W-:Y:S01]  /*98b0*/  IABS R2, R2 ;  /* 0x0000000200027213 */ /* 0x000fe20000000000 */
[C---:B------:R-:W-:Y:S01]  /*98c0*/  FFMA.FTZ R192, R5.reuse, -UR5, R192 ;  /* 0x8000000505c07c23 */ /* 0x040fe200080100c0 */
[----:B------:R-:W-:Y:S01]  /*98d0*/  FFMA.FTZ R136, R5, -UR5, R136 ;  /* 0x8000000505887c23 */ /* 0x000fe20008010088 */
[C---:B------:R-:W-:Y:S01]  /*98e0*/  FFMA.FTZ R144, R9.reuse, -UR5, R144 ;  /* 0x8000000509907c23 */ /* 0x040fe20008010090 */
[----:B------:R-:W-:Y:S01]  /*98f0*/  FFMA.FTZ R162, R9, -UR5, R162 ;  /* 0x8000000509a27c23 */ /* 0x000fe200080100a2 */
[----:B------:R-:W-:Y:S02]  /*9900*/  FMNMX3.FTZ R5, R137, R213, R214, !PT ;  /* 0x000000d589057276 */ /* 0x000fe400078100d6 */
[----:B------:R-:W-:Y:S02]  /*9910*/  IABS R7, R7 ;  /* 0x0000000700077213 */ /* 0x000fe40000000000 */
[----:B------:R-:W-:Y:S02]  /*9920*/  I2FP.F32.S32 R3, R2 ;  /* 0x0000000200037245 */ /* 0x000fe40000201400 */
[----:B------:R-:W-:Y:S02]  /*9930*/  FMNMX3.FTZ R9, R0, R215, R216, !PT ;  /* 0x000000d700097276 */ /* 0x000fe400078100d8 */
[----:B------:R-:W-:Y:S01]  /*9940*/  I2FP.F32.S32 R7, R7 ;  /* 0x0000000700077245 */ /* 0x000fe20000201400 */
[----:B------:R-:W-:Y:S01]  /*9950*/  FFMA.FTZ R182, R3, -UR5, R182 ;  /* 0x8000000503b67c23 */ /* 0x000fe200080100b6 */
[----:B------:R-:W-:Y:S01]  /*9960*/  FMNMX3.FTZ R5, R5, R218, R217, !PT ;  /* 0x000000da05057276 */ /* 0x000fe200078100d9 */
[----:B------:R-:W-:Y:S01]  /*9970*/  FFMA.FTZ R135, R3, -UR5, R135 ;  /* 0x8000000503877c23 */ /* 0x000fe20008010087 */
[----:B------:R-:W-:Y:S01]  /*9980*/  FMNMX3.FTZ R9, R9, R219, R220, !PT ;  /* 0x000000db09097276 */ /* 0x000fe200078100dc */
[----:B------:R-:W-:Y:S01]  /*9990*/  FFMA.FTZ R152, R7, -UR5, R152 ;  /* 0x8000000507987c23 */ /* 0x000fe20008010098 */
[----:B------:R-:W-:Y:S01]  /*99a0*/  IADD3 R3, PT, PT, R205, -0x38, RZ ;  /* 0xffffffc8cd037810 */ /* 0x000fe20007ffe0ff */
[----:B------:R-:W-:Y:S01]  /*99b0*/  FFMA.FTZ R210, R7, -UR5, R210 ;  /* 0x8000000507d27c23 */ /* 0x000fe200080100d2 */
[C---:B------:R-:W-:Y:S02]  /*99c0*/  IADD3 R4, PT, PT, R205.reuse, -0x39, RZ ;  /* 0xffffffc7cd047810 */ /* 0x040fe40007ffe0ff */
[----:B------:R-:W-:Y:S02]  /*99d0*/  IADD3 R2, PT, PT, R205, -0x41, RZ ;  /* 0xffffffbfcd027810 */ /* 0x000fe40007ffe0ff */
[----:B------:R-:W-:Y:S02]  /*99e0*/  FMNMX3.FTZ R5, R5, R176, R174, !PT ;  /* 0x000000b005057276 */ /* 0x000fe400078100ae */
[----:B------:R-:W-:Y:S02]  /*99f0*/  FMNMX3.FTZ R9, R9, R150, R148, !PT ;  /* 0x0000009609097276 */ /* 0x000fe40007810094 */
[----:B------:R-:W-:Y:S02]  /*9a00*/  IABS R3, R3 ;  /* 0x0000000300037213 */ /* 0x000fe40000000000 */
[----:B------:R-:W-:Y:S02]  /*9a10*/  IABS R4, R4 ;  /* 0x0000000400047213 */ /* 0x000fe40000000000 */
[----:B------:R-:W-:Y:S02]  /*9a20*/  IADD3 R7, PT, PT, R205, -0x40, RZ ;  /* 0xffffffc0cd077810 */ /* 0x000fe40007ffe0ff */
[----:B------:R-:W-:Y:S02]  /*9a30*/  IABS R2, R2 ;  /* 0x0000000200027213 */ /* 0x000fe40000000000 */
[----:B------:R-:W-:Y:S02]  /*9a40*/  FMNMX3.FTZ R5, R5, R146, R144, !PT ;  /* 0x0000009205057276 */ /* 0x000fe40007810090 */
[----:B------:R-:W-:Y:S02]  /*9a50*/  FMNMX3.FTZ R9, R9, R142, R140, !PT ;  /* 0x0000008e09097276 */ /* 0x000fe4000781008c */
[----:B------:R-:W-:Y:S02]  /*9a60*/  I2FP.F32.S32 R3, R3 ;  /* 0x0000000300037245 */ /* 0x000fe40000201400 */
[----:B------:R-:W-:Y:S02]  /*9a70*/  I2FP.F32.S32 R4, R4 ;  /* 0x0000000400047245 */ /* 0x000fe40000201400 */
[----:B------:R-:W-:Y:S01]  /*9a80*/  IABS R7, R7 ;  /* 0x0000000700077213 */ /* 0x000fe20000000000 */
[----:B------:R-:W-:Y:S01]  /*9a90*/  FFMA.FTZ R160, R3, -UR5, R160 ;  /* 0x8000000503a07c23 */ /* 0x000fe200080100a0 */
[----:B------:R-:W-:Y:S01]  /*9aa0*/  I2FP.F32.S32 R2, R2 ;  /* 0x0000000200027245 */ /* 0x000fe20000201400 */
[----:B------:R-:W-:Y:S01]  /*9ab0*/  FFMA.FTZ R158, R4, -UR5, R158 ;  /* 0x80000005049e7c23 */ /* 0x000fe2000801009e */
[----:B------:R-:W-:Y:S01]  /*9ac0*/  FMNMX3.FTZ R5, R5, R212, R210, !PT ;  /* 0x000000d405057276 */ /* 0x000fe200078100d2 */
[----:B------:R-:W-:Y:S01]  /*9ad0*/  FFMA.FTZ R134, R3, -UR5, R134 ;  /* 0x8000000503867c23 */ /* 0x000fe20008010086 */
[----:B------:R-:W-:Y:S01]  /*9ae0*/  FMNMX3.FTZ R9, R9, R194, R162, !PT ;  /* 0x000000c209097276 */ /* 0x000fe200078100a2 */
[----:B------:R-:W-:Y:S01]  /*9af0*/  FFMA.FTZ R139, R2, -UR5, R139 ;  /* 0x80000005028b7c23 */ /* 0x000fe2000801008b */
[----:B------:R-:W-:Y:S01]  /*9b00*/  I2FP.F32.S32 R7, R7 ;  /* 0x0000000700077245 */ /* 0x000fe20000201400 */
[----:B------:R-:W-:Y:S01]  /*9b10*/  FFMA.FTZ R133, R4, -UR5, R133 ;  /* 0x8000000504857c23 */ /* 0x000fe20008010085 */
[----:B------:R-:W-:Y:S02]  /*9b20*/  FMNMX3.FTZ R5, R5, R192, R182, !PT ;  /* 0x000000c005057276 */ /* 0x000fe400078100b6 */
[----:B------:R-:W-:Y:S01]  /*9b30*/  FMNMX3.FTZ R2, R9, R154, R152, !PT ;  /* 0x0000009a09027276 */ /* 0x000fe20007810098 */
[----:B------:R-:W-:Y:S01]  /*9b40*/  FFMA.FTZ R156, R7, -UR5, R156 ;  /* 0x80000005079c7c23 */ /* 0x000fe2000801009c */
[----:B------:R-:W-:Y:S02]  /*9b50*/  FMNMX3.FTZ R5, R5, R160, R158, !PT ;  /* 0x000000a005057276 */ /* 0x000fe4000781009e */
[----:B------:R-:W-:Y:S02]  /*9b60*/  FMNMX3.FTZ R2, R2, R136, R135, !PT ;  /* 0x0000008802027276 */ /* 0x000fe40007810087 */
[----:B------:R-:W-:Y:S02]  /*9b70*/  FMNMX3.FTZ R4, R5, R156, R139, !PT ;  /* 0x0000009c05047276 */ /* 0x000fe4000781008b */
[----:B------:R-:W-:Y:S02]  /*9b80*/  FMNMX3.FTZ R7, R2, R134, R133, !PT ;  /* 0x0000008602077276 */ /* 0x000fe40007810085 */
[----:B------:R-:W-:Y:S01]  /*9b90*/  MOV R165, R200 ;  /* 0x000000c800a57202 */ /* 0x000fe20000000f00 */
[----:B------:R-:W1:Y:S01]  /*9ba0*/  SHFL.BFLY PT, R3, R4, 0x2, 0x1f ;  /* 0x0c401f0004037f89 */ /* 0x000e6200000e0000 */
[----:B------:R-:W-:Y:S02]  /*9bb0*/  @P0 IADD3 R165, PT, PT, R201, -0x40, RZ ;  /* 0xffffffc0c9a50810 */ /* 0x000fe40007ffe0ff */
[----:B------:R-:W-:Y:S05]  /*9bc0*/  IADD3 R205, PT, PT, R205, 0x40, RZ ;  /* 0x00000040cdcd7810 */ /* 0x000fea0007ffe0ff */
        /* <DEDUP_REMOVED lines=9> */
[C---:B------:R-:W-:Y:S01]  /*9c60*/  FADD.FTZ R5, -R132.reuse, R137 ;  /* 0x0000008984057221 */ /* 0x040fe20000010100 */
[C---:B------:R-:W-:Y:S01]  /*9c70*/  FMUL.FTZ R157, R132.reuse, UR4 ;  /* 0x00000004849d7c20 */ /* 0x040fe20008410000 */
[----:B------:R-:W-:Y:S01]  /*9c80*/  FSETP.NEU.FTZ.AND P2, PT, R132, -INF , PT ;  /* 0xff8000008400780b */ /* 0x000fe20003f5d000 */
[C---:B------:R-:W-:Y:S01]  /*9c90*/  FMUL.FTZ R137, R3.reuse, UR4 ;  /* 0x0000000403897c20 */ /* 0x040fe20008410000 */
[C---:B------:R-:W-:Y:S01]  /*9ca0*/  FSETP.NEU.FTZ.AND P1, PT, R3.reuse, -INF , PT ;  /* 0xff8000000300780b */ /* 0x040fe20003f3d000 */
[----:B------:R-:W-:Y:S01]  /*9cb0*/  FADD.FTZ R4, -R3, R0 ;  /* 0x0000000003047221 */ /* 0x000fe20000010100 */
[----:B------:R-:W-:Y:S01]  /*9cc0*/  FSEL R157, R157, RZ, P2 ;  /* 0x000000ff9d9d7208 */ /* 0x000fe20001000000 */
[----:B------:R-:W-:Y:S01]  /*9cd0*/  FMUL.FTZ R2, R5, UR4 ;  /* 0x0000000405027c20 */ /* 0x000fe20008410000 */
[----:B------:R-:W-:Y:S01]  /*9ce0*/  FSEL R137, R137, RZ, P1 ;  /* 0x000000ff89897208 */ /* 0x000fe20000800000 */
[----:B------:R-:W-:Y:S02]  /*9cf0*/  FMUL.FTZ R0, R4, UR4 ;  /* 0x0000000404007c20 */ /* 0x000fe40008410000 */
[--C-:B------:R-:W-:Y:S01]  /*9d00*/  FFMA.FTZ R173, R213, UR4, -R157.reuse ;  /* 0x00000004d5ad7c23 */ /* 0x100fe2000801089d */
[----:B------:R-:W-:Y:S01]  /*9d10*/  FFMA.FTZ R172, R214, UR4, -R157 ;  /* 0x00000004d6ac7c23 */ /* 0x000fe2000801089d */
[----:B------:R-:W-:Y:S01]  /*9d20*/  FFMA.FTZ R171, R215, UR4, -R137 ;  /* 0x00000004d7ab7c23 */ /* 0x000fe20008010889 */
[--C-:B------:R-:W-:Y:S01]  /*9d30*/  FFMA.FTZ R169, R218, UR4, -R157.reuse ;  /* 0x00000004daa97c23 */ /* 0x100fe2000801089d */
[----:B------:R-:W-:Y:S01]  /*9d40*/  FFMA.FTZ R168, R217, UR4, -R157 ;  /* 0x00000004d9a87c23 */ /* 0x000fe2000801089d */
[--C-:B------:R-:W-:Y:S01]  /*9d50*/  FFMA.FTZ R170, R216, UR4, -R137.reuse ;  /* 0x00000004d8aa7c23 */ /* 0x100fe20008010889 */
[--C-:B------:R-:W-:Y:S01]  /*9d60*/  FFMA.FTZ R167, R219, UR4, -R137.reuse ;  /* 0x00000004dba77c23 */ /* 0x100fe20008010889 */
[--C-:B------:R-:W-:Y:S01]  /*9d70*/  FFMA.FTZ R166, R220, UR4, -R137.reuse ;  /* 0x00000004dca67c23 */ /* 0x100fe20008010889 */
[----:B------:R-:W1:Y:S01]  /*9d80*/  MUFU.EX2 R2, R2 ;  /* 0x0000000200027308 */ /* 0x000e620000000800 */
[--C-:B------:R-:W-:Y:S01]  /*9d90*/  FFMA.FTZ R178, R150, UR4, -R137.reuse ;  /* 0x0000000496b27c23 */ /* 0x100fe20008010889 */
[----:B------:R-:W-:Y:S01]  /*9da0*/  FFMA.FTZ R177, R148, UR4, -R137 ;  /* 0x0000000494b17c23 */ /* 0x000fe20008010889 */
[----:B------:R-:W-:Y:S07]  /*9db0*/  FFMA.FTZ R179, R144, UR4, -R157 ;  /* 0x0000000490b37c23 */ /* 0x000fee000801089d */
[----:B------:R-:W2:Y:S01]  /*9dc0*/  MUFU.EX2 R0, R0 ;  /* 0x0000000000007308 */ /* 0x000ea20000000800 */
[----:B------:R-:W-:Y:S01]  /*9dd0*/  LDSM.16.MT88.4 R148, [R165+0x4800] ;  /* 0x00480000a594783b */ /* 0x000fe20000004200 */
[--C-:B------:R-:W-:Y:S01]  /*9de0*/  FFMA.FTZ R180, R142, UR4, -R137.reuse ;  /* 0x000000048eb47c23 */ /* 0x100fe20008010889 */
[--C-:B------:R-:W-:Y:S07]  /*9df0*/  FFMA.FTZ R181, R140, UR4, -R137.reuse ;  /* 0x000000048cb57c23 */ /* 0x100fee0008010889 */
[----:B------:R-:W-:Y:S01]  /*9e00*/  MUFU.EX2 R173, R173 ;  /* 0x000000ad00ad7308 */ /* 0x000fe20000000800 */
[--C-:B------:R-:W-:Y:S01]  /*9e10*/  FFMA.FTZ R195, R154, UR4, -R137.reuse ;  /* 0x000000049ac37c23 */ /* 0x100fe20008010889 */
[----:B------:R-:W-:Y:S01]  /*9e20*/  FFMA.FTZ R162, R162, UR4, -R137 ;  /* 0x00000004a2a27c23 */ /* 0x000fe20008010889 */
        /* <DEDUP_REMOVED lines=33> */
[--C-:B------:R-:W-:Y:S01]  /*a040*/  FFMA.FTZ R215, R156, UR4, -R157.reuse ;  /* 0x000000049cd77c23 */ /* 0x100fe2000801089d */
[C---:B------:R-:W-:Y:S01]  /*a050*/  FMUL.FTZ R36, R2.reuse, R36 ;  /* 0x0000002402247220 */ /* 0x040fe20000410000 */
[----:B------:R-:W-:Y:S01]  /*a060*/  LDSM.16.MT88.4 R100, [R165+0x2000] ;  /* 0x00200000a564783b */ /* 0x000fe20000004200 */
[----:B------:R-:W-:Y:S01]  /*a070*/  FMUL.FTZ R37, R2, R37 ;  /* 0x0000002502257220 */ /* 0x000fe20000410000 */
[C---:B------:R-:W-:Y:S01]  /*a080*/  FMUL.FTZ R38, R0.reuse, R38 ;  /* 0x0000002600267220 */ /* 0x040fe20000410000 */
[----:B------:R-:W-:Y:S01]  /*a090*/  FMUL.FTZ R39, R0, R39 ;  /* 0x0000002700277220 */ /* 0x000fe20000410000 */
[----:B-1----:R-:W-:Y:S01]  /*a0a0*/  F2FP.F16.F32.PACK_AB R131, R166, R167 ;  /* 0x000000a7a683723e */ /* 0x002fe200000000ff */
[C---:B------:R-:W-:Y:S01]  /*a0b0*/  FMUL.FTZ R40, R2.reuse, R40 ;  /* 0x0000002802287220 */ /* 0x040fe20000410000 */
[----:B------:R-:W-:Y:S01]  /*a0c0*/  FMUL.FTZ R41, R2, R41 ;  /* 0x0000002902297220 */ /* 0x000fe20000410000 */
[C---:B------:R-:W-:Y:S01]  /*a0d0*/  FMUL.FTZ R42, R0.reuse, R42 ;  /* 0x0000002a002a7220 */ /* 0x040fe20000410000 */
[----:B------:R-:W-:Y:S01]  /*a0e0*/  LDSM.16.MT88.4 R108, [R164+0x2000] ;  /* 0x00200000a46c783b */ /* 0x000fe20000004200 */
[----:B------:R-:W-:Y:S01]  /*a0f0*/  FMUL.FTZ R43, R0, R43 ;  /* 0x0000002b002b7220 */ /* 0x000fe20000410000 */
[C---:B------:R-:W-:Y:S01]  /*a100*/  FMUL.FTZ R44, R2.reuse, R44 ;  /* 0x0000002c022c7220 */ /* 0x040fe20000410000 */
        /* <DEDUP_REMOVED lines=9> */
[----:B------:R-:W-:Y:S01]  /*a1a0*/  FMUL.FTZ R45, R2, R45 ;  /* 0x0000002d022d7220 */ /* 0x000fe20000410000 */
[----:B------:R-:W1:Y:S01]  /*a1b0*/  LDSM.16.MT88.4 R120, [R164] ;  /* 0x00000000a478783b */ /* 0x000e620000004200 */
[C---:B------:R-:W-:Y:S01]  /*a1c0*/  FMUL.FTZ R46, R0.reuse, R46 ;  /* 0x0000002e002e7220 */ /* 0x040fe20000410000 */
[----:B------:R-:W-:Y:S01]  /*a1d0*/  FMUL.FTZ R47, R0, R47 ;  /* 0x0000002f002f7220 */ /* 0x000fe20000410000 */
[C---:B------:R-:W-:Y:S01]  /*a1e0*/  FMUL.FTZ R48, R2.reuse, R48 ;  /* 0x0000003002307220 */ /* 0x040fe20000410000 */
[C---:B------:R-:W-:Y:S01]  /*a1f0*/  FMUL.FTZ R49, R2.reuse, R49 ;  /* 0x0000003102317220 */ /* 0x040fe20000410000 */
[C---:B------:R-:W-:Y:S01]  /*a200*/  HMMA.16816.F32 R12, R128.reuse, R20, R12 ;  /* 0x00000014800c723c */ /* 0x040fe2000000180c */
[----:B------:R-:W-:Y:S02]  /*a210*/  MUFU.EX2 R179, R179 ;  /* 0x000000b300b37308 */ /* 0x000fe40000000800 */
[C---:B------:R-:W-:Y:S01]  /*a220*/  FMUL.FTZ R20, R2.reuse, R112 ;  /* 0x0000007002147220 */ /* 0x040fe20000410000 */
[----:B------:R-:W-:Y:S01]  /*a230*/  FMUL.FTZ R21, R2, R113 ;  /* 0x0000007102157220 */ /* 0x000fe20000410000 */
[C---:B------:R-:W-:Y:S01]  /*a240*/  FMUL.FTZ R50, R0.reuse, R50 ;  /* 0x0000003200327220 */ /* 0x040fe20000410000 */
[----:B------:R-:W-:Y:S01]  /*a250*/  FMUL.FTZ R51, R0, R51 ;  /* 0x0000003300337220 */ /* 0x000fe20000410000 */
[----:B------:R-:W-:Y:S01]  /*a260*/  FMUL.FTZ R52, R2, R52 ;  /* 0x0000003402347220 */ /* 0x000fe20000410000 */
[C---:B------:R-:W-:Y:S03]  /*a270*/  HMMA.16816.F32 R16, R128.reuse, R22, R16 ;  /* 0x000000168010723c */ /* 0x040fe60000001810 */
[----:B------:R-:W-:Y:S01]  /*a280*/  MUFU.EX2 R180, R180 ;  /* 0x000000b400b47308 */ /* 0x000fe20000000800 */
[C---:B------:R-:W-:Y:S01]  /*a290*/  FMUL.FTZ R22, R0.reuse, R114 ;  /* 0x0000007200167220 */ /* 0x040fe20000410000 */
[----:B------:R-:W-:Y:S01]  /*a2a0*/  FMUL.FTZ R23, R0, R115 ;  /* 0x0000007300177220 */ /* 0x000fe20000410000 */
[----:B------:R-:W-:Y:S01]  /*a2b0*/  FMUL.FTZ R53, R2, R53 ;  /* 0x0000003502357220 */ /* 0x000fe20000410000 */
[----:B------:R-:W2:Y:S01]  /*a2c0*/  LDSM.16.MT88.4 R112, [R190+0xe000] ;  /* 0x00e00000be70783b */ /* 0x000ea20000004200 */
        /* <DEDUP_REMOVED lines=16> */
[----:B------:R-:W3:Y:S01]  /*a3d0*/  LDSM.16.MT88.4 R104, [R184+0xe000] ;  /* 0x00e00000b868783b */ /* 0x000ee20000004200 */
[C---:B------:R-:W-:Y:S01]  /*a3e0*/  FMUL.FTZ R62, R0.reuse, R62 ;  /* 0x0000003e003e7220 */ /* 0x040fe20000410000 */
[----:B------:R-:W-:Y:S01]  /*a3f0*/  FMUL.FTZ R63, R0, R63 ;  /* 0x0000003f003f7220 */ /* 0x000fe20000410000 */
[C---:B------:R-:W-:Y:S01]  /*a400*/  FMUL.FTZ R64, R2.reuse, R64 ;  /* 0x0000004002407220 */ /* 0x040fe20000410000 */
[----:B------:R-:W-:Y:S01]  /*a410*/  FMUL.FTZ R65, R2, R65 ;  /* 0x0000004102417220 */ /* 0x000fe20000410000 */
[C---:B-1----:R-:W-:Y:S01]  /*a420*/  HMMA.16816.F32 R28, R128.reuse, R120, R28 ;  /* 0x00000078801c723c */ /* 0x042fe2000000181c */
[----:B------:R-:W-:Y:S02]  /*a430*/  MUFU.EX2 R213, R213 ;  /* 0x000000d500d57308 */ /* 0x000fe40000000800 */
        /* <DEDUP_REMOVED lines=13> */
[C---:B--2---:R-:W-:Y:S03]  /*a510*/  HMMA.16816.F32 R36, R128.reuse, R112, R36 ;  /* 0x000000708024723c */ /* 0x044fe60000001824 */
[C---:B------:R-:W-:Y:S01]  /*a520*/  FMUL.FTZ R76, R2.reuse, R76 ;  /* 0x0000004c024c7220 */ /* 0x040fe20000410000 */
[----:B------:R-:W-:Y:S01]  /*a530*/  FMUL.FTZ R77, R2, R77 ;  /* 0x0000004d024d7220 */ /* 0x000fe20000410000 */
[C---:B------:R-:W-:Y:S01]  /*a540*/  FMUL.FTZ R78, R0.reuse, R78 ;  /* 0x0000004e004e7220 */ /* 0x040fe20000410000 */
[----:B------:R-:W-:Y:S01]  /*a550*/  FMUL.FTZ R79, R0, R79 ;  /* 0x0000004f004f7220 */ /* 0x000fe20000410000 */
[C---:B------:R-:W-:Y:S01]  /*a560*/  FMUL.FTZ R80, R2.reuse, R80 ;  /* 0x0000005002507220 */ /* 0x040fe20000410000 */
[C---:B------:R-:W-:Y:S01]  /*a570*/  HMMA.16816.F32 R40, R128.reuse, R114, R40 ;  /* 0x000000728028723c */ /* 0x040fe20000001828 */
[----:B------:R-:W-:Y:S02]  /*a580*/  LDSM.16.MT88.4 R112, [R184+0xc800] ;  /* 0x00c80000b870783b */ /* 0x000fe40000004200 */
        /* <DEDUP_REMOVED lines=12> */
[--C-:B------:R-:W-:Y:S01]  /*a650*/  FFMA.FTZ R175, R176, UR4, -R157.reuse ;  /* 0x00000004b0af7c23 */ /* 0x100fe2000801089d */
[--C-:B------:R-:W-:Y:S01]  /*a660*/  FFMA.FTZ R176, R174, UR4, -R157.reuse ;  /* 0x00000004aeb07c23 */ /* 0x100fe2000801089d */
[C---:B------:R-:W-:Y:S01]  /*a670*/  HMMA.16816.F32 R48, R128.reuse, R106, R48 ;  /* 0x0000006a8030723c */ /* 0x040fe20000001830 */
[----:B------:R-:W1:Y:S02]  /*a680*/  LDSM.16.MT88.4 R104, [R190+0x10000] ;  /* 0x01000000be68783b */ /* 0x000e640000004200 */
[--C-:B------:R-:W-:Y:S01]  /*a690*/  FFMA.FTZ R174, R146, UR4, -R157.reuse ;  /* 0x0000000492ae7c23 */ /* 0x100fe2000801089d */
[C---:B------:R-:W-:Y:S01]  /*a6a0*/  FMUL.FTZ R92, R2.reuse, R92 ;  /* 0x0000005c025c7220 */ /* 0x040fe20000410000 */
[----:B------:R-:W-:Y:S01]  /*a6b0*/  FMUL.FTZ R93, R2, R93 ;  /* 0x0000005d025d7220 */ /* 0x000fe20000410000 */
[C---:B------:R-:W-:Y:S01]  /*a6c0*/  FMUL.FTZ R94, R0.reuse, R94 ;  /* 0x0000005e005e7220 */ /* 0x040fe20000410000 */
[----:B------:R-:W-:Y:S01]  /*a6d0*/  FMUL.FTZ R95, R0, R95 ;  /* 0x0000005f005f7220 */ /* 0x000fe20000410000 */
[C---:B------:R-:W-:Y:S01]  /*a6e0*/  HMMA.16816.F32 R52, R128.reuse, R100, R52 ;  /* 0x000000648034723c */ /* 0x040fe20000001834 */
[----:B------:R-:W-:Y:S01]  /*a6f0*/  LDSM.16.MT88.4 R144, [R190+0x10800] ;  /* 0x01080000be90783b */ /* 0x000fe20000004200 */
[----:B------:R-:W-:Y:S01]  /*a700*/  MUFU.EX2 R175, R175 ;  /* 0x000000af00af7308 */ /* 0x000fe20000000800 */
[C---:B------:R-:W-:Y:S01]  /*a710*/  FMUL.FTZ R96, R2.reuse, R96 ;  /* 0x0000006002607220 */ /* 0x040fe20000410000 */
[----:B------:R-:W-:Y:S01]  /*a720*/  FMUL.FTZ R97, R2, R97 ;  /* 0x0000006102617220 */ /* 0x000fe20000410000 */
[C---:B------:R-:W-:Y:S01]  /*a730*/  FMUL.FTZ R98, R0.reuse, R98 ;  /* 0x0000006200627220 */ /* 0x040fe20000410000 */
[----:B------:R-:W-:Y:S01]  /*a740*/  FMUL.FTZ R99, R0, R99 ;  /* 0x0000006300637220 */ /* 0x000fe20000410000 */
[--C-:B------:R-:W-:Y:S01]  /*a750*/  FFMA.FTZ R210, R210, UR4, -R157.reuse ;  /* 0x00000004d2d27c23 */ /* 0x100fe2000801089d */
[C---:B------:R-:W-:Y:S01]  /*a760*/  HMMA.16816.F32 R56, R128.reuse, R102, R56 ;  /* 0x000000668038723c */ /* 0x040fe20000001838 */
[----:B------:R-:W2:Y:S03]  /*a770*/  LDSM.16.MT88.4 R100, [R184+0x10000] ;  /* 0x01000000b864783b */ /* 0x000ea60000004200 */
[----:B------:R-:W3:Y:S01]  /*a780*/  MUFU.EX2 R176, R176 ;  /* 0x000000b000b07308 */ /* 0x000ee20000000800 */
[--C-:B------:R-:W-:Y:S01]  /*a790*/  FFMA.FTZ R183, R212, UR4, -R157.reuse ;  /* 0x00000004d4b77c23 */ /* 0x100fe2000801089d */
[--C-:B------:R-:W-:Y:S01]  /*a7a0*/  FFMA.FTZ R212, R160, UR4, -R157.reuse ;  /* 0x00000004a0d47c23 */ /* 0x100fe2000801089d */
[----:B------:R-:W-:Y:S07]  /*a7b0*/  FFMA.FTZ R193, R182, UR4, -R157 ;  /* 0x00000004b6c17c23 */ /* 0x000fee000801089d */
[----:B------:R-:W4:Y:S01]  /*a7c0*/  MUFU.EX2 R174, R174 ;  /* 0x000000ae00ae7308 */ /* 0x000f220000000800 */
[--C-:B------:R-:W-:Y:S01]  /*a7d0*/  FFMA.FTZ R191, R194, UR4, -R137.reuse ;  /* 0x00000004c2bf7c23 */ /* 0x100fe20008010889 */
[C---:B------:R-:W-:Y:S08]  /*a7e0*/  HMMA.16816.F32 R60, R128.reuse, R108, R60 ;  /* 0x0000006c803c723c */ /* 0x040ff0000000183c */
[----:B------:R5:W-:Y:S01]  /*a7f0*/  MUFU.EX2 R194, R210 ;  /* 0x000000d200c27308 */ /* 0x000be20000000800 */
[--C-:B------:R-:W-:Y:S01]  /*a800*/  FFMA.FTZ R136, R136, UR4, -R137.reuse ;  /* 0x0000000488887c23 */ /* 0x100fe20008010889 */
[----:B------:R-:W-:Y:S01]  /*a810*/  FFMA.FTZ R214, R135, UR4, -R137 ;  /* 0x0000000487d67c23 */ /* 0x000fe20008010889 */
[----:B------:R-:W-:Y:S07]  /*a820*/  FFMA.FTZ R173, R2, R209, R173 ;  /* 0x000000d102ad7223 */ /* 0x000fee00000100ad */
[----:B------:R-:W-:Y:S01]  /*a830*/  MUFU.EX2 R183, R183 ;  /* 0x000000b700b77308 */ /* 0x000fe20000000800 */
[----:B------:R-:W-:Y:S01]  /*a840*/  FFMA.FTZ R171, R0, R207, R171 ;  /* 0x000000cf00ab7223 */ /* 0x000fe200000100ab */
[C---:B------:R-:W-:Y:S01]  /*a850*/  HMMA.16816.F32 R64, R128.reuse, R110, R64 ;  /* 0x0000006e8040723c */ /* 0x040fe20000001840 */
[----:B------:R-:W4:Y:S07]  /*a860*/  LDSM.16.MT88.4 R108, [R165+0x4000] ;  /* 0x00400000a56c783b */ /* 0x000f2e0000004200 */
[----:B------:R-:W-:Y:S01]  /*a870*/  MUFU.EX2 R191, R191 ;  /* 0x000000bf00bf7308 */ /* 0x000fe20000000800 */
[----:B------:R-:W-:Y:S01]  /*a880*/  FADD.FTZ R172, R172, R173 ;  /* 0x000000adacac7221 */ /* 0x000fe20000010000 */
[----:B------:R-:W-:Y:S08]  /*a890*/  FADD.FTZ R170, R170, R171 ;  /* 0x000000abaaaa7221 */ /* 0x000ff00000010000 */
[----:B------:R-:W-:Y:S01]  /*a8a0*/  MUFU.EX2 R193, R193 ;  /* 0x000000c100c17308 */ /* 0x000fe20000000800 */
[----:B------:R-:W-:Y:S01]  /*a8b0*/  FADD.FTZ R169, R169, R172 ;  /* 0x000000aca9a97221 */ /* 0x000fe20000010000 */
[----:B-----5:R-:W-:Y:S01]  /*a8c0*/  FFMA.FTZ R210, R152, UR4, -R137 ;  /* 0x0000000498d27c23 */ /* 0x020fe20008010889 */
[C---:B-1----:R-:W-:Y:S01]  /*a8d0*/  HMMA.16816.F32 R68, R128.reuse, R104, R68 ;  /* 0x000000688044723c */ /* 0x042fe20000001844 */
[----:B------:R-:W-:Y:S06]  /*a8e0*/  LDSM.16.MT88.4 R152, [R165+0x5000] ;  /* 0x00500000a598783b */ /* 0x000fec0000004200 */
[----:B------:R-:W1:Y:S01]  /*a8f0*/  MUFU.EX2 R212, R212 ;  /* 0x000000d400d47308 */ /* 0x000e620000000800 */
[----:B------:R-:W-:Y:S09]  /*a900*/  FADD.FTZ R168, R168, R169 ;  /* 0x000000a9a8a87221 */ /* 0x000ff20000010000 */
[----:B------:R-:W-:Y:S01]  /*a910*/  MUFU.EX2 R210, R210 ;  /* 0x000000d200d27308 */ /* 0x000fe20000000800 */
[C---:B------:R-:W-:Y:S01]  /*a920*/  HMMA.16816.F32 R72, R128.reuse, R106, R72 ;  /* 0x0000006a8048723c */ /* 0x040fe20000001848 */
[----:B------:R-:W5:Y:S08]  /*a930*/  LDSM.16.MT88.4 R104, [R164+0x4000] ;  /* 0x00400000a468783b */ /* 0x000f700000004200 */
[----:B------:R1:W-:Y:S10]  /*a940*/  MUFU.EX2 R135, R136 ;  /* 0x0000008800877308 */ /* 0x0003f40000000800 */
[----:B------:R-:W-:Y:S01]  /*a950*/  MUFU.EX2 R214, R214 ;  /* 0x000000d600d67308 */ /* 0x000fe20000000800 */
[C---:B--2---:R-:W-:Y:S03]  /*a960*/  HMMA.16816.F32 R76, R128.reuse, R100, R76 ;  /* 0x00000064804c723c */ /* 0x044fe6000000184c */
[----:B---3--:R-:W-:Y:S02]  /*a970*/  F2FP.F16.F32.PACK_AB R100, R176, R175 ;  /* 0x000000afb064723e */ /* 0x008fe400000000ff */
[----:B------:R-:W-:Y:S03]  /*a980*/  F2FP.F16.F32.PACK_AB R101, R177, R178 ;  /* 0x000000b2b165723e */ /* 0x000fe600000000ff */
[C---:B------:R-:W-:Y:S03]  /*a990*/  HMMA.16816.F32 R80, R128.reuse, R102, R80 ;  /* 0x000000668050723c */ /* 0x040fe60000001850 */
[----:B----4-:R-:W-:Y:S02]  /*a9a0*/  F2FP.F16.F32.PACK_AB R102, R179, R174 ;  /* 0x000000aeb366723e */ /* 0x010fe400000000ff */
[----:B------:R-:W-:Y:S02]  /*a9b0*/  F2FP.F16.F32.PACK_AB R103, R181, R180 ;  /* 0x000000b4b567723e */ /* 0x000fe400000000ff */
[----:B-1----:R-:W-:Y:S01]  /*a9c0*/  F2FP.F16.F32.PACK_AB R136, R213, R212 ;  /* 0x000000d4d588723e */ /* 0x002fe200000000ff */
[C---:B------:R-:W-:Y:S08]  /*a9d0*/  HMMA.16816.F32 R84, R128.reuse, R108, R84 ;  /* 0x0000006c8054723c */ /* 0x040ff00000001854 */
[C---:B------:R-:W-:Y:S01]  /*a9e0*/  HMMA.16816.F32 R88, R128.reuse, R110, R88 ;  /* 0x0000006e8058723c */ /* 0x040fe20000001858 */
[----:B------:R-:W1:Y:S07]  /*a9f0*/  LDSM.16.MT88.4 R108, [R190+0xc800] ;  /* 0x00c80000be6c783b */ /* 0x000e6e0000004200 */
[C---:B-----5:R-:W-:Y:S08]  /*aa00*/  HMMA.16816.F32 R92, R128.reuse, R104, R92 ;  /* 0x00000068805c723c */ /* 0x060ff0000000185c */
[----:B------:R-:W-:Y:S01]  /*aa10*/  HMMA.16816.F32 R96, R128, R106, R96 ;  /* 0x0000006a8060723c */ /* 0x000fe20000001860 */
[----:B------:R-:W2:Y:S08]  /*aa20*/  LDSM.16.MT88.4 R104, [R190+0xe800] ;  /* 0x00e80000be68783b */ /* 0x000eb00000004200 */
[----:B------:R-:W3:Y:S01]  /*aa30*/  LDSM.16.MT88.4 R128, [R165+0x2800] ;  /* 0x00280000a580783b */ /* 0x000ee20000004200 */
        /* <DEDUP_REMOVED lines=18> */
[C---:B---3--:R-:W-:Y:S03]  /*ab60*/  HMMA.16816.F32 R52, R100.reuse, R128, R52 ;  /* 0x000000806434723c */ /* 0x048fe60000001834 */
[--C-:B------:R-:W-:Y:S01]  /*ab70*/  FFMA.FTZ R128, R192, UR4, -R157.reuse ;  /* 0x00000004c0807c23 */ /* 0x100fe2000801089d */
[----:B------:R-:W-:Y:S01]  /*ab80*/  FFMA.FTZ R157, R139, UR4, -R157 ;  /* 0x000000048b9d7c23 */ /* 0x000fe2000801089d */
[----:B------:R3:W4:Y:S03]  /*ab90*/  MUFU.EX2 R192, R162 ;  /* 0x000000a200c07308 */ /* 0x0007260000000800 */
[C---:B------:R-:W-:Y:S07]  /*aba0*/  HMMA.16816.F32 R56, R100.reuse, R130, R56 ;  /* 0x000000826438723c */ /* 0x040fee0000001838 */
[----:B------:R5:W4:Y:S01]  /*abb0*/  MUFU.EX2 R182, R128 ;  /* 0x0000008000b67308 */ /* 0x000b220000000800 */
[C---:B------:R-:W-:Y:S01]  /*abc0*/  HMMA.16816.F32 R60, R100.reuse, R140, R60 ;  /* 0x0000008c643c723c */ /* 0x040fe2000000183c */
[----:B---3--:R-:W-:Y:S07]  /*abd0*/  LDSM.16.MT88.4 R160, [R190+0x11800] ;  /* 0x01180000bea0783b */ /* 0x008fee0000004200 */
[C---:B------:R-:W-:Y:S01]  /*abe0*/  HMMA.16816.F32 R64, R100.reuse, R142, R64 ;  /* 0x0000008e6440723c */ /* 0x040fe20000001840 */
[----:B-----5:R-:W-:Y:S07]  /*abf0*/  LDSM.16.MT88.4 R128, [R184+0xf000] ;  /* 0x00f00000b880783b */ /* 0x020fee0000004200 */
[C---:B------:R-:W-:Y:S01]  /*ac00*/  HMMA.16816.F32 R68, R100.reuse, R144, R68 ;  /* 0x000000906444723c */ /* 0x040fe20000001844 */
[----:B------:R-:W-:Y:S07]  /*ac10*/  LDSM.16.MT88.4 R140, [R165+0x3000] ;  /* 0x00300000a58c783b */ /* 0x000fee0000004200 */
        /* <DEDUP_REMOVED lines=8> */
[C---:B--2---:R-:W-:Y:S08]  /*aca0*/  HMMA.16816.F32 R92, R100.reuse, R104, R92 ;  /* 0x00000068645c723c */ /* 0x044ff0000000185c */
[----:B------:R-:W-:Y:S01]  /*acb0*/  HMMA.16816.F32 R96, R100, R106, R96 ;  /* 0x0000006a6460723c */ /* 0x000fe20000001860 */
[----:B------:R-:W2:Y:S02]  /*acc0*/  LDSM.16.MT88.4 R104, [R164+0x3000] ;  /* 0x00300000a468783b */ /* 0x000ea40000004200 */
[----:B------:R-:W-:Y:S02]  /*acd0*/  F2FP.F16.F32.PACK_AB R100, R194, R183 ;  /* 0x000000b7c264723e */ /* 0x000fe400000000ff */
[----:B----4-:R-:W-:Y:S02]  /*ace0*/  F2FP.F16.F32.PACK_AB R101, R192, R191 ;  /* 0x000000bfc065723e */ /* 0x010fe400000000ff */
[----:B------:R-:W-:Y:S02]  /*acf0*/  F2FP.F16.F32.PACK_AB R102, R193, R182 ;  /* 0x000000b6c166723e */ /* 0x000fe400000000ff */
[----:B------:R-:W-:Y:S07]  /*ad00*/  F2FP.F16.F32.PACK_AB R103, R210, R195 ;  /* 0x000000c3d267723e */ /* 0x000fee00000000ff */
[C---:B-1----:R-:W-:Y:S08]  /*ad10*/  HMMA.16816.F32 R4, R100.reuse, R108, R4 ;  /* 0x0000006c6404723c */ /* 0x042ff00000001804 */
[C---:B------:R-:W-:Y:S01]  /*ad20*/  HMMA.16816.F32 R8, R100.reuse, R110, R8 ;  /* 0x0000006e6408723c */ /* 0x040fe20000001808 */
[----:B------:R-:W1:Y:S07]  /*ad30*/  LDSM.16.MT88.4 R108, [R164+0x5000] ;  /* 0x00500000a46c783b */ /* 0x000e6e0000004200 */
[C---:B------:R-:W-:Y:S03]  /*ad40*/  HMMA.16816.F32 R12, R100.reuse, R112, R12 ;  /* 0x00000070640c723c */ /* 0x040fe6000000180c */
[--C-:B------:R-:W-:Y:S01]  /*ad50*/  FFMA.FTZ R112, R134, UR4, -R137.reuse ;  /* 0x0000000486707c23 */ /* 0x100fe20008010889 */
[----:B------:R-:W-:Y:S01]  /*ad60*/  FFMA.FTZ R137, R133, UR4, -R137 ;  /* 0x0000000485897c23 */ /* 0x000fe20008010889 */
[----:B------:R3:W4:Y:S03]  /*ad70*/  MUFU.EX2 R134, R157 ;  /* 0x0000009d00867308 */ /* 0x0007260000000800 */
[C---:B------:R-:W-:Y:S07]  /*ad80*/  HMMA.16816.F32 R16, R100.reuse, R114, R16 ;  /* 0x000000726410723c */ /* 0x040fee0000001810 */
[----:B------:R-:W-:Y:S10]  /*ad90*/  MUFU.EX2 R133, R112 ;  /* 0x0000007000857308 */ /* 0x000ff40000000800 */
[----:B------:R5:W2:Y:S01]  /*ada0*/  MUFU.EX2 R216, R137 ;  /* 0x0000008900d87308 */ /* 0x000aa20000000800 */
[C---:B------:R-:W-:Y:S01]  /*adb0*/  HMMA.16816.F32 R20, R100.reuse, R116, R20 ;  /* 0x000000746414723c */ /* 0x040fe20000001814 */
[----:B---3--:R-:W-:Y:S02]  /*adc0*/  LDSM.16.MT88.4 R156, [R164+0x3800] ;  /* 0x00380000a49c783b */ /* 0x008fe40000004200 */
[----:B----4-:R-:W-:Y:S05]  /*add0*/  F2FP.F16.F32.PACK_AB R138, R134, R215 ;  /* 0x000000d7868a723e */ /* 0x010fea00000000ff */
[C---:B------:R-:W-:Y:S01]  /*ade0*/  HMMA.16816.F32 R24, R100.reuse, R118, R24 ;  /* 0x000000766418723c */ /* 0x040fe20000001818 */
[----:B------:R-:W-:Y:S02]  /*adf0*/  LDSM.16.MT88.4 R116, [R184+0xd800] ;  /* 0x00d80000b874783b */ /* 0x000fe40000004200 */
[----:B-----5:R-:W-:Y:S02]  /*ae00*/  F2FP.F16.F32.PACK_AB R137, R214, R135 ;  /* 0x00000087d689723e */ /* 0x020fe400000000ff */
[----:B--2---:R-:W-:Y:S03]  /*ae10*/  F2FP.F16.F32.PACK_AB R139, R216, R133 ;  /* 0x00000085d88b723e */ /* 0x004fe600000000ff */
[C---:B------:R-:W-:Y:S08]  /*ae20*/  HMMA.16816.F32 R28, R100.reuse, R120, R28 ;  /* 0x00000078641c723c */ /* 0x040ff0000000181c */
[C---:B------:R-:W-:Y:S08]  /*ae30*/  HMMA.16816.F32 R32, R100.reuse, R122, R32 ;  /* 0x0000007a6420723c */ /* 0x040ff00000001820 */
[C---:B------:R-:W-:Y:S08]  /*ae40*/  HMMA.16816.F32 R36, R100.reuse, R124, R36 ;  /* 0x0000007c6424723c */ /* 0x040ff00000001824 */
[C---:B------:R-:W-:Y:S01]  /*ae50*/  HMMA.16816.F32 R40, R100.reuse, R126, R40 ;  /* 0x0000007e6428723c */ /* 0x040fe20000001828 */
[----:B------:R-:W2:Y:S07]  /*ae60*/  LDSM.16.MT88.4 R124, [R190+0xd800] ;  /* 0x00d80000be7c783b */ /* 0x000eae0000004200 */
[C---:B------:R-:W-:Y:S08]  /*ae70*/  HMMA.16816.F32 R44, R100.reuse, R128, R44 ;  /* 0x00000080642c723c */ /* 0x040ff0000000182c */
[C---:B------:R-:W-:Y:S08]  /*ae80*/  HMMA.16816.F32 R48, R100.reuse, R130, R48 ;  /* 0x000000826430723c */ /* 0x040ff00000001830 */
[C---:B------:R-:W-:Y:S08]  /*ae90*/  HMMA.16816.F32 R52, R100.reuse, R140, R52 ;  /* 0x0000008c6434723c */ /* 0x040ff00000001834 */
[C---:B------:R-:W-:Y:S01]  /*aea0*/  HMMA.16816.F32 R56, R100.reuse, R142, R56 ;  /* 0x0000008e6438723c */ /* 0x040fe20000001838 */
[----:B------:R-:W-:Y:S07]  /*aeb0*/  LDSM.16.MT88.4 R140, [R164+0x1800] ;  /* 0x00180000a48c783b */ /* 0x000fee0000004200 */
        /* <DEDUP_REMOVED lines=12> */
[C---:B-1----:R-:W-:Y:S08]  /*af80*/  HMMA.16816.F32 R92, R100.reuse, R108, R92 ;  /* 0x0000006c645c723c */ /* 0x042ff0000000185c */
[----:B------:R-:W-:Y:S08]  /*af90*/  HMMA.16816.F32 R96, R100, R110, R96 ;  /* 0x0000006e6460723c */ /* 0x000ff00000001860 */
[C---:B--2---:R-:W-:Y:S01]  /*afa0*/  HMMA.16816.F32 R128, R136.reuse, R124, R4 ;  /* 0x0000007c8880723c */ /* 0x044fe20000001804 */
[----:B------:R-:W1:Y:S07]  /*afb0*/  LDSM.16.MT88.4 R4, [R184+0x11800] ;  /* 0x01180000b804783b */ /* 0x000e6e0000004200 */
[C---:B------:R-:W-:Y:S01]  /*afc0*/  HMMA.16816.F32 R124, R136.reuse, R126, R8 ;  /* 0x0000007e887c723c */ /* 0x040fe20000001808 */
[----:B------:R-:W2:Y:S07]  /*afd0*/  LDSM.16.MT88.4 R8, [R165+0x5800] ;  /* 0x00580000a508783b */ /* 0x000eae0000004200 */
[C---:B------:R-:W-:Y:S01]  /*afe0*/  HMMA.16816.F32 R120, R136.reuse, R116, R12 ;  /* 0x000000748878723c */ /* 0x040fe2000000180c */
[----:B------:R-:W2:Y:S07]  /*aff0*/  LDSM.16.MT88.4 R12, [R164+0x5800] ;  /* 0x00580000a40c783b */ /* 0x000eae0000004200 */
[C---:B------:R-:W-:Y:S03]  /*b000*/  HMMA.16816.F32 R116, R136.reuse, R118, R16 ;  /* 0x000000768874723c */ /* 0x040fe60000001810 */
[----:B------:R-:W-:Y:S04]  /*b010*/  FADD.FTZ R17, R167, R170 ;  /* 0x000000aaa7117221 */ /* 0x000fe80000010000 */
[----:B------:R-:W-:Y:S01]  /*b020*/  FADD.FTZ R17, R166, R17 ;  /* 0x00000011a6117221 */ /* 0x000fe20000010000 */
[C---:B---3--:R-:W-:Y:S03]  /*b030*/  HMMA.16816.F32 R112, R136.reuse, R104, R20 ;  /* 0x000000688870723c */ /* 0x048fe60000001814 */
        /* <DEDUP_REMOVED lines=15> */
[----:B------:R-:W-:Y:S04]  /*b130*/  FADD.FTZ R133, R133, R214 ;  /* 0x000000d685857221 */ /* 0x000fe80000010000 */
[----:B------:R-:W-:Y:S01]  /*b140*/  FADD.FTZ R207, R216, R133 ;  /* 0x00000085d8cf7221 */ /* 0x000fe20000010000 */
        /* <DEDUP_REMOVED lines=14> */
[C---:B--2---:R-:W-:Y:S03]  /*b230*/  HMMA.16816.F32 R84, R136.reuse, R8, R84 ;  /* 0x000000088854723c */ /* 0x044fe60000001854 */
        /* <DEDUP_REMOVED lines=9> */
[----:B------:R-:W-:Y:S01]  /*b2d0*/  MOV R137, R132 ;  /* 0x0000008400897202 */ /* 0x000fe20000000f00 */
[----:B------:R-:W-:Y:S01]  /*b2e0*/  FADD.FTZ R209, R215, R0 ;  /* 0x00000000d7d17221 */ /* 0x000fe20000010000 */
[----:B------:R-:W-:Y:S03]  /*b2f0*/  MOV R0, R3 ;  /* 0x0000000300007202 */ /* 0x000fe60000000f00 */
[----:B------:R-:W-:Y:S01]  /*b300*/  FADD.FTZ R209, R134, R209 ;  /* 0x000000d186d17221 */ /* 0x000fe20000010000 */
[----:B------:R-:W-:Y:S11]  /*b310*/  BRA.U UP0, `(.L_x_3251) ;  /* 0xffffffbd00d47547 */ /* 0x000ff6000b83ffff */
.L_x_3247:
        /* <DEDUP_REMOVED lines=280> */
.L_x_3253:
[----:B------:R-:W-:Y:S05]  /*c4a0*/  BSYNC.RECONVERGENT B0 ;  /* 0x0000000000007941 */ /* 0x000fea0003800200 */
.L_x_3252:
        /* <DEDUP_REMOVED lines=36> */
.L_x_3255:
[----:B------:R-:W-:Y:S05]  /*c6f0*/  BSYNC.RECONVERGENT B0 ;  /* 0x0000000000007941 */ /* 0x000fea0003800200 */
.L_x_3254:
        /* <DEDUP_REMOVED lines=23> */
.L_x_3257:
[----:B------:R-:W-:Y:S05]  /*c870*/  BSYNC.RECONVERGENT B0 ;  /* 0x0000000000007941 */ /* 0x000fea0003800200 */
.L_x_3256:
        /* <DEDUP_REMOVED lines=23> */
.L_x_3259:
[----:B------:R-:W-:Y:S05]  /*c9f0*/  BSYNC.RECONVERGENT B0 ;  /* 0x0000000000007941 */ /* 0x000fea0003800200 */
.L_x_3258:
        /* <DEDUP_REMOVED lines=22> */
.L_x_3260:
        /* <DEDUP_REMOVED lines=10> */
.L_x_6908:


//--------------------- .text._ZN5flash24flash_fwd_splitkv_kernelI23Flash_fwd_kernel_traitsILi192ELi64ELi64ELi4ELb0ELb0EN7cutlass6half_tE19Flash_kernel_traitsILi192ELi64ELi64ELi4ES3_EELb0ELb0ELb0ELb0ELb1ELb0ELb0ELb1EEEvNS_16Flash_fwd_paramsE --------------------------
	.section	.text._ZN5flash24flash_fwd_splitkv_kernelI23Flash_fwd_kernel_traitsILi192ELi64ELi64ELi4ELb0ELb0EN7cutlass6half_tE19Flash_kernel_traitsILi192ELi64ELi64ELi4ES3_EELb0ELb0ELb0ELb0ELb1ELb0ELb0ELb1EEEvNS_16Flash_fwd_paramsE,"ax",@progbits
	.align	128
        .global         _ZN5flash24flash_fwd_splitkv_kernelI23Flash_fwd_kernel_traitsILi192ELi64ELi64ELi4ELb0ELb0EN7cutlass6half_tE19Flash_kernel_traitsILi192ELi64ELi64ELi4ES3_EELb0ELb0ELb0ELb0ELb1ELb0ELb0ELb1EEEvNS_16Flash_fwd_paramsE
        .type           _ZN5flash24flash_fwd_splitkv_kernelI23Flash_fwd_kernel_traitsILi192ELi64ELi64ELi4ELb0ELb0EN7cutlass6half_tE19Flash_kernel_traitsILi192ELi64ELi64ELi4ES3_EELb0ELb0ELb0ELb0ELb1ELb0ELb0ELb1EEEvNS_16Flash_fwd_paramsE,@function
        .size           _ZN5flash24flash_fwd_splitkv_kernelI23Flash_fwd_kernel_traitsILi192ELi64ELi64ELi4ELb0ELb0EN7cutlass6half_tE19Flash_kernel_traitsILi192ELi64ELi64ELi4ES3_EELb0ELb0ELb0ELb0ELb1ELb0ELb0ELb1EEEvNS_16Flash_fwd_paramsE,(.L_x_6909 - _ZN5flash24flash_fwd_splitkv_kernelI23Flash_fwd_kernel_traitsILi192ELi64ELi64ELi4ELb0ELb0EN7cutlass6half_tE19Flash_kernel_traitsILi192ELi64ELi64ELi4ES3_EELb0ELb0ELb0ELb0ELb1ELb0ELb0ELb1EEEvNS_16Flash_fwd_paramsE)
        .other          _ZN5flash24flash_fwd_splitkv_kernelI23Flash_fwd_kernel_traitsILi192ELi64ELi64ELi4ELb0ELb0EN7cutlass6half_tE19Flash_kernel_traitsILi192ELi64ELi64ELi4ES3_EELb0ELb0ELb0ELb0ELb1ELb0ELb0ELb1EEEvNS_16Flash_fwd_paramsE,@"STO_CUDA_ENTRY STV_DEFAULT"
_ZN5flash24flash_fwd_splitkv_kernelI23Flash_fwd_kernel_traitsILi192ELi64ELi64ELi4ELb0ELb0EN7cutlass6half_tE19Flash_kernel_traitsILi192ELi64ELi64ELi4ES3_EELb0ELb0ELb0ELb0ELb1ELb0ELb0ELb1EEEvNS_16Flash_fwd_paramsE:
.text._ZN5flash24flash_fwd_splitkv_kernelI23Flash_fwd_kernel_traitsILi192ELi64ELi64ELi4ELb0ELb0EN7cutlass6half_tE19Flash_kernel_traitsILi192ELi64ELi64ELi4ES3_EELb0ELb0ELb0ELb0ELb1ELb0ELb0ELb1EEEvNS_16Flash_fwd_paramsE:
        /* <DEDUP_REMOVED lines=51> */
.L_x_3261:
[----:B------:R-:W-:Y:S05]  /*0330*/  @!P3 EXIT ;  /* 0x000000000000b94d */ /* 0x000fea0003800000 */
[----:B------:R-:W2:Y:S01]  /*0340*/  LDC R5, c[0x0][0x438] ;  /* 0x00010e00ff057b82 */ /* 0x000ea20000000800 */
[----:B------:R-:W-:Y:S01]  /*0350*/  @!P1 ISETP.NE.U32.AND P0, PT, R2, RZ, PT ;  /* 0x000000ff0200920c */ /* 0x000fe20003f05070 */
[--C-:B-----5:R-:W-:Y:S01]  /*0360*/  IMAD.IADD R81, R81, 0x1, -R0.reuse ;  /* 0x0000000151517824 */ /* 0x120fe200078e0a00 */
[----:B------:R-:W3:Y:S01]  /*0370*/  S2R R12, SR_CTAID.Z ;  /* 0x00000000000c7919 */ /* 0x000ee20000002700 */
[----:B------:R-:W-:Y:S01]  /*0380*/  @P1 IMAD.IADD R77, R77, 0x1, -R0 ;  /* 0x000000014d4d1824 */ /* 0x000fe200078e0a00 */
[----:B------:R-:W-:Y:S01]  /*0390*/  @!P1 ISETP.NE.AND.EX P0, PT, R3, RZ, PT, P0 ;  /* 0x000000ff0300920c */ /* 0x000fe20003f05300 */
[----:B------:R-:W-:Y:S01]  /*03a0*/  IMAD.MOV.U32 R11, RZ, RZ, R7 ;  /* 0x000000ffff0b7224 */ /* 0x000fe200078e0007 */
[----:B------:R-:W4:Y:S02]  /*03b0*/  S2R R75, SR_TID.X ;  /* 0x00000000004b7919 */ /* 0x000f240000002100 */
        /* <DEDUP_REMOVED lines=9> */
[----:B------:R-:W-:-:S04]  /*0450*/  SHF.R.S32.HI R3, RZ, 0x6, R4 ;  /* 0x00000006ff037819 */ /* 0x000fc80000011404 */
[----:B------:R-:W-:-:S04]  /*0460*/  VIMNMX R134, PT, PT, R3, R2, PT ;  /* 0x0000000203867248 */ /* 0x000fc80003fe0100 */
[----:B------:R-:W-:-:S13]  /*0470*/  ISETP.GT.AND P0, PT, R134, RZ, PT ;  /* 0x000000ff8600720c */ /* 0x000fda0003f04270 */
[----:B---34-:R-:W-:Y:S05]  /*0480*/  @P0 BRA `(.L_x_3262) ;  /* 0x0000000400c40947 */ /* 0x018fea0003800000 */
[----:B------:R-:W-:Y:S01]  /*0490*/  ISETP.NE.AND P0, PT, R198, -0x1, PT ;  /* 0xffffffffc600780c */ /* 0x000fe20003f05270 */
[----:B------:R-:W2:Y:S01]  /*04a0*/  LDC.64 R2, c[0x0][0x408] ;  /* 0x00010200ff027b82 */ /* 0x000ea20000000a00 */
[----:B------:R-:W-:Y:S01]  /*04b0*/  SHF.L.U32 R0, R75, 0x3, RZ ;  /* 0x000000034b007819 */ /* 0x000fe200000006ff */
[----:B-1----:R-:W-:Y:S01]  /*04c0*/  IMAD.MOV.U32 R15, RZ, RZ, RZ ;  /* 0x000000ffff0f7224 */ /* 0x002fe200078e00ff */
[----:B------:R-:W1:Y:S01]  /*04d0*/  LDCU UR9, c[0x0][0x3e0] ;  /* 0x00007c00ff0977ac */ /* 0x000e620008000800 */
[----:B------:R-:W-:Y:S01]  /*04e0*/  IMAD.IADD R199, R199, 0x1, -R82 ;  /* 0x00000001c7c77824 */ /* 0x000fe200078e0a52 */
[----:B------:R-:W-:Y:S01]  /*04f0*/  LOP3.LUT R14, R0, 0x38, RZ, 0xc0, !PT ;  /* 0x00000038000e7812 */ /* 0x000fe200078ec0ff */
[----:B------:R-:W-:Y:S01]  /*0500*/  BSSY.RECONVERGENT B0, `(.L_x_3263) ;  /* 0x0000023000007945 */ /* 0x000fe20003800200 */
[----:B------:R-:W3:Y:S01]  /*0510*/  LDCU.64 UR4, c[0x0][0x410] ;  /* 0x00008200ff0477ac */ /* 0x000ee20008000a00 */
[----:B------:R-:W-:Y:S01]  /*0520*/  SHF.R.U32.HI R0, RZ, 0x3, R75 ;  /* 0x00000003ff007819 */ /* 0x000fe2000001164b */
[----:B------:R-:W4:Y:S03]  /*0530*/  LDCU UR8, c[0x0][0x434] ;  /* 0x00008680ff0877ac */ /* 0x000f260008000800 */
[----:B------:R-:W5:Y:S01]  /*0540*/  @!P0 LDC.64 R4, c[0x0][0x400] ;  /* 0x00010000ff048b82 */ /* 0x000f620000000a00 */
[----:B--2---:R-:W-:-:S04]  /*0550*/  IMAD.WIDE.U32 R14, R82, R2, R14 ;  /* 0x00000002520e7225 */ /* 0x004fc800078e000e */
[----:B-----5:R-:W-:-:S04]  /*0560*/  @!P0 IMAD.WIDE.U32 R8, R7, R4, RZ ;  /* 0x0000000407088225 */ /* 0x020fc800078e00ff */
[----:B------:R-:W-:Y:S02]  /*0570*/  @!P0 IMAD R5, R7, R5, R9 ;  /* 0x0000000507058224 */ /* 0x000fe400078e0209 */
[----:B------:R-:W-:-:S04]  /*0580*/  @P0 IMAD.WIDE.U32 R6, R198, R2, RZ ;  /* 0x00000002c6060225 */ /* 0x000fc800078e00ff */
[-C--:B------:R-:W-:Y:S01]  /*0590*/  @P0 IMAD R5, R198, R3.reuse, R7 ;  /* 0x00000003c6050224 */ /* 0x080fe200078e0207 */
[----:B------:R-:W-:Y:S01]  /*05a0*/  @P0 MOV R8, R6 ;  /* 0x0000000600080202 */ /* 0x000fe20000000f00 */
[----:B------:R-:W-:Y:S01]  /*05b0*/  IMAD R4, R82, R3, R15 ;  /* 0x0000000352047224 */ /* 0x000fe200078e020f */
[----:B------:R-:W-:Y:S02]  /*05c0*/  IADD3 R6, PT, PT, R0, 0x10, RZ ;  /* 0x0000001000067810 */ /* 0x000fe40007ffe0ff */
[----:B------:R-:W-:Y:S01]  /*05d0*/  IADD3 R14, P0, PT, R8, R14, RZ ;  /* 0x0000000e080e7210 */ /* 0x000fe20007f1e0ff */
[----:B------:R-:W-:Y:S01]  /*05e0*/  VIADD R8, R0, 0x20 ;  /* 0x0000002000087836 */ /* 0x000fe20000000000 */
[-C--:B------:R-:W-:Y:S02]  /*05f0*/  ISETP.GE.AND P3, PT, R6, R199.reuse, PT ;  /* 0x000000c70600720c */ /* 0x080fe40003f66270 */
[----:B------:R-:W-:Y:S01]  /*0600*/  IADD3.X R15, PT, PT, R5, R4, RZ, P0, !PT ;  /* 0x00000004050f7210 */ /* 0x000fe200007fe4ff */
[----:B-1----:R-:W-:Y:S01]  /*0610*/  IMAD R5, R11, UR9, R12 ;  /* 0x000000090b057c24 */ /* 0x002fe2000f8e020c */
[----:B------:R-:W-:-:S02]  /*0620*/  ISETP.GE.AND P0, PT, R0, R199, PT ;  /* 0x000000c70000720c */ /* 0x000fc40003f06270 */
[----:B------:R-:W-:Y:S01]  /*0630*/  IADD3 R6, PT, PT, R0, 0x30, RZ ;  /* 0x0000003000067810 */ /* 0x000fe20007ffe0ff */
[----:B---3--:R-:W-:Y:S01]  /*0640*/  IMAD.WIDE.U32 R14, R12, UR4, R14 ;  /* 0x000000040c0e7c25 */ /* 0x008fe2000f8e000e */
[-C--:B------:R-:W-:Y:S02]  /*0650*/  ISETP.GE.AND P2, PT, R8, R199.reuse, PT ;  /* 0x000000c70800720c */ /* 0x080fe40003f46270 */
[----:B------:R-:W-:Y:S01]  /*0660*/  ISETP.GE.AND P1, PT, R6, R199, PT ;  /* 0x000000c70600720c */ /* 0x000fe20003f26270 */
[----:B----4-:R-:W-:Y:S02]  /*0670*/  IMAD R5, R5, UR8, R82 ;  /* 0x0000000805057c24 */ /* 0x010fe4000f8e0252 */
[----:B------:R-:W-:-:S04]  /*0680*/  IMAD R13, R12, UR5, R15 ;  /* 0x000000050c0d7c24 */ /* 0x000fc8000f8e020f */
        /* <DEDUP_REMOVED lines=10> */
.L_x_3264:
[----:B------:R-:W-:Y:S05]  /*0730*/  BSYNC.RECONVERGENT B0 ;  /* 0x0000000000007941 */ /* 0x000fea0003800200 */
.L_x_3263:
[----:B------:R-:W-:Y:S04]  /*0740*/  BSSY.RECONVERGENT B0, `(.L_x_3265) ;  /* 0x0000010000007945 */ /* 0x000fe80003800200 */
[----:B------:R-:W-:Y:S05]  /*0750*/  @P3 BRA `(.L_x_3266) ;  /* 0x0000000000383947 */ /* 0x000fea0003800000 */
[----:B------:R-:W-:Y:S01]  /*0760*/  IADD3 R7, P0, PT, R0, 0x10, RZ ;  /* 0x0000001000077810 */ /* 0x000fe20007f1e0ff */
[----:B------:R-:W2:Y:S01]  /*0770*/  LDCU.64 UR4, c[0x0][0x3f0] ;  /* 0x00007e00ff0477ac */ /* 0x000ea20008000a00 */
[----:B-1----:R-:W-:-:S03]  /*0780*/  IMAD.MOV.U32 R8, RZ, RZ, R14 ;  /* 0x000000ffff087224 */ /* 0x002fc600078e000e */
[----:B------:R-:W-:-:S04]  /*0790*/  IMAD.X R9, RZ, RZ, RZ, P0 ;  /* 0x000000ffff097224 */ /* 0x000fc800000e06ff */
[----:B------:R-:W-:Y:S01]  /*07a0*/  IMAD R4, R9, R2, RZ ;  /* 0x0000000209047224 */ /* 0x000fe200078e02ff */
[----:B------:R-:W-:-:S03]  /*07b0*/  MOV R9, R13 ;  /* 0x0000000d00097202 */ /* 0x000fc60000000f00 */
[C---:B------:R-:W-:Y:S02]  /*07c0*/  IMAD R4, R7.reuse, R3, R4 ;  /* 0x0000000307047224 */ /* 0x040fe400078e0204 */
[----:B------:R-:W-:-:S03]  /*07d0*/  IMAD.WIDE.U32 R8, R7, R2, R8 ;  /* 0x0000000207087225 */ /* 0x000fc600078e0008 */
[----:B--2---:R-:W-:Y:S02]  /*07e0*/  LEA R6, P0, R8, UR4, 0x1 ;  /* 0x0000000408067c11 */ /* 0x004fe4000f8008ff */
[----:B------:R-:W-:-:S04]  /*07f0*/  IADD3 R7, PT, PT, R9, R4, RZ ;  /* 0x0000000409077210 */ /* 0x000fc80007ffe0ff */
[----:B------:R-:W-:-:S05]  /*0800*/  LEA.HI.X R7, R8, UR5, R7, 0x1, P0 ;  /* 0x0000000508077c11 */ /* 0x000fca00080f0c07 */
[----:B------:R2:W-:Y:S04]  /*0810*/  STG.E.128 desc[UR6][R6.64], RZ ;  /* 0x000000ff06007986 */ /* 0x0005e8000c101d06 */
[----:B------:R2:W-:Y:S04]  /*0820*/  STG.E.128 desc[UR6][R6.64+0x80], RZ ;  /* 0x000080ff06007986 */ /* 0x0005e8000c101d06 */
[----:B------:R2:W-:Y:S02]  /*0830*/  STG.E.128 desc[UR6][R6.64+0x100], RZ ;  /* 0x000100ff06007986 */ /* 0x0005e4000c101d06 */
.L_x_3266:
[----:B------:R-:W-:Y:S05]  /*0840*/  BSYNC.RECONVERGENT B0 ;  /* 0x0000000000007941 */ /* 0x000fea0003800200 */
.L_x_3265:
[----:B------:R-:W-:Y:S04]  /*0850*/  BSSY.RECONVERGENT B0, `(.L_x_3267) ;  /* 0x0000010000007945 */ /* 0x000fe80003800200 */
[----:B------:R-:W-:Y:S05]  /*0860*/  @P2 BRA `(.L_x_3268) ;  /* 0x0000000000382947 */ /* 0x000fea0003800000 */
[----:B--2---:R-:W-:Y:S01]  /*0870*/  IADD3 R7, P0, PT, R0, 0x20, RZ ;  /* 0x0000002000077810 */ /* 0x004fe20007f1e0ff */
        /* <DEDUP_REMOVED lines=13> */
.L_x_3268:
[----:B------:R-:W-:Y:S05]  /*0950*/  BSYNC.RECONVERGENT B0 ;  /* 0x0000000000007941 */ /* 0x000fea0003800200 */
.L_x_3267:
[----:B------:R-:W-:Y:S04]  /*0960*/  BSSY.RECONVERGENT B0, `(.L_x_3269) ;  /* 0x000000f000007945 */ /* 0x000fe80003800200 */
[----:B------:R-:W-:Y:S05]  /*0970*/  @P1 BRA `(.L_x_3270) ;  /* 0x0000000000341947 */ /* 0x000fea0003800000 */
[----:B------:R-:W4:Y:S01]  /*0980*/  LDCU.64 UR4, c[0x0][0x3f0] ;  /* 0x00007e00ff0477ac */ /* 0x000f220008000a00 */
[----:B--23--:R-:W-:Y:S02]  /*0990*/  IADD3 R7, P0, PT, R0, 0x30, RZ ;  /* 0x0000003000077810 */ /* 0x00cfe40007f1e0ff */
[----:B------:R-:W-:Y:S02]  /*09a0*/  MOV R12, R14 ;  /* 0x0000000e000c7202 */ /* 0x000fe40000000f00 */
[----:B-1----:R-:W-:-:S03]  /*09b0*/  IADD3.X R9, PT, PT, RZ, RZ, RZ, P0, !PT ;  /* 0x000000ffff097210 */ /* 0x002fc600007fe4ff */
        /* <DEDUP_REMOVED lines=9> */
.L_x_3270:
[----:B------:R-:W-:Y:S05]  /*0a50*/  BSYNC.RECONVERGENT B0 ;  /* 0x0000000000007941 */ /* 0x000fea0003800200 */
.L_x_3269:
[----:B------:R-:W5:Y:S01]  /*0a60*/  LDCU.64 UR4, c[0x0][0x420] ;  /* 0x00008400ff0477ac */ /* 0x000f620008000a00 */
[----:B------:R-:W-:-:S04]  /*0a70*/  LOP3.LUT P4, R75, R75, 0x7, RZ, 0xc0, !PT ;  /* 0x000000074b4b7812 */ /* 0x000fc8000788c0ff */
[----:B------:R-:W-:Y:S02]  /*0a80*/  ISETP.GE.OR P4, PT, R0, R199, P4 ;  /* 0x000000c70000720c */ /* 0x000fe40002786670 */
[C---:B------:R-:W-:Y:S02]  /*0a90*/  ISETP.NE.OR P3, PT, R75.reuse, RZ, P3 ;  /* 0x000000ff4b00720c */ /* 0x040fe40001f65670 */
[----:B------:R-:W-:Y:S02]  /*0aa0*/  ISETP.NE.OR P2, PT, R75, RZ, P2 ;  /* 0x000000ff4b00720c */ /* 0x000fe40001745670 */
[----:B------:R-:W-:Y:S02]  /*0ab0*/  IADD3 R0, P0, PT, R5, R0, RZ ;  /* 0x0000000005007210 */ /* 0x000fe40007f1e0ff */
        /* <DEDUP_REMOVED lines=14> */
.L_x_3262:
        /* <DEDUP_REMOVED lines=10> */
.L_x_3271:
        /* <DEDUP_REMOVED lines=8> */
[----:B------:R-:W2:Y:S08]  /*0cc0*/  I2F.RP R6, R3 ;  /* 0x0000000300067306 */ /* 0x000eb00000209400 */
        /* <DEDUP_REMOVED lines=16> */
[----:B---3--:R-:W-:Y:S01]  /*0dd0*/  IMAD.WIDE.U32 R2, R7, UR4, RZ ;  /* 0x0000000407027c25 */ /* 0x008fe2000f8e00ff */
[----:B------:R-:W-:-:S03]  /*0de0*/  LOP3.LUT R0, R8, R9, RZ, 0x3c, !PT ;  /* 0x0000000908007212 */ /* 0x000fc600078e3cff */
[----:B------:R-:W-:Y:S01]  /*0df0*/  IMAD R201, R7, UR5, R3 ;  /* 0x0000000507c97c24 */ /* 0x000fe2000f8e0203 */
[----:B------:R-:W-:Y:S01]  /*0e00*/  ISETP.GE.AND P1, PT, R0, RZ, PT ;  /* 0x000000ff0000720c */ /* 0x000fe20003f26270 */
[----:B------:R-:W2:Y:S01]  /*0e10*/  LDC R3, c[0x0][0x3e8] ;  /* 0x0000fa00ff037b82 */ /* 0x000ea20000000800 */
[----:B------:R-:W3:Y:S05]  /*0e20*/  LDCU.64 UR4, c[0x0][0x3a8] ;  /* 0x00007500ff0477ac */ /* 0x000eea0008000a00 */
[----:B------:R-:W-:Y:S01]  /*0e30*/  @P0 VIADD R5, R5, 0x1 ;  /* 0x0000000105050836 */ /* 0x000fe20000000000 */
[----:B------:R-:W-:-:S04]  /*0e40*/  LEA R200, P0, R2, UR12, 0x2 ;  /* 0x0000000c02c87c11 */ /* 0x000fc8000f8010ff */
[----:B------:R-:W-:Y:S02]  /*0e50*/  LEA.HI.X R201, R2, UR13, R201, 0x2, P0 ;  /* 0x0000000d02c97c11 */ /* 0x000fe400080f14c9 */
[----:B------:R-:W-:Y:S02]  /*0e60*/  @!P1 IADD3 R5, PT, PT, -R5, RZ, RZ ;  /* 0x000000ff05059210 */ /* 0x000fe40007ffe1ff */
[----:B------:R-:W-:-:S05]  /*0e70*/  @!P3 LOP3.LUT R5, RZ, R9, RZ, 0x33, !PT ;  /* 0x00000009ff05b212 */ /* 0x000fca00078e33ff */
[----:B------:R-:W-:-:S05]  /*0e80*/  IMAD.WIDE R18, R5, 0x4, R200 ;  /* 0x0000000405127825 */ /* 0x000fca00078e02c8 */
[----:B------:R-:W4:Y:S01]  /*0e90*/  LDG.E R10, desc[UR6][R18.64] ;  /* 0x00000006120a7981 */ /* 0x000f22000c1e1900 */
[----:B--2---:R-:W-:Y:S01]  /*0ea0*/  IABS R0, R3 ;  /* 0x0000000300007213 */ /* 0x004fe20000000000 */
[----:B------:R-:W-:-:S03]  /*0eb0*/  IMAD.MOV R5, RZ, RZ, -R5 ;  /* 0x000000ffff057224 */ /* 0x000fc600078e0a05 */
[----:B-----5:R-:W2:Y:S01]  /*0ec0*/  I2F.RP R11, R0 ;  /* 0x00000000000b7306 */ /* 0x020ea20000209400 */
[----:B------:R-:W-:Y:S01]  /*0ed0*/  IMAD R8, R9, R5, R8 ;  /* 0x0000000509087224 */ /* 0x000fe200078e0208 */
[----:B-1----:R-:W-:-:S04]  /*0ee0*/  MOV R5, UR15 ;  /* 0x0000000f00057c02 */ /* 0x002fc80008000f00 */
[----:B------:R-:W-:Y:S02]  /*0ef0*/  SHF.R.S32.HI R9, RZ, 0x1f, R8 ;  /* 0x0000001fff097819 */ /* 0x000fe40000011408 */
[----:B--2---:R-:W1:Y:S02]  /*0f00*/  MUFU.RCP R14, R11 ;  /* 0x0000000b000e7308 */ /* 0x004e640000001000 */
[----:B-1----:R-:W-:-:S06]  /*0f10*/  VIADD R14, R14, 0xffffffe ;  /* 0x0ffffffe0e0e7836 */ /* 0x002fcc0000000000 */
[----:B------:R-:W1:Y:S02]  /*0f20*/  F2I.FTZ.U32.TRUNC.NTZ R15, R14 ;  /* 0x0000000e000f7305 */ /* 0x000e64000021f000 */
[----:B-1----:R-:W-:Y:S01]  /*0f30*/  IADD3 R2, PT, PT, RZ, -R15, RZ ;  /* 0x8000000fff027210 */ /* 0x002fe20007ffe0ff */
[----:B------:R-:W-:-:S04]  /*0f40*/  IMAD.MOV.U32 R14, RZ, RZ, RZ ;  /* 0x000000ffff0e7224 */ /* 0x000fc800078e00ff */
[----:B------:R-:W-:Y:S01]  /*0f50*/  IMAD R4, R2, R0, RZ ;  /* 0x0000000002047224 */ /* 0x000fe200078e02ff */
[----:B------:R-:W-:-:S03]  /*0f60*/  IABS R2, R12 ;  /* 0x0000000c00027213 */ /* 0x000fc60000000000 */
[----:B------:R-:W-:-:S04]  /*0f70*/  IMAD.HI.U32 R15, R15, R4, R14 ;  /* 0x000000040f0f7227 */ /* 0x000fc800078e000e */
[----:B------:R-:W-:Y:S02]  /*0f80*/  IMAD.U32 R4, RZ, RZ, UR14 ;  /* 0x0000000eff047e24 */ /* 0x000fe4000f8e00ff */
        /* <DEDUP_REMOVED lines=8> */
[----:B------:R-:W-:Y:S02]  /*1010*/  ISETP.GE.AND P0, PT, R0, RZ, PT ;  /* 0x000000ff0000720c */ /* 0x000fe40003f06270 */
[----:B------:R-:W-:-:S05]  /*1020*/  LOP3.LUT R0, RZ, R3, RZ, 0x33, !PT ;  /* 0x00000003ff007212 */ /* 0x000fca00078e33ff */
[----:B------:R-:W-:Y:S01]  /*1030*/  @P1 VIADD R6, R6, 0x1 ;  /* 0x0000000106061836 */ /* 0x000fe20000000000 */
[----:B------:R-:W-:Y:S02]  /*1040*/  ISETP.NE.AND P1, PT, R3, RZ, PT ;  /* 0x000000ff0300720c */ /* 0x000fe40003f25270 */
[----:B----4-:R-:W-:Y:S01]  /*1050*/  SHF.R.S32.HI R11, RZ, 0x1f, R10 ;  /* 0x0000001fff0b7819 */ /* 0x010fe2000001140a */
[----:B------:R-:W-:-:S04]  /*1060*/  IMAD.WIDE.U32 R20, R10, UR8, RZ ;  /* 0x000000080a147c25 */ /* 0x000fc8000f8e00ff */
[C---:B------:R-:W-:Y:S02]  /*1070*/  IMAD R13, R11.reuse, UR8, RZ ;  /* 0x000000080b0d7c24 */ /* 0x040fe4000f8e02ff */
[----:B---3--:R-:W-:Y:S02]  /*1080*/  IMAD R11, R11, UR4, RZ ;  /* 0x000000040b0b7c24 */ /* 0x008fe4000f8e02ff */
[C---:B------:R-:W-:Y:S01]  /*1090*/  IMAD R18, R10.reuse, UR9, R13 ;  /* 0x000000090a127c24 */ /* 0x040fe2000f8e020d */
[----:B------:R-:W1:Y:S01]  /*10a0*/  LDCU.128 UR8, c[0x0][0x3d0] ;  /* 0x00007a00ff0877ac */ /* 0x000e620008000c00 */
[C---:B------:R-:W-:Y:S02]  /*10b0*/  IMAD R14, R10.reuse, UR5, R11 ;  /* 0x000000050a0e7c24 */ /* 0x040fe4000f8e020b */
        /* <DEDUP_REMOVED lines=31> */
.L_x_3272:
[----:B------:R-:W-:-:S13]  /*12b0*/  ISETP.NE.AND P0, PT, R9, -0x1, PT ;  /* 0xffffffff0900780c */ /* 0x000fda0003f05270 */
[----:B------:R-:W-:Y:S05]  /*12c0*/  @P0 BRA `(.L_x_3274) ;  /* 0x0000000000340947 */ /* 0x000fea0003800000 */
[----:B------:R-:W3:Y:S01]  /*12d0*/  LDC.64 R4, c[0x0][0x3b8] ;  /* 0x0000ee00ff047b82 */ /* 0x000ee20000000a00 */
[----:B------:R-:W4:Y:S01]  /*12e0*/  LDCU.64 UR4, c[0x0][0x3a0] ;  /* 0x00007400ff0477ac */ /* 0x000f220008000a00 */
[----:B--2---:R-:W-:Y:S02]  /*12f0*/  SHF.R.S32.HI R3, RZ, 0x1f, R0 ;  /* 0x0000001fff037819 */ /* 0x004fe40000011400 */
[----:B-----5:R-:W-:-:S05]  /*1300*/  SHF.R.S32.HI R2, RZ, 0x1f, R11 ;  /* 0x0000001fff027819 */ /* 0x020fca000001140b */
[----:B----4-:R-:W-:-:S04]  /*1310*/  IMAD R2, R2, UR4, RZ ;  /* 0x0000000402027c24 */ /* 0x010fc8000f8e02ff */
[----:B------:R-:W-:Y:S02]  /*1320*/  IMAD R2, R11, UR5, R2 ;  /* 0x000000050b027c24 */ /* 0x000fe4000f8e0202 */
[-C--:B---3--:R-:W-:Y:S02]  /*1330*/  IMAD R3, R3, R4.reuse, RZ ;  /* 0x0000000403037224 */ /* 0x088fe400078e02ff */
[----:B-1----:R-:W-:-:S04]  /*1340*/  IMAD.WIDE.U32 R14, R0, R4, RZ ;  /* 0x00000004000e7225 */ /* 0x002fc800078e00ff */
[----:B------:R-:W-:-:S05]  /*1350*/  IMAD R3, R0, R5, R3 ;  /* 0x0000000500037224 */ /* 0x000fca00078e0203 */
[----:B------:R-:W-:-:S03]  /*1360*/  IADD3 R15, PT, PT, R15, R3, RZ ;  /* 0x000000030f0f7210 */ /* 0x000fc60007ffe0ff */
[----:B------:R-:W-:-:S05]  /*1370*/  IMAD.WIDE.U32 R14, R11, UR4, R14 ;  /* 0x000000040b0e7c25 */ /* 0x000fca000f8e000e */
[----:B------:R-:W-:Y:S01]  /*1380*/  IADD3 R15, PT, PT, R15, R2, RZ ;  /* 0x000000020f0f7210 */ /* 0x000fe20007ffe0ff */
[----:B------:R-:W-:Y:S05]  /*1390*/  BRA `(.L_x_3275) ;  /* 0x0000000000187947 */ /* 0x000fea0003800000 */
.L_x_3274:
[----:B------:R-:W1:Y:S01]  /*13a0*/  LDC.64 R4, c[0x0][0x3b8] ;  /* 0x0000ee00ff047b82 */ /* 0x000e620000000a00 */
[----:B--2---:R-:W-:-:S05]  /*13b0*/  IADD3 R2, PT, PT, R0, R9, RZ ;  /* 0x0000000900027210 */ /* 0x004fca0007ffe0ff */
[C---:B-1----:R-:W-:Y:S02]  /*13c0*/  IMAD R15, R2.reuse, R5, RZ ;  /* 0x00000005020f7224 */ /* 0x042fe400078e02ff */
[----:B------:R-:W-:-:S05]  /*13d0*/  IMAD.WIDE.U32 R2, R2, R4, RZ ;  /* 0x0000000402027225 */ /* 0x000fca00078e00ff */
[----:B------:R-:W-:Y:S02]  /*13e0*/  IADD3 R15, PT, PT, R3, R15, RZ ;  /* 0x0000000f030f7210 */ /* 0x000fe40007ffe0ff */
[----:B------:R-:W-:Y:S02]  /*13f0*/  MOV R14, R2 ;  /* 0x00000002000e7202 */ /* 0x000fe40000000f00 */
.L_x_3275:
        /* <DEDUP_REMOVED lines=14> */
.L_x_3276:
[----:B------:R-:W1:Y:S01]  /*14e0*/  LDC.64 R2, c[0x0][0x3c0] ;  /* 0x0000f000ff027b82 */ /* 0x000e620000000a00 */
[----:B------:R-:W-:-:S05]  /*14f0*/  IADD3 R0, PT, PT, R0, R9, RZ ;  /* 0x0000000900007210 */ /* 0x000fca0007ffe0ff */
[C---:B-1----:R-:W-:Y:S02]  /*1500*/  IMAD R19, R0.reuse, R3, RZ ;  /* 0x0000000300137224 */ /* 0x042fe400078e02ff */
[----:B------:R-:W-:-:S05]  /*1510*/  IMAD.WIDE.U32 R8, R0, R2, RZ ;  /* 0x0000000200087225 */ /* 0x000fca00078e00ff */
[----:B------:R-:W-:Y:S02]  /*1520*/  IADD3 R19, PT, PT, R9, R19, RZ ;  /* 0x0000001309137210 */ /* 0x000fe40007ffe0ff */
[----:B------:R-:W-:-:S07]  /*1530*/  MOV R18, R8 ;  /* 0x0000000800127202 */ /* 0x000fce0000000f00 */
.L_x_3277:
[----:B------:R-:W1:Y:S01]  /*1540*/  LDC R23, c[0x0][0x3e8] ;  /* 0x0000fa00ff177b82 */ /* 0x000e620000000800 */
[----:B------:R-:W-:Y:S02]  /*1550*/  LEA R13, R134, 0xffffffc0, 0x6 ;  /* 0xffffffc0860d7811 */ /* 0x000fe400078e30ff */
[----:B------:R-:W-:Y:S02]  /*1560*/  CS2R R200, SRZ ;  /* 0x0000000000c87805 */ /* 0x000fe4000001ff00 */
[----:B------:R-:W-:Y:S01]  /*1570*/  MOV R22, R14 ;  /* 0x0000000e00167202 */ /* 0x000fe20000000f00 */
[----:B------:R-:W-:-:S04]  /*1580*/  IMAD.WIDE.U32 R18, R13, R2, R18 ;  /* 0x000000020d127225 */ /* 0x000fc800078e0012 */
[----:B------:R-:W-:Y:S01]  /*1590*/  IMAD R19, R13, R3, R19 ;  /* 0x000000030d137224 */ /* 0x000fe200078e0213 */
[----:B-1----:R-:W-:-:S04]  /*15a0*/  IABS R0, R23 ;  /* 0x0000001700007213 */ /* 0x002fc80000000000 */
[----:B------:R-:W1:Y:S08]  /*15b0*/  I2F.RP R9, R0 ;  /* 0x0000000000097306 */ /* 0x000e700000209400 */
[----:B-1----:R-:W1:Y:S02]  /*15c0*/  MUFU.RCP R10, R9 ;  /* 0x00000009000a7308 */ /* 0x002e640000001000 */
[----:B-1----:R-:W-:-:S06]  /*15d0*/  IADD3 R10, PT, PT, R10, 0xffffffe, RZ ;  /* 0x0ffffffe0a0a7810 */ /* 0x002fcc0007ffe0ff */
[----:B-----5:R-:W1:Y:S02]  /*15e0*/  F2I.FTZ.U32.TRUNC.NTZ R11, R10 ;  /* 0x0000000a000b7305 */ /* 0x020e64000021f000 */
        /* <DEDUP_REMOVED lines=14> */
[-C--:B------:R-:W-:Y:S01]  /*16d0*/  LOP3.LUT R0, R12, R23.reuse, RZ, 0x3c, !PT ;  /* 0x000000170c007212 */ /* 0x080fe200078e3cff */
[----:B------:R-:W2:Y:S03]  /*16e0*/  LDC.64 R8, c[0x0][0x3d0] ;  /* 0x0000f400ff087b82 */ /* 0x000ea60000000a00 */
[----:B------:R-:W-:Y:S02]  /*16f0*/  ISETP.GE.AND P0, PT, R0, RZ, PT ;  /* 0x000000ff0000720c */ /* 0x000fe40003f06270 */
[----:B------:R-:W-:-:S05]  /*1700*/  LOP3.LUT R0, RZ, R23, RZ, 0x33, !PT ;  /* 0x00000017ff007212 */ /* 0x000fca00078e33ff */
[----:B------:R-:W-:Y:S01]  /*1710*/  @P1 VIADD R6, R6, 0x1 ;  /* 0x0000000106061836 */ /* 0x000fe20000000000 */
[----:B------:R-:W-:Y:S01]  /*1720*/  ISETP.NE.AND P1, PT, R23, RZ, PT ;  /* 0x000000ff1700720c */ /* 0x000fe20003f25270 */
[----:B------:R-:W-:-:S03]  /*1730*/  IMAD.MOV.U32 R23, RZ, RZ, R15 ;  /* 0x000000ffff177224 */ /* 0x000fc600078e000f */
        /* <DEDUP_REMOVED lines=16> */
.L_x_3273:
[----:B------:R-:W-:Y:S01]  /*1840*/  IMAD.MOV.U32 R9, RZ, RZ, RZ ;  /* 0x000000ffff097224 */ /* 0x000fe200078e00ff */
[----:B------:R-:W1:Y:S01]  /*1850*/  LDC.64 R118, c[0x0][0x3b0] ;  /* 0x0000ec00ff767b82 */ /* 0x000e620000000a00 */
[----:B------:R-:W-:Y:S01]  /*1860*/  SHF.L.U32 R87, R75, 0x3, RZ ;  /* 0x000000034b577819 */ /* 0x000fe200000006ff */
[----:B------:R-:W2:Y:S03]  /*1870*/  LDCU.64 UR4, c[0x0][0x390] ;  /* 0x00007200ff0477ac */ /* 0x000ea60008000a00 */
[----:B------:R3:W5:Y:S01]  /*1880*/  @P2 LDG.E R9, desc[UR6][R122.64] ;  /* 0x000000067a092981 */ /* 0x000762000c1e1900 */
[----:B------:R-:W-:Y:S01]  /*1890*/  ISETP.NE.AND P2, PT, R198, -0x1, PT ;  /* 0xffffffffc600780c */ /* 0x000fe20003f45270 */
[----:B------:R-:W4:Y:S01]  /*18a0*/  LDCU.64 UR10, c[0x0][0x3c8] ;  /* 0x00007900ff0a77ac */ /* 0x000f220008000a00 */
[----:B------:R-:W-:Y:S01]  /*18b0*/  LOP3.LUT R24, R87, 0x38, RZ, 0xc0, !PT ;  /* 0x0000003857187812 */ /* 0x000fe200078ec0ff */
[----:B------:R-:W-:Y:S01]  /*18c0*/  IMAD.SHL.U32 R73, R4, 0x10, RZ ;  /* 0x0000001004497824 */ /* 0x000fe200078e00ff */
[----:B------:R-:W-:Y:S01]  /*18d0*/  SHF.R.U32.HI R120, RZ, 0x3, R75 ;  /* 0x00000003ff787819 */ /* 0x000fe2000001164b */
[----:B------:R-:W2:Y:S01]  /*18e0*/  LDCU.64 UR8, c[0x0][0x388] ;  /* 0x00007100ff0877ac */ /* 0x000ea20008000a00 */
[----:B------:R-:W-:Y:S01]  /*18f0*/  IADD3 R20, P3, PT, R24, R14, RZ ;  /* 0x0000000e18147210 */ /* 0x000fe20007f7e0ff */
[----:B------:R-:W-:Y:S01]  /*1900*/  IMAD.MOV.U32 R121, RZ, RZ, RZ ;  /* 0x000000ffff797224 */ /* 0x000fe200078e00ff */
[----:B------:R-:W-:Y:S01]  /*1910*/  SHF.L.U64.HI R74, R4, 0x4, R5 ;  /* 0x00000004044a7819 */ /* 0x000fe20000010205 */
[----:B------:R-:W-:Y:S01]  /*1920*/  IMAD.SHL.U32 R78, R75, 0x40, RZ ;  /* 0x000000404b4e7824 */ /* 0x000fe200078e00ff */
[----:B------:R-:W-:-:S02]  /*1930*/  IADD3.X R21, PT, PT, RZ, R8, RZ, P3, !PT ;  /* 0x00000008ff157210 */ /* 0x000fc40001ffe4ff */
[----:B------:R-:W4:Y:S01]  /*1940*/  LDC R8, c[0x0][0x450] ;  /* 0x00011400ff087b82 */ /* 0x000f220000000800 */
[----:B------:R-:W-:Y:S01]  /*1950*/  SHF.L.U32 R133, R134, 0x6, RZ ;  /* 0x0000000686857819 */ /* 0x000fe200000006ff */
[----:B------:R-:W-:Y:S01]  /*1960*/  IMAD.WIDE.U32 R20, R120, R4, R20 ;  /* 0x0000000478147225 */ /* 0x000fe200078e0014 */
[----:B------:R-:W-:Y:S02]  /*1970*/  SHF.R.S32.HI R4, RZ, 0x1f, R81 ;  /* 0x0000001fff047819 */ /* 0x000fe40000011451 */
[----:B------:R-:W-:Y:S01]  /*1980*/  SHF.L.U64.HI R76, R2, 0x4, R3 ;  /* 0x00000004024c7819 */ /* 0x000fe20000010203 */
[----:B------:R-:W-:Y:S02]  /*1990*/  IMAD R93, R120, R5, R21 ;  /* 0x00000005785d7224 */ /* 0x000fe400078e0215 */
[----:B------:R-:W3:Y:S01]  /*19a0*/  @!P2 LDC.64 R10, c[0x0][0x398] ;  /* 0x0000e600ff0aab82 */ /* 0x000ee20000000a00 */
[----:B------:R-:W-:Y:S01]  /*19b0*/  LEA.HI R5, R4, R81, RZ, 0x6 ;  /* 0x0000005104057211 */ /* 0x000fe200078f30ff */
[----:B------:R-:W-:Y:S01]  /*19c0*/  VIADD R72, R133, 0xffffffc0 ;  /* 0xffffffc085487836 */ /* 0x000fe20000000000 */
[----:B------:R-:W-:-:S02]  /*19d0*/  SHF.L.U32 R92, R20, 0x1, RZ ;  /* 0x00000001145c7819 */ /* 0x000fc400000006ff */
[----:B------:R-:W-:Y:S02]  /*19e0*/  SHF.R.S32.HI R5, RZ, 0x6, R5 ;  /* 0x00000006ff057819 */ /* 0x000fe40000011405 */
[----:B------:R-:W-:Y:S02]  /*19f0*/  SHF.L.U64.HI R93, R20, 0x1, R93 ;  /* 0x00000001145d7819 */ /* 0x000fe4000001025d */
[----:B--2---:R-:W-:Y:S02]  /*1a00*/  IADD3 R92, P3, PT, R92, UR8, RZ ;  /* 0x000000085c5c7c10 */ /* 0x004fe4000ff7e0ff */
[----:B------:R-:W-:Y:S02]  /*1a10*/  SHF.L.U32 R79, R2, 0x4, RZ ;  /* 0x00000004024f7819 */ /* 0x000fe400000006ff */
[----:B------:R-:W-:Y:S02]  /*1a20*/  IADD3.X R93, PT, PT, R93, UR9, RZ, P3, !PT ;  /* 0x000000095d5d7c10 */ /* 0x000fe40009ffe4ff */
[----:B------:R-:W-:-:S02]  /*1a30*/  LOP3.LUT R78, R78, 0x1c0, RZ, 0xc0, !PT ;  /* 0x000001c04e4e7812 */ /* 0x000fc400078ec0ff */
[----:B----4-:R-:W-:Y:S02]  /*1a40*/  LEA.HI R83, R8, R8, RZ, 0x1 ;  /* 0x0000000808537211 */ /* 0x010fe400078f08ff */
[----:B------:R-:W-:Y:S02]  /*1a50*/  MOV R194, R92 ;  /* 0x0000005c00c27202 */ /* 0x000fe40000000f00 */
[----:B------:R-:W-:Y:S02]  /*1a60*/  SHF.R.S32.HI R83, RZ, 0x1, R83 ;  /* 0x00000001ff537819 */ /* 0x000fe40000011453 */
[----:B------:R-:W-:Y:S01]  /*1a70*/  MOV R195, R93 ;  /* 0x0000005d00c37202 */ /* 0x000fe20000000f00 */
[----:B---3--:R-:W-:-:S04]  /*1a80*/  @!P2 IMAD.WIDE.U32 R18, R7, R10, RZ ;  /* 0x0000000a0712a225 */ /* 0x008fc800078e00ff */
[----:B------:R-:W-:Y:S02]  /*1a90*/  @!P2 IMAD R11, R7, R11, R19 ;  /* 0x0000000b070ba224 */ /* 0x000fe400078e0213 */
[----:B------:R-:W-:Y:S02]  /*1aa0*/  @!P2 IMAD.MOV.U32 R10, RZ, RZ, R18 ;  /* 0x000000ffff0aa224 */ /* 0x000fe400078e0012 */
[----:B-1----:R-:W-:-:S04]  /*1ab0*/  @P2 IMAD.WIDE.U32 R18, R198, R118, RZ ;  /* 0x00000076c6122225 */ /* 0x002fc800078e00ff */
[----:B------:R-:W-:Y:S02]  /*1ac0*/  @P2 IMAD R11, R198, R119, R19 ;  /* 0x00000077c60b2224 */ /* 0x000fe400078e0213 */
[----:B------:R-:W-:Y:S01]  /*1ad0*/  @P2 IMAD.MOV.U32 R10, RZ, RZ, R18 ;  /* 0x000000ffff0a2224 */ /* 0x000fe200078e0012 */
[----:B------:R-:W-:Y:S01]  /*1ae0*/  IADD3 R18, P2, PT, R24, R16, RZ ;  /* 0x0000001018127210 */ /* 0x000fe20007f5e0ff */
[----:B------:R-:W-:-:S03]  /*1af0*/  IMAD.WIDE.U32 R16, R17, 0x40, R120 ;  /* 0x0000004011107825 */ /* 0x000fc600078e0078 */
[----:B------:R-:W-:Y:S01]  /*1b00*/  IADD3 R14, P4, PT, R24, R10, RZ ;  /* 0x0000000a180e7210 */ /* 0x000fe20007f9e0ff */
[----:B------:R-:W-:Y:S02]  /*1b10*/  IMAD.X R19, RZ, RZ, R13, P2 ;  /* 0x000000ffff137224 */ /* 0x000fe400010e060d */
[----:B------:R-:W-:Y:S02]  /*1b20*/  IMAD R10, R17, R118, RZ ;  /* 0x00000076110a7224 */ /* 0x000fe400078e02ff */
[----:B------:R-:W-:-:S04]  /*1b30*/  IMAD.WIDE.U32 R18, R120, R2, R18 ;  /* 0x0000000278127225 */ /* 0x000fc800078e0012 */
[----:B------:R-:W-:Y:S02]  /*1b40*/  IMAD R89, R120, R3, R19 ;  /* 0x0000000378597224 */ /* 0x000fe400078e0213 */
[C---:B------:R-:W-:Y:S02]  /*1b50*/  IMAD.SHL.U32 R90, R18.reuse, 0x2, RZ ;  /* 0x00000002125a7824 */ /* 0x040fe400078e00ff */
[----:B------:R-:W-:Y:S01]  /*1b60*/  IMAD.X R15, RZ, RZ, R11, P4 ;  /* 0x000000ffff0f7224 */ /* 0x000fe200020e060b */
[----:B------:R-:W-:Y:S01]  /*1b70*/  SHF.L.U64.HI R89, R18, 0x1, R89 ;  /* 0x0000000112597819 */ /* 0x000fe20000010259 */
[----:B------:R-:W-:Y:S01]  /*1b80*/  IMAD R11, R16, R119, R10 ;  /* 0x00000077100b7224 */ /* 0x000fe200078e020a */
[----:B------:R-:W-:Y:S01]  /*1b90*/  IADD3 R90, P2, PT, R90, UR4, RZ ;  /* 0x000000045a5a7c10 */ /* 0x000fe2000ff5e0ff */
[----:B------:R-:W-:-:S03]  /*1ba0*/  IMAD.WIDE.U32 R14, R12, UR10, R14 ;  /* 0x0000000a0c0e7c25 */ /* 0x000fc6000f8e000e */
[----:B------:R-:W-:Y:S01]  /*1bb0*/  IADD3.X R89, PT, PT, R89, UR5, RZ, P2, !PT ;  /* 0x0000000559597c10 */ /* 0x000fe200097fe4ff */
[----:B------:R-:W-:Y:S01]  /*1bc0*/  IMAD R15, R12, UR11, R15 ;  /* 0x0000000b0c0f7c24 */ /* 0x000fe2000f8e020f */
[----:B------:R-:W-:Y:S01]  /*1bd0*/  ISETP.GE.AND P2, PT, R5, R134, PT ;  /* 0x000000860500720c */ /* 0x000fe20003f46270 */
[----:B------:R-:W-:Y:S02]  /*1be0*/  IMAD.MOV.U32 R196, RZ, RZ, R90 ;  /* 0x000000ffffc47224 */ /* 0x000fe400078e005a */
[----:B------:R-:W-:-:S04]  /*1bf0*/  IMAD.WIDE.U32 R118, R16, R118, R14 ;  /* 0x0000007610767225 */ /* 0x000fc800078e000e */
[----:B------:R-:W-:Y:S01]  /*1c00*/  IMAD.MOV.U32 R197, RZ, RZ, R89 ;  /* 0x000000ffffc57224 */ /* 0x000fe200078e0059 */
[----:B------:R-:W-:-:S05]  /*1c10*/  IADD3 R80, PT, PT, R119, R11, RZ ;  /* 0x0000000b77507210 */ /* 0x000fca0007ffe0ff */
[----:B------:R-:W-:Y:S05]  /*1c20*/  @P2 BRA `(.L_x_3278) ;  /* 0x0000007c00f42947 */ /* 0x000fea0003800000 */
[----:B------:R-:W1:Y:S01]  /*1c30*/  LDC.64 R2, c[0x0][0x4a0] ;  /* 0x00012800ff027b82 */ /* 0x000e620000000a00 */
[----:B------:R-:W2:Y:S01]  /*1c40*/  LDCU.128 UR8, c[0x0][0x490] ;  /* 0x00009200ff0877ac */ /* 0x000ea20008000c00 */
[----:B------:R-:W-:Y:S01]  /*1c50*/  @!P0 IMAD.MOV R6, RZ, RZ, -R6 ;  /* 0x000000ffff068224 */ /* 0x000fe200078e0a06 */
[----:B------:R-:W-:Y:S01]  /*1c60*/  SHF.R.S32.HI R27, RZ, 0x1f, R81 ;  /* 0x0000001fff1b7819 */ /* 0x000fe20000011451 */
[----:B------:R-:W-:Y:S01]  /*1c70*/  IMAD.MOV.U32 R25, RZ, RZ, RZ ;  /* 0x000000ffff197224 */ /* 0x000fe200078e00ff */
[----:B------:R-:W3:Y:S01]  /*1c80*/  LDCU.128 UR12, c[0x0][0x4c0] ;  /* 0x00009800ff0c77ac */ /* 0x000ee20008000c00 */
[----:B------:R-:W-:Y:S01]  /*1c90*/  IMAD.SHL.U32 R117, R83, 0x10, RZ ;  /* 0x0000001053757824 */ /* 0x000fe200078e00ff */
[----:B------:R-:W-:Y:S01]  /*1ca0*/  SEL R4, R0, R6, !P1 ;  /* 0x0000000600047207 */ /* 0x000fe20004800000 */
[----:B------:R-:W4:Y:S01]  /*1cb0*/  LDC.64 R106, c[0x0][0x4a8] ;  /* 0x00012a00ff6a7b82 */ /* 0x000f220000000a00 */
[----:B------:R-:W3:Y:S01]  /*1cc0*/  LDCU.128 UR16, c[0x0][0x4b0] ;  /* 0x00009600ff1077ac */ /* 0x000ee20008000c00 */
[----:B------:R-:W-:Y:S01]  /*1cd0*/  IMAD.SHL.U32 R0, R75, 0x4, RZ ;  /* 0x000000044b007824 */ /* 0x000fe200078e00ff */
[----:B-----5:R-:W-:Y:S01]  /*1ce0*/  IADD3 R6, PT, PT, R72, R9, RZ ;  /* 0x0000000948067210 */ /* 0x020fe20007ffe0ff */
[C---:B------:R-:W-:Y:S01]  /*1cf0*/  IMAD R112, R83.reuse, 0x30, RZ ;  /* 0x0000003053707824 */ /* 0x040fe200078e02ff */
[----:B------:R-:W4:Y:S01]  /*1d00*/  LDCU.64 UR4, c[0x0][0x488] ;  /* 0x00009100ff0477ac */ /* 0x000f220008000a00 */
[----:B------:R-:W-:Y:S01]  /*1d10*/  SHF.L.U32 R110, R83, 0x5, RZ ;  /* 0x00000005536e7819 */ /* 0x000fe200000006ff */
[----:B------:R-:W-:Y:S01]  /*1d20*/  VIADD R85, R120, 0x20 ;  /* 0x0000002078557836 */ /* 0x000fe20000000000 */
[----:B------:R-:W-:Y:S01]  /*1d30*/  LOP3.LUT R0, R0, 0x1c, RZ, 0xc0, !PT ;  /* 0x0000001c00007812 */ /* 0x000fe200078ec0ff */
[----:B------:R-:W-:Y:S01]  /*1d40*/  IMAD R9, R6, R83, RZ ;  /* 0x0000005306097224 */ /* 0x000fe200078e02ff */
[----:B------:R-:W-:Y:S01]  /*1d50*/  VIMNMX R88, PT, PT, RZ, R5, !PT ;  /* 0x00000005ff587248 */ /* 0x000fe20007fe0100 */
[----:B--2---:R-:W-:Y:S01]  /*1d60*/  IMAD.WIDE.U32 R10, R7, UR10, R24 ;  /* 0x0000000a070a7c25 */ /* 0x004fe2000f8e0018 */
[----:B------:R-:W-:-:S02]  /*1d70*/  IADD3 R86, PT, PT, R120, 0x10, RZ ;  /* 0x0000001078567810 */ /* 0x000fc40007ffe0ff */
[----:B------:R-:W-:Y:S01]  /*1d80*/  LOP3.LUT R23, R24, 0x40, RZ, 0xfc, !PT ;  /* 0x0000004018177812 */ /* 0x000fe200078efcff */
[C---:B------:R-:W-:Y:S01]  /*1d90*/  IMAD R11, R7.reuse, UR11, R11 ;  /* 0x0000000b070b7c24 */ /* 0x040fe2000f8e020b */
[----:B------:R-:W2:Y:S01]  /*1da0*/  LDCU.64 UR10, c[0x0][0x4d0] ;  /* 0x00009a00ff0a77ac */ /* 0x000ea20008000a00 */
[----:B-1----:R-:W-:Y:S01]  /*1db0*/  IMAD.WIDE.U32 R12, R7, R2, R24 ;  /* 0x00000002070c7225 */ /* 0x002fe200078e0018 */
[----:B------:R-:W-:Y:S01]  /*1dc0*/  IADD3 R2, P0, PT, -R81, R120, RZ ;  /* 0x0000007851027210 */ /* 0x000fe20007f1e1ff */
[----:B---3--:R-:W-:Y:S02]  /*1dd0*/  USHF.L.U32 UR20, UR16, 0x6, URZ ;  /* 0x0000000610147899 */ /* 0x008fe400080006ff */
[----:B------:R-:W-:Y:S01]  /*1de0*/  IMAD R13, R7, R3, R13 ;  /* 0x00000003070d7224 */ /* 0x000fe200078e020d */
[----:B------:R-:W-:Y:S01]  /*1df0*/  SHF.R.S32.HI R7, RZ, 0x1f, R4 ;  /* 0x0000001fff077819 */ /* 0x000fe20000011404 */
[-C--:B------:R-:W-:Y:S01]  /*1e00*/  IMAD R6, R120, R83.reuse, R24 ;  /* 0x0000005378067224 */ /* 0x080fe200078e0218 */
[----:B----4-:R-:W-:Y:S01]  /*1e10*/  SHF.L.U32 R109, R106, 0x4, RZ ;  /* 0x000000046a6d7819 */ /* 0x010fe200000006ff */
[----:B------:R-:W-:Y:S01]  /*1e20*/  IMAD R0, R120, R83, R0 ;  /* 0x0000005378007224 */ /* 0x000fe200078e0200 */
[----:B------:R-:W-:Y:S01]  /*1e30*/  LOP3.LUT R22, R24, 0x80, RZ, 0xfc, !PT ;  /* 0x0000008018167812 */ /* 0x000fe200078efcff */
[----:B------:R-:W-:Y:S01]  /*1e40*/  IMAD R3, R7, UR12, RZ ;  /* 0x0000000c07037c24 */ /* 0x000fe2000f8e02ff */
[C---:B------:R-:W-:Y:S01]  /*1e50*/  IADD3 R96, P1, PT, R9.reuse, R6, RZ ;  /* 0x0000000609607210 */ /* 0x040fe20007f3e0ff */
[----:B------:R-:W-:Y:S01]  /*1e60*/  IMAD.WIDE.U32 R10, R72, R106, R10 ;  /* 0x0000006a480a7225 */ /* 0x000fe200078e000a */
[----:B------:R-:W-:-:S02]  /*1e70*/  IADD3 R60, P2, PT, R9, R0, RZ ;  /* 0x00000000093c7210 */ /* 0x000fc40007f5e0ff */
[----:B------:R-:W-:Y:S01]  /*1e80*/  SHF.R.S32.HI R104, RZ, 0x1f, R110 ;  /* 0x0000001fff687819 */ /* 0x000fe2000001146e */
[----:B------:R-:W-:Y:S01]  /*1e90*/  IMAD R8, R4, UR13, R3 ;  /* 0x0000000d04087c24 */ /* 0x000fe2000f8e0203 */
[----:B------:R-:W-:Y:S01]  /*1ea0*/  SHF.R.S32.HI R3, RZ, 0x1f, R9 ;  /* 0x0000001fff037819 */ /* 0x000fe20000011409 */
[----:B------:R-:W-:Y:S01]  /*1eb0*/  IMAD.WIDE.U32 R12, R72, UR16, R12 ;  /* 0x00000010480c7c25 */ /* 0x000fe2000f8e000c */
[----:B------:R-:W-:Y:S02]  /*1ec0*/  SHF.R.S32.HI R102, RZ, 0x1f, R112 ;  /* 0x0000001fff667819 */ /* 0x000fe40000011470 */
[----:B------:R-:W-:Y:S01]  /*1ed0*/  LEA.HI.X.SX32 R97, R6, R3, 0x1, P1 ;  /* 0x0000000306617211 */ /* 0x000fe200008f0eff */
[----:B------:R-:W-:Y:S01]  /*1ee0*/  IMAD R11, R72, R107, R11 ;  /* 0x0000006b480b7224 */ /* 0x000fe200078e020b */
[----:B------:R-:W-:Y:S01]  /*1ef0*/  LEA.HI.X.SX32 R3, R0, R3, 0x1, P2 ;  /* 0x0000000300037211 */ /* 0x000fe200010f0eff */
[----:B------:R-:W-:Y:S01]  /*1f00*/  IMAD R7, R7, UR18, RZ ;  /* 0x0000001207077c24 */ /* 0x000fe2000f8e02ff */
[----:B------:R-:W-:Y:S01]  /*1f10*/  SHF.L.U64.HI R97, R96, 0x1, R97 ;  /* 0x0000000160617819 */ /* 0x000fe20000010261 */
[----:B------:R-:W-:-:S02]  /*1f20*/  IMAD R13, R72, UR17, R13 ;  /* 0x00000011480d7c24 */ /* 0x000fc4000f8e020d */
[C---:B------:R-:W-:Y:S02]  /*1f30*/  IMAD R0, R4.reuse, UR19, R7 ;  /* 0x0000001304007c24 */ /* 0x040fe4000f8e0207 */
[----:B------:R-:W-:Y:S01]  /*1f40*/  IMAD.WIDE.U32 R10, R4, UR18, R10 ;  /* 0x00000012040a7c25 */ /* 0x000fe2000f8e000a */
[----:B------:R-:W-:-:S03]  /*1f50*/  UMOV UR18, URZ ;  /* 0x000000ff00127c82 */ /* 0x000fc60008000000 */
[----:B------:R-:W-:Y:S01]  /*1f60*/  IMAD.WIDE.U32 R12, R4, UR12, R12 ;  /* 0x0000000c040c7c25 */ /* 0x000fe2000f8e000c */
[----:B------:R-:W1:Y:S03]  /*1f70*/  LDCU.64 UR12, c[0x0][0x4e0] ;  /* 0x00009c00ff0c77ac */ /* 0x000e660008000a00 */
[----:B------:R-:W-:Y:S01]  /*1f80*/  IMAD.IADD R11, R11, 0x1, R0 ;  /* 0x000000010b0b7824 */ /* 0x000fe200078e0200 */
[C---:B------:R-:W-:Y:S01]  /*1f90*/  SHF.L.U64.HI R0, R60.reuse, 0x1, R3 ;  /* 0x000000013c007819 */ /* 0x040fe20000010203 */
[----:B------:R-:W-:Y:S01]  /*1fa0*/  IMAD.IADD R9, R13, 0x1, R8 ;  /* 0x000000010d097824 */ /* 0x000fe200078e0208 */
[----:B------:R-:W-:Y:S01]  /*1fb0*/  SHF.L.U32 R60, R60, 0x1, RZ ;  /* 0x000000013c3c7819 */ /* 0x000fe200000006ff */
[----:B------:R-:W-:Y:S01]  /*1fc0*/  IMAD.X R27, RZ, RZ, ~R27, P0 ;  /* 0x000000ffff1b7224 */ /* 0x000fe200000e0e1b */
[----:B------:R-:W-:Y:S01]  /*1fd0*/  MOV R8, R12 ;  /* 0x0000000c00087202 */ /* 0x000fe20000000f00 */
[----:B------:R-:W-:Y:S01]  /*1fe0*/  IMAD.SHL.U32 R96, R96, 0x2, RZ ;  /* 0x0000000260607824 */ /* 0x000fe200078e00ff */
[----:B------:R-:W-:Y:S01]  /*1ff0*/  IADD3 R28, P0, PT, R60, UR14, RZ ;  /* 0x0000000e3c1c7c10 */ /* 0x000fe2000ff1e0ff */
[----:B------:R-:W-:-:S02]  /*2000*/  IMAD R95, R27, UR16, RZ ;  /* 0x000000101b5f7c24 */ /* 0x000fc4000f8e02ff */
[----:B------:R-:W-:Y:S01]  /*2010*/  IMAD.WIDE.U32 R6, R2, UR16, R8 ;  /* 0x0000001002067c25 */ /* 0x000fe2000f8e0008 */
[----:B------:R-:W3:Y:S01]  /*2020*/  LDCU UR16, c[0x0][0x450] ;  /* 0x00008a00ff1077ac */ /* 0x000ee20008000800 */
[----:B------:R-:W-:Y:S02]  /*2030*/  IADD3.X R29, PT, PT, R0, UR15, RZ, P0, !PT ;  /* 0x0000000f001d7c10 */ /* 0x000fe400087fe4ff */
[----:B------:R-:W-:Y:S01]  /*2040*/  IMAD R95, R2, UR17, R95 ;  /* 0x00000011025f7c24 */ /* 0x000fe2000f8e025f */
[----:B--2---:R-:W-:Y:S01]  /*2050*/  IADD3 R60, P0, PT, R60, UR10, RZ ;  /* 0x0000000a3c3c7c10 */ /* 0x004fe2000ff1e0ff */
[----:B------:R-:W2:Y:S01]  /*2060*/  LDCU.U8 UR17, c[0x0][0x533] ;  /* 0x0000a660ff1177ac */ /* 0x000ea20008000000 */
[-C--:B------:R-:W-:Y:S01]  /*2070*/  IMAD R27, R27, R106.reuse, RZ ;  /* 0x0000006a1b1b7224 */ /* 0x080fe200078e02ff */
[----:B------:R-:W-:Y:S01]  /*2080*/  IADD3 R98, P1, PT, R96, UR14, RZ ;  /* 0x0000000e60627c10 */ /* 0x000fe2000ff3e0ff */
[----:B------:R-:W-:Y:S01]  /*2090*/  IMAD.SHL.U32 R103, R106, 0x40, RZ ;  /* 0x000000406a677824 */ /* 0x000fe200078e00ff */
[----:B------:R-:W-:Y:S01]  /*20a0*/  IADD3.X R61, PT, PT, R0, UR11, RZ, P0, !PT ;  /* 0x0000000b003d7c10 */ /* 0x000fe200087fe4ff */
[C---:B------:R-:W-:Y:S01]  /*20b0*/  IMAD R27, R2.reuse, R107, R27 ;  /* 0x0000006b021b7224 */ /* 0x040fe200078e021b */
[----:B------:R-:W-:Y:S01]  /*20c0*/  IADD3 R0, P0, PT, RZ, -UR18, RZ ;  /* 0x80000012ff007c10 */ /* 0x000fe2000ff1e0ff */
[----:B------:R-:W-:Y:S01]  /*20d0*/  IMAD.WIDE.U32 R2, R2, R106, R10 ;  /* 0x0000006a02027225 */ /* 0x000fe200078e000a */
[----:B------:R-:W-:Y:S01]  /*20e0*/  IADD3.X R99, PT, PT, R97, UR15, RZ, P1, !PT ;  /* 0x0000000f61637c10 */ /* 0x000fe20008ffe4ff */
[----:B------:R-:W4:Y:S01]  /*20f0*/  LDCU.64 UR14, c[0x0][0x3c0] ;  /* 0x00007800ff0e77ac */ /* 0x000f220008000a00 */
[----:B------:R-:W-:Y:S01]  /*2100*/  LEA R94, P3, R6, UR8, 0x1 ;  /* 0x00000008065e7c11 */ /* 0x000fe2000f8608ff */
[----:B------:R-:W-:Y:S01]  /*2110*/  IMAD.X R103, RZ, RZ, ~R103, P0 ;  /* 0x000000ffff677224 */ /* 0x000fe200000e0e67 */
[----:B------:R-:W-:Y:S01]  /*2120*/  LEA R26, P2, R2, UR4, 0x1 ;  /* 0x00000004021a7c11 */ /* 0x000fe2000f8408ff */
[----:B------:R-:W-:Y:S01]  /*2130*/  IMAD.IADD R27, R3, 0x1, R27 ;  /* 0x00000001031b7824 */ /* 0x000fe200078e021b */
[----:B------:R-:W-:Y:S01]  /*2140*/  IADD3.X R3, PT, PT, RZ, ~UR20, RZ, P0, !PT ;  /* 0x80000014ff037c10 */ /* 0x000fe200087fe4ff */
[----:B------:R-:W-:Y:S01]  /*2150*/  IMAD.IADD R95, R7, 0x1, R95 ;  /* 0x00000001075f7824 */ /* 0x000fe200078e025f */
        /* <DEDUP_REMOVED lines=8> */
[----:B---3--:R-:W-:Y:S01]  /*21e0*/  MOV R31, UR16 ;  /* 0x00000010001f7c02 */ /* 0x008fe20008000f00 */
[----:B------:R-:W-:Y:S01]  /*21f0*/  IMAD.MOV.U32 R111, RZ, RZ, R134 ;  /* 0x000000ffff6f7224 */ /* 0x000fe200078e0086 */
[--C-:B------:R-:W-:Y:S01]  /*2200*/  SHF.R.S64 R101, R0, 0x1f, R3.reuse ;  /* 0x0000001f00657819 */ /* 0x100fe20000001003 */
[----:B--2---:R-:W-:Y:S01]  /*2210*/  UISETP.NE.AND UP0, UPT, UR17, URZ, UPT ;  /* 0x000000ff1100728c */ /* 0x004fe2000bf05270 */
[----:B------:R-:W-:-:S02]  /*2220*/  SHF.R.S32.HI R100, RZ, 0x1f, R3 ;  /* 0x0000001fff647819 */ /* 0x000fc40000011403 */
[----:B------:R-:W-:Y:S02]  /*2230*/  SHF.R.S32.HI R103, RZ, 0x1f, R103 ;  /* 0x0000001fff677819 */ /* 0x000fe40000011467 */
[----:B------:R-:W-:Y:S02]  /*2240*/  LEA.HI.X R95, R6, UR9, R95, 0x1, P3 ;  /* 0x00000009065f7c11 */ /* 0x000fe400098f0c5f */
[----:B------:R-:W-:Y:S01]  /*2250*/  LEA.HI.X R27, R2, UR5, R27, 0x1, P2 ;  /* 0x00000005021b7c11 */ /* 0x000fe200090f0c1b */
[----:B------:R-:W2:Y:S01]  /*2260*/  LDCU.64 UR4, c[0x0][0x3b8] ;  /* 0x00007700ff0477ac */ /* 0x000ea20008000a00 */
[----:B------:R-:W-:Y:S01]  /*2270*/  IADD3.X R97, PT, PT, R97, UR11, RZ, P1, !PT ;  /* 0x0000000b61617c10 */ /* 0x000fe20008ffe4ff */
[----:B-1--4-:R-:W3:Y:S06]  /*2280*/  LDCU.128 UR8, c[0x0][0x3a0] ;  /* 0x00007400ff0877ac */ /* 0x012eec0008000c00 */
.L_x_3300:
[----:B------:R-:W-:Y:S01]  /*2290*/  VIADD R113, R113, 0x40 ;  /* 0x0000004071717836 */ /* 0x000fe20000000000 */
[----:B------:R-:W-:Y:S01]  /*22a0*/  BSSY.RECONVERGENT B1, `(.L_x_3279) ;  /* 0x0000736000017945 */ /* 0x000fe20003800200 */
[----:B------:R-:W-:Y:S02]  /*22b0*/  VIADD R115, R115, 0x40 ;  /* 0x0000004073737836 */ /* 0x000fe40000000000 */
[----:B------:R-:W-:Y:S01]  /*22c0*/  VIADD R111, R111, 0xffffffff ;  /* 0xffffffff6f6f7836 */ /* 0x000fe20000000000 */
[-C--:B------:R-:W-:Y:S01]  /*22d0*/  ISETP.GE.AND P0, PT, R120, R113.reuse, PT ;  /* 0x000000717800720c */ /* 0x080fe20003f06270 */
[----:B------:R-:W-:Y:S01]  /*22e0*/  IMAD.MOV.U32 R114, RZ, RZ, R108 ;  /* 0x000000ffff727224 */ /* 0x000fe200078e006c */
[----:B------:R-:W-:Y:S01]  /*22f0*/  ISETP.GE.AND P6, PT, R86, R113, PT ;  /* 0x000000715600720c */ /* 0x000fe20003fc6270 */
[----:B------:R-:W-:Y:S01]  /*2300*/  VIADD R108, R108, 0xffffffc0 ;  /* 0xffffffc06c6c7836 */ /* 0x000fe20000000000 */
[-C--:B------:R-:W-:Y:S02]  /*2310*/  ISETP.GE.AND P0, PT, R120, R115.reuse, !P0 ;  /* 0x000000737800720c */ /* 0x080fe40004706270 */
[----:B------:R-:W-:Y:S02]  /*2320*/  ISETP.GE.AND P6, PT, R86, R115, !P6 ;  /* 0x000000735600720c */ /* 0x000fe400077c6270 */
[CC--:B------:R-:W-:Y:S02]  /*2330*/  ISETP.GE.AND P5, PT, R85.reuse, R113.reuse, PT ;  /* 0x000000715500720c */ /* 0x0c0fe40003fa6270 */
[C---:B------:R-:W-:Y:S02]  /*2340*/  ISETP.GE.AND P4, PT, R84.reuse, R113, PT ;  /* 0x000000715400720c */ /* 0x040fe40003f86270 */
[-C--:B------:R-:W-:Y:S02]  /*2350*/  ISETP.GE.AND P5, PT, R85, R115.reuse, !P5 ;  /* 0x000000735500720c */ /* 0x080fe40006fa6270 */
[----:B------:R-:W-:Y:S02]  /*2360*/  ISETP.GE.AND P4, PT, R84, R115, !P4 ;  /* 0x000000735400720c */ /* 0x000fe40006786270 */
[----:B------:R-:W-:Y:S01]  /*2370*/  ISETP.GT.AND P3, PT, R111, R88, PT ;  /* 0x000000586f00720c */ /* 0x000fe20003f64270 */
[----:B------:R-:W4:Y:S01]  /*2380*/  @P0 LDG.E.128 R12, desc[UR6][R94.64] ;  /* 0x000000065e0c0981 */ /* 0x000f22000c1e1d00 */
[----:B------:R-:W-:Y:S01]  /*2390*/  @P0 IMAD.MOV.U32 R91, RZ, RZ, R89 ;  /* 0x000000ffff5b0224 */ /* 0x000fe200078e0059 */
[----:B------:R-:W1:Y:S04]  /*23a0*/  @P6 LDC.64 R2, c[0x0][0x4b0] ;  /* 0x00012c00ff026b82 */ /* 0x000e680000000a00 */
[----:B----4-:R-:W-:Y:S01]  /*23b0*/  @P0 STG.E.128 desc[UR6][R90.64], R12 ;  /* 0x0000000c5a000986 */ /* 0x010fe2000c101d06 */
[C---:B-1----:R-:W-:Y:S03]  /*23c0*/  @P6 LEA R36, P1, R2.reuse, R94, 0x5 ;  /* 0x0000005e02246211 */ /* 0x042fe600078228ff */
[----:B------:R-:W4:Y:S01]  /*23d0*/  @P0 LDG.E.128 R8, desc[UR6][R94.64+0x80] ;  /* 0x000080065e080981 */ /* 0x000f22000c1e1d00 */
[----:B------:R-:W-:Y:S02]  /*23e0*/  @P6 LEA.HI.X R37, R2, R95, R3, 0x5, P1 ;  /* 0x0000005f02256211 */ /* 0x000fe400008f2c03 */
[----:B------:R-:W1:Y:S01]  /*23f0*/  @P5 LDC.64 R2, c[0x0][0x4b0] ;  /* 0x00012c00ff025b82 */ /* 0x000e620000000a00 */
[C---:B--2---:R-:W-:Y:S04]  /*2400*/  @P6 LEA R34, P1, R79.reuse, R90, 0x1 ;  /* 0x0000005a4f226211 */ /* 0x044fe800078208ff */
[----:B------:R-:W-:Y:S02]  /*2410*/  @P6 LEA.HI.X R35, R79, R89, R76, 0x1, P1 ;  /* 0x000000594f236211 */ /* 0x000fe400008f0c4c */
[C---:B-1----:R-:W-:Y:S04]  /*2420*/  @P5 LEA R32, P1, R2.reuse, R94, 0x6 ;  /* 0x0000005e02205211 */ /* 0x042fe800078230ff */
[----:B------:R-:W-:Y:S02]  /*2430*/  @P5 LEA.HI.X R33, R2, R95, R3, 0x6, P1 ;  /* 0x0000005f02215211 */ /* 0x000fe400008f3403 */
[----:B------:R-:W1:Y:S02]  /*2440*/  @P5 LDC.64 R2, c[0x0][0x3c0] ;  /* 0x0000f000ff025b82 */ /* 0x000e640000000a00 */
[C---:B-1----:R-:W-:Y:S04]  /*2450*/  @P5 LEA R20, P1, R2.reuse, R90, 0x6 ;  /* 0x0000005a02145211 */ /* 0x042fe800078230ff */
[----:B------:R-:W-:Y:S02]  /*2460*/  @P5 LEA.HI.X R21, R2, R89, R3, 0x6, P1 ;  /* 0x0000005902155211 */ /* 0x000fe400008f3403 */
[----:B------:R-:W1:Y:S01]  /*2470*/  @P4 LDC.64 R2, c[0x0][0x4b0] ;  /* 0x00012c00ff024b82 */ /* 0x000e620000000a00 */
[----:B------:R-:W-:Y:S01]  /*2480*/  ISETP.NE.AND P1, PT, R31, RZ, PT ;  /* 0x000000ff1f00720c */ /* 0x000fe20003f25270 */
[----:B-1----:R-:W-:Y:S01]  /*2490*/  @P4 IMAD R3, R3, 0x60, RZ ;  /* 0x0000006003034824 */ /* 0x002fe200078e02ff */
[----:B----4-:R1:W-:Y:S04]  /*24a0*/  @P0 STG.E.128 desc[UR6][R90.64+0x80], R8 ;  /* 0x000080085a000986 */ /* 0x0103e8000c101d06 */
[----:B------:R-:W4:Y:S04]  /*24b0*/  @P0 LDG.E.128 R4, desc[UR6][R94.64+0x100] ;  /* 0x000100065e040981 */ /* 0x000f28000c1e1d00 */
[----:B----4-:R4:W-:Y:S04]  /*24c0*/  @P0 STG.E.128 desc[UR6][R90.64+0x100], R4 ;  /* 0x000100045a000986 */ /* 0x0109e8000c101d06 */
[----:B------:R-:W5:Y:S04]  /*24d0*/  @P6 LDG.E.128 R16, desc[UR6][R36.64] ;  /* 0x0000000624106981 */ /* 0x000f68000c1e1d00 */
[----:B-----5:R-:W-:Y:S04]  /*24e0*/  @P6 STG.E.128 desc[UR6][R34.64], R16 ;  /* 0x0000001022006986 */ /* 0x020fe8000c101d06 */
[----:B-1----:R-:W5:Y:S04]  /*24f0*/  @P6 LDG.E.128 R8, desc[UR6][R36.64+0x80] ;  /* 0x0000800624086981 */ /* 0x002f68000c1e1d00 */
[----:B-----5:R-:W-:Y:S04]  /*2500*/  @P6 STG.E.128 desc[UR6][R34.64+0x80], R8 ;  /* 0x0000800822006986 */ /* 0x020fe8000c101d06 */
[----:B------:R-:W5:Y:S04]  /*2510*/  @P6 LDG.E.128 R12, desc[UR6][R36.64+0x100] ;  /* 0x00010006240c6981 */ /* 0x000f68000c1e1d00 */
[----:B-----5:R1:W-:Y:S04]  /*2520*/  @P6 STG.E.128 desc[UR6][R34.64+0x100], R12 ;  /* 0x0001000c22006986 */ /* 0x0203e8000c101d06 */
[----:B----4-:R-:W4:Y:S01]  /*2530*/  @P5 LDG.E.128 R4, desc[UR6][R32.64] ;  /* 0x0000000620045981 */ /* 0x010f22000c1e1d00 */
[----:B-1----:R-:W-:Y:S04]  /*2540*/  @P4 IMAD.WIDE.U32 R34, R2, 0x60, R94 ;  /* 0x0000006002224825 */ /* 0x002fe800078e005e */
[----:B------:R-:W-:Y:S02]  /*2550*/  @P4 IMAD.IADD R35, R35, 0x1, R3 ;  /* 0x0000000123234824 */ /* 0x000fe400078e0203 */
[----:B------:R-:W1:Y:S01]  /*2560*/  @P4 LDC.64 R2, c[0x0][0x3c0] ;  /* 0x0000f000ff024b82 */ /* 0x000e620000000a00 */
[----:B------:R-:W-:Y:S02]  /*2570*/  @P4 IMAD.MOV.U32 R91, RZ, RZ, R89 ;  /* 0x000000ffff5b4224 */ /* 0x000fe400078e0059 */
[----:B-1----:R-:W-:Y:S01]  /*2580*/  @P4 IMAD R3, R3, 0x60, RZ ;  /* 0x0000006003034824 */ /* 0x002fe200078e02ff */
[----:B----4-:R-:W-:Y:S04]  /*2590*/  @P5 STG.E.128 desc[UR6][R20.64], R4 ;  /* 0x0000000414005986 */ /* 0x010fe8000c101d06 */
[----:B------:R-:W4:Y:S04]  /*25a0*/  @P5 LDG.E.128 R16, desc[UR6][R32.64+0x80] ;  /* 0x0000800620105981 */ /* 0x000f28000c1e1d00 */
[----:B----4-:R1:W-:Y:S04]  /*25b0*/  @P5 STG.E.128 desc[UR6][R20.64+0x80], R16 ;  /* 0x0000801014005986 */ /* 0x0103e8000c101d06 */
[----:B------:R-:W4:Y:S01]  /*25c0*/  @P5 LDG.E.128 R8, desc[UR6][R32.64+0x100] ;  /* 0x0001000620085981 */ /* 0x000f22000c1e1d00 */
[----:B-1----:R-:W-:Y:S04]  /*25d0*/  @P4 IMAD.WIDE.U32 R16, R2, 0x60, R90 ;  /* 0x0000006002104825 */ /* 0x002fe800078e005a */
[----:B------:R-:W-:Y:S01]  /*25e0*/  @P4 IMAD.IADD R17, R17, 0x1, R3 ;  /* 0x0000000111114824 */ /* 0x000fe200078e0203 */
[----:B----4-:R1:W-:Y:S04]  /*25f0*/  @P5 STG.E.128 desc[UR6][R20.64+0x100], R8 ;  /* 0x0001000814005986 */ /* 0x0103e8000c101d06 */
[----:B------:R-:W4:Y:S04]  /*2600*/  @P4 LDG.E.128 R4, desc[UR6][R34.64] ;  /* 0x0000000622044981 */ /* 0x000f28000c1e1d00 */
[----:B----4-:R4:W-:Y:S04]  /*2610*/  @P4 STG.E.128 desc[UR6][R16.64], R4 ;  /* 0x0000000410004986 */ /* 0x0109e8000c101d06 */
[----:B------:R-:W5:Y:S04]  /*2620*/  @P4 LDG.E.128 R12, desc[UR6][R34.64+0x80] ;  /* 0x00008006220c4981 */ /* 0x000f68000c1e1d00 */
[----:B-----5:R4:W-:Y:S04]  /*2630*/  @P4 STG.E.128 desc[UR6][R16.64+0x80], R12 ;  /* 0x0000800c10004986 */ /* 0x0209e8000c101d06 */
[----:B-1----:R-:W5:Y:S04]  /*2640*/  @P4 LDG.E.128 R8, desc[UR6][R34.64+0x100] ;  /* 0x0001000622084981 */ /* 0x002f68000c1e1d00 */
[----:B-----5:R4:W-:Y:S01]  /*2650*/  @P4 STG.E.128 desc[UR6][R16.64+0x100], R8 ;  /* 0x0001000810004986 */ /* 0x0209e2000c101d06 */
[----:B------:R-:W-:Y:S05]  /*2660*/  @P1 BRA `(.L_x_3280) ;  /* 0x0000000000b41947 */ /* 0x000fea0003800000 */
[----:B----4-:R-:W4:Y:S01]  /*2670*/  @P0 LDG.E.128 R12, desc[UR6][R26.64] ;  /* 0x000000061a0c0981 */ /* 0x010f22000c1e1d00 */
[----:B------:R-:W1:Y:S01]  /*2680*/  @P5 LDC.64 R2, c[0x0][0x4a8] ;  /* 0x00012a00ff025b82 */ /* 0x000e620000000a00 */
[C---:B------:R-:W-:Y:S01]  /*2690*/  @P6 LEA R36, P1, R109.reuse, R26, 0x1 ;  /* 0x0000001a6d246211 */ /* 0x040fe200078208ff */
[----:B------:R-:W-:Y:S03]  /*26a0*/  IMAD.MOV.U32 R31, RZ, RZ, RZ ;  /* 0x000000ffff1f7224 */ /* 0x000fe600078e00ff */
[----:B------:R-:W-:Y:S01]  /*26b0*/  @P6 LEA.HI.X R37, R109, R27, R107, 0x1, P1 ;  /* 0x0000001b6d256211 */ /* 0x000fe200008f0c6b */
[----:B----4-:R4:W-:Y:S04]  /*26c0*/  @P0 STG.E.128 desc[UR6][R92.64], R12 ;  /* 0x0000000c5c000986 */ /* 0x0109e8000c101d06 */
[----:B------:R-:W5:Y:S04]  /*26d0*/  @P0 LDG.E.128 R8, desc[UR6][R26.64+0x80] ;  /* 0x000080061a080981 */ /* 0x000f68000c1e1d00 */
[----:B-----5:R5:W-:Y:S04]  /*26e0*/  @P0 STG.E.128 desc[UR6][R92.64+0x80], R8 ;  /* 0x000080085c000986 */ /* 0x020be8000c101d06 */
[----:B------:R-:W2:Y:S04]  /*26f0*/  @P0 LDG.E.128 R4, desc[UR6][R26.64+0x100] ;  /* 0x000100061a040981 */ /* 0x000ea8000c1e1d00 */
[----:B--2---:R2:W-:Y:S01]  /*2700*/  @P0 STG.E.128 desc[UR6][R92.64+0x100], R4 ;  /* 0x000100045c000986 */ /* 0x0045e2000c101d06 */
[C---:B------:R-:W-:Y:S03]  /*2710*/  @P6 LEA R34, P0, R73.reuse, R92, 0x1 ;  /* 0x0000005c49226211 */ /* 0x040fe600078008ff */
[----:B------:R-:W3:Y:S01]  /*2720*/  @P6 LDG.E.128 R16, desc[UR6][R36.64] ;  /* 0x0000000624106981 */ /* 0x000ee2000c1e1d00 */
[----:B------:R-:W-:Y:S02]  /*2730*/  @P6 LEA.HI.X R35, R73, R93, R74, 0x1, P0 ;  /* 0x0000005d49236211 */ /* 0x000fe400000f0c4a */
[C---:B-1----:R-:W-:Y:S04]  /*2740*/  @P5 LEA R20, P0, R2.reuse, R26, 0x6 ;  /* 0x0000001a02145211 */ /* 0x042fe800078030ff */
[----:B------:R-:W-:Y:S02]  /*2750*/  @P5 LEA.HI.X R21, R2, R27, R3, 0x6, P0 ;  /* 0x0000001b02155211 */ /* 0x000fe400000f3403 */
[----:B------:R-:W1:Y:S02]  /*2760*/  @P5 LDC.64 R2, c[0x0][0x3b8] ;  /* 0x0000ee00ff025b82 */ /* 0x000e640000000a00 */
[C---:B-1----:R-:W-:Y:S04]  /*2770*/  @P5 LEA R32, P0, R2.reuse, R92, 0x6 ;  /* 0x0000005c02205211 */ /* 0x042fe800078030ff */
[----:B------:R-:W-:Y:S01]  /*2780*/  @P5 LEA.HI.X R33, R2, R93, R3, 0x6, P0 ;  /* 0x0000005d02215211 */ /* 0x000fe200000f3403 */
[----:B---3--:R1:W-:Y:S04]  /*2790*/  @P6 STG.E.128 desc[UR6][R34.64], R16 ;  /* 0x0000001022006986 */ /* 0x0083e8000c101d06 */
[----:B----4-:R-:W3:Y:S04]  /*27a0*/  @P6 LDG.E.128 R12, desc[UR6][R36.64+0x80] ;  /* 0x00008006240c6981 */ /* 0x010ee8000c1e1d00 */
[----:B---3--:R3:W-:Y:S04]  /*27b0*/  @P6 STG.E.128 desc[UR6][R34.64+0x80], R12 ;  /* 0x0000800c22006986 */ /* 0x0087e8000c101d06 */
[----:B-----5:R-:W4:Y:S04]  /*27c0*/  @P6 LDG.E.128 R8, desc[UR6][R36.64+0x100] ;  /* 0x0001000624086981 */ /* 0x020f28000c1e1d00 */
[----:B----4-:R4:W-:Y:S04]  /*27d0*/  @P6 STG.E.128 desc[UR6][R34.64+0x100], R8 ;  /* 0x0001000822006986 */ /* 0x0109e8000c101d06 */
[----:B--2---:R-:W2:Y:S04]  /*27e0*/  @P5 LDG.E.128 R4, desc[UR6][R20.64] ;  /* 0x0000000614045981 */ /* 0x004ea8000c1e1d00 */
[----:B--2---:R4:W-:Y:S04]  /*27f0*/  @P5 STG.E.128 desc[UR6][R32.64], R4 ;  /* 0x0000000420005986 */ /* 0x0049e8000c101d06 */
[----:B-1----:R-:W2:Y:S04]  /*2800*/  @P5 LDG.E.128 R16, desc[UR6][R20.64+0x80] ;  /* 0x0000800614105981 */ /* 0x002ea8000c1e1d00 */
[----:B--2---:R4:W-:Y:S04]  /*2810*/  @P5 STG.E.128 desc[UR6][R32.64+0x80], R16 ;  /* 0x0000801020005986 */ /* 0x0049e8000c101d06 */
[----:B---3--:R-:W2:Y:S04]  /*2820*/  @P5 LDG.E.128 R12, desc[UR6][R20.64+0x100] ;  /* 0x00010006140c5981 */ /* 0x008ea8000c1e1d00 */
[----:B--2---:R4:W-:Y:S01]  /*2830*/  @P5 STG.E.128 desc[UR6][R32.64+0x100], R12 ;  /* 0x0001000c20005986 */ /* 0x0049e2000c101d06 */
[----:B------:R-:W-:Y:S05]  /*2840*/  @!P4 BRA `(.L_x_3281) ;  /* 0x0000006c006cc947 */ /* 0x000fea0003800000 */
[----:B------:R-:W1:Y:S02]  /*2850*/  LDC.64 R2, c[0x0][0x4a8] ;  /* 0x00012a00ff027b82 */ /* 0x000e640000000a00 */
[----:B-1----:R-:W-:Y:S02]  /*2860*/  IMAD R3, R3, 0x60, RZ ;  /* 0x0000006003037824 */ /* 0x002fe400078e02ff */
[----:B----4-:R-:W-:Y:S05]  /*2870*/  IMAD.WIDE.U32 R16, R2, 0x60, R26 ;  /* 0x0000006002107825 */ /* 0x010fea00078e001a */
[----:B------:R-:W-:Y:S02]  /*2880*/  IADD3 R17, PT, PT, R17, R3, RZ ;  /* 0x0000000311117210 */ /* 0x000fe40007ffe0ff */
[----:B------:R-:W1:Y:S03]  /*2890*/  LDC.64 R2, c[0x0][0x3b8] ;  /* 0x0000ee00ff027b82 */ /* 0x000e660000000a00 */
[----:B------:R-:W2:Y:S01]  /*28a0*/  LDG.E.128 R4, desc[UR6][R16.64] ;  /* 0x0000000610047981 */ /* 0x000ea2000c1e1d00 */
[----:B-1----:R-:W-:Y:S04]  /*28b0*/  IMAD.WIDE.U32 R18, R2, 0x60, R92 ;  /* 0x0000006002127825 */ /* 0x002fe800078e005c */
[----:B------:R-:W-:Y:S05]  /*28c0*/  IMAD R3, R3, 0x60, RZ ;  /* 0x0000006003037824 */ /* 0x000fea00078e02ff */
[----:B------:R-:W-:Y:S05]  /*28d0*/  IADD3 R19, PT, PT, R19, R3, RZ ;  /* 0x0000000313137210 */ /* 0x000fea0007ffe0ff */
[----:B--2---:R1:W-:Y:S04]  /*28e0*/  STG.E.128 desc[UR6][R18.64], R4 ;  /* 0x0000000412007986 */ /* 0x0043e8000c101d06 */
[----:B------:R-:W2:Y:S04]  /*28f0*/  LDG.E.128 R12, desc[UR6][R16.64+0x80] ;  /* 0x00008006100c7981 */ /* 0x000ea8000c1e1d00 */
[----:B--2---:R1:W-:Y:S04]  /*2900*/  STG.E.128 desc[UR6][R18.64+0x80], R12 ;  /* 0x0000800c12007986 */ /* 0x0043e8000c101d06 */
[----:B------:R-:W2:Y:S04]  /*2910*/  LDG.E.128 R8, desc[UR6][R16.64+0x100] ;  /* 0x0001000610087981 */ /* 0x000ea8000c1e1d00 */
[----:B--2---:R1:W-:Y:S01]  /*2920*/  STG.E.128 desc[UR6][R18.64+0x100], R8 ;  /* 0x0001000812007986 */ /* 0x0043e2000c101d06 */
[----:B------:R-:W-:Y:S05]  /*2930*/  BRA `(.L_x_3281) ;  /* 0x0000006c00307947 */ /* 0x000fea0003800000 */
.L_x_3280:
[----:B------:R-:W-:Y:S05]  /*2940*/  BRA.U !UP0, `(.L_x_3282) ;  /* 0x0000002908047547 */ /* 0x000fea000b800000 */
[C---:B------:R-:W-:Y:S01]  /*2950*/  SHF.L.U64.HI R3, R117.reuse, 0x1, R106 ;  /* 0x0000000175037819 */ /* 0x040fe2000001026a */
[----:B----4-:R-:W-:Y:S01]  /*2960*/  IMAD.SHL.U32 R5, R117, 0x2, RZ ;  /* 0x0000000275057824 */ /* 0x010fe200078e00ff */
[----:B------:R-:W1:Y:S01]  /*2970*/  LDC R52, c[0x0][0x450] ;  /* 0x00011400ff347b82 */ /* 0x000e620000000800 */
[----:B------:R-:W-:Y:S03]  /*2980*/  BSSY.RECONVERGENT B0, `(.L_x_3283) ;  /* 0x0000099000007945 */ /* 0x000fe60003800200 */
[-C--:B------:R-:W-:Y:S02]  /*2990*/  IADD3 R14, P2, PT, R28, R5.reuse, RZ ;  /* 0x000000051c0e7210 */ /* 0x080fe40007f5e0ff */
[----:B------:R-:W-:Y:S03]  /*29a0*/  IADD3 R48, P1, PT, R60, R5, RZ ;  /* 0x000000053c307210 */ /* 0x000fe60007f3e0ff */
[--C-:B------:R-:W-:Y:S02]  /*29b0*/  IMAD.X R15, R29, 0x1, R3.reuse, P2 ;  /* 0x000000011d0f7824 */ /* 0x100fe400010e0603 */
[----:B------:R-:W-:Y:S01]  /*29c0*/  IMAD.X R49, R61, 0x1, R3, P1 ;  /* 0x000000013d317824 */ /* 0x000fe200008e0603 */
[----:B------:R-:W-:Y:S07]  /*29d0*/  @!P0 BRA `(.L_x_3284) ;  /* 0x00000008004c8947 */ /* 0x000fee0003800000 */
[-C--:B------:R-:W-:Y:S01]  /*29e0*/  ISETP.GE.AND P0, PT, R24, R31.reuse, PT ;  /* 0x0000001f1800720c */ /* 0x080fe20003f06270 */
[----:B------:R-:W4:Y:S01]  /*29f0*/  LDG.E.128 R32, desc[UR6][R26.64] ;  /* 0x000000061a207981 */ /* 0x000f22000c1e1d00 */
[----:B------:R-:W-:Y:S11]  /*2a00*/  ISETP.GE.AND P1, PT, R23, R31, PT ;  /* 0x0000001f1700720c */ /* 0x000ff60003f26270 */
[----:B------:R-:W5:Y:S06]  /*2a10*/  @!P0 LDG.E.64 R44, desc[UR6][R60.64] ;  /* 0x000000063c2c8981 */ /* 0x000f6c000c1e1b00 */
[----:B------:R-:W2:Y:S01]  /*2a20*/  @!P0 LDG.E.64 R16, desc[UR6][R28.64] ;  /* 0x000000061c108981 */ /* 0x000ea2000c1e1b00 */
[--C-:B-----5:R-:W-:Y:S01]  /*2a30*/  @!P0 HADD2.F32 R41, -RZ, R44.reuse.H0_H0 ;  /* 0x2000002cff298230 */ /* 0x120fe20000004100 */
[----:B----4-:R-:W-:Y:S01]  /*2a40*/  @!P0 MOV R21, R32 ;  /* 0x0000002000158202 */ /* 0x010fe20000000f00 */
[----:B------:R-:W-:Y:S01]  /*2a50*/  @!P0 HADD2.F32 R42, -RZ, R45.H0_H0 ;  /* 0x2000002dff2a8230 */ /* 0x000fe20000004100 */
[----:B------:R-:W-:Y:S01]  /*2a60*/  @!P0 MOV R18, R33 ;  /* 0x0000002100128202 */ /* 0x000fe20000000f00 */
[----:B------:R-:W-:Y:S02]  /*2a70*/  @!P0 HADD2.F32 R43, -RZ, R44.H1_H1 ;  /* 0x3000002cff2b8230 */ /* 0x000fe40000004100 */
[--C-:B------:R-:W-:Y:S02]  /*2a80*/  @!P0 HADD2.F32 R20, -RZ, R21.reuse.H1_H1 ;  /* 0x30000015ff148230 */ /* 0x100fe40000004100 */
[--C-:B--2---:R-:W-:Y:S02]  /*2a90*/  @!P0 HADD2.F32 R19, -RZ, R16.reuse.H0_H0 ;  /* 0x20000010ff138230 */ /* 0x104fe40000004100 */
[----:B------:R-:W-:Y:S02]  /*2aa0*/  @!P0 HADD2.F32 R40, -RZ, R21.H0_H0 ;  /* 0x20000015ff288230 */ /* 0x000fe40000004100 */
[C---:B------:R-:W-:Y:S01]  /*2ab0*/  @!P0 FMUL.FTZ R47, R20.reuse, R41 ;  /* 0x00000029142f8220 */ /* 0x040fe20000410000 */
[----:B------:R-:W-:Y:S02]  /*2ac0*/  @!P0 HADD2.F32 R16, -RZ, R16.H1_H1 ;  /* 0x30000010ff108230 */ /* 0x000fe40000004100 */
[-C--:B------:R-:W-:Y:S01]  /*2ad0*/  @!P0 FMUL.FTZ R0, R20, R19.reuse ;  /* 0x0000001314008220 */ /* 0x080fe20000410000 */
[--C-:B------:R-:W-:Y:S02]  /*2ae0*/  @!P0 HADD2.F32 R21, -RZ, R18.reuse.H1_H1 ;  /* 0x30000012ff158230 */ /* 0x100fe40000004100 */
[----:B------:R-:W-:Y:S01]  /*2af0*/  @!P0 FFMA.FTZ R47, R40, R19, -R47 ;  /* 0x00000013282f8223 */ /* 0x000fe2000001082f */
[--C-:B------:R-:W-:Y:S01]  /*2b00*/  @!P0 HADD2.F32 R13, -RZ, R17.reuse.H0_H0 ;  /* 0x20000011ff0d8230 */ /* 0x100fe20000004100 */
[----:B------:R-:W-:Y:S01]  /*2b10*/  @!P0 MOV R20, R34 ;  /* 0x0000002200148202 */ /* 0x000fe20000000f00 */
[----:B------:R-:W-:Y:S01]  /*2b20*/  @!P0 HADD2.F32 R17, -RZ, R17.H1_H1 ;  /* 0x30000011ff118230 */ /* 0x000fe20000004100 */
[----:B------:R-:W-:Y:S01]  /*2b30*/  @!P0 MOV R19, R35 ;  /* 0x0000002300138202 */ /* 0x000fe20000000f00 */
[----:B------:R-:W-:Y:S02]  /*2b40*/  @!P0 HADD2.F32 R45, -RZ, R45.H1_H1 ;  /* 0x3000002dff2d8230 */ /* 0x000fe40000004100 */
[----:B------:R-:W-:Y:S01]  /*2b50*/  @!P0 FFMA.FTZ R0, R41, R40, R0 ;  /* 0x0000002829008223 */ /* 0x000fe20000010000 */
[----:B------:R-:W-:Y:S02]  /*2b60*/  @!P0 HADD2.F32 R41, -RZ, R18.H0_H0 ;  /* 0x20000012ff298230 */ /* 0x000fe40000004100 */
[C---:B------:R-:W-:Y:S01]  /*2b70*/  @!P0 FMUL.FTZ R2, R21.reuse, R16 ;  /* 0x0000001015028220 */ /* 0x040fe20000410000 */
[--C-:B------:R-:W-:Y:S02]  /*2b80*/  @!P0 HADD2.F32 R30, -RZ, R20.reuse.H1_H1 ;  /* 0x30000014ff1e8230 */ /* 0x100fe40000004100 */
[----:B------:R-:W-:Y:S01]  /*2b90*/  @!P0 FMUL.FTZ R51, R21, R43 ;  /* 0x0000002b15338220 */ /* 0x000fe20000410000 */
[--C-:B------:R-:W-:Y:S02]  /*2ba0*/  @!P0 HADD2.F32 R18, -RZ, R19.reuse.H1_H1 ;  /* 0x30000013ff128230 */ /* 0x100fe40000004100 */
[----:B------:R-:W-:Y:S01]  /*2bb0*/  @!P0 FFMA.FTZ R2, R43, R41, R2 ;  /* 0x000000292b028223 */ /* 0x000fe20000010002 */
[----:B------:R-:W-:Y:S01]  /*2bc0*/  @!P0 HADD2.F32 R40, -RZ, R20.H0_H0 ;  /* 0x20000014ff288230 */ /* 0x000fe20000004100 */
[----:B------:R-:W-:Y:S01]  /*2bd0*/  @!P0 F2FP.F16.F32.PACK_AB R47, R0, R47 ;  /* 0x0000002f002f823e */ /* 0x000fe200000000ff */
[----:B------:R-:W-:Y:S02]  /*2be0*/  @!P0 HADD2.F32 R44, -RZ, R19.H0_H0 ;  /* 0x20000013ff2c8230 */ /* 0x000fe40000004100 */
[----:B------:R-:W-:Y:S01]  /*2bf0*/  @!P0 FMUL.FTZ R3, R30, R13 ;  /* 0x0000000d1e038220 */ /* 0x000fe20000410000 */
[C---:B------:R-:W-:Y:S01]  /*2c00*/  @!P0 FMUL.FTZ R53, R18.reuse, R45 ;  /* 0x0000002d12358220 */ /* 0x040fe20000410000 */
[-C--:B------:R-:W-:Y:S01]  /*2c10*/  @!P0 FMUL.FTZ R4, R18, R17.reuse ;  /* 0x0000001112048220 */ /* 0x080fe20000410000 */
[----:B------:R-:W-:Y:S01]  /*2c20*/  @!P0 FMUL.FTZ R46, R30, R42 ;  /* 0x0000002a1e2e8220 */ /* 0x000fe20000410000 */
[----:B------:R-:W-:Y:S01]  /*2c30*/  @!P0 FFMA.FTZ R3, R42, R40, R3 ;  /* 0x000000282a038223 */ /* 0x000fe20000010003 */
[----:B------:R-:W-:Y:S01]  /*2c40*/  @!P0 FFMA.FTZ R51, R41, R16, -R51 ;  /* 0x0000001029338223 */ /* 0x000fe20000010833 */
[----:B------:R-:W-:Y:S01]  /*2c50*/  @!P0 FFMA.FTZ R53, R44, R17, -R53 ;  /* 0x000000112c358223 */ /* 0x000fe20000010835 */
[----:B------:R-:W-:Y:S01]  /*2c60*/  @!P0 FFMA.FTZ R4, R45, R44, R4 ;  /* 0x0000002c2d048223 */ /* 0x000fe20000010004 */
[----:B------:R-:W-:Y:S01]  /*2c70*/  @!P0 FFMA.FTZ R46, R40, R13, -R46 ;  /* 0x0000000d282e8223 */ /* 0x000fe2000001082e */
[----:B------:R-:W-:Y:S02]  /*2c80*/  @!P0 MOV R32, R47 ;  /* 0x0000002f00208202 */ /* 0x000fe40000000f00 */
[----:B------:R-:W-:Y:S02]  /*2c90*/  @!P0 F2FP.F16.F32.PACK_AB R50, R2, R51 ;  /* 0x000000330232823e */ /* 0x000fe400000000ff */
[----:B------:R-:W-:Y:S02]  /*2ca0*/  @!P0 F2FP.F16.F32.PACK_AB R46, R3, R46 ;  /* 0x0000002e032e823e */ /* 0x000fe400000000ff */
[----:B------:R-:W-:Y:S02]  /*2cb0*/  @!P0 F2FP.F16.F32.PACK_AB R53, R4, R53 ;  /* 0x000000350435823e */ /* 0x000fe400000000ff */
[----:B------:R-:W-:Y:S02]  /*2cc0*/  @!P0 MOV R33, R50 ;  /* 0x0000003200218202 */ /* 0x000fe40000000f00 */
[----:B------:R-:W-:Y:S02]  /*2cd0*/  @!P0 MOV R34, R46 ;  /* 0x0000002e00228202 */ /* 0x000fe40000000f00 */
[----:B------:R-:W-:Y:S02]  /*2ce0*/  @!P0 MOV R35, R53 ;  /* 0x0000003500238202 */ /* 0x000fe40000000f00 */
[----:B------:R-:W-:Y:S03]  /*2cf0*/  ISETP.GE.AND P0, PT, R22, R31, PT ;  /* 0x0000001f1600720c */ /* 0x000fe60003f06270 */
[----:B------:R2:W-:Y:S08]  /*2d00*/  STG.E.128 desc[UR6][R92.64], R32 ;  /* 0x000000205c007986 */ /* 0x0005f0000c101d06 */
[----:B------:R-:W4:Y:S08]  /*2d10*/  LDG.E.128 R36, desc[UR6][R26.64+0x80] ;  /* 0x000080061a247981 */ /* 0x000f30000c1e1d00 */
[----:B------:R-:W5:Y:S06]  /*2d20*/  @!P1 LDG.E.64 R44, desc[UR6][R60.64+0x40] ;  /* 0x000040063c2c9981 */ /* 0x000f6c000c1e1b00 */
[----:B------:R-:W3:Y:S01]  /*2d30*/  @!P1 LDG.E.64 R16, desc[UR6][R28.64+0x40] ;  /* 0x000040061c109981 */ /* 0x000ee2000c1e1b00 */
[----:B----4-:R-:W-:Y:S02]  /*2d40*/  @!P1 MOV R20, R36 ;  /* 0x0000002400149202 */ /* 0x010fe40000000f00 */
[----:B------:R-:W-:Y:S03]  /*2d50*/  @!P1 MOV R18, R37 ;  /* 0x0000002500129202 */ /* 0x000fe60000000f00 */
[--C-:B------:R-:W-:Y:S02]  /*2d60*/  @!P1 HADD2.F32 R30, -RZ, R20.reuse.H1_H1 ;  /* 0x30000014ff1e9230 */ /* 0x100fe40000004100 */
[----:B------:R-:W-:Y:S01]  /*2d70*/  @!P1 HADD2.F32 R42, -RZ, R20.H0_H0 ;  /* 0x20000014ff2a9230 */ /* 0x000fe20000004100 */
[----:B------:R-:W-:Y:S01]  /*2d80*/  @!P1 MOV R20, R38 ;  /* 0x0000002600149202 */ /* 0x000fe20000000f00 */
[--C-:B-----5:R-:W-:Y:S02]  /*2d90*/  @!P1 HADD2.F32 R40, -RZ, R44.reuse.H0_H0 ;  /* 0x2000002cff289230 */ /* 0x120fe40000004100 */
[----:B------:R-:W-:Y:S02]  /*2da0*/  @!P1 HADD2.F32 R41, -RZ, R44.H1_H1 ;  /* 0x3000002cff299230 */ /* 0x000fe40000004100 */
[----:B------:R-:W-:Y:S02]  /*2db0*/  @!P1 HADD2.F32 R21, -RZ, R18.H1_H1 ;  /* 0x30000012ff159230 */ /* 0x000fe40000004100 */
[C---:B------:R-:W-:Y:S01]  /*2dc0*/  @!P1 FMUL.FTZ R46, R30.reuse, R40 ;  /* 0x000000281e2e9220 */ /* 0x040fe20000410000 */
[--C-:B---3--:R-:W-:Y:S02]  /*2dd0*/  @!P1 HADD2.F32 R19, -RZ, R16.reuse.H0_H0 ;  /* 0x20000010ff139230 */ /* 0x108fe40000004100 */
[----:B------:R-:W-:Y:S02]  /*2de0*/  @!P1 HADD2.F32 R16, -RZ, R16.H1_H1 ;  /* 0x30000010ff109230 */ /* 0x000fe40000004100 */
[C---:B------:R-:W-:Y:S01]  /*2df0*/  @!P1 FMUL.FTZ R47, R21.reuse, R41 ;  /* 0x00000029152f9220 */ /* 0x040fe20000410000 */
[----:B------:R-:W-:Y:S02]  /*2e00*/  @!P1 HADD2.F32 R13, -RZ, R17.H0_H0 ;  /* 0x20000011ff0d9230 */ /* 0x000fe40000004100 */
[-C--:B------:R-:W-:Y:S01]  /*2e10*/  @!P1 FMUL.FTZ R5, R30, R19.reuse ;  /* 0x000000131e059220 */ /* 0x080fe20000410000 */
[----:B------:R-:W-:Y:S02]  /*2e20*/  @!P1 HADD2.F32 R44, -RZ, R45.H0_H0 ;  /* 0x2000002dff2c9230 */ /* 0x000fe40000004100 */
[----:B------:R-:W-:Y:S01]  /*2e30*/  @!P1 FFMA.FTZ R46, R42, R19, -R46 ;  /* 0x000000132a2e9223 */ /* 0x000fe2000001082e */
[----:B------:R-:W-:Y:S01]  /*2e40*/  @!P1 HADD2.F32 R43, -RZ, R18.H0_H0 ;  /* 0x20000012ff2b9230 */ /* 0x000fe20000004100 */
[----:B------:R-:W-:Y:S01]  /*2e50*/  @!P1 MOV R19, R39 ;  /* 0x0000002700139202 */ /* 0x000fe20000000f00 */
[--C-:B------:R-:W-:Y:S02]  /*2e60*/  @!P1 HADD2.F32 R30, -RZ, R20.reuse.H1_H1 ;  /* 0x30000014ff1e9230 */ /* 0x100fe40000004100 */
[----:B------:R-:W-:Y:S01]  /*2e70*/  @!P1 FMUL.FTZ R6, R21, R16 ;  /* 0x0000001015069220 */ /* 0x000fe20000410000 */
[----:B------:R-:W-:Y:S02]  /*2e80*/  @!P1 HADD2.F32 R17, -RZ, R17.H1_H1 ;  /* 0x30000011ff119230 */ /* 0x000fe40000004100 */
[----:B------:R-:W-:Y:S01]  /*2e90*/  @!P1 FFMA.FTZ R5, R40, R42, R5 ;  /* 0x0000002a28059223 */ /* 0x000fe20000010005 */
[----:B------:R-:W-:Y:S02]  /*2ea0*/  @!P1 HADD2.F32 R45, -RZ, R45.H1_H1 ;  /* 0x3000002dff2d9230 */ /* 0x000fe40000004100 */
[C---:B------:R-:W-:Y:S01]  /*2eb0*/  @!P1 FMUL.FTZ R7, R30.reuse, R13 ;  /* 0x0000000d1e079220 */ /* 0x040fe20000410000 */
[--C-:B------:R-:W-:Y:S02]  /*2ec0*/  @!P1 HADD2.F32 R18, -RZ, R19.reuse.H1_H1 ;  /* 0x30000013ff129230 */ /* 0x100fe40000004100 */
[----:B------:R-:W-:Y:S01]  /*2ed0*/  @!P1 FMUL.FTZ R50, R30, R44 ;  /* 0x0000002c1e329220 */ /* 0x000fe20000410000 */
[----:B------:R-:W-:Y:S01]  /*2ee0*/  @!P1 F2FP.F16.F32.PACK_AB R46, R5, R46 ;  /* 0x0000002e052e923e */ /* 0x000fe200000000ff */
[----:B------:R-:W-:Y:S02]  /*2ef0*/  @!P1 HADD2.F32 R40, -RZ, R20.H0_H0 ;  /* 0x20000014ff289230 */ /* 0x000fe40000004100 */
[----:B------:R-:W-:Y:S01]  /*2f00*/  @!P1 FFMA.FTZ R6, R41, R43, R6 ;  /* 0x0000002b29069223 */ /* 0x000fe20000010006 */
[----:B------:R-:W-:Y:S01]  /*2f10*/  @!P1 HADD2.F32 R42, -RZ, R19.H0_H0 ;  /* 0x20000013ff2a9230 */ /* 0x000fe20000004100 */
[----:B------:R-:W-:Y:S01]  /*2f20*/  @!P1 MOV R36, R46 ;  /* 0x0000002e00249202 */ /* 0x000fe20000000f00 */
[C---:B------:R-:W-:Y:S01]  /*2f30*/  @!P1 FMUL.FTZ R51, R18.reuse, R45 ;  /* 0x0000002d12339220 */ /* 0x040fe20000410000 */
[-C--:B------:R-:W-:Y:S01]  /*2f40*/  @!P1 FMUL.FTZ R8, R18, R17.reuse ;  /* 0x0000001112089220 */ /* 0x080fe20000410000 */
[----:B------:R-:W-:Y:S01]  /*2f50*/  @!P1 FFMA.FTZ R7, R44, R40, R7 ;  /* 0x000000282c079223 */ /* 0x000fe20000010007 */
[----:B------:R-:W-:Y:S01]  /*2f60*/  @!P1 FFMA.FTZ R47, R43, R16, -R47 ;  /* 0x000000102b2f9223 */ /* 0x000fe2000001082f */
[----:B------:R-:W-:Y:S01]  /*2f70*/  @!P1 FFMA.FTZ R51, R42, R17, -R51 ;  /* 0x000000112a339223 */ /* 0x000fe20000010833 */
[----:B------:R-:W-:Y:S01]  /*2f80*/  @!P1 FFMA.FTZ R8, R45, R42, R8 ;  /* 0x0000002a2d089223 */ /* 0x000fe20000010008 */
[----:B------:R-:W-:Y:S02]  /*2f90*/  @!P1 FFMA.FTZ R50, R40, R13, -R50 ;  /* 0x0000000d28329223 */ /* 0x000fe40000010832 */
[----:B------:R-:W-:Y:S02]  /*2fa0*/  @!P1 F2FP.F16.F32.PACK_AB R47, R6, R47 ;  /* 0x0000002f062f923e */ /* 0x000fe400000000ff */
[----:B------:R-:W-:Y:S02]  /*2fb0*/  @!P1 F2FP.F16.F32.PACK_AB R51, R8, R51 ;  /* 0x000000330833923e */ /* 0x000fe400000000ff */
[----:B------:R-:W-:Y:S02]  /*2fc0*/  @!P1 F2FP.F16.F32.PACK_AB R50, R7, R50 ;  /* 0x000000320732923e */ /* 0x000fe400000000ff */
[----:B------:R-:W-:Y:S02]  /*2fd0*/  @!P1 MOV R37, R47 ;  /* 0x0000002f00259202 */ /* 0x000fe40000000f00 */
[----:B------:R-:W-:Y:S02]  /*2fe0*/  @!P1 MOV R38, R50 ;  /* 0x0000003200269202 */ /* 0x000fe40000000f00 */
[----:B------:R-:W-:Y:S05]  /*2ff0*/  @!P1 MOV R39, R51 ;  /* 0x0000003300279202 */ /* 0x000fea0000000f00 */
[----:B------:R4:W-:Y:S08]  /*3000*/  STG.E.128 desc[UR6][R92.64+0x80], R36 ;  /* 0x000080245c007986 */ /* 0x0009f0000c101d06 */
[----:B--2---:R-:W2:Y:S08]  /*3010*/  LDG.E.128 R32, desc[UR6][R26.64+0x100] ;  /* 0x000100061a207981 */ /* 0x004eb0000c1e1d00 */
[----:B------:R-:W3:Y:S06]  /*3020*/  @!P0 LDG.E.64 R44, desc[UR6][R60.64+0x80] ;  /* 0x000080063c2c8981 */ /* 0x000eec000c1e1b00 */
[----:B------:R-:W5:Y:S01]  /*3030*/  @!P0 LDG.E.64 R16, desc[UR6][R28.64+0x80] ;  /* 0x000080061c108981 */ /* 0x000f62000c1e1b00 */
[----:B--2---:R-:W-:Y:S02]  /*3040*/  @!P0 MOV R20, R32 ;  /* 0x0000002000148202 */ /* 0x004fe40000000f00 */
[----:B------:R-:W-:Y:S03]  /*3050*/  @!P0 MOV R18, R33 ;  /* 0x0000002100128202 */ /* 0x000fe60000000f00 */
[--C-:B------:R-:W-:Y:S02]  /*3060*/  @!P0 HADD2.F32 R30, -RZ, R20.reuse.H1_H1 ;  /* 0x30000014ff1e8230 */ /* 0x100fe40000004100 */
[----:B------:R-:W-:Y:S01]  /*3070*/  @!P0 HADD2.F32 R42, -RZ, R20.H0_H0 ;  /* 0x20000014ff2a8230 */ /* 0x000fe20000004100 */
[----:B------:R-:W-:Y:S01]  /*3080*/  @!P0 MOV R20, R34 ;  /* 0x0000002200148202 */ /* 0x000fe20000000f00 */
[--C-:B---3--:R-:W-:Y:S02]  /*3090*/  @!P0 HADD2.F32 R40, -RZ, R44.reuse.H0_H0 ;  /* 0x2000002cff288230 */ /* 0x108fe40000004100 */
[----:B------:R-:W-:Y:S02]  /*30a0*/  @!P0 HADD2.F32 R41, -RZ, R44.H1_H1 ;  /* 0x3000002cff298230 */ /* 0x000fe40000004100 */
[----:B------:R-:W-:Y:S02]  /*30b0*/  @!P0 HADD2.F32 R21, -RZ, R18.H1_H1 ;  /* 0x30000012ff158230 */ /* 0x000fe40000004100 */
[C---:B------:R-:W-:Y:S01]  /*30c0*/  @!P0 FMUL.FTZ R46, R30.reuse, R40 ;  /* 0x000000281e2e8220 */ /* 0x040fe20000410000 */
[--C-:B-----5:R-:W-:Y:S02]  /*30d0*/  @!P0 HADD2.F32 R19, -RZ, R16.reuse.H0_H0 ;  /* 0x20000010ff138230 */ /* 0x120fe40000004100 */
[----:B------:R-:W-:Y:S02]  /*30e0*/  @!P0 HADD2.F32 R16, -RZ, R16.H1_H1 ;  /* 0x30000010ff108230 */ /* 0x000fe40000004100 */
[C---:B------:R-:W-:Y:S01]  /*30f0*/  @!P0 FMUL.FTZ R47, R21.reuse, R41 ;  /* 0x00000029152f8220 */ /* 0x040fe20000410000 */
[----:B------:R-:W-:Y:S02]  /*3100*/  @!P0 HADD2.F32 R13, -RZ, R17.H0_H0 ;  /* 0x20000011ff0d8230 */ /* 0x000fe40000004100 */
[-C--:B------:R-:W-:Y:S01]  /*3110*/  @!P0 FMUL.FTZ R9, R30, R19.reuse ;  /* 0x000000131e098220 */ /* 0x080fe20000410000 */
[----:B------:R-:W-:Y:S01]  /*3120*/  @!P0 FFMA.FTZ R46, R42, R19, -R46 ;  /* 0x000000132a2e8223 */ /* 0x000fe2000001082e */
[----:B------:R-:W-:Y:S01]  /*3130*/  @!P0 MOV R19, R35 ;  /* 0x0000002300138202 */ /* 0x000fe20000000f00 */
[----:B------:R-:W-:Y:S02]  /*3140*/  @!P0 HADD2.F32 R44, -RZ, R45.H0_H0 ;  /* 0x2000002dff2c8230 */ /* 0x000fe40000004100 */
[----:B------:R-:W-:Y:S01]  /*3150*/  @!P0 FFMA.FTZ R9, R40, R42, R9 ;  /* 0x0000002a28098223 */ /* 0x000fe20000010009 */
[----:B------:R-:W-:Y:S02]  /*3160*/  @!P0 HADD2.F32 R43, -RZ, R18.H0_H0 ;  /* 0x20000012ff2b8230 */ /* 0x000fe40000004100 */
[----:B------:R-:W-:Y:S01]  /*3170*/  @!P0 FMUL.FTZ R10, R21, R16 ;  /* 0x00000010150a8220 */ /* 0x000fe20000410000 */
[--C-:B------:R-:W-:Y:S01]  /*3180*/  @!P0 HADD2.F32 R30, -RZ, R20.reuse.H1_H1 ;  /* 0x30000014ff1e8230 */ /* 0x100fe20000004100 */
[----:B------:R-:W-:Y:S01]  /*3190*/  @!P0 F2FP.F16.F32.PACK_AB R46, R9, R46 ;  /* 0x0000002e092e823e */ /* 0x000fe200000000ff */
[----:B------:R-:W-:Y:S02]  /*31a0*/  @!P0 HADD2.F32 R17, -RZ, R17.H1_H1 ;  /* 0x30000011ff118230 */ /* 0x000fe40000004100 */
[----:B------:R-:W-:Y:S01]  /*31b0*/  @!P0 FFMA.FTZ R10, R41, R43, R10 ;  /* 0x0000002b290a8223 */ /* 0x000fe2000001000a */
[----:B------:R-:W-:Y:S01]  /*31c0*/  @!P0 HADD2.F32 R45, -RZ, R45.H1_H1 ;  /* 0x3000002dff2d8230 */ /* 0x000fe20000004100 */
[----:B------:R-:W-:Y:S01]  /*31d0*/  @!P0 MOV R32, R46 ;  /* 0x0000002e00208202 */ /* 0x000fe20000000f00 */
[--C-:B------:R-:W-:Y:S02]  /*31e0*/  @!P0 HADD2.F32 R18, -RZ, R19.reuse.H1_H1 ;  /* 0x30000013ff128230 */ /* 0x100fe40000004100 */
[C---:B------:R-:W-:Y:S01]  /*31f0*/  @!P0 FMUL.FTZ R11, R30.reuse, R13 ;  /* 0x0000000d1e0b8220 */ /* 0x040fe20000410000 */
[----:B------:R-:W-:Y:S02]  /*3200*/  @!P0 HADD2.F32 R40, -RZ, R20.H0_H0 ;  /* 0x20000014ff288230 */ /* 0x000fe40000004100 */
[----:B------:R-:W-:Y:S01]  /*3210*/  @!P0 FMUL.FTZ R50, R30, R44 ;  /* 0x0000002c1e328220 */ /* 0x000fe20000410000 */
        /* <DEDUP_REMOVED lines=15> */
.L_x_3284:
[----:B--23--:R-:W-:Y:S05]  /*3310*/  BSYNC.RECONVERGENT B0 ;  /* 0x0000000000007941 */ /* 0x00cfea0003800200 */
.L_x_3283:
[----:B------:R-:W-:Y:S04]  /*3320*/  BSSY.RECONVERGENT B0, `(.L_x_3285) ;  /* 0x0000099000007945 */ /* 0x000fe80003800200 */
[----:B------:R-:W-:Y:S05]  /*3330*/  @!P6 BRA `(.L_x_3286) ;  /* 0x00000008005ce947 */ /* 0x000fea0003800000 */
[C---:B------:R-:W-:Y:S02]  /*3340*/  LEA R50, P1, R109.reuse, R26, 0x1 ;  /* 0x0000001a6d327211 */ /* 0x040fe400078208ff */
[----:B------:R-:W-:Y:S02]  /*3350*/  ISETP.GE.AND P0, PT, R24, R31, PT ;  /* 0x0000001f1800720c */ /* 0x000fe40003f06270 */
[----:B------:R-:W-:Y:S02]  /*3360*/  LEA.HI.X R51, R109, R27, R107, 0x1, P1 ;  /* 0x0000001b6d337211 */ /* 0x000fe400008f0c6b */
[----:B------:R-:W-:Y:S02]  /*3370*/  LEA R46, P2, R73, R92, 0x1 ;  /* 0x0000005c492e7211 */ /* 0x000fe400078408ff */
[----:B------:R-:W-:Y:S01]  /*3380*/  ISETP.GE.AND P1, PT, R23, R31, PT ;  /* 0x0000001f1700720c */ /* 0x000fe20003f26270 */
[----:B----4-:R-:W2:Y:S08]  /*3390*/  LDG.E.128 R32, desc[UR6][R50.64] ;  /* 0x0000000632207981 */ /* 0x010eb0000c1e1d00 */
        /* <DEDUP_REMOVED lines=25> */
[--C-:B------:R-:W-:Y:S01]  /*3530*/  @!P0 HADD2.F32 R18, -RZ, R19.reuse.H1_H1 ;  /* 0x30000013ff128230 */ /* 0x100fe20000004100 */
[----:B------:R-:W-:Y:S01]  /*3540*/  @!P0 F2FP.F16.F32.PACK_AB R56, R0, R47 ;  /* 0x0000002f0038823e */ /* 0x000fe200000000ff */
[----:B------:R-:W-:Y:S01]  /*3550*/  @!P0 HADD2.F32 R40, -RZ, R20.H0_H0 ;  /* 0x20000014ff288230 */ /* 0x000fe20000004100 */
[----:B------:R-:W-:Y:S01]  /*3560*/  LEA.HI.X R47, R73, R93, R74, 0x1, P2 ;  /* 0x0000005d492f7211 */ /* 0x000fe200010f0c4a */
[----:B------:R-:W-:Y:S02]  /*3570*/  @!P0 HADD2.F32 R44, -RZ, R19.H0_H0 ;  /* 0x20000013ff2c8230 */ /* 0x000fe40000004100 */
[----:B------:R-:W-:Y:S01]  /*3580*/  @!P0 FMUL.FTZ R3, R30, R13 ;  /* 0x0000000d1e038220 */ /* 0x000fe20000410000 */
[C---:B------:R-:W-:Y:S01]  /*3590*/  @!P0 FMUL.FTZ R55, R18.reuse, R45 ;  /* 0x0000002d12378220 */ /* 0x040fe20000410000 */
[----:B------:R-:W-:Y:S01]  /*35a0*/  @!P0 FMUL.FTZ R4, R18, R17 ;  /* 0x0000001112048220 */ /* 0x000fe20000410000 */
[----:B------:R-:W-:Y:S01]  /*35b0*/  @!P0 FMUL.FTZ R54, R30, R42 ;  /* 0x0000002a1e368220 */ /* 0x000fe20000410000 */
[----:B------:R-:W-:Y:S01]  /*35c0*/  @!P0 FFMA.FTZ R2, R43, R41, R2 ;  /* 0x000000292b028223 */ /* 0x000fe20000010002 */
        /* <DEDUP_REMOVED lines=14> */
[----:B------:R-:W3:Y:S08]  /*36b0*/  LDG.E.128 R36, desc[UR6][R50.64+0x80] ;  /* 0x0000800632247981 */ /* 0x000ef0000c1e1d00 */
[----:B------:R-:W4:Y:S06]  /*36c0*/  @!P1 LDG.E.64 R44, desc[UR6][R48.64+0x40] ;  /* 0x00004006302c9981 */ /* 0x000f2c000c1e1b00 */
[----:B------:R-:W5:Y:S01]  /*36d0*/  @!P1 LDG.E.64 R16, desc[UR6][R14.64+0x40] ;  /* 0x000040060e109981 */ /* 0x000f62000c1e1b00 */
[----:B---3--:R-:W-:Y:S02]  /*36e0*/  @!P1 MOV R20, R36 ;  /* 0x0000002400149202 */ /* 0x008fe40000000f00 */
[----:B------:R-:W-:Y:S03]  /*36f0*/  @!P1 MOV R18, R37 ;  /* 0x0000002500129202 */ /* 0x000fe60000000f00 */
[--C-:B------:R-:W-:Y:S02]  /*3700*/  @!P1 HADD2.F32 R30, -RZ, R20.reuse.H1_H1 ;  /* 0x30000014ff1e9230 */ /* 0x100fe40000004100 */
[----:B------:R-:W-:Y:S01]  /*3710*/  @!P1 HADD2.F32 R42, -RZ, R20.H0_H0 ;  /* 0x20000014ff2a9230 */ /* 0x000fe20000004100 */
[----:B------:R-:W-:Y:S01]  /*3720*/  @!P1 MOV R20, R38 ;  /* 0x0000002600149202 */ /* 0x000fe20000000f00 */
[--C-:B----4-:R-:W-:Y:S02]  /*3730*/  @!P1 HADD2.F32 R40, -RZ, R44.reuse.H0_H0 ;  /* 0x2000002cff289230 */ /* 0x110fe40000004100 */
        /* <DEDUP_REMOVED lines=40> */
[----:B------:R-:W4:Y:S06]  /*39c0*/  @!P0 LDG.E.64 R44, desc[UR6][R48.64+0x80] ;  /* 0x00008006302c8981 */ /* 0x000f2c000c1e1b00 */
[----:B------:R-:W5:Y:S01]  /*39d0*/  @!P0 LDG.E.64 R16, desc[UR6][R14.64+0x80] ;  /* 0x000080060e108981 */ /* 0x000f62000c1e1b00 */
[----:B--2---:R-:W-:Y:S02]  /*39e0*/  @!P0 MOV R20, R32 ;  /* 0x0000002000148202 */ /* 0x004fe40000000f00 */
        /* <DEDUP_REMOVED lines=44> */
.L_x_3286:
[----:B------:R-:W-:Y:S05]  /*3cb0*/  BSYNC.RECONVERGENT B0 ;  /* 0x0000000000007941 */ /* 0x000fea0003800200 */
.L_x_3285:
[----:B------:R-:W-:Y:S04]  /*3cc0*/  BSSY.RECONVERGENT B0, `(.L_x_3287) ;  /* 0x000009f000007945 */ /* 0x000fe80003800200 */
[----:B------:R-:W-:Y:S05]  /*3cd0*/  @!P5 BRA `(.L_x_3288) ;  /* 0x000000080074d947 */ /* 0x000fea0003800000 */
[----:B------:R-:W2:Y:S01]  /*3ce0*/  LDC.64 R54, c[0x0][0x4a8] ;  /* 0x00012a00ff367b82 */ /* 0x000ea20000000a00 */
[----:B------:R-:W-:Y:S02]  /*3cf0*/  ISETP.GE.AND P0, PT, R24, R31, PT ;  /* 0x0000001f1800720c */ /* 0x000fe40003f06270 */
[C---:B------:R-:W-:Y:S02]  /*3d00*/  LEA R50, P1, R83.reuse, R48, 0x5 ;  /* 0x0000003053327211 */ /* 0x040fe400078228ff */
[C---:B------:R-:W-:Y:S02]  /*3d10*/  LEA R18, P2, R83.reuse, R14, 0x5 ;  /* 0x0000000e53127211 */ /* 0x040fe400078428ff */
[C---:B------:R-:W-:Y:S02]  /*3d20*/  LEA.HI.X.SX32 R51, R83.reuse, R49, 0x5, P1 ;  /* 0x0000003153337211 */ /* 0x040fe400008f2eff */
[----:B------:R-:W-:Y:S02]  /*3d30*/  LEA.HI.X.SX32 R19, R83, R15, 0x5, P2 ;  /* 0x0000000f53137211 */ /* 0x000fe400010f2eff */
[----:B------:R-:W-:Y:S03]  /*3d40*/  ISETP.GE.AND P1, PT, R23, R31, PT ;  /* 0x0000001f1700720c */ /* 0x000fe60003f26270 */
[----:B---3--:R-:W3:Y:S06]  /*3d50*/  @!P0 LDG.E.64 R46, desc[UR6][R50.64] ;  /* 0x00000006322e8981 */ /* 0x008eec000c1e1b00 */
[----:B------:R-:W5:Y:S01]  /*3d60*/  @!P0 LDG.E.64 R16, desc[UR6][R18.64] ;  /* 0x0000000612108981 */ /* 0x000f62000c1e1b00 */
[--C-:B---3--:R-:W-:Y:S01]  /*3d70*/  @!P0 HADD2.F32 R43, -RZ, R46.reuse.H0_H0 ;  /* 0x2000002eff2b8230 */ /* 0x108fe20000004100 */
[C---:B--2---:R-:W-:Y:S01]  /*3d80*/  LEA R58, P5, R54.reuse, R26, 0x6 ;  /* 0x0000001a363a7211 */ /* 0x044fe200078a30ff */
[----:B------:R-:W-:Y:S02]  /*3d90*/  @!P0 HADD2.F32 R44, -RZ, R47.H0_H0 ;  /* 0x2000002fff2c8230 */ /* 0x000fe40000004100 */
[----:B------:R-:W-:Y:S01]  /*3da0*/  @!P0 HADD2.F32 R45, -RZ, R46.H1_H1 ;  /* 0x3000002eff2d8230 */ /* 0x000fe20000004100 */
[----:B------:R-:W-:Y:S01]  /*3db0*/  LEA.HI.X R59, R54, R27, R55, 0x6, P5 ;  /* 0x0000001b363b7211 */ /* 0x000fe200028f3437 */
[--C-:B-----5:R-:W-:Y:S01]  /*3dc0*/  @!P0 HADD2.F32 R21, -RZ, R16.reuse.H0_H0 ;  /* 0x20000010ff158230 */ /* 0x120fe20000004100 */
[----:B------:R-:W2:Y:S01]  /*3dd0*/  LDC.64 R54, c[0x0][0x3b8] ;  /* 0x0000ee00ff367b82 */ /* 0x000ea20000000a00 */
[----:B------:R-:W-:Y:S02]  /*3de0*/  @!P0 HADD2.F32 R16, -RZ, R16.H1_H1 ;  /* 0x30000010ff108230 */ /* 0x000fe40000004100 */
[--C-:B------:R-:W-:Y:S01]  /*3df0*/  @!P0 HADD2.F32 R13, -RZ, R17.reuse.H0_H0 ;  /* 0x20000011ff0d8230 */ /* 0x100fe20000004100 */
[----:B----4-:R-:W3:Y:S01]  /*3e00*/  LDG.E.128 R32, desc[UR6][R58.64] ;  /* 0x000000063a207981 */ /* 0x010ee2000c1e1d00 */
[----:B------:R-:W-:Y:S02]  /*3e10*/  @!P0 HADD2.F32 R17, -RZ, R17.H1_H1 ;  /* 0x30000011ff118230 */ /* 0x000fe40000004100 */
[----:B------:R-:W-:Y:S01]  /*3e20*/  @!P0 HADD2.F32 R47, -RZ, R47.H1_H1 ;  /* 0x3000002fff2f8230 */ /* 0x000fe20000004100 */
[----:B--2---:R-:W-:Y:S02]  /*3e30*/  LEA R56, P2, R54, R92, 0x6 ;  /* 0x0000005c36387211 */ /* 0x004fe400078430ff */
[----:B---3--:R-:W-:Y:S05]  /*3e40*/  @!P0 MOV R20, R32 ;  /* 0x0000002000148202 */ /* 0x008fea0000000f00 */
[--C-:B------:R-:W-:Y:S02]  /*3e50*/  @!P0 HADD2.F32 R30, -RZ, R20.reuse.H1_H1 ;  /* 0x30000014ff1e8230 */ /* 0x100fe40000004100 */
[----:B------:R-:W-:Y:S01]  /*3e60*/  @!P0 HADD2.F32 R42, -RZ, R20.H0_H0 ;  /* 0x20000014ff2a8230 */ /* 0x000fe20000004100 */
[----:B------:R-:W-:Y:S02]  /*3e70*/  @!P0 MOV R20, R33 ;  /* 0x0000002100148202 */ /* 0x000fe40000000f00 */
[C---:B------:R-:W-:Y:S01]  /*3e80*/  @!P0 FMUL.FTZ R53, R30.reuse, R43 ;  /* 0x0000002b1e358220 */ /* 0x040fe20000410000 */
[-C--:B------:R-:W-:Y:S01]  /*3e90*/  @!P0 FMUL.FTZ R0, R30, R21.reuse ;  /* 0x000000151e008220 */ /* 0x080fe20000410000 */
[----:B------:R-:W-:Y:S01]  /*3ea0*/  @!P0 MOV R30, R34 ;  /* 0x00000022001e8202 */ /* 0x000fe20000000f00 */
[--C-:B------:R-:W-:Y:S02]  /*3eb0*/  @!P0 HADD2.F32 R37, -RZ, R20.reuse.H1_H1 ;  /* 0x30000014ff258230 */ /* 0x100fe40000004100 */
[----:B------:R-:W-:Y:S01]  /*3ec0*/  @!P0 FFMA.FTZ R53, R42, R21, -R53 ;  /* 0x000000152a358223 */ /* 0x000fe20000010835 */
[----:B------:R-:W-:Y:S01]  /*3ed0*/  @!P0 MOV R21, R35 ;  /* 0x0000002300158202 */ /* 0x000fe20000000f00 */
[----:B------:R-:W-:Y:S01]  /*3ee0*/  @!P0 FFMA.FTZ R0, R43, R42, R0 ;  /* 0x0000002a2b008223 */ /* 0x000fe20000010000 */
[----:B------:R-:W-:Y:S02]  /*3ef0*/  @!P0 HADD2.F32 R43, -RZ, R20.H0_H0 ;  /* 0x20000014ff2b8230 */ /* 0x000fe40000004100 */
[C---:B------:R-:W-:Y:S01]  /*3f00*/  @!P0 FMUL.FTZ R2, R37.reuse, R16 ;  /* 0x0000001025028220 */ /* 0x040fe20000410000 */
[--C-:B------:R-:W-:Y:S02]  /*3f10*/  @!P0 HADD2.F32 R36, -RZ, R30.reuse.H1_H1 ;  /* 0x3000001eff248230 */ /* 0x100fe40000004100 */
[----:B------:R-:W-:Y:S01]  /*3f20*/  @!P0 FMUL.FTZ R57, R37, R45 ;  /* 0x0000002d25398220 */ /* 0x000fe20000410000 */
[--C-:B------:R-:W-:Y:S01]  /*3f30*/  @!P0 HADD2.F32 R20, -RZ, R21.reuse.H1_H1 ;  /* 0x30000015ff148230 */ /* 0x100fe20000004100 */
[----:B------:R-:W-:Y:S01]  /*3f40*/  @!P0 F2FP.F16.F32.PACK_AB R53, R0, R53 ;  /* 0x000000350035823e */ /* 0x000fe200000000ff */
[----:B------:R-:W-:Y:S02]  /*3f50*/  @!P0 HADD2.F32 R42, -RZ, R30.H0_H0 ;  /* 0x2000001eff2a8230 */ /* 0x000fe40000004100 */
[C---:B------:R-:W-:Y:S01]  /*3f60*/  @!P0 FMUL.FTZ R3, R36.reuse, R13 ;  /* 0x0000000d24038220 */ /* 0x040fe20000410000 */
[----:B------:R-:W-:Y:S01]  /*3f70*/  @!P0 HADD2.F32 R46, -RZ, R21.H0_H0 ;  /* 0x20000015ff2e8230 */ /* 0x000fe20000004100 */
[----:B------:R-:W-:Y:S01]  /*3f80*/  @!P0 MOV R32, R53 ;  /* 0x0000003500208202 */ /* 0x000fe20000000f00 */
[----:B------:R-:W-:Y:S01]  /*3f90*/  @!P0 FMUL.FTZ R62, R36, R44 ;  /* 0x0000002c243e8220 */ /* 0x000fe20000410000 */
[C---:B------:R-:W-:Y:S01]  /*3fa0*/  @!P0 FMUL.FTZ R63, R20.reuse, R47 ;  /* 0x0000002f143f8220 */ /* 0x040fe20000410000 */
[----:B------:R-:W-:Y:S01]  /*3fb0*/  @!P0 FMUL.FTZ R4, R20, R17 ;  /* 0x0000001114048220 */ /* 0x000fe20000410000 */
[----:B------:R-:W-:Y:S01]  /*3fc0*/  @!P0 FFMA.FTZ R2, R45, R43, R2 ;  /* 0x0000002b2d028223 */ /* 0x000fe20000010002 */
        /* <DEDUP_REMOVED lines=8> */
[----:B------:R-:W-:Y:S02]  /*4050*/  LEA.HI.X R57, R54, R93, R55, 0x6, P2 ;  /* 0x0000005d36397211 */ /* 0x000fe400010f3437 */
        /* <DEDUP_REMOVED lines=15> */
[----:B--2---:R-:W-:Y:S02]  /*4150*/  @!P1 HADD2.F32 R33, -RZ, R20.H1_H1 ;  /* 0x30000014ff219230 */ /* 0x004fe40000004100 */
        /* <DEDUP_REMOVED lines=16> */
[----:B------:R-:W-:Y:S02]  /*4260*/  @!P1 HADD2.F32 R47, -RZ, R47.H1_H1 ;  /* 0x3000002fff2f9230 */ /* 0x000fe40000004100 */
[----:B------:R-:W-:Y:S01]  /*4270*/  @!P1 FMUL.FTZ R62, R32, R46 ;  /* 0x0000002e203e9220 */ /* 0x000fe20000410000 */
[----:B------:R-:W-:Y:S01]  /*4280*/  @!P1 F2FP.F16.F32.PACK_AB R54, R5, R54 ;  /* 0x000000360536923e */ /* 0x000fe200000000ff */
[----:B------:R-:W-:Y:S02]  /*4290*/  @!P1 HADD2.F32 R42, -RZ, R30.H0_H0 ;  /* 0x2000001eff2a9230 */ /* 0x000fe40000004100 */
[C---:B------:R-:W-:Y:S01]  /*42a0*/  @!P1 FMUL.FTZ R8, R20.reuse, R17 ;  /* 0x0000001114089220 */ /* 0x040fe20000410000 */
[----:B------:R-:W-:Y:S01]  /*42b0*/  @!P1 HADD2.F32 R44, -RZ, R21.H0_H0 ;  /* 0x20000015ff2c9230 */ /* 0x000fe20000004100 */
[----:B------:R-:W-:Y:S01]  /*42c0*/  @!P1 MOV R36, R54 ;  /* 0x0000003600249202 */ /* 0x000fe20000000f00 */
        /* <DEDUP_REMOVED lines=13> */
[----:B------:R2:W-:Y:S08]  /*43a0*/  STG.E.128 desc[UR6][R56.64+0x80], R36 ;  /* 0x0000802438007986 */ /* 0x0005f0000c101d06 */
[----:B------:R-:W3:Y:S08]  /*43b0*/  LDG.E.128 R32, desc[UR6][R58.64+0x100] ;  /* 0x000100063a207981 */ /* 0x000ef0000c1e1d00 */
[----:B------:R-:W4:Y:S06]  /*43c0*/  @!P0 LDG.E.64 R50, desc[UR6][R50.64+0x80] ;  /* 0x0000800632328981 */ /* 0x000f2c000c1e1b00 */
[----:B------:R5:W2:Y:S01]  /*43d0*/  @!P0 LDG.E.64 R16, desc[UR6][R18.64+0x80] ;  /* 0x0000800612108981 */ /* 0x000aa2000c1e1b00 */
[----:B---3--:R-:W-:Y:S02]  /*43e0*/  @!P0 MOV R21, R32 ;  /* 0x0000002000158202 */ /* 0x008fe40000000f00 */
[----:B------:R-:W-:Y:S02]  /*43f0*/  @!P0 MOV R30, R33 ;  /* 0x00000021001e8202 */ /* 0x000fe40000000f00 */
[----:B-----5:R-:W-:Y:S01]  /*4400*/  @!P0 MOV R19, R35 ;  /* 0x0000002300138202 */ /* 0x020fe20000000f00 */
[--C-:B------:R-:W-:Y:S02]  /*4410*/  @!P0 HADD2.F32 R41, -RZ, R21.reuse.H1_H1 ;  /* 0x30000015ff298230 */ /* 0x100fe40000004100 */
[----:B------:R-:W-:Y:S02]  /*4420*/  @!P0 HADD2.F32 R43, -RZ, R21.H0_H0 ;  /* 0x20000015ff2b8230 */ /* 0x000fe40000004100 */
[----:B----4-:R-:W-:Y:S02]  /*4430*/  @!P0 HADD2.F32 R42, -RZ, R50.H0_H0 ;  /* 0x20000032ff2a8230 */ /* 0x010fe40000004100 */
[----:B------:R-:W-:Y:S02]  /*4440*/  @!P0 HADD2.F32 R21, -RZ, R30.H1_H1 ;  /* 0x3000001eff158230 */ /* 0x000fe40000004100 */
[----:B------:R-:W-:Y:S02]  /*4450*/  @!P0 HADD2.F32 R45, -RZ, R50.H1_H1 ;  /* 0x30000032ff2d8230 */ /* 0x000fe40000004100 */
[----:B------:R-:W-:Y:S01]  /*4460*/  @!P0 FMUL.FTZ R54, R41, R42 ;  /* 0x0000002a29368220 */ /* 0x000fe20000410000 */
[--C-:B--2---:R-:W-:Y:S02]  /*4470*/  @!P0 HADD2.F32 R20, -RZ, R16.reuse.H0_H0 ;  /* 0x20000010ff148230 */ /* 0x104fe40000004100 */
[----:B------:R-:W-:Y:S02]  /*4480*/  @!P0 HADD2.F32 R16, -RZ, R16.H1_H1 ;  /* 0x30000010ff108230 */ /* 0x000fe40000004100 */
[----:B------:R-:W-:Y:S01]  /*4490*/  @!P0 FMUL.FTZ R53, R21, R45 ;  /* 0x0000002d15358220 */ /* 0x000fe20000410000 */
[--C-:B------:R-:W-:Y:S02]  /*44a0*/  @!P0 HADD2.F32 R13, -RZ, R17.reuse.H0_H0 ;  /* 0x20000011ff0d8230 */ /* 0x100fe40000004100 */
[-C--:B------:R-:W-:Y:S01]  /*44b0*/  @!P0 FMUL.FTZ R9, R41, R20.reuse ;  /* 0x0000001429098220 */ /* 0x080fe20000410000 */
[----:B------:R-:W-:Y:S01]  /*44c0*/  @!P0 FFMA.FTZ R54, R43, R20, -R54 ;  /* 0x000000142b368223 */ /* 0x000fe20000010836 */
[----:B------:R-:W-:Y:S01]  /*44d0*/  @!P0 MOV R20, R34 ;  /* 0x0000002200148202 */ /* 0x000fe20000000f00 */
[----:B------:R-:W-:Y:S02]  /*44e0*/  @!P0 HADD2.F32 R17, -RZ, R17.H1_H1 ;  /* 0x30000011ff118230 */ /* 0x000fe40000004100 */
[----:B------:R-:W-:Y:S01]  /*44f0*/  @!P0 FFMA.FTZ R9, R42, R43, R9 ;  /* 0x0000002b2a098223 */ /* 0x000fe20000010009 */
[----:B------:R-:W-:Y:S02]  /*4500*/  @!P0 HADD2.F32 R43, -RZ, R30.H0_H0 ;  /* 0x2000001eff2b8230 */ /* 0x000fe40000004100 */
[----:B------:R-:W-:Y:S01]  /*4510*/  @!P0 FMUL.FTZ R10, R21, R16 ;  /* 0x00000010150a8220 */ /* 0x000fe20000410000 */
[--C-:B------:R-:W-:Y:S01]  /*4520*/  @!P0 HADD2.F32 R30, -RZ, R20.reuse.H1_H1 ;  /* 0x30000014ff1e8230 */ /* 0x100fe20000004100 */
[----:B------:R-:W-:Y:S01]  /*4530*/  @!P0 F2FP.F16.F32.PACK_AB R54, R9, R54 ;  /* 0x000000360936823e */ /* 0x000fe200000000ff */
[--C-:B------:R-:W-:Y:S02]  /*4540*/  @!P0 HADD2.F32 R44, -RZ, R51.reuse.H0_H0 ;  /* 0x20000033ff2c8230 */ /* 0x100fe40000004100 */
        /* <DEDUP_REMOVED lines=22> */
.L_x_3288:
[----:B------:R-:W-:Y:S05]  /*46b0*/  BSYNC.RECONVERGENT B0 ;  /* 0x0000000000007941 */ /* 0x000fea0003800200 */
.L_x_3287:
[----:B------:R-:W-:Y:S04]  /*46c0*/  BSSY.RECONVERGENT B0, `(.L_x_3289) ;  /* 0x00000a2000007945 */ /* 0x000fe80003800200 */
[----:B------:R-:W-:Y:S05]  /*46d0*/  @!P4 BRA `(.L_x_3290) ;  /* 0x000000080080c947 */ /* 0x000fea0003800000 */
[----:B------:R-:W5:Y:S01]  /*46e0*/  LDC.64 R50, c[0x0][0x4a8] ;  /* 0x00012a00ff327b82 */ /* 0x000f620000000a00 */
[----:B------:R-:W-:Y:S02]  /*46f0*/  ISETP.GE.AND P0, PT, R24, R31, PT ;  /* 0x0000001f1800720c */ /* 0x000fe40003f06270 */
[C---:B---3--:R-:W-:Y:S02]  /*4700*/  LEA R46, P1, R83.reuse, R48, 0x6 ;  /* 0x00000030532e7211 */ /* 0x048fe400078230ff */
[C---:B------:R-:W-:Y:S02]  /*4710*/  LEA R20, P2, R83.reuse, R14, 0x6 ;  /* 0x0000000e53147211 */ /* 0x040fe400078430ff */
[C---:B------:R-:W-:Y:S02]  /*4720*/  LEA.HI.X.SX32 R47, R83.reuse, R49, 0x6, P1 ;  /* 0x00000031532f7211 */ /* 0x040fe400008f36ff */
[----:B------:R-:W-:Y:S02]  /*4730*/  LEA.HI.X.SX32 R21, R83, R15, 0x6, P2 ;  /* 0x0000000f53157211 */ /* 0x000fe400010f36ff */
[----:B------:R-:W-:Y:S03]  /*4740*/  ISETP.GE.AND P1, PT, R23, R31, PT ;  /* 0x0000001f1700720c */ /* 0x000fe60003f26270 */
[----:B------:R-:W3:Y:S06]  /*4750*/  @!P0 LDG.E.64 R42, desc[UR6][R46.64] ;  /* 0x000000062e2a8981 */ /* 0x000eec000c1e1b00 */
[----:B------:R-:W3:Y:S01]  /*4760*/  @!P0 LDG.E.64 R14, desc[UR6][R20.64] ;  /* 0x00000006140e8981 */ /* 0x000ee2000c1e1b00 */
[----:B-----5:R-:W-:Y:S02]  /*4770*/  IMAD R51, R51, 0x60, RZ ;  /* 0x0000006033337824 */ /* 0x020fe400078e02ff */
[----:B------:R-:W-:Y:S05]  /*4780*/  IMAD.WIDE.U32 R54, R50, 0x60, R26 ;  /* 0x0000006032367825 */ /* 0x000fea00078e001a */
[----:B------:R-:W-:Y:S02]  /*4790*/  IADD3 R55, PT, PT, R55, R51, RZ ;  /* 0x0000003337377210 */ /* 0x000fe40007ffe0ff */
[----:B------:R-:W5:Y:S03]  /*47a0*/  LDC.64 R50, c[0x0][0x3b8] ;  /* 0x0000ee00ff327b82 */ /* 0x000f660000000a00 */
[----:B--2-4-:R-:W2:Y:S01]  /*47b0*/  LDG.E.128 R32, desc[UR6][R54.64] ;  /* 0x0000000636207981 */ /* 0x014ea2000c1e1d00 */
[----:B-----5:R-:W-:Y:S04]  /*47c0*/  IMAD.WIDE.U32 R64, R50, 0x60, R92 ;  /* 0x0000006032407825 */ /* 0x020fe800078e005c */
[----:B------:R-:W-:Y:S01]  /*47d0*/  IMAD R58, R51, 0x60, RZ ;  /* 0x00000060333a7824 */ /* 0x000fe200078e02ff */
[----:B------:R-:W-:Y:S04]  /*47e0*/  MOV R50, R64 ;  /* 0x0000004000327202 */ /* 0x000fe80000000f00 */
[----:B------:R-:W-:Y:S01]  /*47f0*/  IADD3 R51, PT, PT, R65, R58, RZ ;  /* 0x0000003a41337210 */ /* 0x000fe20007ffe0ff */
[--C-:B---3--:R-:W-:Y:S02]  /*4800*/  @!P0 HADD2.F32 R39, -RZ, R42.reuse.H0_H0 ;  /* 0x2000002aff278230 */ /* 0x108fe40000004100 */
[----:B------:R-:W-:Y:S02]  /*4810*/  @!P0 HADD2.F32 R41, -RZ, R42.H1_H1 ;  /* 0x3000002aff298230 */ /* 0x000fe40000004100 */
[----:B------:R-:W-:Y:S02]  /*4820*/  @!P0 HADD2.F32 R42, -RZ, R43.H0_H0 ;  /* 0x2000002bff2a8230 */ /* 0x000fe40000004100 */
[--C-:B------:R-:W-:Y:S02]  /*4830*/  @!P0 HADD2.F32 R17, -RZ, R14.reuse.H0_H0 ;  /* 0x2000000eff118230 */ /* 0x100fe40000004100 */
[----:B------:R-:W-:Y:S02]  /*4840*/  @!P0 HADD2.F32 R14, -RZ, R14.H1_H1 ;  /* 0x3000000eff0e8230 */ /* 0x000fe40000004100 */
[--C-:B------:R-:W-:Y:S02]  /*4850*/  @!P0 HADD2.F32 R13, -RZ, R15.reuse.H0_H0 ;  /* 0x2000000fff0d8230 */ /* 0x100fe40000004100 */
[----:B------:R-:W-:Y:S02]  /*4860*/  @!P0 HADD2.F32 R15, -RZ, R15.H1_H1 ;  /* 0x3000000fff0f8230 */ /* 0x000fe40000004100 */
[----:B------:R-:W-:Y:S01]  /*4870*/  @!P0 HADD2.F32 R43, -RZ, R43.H1_H1 ;  /* 0x3000002bff2b8230 */ /* 0x000fe20000004100 */
[----:B--2---:R-:W-:Y:S02]  /*4880*/  @!P0 MOV R18, R32 ;  /* 0x0000002000128202 */ /* 0x004fe40000000f00 */
[----:B------:R-:W-:Y:S03]  /*4890*/  @!P0 MOV R16, R33 ;  /* 0x0000002100108202 */ /* 0x000fe60000000f00 */
[--C-:B------:R-:W-:Y:S02]  /*48a0*/  @!P0 HADD2.F32 R30, -RZ, R18.reuse.H1_H1 ;  /* 0x30000012ff1e8230 */ /* 0x100fe40000004100 */
[----:B------:R-:W-:Y:S01]  /*48b0*/  @!P0 HADD2.F32 R40, -RZ, R18.H0_H0 ;  /* 0x20000012ff288230 */ /* 0x000fe20000004100 */
[----:B------:R-:W-:Y:S01]  /*48c0*/  @!P0 MOV R18, R34 ;  /* 0x0000002200128202 */ /* 0x000fe20000000f00 */
[----:B------:R-:W-:Y:S02]  /*48d0*/  @!P0 HADD2.F32 R19, -RZ, R16.H1_H1 ;  /* 0x30000010ff138230 */ /* 0x000fe40000004100 */
[C---:B------:R-:W-:Y:S01]  /*48e0*/  @!P0 FMUL.FTZ R45, R30.reuse, R39 ;  /* 0x000000271e2d8220 */ /* 0x040fe20000410000 */
[-C--:B------:R-:W-:Y:S01]  /*48f0*/  @!P0 FMUL.FTZ R0, R30, R17.reuse ;  /* 0x000000111e008220 */ /* 0x080fe20000410000 */
[----:B------:R-:W-:Y:S02]  /*4900*/  @!P0 HADD2.F32 R30, -RZ, R18.H1_H1 ;  /* 0x30000012ff1e8230 */ /* 0x000fe40000004100 */
[----:B------:R-:W-:Y:S01]  /*4910*/  @!P0 FFMA.FTZ R45, R40, R17, -R45 ;  /* 0x00000011282d8223 */ /* 0x000fe2000001082d */
[----:B------:R-:W-:Y:S01]  /*4920*/  @!P0 MOV R17, R35 ;  /* 0x0000002300118202 */ /* 0x000fe20000000f00 */
[----:B------:R-:W-:Y:S01]  /*4930*/  @!P0 FFMA.FTZ R0, R39, R40, R0 ;  /* 0x0000002827008223 */ /* 0x000fe20000010000 */
[----:B------:R-:W-:Y:S02]  /*4940*/  @!P0 HADD2.F32 R39, -RZ, R16.H0_H0 ;  /* 0x20000010ff278230 */ /* 0x000fe40000004100 */
[C---:B------:R-:W-:Y:S01]  /*4950*/  @!P0 FMUL.FTZ R2, R19.reuse, R14 ;  /* 0x0000000e13028220 */ /* 0x040fe20000410000 */
[----:B------:R-:W-:Y:S02]  /*4960*/  @!P0 HADD2.F32 R40, -RZ, R18.H0_H0 ;  /* 0x20000012ff288230 */ /* 0x000fe40000004100 */
[----:B------:R-:W-:Y:S01]  /*4970*/  @!P0 FMUL.FTZ R53, R19, R41 ;  /* 0x0000002913358220 */ /* 0x000fe20000410000 */
[--C-:B------:R-:W-:Y:S01]  /*4980*/  @!P0 HADD2.F32 R16, -RZ, R17.reuse.H1_H1 ;  /* 0x30000011ff108230 */ /* 0x100fe20000004100 */
[----:B------:R-:W-:Y:S01]  /*4990*/  @!P0 F2FP.F16.F32.PACK_AB R45, R0, R45 ;  /* 0x0000002d002d823e */ /* 0x000fe200000000ff */
[----:B------:R-:W-:Y:S02]  /*49a0*/  @!P0 HADD2.F32 R44, -RZ, R17.H0_H0 ;  /* 0x20000011ff2c8230 */ /* 0x000fe40000004100 */
[C---:B------:R-:W-:Y:S01]  /*49b0*/  @!P0 FMUL.FTZ R3, R30.reuse, R13 ;  /* 0x0000000d1e038220 */ /* 0x040fe20000410000 */
        /* <DEDUP_REMOVED lines=22> */
[----:B--2---:R-:W-:Y:S02]  /*4b20*/  @!P1 MOV R32, R18 ;  /* 0x0000001200209202 */ /* 0x004fe40000000f00 */
[----:B------:R-:W-:Y:S01]  /*4b30*/  @!P1 MOV R30, R17 ;  /* 0x00000011001e9202 */ /* 0x000fe20000000f00 */
[----:B------:R-:W-:Y:S02]  /*4b40*/  @!P1 HADD2.F32 R38, -RZ, R36.H1_H1 ;  /* 0x30000024ff269230 */ /* 0x000fe40000004100 */
[----:B------:R-:W-:Y:S02]  /*4b50*/  @!P1 HADD2.F32 R34, -RZ, R32.H1_H1 ;  /* 0x30000020ff229230 */ /* 0x000fe40000004100 */
[--C-:B----4-:R-:W-:Y:S02]  /*4b60*/  @!P1 HADD2.F32 R40, -RZ, R42.reuse.H0_H0 ;  /* 0x2000002aff289230 */ /* 0x110fe40000004100 */
[----:B------:R-:W-:Y:S02]  /*4b70*/  @!P1 HADD2.F32 R39, -RZ, R42.H1_H1 ;  /* 0x3000002aff279230 */ /* 0x000fe40000004100 */
[----:B------:R-:W-:Y:S02]  /*4b80*/  @!P1 HADD2.F32 R42, -RZ, R36.H0_H0 ;  /* 0x20000024ff2a9230 */ /* 0x000fe40000004100 */
[C---:B------:R-:W-:Y:S01]  /*4b90*/  @!P1 FMUL.FTZ R56, R38.reuse, R40 ;  /* 0x0000002826389220 */ /* 0x040fe20000410000 */
[--C-:B-----5:R-:W-:Y:S02]  /*4ba0*/  @!P1 HADD2.F32 R31, -RZ, R14.reuse.H0_H0 ;  /* 0x2000000eff1f9230 */ /* 0x120fe40000004100 */
[----:B------:R-:W-:Y:S02]  /*4bb0*/  @!P1 HADD2.F32 R14, -RZ, R14.H1_H1 ;  /* 0x3000000eff0e9230 */ /* 0x000fe40000004100 */
[--C-:B------:R-:W-:Y:S02]  /*4bc0*/  @!P1 HADD2.F32 R33, -RZ, R30.reuse.H1_H1 ;  /* 0x3000001eff219230 */ /* 0x100fe40000004100 */
[-C--:B------:R-:W-:Y:S01]  /*4bd0*/  @!P1 FMUL.FTZ R5, R38, R31.reuse ;  /* 0x0000001f26059220 */ /* 0x080fe20000410000 */
[----:B------:R-:W-:Y:S02]  /*4be0*/  @!P1 HADD2.F32 R13, -RZ, R15.H0_H0 ;  /* 0x2000000fff0d9230 */ /* 0x000fe40000004100 */
[----:B------:R-:W-:Y:S01]  /*4bf0*/  @!P1 FFMA.FTZ R56, R42, R31, -R56 ;  /* 0x0000001f2a389223 */ /* 0x000fe20000010838 */
[----:B------:R-:W-:Y:S01]  /*4c00*/  @!P1 HADD2.F32 R44, -RZ, R43.H0_H0 ;  /* 0x2000002bff2c9230 */ /* 0x000fe20000004100 */
[----:B------:R-:W-:Y:S01]  /*4c10*/  @!P1 MOV R31, R19 ;  /* 0x00000013001f9202 */ /* 0x000fe20000000f00 */
[----:B------:R-:W-:Y:S02]  /*4c20*/  @!P1 HADD2.F32 R41, -RZ, R30.H0_H0 ;  /* 0x2000001eff299230 */ /* 0x000fe40000004100 */
[C---:B------:R-:W-:Y:S01]  /*4c30*/  @!P1 FMUL.FTZ R6, R33.reuse, R14 ;  /* 0x0000000e21069220 */ /* 0x040fe20000410000 */
        /* <DEDUP_REMOVED lines=8> */
[----:B------:R-:W-:Y:S01]  /*4cc0*/  @!P1 FMUL.FTZ R58, R34, R44 ;  /* 0x0000002c223a9220 */ /* 0x000fe20000410000 */
[----:B------:R-:W-:Y:S01]  /*4cd0*/  @!P1 HADD2.F32 R42, -RZ, R31.H0_H0 ;  /* 0x2000001fff2a9230 */ /* 0x000fe20000004100 */
[----:B------:R-:W-:Y:S01]  /*4ce0*/  @!P1 MOV R16, R56 ;  /* 0x0000003800109202 */ /* 0x000fe20000000f00 */
        /* <DEDUP_REMOVED lines=17> */
[----:B------:R-:W5:Y:S01]  /*4e00*/  @!P0 LDG.E.64 R46, desc[UR6][R46.64+0x80] ;  /* 0x000080062e2e8981 */ /* 0x000f62000c1e1b00 */
[----:B---3--:R-:W-:Y:S02]  /*4e10*/  @!P0 MOV R31, R32 ;  /* 0x00000020001f8202 */ /* 0x008fe40000000f00 */
[----:B--2---:R-:W-:Y:S02]  /*4e20*/  @!P0 MOV R16, R33 ;  /* 0x0000002100108202 */ /* 0x004fe40000000f00 */
[----:B------:R-:W-:Y:S01]  /*4e30*/  @!P0 MOV R18, R34 ;  /* 0x0000002200128202 */ /* 0x000fe20000000f00 */
[--C-:B------:R-:W-:Y:S01]  /*4e40*/  @!P0 HADD2.F32 R37, -RZ, R31.reuse.H1_H1 ;  /* 0x3000001fff258230 */ /* 0x100fe20000004100 */
[----:B------:R-:W-:Y:S01]  /*4e50*/  @!P0 MOV R17, R35 ;  /* 0x0000002300118202 */ /* 0x000fe20000000f00 */
[----:B------:R-:W-:Y:S02]  /*4e60*/  @!P0 HADD2.F32 R39, -RZ, R31.H0_H0 ;  /* 0x2000001fff278230 */ /* 0x000fe40000004100 */
[--C-:B----4-:R-:W-:Y:S02]  /*4e70*/  @!P0 HADD2.F32 R30, -RZ, R14.reuse.H0_H0 ;  /* 0x2000000eff1e8230 */ /* 0x110fe40000004100 */
[----:B------:R-:W-:Y:S02]  /*4e80*/  @!P0 HADD2.F32 R14, -RZ, R14.H1_H1 ;  /* 0x3000000eff0e8230 */ /* 0x000fe40000004100 */
[----:B------:R-:W-:Y:S02]  /*4e90*/  @!P0 HADD2.F32 R19, -RZ, R16.H1_H1 ;  /* 0x30000010ff138230 */ /* 0x000fe40000004100 */
[----:B------:R-:W-:Y:S01]  /*4ea0*/  @!P0 FMUL.FTZ R9, R37, R30 ;  /* 0x0000001e25098220 */ /* 0x000fe20000410000 */
[----:B-----5:R-:W-:Y:S02]  /*4eb0*/  @!P0 HADD2.F32 R40, -RZ, R46.H0_H0 ;  /* 0x2000002eff288230 */ /* 0x020fe40000004100 */
[--C-:B------:R-:W-:Y:S02]  /*4ec0*/  @!P0 HADD2.F32 R13, -RZ, R15.reuse.H0_H0 ;  /* 0x2000000fff0d8230 */ /* 0x100fe40000004100 */
[----:B------:R-:W-:Y:S01]  /*4ed0*/  @!P0 FMUL.FTZ R10, R19, R14 ;  /* 0x0000000e130a8220 */ /* 0x000fe20000410000 */
[----:B------:R-:W-:Y:S02]  /*4ee0*/  @!P0 HADD2.F32 R20, -RZ, R18.H1_H1 ;  /* 0x30000012ff148230 */ /* 0x000fe40000004100 */
[----:B------:R-:W-:Y:S01]  /*4ef0*/  @!P0 FMUL.FTZ R54, R37, R40 ;  /* 0x0000002825368220 */ /* 0x000fe20000410000 */
[----:B------:R-:W-:Y:S01]  /*4f00*/  @!P0 FFMA.FTZ R9, R40, R39, R9 ;  /* 0x0000002728098223 */ /* 0x000fe20000010009 */
[----:B------:R-:W-:Y:S02]  /*4f10*/  @!P0 HADD2.F32 R15, -RZ, R15.H1_H1 ;  /* 0x3000000fff0f8230 */ /* 0x000fe40000004100 */
[----:B------:R-:W-:Y:S01]  /*4f20*/  @!P0 FFMA.FTZ R54, R39, R30, -R54 ;  /* 0x0000001e27368223 */ /* 0x000fe20000010836 */
[----:B------:R-:W-:Y:S02]  /*4f30*/  @!P0 HADD2.F32 R39, -RZ, R16.H0_H0 ;  /* 0x20000010ff278230 */ /* 0x000fe40000004100 */
[C---:B------:R-:W-:Y:S01]  /*4f40*/  @!P0 FMUL.FTZ R11, R20.reuse, R13 ;  /* 0x0000000d140b8220 */ /* 0x040fe20000410000 */
[----:B------:R-:W-:Y:S01]  /*4f50*/  @!P0 HADD2.F32 R41, -RZ, R46.H1_H1 ;  /* 0x3000002eff298230 */ /* 0x000fe20000004100 */
[----:B------:R-:W-:Y:S01]  /*4f60*/  @!P0 F2FP.F16.F32.PACK_AB R54, R9, R54 ;  /* 0x000000360936823e */ /* 0x000fe200000000ff */
[--C-:B------:R-:W-:Y:S02]  /*4f70*/  @!P0 HADD2.F32 R42, -RZ, R47.reuse.H0_H0 ;  /* 0x2000002fff2a8230 */ /* 0x100fe40000004100 */
[----:B------:R-:W-:Y:S01]  /*4f80*/  @!P0 HADD2.F32 R43, -RZ, R47.H1_H1 ;  /* 0x3000002fff2b8230 */ /* 0x000fe20000004100 */
[----:B------:R-:W-:Y:S01]  /*4f90*/  @!P0 MOV R32, R54 ;  /* 0x0000003600208202 */ /* 0x000fe20000000f00 */
[--C-:B------:R-:W-:Y:S02]  /*4fa0*/  @!P0 HADD2.F32 R16, -RZ, R17.reuse.H1_H1 ;  /* 0x30000011ff108230 */ /* 0x100fe40000004100 */
[----:B------:R-:W-:Y:S01]  /*4fb0*/  @!P0 FMUL.FTZ R45, R19, R41 ;  /* 0x00000029132d8220 */ /* 0x000fe20000410000 */
        /* <DEDUP_REMOVED lines=18> */
.L_x_3290:
[----:B------:R-:W-:Y:S05]  /*50e0*/  BSYNC.RECONVERGENT B0 ;  /* 0x0000000000007941 */ /* 0x000fea0003800200 */
.L_x_3289:
[----:B------:R-:W2:Y:S01]  /*50f0*/  LDC R31, c[0x0][0x450] ;  /* 0x00011400ff1f7b82 */ /* 0x000ea20000000800 */
[----:B-1----:R-:W-:Y:S05]  /*5100*/  IMAD.U32 R3, R52, -0x20, RZ ;  /* 0xffffffe034037824 */ /* 0x002fea00078e00ff */
[C---:B------:R-:W-:Y:S02]  /*5110*/  LEA R28, P1, R3.reuse, R28, 0x1 ;  /* 0x0000001c031c7211 */ /* 0x040fe400078208ff */
[C---:B------:R-:W-:Y:S02]  /*5120*/  LEA R60, P0, R3.reuse, R60, 0x1 ;  /* 0x0000003c033c7211 */ /* 0x040fe400078008ff */
[C---:B------:R-:W-:Y:S02]  /*5130*/  LEA.HI.X.SX32 R29, R3.reuse, R29, 0x1, P1 ;  /* 0x0000001d031d7211 */ /* 0x040fe400008f0eff */
[----:B------:R-:W-:Y:S01]  /*5140*/  LEA.HI.X.SX32 R61, R3, R61, 0x1, P0 ;  /* 0x0000003d033d7211 */ /* 0x000fe200000f0eff */
[----:B------:R-:W-:Y:S05]  /*5150*/  BRA `(.L_x_3281) ;  /* 0x0000004400287947 */ /* 0x000fea0003800000 */
.L_x_3282:
[----:B------:R-:W-:Y:S01]  /*5160*/  LEA.HI R30, R31, R31, RZ, 0x1 ;  /* 0x0000001f1f1e7211 */ /* 0x000fe200078f08ff */
[----:B------:R-:W1:Y:S01]  /*5170*/  LDC R91, c[0x0][0x450] ;  /* 0x00011400ff5b7b82 */ /* 0x000e620000000800 */
[----:B------:R-:W-:Y:S01]  /*5180*/  SHF.R.U32.HI R33, RZ, 0x1, R31 ;  /* 0x00000001ff217819 */ /* 0x000fe2000001161f */
[----:B------:R-:W-:Y:S01]  /*5190*/  BSSY.RECONVERGENT B0, `(.L_x_3291) ;  /* 0x000010c000007945 */ /* 0x000fe20003800200 */
[----:B------:R-:W-:Y:S05]  /*51a0*/  SHF.R.S32.HI R30, RZ, 0x1, R30 ;  /* 0x00000001ff1e7819 */ /* 0x000fea000001141e */
[----:B------:R-:W-:Y:S05]  /*51b0*/  IMAD.MOV R30, RZ, RZ, -R30 ;  /* 0x000000ffff1e7224 */ /* 0x000fea00078e0a1e */
[----:B------:R-:W-:Y:S01]  /*51c0*/  SHF.R.S32.HI R116, RZ, 0x1f, R30 ;  /* 0x0000001fff747819 */ /* 0x000fe2000001141e */
[----:B------:R-:W-:Y:S06]  /*51d0*/  @!P0 BRA `(.L_x_3292) ;  /* 0x00000010001c8947 */ /* 0x000fec0003800000 */
[C---:B------:R-:W-:Y:S01]  /*51e0*/  ISETP.GE.AND P0, PT, R24.reuse, R31, PT ;  /* 0x0000001f1800720c */ /* 0x040fe20003f06270 */
[----:B------:R-:W5:Y:S11]  /*51f0*/  LDG.E.128 R68, desc[UR6][R26.64] ;  /* 0x000000061a447981 */ /* 0x000f76000c1e1d00 */
[----:B------:R-:W-:Y:S01]  /*5200*/  @!UPT UIADD3 URZ, UPT, UPT, URZ, URZ, URZ ;  /* 0x000000fffffff290 */ /* 0x000fe2000fffe0ff */
[----:B------:R-:W-:Y:S04]  /*5210*/  @!P0 ISETP.GE.U32.AND P1, PT, R24, R33, PT ;  /* 0x000000211800820c */ /* 0x000fe80003f26070 */
[----:B------:R-:W-:Y:S02]  /*5220*/  @!P0 SEL R19, R30, RZ, P1 ;  /* 0x000000ff1e138207 */ /* 0x000fe40000800000 */
[----:B------:R-:W-:Y:S02]  /*5230*/  @!P0 SEL R18, R116, RZ, P1 ;  /* 0x000000ff74128207 */ /* 0x000fe40000800000 */
[----:B----4-:R-:W-:Y:S02]  /*5240*/  @!P0 SHF.L.U32 R17, R19, 0x1, RZ ;  /* 0x0000000113118819 */ /* 0x010fe400000006ff */
[----:B------:R-:W-:Y:S02]  /*5250*/  @!P0 SEL R35, R33, R30, !P1 ;  /* 0x0000001e21238207 */ /* 0x000fe40004800000 */
[----:B------:R-:W-:Y:S02]  /*5260*/  @!P0 IADD3 R124, P1, PT, R17, R96, RZ ;  /* 0x00000060117c8210 */ /* 0x000fe40007f3e0ff */
[----:B------:R-:W-:Y:S01]  /*5270*/  @!P0 SHF.L.U64.HI R18, R19, 0x1, R18 ;  /* 0x0000000113128819 */ /* 0x000fe20000010212 */
[----:B------:R-:W-:Y:S03]  /*5280*/  @!P0 IMAD.WIDE R36, R35, 0x2, R26 ;  /* 0x0000000223248825 */ /* 0x000fe600078e021a */
[C---:B------:R-:W-:Y:S02]  /*5290*/  @!P0 IADD3.X R125, PT, PT, R18.reuse, R97, RZ, P1, !PT ;  /* 0x00000061127d8210 */ /* 0x040fe40000ffe4ff */
[----:B------:R-:W-:Y:S01]  /*52a0*/  @!P0 IADD3 R50, P1, PT, R17, R98, RZ ;  /* 0x0000006211328210 */ /* 0x000fe20007f3e0ff */
[----:B------:R-:W4:Y:S03]  /*52b0*/  @!P0 LDG.E.128 R36, desc[UR6][R36.64] ;  /* 0x0000000624248981 */ /* 0x000f26000c1e1d00 */
[----:B------:R-:W-:Y:S02]  /*52c0*/  @!P0 IADD3.X R51, PT, PT, R18, R99, RZ, P1, !PT ;  /* 0x0000006312338210 */ /* 0x000fe40000ffe4ff */
[----:B------:R-:W-:Y:S03]  /*52d0*/  ISETP.GE.U32.OR P1, PT, R24, R33, P0 ;  /* 0x000000211800720c */ /* 0x000fe60000726470 */
[----:B------:R-:W2:Y:S08]  /*52e0*/  @!P0 LDG.E.128 R124, desc[UR6][R124.64] ;  /* 0x000000067c7c8981 */ /* 0x000eb0000c1e1d00 */
[----:B------:R3:W3:Y:S01]  /*52f0*/  @!P0 LDG.E.128 R56, desc[UR6][R50.64] ;  /* 0x0000000632388981 */ /* 0x0006e2000c1e1d00 */
[--C-:B----4-:R-:W-:Y:S01]  /*5300*/  @!P0 HADD2.F32 R44, -RZ, R36.reuse.H0_H0 ;  /* 0x20000024ff2c8230 */ /* 0x110fe20000004100 */
[----:B-----5:R-:W-:Y:S01]  /*5310*/  @!P0 MOV R48, R68 ;  /* 0x0000004400308202 */ /* 0x020fe20000000f00 */
[----:B------:R-:W-:Y:S01]  /*5320*/  @!P0 HADD2.F32 R42, -RZ, R36.H1_H1 ;  /* 0x30000024ff2a8230 */ /* 0x000fe20000004100 */
[----:B------:R-:W-:Y:S01]  /*5330*/  @!P0 MOV R52, R69 ;  /* 0x0000004500348202 */ /* 0x000fe20000000f00 */
[--C-:B------:R-:W-:Y:S01]  /*5340*/  @!P0 HADD2.F32 R41, -RZ, R37.reuse.H0_H0 ;  /* 0x20000025ff298230 */ /* 0x100fe20000004100 */
[----:B------:R-:W-:Y:S01]  /*5350*/  @!P0 MOV R62, R70 ;  /* 0x00000046003e8202 */ /* 0x000fe20000000f00 */
[----:B------:R-:W-:Y:S02]  /*5360*/  @!P0 HADD2.F32 R40, -RZ, R37.H1_H1 ;  /* 0x30000025ff288230 */ /* 0x000fe40000004100 */
[--C-:B--2---:R-:W-:Y:S02]  /*5370*/  @!P0 HADD2.F32 R49, -RZ, R124.reuse.H0_H0 ;  /* 0x2000007cff318230 */ /* 0x104fe40000004100 */
[----:B------:R-:W-:Y:S02]  /*5380*/  @!P0 HADD2.F32 R47, -RZ, R124.H1_H1 ;  /* 0x3000007cff2f8230 */ /* 0x000fe40000004100 */
[--C-:B------:R-:W-:Y:S02]  /*5390*/  @!P0 HADD2.F32 R34, -RZ, R39.reuse.H0_H0 ;  /* 0x20000027ff228230 */ /* 0x100fe40000004100 */
[----:B------:R-:W-:Y:S01]  /*53a0*/  @!P1 FADD.FTZ R49, -R49, -RZ ;  /* 0x800000ff31319221 */ /* 0x000fe20000010100 */
[----:B------:R-:W-:Y:S02]  /*53b0*/  @!P0 HADD2.F32 R35, -RZ, R39.H1_H1 ;  /* 0x30000027ff238230 */ /* 0x000fe40000004100 */
[----:B------:R-:W-:Y:S01]  /*53c0*/  @!P1 FADD.FTZ R47, -R47, -RZ ;  /* 0x800000ff2f2f9221 */ /* 0x000fe20000010100 */
[--C-:B------:R-:W-:Y:S02]  /*53d0*/  @!P0 HADD2.F32 R46, -RZ, R125.reuse.H0_H0 ;  /* 0x2000007dff2e8230 */ /* 0x100fe40000004100 */
[----:B------:R-:W-:Y:S01]  /*53e0*/  @!P0 FMUL.FTZ R0, R44, R49 ;  /* 0x000000312c008220 */ /* 0x000fe20000410000 */
[--C-:B---3--:R-:W-:Y:S02]  /*53f0*/  @!P0 HADD2.F32 R51, -RZ, R48.reuse.H0_H0 ;  /* 0x20000030ff338230 */ /* 0x108fe40000004100 */
[----:B------:R-:W-:Y:S01]  /*5400*/  @!P0 FMUL.FTZ R2, R42, R47 ;  /* 0x0000002f2a028220 */ /* 0x000fe20000410000 */
[----:B------:R-:W-:Y:S02]  /*5410*/  @!P0 HADD2.F32 R53, -RZ, R48.H1_H1 ;  /* 0x30000030ff358230 */ /* 0x000fe40000004100 */
[----:B------:R-:W-:Y:S01]  /*5420*/  @!P1 FADD.FTZ R46, -R46, -RZ ;  /* 0x800000ff2e2e9221 */ /* 0x000fe20000010100 */
[----:B------:R-:W-:Y:S02]  /*5430*/  @!P0 HADD2.F32 R45, -RZ, R125.H1_H1 ;  /* 0x3000007dff2d8230 */ /* 0x000fe40000004100 */
[--C-:B------:R-:W-:Y:S02]  /*5440*/  @!P0 HADD2.F32 R43, -RZ, R126.reuse.H0_H0 ;  /* 0x2000007eff2b8230 */ /* 0x100fe40000004100 */
[----:B------:R-:W-:Y:S01]  /*5450*/  @!P0 FMUL.FTZ R3, R41, R46 ;  /* 0x0000002e29038220 */ /* 0x000fe20000410000 */
[----:B------:R-:W-:Y:S02]  /*5460*/  @!P0 HADD2.F32 R39, -RZ, R126.H1_H1 ;  /* 0x3000007eff278230 */ /* 0x000fe40000004100 */
[----:B------:R-:W-:Y:S01]  /*5470*/  @!P1 FADD.FTZ R45, -R45, -RZ ;  /* 0x800000ff2d2d9221 */ /* 0x000fe20000010100 */
[--C-:B------:R-:W-:Y:S02]  /*5480*/  @!P0 HADD2.F32 R37, -RZ, R127.reuse.H0_H0 ;  /* 0x2000007fff258230 */ /* 0x100fe40000004100 */
[----:B------:R-:W-:Y:S01]  /*5490*/  @!P1 FADD.FTZ R43, -R43, -RZ ;  /* 0x800000ff2b2b9221 */ /* 0x000fe20000010100 */
[----:B------:R-:W-:Y:S02]  /*54a0*/  @!P0 HADD2.F32 R32, -RZ, R127.H1_H1 ;  /* 0x3000007fff208230 */ /* 0x000fe40000004100 */
[----:B------:R-:W-:Y:S01]  /*54b0*/  @!P1 FADD.FTZ R39, -R39, -RZ ;  /* 0x800000ff27279221 */ /* 0x000fe20000010100 */
[--C-:B------:R-:W-:Y:S02]  /*54c0*/  @!P0 HADD2.F32 R48, -RZ, R56.reuse.H0_H0 ;  /* 0x20000038ff308230 */ /* 0x100fe40000004100 */
[----:B------:R-:W-:Y:S01]  /*54d0*/  @!P1 FADD.FTZ R37, -R37, -RZ ;  /* 0x800000ff25259221 */ /* 0x000fe20000010100 */
[----:B------:R-:W-:Y:S02]  /*54e0*/  @!P0 HADD2.F32 R50, -RZ, R56.H1_H1 ;  /* 0x30000038ff328230 */ /* 0x000fe40000004100 */
[----:B------:R-:W-:Y:S01]  /*54f0*/  @!P1 FADD.FTZ R32, -R32, -RZ ;  /* 0x800000ff20209221 */ /* 0x000fe20000010100 */
[----:B------:R-:W-:Y:S02]  /*5500*/  @!P0 HADD2.F32 R36, -RZ, R38.H0_H0 ;  /* 0x20000026ff248230 */ /* 0x000fe40000004100 */
[----:B------:R-:W-:Y:S01]  /*5510*/  @!P0 FFMA.FTZ R0, R51, R48, R0 ;  /* 0x0000003033008223 */ /* 0x000fe20000010000 */
[--C-:B------:R-:W-:Y:S01]  /*5520*/  @!P0 HADD2.F32 R48, -RZ, R52.reuse.H0_H0 ;  /* 0x20000034ff308230 */ /* 0x100fe20000004100 */
[----:B------:R-:W-:Y:S01]  /*5530*/  ISETP.GE.AND P1, PT, R23, R31, PT ;  /* 0x0000001f1700720c */ /* 0x000fe20003f26270 */
[----:B------:R-:W-:Y:S02]  /*5540*/  @!P0 HADD2.F32 R51, -RZ, R52.H1_H1 ;  /* 0x30000034ff338230 */ /* 0x000fe40000004100 */
[----:B------:R-:W-:Y:S01]  /*5550*/  @!P0 FFMA.FTZ R2, R53, R50, R2 ;  /* 0x0000003235028223 */ /* 0x000fe20000010002 */
[--C-:B------:R-:W-:Y:S02]  /*5560*/  @!P0 HADD2.F32 R50, -RZ, R57.reuse.H0_H0 ;  /* 0x20000039ff328230 */ /* 0x100fe40000004100 */
[----:B------:R-:W-:Y:S01]  /*5570*/  @!P0 FMUL.FTZ R4, R40, R45 ;  /* 0x0000002d28048220 */ /* 0x000fe20000410000 */
[----:B------:R-:W-:Y:S02]  /*5580*/  @!P0 HADD2.F32 R52, -RZ, R57.H1_H1 ;  /* 0x30000039ff348230 */ /* 0x000fe40000004100 */
[----:B------:R-:W-:Y:S01]  /*5590*/  @!P0 FMUL.FTZ R5, R36, R43 ;  /* 0x0000002b24058220 */ /* 0x000fe20000410000 */
[----:B------:R-:W-:Y:S02]  /*55a0*/  @!P0 HADD2.F32 R38, -RZ, R38.H1_H1 ;  /* 0x30000026ff268230 */ /* 0x000fe40000004100 */
[----:B------:R-:W-:Y:S01]  /*55b0*/  @!P0 FFMA.FTZ R3, R48, R50, R3 ;  /* 0x0000003230038223 */ /* 0x000fe20000010003 */
[----:B------:R-:W-:Y:S01]  /*55c0*/  @!P0 HADD2.F32 R53, -RZ, R58.H0_H0 ;  /* 0x2000003aff358230 */ /* 0x000fe20000004100 */
[----:B------:R-:W-:Y:S01]  /*55d0*/  @!P0 MOV R50, R71 ;  /* 0x0000004700328202 */ /* 0x000fe20000000f00 */
[----:B------:R-:W-:Y:S02]  /*55e0*/  @!P0 HADD2.F32 R54, -RZ, R62.H0_H0 ;  /* 0x2000003eff368230 */ /* 0x000fe40000004100 */
[----:B------:R-:W-:Y:S01]  /*55f0*/  @!P0 FFMA.FTZ R4, R51, R52, R4 ;  /* 0x0000003433048223 */ /* 0x000fe20000010004 */
[----:B------:R-:W-:Y:S02]  /*5600*/  @!P0 HADD2.F32 R55, -RZ, R58.H1_H1 ;  /* 0x3000003aff378230 */ /* 0x000fe40000004100 */
[----:B------:R-:W-:Y:S01]  /*5610*/  @!P0 FMUL.FTZ R6, R38, R39 ;  /* 0x0000002726068220 */ /* 0x000fe20000410000 */
[----:B------:R-:W-:Y:S02]  /*5620*/  @!P0 HADD2.F32 R51, -RZ, R62.H1_H1 ;  /* 0x3000003eff338230 */ /* 0x000fe40000004100 */
[----:B------:R-:W-:Y:S01]  /*5630*/  @!P0 FFMA.FTZ R5, R54, R53, R5 ;  /* 0x0000003536058223 */ /* 0x000fe20000010005 */
[--C-:B------:R-:W-:Y:S02]  /*5640*/  @!P0 HADD2.F32 R56, -RZ, R59.reuse.H0_H0 ;  /* 0x2000003bff388230 */ /* 0x100fe40000004100 */
[----:B------:R-:W-:Y:S01]  /*5650*/  @!P0 FMUL.FTZ R7, R34, R37 ;  /* 0x0000002522078220 */ /* 0x000fe20000410000 */
[--C-:B------:R-:W-:Y:S01]  /*5660*/  @!P0 HADD2.F32 R48, -RZ, R50.reuse.H0_H0 ;  /* 0x20000032ff308230 */ /* 0x100fe20000004100 */
[----:B------:R-:W-:Y:S01]  /*5670*/  @!P1 IADD3 R19, P2, PT, R30, 0x40, RZ ;  /* 0x000000401e139810 */ /* 0x000fe20007f5e0ff */
[----:B------:R-:W-:Y:S02]  /*5680*/  @!P0 HADD2.F32 R57, -RZ, R59.H1_H1 ;  /* 0x3000003bff398230 */ /* 0x000fe40000004100 */
[----:B------:R-:W-:Y:S01]  /*5690*/  @!P0 FMUL.FTZ R8, R35, R32 ;  /* 0x0000002023088220 */ /* 0x000fe20000410000 */
[----:B------:R-:W-:Y:S02]  /*56a0*/  @!P0 HADD2.F32 R53, -RZ, R50.H1_H1 ;  /* 0x30000032ff358230 */ /* 0x000fe40000004100 */
[----:B------:R-:W-:Y:S01]  /*56b0*/  @!P0 FFMA.FTZ R6, R51, R55, R6 ;  /* 0x0000003733068223 */ /* 0x000fe20000010006 */
[----:B------:R-:W-:Y:S01]  /*56c0*/  @!P0 FFMA.FTZ R7, R48, R56, R7 ;  /* 0x0000003830078223 */ /* 0x000fe20000010007 */
[----:B------:R-:W-:Y:S01]  /*56d0*/  @!P1 IADD3.X R20, PT, PT, RZ, R116, RZ, P2, !PT ;  /* 0x00000074ff149210 */ /* 0x000fe200017fe4ff */
[----:B------:R-:W-:Y:S01]  /*56e0*/  @!P0 FFMA.FTZ R8, R53, R57, R8 ;  /* 0x0000003935088223 */ /* 0x000fe20000010008 */
[----:B------:R-:W-:Y:S02]  /*56f0*/  @!P1 ISETP.GE.U32.AND P2, PT, R23, R33, PT ;  /* 0x000000211700920c */ /* 0x000fe40003f46070 */
[----:B------:R-:W-:Y:S02]  /*5700*/  @!P0 F2FP.F16.F32.PACK_AB R17, R2, R0 ;  /* 0x000000000211823e */ /* 0x000fe400000000ff */
[----:B------:R-:W-:Y:S02]  /*5710*/  @!P1 SEL R19, R19, 0x40, P2 ;  /* 0x0000004013139807 */ /* 0x000fe40001000000 */
[----:B------:R-:W-:Y:S02]  /*5720*/  @!P1 SEL R124, R20, RZ, P2 ;  /* 0x000000ff147c9207 */ /* 0x000fe40001000000 */
[----:B------:R-:W-:Y:S02]  /*5730*/  @!P0 F2FP.F16.F32.PACK_AB R18, R4, R3 ;  /* 0x000000030412823e */ /* 0x000fe400000000ff */
[----:B------:R-:W-:Y:S02]  /*5740*/  @!P0 F2FP.F16.F32.PACK_AB R21, R6, R5 ;  /* 0x000000050615823e */ /* 0x000fe400000000ff */
[----:B------:R-:W-:Y:S02]  /*5750*/  @!P0 F2FP.F16.F32.PACK_AB R20, R8, R7 ;  /* 0x000000070814823e */ /* 0x000fe400000000ff */
[----:B------:R-:W-:Y:S02]  /*5760*/  @!P0 MOV R68, R17 ;  /* 0x0000001100448202 */ /* 0x000fe40000000f00 */
[C---:B------:R-:W-:Y:S02]  /*5770*/  @!P1 SHF.L.U32 R17, R19.reuse, 0x1, RZ ;  /* 0x0000000113119819 */ /* 0x040fe400000006ff */
[----:B------:R-:W-:Y:S02]  /*5780*/  @!P0 MOV R69, R18 ;  /* 0x0000001200458202 */ /* 0x000fe40000000f00 */
[----:B------:R-:W-:Y:S02]  /*5790*/  @!P0 MOV R70, R21 ;  /* 0x0000001500468202 */ /* 0x000fe40000000f00 */
[----:B------:R-:W-:Y:S02]  /*57a0*/  @!P0 MOV R71, R20 ;  /* 0x0000001400478202 */ /* 0x000fe40000000f00 */
[----:B------:R-:W-:Y:S02]  /*57b0*/  @!P1 SHF.L.U64.HI R18, R19, 0x1, R124 ;  /* 0x0000000113129819 */ /* 0x000fe4000001027c */
[----:B------:R-:W-:Y:S01]  /*57c0*/  @!P1 IADD3 R124, P0, PT, R17, R96, RZ ;  /* 0x00000060117c9210 */ /* 0x000fe20007f1e0ff */
[----:B------:R2:W-:Y:S01]  /*57d0*/  STG.E.128 desc[UR6][R92.64], R68 ;  /* 0x000000445c007986 */ /* 0x0005e2000c101d06 */
[----:B------:R-:W-:Y:S02]  /*57e0*/  @!P1 SEL R35, R33, R30, !P2 ;  /* 0x0000001e21239207 */ /* 0x000fe40005000000 */
[C---:B------:R-:W-:Y:S02]  /*57f0*/  @!P1 IADD3.X R125, PT, PT, R18.reuse, R97, RZ, P0, !PT ;  /* 0x00000061127d9210 */ /* 0x040fe400007fe4ff */
[----:B------:R-:W-:Y:S01]  /*5800*/  @!P1 IADD3 R50, P0, PT, R17, R98, RZ ;  /* 0x0000006211329210 */ /* 0x000fe20007f1e0ff */
[----:B------:R-:W-:Y:S02]  /*5810*/  @!P1 IMAD.WIDE R36, R35, 0x2, R26 ;  /* 0x0000000223249825 */ /* 0x000fe400078e021a */
[----:B------:R-:W3:Y:S01]  /*5820*/  LDG.E.128 R64, desc[UR6][R26.64+0x80] ;  /* 0x000080061a407981 */ /* 0x000ee2000c1e1d00 */
[----:B------:R-:W-:Y:S02]  /*5830*/  @!P1 IADD3.X R51, PT, PT, R18, R99, RZ, P0, !PT ;  /* 0x0000006312339210 */ /* 0x000fe400007fe4ff */
[----:B------:R-:W-:Y:S05]  /*5840*/  ISETP.GE.U32.OR P0, PT, R23, R33, P1 ;  /* 0x000000211700720c */ /* 0x000fea0000f06470 */
[----:B------:R-:W4:Y:S08]  /*5850*/  @!P1 LDG.E.128 R124, desc[UR6][R124.64] ;  /* 0x000000067c7c9981 */ /* 0x000f30000c1e1d00 */
[----:B------:R-:W5:Y:S08]  /*5860*/  @!P1 LDG.E.128 R36, desc[UR6][R36.64+0x80] ;  /* 0x0000800624249981 */ /* 0x000f70000c1e1d00 */
[----:B------:R3:W2:Y:S02]  /*5870*/  @!P1 LDG.E.128 R56, desc[UR6][R50.64] ;  /* 0x0000000632389981 */ /* 0x0006a4000c1e1d00 */
[----:B---3--:R-:W-:Y:S02]  /*5880*/  @!P1 MOV R51, R64 ;  /* 0x0000004000339202 */ /* 0x008fe40000000f00 */
[----:B------:R-:W-:Y:S02]  /*5890*/  @!P1 MOV R53, R65 ;  /* 0x0000004100359202 */ /* 0x000fe40000000f00 */
[----:B------:R-:W-:Y:S01]  /*58a0*/  @!P1 MOV R55, R67 ;  /* 0x0000004300379202 */ /* 0x000fe20000000f00 */
[--C-:B------:R-:W-:Y:S02]  /*58b0*/  @!P1 HADD2.F32 R48, -RZ, R51.reuse.H0_H0 ;  /* 0x20000033ff309230 */ /* 0x100fe40000004100 */
[----:B------:R-:W-:Y:S02]  /*58c0*/  @!P1 HADD2.F32 R51, -RZ, R51.H1_H1 ;  /* 0x30000033ff339230 */ /* 0x000fe40000004100 */
[--C-:B----4-:R-:W-:Y:S02]  /*58d0*/  @!P1 HADD2.F32 R49, -RZ, R124.reuse.H0_H0 ;  /* 0x2000007cff319230 */ /* 0x110fe40000004100 */
[----:B------:R-:W-:Y:S02]  /*58e0*/  @!P1 HADD2.F32 R47, -RZ, R124.H1_H1 ;  /* 0x3000007cff2f9230 */ /* 0x000fe40000004100 */
[--C-:B------:R-:W-:Y:S02]  /*58f0*/  @!P1 HADD2.F32 R46, -RZ, R125.reuse.H0_H0 ;  /* 0x2000007dff2e9230 */ /* 0x100fe40000004100 */
[----:B------:R-:W-:Y:S01]  /*5900*/  @!P0 FADD.FTZ R49, -R49, -RZ ;  /* 0x800000ff31318221 */ /* 0x000fe20000010100 */
[----:B------:R-:W-:Y:S02]  /*5910*/  @!P1 HADD2.F32 R45, -RZ, R125.H1_H1 ;  /* 0x3000007dff2d9230 */ /* 0x000fe40000004100 */
[----:B------:R-:W-:Y:S01]  /*5920*/  @!P0 FADD.FTZ R47, -R47, -RZ ;  /* 0x800000ff2f2f8221 */ /* 0x000fe20000010100 */
[----:B-----5:R-:W-:Y:S02]  /*5930*/  @!P1 HADD2.F32 R44, -RZ, R36.H0_H0 ;  /* 0x20000024ff2c9230 */ /* 0x020fe40000004100 */
[----:B------:R-:W-:Y:S01]  /*5940*/  @!P0 FADD.FTZ R46, -R46, -RZ ;  /* 0x800000ff2e2e8221 */ /* 0x000fe20000010100 */
[--C-:B------:R-:W-:Y:S02]  /*5950*/  @!P1 HADD2.F32 R41, -RZ, R37.reuse.H0_H0 ;  /* 0x20000025ff299230 */ /* 0x100fe40000004100 */
[----:B------:R-:W-:Y:S01]  /*5960*/  @!P0 FADD.FTZ R45, -R45, -RZ ;  /* 0x800000ff2d2d8221 */ /* 0x000fe20000010100 */
[----:B------:R-:W-:Y:S02]  /*5970*/  @!P1 HADD2.F32 R40, -RZ, R37.H1_H1 ;  /* 0x30000025ff289230 */ /* 0x000fe40000004100 */
[----:B------:R-:W-:Y:S01]  /*5980*/  @!P1 FMUL.FTZ R9, R44, R49 ;  /* 0x000000312c099220 */ /* 0x000fe20000410000 */
[--C-:B------:R-:W-:Y:S02]  /*5990*/  @!P1 HADD2.F32 R34, -RZ, R39.reuse.H0_H0 ;  /* 0x20000027ff229230 */ /* 0x100fe40000004100 */
[----:B------:R-:W-:Y:S01]  /*59a0*/  @!P1 FMUL.FTZ R11, R41, R46 ;  /* 0x0000002e290b9220 */ /* 0x000fe20000410000 */
[----:B------:R-:W-:Y:S02]  /*59b0*/  @!P1 HADD2.F32 R35, -RZ, R39.H1_H1 ;  /* 0x30000027ff239230 */ /* 0x000fe40000004100 */
[----:B------:R-:W-:Y:S01]  /*59c0*/  @!P1 FMUL.FTZ R12, R40, R45 ;  /* 0x0000002d280c9220 */ /* 0x000fe20000410000 */
[----:B--2---:R-:W-:Y:S02]  /*59d0*/  @!P1 HADD2.F32 R50, -RZ, R56.H0_H0 ;  /* 0x20000038ff329230 */ /* 0x004fe40000004100 */
[--C-:B------:R-:W-:Y:S02]  /*59e0*/  @!P1 HADD2.F32 R43, -RZ, R126.reuse.H0_H0 ;  /* 0x2000007eff2b9230 */ /* 0x100fe40000004100 */
[----:B------:R-:W-:Y:S02]  /*59f0*/  @!P1 HADD2.F32 R39, -RZ, R126.H1_H1 ;  /* 0x3000007eff279230 */ /* 0x000fe40000004100 */
[----:B------:R-:W-:Y:S01]  /*5a00*/  @!P1 FFMA.FTZ R9, R48, R50, R9 ;  /* 0x0000003230099223 */ /* 0x000fe20000010009 */
[--C-:B------:R-:W-:Y:S02]  /*5a10*/  @!P1 HADD2.F32 R37, -RZ, R127.reuse.H0_H0 ;  /* 0x2000007fff259230 */ /* 0x100fe40000004100 */
[----:B------:R-:W-:Y:S01]  /*5a20*/  @!P0 FADD.FTZ R43, -R43, -RZ ;  /* 0x800000ff2b2b8221 */ /* 0x000fe20000010100 */
[----:B------:R-:W-:Y:S02]  /*5a30*/  @!P1 HADD2.F32 R32, -RZ, R127.H1_H1 ;  /* 0x3000007fff209230 */ /* 0x000fe40000004100 */
[----:B------:R-:W-:Y:S01]  /*5a40*/  @!P0 FADD.FTZ R39, -R39, -RZ ;  /* 0x800000ff27278221 */ /* 0x000fe20000010100 */
[----:B------:R-:W-:Y:S02]  /*5a50*/  @!P1 HADD2.F32 R42, -RZ, R36.H1_H1 ;  /* 0x30000024ff2a9230 */ /* 0x000fe40000004100 */
[----:B------:R-:W-:Y:S01]  /*5a60*/  @!P0 FADD.FTZ R37, -R37, -RZ ;  /* 0x800000ff25258221 */ /* 0x000fe20000010100 */
[----:B------:R-:W-:Y:S02]  /*5a70*/  @!P1 HADD2.F32 R48, -RZ, R56.H1_H1 ;  /* 0x30000038ff309230 */ /* 0x000fe40000004100 */
[----:B------:R-:W-:Y:S01]  /*5a80*/  @!P0 FADD.FTZ R32, -R32, -RZ ;  /* 0x800000ff20208221 */ /* 0x000fe20000010100 */
[----:B------:R-:W-:Y:S01]  /*5a90*/  @!P1 HADD2.F32 R52, -RZ, R57.H0_H0 ;  /* 0x20000039ff349230 */ /* 0x000fe20000004100 */
[----:B------:R-:W-:Y:S01]  /*5aa0*/  ISETP.GE.AND P0, PT, R22, R31, PT ;  /* 0x0000001f1600720c */ /* 0x000fe20003f06270 */
[----:B------:R-:W-:Y:S02]  /*5ab0*/  @!P1 HADD2.F32 R50, -RZ, R53.H0_H0 ;  /* 0x20000035ff329230 */ /* 0x000fe40000004100 */
[----:B------:R-:W-:Y:S01]  /*5ac0*/  @!P1 FMUL.FTZ R10, R42, R47 ;  /* 0x0000002f2a0a9220 */ /* 0x000fe20000410000 */
[--C-:B------:R-:W-:Y:S02]  /*5ad0*/  @!P1 HADD2.F32 R36, -RZ, R38.reuse.H0_H0 ;  /* 0x20000026ff249230 */ /* 0x100fe40000004100 */
[----:B------:R-:W-:Y:S01]  /*5ae0*/  @!P1 FMUL.FTZ R15, R34, R37 ;  /* 0x00000025220f9220 */ /* 0x000fe20000410000 */
[----:B------:R-:W-:Y:S02]  /*5af0*/  @!P1 HADD2.F32 R54, -RZ, R57.H1_H1 ;  /* 0x30000039ff369230 */ /* 0x000fe40000004100 */
[----:B------:R-:W-:Y:S01]  /*5b00*/  @!P1 FFMA.FTZ R10, R51, R48, R10 ;  /* 0x00000030330a9223 */ /* 0x000fe2000001000a */
[----:B------:R-:W-:Y:S01]  /*5b10*/  @!P1 HADD2.F32 R53, -RZ, R53.H1_H1 ;  /* 0x30000035ff359230 */ /* 0x000fe20000004100 */
[----:B------:R-:W-:Y:S01]  /*5b20*/  @!P1 MOV R51, R66 ;  /* 0x0000004200339202 */ /* 0x000fe20000000f00 */
[----:B------:R-:W-:Y:S02]  /*5b30*/  @!P1 HADD2.F32 R38, -RZ, R38.H1_H1 ;  /* 0x30000026ff269230 */ /* 0x000fe40000004100 */
[----:B------:R-:W-:Y:S01]  /*5b40*/  @!P1 FFMA.FTZ R11, R50, R52, R11 ;  /* 0x00000034320b9223 */ /* 0x000fe2000001000b */
[--C-:B------:R-:W-:Y:S02]  /*5b50*/  @!P1 HADD2.F32 R50, -RZ, R58.reuse.H0_H0 ;  /* 0x2000003aff329230 */ /* 0x100fe40000004100 */
[----:B------:R-:W-:Y:S01]  /*5b60*/  @!P1 FMUL.FTZ R13, R36, R43 ;  /* 0x0000002b240d9220 */ /* 0x000fe20000410000 */
[--C-:B------:R-:W-:Y:S02]  /*5b70*/  @!P1 HADD2.F32 R48, -RZ, R51.reuse.H0_H0 ;  /* 0x20000033ff309230 */ /* 0x100fe40000004100 */
[----:B------:R-:W-:Y:S01]  /*5b80*/  @!P1 FFMA.FTZ R12, R53, R54, R12 ;  /* 0x00000036350c9223 */ /* 0x000fe2000001000c */
[----:B------:R-:W-:Y:S02]  /*5b90*/  @!P1 HADD2.F32 R52, -RZ, R58.H1_H1 ;  /* 0x3000003aff349230 */ /* 0x000fe40000004100 */
[----:B------:R-:W-:Y:S01]  /*5ba0*/  @!P1 FMUL.FTZ R14, R38, R39 ;  /* 0x00000027260e9220 */ /* 0x000fe20000410000 */
[----:B------:R-:W-:Y:S02]  /*5bb0*/  @!P1 HADD2.F32 R51, -RZ, R51.H1_H1 ;  /* 0x30000033ff339230 */ /* 0x000fe40000004100 */
[----:B------:R-:W-:Y:S01]  /*5bc0*/  @!P1 FMUL.FTZ R16, R35, R32 ;  /* 0x0000002023109220 */ /* 0x000fe20000410000 */
[----:B------:R-:W-:Y:S02]  /*5bd0*/  @!P1 HADD2.F32 R53, -RZ, R59.H0_H0 ;  /* 0x2000003bff359230 */ /* 0x000fe40000004100 */
[----:B------:R-:W-:Y:S01]  /*5be0*/  @!P1 FFMA.FTZ R13, R48, R50, R13 ;  /* 0x00000032300d9223 */ /* 0x000fe2000001000d */
[----:B------:R-:W-:Y:S02]  /*5bf0*/  @!P1 HADD2.F32 R18, -RZ, R55.H0_H0 ;  /* 0x20000037ff129230 */ /* 0x000fe40000004100 */
[----:B------:R-:W-:Y:S01]  /*5c00*/  @!P1 FFMA.FTZ R14, R51, R52, R14 ;  /* 0x00000034330e9223 */ /* 0x000fe2000001000e */
[----:B------:R-:W-:Y:S01]  /*5c10*/  @!P1 HADD2.F32 R54, -RZ, R59.H1_H1 ;  /* 0x3000003bff369230 */ /* 0x000fe20000004100 */
[----:B------:R-:W-:Y:S01]  /*5c20*/  @!P1 F2FP.F16.F32.PACK_AB R20, R10, R9 ;  /* 0x000000090a14923e */ /* 0x000fe200000000ff */
[----:B------:R-:W-:Y:S01]  /*5c30*/  @!P1 HADD2.F32 R17, -RZ, R55.H1_H1 ;  /* 0x30000037ff119230 */ /* 0x000fe20000004100 */
[----:B------:R-:W-:Y:S01]  /*5c40*/  @!P0 IADD3 R19, P2, PT, R30, 0x80, RZ ;  /* 0x000000801e138810 */ /* 0x000fe20007f5e0ff */
[----:B------:R-:W-:Y:S01]  /*5c50*/  @!P1 FFMA.FTZ R15, R18, R53, R15 ;  /* 0x00000035120f9223 */ /* 0x000fe2000001000f */
[----:B------:R-:W-:Y:S02]  /*5c60*/  @!P1 F2FP.F16.F32.PACK_AB R124, R14, R13 ;  /* 0x0000000d0e7c923e */ /* 0x000fe400000000ff */
[----:B------:R-:W-:Y:S01]  /*5c70*/  @!P0 IADD3.X R63, PT, PT, RZ, R116, RZ, P2, !PT ;  /* 0x00000074ff3f8210 */ /* 0x000fe200017fe4ff */
[----:B------:R-:W-:Y:S01]  /*5c80*/  @!P1 FFMA.FTZ R16, R17, R54, R16 ;  /* 0x0000003611109223 */ /* 0x000fe20000010010 */
[----:B------:R-:W-:Y:S02]  /*5c90*/  @!P0 ISETP.GE.U32.AND P2, PT, R22, R33, PT ;  /* 0x000000211600820c */ /* 0x000fe40003f46070 */
[----:B------:R-:W-:Y:S02]  /*5ca0*/  @!P1 F2FP.F16.F32.PACK_AB R21, R12, R11 ;  /* 0x0000000b0c15923e */ /* 0x000fe400000000ff */
[----:B------:R-:W-:Y:S02]  /*5cb0*/  @!P0 SEL R19, R19, 0x80, P2 ;  /* 0x0000008013138807 */ /* 0x000fe40001000000 */
[----:B------:R-:W-:Y:S02]  /*5cc0*/  @!P1 F2FP.F16.F32.PACK_AB R125, R16, R15 ;  /* 0x0000000f107d923e */ /* 0x000fe400000000ff */
[----:B------:R-:W-:Y:S02]  /*5cd0*/  @!P0 SEL R128, R63, RZ, P2 ;  /* 0x000000ff3f808207 */ /* 0x000fe40001000000 */
[----:B------:R-:W-:Y:S02]  /*5ce0*/  @!P0 SHF.L.U32 R63, R19, 0x1, RZ ;  /* 0x00000001133f8819 */ /* 0x000fe400000006ff */
[----:B------:R-:W-:Y:S02]  /*5cf0*/  @!P1 MOV R64, R20 ;  /* 0x0000001400409202 */ /* 0x000fe40000000f00 */
[----:B------:R-:W-:Y:S02]  /*5d00*/  @!P1 MOV R65, R21 ;  /* 0x0000001500419202 */ /* 0x000fe40000000f00 */
[----:B------:R-:W-:Y:S02]  /*5d10*/  @!P1 MOV R66, R124 ;  /* 0x0000007c00429202 */ /* 0x000fe40000000f00 */
[----:B------:R-:W-:Y:S02]  /*5d20*/  @!P1 MOV R67, R125 ;  /* 0x0000007d00439202 */ /* 0x000fe40000000f00 */
[----:B------:R-:W-:Y:S02]  /*5d30*/  @!P0 IADD3 R126, P1, PT, R63, R96, RZ ;  /* 0x000000603f7e8210 */ /* 0x000fe40007f3e0ff */
[----:B------:R-:W-:Y:S01]  /*5d40*/  @!P0 SHF.L.U64.HI R128, R19, 0x1, R128 ;  /* 0x0000000113808819 */ /* 0x000fe20000010280 */
        /* <DEDUP_REMOVED lines=20> */
[----:B------:R-:W-:Y:S02]  /*5e90*/  @!P0 HADD2.F32 R37, -RZ, R126.H0_H0 ;  /* 0x2000007eff258230 */ /* 0x000fe40000004100 */
[----:B------:R-:W-:Y:S01]  /*5ea0*/  @!P1 FADD.FTZ R38, -R38, -RZ ;  /* 0x800000ff26269221 */ /* 0x000fe20000010100 */
[--C-:B-----5:R-:W-:Y:S02]  /*5eb0*/  @!P0 HADD2.F32 R14, -RZ, R16.reuse.H0_H0 ;  /* 0x20000010ff0e8230 */ /* 0x120fe40000004100 */
[----:B------:R-:W-:Y:S01]  /*5ec0*/  @!P1 FADD.FTZ R39, -R39, -RZ ;  /* 0x800000ff27279221 */ /* 0x000fe20000010100 */
[----:B------:R-:W-:Y:S02]  /*5ed0*/  @!P0 HADD2.F32 R15, -RZ, R16.H1_H1 ;  /* 0x30000010ff0f8230 */ /* 0x000fe40000004100 */
[----:B------:R-:W-:Y:S01]  /*5ee0*/  @!P1 FADD.FTZ R37, -R37, -RZ ;  /* 0x800000ff25259221 */ /* 0x000fe20000010100 */
[--C-:B------:R-:W-:Y:S02]  /*5ef0*/  @!P0 HADD2.F32 R36, -RZ, R18.reuse.H0_H0 ;  /* 0x20000012ff248230 */ /* 0x100fe40000004100 */
[----:B------:R-:W-:Y:S01]  /*5f00*/  @!P0 FMUL.FTZ R14, R14, R41 ;  /* 0x000000290e0e8220 */ /* 0x000fe20000410000 */
[----:B------:R-:W-:Y:S02]  /*5f10*/  @!P0 HADD2.F32 R34, -RZ, R18.H1_H1 ;  /* 0x30000012ff228230 */ /* 0x000fe40000004100 */
[----:B------:R-:W-:Y:S01]  /*5f20*/  @!P0 FMUL.FTZ R15, R15, R38 ;  /* 0x000000260f0f8220 */ /* 0x000fe20000410000 */
[--C-:B--2---:R-:W-:Y:S02]  /*5f30*/  @!P0 HADD2.F32 R48, -RZ, R56.reuse.H0_H0 ;  /* 0x20000038ff308230 */ /* 0x104fe40000004100 */
[----:B------:R-:W-:Y:S02]  /*5f40*/  @!P0 HADD2.F32 R18, -RZ, R125.H1_H1 ;  /* 0x3000007dff128230 */ /* 0x000fe40000004100 */
[----:B------:R-:W-:Y:S02]  /*5f50*/  @!P0 HADD2.F32 R52, -RZ, R56.H1_H1 ;  /* 0x30000038ff348230 */ /* 0x000fe40000004100 */
[----:B------:R-:W-:Y:S01]  /*5f60*/  @!P0 FFMA.FTZ R14, R51, R48, R14 ;  /* 0x00000030330e8223 */ /* 0x000fe2000001000e */
[----:B------:R-:W-:Y:S02]  /*5f70*/  @!P0 HADD2.F32 R16, -RZ, R17.H0_H0 ;  /* 0x20000011ff108230 */ /* 0x000fe40000004100 */
[----:B------:R-:W-:Y:S01]  /*5f80*/  @!P1 FADD.FTZ R18, -R18, -RZ ;  /* 0x800000ff12129221 */ /* 0x000fe20000010100 */
[--C-:B------:R-:W-:Y:S02]  /*5f90*/  @!P0 HADD2.F32 R20, -RZ, R19.reuse.H0_H0 ;  /* 0x20000013ff148230 */ /* 0x100fe40000004100 */
[----:B------:R-:W-:Y:S01]  /*5fa0*/  @!P0 FFMA.FTZ R15, R50, R52, R15 ;  /* 0x00000034320f8223 */ /* 0x000fe2000001000f */
[----:B------:R-:W-:Y:S01]  /*5fb0*/  @!P0 HADD2.F32 R32, -RZ, R19.H1_H1 ;  /* 0x30000013ff208230 */ /* 0x000fe20000004100 */
[----:B------:R-:W-:Y:S01]  /*5fc0*/  @!P0 MOV R52, R71 ;  /* 0x0000004700348202 */ /* 0x000fe20000000f00 */
[----:B------:R-:W-:Y:S02]  /*5fd0*/  @!P0 HADD2.F32 R19, -RZ, R126.H1_H1 ;  /* 0x3000007eff138230 */ /* 0x000fe40000004100 */
[----:B------:R-:W-:Y:S01]  /*5fe0*/  @!P0 FMUL.FTZ R16, R16, R39 ;  /* 0x0000002710108220 */ /* 0x000fe20000410000 */
[----:B------:R-:W-:Y:S02]  /*5ff0*/  @!P0 HADD2.F32 R35, -RZ, R127.H0_H0 ;  /* 0x2000007fff238230 */ /* 0x000fe40000004100 */
[----:B------:R-:W-:Y:S02]  /*6000*/  @!P0 HADD2.F32 R17, -RZ, R17.H1_H1 ;  /* 0x30000011ff118230 */ /* 0x000fe40000004100 */
[----:B------:R-:W-:Y:S01]  /*6010*/  @!P1 FADD.FTZ R19, -R19, -RZ ;  /* 0x800000ff13139221 */ /* 0x000fe20000010100 */
[----:B------:R-:W-:Y:S02]  /*6020*/  @!P0 HADD2.F32 R21, -RZ, R127.H1_H1 ;  /* 0x3000007fff158230 */ /* 0x000fe40000004100 */
[----:B------:R-:W-:Y:S01]  /*6030*/  @!P1 FADD.FTZ R35, -R35, -RZ ;  /* 0x800000ff23239221 */ /* 0x000fe20000010100 */
[--C-:B------:R-:W-:Y:S02]  /*6040*/  @!P0 HADD2.F32 R54, -RZ, R57.reuse.H0_H0 ;  /* 0x20000039ff368230 */ /* 0x100fe40000004100 */
[----:B------:R-:W-:Y:S01]  /*6050*/  @!P0 FMUL.FTZ R17, R17, R18 ;  /* 0x0000001211118220 */ /* 0x000fe20000410000 */
[--C-:B------:R-:W-:Y:S02]  /*6060*/  @!P0 HADD2.F32 R53, -RZ, R62.reuse.H0_H0 ;  /* 0x2000003eff358230 */ /* 0x100fe40000004100 */
[----:B------:R-:W-:Y:S01]  /*6070*/  @!P0 FMUL.FTZ R18, R36, R37 ;  /* 0x0000002524128220 */ /* 0x000fe20000410000 */
[----:B------:R-:W-:Y:S02]  /*6080*/  @!P0 HADD2.F32 R55, -RZ, R57.H1_H1 ;  /* 0x30000039ff378230 */ /* 0x000fe40000004100 */
[----:B------:R-:W-:Y:S01]  /*6090*/  @!P0 FMUL.FTZ R19, R34, R19 ;  /* 0x0000001322138220 */ /* 0x000fe20000410000 */
[----:B------:R-:W-:Y:S02]  /*60a0*/  @!P0 HADD2.F32 R48, -RZ, R62.H1_H1 ;  /* 0x3000003eff308230 */ /* 0x000fe40000004100 */
[----:B------:R-:W-:Y:S01]  /*60b0*/  @!P1 FADD.FTZ R21, -R21, -RZ ;  /* 0x800000ff15159221 */ /* 0x000fe20000010100 */
[--C-:B------:R-:W-:Y:S02]  /*60c0*/  @!P0 HADD2.F32 R51, -RZ, R63.reuse.H0_H0 ;  /* 0x2000003fff338230 */ /* 0x100fe40000004100 */
[----:B------:R-:W-:Y:S01]  /*60d0*/  @!P0 FFMA.FTZ R16, R53, R54, R16 ;  /* 0x0000003635108223 */ /* 0x000fe20000010010 */
        /* <DEDUP_REMOVED lines=9> */
[----:B------:R-:W-:Y:S01]  /*6170*/  @!P0 FMUL.FTZ R21, R32, R21 ;  /* 0x0000001520158220 */ /* 0x000fe20000410000 */
[----:B------:R-:W-:Y:S01]  /*6180*/  @!P0 F2FP.F16.F32.PACK_AB R124, R17, R16 ;  /* 0x00000010117c823e */ /* 0x000fe200000000ff */
[----:B------:R-:W-:Y:S02]  /*6190*/  @!P0 HADD2.F32 R59, -RZ, R59.H1_H1 ;  /* 0x3000003bff3b8230 */ /* 0x000fe40000004100 */
[----:B------:R-:W-:Y:S01]  /*61a0*/  @!P0 FFMA.FTZ R18, R51, R56, R18 ;  /* 0x0000003833128223 */ /* 0x000fe20000010012 */
[----:B------:R-:W-:Y:S01]  /*61b0*/  @!P0 HADD2.F32 R52, -RZ, R52.H1_H1 ;  /* 0x30000034ff348230 */ /* 0x000fe20000004100 */
[----:B------:R-:W-:Y:S01]  /*61c0*/  @!P0 MOV R69, R124 ;  /* 0x0000007c00458202 */ /* 0x000fe20000000f00 */
[----:B------:R-:W-:Y:S01]  /*61d0*/  @!P0 FFMA.FTZ R19, R50, R57, R19 ;  /* 0x0000003932138223 */ /* 0x000fe20000010013 */
[----:B------:R-:W-:Y:S02]  /*61e0*/  @!P0 FFMA.FTZ R20, R53, R58, R20 ;  /* 0x0000003a35148223 */ /* 0x000fe40000010014 */
[----:B------:R-:W-:Y:S02]  /*61f0*/  @!P0 FFMA.FTZ R21, R52, R59, R21 ;  /* 0x0000003b34158223 */ /* 0x000fe40000010015 */
[----:B------:R-:W-:Y:S03]  /*6200*/  @!P0 F2FP.F16.F32.PACK_AB R18, R19, R18 ;  /* 0x000000121312823e */ /* 0x000fe600000000ff */
[----:B------:R-:W-:Y:S02]  /*6210*/  @!P0 F2FP.F16.F32.PACK_AB R21, R21, R20 ;  /* 0x000000141515823e */ /* 0x000fe400000000ff */
[----:B------:R-:W-:Y:S02]  /*6220*/  @!P0 MOV R70, R18 ;  /* 0x0000001200468202 */ /* 0x000fe40000000f00 */
[----:B------:R-:W-:Y:S05]  /*6230*/  @!P0 MOV R71, R21 ;  /* 0x0000001500478202 */ /* 0x000fea0000000f00 */
[----:B------:R2:W-:Y:S02]  /*6240*/  STG.E.128 desc[UR6][R92.64+0x100], R68 ;  /* 0x000100445c007986 */ /* 0x0005e4000c101d06 */
.L_x_3292:
[----:B--23--:R-:W-:Y:S05]  /*6250*/  BSYNC.RECONVERGENT B0 ;  /* 0x0000000000007941 */ /* 0x00cfea0003800200 */
.L_x_3291:
[----:B------:R-:W-:Y:S04]  /*6260*/  BSSY.RECONVERGENT B0, `(.L_x_3293) ;  /* 0x000010e000007945 */ /* 0x000fe80003800200 */
[----:B------:R-:W-:Y:S05]  /*6270*/  @!P6 BRA `(.L_x_3294) ;  /* 0x000000100030e947 */ /* 0x000fea0003800000 */
[C---:B------:R-:W-:Y:S02]  /*6280*/  ISETP.GE.AND P0, PT, R24.reuse, R31, PT ;  /* 0x0000001f1800720c */ /* 0x040fe40003f06270 */
[C---:B----4-:R-:W-:Y:S04]  /*6290*/  LEA R10, P2, R109.reuse, R26, 0x1 ;  /* 0x0000001a6d0a7211 */ /* 0x050fe800078408ff */
[----:B------:R-:W-:Y:S05]  /*62a0*/  LEA.HI.X R11, R109, R27, R107, 0x1, P2 ;  /* 0x0000001b6d0b7211 */ /* 0x000fea00010f0c6b */
[----:B------:R-:W2:Y:S02]  /*62b0*/  LDG.E.128 R44, desc[UR6][R10.64] ;  /* 0x000000060a2c7981 */ /* 0x000ea4000c1e1d00 */
        /* <DEDUP_REMOVED lines=16> */
[----:B------:R5:W2:Y:S01]  /*63c0*/  @!P0 LDG.E.128 R36, desc[UR6][R14.64] ;  /* 0x000000060e248981 */ /* 0x000aa2000c1e1d00 */
[--C-:B---3--:R-:W-:Y:S02]  /*63d0*/  @!P0 HADD2.F32 R2, -RZ, R4.reuse.H1_H1 ;  /* 0x30000004ff028230 */ /* 0x108fe40000004100 */
[----:B------:R-:W-:Y:S02]  /*63e0*/  @!P0 HADD2.F32 R0, -RZ, R4.H0_H0 ;  /* 0x20000004ff008230 */ /* 0x000fe40000004100 */
[--C-:B------:R-:W-:Y:S02]  /*63f0*/  @!P0 HADD2.F32 R3, -RZ, R5.reuse.H0_H0 ;  /* 0x20000005ff038230 */ /* 0x100fe40000004100 */
[----:B------:R-:W-:Y:S02]  /*6400*/  @!P0 HADD2.F32 R4, -RZ, R5.H1_H1 ;  /* 0x30000005ff048230 */ /* 0x000fe40000004100 */
[----:B----4-:R-:W-:Y:S02]  /*6410*/  @!P0 HADD2.F32 R17, -RZ, R40.H1_H1 ;  /* 0x30000028ff118230 */ /* 0x010fe40000004100 */
[--C-:B-----5:R-:W-:Y:S02]  /*6420*/  @!P0 HADD2.F32 R14, -RZ, R42.reuse.H0_H0 ;  /* 0x2000002aff0e8230 */ /* 0x120fe40000004100 */
[----:B------:R-:W-:Y:S02]  /*6430*/  @!P0 HADD2.F32 R13, -RZ, R42.H1_H1 ;  /* 0x3000002aff0d8230 */ /* 0x000fe40000004100 */
[----:B------:R-:W-:Y:S01]  /*6440*/  @!P1 FADD.FTZ R17, -R17, -RZ ;  /* 0x800000ff11119221 */ /* 0x000fe20000010100 */
[----:B------:R-:W-:Y:S02]  /*6450*/  @!P0 HADD2.F32 R8, -RZ, R43.H1_H1 ;  /* 0x3000002bff088230 */ /* 0x000fe40000004100 */
[----:B------:R-:W-:Y:S01]  /*6460*/  @!P1 FADD.FTZ R14, -R14, -RZ ;  /* 0x800000ff0e0e9221 */ /* 0x000fe20000010100 */
[----:B------:R-:W-:Y:S02]  /*6470*/  @!P0 HADD2.F32 R19, -RZ, R40.H0_H0 ;  /* 0x20000028ff138230 */ /* 0x000fe40000004100 */
[----:B------:R-:W-:Y:S01]  /*6480*/  @!P0 FMUL.FTZ R2, R2, R17 ;  /* 0x0000001102028220 */ /* 0x000fe20000410000 */
[--C-:B------:R-:W-:Y:S01]  /*6490*/  @!P0 HADD2.F32 R5, -RZ, R6.reuse.H0_H0 ;  /* 0x20000006ff058230 */ /* 0x100fe20000004100 */
[----:B--2---:R-:W-:Y:S01]  /*64a0*/  @!P0 MOV R17, R44 ;  /* 0x0000002c00118202 */ /* 0x004fe20000000f00 */
        /* <DEDUP_REMOVED lines=14> */
[----:B------:R-:W-:Y:S02]  /*6590*/  @!P0 HADD2.F32 R13, -RZ, R17.H0_H0 ;  /* 0x20000011ff0d8230 */ /* 0x000fe40000004100 */
[----:B------:R-:W-:Y:S01]  /*65a0*/  @!P0 FMUL.FTZ R8, R9, R8 ;  /* 0x0000000809088220 */ /* 0x000fe20000410000 */
[----:B------:R-:W-:Y:S02]  /*65b0*/  @!P0 HADD2.F32 R18, -RZ, R39.H1_H1 ;  /* 0x30000027ff128230 */ /* 0x000fe40000004100 */
[----:B------:R-:W-:Y:S01]  /*65c0*/  @!P0 FMUL.FTZ R0, R0, R19 ;  /* 0x0000001300008220 */ /* 0x000fe20000410000 */
[----:B------:R-:W-:Y:S01]  /*65d0*/  @!P1 FADD.FTZ R7, -R7, -RZ ;  /* 0x800000ff07079221 */ /* 0x000fe20000010100 */
[----:B------:R-:W-:Y:S01]  /*65e0*/  @!P0 MOV R9, R45 ;  /* 0x0000002d00098202 */ /* 0x000fe20000000f00 */
[----:B------:R-:W-:Y:S01]  /*65f0*/  @!P0 FMUL.FTZ R3, R3, R16 ;  /* 0x0000001003038220 */ /* 0x000fe20000410000 */
[----:B------:R-:W-:Y:S02]  /*6600*/  @!P0 HADD2.F32 R16, -RZ, R36.H1_H1 ;  /* 0x30000024ff108230 */ /* 0x000fe40000004100 */
[----:B------:R-:W-:Y:S01]  /*6610*/  @!P0 FMUL.FTZ R4, R4, R15 ;  /* 0x0000000f04048220 */ /* 0x000fe20000410000 */
[----:B------:R-:W-:Y:S01]  /*6620*/  @!P0 HADD2.F32 R15, -RZ, R17.H1_H1 ;  /* 0x30000011ff0f8230 */ /* 0x000fe20000004100 */
[----:B------:R-:W-:Y:S01]  /*6630*/  ISETP.GE.AND P1, PT, R23, R31, PT ;  /* 0x0000001f1700720c */ /* 0x000fe20003f26270 */
[----:B------:R-:W-:Y:S02]  /*6640*/  @!P0 HADD2.F32 R17, -RZ, R39.H0_H0 ;  /* 0x20000027ff118230 */ /* 0x000fe40000004100 */
[----:B------:R-:W-:Y:S01]  /*6650*/  @!P0 FMUL.FTZ R7, R12, R7 ;  /* 0x000000070c078220 */ /* 0x000fe20000410000 */
[--C-:B------:R-:W-:Y:S02]  /*6660*/  @!P0 HADD2.F32 R12, -RZ, R9.reuse.H0_H0 ;  /* 0x20000009ff0c8230 */ /* 0x100fe40000004100 */
[----:B------:R-:W-:Y:S01]  /*6670*/  @!P0 FFMA.FTZ R0, R13, R14, R0 ;  /* 0x0000000e0d008223 */ /* 0x000fe20000010000 */
[----:B------:R-:W-:Y:S02]  /*6680*/  @!P0 HADD2.F32 R13, -RZ, R9.H1_H1 ;  /* 0x30000009ff0d8230 */ /* 0x000fe40000004100 */
[----:B------:R-:W-:Y:S01]  /*6690*/  @!P0 FFMA.FTZ R2, R15, R16, R2 ;  /* 0x000000100f028223 */ /* 0x000fe20000010002 */
[--C-:B------:R-:W-:Y:S01]  /*66a0*/  @!P0 HADD2.F32 R9, -RZ, R37.reuse.H0_H0 ;  /* 0x20000025ff098230 */ /* 0x100fe20000004100 */
[----:B------:R-:W-:Y:S01]  /*66b0*/  @!P0 MOV R19, R46 ;  /* 0x0000002e00138202 */ /* 0x000fe20000000f00 */
[----:B------:R-:W-:Y:S02]  /*66c0*/  @!P0 HADD2.F32 R14, -RZ, R37.H1_H1 ;  /* 0x30000025ff0e8230 */ /* 0x000fe40000004100 */
[--C-:B------:R-:W-:Y:S02]  /*66d0*/  @!P0 HADD2.F32 R15, -RZ, R38.reuse.H0_H0 ;  /* 0x20000026ff0f8230 */ /* 0x100fe40000004100 */
[----:B------:R-:W-:Y:S01]  /*66e0*/  @!P0 FFMA.FTZ R3, R12, R9, R3 ;  /* 0x000000090c038223 */ /* 0x000fe20000010003 */
[--C-:B------:R-:W-:Y:S02]  /*66f0*/  @!P0 HADD2.F32 R12, -RZ, R19.reuse.H0_H0 ;  /* 0x20000013ff0c8230 */ /* 0x100fe40000004100 */
[----:B------:R-:W-:Y:S01]  /*6700*/  @!P0 FFMA.FTZ R4, R13, R14, R4 ;  /* 0x0000000e0d048223 */ /* 0x000fe20000010004 */
[----:B------:R-:W-:Y:S01]  /*6710*/  @!P0 HADD2.F32 R16, -RZ, R38.H1_H1 ;  /* 0x30000026ff108230 */ /* 0x000fe20000004100 */
[----:B------:R-:W-:Y:S02]  /*6720*/  @!P0 F2FP.F16.F32.PACK_AB R13, R2, R0 ;  /* 0x00000000020d823e */ /* 0x000fe400000000ff */
[----:B------:R-:W-:Y:S01]  /*6730*/  @!P0 MOV R2, R47 ;  /* 0x0000002f00028202 */ /* 0x000fe20000000f00 */
[----:B------:R-:W-:Y:S01]  /*6740*/  @!P0 FFMA.FTZ R5, R12, R15, R5 ;  /* 0x0000000f0c058223 */ /* 0x000fe20000010005 */
[----:B------:R-:W-:Y:S02]  /*6750*/  @!P1 ISETP.GE.U32.AND P2, PT, R23, R33, PT ;  /* 0x000000211700920c */ /* 0x000fe40003f46070 */
[----:B------:R-:W-:Y:S01]  /*6760*/  @!P0 F2FP.F16.F32.PACK_AB R4, R4, R3 ;  /* 0x000000030404823e */ /* 0x000fe200000000ff */
[----:B------:R-:W-:Y:S01]  /*6770*/  @!P0 HADD2.F32 R3, -RZ, R19.H1_H1 ;  /* 0x30000013ff038230 */ /* 0x000fe20000004100 */
[----:B------:R-:W-:Y:S01]  /*6780*/  @!P0 MOV R44, R13 ;  /* 0x0000000d002c8202 */ /* 0x000fe20000000f00 */
[--C-:B------:R-:W-:Y:S01]  /*6790*/  @!P0 HADD2.F32 R0, -RZ, R2.reuse.H0_H0 ;  /* 0x20000002ff008230 */ /* 0x100fe20000004100 */
[----:B------:R-:W-:Y:S01]  /*67a0*/  @!P0 MOV R45, R4 ;  /* 0x00000004002d8202 */ /* 0x000fe20000000f00 */
[----:B------:R-:W-:Y:S01]  /*67b0*/  @!P0 HADD2.F32 R9, -RZ, R2.H1_H1 ;  /* 0x30000002ff098230 */ /* 0x000fe20000004100 */
[----:B------:R-:W-:Y:S01]  /*67c0*/  @!P1 SEL R12, R30, RZ, P2 ;  /* 0x000000ff1e0c9207 */ /* 0x000fe20001000000 */
[----:B------:R-:W-:Y:S01]  /*67d0*/  @!P0 FFMA.FTZ R6, R3, R16, R6 ;  /* 0x0000001003068223 */ /* 0x000fe20000010006 */
[----:B------:R-:W-:Y:S01]  /*67e0*/  @!P0 FFMA.FTZ R7, R0, R17, R7 ;  /* 0x0000001100078223 */ /* 0x000fe20000010007 */
[----:B------:R-:W-:Y:S01]  /*67f0*/  @!P1 SEL R15, R116, RZ, P2 ;  /* 0x000000ff740f9207 */ /* 0x000fe20001000000 */
[----:B------:R-:W-:Y:S01]  /*6800*/  @!P0 FFMA.FTZ R8, R9, R18, R8 ;  /* 0x0000001209088223 */ /* 0x000fe20000010008 */
[----:B------:R-:W-:Y:S02]  /*6810*/  @!P1 IADD3 R2, P6, PT, R117, R12, RZ ;  /* 0x0000000c75029210 */ /* 0x000fe40007fde0ff */
[----:B------:R-:W-:Y:S02]  /*6820*/  @!P0 F2FP.F16.F32.PACK_AB R6, R6, R5 ;  /* 0x000000050606823e */ /* 0x000fe400000000ff */
[----:B------:R-:W-:Y:S02]  /*6830*/  @!P1 IADD3.X R15, PT, PT, R106, R15, RZ, P6, !PT ;  /* 0x0000000f6a0f9210 */ /* 0x000fe400037fe4ff */
[C---:B------:R-:W-:Y:S02]  /*6840*/  LEA R34, P6, R73.reuse, R92, 0x1 ;  /* 0x0000005c49227211 */ /* 0x040fe400078c08ff */
[----:B------:R-:W-:Y:S02]  /*6850*/  @!P0 F2FP.F16.F32.PACK_AB R7, R8, R7 ;  /* 0x000000070807823e */ /* 0x000fe400000000ff */
[C---:B------:R-:W-:Y:S02]  /*6860*/  @!P1 SHF.L.U32 R9, R2.reuse, 0x1, RZ ;  /* 0x0000000102099819 */ /* 0x040fe400000006ff */
[----:B------:R-:W-:Y:S02]  /*6870*/  LEA.HI.X R35, R73, R93, R74, 0x1, P6 ;  /* 0x0000005d49237211 */ /* 0x000fe400030f0c4a */
        /* <DEDUP_REMOVED lines=14> */
[----:B------:R1:W2:Y:S01]  /*6960*/  @!P1 LDG.E.128 R36, desc[UR6][R14.64+0x80] ;  /* 0x000080060e249981 */ /* 0x0002a2000c1e1d00 */
[----:B---3--:R-:W-:Y:S01]  /*6970*/  @!P1 MOV R18, R42 ;  /* 0x0000002a00129202 */ /* 0x008fe20000000f00 */
[--C-:B----4-:R-:W-:Y:S02]  /*6980*/  @!P1 HADD2.F32 R17, -RZ, R48.reuse.H1_H1 ;  /* 0x30000030ff119230 */ /* 0x110fe40000004100 */
[----:B------:R-:W-:Y:S02]  /*6990*/  @!P1 HADD2.F32 R19, -RZ, R48.H0_H0 ;  /* 0x20000030ff139230 */ /* 0x000fe40000004100 */
[--C-:B-1----:R-:W-:Y:S02]  /*69a0*/  @!P1 HADD2.F32 R15, -RZ, R49.reuse.H1_H1 ;  /* 0x30000031ff0f9230 */ /* 0x102fe40000004100 */
[----:B------:R-:W-:Y:S01]  /*69b0*/  @!P0 FADD.FTZ R17, -R17, -RZ ;  /* 0x800000ff11118221 */ /* 0x000fe20000010100 */
[----:B------:R-:W-:Y:S02]  /*69c0*/  @!P1 HADD2.F32 R14, -RZ, R50.H0_H0 ;  /* 0x20000032ff0e9230 */ /* 0x000fe40000004100 */
[----:B------:R-:W-:Y:S01]  /*69d0*/  @!P0 FADD.FTZ R19, -R19, -RZ ;  /* 0x800000ff13138221 */ /* 0x000fe20000010100 */
[--C-:B-----5:R-:W-:Y:S02]  /*69e0*/  @!P1 HADD2.F32 R2, -RZ, R4.reuse.H1_H1 ;  /* 0x30000004ff029230 */ /* 0x120fe40000004100 */
[----:B------:R-:W-:Y:S01]  /*69f0*/  @!P0 FADD.FTZ R15, -R15, -RZ ;  /* 0x800000ff0f0f8221 */ /* 0x000fe20000010100 */
[----:B------:R-:W-:Y:S02]  /*6a00*/  @!P1 HADD2.F32 R16, -RZ, R49.H0_H0 ;  /* 0x20000031ff109230 */ /* 0x000fe40000004100 */
[----:B------:R-:W-:Y:S01]  /*6a10*/  @!P0 FADD.FTZ R14, -R14, -RZ ;  /* 0x800000ff0e0e8221 */ /* 0x000fe20000010100 */
[----:B------:R-:W-:Y:S02]  /*6a20*/  @!P1 HADD2.F32 R0, -RZ, R4.H0_H0 ;  /* 0x20000004ff009230 */ /* 0x000fe40000004100 */
[----:B------:R-:W-:Y:S01]  /*6a30*/  @!P1 FMUL.FTZ R2, R2, R17 ;  /* 0x0000001102029220 */ /* 0x000fe20000410000 */
[--C-:B------:R-:W-:Y:S01]  /*6a40*/  @!P1 HADD2.F32 R3, -RZ, R5.reuse.H0_H0 ;  /* 0x20000005ff039230 */ /* 0x100fe20000004100 */
[----:B------:R-:W-:Y:S01]  /*6a50*/  @!P1 MOV R17, R40 ;  /* 0x0000002800119202 */ /* 0x000fe20000000f00 */
[----:B------:R-:W-:Y:S02]  /*6a60*/  @!P1 HADD2.F32 R4, -RZ, R5.H1_H1 ;  /* 0x30000005ff049230 */ /* 0x000fe40000004100 */
[----:B------:R-:W-:Y:S01]  /*6a70*/  @!P0 FADD.FTZ R16, -R16, -RZ ;  /* 0x800000ff10108221 */ /* 0x000fe20000010100 */
[----:B------:R-:W-:Y:S02]  /*6a80*/  @!P1 HADD2.F32 R5, -RZ, R6.H0_H0 ;  /* 0x20000006ff059230 */ /* 0x000fe40000004100 */
[----:B------:R-:W-:Y:S01]  /*6a90*/  @!P1 FMUL.FTZ R0, R0, R19 ;  /* 0x0000001300009220 */ /* 0x000fe20000410000 */
[--C-:B------:R-:W-:Y:S02]  /*6aa0*/  @!P1 HADD2.F32 R12, -RZ, R7.reuse.H0_H0 ;  /* 0x20000007ff0c9230 */ /* 0x100fe40000004100 */
[----:B------:R-:W-:Y:S01]  /*6ab0*/  @!P1 FMUL.FTZ R4, R4, R15 ;  /* 0x0000000f04049220 */ /* 0x000fe20000410000 */
[----:B------:R-:W-:Y:S02]  /*6ac0*/  @!P1 HADD2.F32 R9, -RZ, R7.H1_H1 ;  /* 0x30000007ff099230 */ /* 0x000fe40000004100 */
[----:B------:R-:W-:Y:S01]  /*6ad0*/  @!P1 FMUL.FTZ R5, R5, R14 ;  /* 0x0000000e05059220 */ /* 0x000fe20000410000 */
[--C-:B------:R-:W-:Y:S02]  /*6ae0*/  @!P1 HADD2.F32 R7, -RZ, R51.reuse.H0_H0 ;  /* 0x20000033ff079230 */ /* 0x100fe40000004100 */
[----:B------:R-:W-:Y:S01]  /*6af0*/  @!P1 FMUL.FTZ R3, R3, R16 ;  /* 0x0000001003039220 */ /* 0x000fe20000410000 */
[----:B------:R-:W-:Y:S01]  /*6b00*/  @!P1 HADD2.F32 R8, -RZ, R51.H1_H1 ;  /* 0x30000033ff089230 */ /* 0x000fe20000004100 */
[----:B------:R-:W-:Y:S01]  /*6b10*/  @!P1 MOV R19, R41 ;  /* 0x0000002900139202 */ /* 0x000fe20000000f00 */
[----:B--2---:R-:W-:Y:S02]  /*6b20*/  @!P1 HADD2.F32 R14, -RZ, R36.H0_H0 ;  /* 0x20000024ff0e9230 */ /* 0x004fe40000004100 */
[----:B------:R-:W-:Y:S01]  /*6b30*/  @!P0 FADD.FTZ R7, -R7, -RZ ;  /* 0x800000ff07078221 */ /* 0x000fe20000010100 */
[--C-:B------:R-:W-:Y:S02]  /*6b40*/  @!P1 HADD2.F32 R15, -RZ, R17.reuse.H0_H0 ;  /* 0x20000011ff0f9230 */ /* 0x100fe40000004100 */
[----:B------:R-:W-:Y:S01]  /*6b50*/  @!P0 FADD.FTZ R8, -R8, -RZ ;  /* 0x800000ff08088221 */ /* 0x000fe20000010100 */
[----:B------:R-:W-:Y:S02]  /*6b60*/  @!P1 HADD2.F32 R13, -RZ, R50.H1_H1 ;  /* 0x30000032ff0d9230 */ /* 0x000fe40000004100 */
[----:B------:R-:W-:Y:S01]  /*6b70*/  @!P1 FMUL.FTZ R7, R12, R7 ;  /* 0x000000070c079220 */ /* 0x000fe20000410000 */
[----:B------:R-:W-:Y:S02]  /*6b80*/  @!P1 HADD2.F32 R16, -RZ, R36.H1_H1 ;  /* 0x30000024ff109230 */ /* 0x000fe40000004100 */
[----:B------:R-:W-:Y:S01]  /*6b90*/  @!P1 FMUL.FTZ R8, R9, R8 ;  /* 0x0000000809089220 */ /* 0x000fe20000410000 */
[----:B------:R-:W-:Y:S02]  /*6ba0*/  @!P1 HADD2.F32 R17, -RZ, R17.H1_H1 ;  /* 0x30000011ff119230 */ /* 0x000fe40000004100 */
[----:B------:R-:W-:Y:S01]  /*6bb0*/  @!P1 FFMA.FTZ R0, R15, R14, R0 ;  /* 0x0000000e0f009223 */ /* 0x000fe20000010000 */
[----:B------:R-:W-:Y:S02]  /*6bc0*/  @!P1 HADD2.F32 R6, -RZ, R6.H1_H1 ;  /* 0x30000006ff069230 */ /* 0x000fe40000004100 */
[----:B------:R-:W-:Y:S01]  /*6bd0*/  @!P0 FADD.FTZ R13, -R13, -RZ ;  /* 0x800000ff0d0d8221 */ /* 0x000fe20000010100 */
[----:B------:R-:W-:Y:S01]  /*6be0*/  @!P1 HADD2.F32 R9, -RZ, R37.H0_H0 ;  /* 0x20000025ff099230 */ /* 0x000fe20000004100 */
[----:B------:R-:W-:Y:S01]  /*6bf0*/  ISETP.GE.AND P0, PT, R22, R31, PT ;  /* 0x0000001f1600720c */ /* 0x000fe20003f06270 */
[----:B------:R-:W-:Y:S02]  /*6c00*/  @!P1 HADD2.F32 R12, -RZ, R19.H0_H0 ;  /* 0x20000013ff0c9230 */ /* 0x000fe40000004100 */
[----:B------:R-:W-:Y:S01]  /*6c10*/  @!P1 FFMA.FTZ R2, R17, R16, R2 ;  /* 0x0000001011029223 */ /* 0x000fe20000010002 */
[----:B------:R-:W-:Y:S02]  /*6c20*/  @!P1 HADD2.F32 R14, -RZ, R38.H0_H0 ;  /* 0x20000026ff0e9230 */ /* 0x000fe40000004100 */
[----:B------:R-:W-:Y:S01]  /*6c30*/  @!P1 FMUL.FTZ R6, R6, R13 ;  /* 0x0000000d06069220 */ /* 0x000fe20000410000 */
[----:B------:R-:W-:Y:S02]  /*6c40*/  @!P1 HADD2.F32 R13, -RZ, R37.H1_H1 ;  /* 0x30000025ff0d9230 */ /* 0x000fe40000004100 */
[----:B------:R-:W-:Y:S01]  /*6c50*/  @!P1 FFMA.FTZ R3, R12, R9, R3 ;  /* 0x000000090c039223 */ /* 0x000fe20000010003 */
[----:B------:R-:W-:Y:S01]  /*6c60*/  @!P1 HADD2.F32 R9, -RZ, R19.H1_H1 ;  /* 0x30000013ff099230 */ /* 0x000fe20000004100 */
[----:B------:R-:W-:Y:S01]  /*6c70*/  @!P1 F2FP.F16.F32.PACK_AB R12, R2, R0 ;  /* 0x00000000020c923e */ /* 0x000fe200000000ff */
[----:B------:R-:W-:Y:S01]  /*6c80*/  @!P1 HADD2.F32 R0, -RZ, R18.H0_H0 ;  /* 0x20000012ff009230 */ /* 0x000fe20000004100 */
[----:B------:R-:W-:Y:S01]  /*6c90*/  @!P1 MOV R2, R43 ;  /* 0x0000002b00029202 */ /* 0x000fe20000000f00 */
[----:B------:R-:W-:Y:S02]  /*6ca0*/  @!P1 HADD2.F32 R15, -RZ, R38.H1_H1 ;  /* 0x30000026ff0f9230 */ /* 0x000fe40000004100 */
[----:B------:R-:W-:Y:S01]  /*6cb0*/  @!P1 FFMA.FTZ R4, R9, R13, R4 ;  /* 0x0000000d09049223 */ /* 0x000fe20000010004 */
[----:B------:R-:W-:Y:S02]  /*6cc0*/  @!P1 HADD2.F32 R9, -RZ, R18.H1_H1 ;  /* 0x30000012ff099230 */ /* 0x000fe40000004100 */
[----:B------:R-:W-:Y:S01]  /*6cd0*/  @!P1 FFMA.FTZ R5, R0, R14, R5 ;  /* 0x0000000e00059223 */ /* 0x000fe20000010005 */
[--C-:B------:R-:W-:Y:S01]  /*6ce0*/  @!P1 HADD2.F32 R16, -RZ, R39.reuse.H0_H0 ;  /* 0x20000027ff109230 */ /* 0x100fe20000004100 */
[----:B------:R-:W-:Y:S01]  /*6cf0*/  @!P1 MOV R40, R12 ;  /* 0x0000000c00289202 */ /* 0x000fe20000000f00 */
[--C-:B------:R-:W-:Y:S02]  /*6d00*/  @!P1 HADD2.F32 R0, -RZ, R2.reuse.H0_H0 ;  /* 0x20000002ff009230 */ /* 0x100fe40000004100 */
[----:B------:R-:W-:Y:S01]  /*6d10*/  @!P1 FFMA.FTZ R6, R9, R15, R6 ;  /* 0x0000000f09069223 */ /* 0x000fe20000010006 */
[----:B------:R-:W-:Y:S01]  /*6d20*/  @!P1 HADD2.F32 R17, -RZ, R39.H1_H1 ;  /* 0x30000027ff119230 */ /* 0x000fe20000004100 */
[----:B------:R-:W-:Y:S01]  /*6d30*/  @!P0 ISETP.GE.U32.AND P2, PT, R22, R33, PT ;  /* 0x000000211600820c */ /* 0x000fe20003f46070 */
[----:B------:R-:W-:Y:S02]  /*6d40*/  @!P1 HADD2.F32 R13, -RZ, R2.H1_H1 ;  /* 0x30000002ff0d9230 */ /* 0x000fe40000004100 */
[----:B------:R-:W-:Y:S01]  /*6d50*/  @!P1 FFMA.FTZ R7, R0, R16, R7 ;  /* 0x0000001000079223 */ /* 0x000fe20000010007 */
[----:B------:R-:W-:Y:S02]  /*6d60*/  @!P1 F2FP.F16.F32.PACK_AB R6, R6, R5 ;  /* 0x000000050606923e */ /* 0x000fe400000000ff */
[----:B------:R-:W-:Y:S01]  /*6d70*/  @!P0 SEL R14, R30, RZ, P2 ;  /* 0x000000ff1e0e8207 */ /* 0x000fe20001000000 */
[----:B------:R-:W-:Y:S01]  /*6d80*/  @!P1 FFMA.FTZ R8, R13, R17, R8 ;  /* 0x000000110d089223 */ /* 0x000fe20000010008 */
[----:B------:R-:W-:Y:S02]  /*6d90*/  @!P0 SEL R9, R116, RZ, P2 ;  /* 0x000000ff74098207 */ /* 0x000fe40001000000 */
[----:B------:R-:W-:Y:S02]  /*6da0*/  @!P0 IADD3 R14, P6, PT, R117, R14, RZ ;  /* 0x0000000e750e8210 */ /* 0x000fe40007fde0ff */
[----:B------:R-:W-:Y:S02]  /*6db0*/  @!P1 F2FP.F16.F32.PACK_AB R7, R8, R7 ;  /* 0x000000070807923e */ /* 0x000fe400000000ff */
[----:B------:R-:W-:Y:S02]  /*6dc0*/  @!P1 F2FP.F16.F32.PACK_AB R13, R4, R3 ;  /* 0x00000003040d923e */ /* 0x000fe400000000ff */
[----:B------:R-:W-:Y:S02]  /*6dd0*/  @!P0 SHF.L.U32 R15, R14, 0x1, RZ ;  /* 0x000000010e0f8819 */ /* 0x000fe400000006ff */
[----:B------:R-:W-:Y:S02]  /*6de0*/  @!P0 IADD3.X R9, PT, PT, R106, R9, RZ, P6, !PT ;  /* 0x000000096a098210 */ /* 0x000fe400037fe4ff */
[----:B------:R-:W-:Y:S02]  /*6df0*/  @!P1 MOV R41, R13 ;  /* 0x0000000d00299202 */ /* 0x000fe40000000f00 */
[----:B------:R-:W-:Y:S02]  /*6e00*/  @!P1 MOV R42, R6 ;  /* 0x00000006002a9202 */ /* 0x000fe40000000f00 */
[----:B------:R-:W-:Y:S02]  /*6e10*/  @!P1 MOV R43, R7 ;  /* 0x00000007002b9202 */ /* 0x000fe40000000f00 */
[----:B------:R-:W-:Y:S02]  /*6e20*/  @!P0 IADD3 R48, P1, PT, R15, R96, RZ ;  /* 0x000000600f308210 */ /* 0x000fe40007f3e0ff */
[----:B------:R-:W-:Y:S01]  /*6e30*/  @!P0 SEL R3, R33, R30, !P2 ;  /* 0x0000001e21038207 */ /* 0x000fe20005000000 */
[----:B------:R2:W-:Y:S01]  /*6e40*/  STG.E.128 desc[UR6][R34.64+0x80], R40 ;  /* 0x0000802822007986 */ /* 0x0005e2000c101d06 */
[----:B------:R-:W-:Y:S03]  /*6e50*/  @!P0 SHF.L.U64.HI R0, R14, 0x1, R9 ;  /* 0x000000010e008819 */ /* 0x000fe60000010209 */
[----:B------:R-:W-:Y:S01]  /*6e60*/  @!P0 IMAD.WIDE R4, R3, 0x2, R10 ;  /* 0x0000000203048825 */ /* 0x000fe200078e020a */
[C---:B------:R-:W-:Y:S02]  /*6e70*/  @!P0 IADD3.X R49, PT, PT, R0.reuse, R97, RZ, P1, !PT ;  /* 0x0000006100318210 */ /* 0x040fe40000ffe4ff */
[----:B------:R-:W-:Y:S01]  /*6e80*/  @!P0 IADD3 R14, P1, PT, R15, R98, RZ ;  /* 0x000000620f0e8210 */ /* 0x000fe20007f3e0ff */
[----:B------:R-:W3:Y:S03]  /*6e90*/  LDG.E.128 R44, desc[UR6][R10.64+0x100] ;  /* 0x000100060a2c7981 */ /* 0x000ee6000c1e1d00 */
[----:B------:R-:W-:Y:S02]  /*6ea0*/  @!P0 IADD3.X R15, PT, PT, R0, R99, RZ, P1, !PT ;  /* 0x00000063000f8210 */ /* 0x000fe40000ffe4ff */
[----:B------:R-:W-:Y:S03]  /*6eb0*/  ISETP.GE.U32.OR P1, PT, R22, R33, P0 ;  /* 0x000000211600720c */ /* 0x000fe60000726470 */
[----:B------:R-:W4:Y:S08]  /*6ec0*/  @!P0 LDG.E.128 R48, desc[UR6][R48.64+0x100] ;  /* 0x0001000630308981 */ /* 0x000f30000c1e1d00 */
[----:B------:R-:W5:Y:S08]  /*6ed0*/  @!P0 LDG.E.128 R4, desc[UR6][R4.64+0x100] ;  /* 0x0001000604048981 */ /* 0x000f70000c1e1d00 */
[----:B------:R1:W2:Y:S01]  /*6ee0*/  @!P0 LDG.E.128 R36, desc[UR6][R14.64+0x100] ;  /* 0x000100060e248981 */ /* 0x0002a2000c1e1d00 */
[----:B---3--:R-:W-:Y:S02]  /*6ef0*/  @!P0 MOV R20, R45 ;  /* 0x0000002d00148202 */ /* 0x008fe40000000f00 */
[----:B------:R-:W-:Y:S02]  /*6f00*/  @!P0 MOV R21, R46 ;  /* 0x0000002e00158202 */ /* 0x000fe40000000f00 */
[----:B------:R-:W-:Y:S01]  /*6f10*/  @!P0 MOV R32, R47 ;  /* 0x0000002f00208202 */ /* 0x000fe20000000f00 */
[--C-:B----4-:R-:W-:Y:S02]  /*6f20*/  @!P0 HADD2.F32 R11, -RZ, R50.reuse.H1_H1 ;  /* 0x30000032ff0b8230 */ /* 0x110fe40000004100 */
[----:B------:R-:W-:Y:S02]  /*6f30*/  @!P0 HADD2.F32 R10, -RZ, R50.H0_H0 ;  /* 0x20000032ff0a8230 */ /* 0x000fe40000004100 */
[----:B------:R-:W-:Y:S02]  /*6f40*/  @!P0 HADD2.F32 R8, -RZ, R51.H1_H1 ;  /* 0x30000033ff088230 */ /* 0x000fe40000004100 */
        /* <DEDUP_REMOVED lines=8> */
[----:B------:R-:W-:Y:S02]  /*6fd0*/  @!P0 HADD2.F32 R4, -RZ, R5.H1_H1 ;  /* 0x30000005ff048230 */ /* 0x000fe40000004100 */
[----:B------:R-:W-:Y:S01]  /*6fe0*/  @!P0 FMUL.FTZ R0, R0, R17 ;  /* 0x0000001100008220 */ /* 0x000fe20000410000 */
[--C-:B------:R-:W-:Y:S02]  /*6ff0*/  @!P0 HADD2.F32 R5, -RZ, R6.reuse.H0_H0 ;  /* 0x20000006ff058230 */ /* 0x100fe40000004100 */
[----:B------:R-:W-:Y:S02]  /*7000*/  @!P0 HADD2.F32 R6, -RZ, R6.H1_H1 ;  /* 0x30000006ff068230 */ /* 0x000fe40000004100 */
[--C-:B------:R-:W-:Y:S02]  /*7010*/  @!P0 HADD2.F32 R12, -RZ, R7.reuse.H0_H0 ;  /* 0x20000007ff0c8230 */ /* 0x100fe40000004100 */
[----:B------:R-:W-:Y:S01]  /*7020*/  @!P0 FMUL.FTZ R5, R5, R10 ;  /* 0x0000000a05058220 */ /* 0x000fe20000410000 */
[----:B------:R-:W-:Y:S02]  /*7030*/  @!P0 HADD2.F32 R9, -RZ, R7.H1_H1 ;  /* 0x30000007ff098230 */ /* 0x000fe40000004100 */
[----:B------:R-:W-:Y:S01]  /*7040*/  @!P0 FMUL.FTZ R6, R6, R11 ;  /* 0x0000000b06068220 */ /* 0x000fe20000410000 */
[----:B------:R-:W-:Y:S01]  /*7050*/  @!P0 HADD2.F32 R7, -RZ, R51.H0_H0 ;  /* 0x20000033ff078230 */ /* 0x000fe20000004100 */
[----:B------:R-:W-:Y:S01]  /*7060*/  @!P0 MOV R11, R44 ;  /* 0x0000002c000b8202 */ /* 0x000fe20000000f00 */
[----:B-1----:R-:W-:Y:S02]  /*7070*/  @!P0 HADD2.F32 R15, -RZ, R48.H1_H1 ;  /* 0x30000030ff0f8230 */ /* 0x002fe40000004100 */
[----:B------:R-:W-:Y:S01]  /*7080*/  @!P0 FMUL.FTZ R8, R9, R8 ;  /* 0x0000000809088220 */ /* 0x000fe20000410000 */
[--C-:B------:R-:W-:Y:S02]  /*7090*/  @!P0 HADD2.F32 R14, -RZ, R49.reuse.H0_H0 ;  /* 0x20000031ff0e8230 */ /* 0x100fe40000004100 */
[----:B------:R-:W-:Y:S01]  /*70a0*/  @!P1 FADD.FTZ R7, -R7, -RZ ;  /* 0x800000ff07079221 */ /* 0x000fe20000010100 */
[----:B------:R-:W-:Y:S02]  /*70b0*/  @!P0 HADD2.F32 R13, -RZ, R49.H1_H1 ;  /* 0x30000031ff0d8230 */ /* 0x000fe40000004100 */
[----:B------:R-:W-:Y:S01]  /*70c0*/  @!P1 FADD.FTZ R15, -R15, -RZ ;  /* 0x800000ff0f0f9221 */ /* 0x000fe20000010100 */
[--C-:B--2---:R-:W-:Y:S02]  /*70d0*/  @!P0 HADD2.F32 R10, -RZ, R36.reuse.H0_H0 ;  /* 0x20000024ff0a8230 */ /* 0x104fe40000004100 */
[----:B------:R-:W-:Y:S01]  /*70e0*/  @!P1 FADD.FTZ R14, -R14, -RZ ;  /* 0x800000ff0e0e9221 */ /* 0x000fe20000010100 */
[--C-:B------:R-:W-:Y:S02]  /*70f0*/  @!P0 HADD2.F32 R9, -RZ, R11.reuse.H0_H0 ;  /* 0x2000000bff098230 */ /* 0x100fe40000004100 */
[----:B------:R-:W-:Y:S01]  /*7100*/  @!P1 FADD.FTZ R13, -R13, -RZ ;  /* 0x800000ff0d0d9221 */ /* 0x000fe20000010100 */
[----:B------:R-:W-:Y:S02]  /*7110*/  @!P0 HADD2.F32 R11, -RZ, R11.H1_H1 ;  /* 0x3000000bff0b8230 */ /* 0x000fe40000004100 */
[----:B------:R-:W-:Y:S01]  /*7120*/  @!P0 FMUL.FTZ R7, R12, R7 ;  /* 0x000000070c078220 */ /* 0x000fe20000410000 */
[----:B------:R-:W-:Y:S02]  /*7130*/  @!P0 HADD2.F32 R12, -RZ, R36.H1_H1 ;  /* 0x30000024ff0c8230 */ /* 0x000fe40000004100 */
[----:B------:R-:W-:Y:S01]  /*7140*/  @!P0 FMUL.FTZ R2, R2, R15 ;  /* 0x0000000f02028220 */ /* 0x000fe20000410000 */
[--C-:B------:R-:W-:Y:S02]  /*7150*/  @!P0 HADD2.F32 R15, -RZ, R37.reuse.H1_H1 ;  /* 0x30000025ff0f8230 */ /* 0x100fe40000004100 */
[----:B------:R-:W-:Y:S01]  /*7160*/  @!P0 FMUL.FTZ R3, R3, R14 ;  /* 0x0000000e03038220 */ /* 0x000fe20000410000 */
[--C-:B------:R-:W-:Y:S02]  /*7170*/  @!P0 HADD2.F32 R14, -RZ, R20.reuse.H0_H0 ;  /* 0x20000014ff0e8230 */ /* 0x100fe40000004100 */
[----:B------:R-:W-:Y:S01]  /*7180*/  @!P0 FMUL.FTZ R4, R4, R13 ;  /* 0x0000000d04048220 */ /* 0x000fe20000410000 */
[----:B------:R-:W-:Y:S02]  /*7190*/  @!P0 HADD2.F32 R13, -RZ, R37.H0_H0 ;  /* 0x20000025ff0d8230 */ /* 0x000fe40000004100 */
[----:B------:R-:W-:Y:S01]  /*71a0*/  @!P0 FFMA.FTZ R0, R9, R10, R0 ;  /* 0x0000000a09008223 */ /* 0x000fe20000010000 */
[----:B------:R-:W-:Y:S02]  /*71b0*/  @!P0 HADD2.F32 R9, -RZ, R20.H1_H1 ;  /* 0x30000014ff098230 */ /* 0x000fe40000004100 */
[----:B------:R-:W-:Y:S01]  /*71c0*/  @!P0 FFMA.FTZ R2, R11, R12, R2 ;  /* 0x0000000c0b028223 */ /* 0x000fe20000010002 */
[--C-:B------:R-:W-:Y:S02]  /*71d0*/  @!P0 HADD2.F32 R16, -RZ, R38.reuse.H0_H0 ;  /* 0x20000026ff108230 */ /* 0x100fe40000004100 */
[----:B------:R-:W-:Y:S01]  /*71e0*/  @!P0 FFMA.FTZ R3, R14, R13, R3 ;  /* 0x0000000d0e038223 */ /* 0x000fe20000010003 */
[--C-:B------:R-:W-:Y:S02]  /*71f0*/  @!P0 HADD2.F32 R10, -RZ, R21.reuse.H0_H0 ;  /* 0x20000015ff0a8230 */ /* 0x100fe40000004100 */
[----:B------:R-:W-:Y:S01]  /*7200*/  @!P0 FFMA.FTZ R4, R9, R15, R4 ;  /* 0x0000000f09048223 */ /* 0x000fe20000010004 */
[----:B------:R-:W-:Y:S01]  /*7210*/  @!P0 F2FP.F16.F32.PACK_AB R0, R2, R0 ;  /* 0x000000000200823e */ /* 0x000fe200000000ff */
[----:B------:R-:W-:Y:S02]  /*7220*/  @!P0 HADD2.F32 R17, -RZ, R38.H1_H1 ;  /* 0x30000026ff118230 */ /* 0x000fe40000004100 */
[----:B------:R-:W-:Y:S01]  /*7230*/  @!P0 HADD2.F32 R11, -RZ, R21.H1_H1 ;  /* 0x30000015ff0b8230 */ /* 0x000fe20000004100 */
[----:B------:R-:W-:Y:S01]  /*7240*/  @!P0 F2FP.F16.F32.PACK_AB R3, R4, R3 ;  /* 0x000000030403823e */ /* 0x000fe200000000ff */
[--C-:B------:R-:W-:Y:S01]  /*7250*/  @!P0 HADD2.F32 R18, -RZ, R39.reuse.H0_H0 ;  /* 0x20000027ff128230 */ /* 0x100fe20000004100 */
[----:B------:R-:W-:Y:S01]  /*7260*/  @!P0 MOV R44, R0 ;  /* 0x00000000002c8202 */ /* 0x000fe20000000f00 */
[--C-:B------:R-:W-:Y:S01]  /*7270*/  @!P0 HADD2.F32 R12, -RZ, R32.reuse.H0_H0 ;  /* 0x20000020ff0c8230 */ /* 0x100fe20000004100 */
[----:B------:R-:W-:Y:S01]  /*7280*/  @!P0 MOV R45, R3 ;  /* 0x00000003002d8202 */ /* 0x000fe20000000f00 */
[----:B------:R-:W-:Y:S02]  /*7290*/  @!P0 HADD2.F32 R19, -RZ, R39.H1_H1 ;  /* 0x30000027ff138230 */ /* 0x000fe40000004100 */
[----:B------:R-:W-:Y:S01]  /*72a0*/  @!P0 FFMA.FTZ R5, R10, R16, R5 ;  /* 0x000000100a058223 */ /* 0x000fe20000010005 */
[----:B------:R-:W-:Y:S02]  /*72b0*/  @!P0 HADD2.F32 R13, -RZ, R32.H1_H1 ;  /* 0x30000020ff0d8230 */ /* 0x000fe40000004100 */
        /* <DEDUP_REMOVED lines=8> */
.L_x_3294:
[----:B------:R-:W-:Y:S05]  /*7340*/  BSYNC.RECONVERGENT B0 ;  /* 0x0000000000007941 */ /* 0x000fea0003800200 */
.L_x_3293:
[----:B------:R-:W-:Y:S04]  /*7350*/  BSSY.RECONVERGENT B0, `(.L_x_3295) ;  /* 0x0000110000007945 */ /* 0x000fe80003800200 */
[----:B------:R-:W-:Y:S05]  /*7360*/  @!P5 BRA `(.L_x_3296) ;  /* 0x000000100038d947 */ /* 0x000fea0003800000 */
[----:B------:R-:W3:Y:S01]  /*7370*/  LDC.64 R2, c[0x0][0x4a8] ;  /* 0x00012a00ff027b82 */ /* 0x000ee20000000a00 */
[C---:B------:R-:W-:Y:S07]  /*7380*/  ISETP.GE.AND P0, PT, R24.reuse, R31, PT ;  /* 0x0000001f1800720c */ /* 0x040fee0003f06270 */
[----:B------:R-:W2:Y:S06]  /*7390*/  LDC.64 R20, c[0x0][0x3b8] ;  /* 0x0000ee00ff147b82 */ /* 0x000eac0000000a00 */
[----:B------:R-:W-:Y:S04]  /*73a0*/  @!P0 ISETP.GE.U32.AND P1, PT, R24, R33, PT ;  /* 0x000000211800820c */ /* 0x000fe80003f26070 */
[----:B----4-:R-:W-:Y:S02]  /*73b0*/  @!P0 SEL R7, R30, RZ, P1 ;  /* 0x000000ff1e078207 */ /* 0x010fe40000800000 */
[----:B------:R-:W-:Y:S02]  /*73c0*/  @!P0 SEL R9, R116, RZ, P1 ;  /* 0x000000ff74098207 */ /* 0x000fe40000800000 */
[----:B--2---:R-:W-:Y:S02]  /*73d0*/  LEA R34, P5, R20, R92, 0x6 ;  /* 0x0000005c14227211 */ /* 0x004fe400078a30ff */
[----:B---3--:R-:W-:Y:S02]  /*73e0*/  LEA R10, P2, R2, R26, 0x6 ;  /* 0x0000001a020a7211 */ /* 0x008fe400078430ff */
[----:B------:R-:W-:Y:S02]  /*73f0*/  LEA.HI.X R35, R20, R93, R21, 0x6, P5 ;  /* 0x0000005d14237211 */ /* 0x000fe400028f3415 */
[----:B------:R-:W-:Y:S02]  /*7400*/  LEA.HI.X R11, R2, R27, R3, 0x6, P2 ;  /* 0x0000001b020b7211 */ /* 0x000fe400010f3403 */
[----:B------:R-:W-:Y:S02]  /*7410*/  @!P0 IADD3 R7, P2, PT, R110, R7, RZ ;  /* 0x000000076e078210 */ /* 0x000fe40007f5e0ff */
[----:B------:R-:W-:Y:S01]  /*7420*/  @!P0 SEL R3, R33, R30, !P1 ;  /* 0x0000001e21038207 */ /* 0x000fe20004800000 */
[----:B------:R-:W2:Y:S01]  /*7430*/  LDG.E.128 R44, desc[UR6][R10.64] ;  /* 0x000000060a2c7981 */ /* 0x000ea2000c1e1d00 */
        /* <DEDUP_REMOVED lines=26> */
[--C-:B------:R-:W-:Y:S02]  /*75e0*/  @!P0 HADD2.F32 R16, -RZ, R41.reuse.H0_H0 ;  /* 0x20000029ff108230 */ /* 0x100fe40000004100 */
[----:B------:R-:W-:Y:S01]  /*75f0*/  @!P1 FADD.FTZ R13, -R13, -RZ ;  /* 0x800000ff0d0d9221 */ /* 0x000fe20000010100 */
[----:B------:R-:W-:Y:S02]  /*7600*/  @!P0 HADD2.F32 R15, -RZ, R41.H1_H1 ;  /* 0x30000029ff0f8230 */ /* 0x000fe40000004100 */
        /* <DEDUP_REMOVED lines=33> */
[--C-:B------:R-:W-:Y:S01]  /*7820*/  @!P0 HADD2.F32 R12, -RZ, R19.reuse.H0_H0 ;  /* 0x20000013ff0c8230 */ /* 0x100fe20000004100 */
[----:B------:R-:W-:Y:S01]  /*7830*/  @!P0 F2FP.F16.F32.PACK_AB R32, R2, R0 ;  /* 0x000000000220823e */ /* 0x000fe200000000ff */
[----:B------:R-:W-:Y:S02]  /*7840*/  @!P0 HADD2.F32 R16, -RZ, R38.H1_H1 ;  /* 0x30000026ff108230 */ /* 0x000fe40000004100 */
[----:B------:R-:W-:Y:S01]  /*7850*/  @!P0 FFMA.FTZ R4, R13, R14, R4 ;  /* 0x0000000e0d048223 */ /* 0x000fe20000010004 */
[----:B------:R-:W-:Y:S01]  /*7860*/  @!P0 HADD2.F32 R9, -RZ, R19.H1_H1 ;  /* 0x30000013ff098230 */ /* 0x000fe20000004100 */
[----:B------:R-:W-:Y:S01]  /*7870*/  @!P0 MOV R2, R47 ;  /* 0x0000002f00028202 */ /* 0x000fe20000000f00 */
[----:B------:R-:W-:Y:S01]  /*7880*/  @!P0 FFMA.FTZ R5, R12, R15, R5 ;  /* 0x0000000f0c058223 */ /* 0x000fe20000010005 */
[----:B------:R-:W-:Y:S02]  /*7890*/  @!P1 ISETP.GE.U32.AND P2, PT, R23, R33, PT ;  /* 0x000000211700920c */ /* 0x000fe40003f46070 */
[----:B------:R-:W-:Y:S01]  /*78a0*/  @!P0 MOV R44, R32 ;  /* 0x00000020002c8202 */ /* 0x000fe20000000f00 */
[--C-:B------:R-:W-:Y:S01]  /*78b0*/  @!P0 HADD2.F32 R0, -RZ, R2.reuse.H0_H0 ;  /* 0x20000002ff008230 */ /* 0x100fe20000004100 */
[----:B------:R-:W-:Y:S01]  /*78c0*/  @!P0 F2FP.F16.F32.PACK_AB R13, R4, R3 ;  /* 0x00000003040d823e */ /* 0x000fe200000000ff */
[----:B------:R-:W-:Y:S02]  /*78d0*/  @!P0 HADD2.F32 R3, -RZ, R2.H1_H1 ;  /* 0x30000002ff038230 */ /* 0x000fe40000004100 */
[----:B------:R-:W-:Y:S01]  /*78e0*/  @!P0 FFMA.FTZ R6, R9, R16, R6 ;  /* 0x0000001009068223 */ /* 0x000fe20000010006 */
[----:B------:R-:W-:Y:S01]  /*78f0*/  @!P1 SEL R9, R30, RZ, P2 ;  /* 0x000000ff1e099207 */ /* 0x000fe20001000000 */
[----:B------:R-:W-:Y:S01]  /*7900*/  @!P0 FFMA.FTZ R7, R0, R17, R7 ;  /* 0x0000001100078223 */ /* 0x000fe20000010007 */
[----:B------:R-:W-:Y:S01]  /*7910*/  @!P0 MOV R45, R13 ;  /* 0x0000000d002d8202 */ /* 0x000fe20000000f00 */
[----:B------:R-:W-:Y:S01]  /*7920*/  @!P0 FFMA.FTZ R8, R3, R18, R8 ;  /* 0x0000001203088223 */ /* 0x000fe20000010008 */
[----:B------:R-:W-:Y:S02]  /*7930*/  @!P1 SEL R13, R116, RZ, P2 ;  /* 0x000000ff740d9207 */ /* 0x000fe40001000000 */
[----:B------:R-:W-:Y:S02]  /*7940*/  @!P1 IADD3 R9, P6, PT, R110, R9, RZ ;  /* 0x000000096e099210 */ /* 0x000fe40007fde0ff */
[----:B------:R-:W-:Y:S02]  /*7950*/  @!P0 F2FP.F16.F32.PACK_AB R6, R6, R5 ;  /* 0x000000050606823e */ /* 0x000fe400000000ff */
[----:B------:R-:W-:Y:S02]  /*7960*/  @!P1 IADD3.X R0, PT, PT, R104, R13, RZ, P6, !PT ;  /* 0x0000000d68009210 */ /* 0x000fe400037fe4ff */
[----:B------:R-:W-:Y:S02]  /*7970*/  @!P0 F2FP.F16.F32.PACK_AB R7, R8, R7 ;  /* 0x000000070807823e */ /* 0x000fe400000000ff */
[C---:B------:R-:W-:Y:S02]  /*7980*/  @!P1 SHF.L.U64.HI R0, R9.reuse, 0x1, R0 ;  /* 0x0000000109009819 */ /* 0x040fe40000010200 */
[----:B------:R-:W-:Y:S02]  /*7990*/  @!P1 SHF.L.U32 R9, R9, 0x1, RZ ;  /* 0x0000000109099819 */ /* 0x000fe400000006ff */
[----:B------:R-:W-:Y:S02]  /*79a0*/  @!P0 MOV R46, R6 ;  /* 0x00000006002e8202 */ /* 0x000fe40000000f00 */
[----:B------:R-:W-:Y:S02]  /*79b0*/  @!P0 MOV R47, R7 ;  /* 0x00000007002f8202 */ /* 0x000fe40000000f00 */
[----:B------:R-:W-:Y:S02]  /*79c0*/  @!P1 IADD3 R48, P0, PT, R9, R96, RZ ;  /* 0x0000006009309210 */ /* 0x000fe40007f1e0ff */
[----:B------:R-:W-:Y:S01]  /*79d0*/  @!P1 SEL R3, R33, R30, !P2 ;  /* 0x0000001e21039207 */ /* 0x000fe20005000000 */
[----:B------:R2:W-:Y:S01]  /*79e0*/  STG.E.128 desc[UR6][R34.64], R44 ;  /* 0x0000002c22007986 */ /* 0x0005e2000c101d06 */
[C---:B------:R-:W-:Y:S02]  /*79f0*/  @!P1 IADD3.X R49, PT, PT, R0.reuse, R97, RZ, P0, !PT ;  /* 0x0000006100319210 */ /* 0x040fe400007fe4ff */
[----:B------:R-:W-:Y:S01]  /*7a00*/  @!P1 IADD3 R14, P0, PT, R9, R98, RZ ;  /* 0x00000062090e9210 */ /* 0x000fe20007f1e0ff */
[----:B------:R-:W-:Y:S03]  /*7a10*/  @!P1 IMAD.WIDE R4, R3, 0x2, R10 ;  /* 0x0000000203049825 */ /* 0x000fe600078e020a */
[----:B------:R-:W-:Y:S01]  /*7a20*/  @!P1 IADD3.X R15, PT, PT, R0, R99, RZ, P0, !PT ;  /* 0x00000063000f9210 */ /* 0x000fe200007fe4ff */
[----:B------:R-:W3:Y:S01]  /*7a30*/  @!P1 LDG.E.128 R48, desc[UR6][R48.64+0x80] ;  /* 0x0000800630309981 */ /* 0x000ee2000c1e1d00 */
[----:B------:R-:W-:Y:S07]  /*7a40*/  ISETP.GE.U32.OR P0, PT, R23, R33, P1 ;  /* 0x000000211700720c */ /* 0x000fee0000f06470 */
[----:B------:R-:W4:Y:S08]  /*7a50*/  @!P1 LDG.E.128 R4, desc[UR6][R4.64+0x80] ;  /* 0x0000800604049981 */ /* 0x000f30000c1e1d00 */
[----:B------:R-:W5:Y:S08]  /*7a60*/  LDG.E.128 R40, desc[UR6][R10.64+0x80] ;  /* 0x000080060a287981 */ /* 0x000f70000c1e1d00 */
[----:B------:R1:W2:Y:S01]  /*7a70*/  @!P1 LDG.E.128 R36, desc[UR6][R14.64+0x80] ;  /* 0x000080060e249981 */ /* 0x0002a2000c1e1d00 */
[--C-:B---3--:R-:W-:Y:S02]  /*7a80*/  @!P1 HADD2.F32 R17, -RZ, R48.reuse.H1_H1 ;  /* 0x30000030ff119230 */ /* 0x108fe40000004100 */
[----:B------:R-:W-:Y:S02]  /*7a90*/  @!P1 HADD2.F32 R19, -RZ, R48.H0_H0 ;  /* 0x20000030ff139230 */ /* 0x000fe40000004100 */
[--C-:B-1----:R-:W-:Y:S02]  /*7aa0*/  @!P1 HADD2.F32 R15, -RZ, R49.reuse.H1_H1 ;  /* 0x30000031ff0f9230 */ /* 0x102fe40000004100 */
[----:B------:R-:W-:Y:S01]  /*7ab0*/  @!P0 FADD.FTZ R17, -R17, -RZ ;  /* 0x800000ff11118221 */ /* 0x000fe20000010100 */
[----:B------:R-:W-:Y:S02]  /*7ac0*/  @!P1 HADD2.F32 R14, -RZ, R50.H0_H0 ;  /* 0x20000032ff0e9230 */ /* 0x000fe40000004100 */
[----:B------:R-:W-:Y:S01]  /*7ad0*/  @!P0 FADD.FTZ R19, -R19, -RZ ;  /* 0x800000ff13138221 */ /* 0x000fe20000010100 */
[--C-:B----4-:R-:W-:Y:S02]  /*7ae0*/  @!P1 HADD2.F32 R2, -RZ, R4.reuse.H1_H1 ;  /* 0x30000004ff029230 */ /* 0x110fe40000004100 */
[----:B------:R-:W-:Y:S01]  /*7af0*/  @!P0 FADD.FTZ R15, -R15, -RZ ;  /* 0x800000ff0f0f8221 */ /* 0x000fe20000010100 */
[----:B------:R-:W-:Y:S02]  /*7b00*/  @!P1 HADD2.F32 R16, -RZ, R49.H0_H0 ;  /* 0x20000031ff109230 */ /* 0x000fe40000004100 */
[----:B------:R-:W-:Y:S01]  /*7b10*/  @!P0 FADD.FTZ R14, -R14, -RZ ;  /* 0x800000ff0e0e8221 */ /* 0x000fe20000010100 */
[----:B------:R-:W-:Y:S02]  /*7b20*/  @!P1 HADD2.F32 R0, -RZ, R4.H0_H0 ;  /* 0x20000004ff009230 */ /* 0x000fe40000004100 */
[----:B------:R-:W-:Y:S01]  /*7b30*/  @!P1 FMUL.FTZ R2, R2, R17 ;  /* 0x0000001102029220 */ /* 0x000fe20000410000 */
[--C-:B------:R-:W-:Y:S02]  /*7b40*/  @!P1 HADD2.F32 R3, -RZ, R5.reuse.H0_H0 ;  /* 0x20000005ff039230 */ /* 0x100fe40000004100 */
[----:B------:R-:W-:Y:S01]  /*7b50*/  @!P0 FADD.FTZ R16, -R16, -RZ ;  /* 0x800000ff10108221 */ /* 0x000fe20000010100 */
[----:B------:R-:W-:Y:S01]  /*7b60*/  @!P1 HADD2.F32 R4, -RZ, R5.H1_H1 ;  /* 0x30000005ff049230 */ /* 0x000fe20000004100 */
[----:B-----5:R-:W-:Y:S01]  /*7b70*/  @!P1 MOV R17, R40 ;  /* 0x0000002800119202 */ /* 0x020fe20000000f00 */
        /* <DEDUP_REMOVED lines=26> */
[--C-:B------:R-:W-:Y:S01]  /*7d20*/  @!P1 HADD2.F32 R14, -RZ, R38.reuse.H0_H0 ;  /* 0x20000026ff0e9230 */ /* 0x100fe20000004100 */
[----:B------:R-:W-:Y:S01]  /*7d30*/  @!P1 MOV R18, R42 ;  /* 0x0000002a00129202 */ /* 0x000fe20000000f00 */
[----:B------:R-:W-:Y:S02]  /*7d40*/  @!P1 HADD2.F32 R15, -RZ, R38.H1_H1 ;  /* 0x30000026ff0f9230 */ /* 0x000fe40000004100 */
[----:B------:R-:W-:Y:S01]  /*7d50*/  @!P1 FMUL.FTZ R6, R6, R13 ;  /* 0x0000000d06069220 */ /* 0x000fe20000410000 */
[----:B------:R-:W-:Y:S02]  /*7d60*/  @!P1 HADD2.F32 R13, -RZ, R37.H1_H1 ;  /* 0x30000025ff0d9230 */ /* 0x000fe40000004100 */
[----:B------:R-:W-:Y:S01]  /*7d70*/  @!P1 FFMA.FTZ R3, R12, R9, R3 ;  /* 0x000000090c039223 */ /* 0x000fe20000010003 */
[----:B------:R-:W-:Y:S01]  /*7d80*/  @!P1 HADD2.F32 R9, -RZ, R19.H1_H1 ;  /* 0x30000013ff099230 */ /* 0x000fe20000004100 */
[----:B------:R-:W-:Y:S01]  /*7d90*/  @!P1 F2FP.F16.F32.PACK_AB R12, R2, R0 ;  /* 0x00000000020c923e */ /* 0x000fe200000000ff */
[--C-:B------:R-:W-:Y:S01]  /*7da0*/  @!P1 HADD2.F32 R0, -RZ, R18.reuse.H0_H0 ;  /* 0x20000012ff009230 */ /* 0x100fe20000004100 */
[----:B------:R-:W-:Y:S01]  /*7db0*/  @!P1 MOV R2, R43 ;  /* 0x0000002b00029202 */ /* 0x000fe20000000f00 */
[--C-:B------:R-:W-:Y:S02]  /*7dc0*/  @!P1 HADD2.F32 R16, -RZ, R39.reuse.H0_H0 ;  /* 0x20000027ff109230 */ /* 0x100fe40000004100 */
[----:B------:R-:W-:Y:S01]  /*7dd0*/  @!P1 FFMA.FTZ R4, R9, R13, R4 ;  /* 0x0000000d09049223 */ /* 0x000fe20000010004 */
[----:B------:R-:W-:Y:S02]  /*7de0*/  @!P1 HADD2.F32 R9, -RZ, R18.H1_H1 ;  /* 0x30000012ff099230 */ /* 0x000fe40000004100 */
[----:B------:R-:W-:Y:S01]  /*7df0*/  @!P1 FFMA.FTZ R5, R0, R14, R5 ;  /* 0x0000000e00059223 */ /* 0x000fe20000010005 */
[--C-:B------:R-:W-:Y:S01]  /*7e00*/  @!P1 HADD2.F32 R0, -RZ, R2.reuse.H0_H0 ;  /* 0x20000002ff009230 */ /* 0x100fe20000004100 */
[----:B------:R-:W-:Y:S01]  /*7e10*/  @!P1 MOV R40, R12 ;  /* 0x0000000c00289202 */ /* 0x000fe20000000f00 */
[----:B------:R-:W-:Y:S02]  /*7e20*/  @!P1 HADD2.F32 R17, -RZ, R39.H1_H1 ;  /* 0x30000027ff119230 */ /* 0x000fe40000004100 */
[----:B------:R-:W-:Y:S01]  /*7e30*/  @!P1 FFMA.FTZ R6, R9, R15, R6 ;  /* 0x0000000f09069223 */ /* 0x000fe20000010006 */
[----:B------:R-:W-:Y:S01]  /*7e40*/  @!P1 HADD2.F32 R13, -RZ, R2.H1_H1 ;  /* 0x30000002ff0d9230 */ /* 0x000fe20000004100 */
[----:B------:R-:W-:Y:S01]  /*7e50*/  @!P0 ISETP.GE.U32.AND P2, PT, R22, R33, PT ;  /* 0x000000211600820c */ /* 0x000fe20003f46070 */
[----:B------:R-:W-:Y:S02]  /*7e60*/  @!P1 FFMA.FTZ R7, R0, R16, R7 ;  /* 0x0000001000079223 */ /* 0x000fe40000010007 */
[----:B------:R-:W-:Y:S01]  /*7e70*/  @!P1 F2FP.F16.F32.PACK_AB R6, R6, R5 ;  /* 0x000000050606923e */ /* 0x000fe200000000ff */
[----:B------:R-:W-:Y:S01]  /*7e80*/  @!P1 FFMA.FTZ R8, R13, R17, R8 ;  /* 0x000000110d089223 */ /* 0x000fe20000010008 */
[----:B------:R-:W-:Y:S02]  /*7e90*/  @!P0 SEL R19, R30, RZ, P2 ;  /* 0x000000ff1e138207 */ /* 0x000fe40001000000 */
        /* <DEDUP_REMOVED lines=16> */
[----:B------:R-:W2:Y:S03]  /*7fa0*/  LDG.E.128 R44, desc[UR6][R10.64+0x100] ;  /* 0x000100060a2c7981 */ /* 0x000ea6000c1e1d00 */
[----:B------:R-:W-:Y:S02]  /*7fb0*/  @!P0 IADD3.X R15, PT, PT, R0, R99, RZ, P1, !PT ;  /* 0x00000063000f8210 */ /* 0x000fe40000ffe4ff */
[----:B------:R-:W-:Y:S03]  /*7fc0*/  ISETP.GE.U32.OR P1, PT, R22, R33, P0 ;  /* 0x000000211600720c */ /* 0x000fe60000726470 */
[----:B------:R-:W4:Y:S08]  /*7fd0*/  @!P0 LDG.E.128 R48, desc[UR6][R48.64+0x100] ;  /* 0x0001000630308981 */ /* 0x000f30000c1e1d00 */
[----:B------:R-:W5:Y:S08]  /*7fe0*/  @!P0 LDG.E.128 R4, desc[UR6][R4.64+0x100] ;  /* 0x0001000604048981 */ /* 0x000f70000c1e1d00 */
[----:B------:R1:W3:Y:S01]  /*7ff0*/  @!P0 LDG.E.128 R36, desc[UR6][R14.64+0x100] ;  /* 0x000100060e248981 */ /* 0x0002e2000c1e1d00 */
[----:B--2---:R-:W-:Y:S02]  /*8000*/  @!P0 MOV R20, R45 ;  /* 0x0000002d00148202 */ /* 0x004fe40000000f00 */
        /* <DEDUP_REMOVED lines=29> */
[--C-:B---3--:R-:W-:Y:S02]  /*81e0*/  @!P0 HADD2.F32 R10, -RZ, R36.reuse.H0_H0 ;  /* 0x20000024ff0a8230 */ /* 0x108fe40000004100 */
        /* <DEDUP_REMOVED lines=38> */
.L_x_3296:
[----:B------:R-:W-:Y:S05]  /*8450*/  BSYNC.RECONVERGENT B0 ;  /* 0x0000000000007941 */ /* 0x000fea0003800200 */
.L_x_3295:
[----:B------:R-:W-:Y:S04]  /*8460*/  BSSY.RECONVERGENT B0, `(.L_x_3297) ;  /* 0x0000113000007945 */ /* 0x000fe80003800200 */
[----:B------:R-:W-:Y:S05]  /*8470*/  @!P4 BRA `(.L_x_3298) ;  /* 0x000000100044c947 */ /* 0x000fea0003800000 */
[----:B----4-:R-:W4:Y:S01]  /*8480*/  LDC.64 R10, c[0x0][0x4a8] ;  /* 0x00012a00ff0a7b82 */ /* 0x010f220000000a00 */
[C---:B------:R-:W-:Y:S11]  /*8490*/  ISETP.GE.AND P0, PT, R24.reuse, R31, PT ;  /* 0x0000001f1800720c */ /* 0x040ff60003f06270 */
[----:B------:R-:W-:Y:S02]  /*84a0*/  @!UPT UIADD3 URZ, UPT, UPT, URZ, URZ, URZ ;  /* 0x000000fffffff290 */ /* 0x000fe4000fffe0ff */
[----:B------:R-:W-:Y:S04]  /*84b0*/  @!P0 ISETP.GE.U32.AND P1, PT, R24, R33, PT ;  /* 0x000000211800820c */ /* 0x000fe80003f26070 */
[----:B------:R-:W-:Y:S02]  /*84c0*/  @!P0 SEL R7, R30, RZ, P1 ;  /* 0x000000ff1e078207 */ /* 0x000fe40000800000 */
[----:B------:R-:W-:Y:S02]  /*84d0*/  @!P0 SEL R9, R116, RZ, P1 ;  /* 0x000000ff74098207 */ /* 0x000fe40000800000 */
[----:B------:R-:W-:Y:S01]  /*84e0*/  @!P0 IADD3 R7, P2, PT, R112, R7, RZ ;  /* 0x0000000770078210 */ /* 0x000fe20007f5e0ff */
[----:B----4-:R-:W-:Y:S02]  /*84f0*/  IMAD R3, R11, 0x60, RZ ;  /* 0x000000600b037824 */ /* 0x010fe400078e02ff */
[----:B------:R-:W-:Y:S01]  /*8500*/  IMAD.WIDE.U32 R10, R10, 0x60, R26 ;  /* 0x000000600a0a7825 */ /* 0x000fe200078e001a */
[----:B------:R-:W-:Y:S02]  /*8510*/  @!P0 IADD3.X R0, PT, PT, R102, R9, RZ, P2, !PT ;  /* 0x0000000966008210 */ /* 0x000fe400017fe4ff */
[----:B------:R-:W-:Y:S02]  /*8520*/  @!P0 SHF.L.U32 R9, R7, 0x1, RZ ;  /* 0x0000000107098819 */ /* 0x000fe400000006ff */
[----:B------:R-:W-:Y:S02]  /*8530*/  IADD3 R11, PT, PT, R11, R3, RZ ;  /* 0x000000030b0b7210 */ /* 0x000fe40007ffe0ff */
[----:B------:R-:W-:Y:S02]  /*8540*/  @!P0 SEL R3, R33, R30, !P1 ;  /* 0x0000001e21038207 */ /* 0x000fe40004800000 */
[----:B------:R-:W-:Y:S01]  /*8550*/  @!P0 SHF.L.U64.HI R0, R7, 0x1, R0 ;  /* 0x0000000107008819 */ /* 0x000fe20000010200 */
[----:B--23--:R-:W2:Y:S01]  /*8560*/  LDG.E.128 R44, desc[UR6][R10.64] ;  /* 0x000000060a2c7981 */ /* 0x00cea2000c1e1d00 */
        /* <DEDUP_REMOVED lines=9> */
[----:B--2---:R-:W-:Y:S01]  /*8600*/  @!P0 MOV R34, R46 ;  /* 0x0000002e00228202 */ /* 0x004fe20000000f00 */
[--C-:B---3--:R-:W-:Y:S02]  /*8610*/  @!P0 HADD2.F32 R0, -RZ, R4.reuse.H0_H0 ;  /* 0x20000004ff008230 */ /* 0x108fe40000004100 */
[----:B------:R-:W-:Y:S02]  /*8620*/  @!P0 HADD2.F32 R2, -RZ, R4.H1_H1 ;  /* 0x30000004ff028230 */ /* 0x000fe40000004100 */
[--C-:B------:R-:W-:Y:S02]  /*8630*/  @!P0 HADD2.F32 R3, -RZ, R5.reuse.H0_H0 ;  /* 0x20000005ff038230 */ /* 0x100fe40000004100 */
[----:B------:R-:W-:Y:S02]  /*8640*/  @!P0 HADD2.F32 R4, -RZ, R5.H1_H1 ;  /* 0x30000005ff048230 */ /* 0x000fe40000004100 */
[----:B----4-:R-:W-:Y:S02]  /*8650*/  @!P0 HADD2.F32 R13, -RZ, R42.H1_H1 ;  /* 0x3000002aff0d8230 */ /* 0x010fe40000004100 */
[----:B------:R-:W-:Y:S02]  /*8660*/  @!P0 HADD2.F32 R17, -RZ, R40.H1_H1 ;  /* 0x30000028ff118230 */ /* 0x000fe40000004100 */
[--C-:B------:R-:W-:Y:S02]  /*8670*/  @!P0 HADD2.F32 R5, -RZ, R6.reuse.H0_H0 ;  /* 0x20000006ff058230 */ /* 0x100fe40000004100 */
[----:B------:R-:W-:Y:S01]  /*8680*/  @!P1 FADD.FTZ R13, -R13, -RZ ;  /* 0x800000ff0d0d9221 */ /* 0x000fe20000010100 */
[----:B------:R-:W-:Y:S02]  /*8690*/  @!P0 HADD2.F32 R6, -RZ, R6.H1_H1 ;  /* 0x30000006ff068230 */ /* 0x000fe40000004100 */
[----:B------:R-:W-:Y:S01]  /*86a0*/  @!P1 FADD.FTZ R17, -R17, -RZ ;  /* 0x800000ff11119221 */ /* 0x000fe20000010100 */
[--C-:B------:R-:W-:Y:S02]  /*86b0*/  @!P0 HADD2.F32 R12, -RZ, R7.reuse.H0_H0 ;  /* 0x20000007ff0c8230 */ /* 0x100fe40000004100 */
[----:B------:R-:W-:Y:S02]  /*86c0*/  @!P0 HADD2.F32 R9, -RZ, R7.H1_H1 ;  /* 0x30000007ff098230 */ /* 0x000fe40000004100 */
[----:B------:R-:W-:Y:S01]  /*86d0*/  @!P0 FMUL.FTZ R6, R6, R13 ;  /* 0x0000000d06068220 */ /* 0x000fe20000410000 */
[--C-:B------:R-:W-:Y:S01]  /*86e0*/  @!P0 HADD2.F32 R7, -RZ, R43.reuse.H0_H0 ;  /* 0x2000002bff078230 */ /* 0x100fe20000004100 */
[----:B------:R-:W-:Y:S01]  /*86f0*/  @!P0 MOV R13, R44 ;  /* 0x0000002c000d8202 */ /* 0x000fe20000000f00 */
[----:B------:R-:W-:Y:S02]  /*8700*/  @!P0 HADD2.F32 R8, -RZ, R43.H1_H1 ;  /* 0x3000002bff088230 */ /* 0x000fe40000004100 */
[----:B------:R-:W-:Y:S01]  /*8710*/  @!P0 FMUL.FTZ R2, R2, R17 ;  /* 0x0000001102028220 */ /* 0x000fe20000410000 */
[--C-:B-----5:R-:W-:Y:S02]  /*8720*/  @!P0 HADD2.F32 R15, -RZ, R41.reuse.H1_H1 ;  /* 0x30000029ff0f8230 */ /* 0x120fe40000004100 */
[----:B------:R-:W-:Y:S01]  /*8730*/  @!P1 FADD.FTZ R7, -R7, -RZ ;  /* 0x800000ff07079221 */ /* 0x000fe20000010100 */
[----:B------:R-:W-:Y:S02]  /*8740*/  @!P0 HADD2.F32 R14, -RZ, R42.H0_H0 ;  /* 0x2000002aff0e8230 */ /* 0x000fe40000004100 */
[----:B------:R-:W-:Y:S01]  /*8750*/  @!P1 FADD.FTZ R8, -R8, -RZ ;  /* 0x800000ff08089221 */ /* 0x000fe20000010100 */
[----:B------:R-:W-:Y:S02]  /*8760*/  @!P0 HADD2.F32 R19, -RZ, R40.H0_H0 ;  /* 0x20000028ff138230 */ /* 0x000fe40000004100 */
[----:B------:R-:W-:Y:S01]  /*8770*/  @!P1 FADD.FTZ R15, -R15, -RZ ;  /* 0x800000ff0f0f9221 */ /* 0x000fe20000010100 */
[----:B------:R-:W-:Y:S02]  /*8780*/  @!P0 HADD2.F32 R16, -RZ, R41.H0_H0 ;  /* 0x20000029ff108230 */ /* 0x000fe40000004100 */
[----:B------:R-:W-:Y:S01]  /*8790*/  @!P1 FADD.FTZ R14, -R14, -RZ ;  /* 0x800000ff0e0e9221 */ /* 0x000fe20000010100 */
[----:B------:R-:W-:Y:S02]  /*87a0*/  @!P0 HADD2.F32 R18, -RZ, R37.H1_H1 ;  /* 0x30000025ff128230 */ /* 0x000fe40000004100 */
[----:B------:R-:W-:Y:S01]  /*87b0*/  @!P1 FADD.FTZ R19, -R19, -RZ ;  /* 0x800000ff13139221 */ /* 0x000fe20000010100 */
[----:B------:R-:W-:Y:S02]  /*87c0*/  @!P0 HADD2.F32 R20, -RZ, R38.H1_H1 ;  /* 0x30000026ff148230 */ /* 0x000fe40000004100 */
[----:B------:R-:W-:Y:S01]  /*87d0*/  @!P1 FADD.FTZ R16, -R16, -RZ ;  /* 0x800000ff10109221 */ /* 0x000fe20000010100 */
[--C-:B------:R-:W-:Y:S01]  /*87e0*/  @!P0 HADD2.F32 R21, -RZ, R39.reuse.H0_H0 ;  /* 0x20000027ff158230 */ /* 0x100fe20000004100 */
[----:B------:R-:W-:Y:S01]  /*87f0*/  @!P0 MOV R17, R45 ;  /* 0x0000002d00118202 */ /* 0x000fe20000000f00 */
[----:B------:R-:W-:Y:S02]  /*8800*/  @!P0 HADD2.F32 R32, -RZ, R39.H1_H1 ;  /* 0x30000027ff208230 */ /* 0x000fe40000004100 */
[----:B------:R-:W-:Y:S01]  /*8810*/  @!P0 FMUL.FTZ R7, R12, R7 ;  /* 0x000000070c078220 */ /* 0x000fe20000410000 */
[--C-:B------:R-:W-:Y:S02]  /*8820*/  @!P0 HADD2.F32 R12, -RZ, R36.reuse.H0_H0 ;  /* 0x20000024ff0c8230 */ /* 0x100fe40000004100 */
[----:B------:R-:W-:Y:S01]  /*8830*/  @!P0 FMUL.FTZ R8, R9, R8 ;  /* 0x0000000809088220 */ /* 0x000fe20000410000 */
[----:B------:R-:W-:Y:S02]  /*8840*/  @!P0 HADD2.F32 R9, -RZ, R13.H0_H0 ;  /* 0x2000000dff098230 */ /* 0x000fe40000004100 */
[----:B------:R-:W-:Y:S01]  /*8850*/  @!P0 FMUL.FTZ R4, R4, R15 ;  /* 0x0000000f04048220 */ /* 0x000fe20000410000 */
[----:B------:R-:W-:Y:S02]  /*8860*/  @!P0 HADD2.F32 R15, -RZ, R37.H0_H0 ;  /* 0x20000025ff0f8230 */ /* 0x000fe40000004100 */
[----:B------:R-:W-:Y:S01]  /*8870*/  @!P0 FMUL.FTZ R5, R5, R14 ;  /* 0x0000000e05058220 */ /* 0x000fe20000410000 */
[----:B------:R-:W-:Y:S01]  /*8880*/  @!P0 HADD2.F32 R14, -RZ, R36.H1_H1 ;  /* 0x30000024ff0e8230 */ /* 0x000fe20000004100 */
[----:B------:R-:W-:Y:S01]  /*8890*/  ISETP.GE.AND P1, PT, R23, R31, PT ;  /* 0x0000001f1700720c */ /* 0x000fe20003f26270 */
[----:B------:R-:W-:Y:S02]  /*88a0*/  @!P0 HADD2.F32 R13, -RZ, R13.H1_H1 ;  /* 0x3000000dff0d8230 */ /* 0x000fe40000004100 */
[----:B------:R-:W-:Y:S01]  /*88b0*/  @!P0 FMUL.FTZ R0, R0, R19 ;  /* 0x0000001300008220 */ /* 0x000fe20000410000 */
[----:B------:R-:W-:Y:S02]  /*88c0*/  @!P0 HADD2.F32 R19, -RZ, R38.H0_H0 ;  /* 0x20000026ff138230 */ /* 0x000fe40000004100 */
[----:B------:R-:W-:Y:S01]  /*88d0*/  @!P0 FMUL.FTZ R3, R3, R16 ;  /* 0x0000001003038220 */ /* 0x000fe20000410000 */
[--C-:B------:R-:W-:Y:S01]  /*88e0*/  @!P0 HADD2.F32 R16, -RZ, R17.reuse.H0_H0 ;  /* 0x20000011ff108230 */ /* 0x100fe20000004100 */
[----:B------:R-:W2:Y:S01]  /*88f0*/  LDC.64 R36, c[0x0][0x3b8] ;  /* 0x0000ee00ff247b82 */ /* 0x000ea20000000a00 */
[----:B------:R-:W-:Y:S02]  /*8900*/  @!P0 HADD2.F32 R17, -RZ, R17.H1_H1 ;  /* 0x30000011ff118230 */ /* 0x000fe40000004100 */
[----:B------:R-:W-:Y:S01]  /*8910*/  @!P0 FFMA.FTZ R0, R9, R12, R0 ;  /* 0x0000000c09008223 */ /* 0x000fe20000010000 */
[--C-:B------:R-:W-:Y:S02]  /*8920*/  @!P0 HADD2.F32 R12, -RZ, R34.reuse.H0_H0 ;  /* 0x20000022ff0c8230 */ /* 0x100fe40000004100 */
[----:B------:R-:W-:Y:S01]  /*8930*/  @!P0 FFMA.FTZ R2, R13, R14, R2 ;  /* 0x0000000e0d028223 */ /* 0x000fe20000010002 */
[----:B------:R-:W-:Y:S02]  /*8940*/  @!P0 HADD2.F32 R9, -RZ, R34.H1_H1 ;  /* 0x30000022ff098230 */ /* 0x000fe40000004100 */
[----:B------:R-:W-:Y:S01]  /*8950*/  @!P0 FFMA.FTZ R3, R16, R15, R3 ;  /* 0x0000000f10038223 */ /* 0x000fe20000010003 */
[----:B------:R-:W-:Y:S01]  /*8960*/  @!P0 FFMA.FTZ R4, R17, R18, R4 ;  /* 0x0000001211048223 */ /* 0x000fe20000010004 */
[----:B------:R-:W-:Y:S01]  /*8970*/  @!P0 MOV R13, R47 ;  /* 0x0000002f000d8202 */ /* 0x000fe20000000f00 */
[----:B------:R-:W-:Y:S01]  /*8980*/  @!P0 FFMA.FTZ R5, R12, R19, R5 ;  /* 0x000000130c058223 */ /* 0x000fe20000010005 */
[----:B------:R-:W-:Y:S01]  /*8990*/  @!P0 F2FP.F16.F32.PACK_AB R2, R2, R0 ;  /* 0x000000000202823e */ /* 0x000fe200000000ff */
[----:B------:R-:W-:Y:S01]  /*89a0*/  @!P0 FFMA.FTZ R6, R9, R20, R6 ;  /* 0x0000001409068223 */ /* 0x000fe20000010006 */
[----:B------:R-:W-:Y:S01]  /*89b0*/  @!P0 F2FP.F16.F32.PACK_AB R15, R4, R3 ;  /* 0x00000003040f823e */ /* 0x000fe200000000ff */
[--C-:B------:R-:W-:Y:S01]  /*89c0*/  @!P0 HADD2.F32 R0, -RZ, R13.reuse.H0_H0 ;  /* 0x2000000dff008230 */ /* 0x100fe20000004100 */
[----:B------:R-:W-:Y:S01]  /*89d0*/  @!P1 ISETP.GE.U32.AND P2, PT, R23, R33, PT ;  /* 0x000000211700920c */ /* 0x000fe20003f46070 */
[----:B------:R-:W-:Y:S01]  /*89e0*/  @!P0 HADD2.F32 R3, -RZ, R13.H1_H1 ;  /* 0x3000000dff038230 */ /* 0x000fe20000004100 */
[----:B------:R-:W-:Y:S02]  /*89f0*/  @!P0 MOV R45, R15 ;  /* 0x0000000f002d8202 */ /* 0x000fe40000000f00 */
[----:B------:R-:W-:Y:S01]  /*8a00*/  @!P1 SEL R15, R30, RZ, P2 ;  /* 0x000000ff1e0f9207 */ /* 0x000fe20001000000 */
[----:B------:R-:W-:Y:S01]  /*8a10*/  @!P0 FFMA.FTZ R7, R0, R21, R7 ;  /* 0x0000001500078223 */ /* 0x000fe20000010007 */
[----:B------:R-:W-:Y:S01]  /*8a20*/  @!P0 FFMA.FTZ R8, R3, R32, R8 ;  /* 0x0000002003088223 */ /* 0x000fe20000010008 */
[----:B------:R-:W-:Y:S02]  /*8a30*/  @!P1 SEL R3, R116, RZ, P2 ;  /* 0x000000ff74039207 */ /* 0x000fe40001000000 */
[----:B------:R-:W-:Y:S01]  /*8a40*/  @!P1 IADD3 R15, P4, PT, R112, R15, RZ ;  /* 0x0000000f700f9210 */ /* 0x000fe20007f9e0ff */
[----:B--2---:R-:W-:Y:S01]  /*8a50*/  IMAD.WIDE.U32 R34, R36, 0x60, R92 ;  /* 0x0000006024227825 */ /* 0x004fe200078e005c */
[----:B------:R-:W-:Y:S02]  /*8a60*/  @!P0 F2FP.F16.F32.PACK_AB R6, R6, R5 ;  /* 0x000000050606823e */ /* 0x000fe400000000ff */
[----:B------:R-:W-:Y:S01]  /*8a70*/  @!P1 IADD3.X R0, PT, PT, R102, R3, RZ, P4, !PT ;  /* 0x0000000366009210 */ /* 0x000fe200027fe4ff */
[----:B------:R-:W-:Y:S01]  /*8a80*/  IMAD R37, R37, 0x60, RZ ;  /* 0x0000006025257824 */ /* 0x000fe200078e02ff */
[----:B------:R-:W-:Y:S02]  /*8a90*/  @!P0 F2FP.F16.F32.PACK_AB R7, R8, R7 ;  /* 0x000000070807823e */ /* 0x000fe400000000ff */
[C---:B------:R-:W-:Y:S02]  /*8aa0*/  @!P1 SHF.L.U64.HI R0, R15.reuse, 0x1, R0 ;  /* 0x000000010f009819 */ /* 0x040fe40000010200 */
[----:B------:R-:W-:Y:S02]  /*8ab0*/  @!P1 SHF.L.U32 R15, R15, 0x1, RZ ;  /* 0x000000010f0f9819 */ /* 0x000fe400000006ff */
[----:B------:R-:W-:Y:S02]  /*8ac0*/  @!P0 MOV R44, R2 ;  /* 0x00000002002c8202 */ /* 0x000fe40000000f00 */
[----:B------:R-:W-:Y:S02]  /*8ad0*/  IADD3 R35, PT, PT, R35, R37, RZ ;  /* 0x0000002523237210 */ /* 0x000fe40007ffe0ff */
[----:B------:R-:W-:Y:S02]  /*8ae0*/  @!P0 MOV R46, R6 ;  /* 0x00000006002e8202 */ /* 0x000fe40000000f00 */
[----:B------:R-:W-:Y:S02]  /*8af0*/  @!P0 MOV R47, R7 ;  /* 0x00000007002f8202 */ /* 0x000fe40000000f00 */
[----:B------:R-:W-:Y:S02]  /*8b00*/  @!P1 IADD3 R48, P0, PT, R15, R96, RZ ;  /* 0x000000600f309210 */ /* 0x000fe40007f1e0ff */
[----:B------:R-:W-:Y:S01]  /*8b10*/  @!P1 SEL R3, R33, R30, !P2 ;  /* 0x0000001e21039207 */ /* 0x000fe20005000000 */
[----:B------:R2:W-:Y:S01]  /*8b20*/  STG.E.128 desc[UR6][R34.64], R44 ;  /* 0x0000002c22007986 */ /* 0x0005e2000c101d06 */
[C---:B------:R-:W-:Y:S02]  /*8b30*/  @!P1 IADD3.X R49, PT, PT, R0.reuse, R97, RZ, P0, !PT ;  /* 0x0000006100319210 */ /* 0x040fe400007fe4ff */
[----:B------:R-:W-:Y:S01]  /*8b40*/  @!P1 IADD3 R14, P0, PT, R15, R98, RZ ;  /* 0x000000620f0e9210 */ /* 0x000fe20007f1e0ff */
[----:B------:R-:W-:Y:S01]  /*8b50*/  @!P1 IMAD.WIDE R4, R3, 0x2, R10 ;  /* 0x0000000203049825 */ /* 0x000fe200078e020a */
[----:B------:R-:W-:Y:S02]  /*8b60*/  ISETP.GE.U32.OR P2, PT, R23, R33, P1 ;  /* 0x000000211700720c */ /* 0x000fe40000f46470 */
[----:B------:R-:W-:Y:S01]  /*8b70*/  @!P1 IADD3.X R15, PT, PT, R0, R99, RZ, P0, !PT ;  /* 0x00000063000f9210 */ /* 0x000fe200007fe4ff */
[----:B------:R-:W3:Y:S01]  /*8b80*/  @!P1 LDG.E.128 R48, desc[UR6][R48.64+0x80] ;  /* 0x0000800630309981 */ /* 0x000ee2000c1e1d00 */
[----:B------:R-:W-:Y:S07]  /*8b90*/  ISETP.GE.AND P0, PT, R22, R31, PT ;  /* 0x0000001f1600720c */ /* 0x000fee0003f06270 */
[----:B------:R-:W4:Y:S08]  /*8ba0*/  @!P1 LDG.E.128 R4, desc[UR6][R4.64+0x80] ;  /* 0x0000800604049981 */ /* 0x000f30000c1e1d00 */
[----:B------:R-:W5:Y:S08]  /*8bb0*/  LDG.E.128 R40, desc[UR6][R10.64+0x80] ;  /* 0x000080060a287981 */ /* 0x000f70000c1e1d00 */
[----:B------:R3:W2:Y:S02]  /*8bc0*/  @!P1 LDG.E.128 R36, desc[UR6][R14.64+0x80] ;  /* 0x000080060e249981 */ /* 0x0006a4000c1e1d00 */
[--C-:B---3--:R-:W-:Y:S02]  /*8bd0*/  @!P1 HADD2.F32 R15, -RZ, R49.reuse.H1_H1 ;  /* 0x30000031ff0f9230 */ /* 0x108fe40000004100 */
[--C-:B------:R-:W-:Y:S02]  /*8be0*/  @!P1 HADD2.F32 R14, -RZ, R50.reuse.H0_H0 ;  /* 0x20000032ff0e9230 */ /* 0x100fe40000004100 */
[----:B------:R-:W-:Y:S02]  /*8bf0*/  @!P1 HADD2.F32 R13, -RZ, R50.H1_H1 ;  /* 0x30000032ff0d9230 */ /* 0x000fe40000004100 */
[----:B------:R-:W-:Y:S01]  /*8c00*/  @!P2 FADD.FTZ R15, -R15, -RZ ;  /* 0x800000ff0f0fa221 */ /* 0x000fe20000010100 */
[----:B------:R-:W-:Y:S02]  /*8c10*/  @!P1 HADD2.F32 R16, -RZ, R49.H0_H0 ;  /* 0x20000031ff109230 */ /* 0x000fe40000004100 */
[----:B------:R-:W-:Y:S01]  /*8c20*/  @!P2 FADD.FTZ R14, -R14, -RZ ;  /* 0x800000ff0e0ea221 */ /* 0x000fe20000010100 */
[--C-:B----4-:R-:W-:Y:S02]  /*8c30*/  @!P1 HADD2.F32 R0, -RZ, R4.reuse.H0_H0 ;  /* 0x20000004ff009230 */ /* 0x110fe40000004100 */
[----:B------:R-:W-:Y:S01]  /*8c40*/  @!P2 FADD.FTZ R13, -R13, -RZ ;  /* 0x800000ff0d0da221 */ /* 0x000fe20000010100 */
[----:B------:R-:W-:Y:S02]  /*8c50*/  @!P1 HADD2.F32 R2, -RZ, R4.H1_H1 ;  /* 0x30000004ff029230 */ /* 0x000fe40000004100 */
[----:B------:R-:W-:Y:S01]  /*8c60*/  @!P2 FADD.FTZ R16, -R16, -RZ ;  /* 0x800000ff1010a221 */ /* 0x000fe20000010100 */
[--C-:B------:R-:W-:Y:S02]  /*8c70*/  @!P1 HADD2.F32 R4, -RZ, R5.reuse.H1_H1 ;  /* 0x30000005ff049230 */ /* 0x100fe40000004100 */
[----:B------:R-:W-:Y:S02]  /*8c80*/  @!P1 HADD2.F32 R3, -RZ, R5.H0_H0 ;  /* 0x20000005ff039230 */ /* 0x000fe40000004100 */
[----:B------:R-:W-:Y:S02]  /*8c90*/  @!P1 HADD2.F32 R19, -RZ, R48.H0_H0 ;  /* 0x20000030ff139230 */ /* 0x000fe40000004100 */
[----:B------:R-:W-:Y:S01]  /*8ca0*/  @!P1 FMUL.FTZ R4, R4, R15 ;  /* 0x0000000f04049220 */ /* 0x000fe20000410000 */
[----:B------:R-:W-:Y:S01]  /*8cb0*/  @!P1 HADD2.F32 R5, -RZ, R6.H0_H0 ;  /* 0x20000006ff059230 */ /* 0x000fe20000004100 */
[----:B-----5:R-:W-:Y:S01]  /*8cc0*/  @!P1 MOV R15, R40 ;  /* 0x00000028000f9202 */ /* 0x020fe20000000f00 */
[----:B------:R-:W-:Y:S02]  /*8cd0*/  @!P1 HADD2.F32 R17, -RZ, R48.H1_H1 ;  /* 0x30000030ff119230 */ /* 0x000fe40000004100 */
[----:B------:R-:W-:Y:S01]  /*8ce0*/  @!P1 FMUL.FTZ R3, R3, R16 ;  /* 0x0000001003039220 */ /* 0x000fe20000410000 */
[----:B------:R-:W-:Y:S02]  /*8cf0*/  @!P1 HADD2.F32 R6, -RZ, R6.H1_H1 ;  /* 0x30000006ff069230 */ /* 0x000fe40000004100 */
[----:B------:R-:W-:Y:S01]  /*8d00*/  @!P1 FMUL.FTZ R5, R5, R14 ;  /* 0x0000000e05059220 */ /* 0x000fe20000410000 */
[--C-:B------:R-:W-:Y:S02]  /*8d10*/  @!P1 HADD2.F32 R12, -RZ, R7.reuse.H0_H0 ;  /* 0x20000007ff0c9230 */ /* 0x100fe40000004100 */
[----:B------:R-:W-:Y:S01]  /*8d20*/  @!P2 FADD.FTZ R17, -R17, -RZ ;  /* 0x800000ff1111a221 */ /* 0x000fe20000010100 */
[----:B------:R-:W-:Y:S02]  /*8d30*/  @!P1 HADD2.F32 R9, -RZ, R7.H1_H1 ;  /* 0x30000007ff099230 */ /* 0x000fe40000004100 */
[----:B------:R-:W-:Y:S01]  /*8d40*/  @!P1 FMUL.FTZ R6, R6, R13 ;  /* 0x0000000d06069220 */ /* 0x000fe20000410000 */
[--C-:B------:R-:W-:Y:S01]  /*8d50*/  @!P1 HADD2.F32 R7, -RZ, R51.reuse.H0_H0 ;  /* 0x20000033ff079230 */ /* 0x100fe20000004100 */
[----:B------:R-:W-:Y:S01]  /*8d60*/  @!P1 MOV R18, R41 ;  /* 0x0000002900129202 */ /* 0x000fe20000000f00 */
[----:B------:R-:W-:Y:S02]  /*8d70*/  @!P1 HADD2.F32 R8, -RZ, R51.H1_H1 ;  /* 0x30000033ff089230 */ /* 0x000fe40000004100 */
[----:B------:R-:W-:Y:S01]  /*8d80*/  @!P2 FADD.FTZ R19, -R19, -RZ ;  /* 0x800000ff1313a221 */ /* 0x000fe20000010100 */
[--C-:B--2---:R-:W-:Y:S02]  /*8d90*/  @!P1 HADD2.F32 R14, -RZ, R36.reuse.H0_H0 ;  /* 0x20000024ff0e9230 */ /* 0x104fe40000004100 */
[----:B------:R-:W-:Y:S01]  /*8da0*/  @!P1 FMUL.FTZ R2, R2, R17 ;  /* 0x0000001102029220 */ /* 0x000fe20000410000 */
[--C-:B------:R-:W-:Y:S02]  /*8db0*/  @!P1 HADD2.F32 R13, -RZ, R15.reuse.H0_H0 ;  /* 0x2000000fff0d9230 */ /* 0x100fe40000004100 */
[----:B------:R-:W-:Y:S01]  /*8dc0*/  @!P2 FADD.FTZ R7, -R7, -RZ ;  /* 0x800000ff0707a221 */ /* 0x000fe20000010100 */
[----:B------:R-:W-:Y:S02]  /*8dd0*/  @!P1 HADD2.F32 R16, -RZ, R36.H1_H1 ;  /* 0x30000024ff109230 */ /* 0x000fe40000004100 */
[----:B------:R-:W-:Y:S01]  /*8de0*/  @!P2 FADD.FTZ R8, -R8, -RZ ;  /* 0x800000ff0808a221 */ /* 0x000fe20000010100 */
[----:B------:R-:W-:Y:S02]  /*8df0*/  @!P1 HADD2.F32 R15, -RZ, R15.H1_H1 ;  /* 0x3000000fff0f9230 */ /* 0x000fe40000004100 */
[----:B------:R-:W-:Y:S01]  /*8e00*/  @!P1 FMUL.FTZ R0, R0, R19 ;  /* 0x0000001300009220 */ /* 0x000fe20000410000 */
[----:B------:R-:W-:Y:S02]  /*8e10*/  @!P1 HADD2.F32 R17, -RZ, R39.H1_H1 ;  /* 0x30000027ff119230 */ /* 0x000fe40000004100 */
[----:B------:R-:W-:Y:S01]  /*8e20*/  @!P1 FMUL.FTZ R7, R12, R7 ;  /* 0x000000070c079220 */ /* 0x000fe20000410000 */
        /* <DEDUP_REMOVED lines=11> */
[----:B------:R-:W-:Y:S01]  /*8ee0*/  @!P1 F2FP.F16.F32.PACK_AB R12, R2, R0 ;  /* 0x00000000020c923e */ /* 0x000fe200000000ff */
[----:B------:R-:W-:Y:S01]  /*8ef0*/  @!P1 HADD2.F32 R0, -RZ, R19.H0_H0 ;  /* 0x20000013ff009230 */ /* 0x000fe20000004100 */
[----:B------:R-:W-:Y:S01]  /*8f00*/  @!P1 MOV R2, R43 ;  /* 0x0000002b00029202 */ /* 0x000fe20000000f00 */
[----:B------:R-:W-:Y:S02]  /*8f10*/  @!P1 HADD2.F32 R16, -RZ, R39.H0_H0 ;  /* 0x20000027ff109230 */ /* 0x000fe40000004100 */
[----:B------:R-:W-:Y:S01]  /*8f20*/  @!P1 FFMA.FTZ R4, R9, R13, R4 ;  /* 0x0000000d09049223 */ /* 0x000fe20000010004 */
[----:B------:R-:W-:Y:S02]  /*8f30*/  @!P1 HADD2.F32 R9, -RZ, R19.H1_H1 ;  /* 0x30000013ff099230 */ /* 0x000fe40000004100 */
[----:B------:R-:W-:Y:S01]  /*8f40*/  @!P1 FFMA.FTZ R5, R0, R14, R5 ;  /* 0x0000000e00059223 */ /* 0x000fe20000010005 */
[--C-:B------:R-:W-:Y:S01]  /*8f50*/  @!P1 HADD2.F32 R0, -RZ, R2.reuse.H0_H0 ;  /* 0x20000002ff009230 */ /* 0x100fe20000004100 */
[----:B------:R-:W-:Y:S01]  /*8f60*/  @!P1 MOV R40, R12 ;  /* 0x0000000c00289202 */ /* 0x000fe20000000f00 */
[----:B------:R-:W-:Y:S01]  /*8f70*/  @!P1 HADD2.F32 R13, -RZ, R2.H1_H1 ;  /* 0x30000002ff0d9230 */ /* 0x000fe20000004100 */
[----:B------:R-:W-:Y:S01]  /*8f80*/  @!P0 ISETP.GE.U32.AND P2, PT, R22, R33, PT ;  /* 0x000000211600820c */ /* 0x000fe20003f46070 */
[----:B------:R-:W-:Y:S01]  /*8f90*/  @!P1 FFMA.FTZ R6, R9, R15, R6 ;  /* 0x0000000f09069223 */ /* 0x000fe20000010006 */
[----:B------:R-:W-:Y:S02]  /*8fa0*/  @!P1 FFMA.FTZ R7, R0, R16, R7 ;  /* 0x0000001000079223 */ /* 0x000fe40000010007 */
[----:B------:R-:W-:Y:S01]  /*8fb0*/  @!P1 FFMA.FTZ R8, R13, R17, R8 ;  /* 0x000000110d089223 */ /* 0x000fe20000010008 */
[----:B------:R-:W-:Y:S02]  /*8fc0*/  @!P0 SEL R19, R30, RZ, P2 ;  /* 0x000000ff1e138207 */ /* 0x000fe40001000000 */
[----:B------:R-:W-:Y:S02]  /*8fd0*/  @!P0 SEL R9, R116, RZ, P2 ;  /* 0x000000ff74098207 */ /* 0x000fe40001000000 */
[----:B------:R-:W-:Y:S02]  /*8fe0*/  @!P0 IADD3 R19, P4, PT, R112, R19, RZ ;  /* 0x0000001370138210 */ /* 0x000fe40007f9e0ff */
[----:B------:R-:W-:Y:S02]  /*8ff0*/  @!P1 F2FP.F16.F32.PACK_AB R6, R6, R5 ;  /* 0x000000050606923e */ /* 0x000fe400000000ff */
        /* <DEDUP_REMOVED lines=89> */
.L_x_3298:
[----:B------:R-:W-:Y:S05]  /*9590*/  BSYNC.RECONVERGENT B0 ;  /* 0x0000000000007941 */ /* 0x000fea0003800200 */
.L_x_3297:
[----:B------:R-:W2:Y:S01]  /*95a0*/  LDC R31, c[0x0][0x450] ;  /* 0x00011400ff1f7b82 */ /* 0x000ea20000000800 */
[----:B-1----:R-:W-:Y:S05]  /*95b0*/  IMAD.U32 R91, R91, -0x20, RZ ;  /* 0xffffffe05b5b7824 */ /* 0x002fea00078e00ff */
[C---:B------:R-:W-:Y:S02]  /*95c0*/  LEA R98, P1, R91.reuse, R98, 0x1 ;  /* 0x000000625b627211 */ /* 0x040fe400078208ff */
[C---:B------:R-:W-:Y:S02]  /*95d0*/  LEA R96, P0, R91.reuse, R96, 0x1 ;  /* 0x000000605b607211 */ /* 0x040fe400078008ff */
[C---:B------:R-:W-:Y:S02]  /*95e0*/  LEA.HI.X.SX32 R99, R91.reuse, R99, 0x1, P1 ;  /* 0x000000635b637211 */ /* 0x040fe400008f0eff */
[----:B------:R-:W-:Y:S09]  /*95f0*/  LEA.HI.X.SX32 R97, R91, R97, 0x1, P0 ;  /* 0x000000615b617211 */ /* 0x000ff200000f0eff */
.L_x_3281:
[----:B------:R-:W-:Y:S05]  /*9600*/  BSYNC.RECONVERGENT B1 ;  /* 0x0000000000017941 */ /* 0x000fea0003800200 */
.L_x_3279:
[----:B------:R-:W-:Y:S04]  /*9610*/  ISETP.NE.U32.AND P2, PT, RZ, UR12, PT ;  /* 0x0000000cff007c0c */ /* 0x000fe8000bf45070 */
[----:B------:R-:W-:Y:S11]  /*9620*/  ISETP.NE.AND.EX P2, PT, RZ, UR13, PT, P2 ;  /* 0x0000000dff007c0c */ /* 0x000ff6000bf45320 */
[----:B------:R-:W-:Y:S02]  /*9630*/  @!UPT UIADD3 URZ, UPT, UPT, URZ, URZ, URZ ;  /* 0x000000fffffff290 */ /* 0x000fe4000fffe0ff */
[----:B------:R-:W5:Y:S01]  /*9640*/  @!P2 LDC R2, c[0x0][0x3c0] ;  /* 0x0000f000ff02ab82 */ /* 0x000f620000000800 */
[----:B------:R-:W-:Y:S07]  /*9650*/  @!P2 IMAD.MOV.U32 R3, RZ, RZ, RZ ;  /* 0x000000ffff03a224 */ /* 0x000fee00078e00ff */
[----:B------:R-:W3:Y:S01]  /*9660*/  @!P2 LDC R0, c[0x0][0x3b8] ;  /* 0x0000ee00ff00ab82 */ /* 0x000ee20000000800 */
[----:B------:R-:W-:Y:S01]  /*9670*/  @!P2 IADD3 R3, P0, PT, RZ, -R3, RZ ;  /* 0x80000003ff03a210 */ /* 0x000fe20007f1e0ff */
[----:B---3--:R-:W-:Y:S02]  /*9680*/  @!P2 IMAD.SHL.U32 R0, R0, 0x40, RZ ;  /* 0x000000400000a824 */ /* 0x008fe400078e00ff */
[----:B-----5:R-:W-:Y:S02]  /*9690*/  @!P2 IMAD.SHL.U32 R2, R2, 0x40, RZ ;  /* 0x000000400202a824 */ /* 0x020fe400078e00ff */
[----:B------:R-:W-:Y:S02]  /*96a0*/  @!P2 IMAD.X R0, RZ, RZ, ~R0, P0 ;  /* 0x000000ffff00a224 */ /* 0x000fe400000e0e00 */
[----:B------:R-:W-:Y:S05]  /*96b0*/  @!P2 IMAD.X R2, RZ, RZ, ~R2, P0 ;  /* 0x000000ffff02a224 */ /* 0x000fea00000e0e02 */
[C---:B-1--4-:R-:W-:Y:S02]  /*96c0*/  @!P2 SHF.R.S64 R5, R3.reuse, 0x1f, R2 ;  /* 0x0000001f0305a819 */ /* 0x052fe40000001002 */
        /* <DEDUP_REMOVED lines=10> */
[----:B------:R-:W-:Y:S02]  /*9770*/  MOV R8, RZ ;  /* 0x000000ff00087202 */ /* 0x000fe40000000f00 */
[----:B------:R-:W-:Y:S02]  /*9780*/  IABS R4, R114 ;  /* 0x0000007200047213 */ /* 0x000fe40000000000 */
[----:B-1----:R-:W-:Y:S04]  /*9790*/  IABS R0, R3 ;  /* 0x0000000300007213 */ /* 0x002fe80000000000 */
[----:B------:R-:W1:Y:S10]  /*97a0*/  I2F.RP R7, R0 ;  /* 0x0000000000077306 */ /* 0x000e740000209400 */
[----:B-1----:R-:W1:Y:S02]  /*97b0*/  MUFU.RCP R2, R7 ;  /* 0x0000000700027308 */ /* 0x002e640000001000 */
[----:B-1----:R-:W-:Y:S08]  /*97c0*/  VIADD R6, R2, 0xffffffe ;  /* 0x0ffffffe02067836 */ /* 0x002ff00000000000 */
[----:B------:R-:W1:Y:S02]  /*97d0*/  F2I.FTZ.U32.TRUNC.NTZ R9, R6 ;  /* 0x0000000600097305 */ /* 0x000e64000021f000 */
[--C-:B-1----:R-:W-:Y:S04]  /*97e0*/  IMAD.MOV R2, RZ, RZ, -R9.reuse ;  /* 0x000000ffff027224 */ /* 0x102fe800078e0a09 */
        /* <DEDUP_REMOVED lines=11> */
[----:B------:R-:W-:Y:S01]  /*98a0*/  @!P4 IADD3 R5, PT, PT, R5, 0x1, RZ ;  /* 0x000000010505c810 */ /* 0x000fe20007ffe0ff */
[----:B------:R-:W-:Y:S01]  /*98b0*/  @!P4 IMAD.IADD R4, R4, 0x1, -R0 ;  /* 0x000000010404c824 */ /* 0x000fe200078e0a00 */
[-C--:B------:R-:W-:Y:S01]  /*98c0*/  @!P0 IADD3 R2, PT, PT, R2, -R0.reuse, RZ ;  /* 0x8000000002028210 */ /* 0x080fe20007ffe0ff */
[----:B------:R-:W-:Y:S01]  /*98d0*/  @!P0 VIADD R7, R7, 0x1 ;  /* 0x0000000107078836 */ /* 0x000fe20000000000 */
[----:B------:R-:W-:Y:S02]  /*98e0*/  ISETP.NE.AND P0, PT, R3, RZ, PT ;  /* 0x000000ff0300720c */ /* 0x000fe40003f05270 */
[-C--:B------:R-:W-:Y:S02]  /*98f0*/  ISETP.GE.U32.AND P5, PT, R2, R0.reuse, PT ;  /* 0x000000000200720c */ /* 0x080fe40003fa6070 */
[----:B------:R-:W-:Y:S02]  /*9900*/  ISETP.GE.U32.AND P6, PT, R4, R0, PT ;  /* 0x000000000400720c */ /* 0x000fe40003fc6070 */
[-C--:B------:R-:W-:Y:S02]  /*9910*/  LOP3.LUT R0, R108, R3.reuse, RZ, 0x3c, !PT ;  /* 0x000000036c007212 */ /* 0x080fe400078e3cff */
[-C--:B------:R-:W-:Y:S02]  /*9920*/  LOP3.LUT R2, R114, R3.reuse, RZ, 0x3c, !PT ;  /* 0x0000000372027212 */ /* 0x080fe400078e3cff */
[----:B------:R-:W-:Y:S02]  /*9930*/  ISETP.GE.AND P1, PT, R0, RZ, PT ;  /* 0x000000ff0000720c */ /* 0x000fe40003f26270 */
[----:B------:R-:W-:Y:S02]  /*9940*/  ISETP.GE.AND P2, PT, R2, RZ, PT ;  /* 0x000000ff0200720c */ /* 0x000fe40003f46270 */
[----:B------:R-:W-:Y:S01]  /*9950*/  LOP3.LUT R0, RZ, R3, RZ, 0x33, !PT ;  /* 0x00000003ff007212 */ /* 0x000fe200078e33ff */
[----:B------:R-:W-:Y:S02]  /*9960*/  @P5 VIADD R7, R7, 0x1 ;  /* 0x0000000107075836 */ /* 0x000fe40000000000 */
[----:B------:R-:W-:Y:S06]  /*9970*/  @P6 IADD3 R5, PT, PT, R5, 0x1, RZ ;  /* 0x0000000105056810 */ /* 0x000fec0007ffe0ff */
[----:B------:R-:W-:Y:S02]  /*9980*/  @!P1 IMAD.MOV R7, RZ, RZ, -R7 ;  /* 0x000000ffff079224 */ /* 0x000fe400078e0a07 */
[----:B------:R-:W-:Y:S03]  /*9990*/  @!P2 IADD3 R5, PT, PT, -R5, RZ, RZ ;  /* 0x000000ff0505a210 */ /* 0x000fe60007ffe1ff */
[C---:B------:R-:W-:Y:S02]  /*99a0*/  SEL R2, R0.reuse, R7, !P0 ;  /* 0x0000000700027207 */ /* 0x040fe40004000000 */
[----:B------:R-:W-:Y:S02]  /*99b0*/  SEL R5, R0, R5, !P0 ;  /* 0x0000000500057207 */ /* 0x000fe40004000000 */
[CC--:B------:R-:W-:Y:S02]  /*99c0*/  LEA R8, P1, R2.reuse, R200.reuse, 0x2 ;  /* 0x000000c802087211 */ /* 0x0c0fe400078210ff */
[C---:B------:R-:W-:Y:S01]  /*99d0*/  LEA R12, P0, R5.reuse, R200, 0x2 ;  /* 0x000000c8050c7211 */ /* 0x040fe200078010ff */
[C---:B------:R-:W-:Y:S01]  /*99e0*/  IMAD.IADD R0, R5.reuse, 0x1, -R2 ;  /* 0x0000000105007824 */ /* 0x040fe200078e0a02 */
[-C--:B------:R-:W-:Y:S02]  /*99f0*/  LEA.HI.X.SX32 R9, R2, R201.reuse, 0x2, P1 ;  /* 0x000000c902097211 */ /* 0x080fe400008f16ff */
[----:B------:R-:W-:Y:S01]  /*9a00*/  LEA.HI.X.SX32 R13, R5, R201, 0x2, P0 ;  /* 0x000000c9050d7211 */ /* 0x000fe200000f16ff */
[----:B------:R-:W-:Y:S02]  /*9a10*/  IMAD R0, R0, R3, -0x40 ;  /* 0xffffffc000007424 */ /* 0x000fe400078e0203 */
[----:B------:R-:W3:Y:S02]  /*9a20*/  LDG.E R7, desc[UR6][R8.64] ;  /* 0x0000000608077981 */ /* 0x000ee4000c1e1900 */
[----:B------:R-:W-:Y:S01]  /*9a30*/  IMAD.WIDE.U32 R10, R0, UR14, RZ ;  /* 0x0000000e000a7c25 */ /* 0x000fe2000f8e00ff */
[----:B------:R-:W-:Y:S01]  /*9a40*/  SHF.R.S32.HI R5, RZ, 0x1f, R0 ;  /* 0x0000001fff057819 */ /* 0x000fe20000011400 */
[----:B------:R-:W3:Y:S02]  /*9a50*/  LDG.E R4, desc[UR6][R12.64] ;  /* 0x000000060c047981 */ /* 0x000ee4000c1e1900 */
[----:B---3--:R-:W-:Y:S02]  /*9a60*/  IADD3 R7, PT, PT, R7, -R4, RZ ;  /* 0x8000000407077210 */ /* 0x008fe40007ffe0ff */
[C---:B------:R-:W-:Y:S02]  /*9a70*/  IMAD R4, R5.reuse, UR14, RZ ;  /* 0x0000000e05047c24 */ /* 0x040fe4000f8e02ff */
[----:B------:R-:W-:Y:S01]  /*9a80*/  IMAD R5, R5, UR4, RZ ;  /* 0x0000000405057c24 */ /* 0x000fe2000f8e02ff */
[----:B------:R-:W-:Y:S01]  /*9a90*/  SHF.R.S32.HI R6, RZ, 0x1f, R7 ;  /* 0x0000001fff067819 */ /* 0x000fe20000011407 */
[C---:B------:R-:W-:Y:S04]  /*9aa0*/  IMAD.WIDE.U32 R8, R7.reuse, UR8, RZ ;  /* 0x0000000807087c25 */ /* 0x040fe8000f8e00ff */
[----:B------:R-:W-:Y:S02]  /*9ab0*/  IMAD R2, R6, UR8, RZ ;  /* 0x0000000806027c24 */ /* 0x000fe4000f8e02ff */
[----:B------:R-:W-:Y:S02]  /*9ac0*/  IMAD R4, R0, UR15, R4 ;  /* 0x0000000f00047c24 */ /* 0x000fe4000f8e0204 */
[----:B------:R-:W-:Y:S02]  /*9ad0*/  IMAD R2, R7, UR9, R2 ;  /* 0x0000000907027c24 */ /* 0x000fe4000f8e0202 */
[----:B------:R-:W-:Y:S02]  /*9ae0*/  IMAD.IADD R11, R11, 0x1, R4 ;  /* 0x000000010b0b7824 */ /* 0x000fe400078e0204 */
[----:B------:R-:W-:Y:S01]  /*9af0*/  IMAD R6, R6, UR10, RZ ;  /* 0x0000000a06067c24 */ /* 0x000fe2000f8e02ff */
[----:B------:R-:W-:Y:S01]  /*9b00*/  IADD3 R9, PT, PT, R9, R2, RZ ;  /* 0x0000000209097210 */ /* 0x000fe20007ffe0ff */
[C---:B------:R-:W-:Y:S04]  /*9b10*/  IMAD.WIDE.U32 R10, R7.reuse, UR10, R10 ;  /* 0x0000000a070a7c25 */ /* 0x040fe8000f8e000a */
[----:B------:R-:W-:Y:S01]  /*9b20*/  IMAD.WIDE.U32 R8, R0, UR4, R8 ;  /* 0x0000000400087c25 */ /* 0x000fe2000f8e0008 */
[----:B------:R-:W-:Y:S03]  /*9b30*/  LEA R90, P1, R10, R90, 0x1 ;  /* 0x0000005a0a5a7211 */ /* 0x000fe600078208ff */
[----:B------:R-:W-:Y:S01]  /*9b40*/  IMAD R6, R7, UR11, R6 ;  /* 0x0000000b07067c24 */ /* 0x000fe2000f8e0206 */
[----:B------:R-:W-:Y:S01]  /*9b50*/  LEA R92, P0, R8, R92, 0x1 ;  /* 0x0000005c085c7211 */ /* 0x000fe200078008ff */
[----:B------:R-:W-:Y:S02]  /*9b60*/  IMAD R5, R0, UR5, R5 ;  /* 0x0000000500057c24 */ /* 0x000fe4000f8e0205 */
[----:B------:R-:W-:Y:S03]  /*9b70*/  IMAD.IADD R6, R11, 0x1, R6 ;  /* 0x000000010b067824 */ /* 0x000fe600078e0206 */
[----:B------:R-:W-:Y:S02]  /*9b80*/  IADD3 R5, PT, PT, R9, R5, RZ ;  /* 0x0000000509057210 */ /* 0x000fe40007ffe0ff */
[----:B------:R-:W-:Y:S02]  /*9b90*/  LEA.HI.X R89, R10, R89, R6, 0x1, P1 ;  /* 0x000000590a597211 */ /* 0x000fe400008f0c06 */
[----:B------:R-:W-:Y:S07]  /*9ba0*/  LEA.HI.X R93, R8, R93, R5, 0x1, P0 ;  /* 0x0000005d085d7211 */ /* 0x000fee00000f0c05 */
.L_x_3299:
[----:B------:R-:W-:Y:S02]  /*9bb0*/  IADD3 R94, P1, PT, R94, R101, RZ ;  /* 0x000000655e5e7210 */ /* 0x000fe40007f3e0ff */
[----:B------:R-:W-:Y:S03]  /*9bc0*/  IADD3 R26, P0, PT, R26, R105, RZ ;  /* 0x000000691a1a7210 */ /* 0x000fe60007f1e0ff */
[----:B------:R-:W-:Y:S02]  /*9bd0*/  IMAD.X R95, R95, 0x1, R100, P1 ;  /* 0x000000015f5f7824 */ /* 0x000fe400008e0664 */
[----:B------:R-:W-:Y:S01]  /*9be0*/  IMAD.X R27, R27, 0x1, R103, P0 ;  /* 0x000000011b1b7824 */ /* 0x000fe200000e0667 */
[----:B------:R-:W-:Y:S07]  /*9bf0*/  @P3 BRA `(.L_x_3300) ;  /* 0xffffff8400a43947 */ /* 0x000fee000383ffff */
.L_x_3278:
[----:B------:R-:W1:Y:S01]  /*9c00*/  LDC R17, c[0x0][0x450] ;  /* 0x00011400ff117b82 */ /* 0x000e620000000800 */
[----:B------:R-:W-:Y:S01]  /*9c10*/  LOP3.LUT R0, R87, 0x1f8, RZ, 0xc0, !PT ;  /* 0x000001f857007812 */ /* 0x000fe200078ec0ff */
[----:B------:R-:W-:Y:S01]  /*9c20*/  UMOV UR4, 0x400 ;  /* 0x0000040000047882 */ /* 0x000fe20000000000 */
[----:B------:R-:W-:Y:S02]  /*9c30*/  BSSY.RECONVERGENT B2, `(.L_x_3301) ;  /* 0x00006b3000027945 */ /* 0x000fe40003800200 */
[----:B------:R-:W-:-:S03]  /*9c40*/  LOP3.LUT R0, R0, 0x38, R75, 0x78, !PT ;  /* 0x0000003800007812 */ /* 0x000fc600078e784b */
[----:B------:R-:W3:Y:S01]  /*9c50*/  S2UR UR5, SR_CgaCtaId ;  /* 0x00000000000579c3 */ /* 0x000ee20000008800 */
[----:B------:R-:W-:-:S07]  /*9c60*/  LOP3.LUT R87, R0, 0x1e00, R87, 0xf8, !PT ;  /* 0x00001e0000577812 */ /* 0x000fce00078ef857 */
[----:B------:R-:W4:Y:S08]  /*9c70*/  LDC.64 R2, c[0x0][0x3b0] ;  /* 0x0000ec00ff027b82 */ /* 0x000f300000000a00 */
[----:B------:R-:W-:Y:S01]  /*9c80*/  BAR.SYNC.DEFER_BLOCKING 0x0 ;  /* 0x0000000000007b1d */ /* 0x000fe20000010000 */
[----:B-1----:R-:W-:Y:S01]  /*9c90*/  ISETP.NE.AND P0, PT, R17, RZ, PT ;  /* 0x000000ff1100720c */ /* 0x002fe20003f05270 */
[----:B---3--:R-:W-:-:S06]  /*9ca0*/  ULEA UR5, UR5, UR4, 0x18 ;  /* 0x0000000405057291 */ /* 0x008fcc000f8ec0ff */
[----:B------:R-:W-:Y:S02]  /*9cb0*/  LEA R211, R87, UR5, 0x1 ;  /* 0x0000000557d37c11 */ /* 0x000fe4000f8e08ff */
[C---:B----4-:R-:W-:Y:S01]  /*9cc0*/  SHF.L.U64.HI R41, R2.reuse, 0x4, R3 ;  /* 0x0000000402297819 */ /* 0x050fe20000010203 */
[----:B------:R-:W-:-:S03]  /*9cd0*/  IMAD.SHL.U32 R43, R2, 0x10, RZ ;  /* 0x00000010022b7824 */ /* 0x000fc600078e00ff */
[----:B------:R-:W-:Y:S05]  /*9ce0*/  @P0 BRA `(.L_x_3302) ;  /* 0x0000000000b00947 */ /* 0x000fea0003800000 */
[----:B------:R-:W1:Y:S01]  /*9cf0*/  LDCU.64 UR8, c[0x0][0x380] ;  /* 0x00007000ff0877ac */ /* 0x000e620008000a00 */
[----:B------:R-:W-:Y:S01]  /*9d00*/  IMAD.IADD R5, R199, 0x1, -R82 ;  /* 0x00000001c7057824 */ /* 0x000fe200078e0a52 */
[----:B------:R-:W-:Y:S01]  /*9d10*/  BSSY.RECONVERGENT B0, `(.L_x_3303) ;  /* 0x000001e000007945 */ /* 0x000fe20003800200 */
[C---:B------:R-:W-:Y:S02]  /*9d20*/  VIADD R20, R120.reuse, 0x10 ;  /* 0x0000001078147836 */ /* 0x040fe40000000000 */
[C---:B------:R-:W-:Y:S01]  /*9d30*/  VIADD R22, R120.reuse, 0x20 ;  /* 0x0000002078167836 */ /* 0x040fe20000000000 */
[CC--:B------:R-:W-:Y:S01]  /*9d40*/  ISETP.GE.AND P2, PT, R120.reuse, R5.reuse, PT ;  /* 0x000000057800720c */ /* 0x0c0fe20003f46270 */
[----:B------:R-:W-:Y:S01]  /*9d50*/  VIADD R40, R120, 0x30 ;  /* 0x0000003078287836 */ /* 0x000fe20000000000 */
[----:B------:R-:W-:Y:S02]  /*9d60*/  ISETP.GE.AND P1, PT, R20, R5, PT ;  /* 0x000000051400720c */ /* 0x000fe40003f26270 */
[----:B-1----:R-:W-:-:S04]  /*9d70*/  LEA R6, P0, R118, UR8, 0x1 ;  /* 0x0000000876067c11 */ /* 0x002fc8000f8008ff */
[----:B------:R-:W-:-:S07]  /*9d80*/  LEA.HI.X R7, R118, UR9, R80, 0x1, P0 ;  /* 0x0000000976077c11 */ /* 0x000fce00080f0c50 */
[C---:B------:R-:W-:Y:S01]  /*9d90*/  @!P1 LEA R8, P0, R43.reuse, R6, 0x1 ;  /* 0x000000062b089211 */ /* 0x040fe200078008ff */
[----:B------:R-:W-:Y:S01]  /*9da0*/  @!PT LDS RZ, [RZ] ;  /* 0x00000000fffff984 */ /* 0x000fe20000000800 */
[----:B------:R-:W-:Y:S01]  /*9db0*/  @!PT LDS RZ, [RZ] ;  /* 0x00000000fffff984 */ /* 0x000fe20000000800 */
[----:B------:R-:W-:Y:S01]  /*9dc0*/  @!PT LDS RZ, [RZ] ;  /* 0x00000000fffff984 */ /* 0x000fe20000000800 */
[----:B------:R1:W-:Y:S03]  /*9dd0*/  @!P2 LDGSTS.E.BYPASS.LTC128B.128 [R211], desc[UR6][R6.64] ;  /* 0x0000000006d3afae */ /* 0x0003e6000b981a06 */
[----:B-----5:R-:W-:Y:S02]  /*9de0*/  @!P1 LEA.HI.X R9, R43, R7, R41, 0x1, P0 ;  /* 0x000000072b099211 */ /* 0x020fe400000f0c29 */
[-C--:B------:R-:W-:Y:S01]  /*9df0*/  ISETP.GE.AND P0, PT, R22, R5.reuse, PT ;  /* 0x000000051600720c */ /* 0x080fe20003f06270 */
[----:B------:R1:W-:Y:S04]  /*9e00*/  @!P2 LDGSTS.E.BYPASS.LTC128B.128 [R211+0x2000], desc[UR6][R6.64+0x80] ;  /* 0x0200008006d3afae */ /* 0x0003e8000b981a06 */
[----:B------:R1:W-:Y:S04]  /*9e10*/  @!P2 LDGSTS.E.BYPASS.LTC128B.128 [R211+0x4000], desc[UR6][R6.64+0x100] ;  /* 0x0400010006d3afae */ /* 0x0003e8000b981a06 */
[----:B------:R1:W-:Y:S04]  /*9e20*/  @!P1 LDGSTS.E.BYPASS.LTC128B.128 [R211+0x800], desc[UR6][R8.64] ;  /* 0x0080000008d39fae */ /* 0x0003e8000b981a06 */
[----:B------:R1:W-:Y:S04]  /*9e30*/  @!P1 LDGSTS.E.BYPASS.LTC128B.128 [R211+0x2800], desc[UR6][R8.64+0x80] ;  /* 0x0280008008d39fae */ /* 0x0003e8000b981a06 */
[----:B------:R1:W-:Y:S01]  /*9e40*/  @!P1 LDGSTS.E.BYPASS.LTC128B.128 [R211+0x4800], desc[UR6][R8.64+0x100] ;  /* 0x0480010008d39fae */ /* 0x0003e2000b981a06 */
[----:B------:R-:W-:Y:S01]  /*9e50*/  ISETP.GE.AND P1, PT, R40, R5, PT ;  /* 0x000000052800720c */ /* 0x000fe20003f26270 */
[----:B------:R-:W-:-:S12]  /*9e60*/  @P0 BRA `(.L_x_3304) ;  /* 0x0000000000200947 */ /* 0x000fd80003800000 */
[----:B------:R-:W-:-:S04]  /*9e70*/  LEA R4, P0, R2, R6, 0x6 ;  /* 0x0000000602047211 */ /* 0x000fc800078030ff */
[----:B------:R-:W-:-:S05]  /*9e80*/  LEA.HI.X R5, R2, R7, R3, 0x6, P0 ;  /* 0x0000000702057211 */ /* 0x000fca00000f3403 */
[----:B------:R-:W-:Y:S01]  /*9e90*/  @!PT LDS RZ, [RZ] ;  /* 0x00000000fffff984 */ /* 0x000fe20000000800 */
[----:B------:R-:W-:Y:S01]  /*9ea0*/  @!PT LDS RZ, [RZ] ;  /* 0x00000000fffff984 */ /* 0x000fe20000000800 */
[----:B------:R-:W-:Y:S01]  /*9eb0*/  @!PT LDS RZ, [RZ] ;  /* 0x00000000fffff984 */ /* 0x000fe20000000800 */
[----:B------:R3:W-:Y:S04]  /*9ec0*/  LDGSTS.E.BYPASS.LTC128B.128 [R211+0x1000], desc[UR6][R4.64] ;  /* 0x0100000004d37fae */ /* 0x0007e8000b981a06 */
[----:B------:R3:W-:Y:S04]  /*9ed0*/  LDGSTS.E.BYPASS.LTC128B.128 [R211+0x3000], desc[UR6][R4.64+0x80] ;  /* 0x0300008004d37fae */ /* 0x0007e8000b981a06 */
[----:B------:R3:W-:Y:S02]  /*9ee0*/  LDGSTS.E.BYPASS.LTC128B.128 [R211+0x5000], desc[UR6][R4.64+0x100] ;  /* 0x0500010004d37fae */ /* 0x0007e4000b981a06 */
.L_x_3304:
[----:B------:R-:W-:Y:S05]  /*9ef0*/  BSYNC.RECONVERGENT B0 ;  /* 0x0000000000007941 */ /* 0x000fea0003800200 */
.L_x_3303:
[----:B------:R-:W-:Y:S05]  /*9f00*/  @P1 BRA `(.L_x_3305) ;  /* 0x0000006800141947 */ /* 0x000fea0003800000 */
[----:B------:R-:W-:Y:S02]  /*9f10*/  IMAD R3, R3, 0x60, RZ ;  /* 0x0000006003037824 */ /* 0x000fe400078e02ff */
[----:B-1----:R-:W-:-:S05]  /*9f20*/  IMAD.WIDE.U32 R6, R2, 0x60, R6 ;  /* 0x0000006002067825 */ /* 0x002fca00078e0006 */
[----:B------:R-:W-:-:S05]  /*9f30*/  IADD3 R7, PT, PT, R7, R3, RZ ;  /* 0x0000000307077210 */ /* 0x000fca0007ffe0ff */
[----:B------:R-:W-:Y:S01]  /*9f40*/  @!PT LDS RZ, [RZ] ;  /* 0x00000000fffff984 */ /* 0x000fe20000000800 */
[----:B------:R-:W-:Y:S01]  /*9f50*/  @!PT LDS RZ, [RZ] ;  /* 0x00000000fffff984 */ /* 0x000fe20000000800 */
[----:B------:R-:W-:Y:S01]  /*9f60*/  @!PT LDS RZ, [RZ] ;  /* 0x00000000fffff984 */ /* 0x000fe20000000800 */
[----:B------:R4:W-:Y:S04]  /*9f70*/  LDGSTS.E.BYPASS.LTC128B.128 [R211+0x1800], desc[UR6][R6.64] ;  /* 0x0180000006d37fae */ /* 0x0009e8000b981a06 */
[----:B------:R4:W-:Y:S04]  /*9f80*/  LDGSTS.E.BYPASS.LTC128B.128 [R211+0x3800], desc[UR6][R6.64+0x80] ;  /* 0x0380008006d37fae */ /* 0x0009e8000b981a06 */
[----:B------:R4:W-:Y:S01]  /*9f90*/  LDGSTS.E.BYPASS.LTC128B.128 [R211+0x5800], desc[UR6][R6.64+0x100] ;  /* 0x0580010006d37fae */ /* 0x0009e2000b981a06 */
[----:B------:R-:W-:Y:S05]  /*9fa0*/  BRA `(.L_x_3305) ;  /* 0x0000006400ec7947 */ /* 0x000fea0003800000 */
.L_x_3302:
[----:B------:R-:W1:Y:S01]  /*9fb0*/  LDCU.64 UR8, c[0x0][0x470] ;  /* 0x00008e00ff0877ac */ /* 0x000e620008000a00 */
[----:B------:R-:W-:Y:S01]  /*9fc0*/  IMAD.MOV.U32 R0, RZ, RZ, RZ ;  /* 0x000000ffff007224 */ /* 0x000fe200078e00ff */
[----:B-1----:R-:W-:-:S04]  /*9fd0*/  ISETP.NE.U32.AND P0, PT, RZ, UR8, PT ;  /* 0x00000008ff007c0c */ /* 0x002fc8000bf05070 */
[----:B------:R-:W-:Y:S01]  /*9fe0*/  ISETP.NE.AND.EX P0, PT, RZ, UR9, PT, P0 ;  /* 0x00000009ff007c0c */ /* 0x000fe2000bf05300 */
[----:B------:R-:W1:Y:S01]  /*9ff0*/  LDCU.U8 UR4, c[0x0][0x533] ;  /* 0x0000a660ff0477ac */ /* 0x000e620008000000 */
[----:B------:R-:W3:Y:S11]  /*a000*/  LDCU.64 UR8, c[0x0][0x380] ;  /* 0x00007000ff0877ac */ /* 0x000ef60008000a00 */
[----:B------:R-:W4:Y:S01]  /*a010*/  @P0 LDG.E R0, desc[UR6][R122.64] ;  /* 0x000000067a000981 */ /* 0x000f22000c1e1900 */
[----:B-1----:R-:W-:Y:S01]  /*a020*/  UISETP.NE.AND UP0, UPT, UR4, URZ, UPT ;  /* 0x000000ff0400728c */ /* 0x002fe2000bf05270 */
[----:B---3--:R-:W-:-:S04]  /*a030*/  LEA R26, P0, R118, UR8, 0x1 ;  /* 0x00000008761a7c11 */ /* 0x008fc8000f8008ff */
[----:B------:R-:W-:Y:S01]  /*a040*/  LEA.HI.X R27, R118, UR9, R80, 0x1, P0 ;  /* 0x00000009761b7c11 */ /* 0x000fe200080f0c50 */
[----:B----4-:R-:W-:Y:S02]  /*a050*/  IMAD.IADD R4, R81, 0x1, R0 ;  /* 0x0000000151047824 */ /* 0x010fe400078e0200 */
        /* <DEDUP_REMOVED lines=12> */
[----:B------:R-:W3:Y:S01]  /*a120*/  LDCU.64 UR8, c[0x0][0x4d0] ;  /* 0x00009a00ff0877ac */ /* 0x000ee20008000a00 */
[----:B------:R-:W-:Y:S01]  /*a130*/  BSSY.RECONVERGENT B1, `(.L_x_3307) ;  /* 0x0000091000017945 */ /* 0x000fe20003800200 */
[----:B------:R-:W-:Y:S02]  /*a140*/  ISETP.GE.AND P2, PT, R120, R19, PT ;  /* 0x000000137800720c */ /* 0x000fe40003f46270 */
[C---:B-1----:R-:W-:Y:S02]  /*a150*/  IADD3 R30, P1, PT, R28.reuse, UR10, RZ ;  /* 0x0000000a1c1e7c10 */ /* 0x042fe4000ff3e0ff */
[----:B---3--:R-:W-:-:S02]  /*a160*/  IADD3 R28, P0, PT, R28, UR8, RZ ;  /* 0x000000081c1c7c10 */ /* 0x008fc4000ff1e0ff */
[C---:B--2---:R-:W-:Y:S02]  /*a170*/  IADD3.X R31, PT, PT, R4.reuse, UR11, RZ, P1, !PT ;  /* 0x0000000b041f7c10 */ /* 0x044fe40008ffe4ff */
[----:B------:R-:W-:-:S05]  /*a180*/  IADD3.X R29, PT, PT, R4, UR9, RZ, P0, !PT ;  /* 0x00000009041d7c10 */ /* 0x000fca00087fe4ff */
[----:B------:R-:W-:Y:S05]  /*a190*/  @P2 BRA `(.L_x_3308) ;  /* 0x0000000800282947 */ /* 0x000fea0003800000 */
[----:B------:R1:W5:Y:S04]  /*a1a0*/  LDG.E.128 R12, desc[UR6][R26.64+0x80] ;  /* 0x000080061a0c7981 */ /* 0x000368000c1e1d00 */
[----:B-----5:R1:W5:Y:S04]  /*a1b0*/  LDG.E.128 R8, desc[UR6][R26.64+0x100] ;  /* 0x000100061a087981 */ /* 0x020368000c1e1d00 */
        /* <DEDUP_REMOVED lines=43> */
.L_x_3310:
[----:B------:R-:W-:Y:S05]  /*a470*/  BSYNC.RECONVERGENT B0 ;  /* 0x0000000000007941 */ /* 0x000fea0003800200 */
.L_x_3309:
[----:B-----5:R2:W-:Y:S01]  /*a480*/  STS.128 [R211], R20 ;  /* 0x00000014d3007388 */ /* 0x0205e20000000c00 */
[----:B------:R-:W-:Y:S01]  /*a490*/  LOP3.LUT R0, R24, 0x40, RZ, 0xfc, !PT ;  /* 0x0000004018007812 */ /* 0x000fe200078efcff */
[----:B------:R-:W-:Y:S03]  /*a4a0*/  BSSY.RECONVERGENT B0, `(.L_x_3311) ;  /* 0x000002b000007945 */ /* 0x000fe60003800200 */
[----:B------:R-:W-:-:S13]  /*a4b0*/  ISETP.GE.AND P0, PT, R0, R17, PT ;  /* 0x000000110000720c */ /* 0x000fda0003f06270 */
[----:B------:R-:W-:Y:S05]  /*a4c0*/  @P0 BRA `(.L_x_3312) ;  /* 0x0000000000a00947 */ /* 0x000fea0003800000 */
[----:B------:R-:W3:Y:S04]  /*a4d0*/  LDG.E.64 R4, desc[UR6][R28.64+0x40] ;  /* 0x000040061c047981 */ /* 0x000ee8000c1e1b00 */
[----:B------:R-:W4:Y:S01]  /*a4e0*/  LDG.E.64 R6, desc[UR6][R30.64+0x40] ;  /* 0x000040061e067981 */ /* 0x000f22000c1e1b00 */
[--C-:B--2---:R-:W-:Y:S01]  /*a4f0*/  HADD2.F32 R20, -RZ, R13.reuse.H0_H0 ;  /* 0x2000000dff147230 */ /* 0x104fe20000004100 */
[----:B------:R-:W-:Y:S01]  /*a500*/  MOV R18, R14 ;  /* 0x0000000e00127202 */ /* 0x000fe20000000f00 */
[----:B------:R-:W-:Y:S02]  /*a510*/  HADD2.F32 R22, -RZ, R13.H1_H1 ;  /* 0x3000000dff167230 */ /* 0x000fe40000004100 */
[--C-:B------:R-:W-:Y:S02]  /*a520*/  HADD2.F32 R21, -RZ, R15.reuse.H1_H1 ;  /* 0x3000000fff157230 */ /* 0x100fe40000004100 */
[----:B------:R-:W-:-:S02]  /*a530*/  HADD2.F32 R32, -RZ, R15.H0_H0 ;  /* 0x2000000fff207230 */ /* 0x000fc40000004100 */
[----:B---3--:R-:W-:Y:S02]  /*a540*/  HADD2.F32 R13, -RZ, R4.H1_H1 ;  /* 0x30000004ff0d7230 */ /* 0x008fe40000004100 */
        /* <DEDUP_REMOVED lines=10> */
[----:B------:R-:W-:Y:S01]  /*a5f0*/  FFMA.FTZ R22, R20, R13, R22 ;  /* 0x0000000d14167223 */ /* 0x000fe20000010016 */
[----:B------:R-:W-:Y:S02]  /*a600*/  HADD2.F32 R13, -RZ, R12.H1_H1 ;  /* 0x3000000cff0d7230 */ /* 0x000fe40000004100 */
[----:B------:R-:W-:Y:S01]  /*a610*/  FFMA.FTZ R0, R32, R0, R21 ;  /* 0x0000000020007223 */ /* 0x000fe20000010015 */
[----:B------:R-:W-:Y:S02]  /*a620*/  HADD2.F32 R5, -RZ, R5.H0_H0 ;  /* 0x20000005ff057230 */ /* 0x000fe40000004100 */
[----:B------:R-:W-:Y:S01]  /*a630*/  FFMA.FTZ R23, R20, R16, -R23 ;  /* 0x0000001014177223 */ /* 0x000fe20000010817 */
        /* <DEDUP_REMOVED lines=17> */
.L_x_3312:
[----:B------:R-:W-:Y:S05]  /*a750*/  BSYNC.RECONVERGENT B0 ;  /* 0x0000000000007941 */ /* 0x000fea0003800200 */
.L_x_3311:
[----:B------:R3:W-:Y:S01]  /*a760*/  STS.128 [R211+0x2000], R12 ;  /* 0x0020000cd3007388 */ /* 0x0007e20000000c00 */
[----:B------:R-:W-:Y:S01]  /*a770*/  LOP3.LUT R0, R24, 0x80, RZ, 0xfc, !PT ;  /* 0x0000008018007812 */ /* 0x000fe200078efcff */
[----:B------:R-:W-:Y:S03]  /*a780*/  BSSY.RECONVERGENT B0, `(.L_x_3313) ;  /* 0x000002a000007945 */ /* 0x000fe60003800200 */
[----:B------:R-:W-:-:S13]  /*a790*/  ISETP.GE.AND P0, PT, R0, R17, PT ;  /* 0x000000110000720c */ /* 0x000fda0003f06270 */
[----:B------:R-:W-:Y:S05]  /*a7a0*/  @P0 BRA `(.L_x_3314) ;  /* 0x00000000009c0947 */ /* 0x000fea0003800000 */
[----:B------:R-:W4:Y:S04]  /*a7b0*/  LDG.E.64 R4, desc[UR6][R28.64+0x80] ;  /* 0x000080061c047981 */ /* 0x000f28000c1e1b00 */
[----:B------:R-:W5:Y:S01]  /*a7c0*/  LDG.E.64 R6, desc[UR6][R30.64+0x80] ;  /* 0x000080061e067981 */ /* 0x000f62000c1e1b00 */
[----:B---3--:R-:W-:Y:S01]  /*a7d0*/  MOV R14, R10 ;  /* 0x0000000a000e7202 */ /* 0x008fe20000000f00 */
[----:B------:R-:W-:Y:S02]  /*a7e0*/  HADD2.F32 R13, -RZ, R11.H1_H1 ;  /* 0x3000000bff0d7230 */ /* 0x000fe40000004100 */
[--C-:B------:R-:W-:Y:S02]  /*a7f0*/  HADD2.F32 R15, -RZ, R9.reuse.H0_H0 ;  /* 0x20000009ff0f7230 */ /* 0x100fe40000004100 */
[----:B------:R-:W-:-:S02]  /*a800*/  HADD2.F32 R16, -RZ, R9.H1_H1 ;  /* 0x30000009ff107230 */ /* 0x000fc40000004100 */
[----:B--2---:R-:W-:Y:S02]  /*a810*/  HADD2.F32 R20, -RZ, R11.H0_H0 ;  /* 0x2000000bff147230 */ /* 0x004fe40000004100 */
[----:B----4-:R-:W-:Y:S02]  /*a820*/  HADD2.F32 R0, -RZ, R5.H1_H1 ;  /* 0x30000005ff007230 */ /* 0x010fe40000004100 */
[----:B------:R-:W-:Y:S02]  /*a830*/  HADD2.F32 R9, -RZ, R4.H1_H1 ;  /* 0x30000004ff097230 */ /* 0x000fe40000004100 */
[----:B-----5:R-:W-:Y:S02]  /*a840*/  HADD2.F32 R10, -RZ, R7.H1_H1 ;  /* 0x30000007ff0a7230 */ /* 0x020fe40000004100 */
[----:B------:R-:W-:Y:S01]  /*a850*/  FMUL.FTZ R11, R13, R0 ;  /* 0x000000000d0b7220 */ /* 0x000fe20000410000 */
[--C-:B------:R-:W-:Y:S02]  /*a860*/  HADD2.F32 R12, -RZ, R6.reuse.H1_H1 ;  /* 0x30000006ff0c7230 */ /* 0x100fe40000004100 */
[----:B------:R-:W-:Y:S01]  /*a870*/  FMUL.FTZ R18, R16, R9 ;  /* 0x0000000910127220 */ /* 0x000fe20000410000 */
[----:B------:R-:W-:-:S02]  /*a880*/  HADD2.F32 R6, -RZ, R6.H0_H0 ;  /* 0x20000006ff067230 */ /* 0x000fc40000004100 */
[-C--:B------:R-:W-:Y:S01]  /*a890*/  FMUL.FTZ R13, R13, R10.reuse ;  /* 0x0000000a0d0d7220 */ /* 0x080fe20000410000 */
[----:B------:R-:W-:Y:S01]  /*a8a0*/  FFMA.FTZ R11, R20, R10, -R11 ;  /* 0x0000000a140b7223 */ /* 0x000fe2000001080b */
[----:B------:R-:W-:Y:S01]  /*a8b0*/  FMUL.FTZ R16, R16, R12 ;  /* 0x0000000c10107220 */ /* 0x000fe20000410000 */
[----:B------:R-:W-:Y:S02]  /*a8c0*/  HADD2.F32 R4, -RZ, R4.H0_H0 ;  /* 0x20000004ff047230 */ /* 0x000fe40000004100 */
[----:B------:R-:W-:Y:S01]  /*a8d0*/  FFMA.FTZ R0, R20, R0, R13 ;  /* 0x0000000014007223 */ /* 0x000fe2000001000d */
[----:B------:R-:W-:Y:S02]  /*a8e0*/  HADD2.F32 R13, -RZ, R8.H1_H1 ;  /* 0x30000008ff0d7230 */ /* 0x000fe40000004100 */
[C---:B------:R-:W-:Y:S01]  /*a8f0*/  FFMA.FTZ R18, R15.reuse, R12, -R18 ;  /* 0x0000000c0f127223 */ /* 0x040fe20000010812 */
        /* <DEDUP_REMOVED lines=18> */
.L_x_3314:
[----:B------:R-:W-:Y:S05]  /*aa20*/  BSYNC.RECONVERGENT B0 ;  /* 0x0000000000007941 */ /* 0x000fea0003800200 */
.L_x_3313:
[----:B------:R4:W-:Y:S02]  /*aa30*/  STS.128 [R211+0x4000], R8 ;  /* 0x00400008d3007388 */ /* 0x0009e40000000c00 */
.L_x_3308:
[----:B------:R-:W-:Y:S05]  /*aa40*/  BSYNC.RECONVERGENT B1 ;  /* 0x0000000000017941 */ /* 0x000fea0003800200 */
.L_x_3307:
[----:B--2---:R-:W-:Y:S01]  /*aa50*/  IADD3 R20, PT, PT, R120, 0x10, RZ ;  /* 0x0000001078147810 */ /* 0x004fe20007ffe0ff */
[----:B------:R-:W-:Y:S03]  /*aa60*/  BSSY.RECONVERGENT B1, `(.L_x_3315) ;  /* 0x0000090000017945 */ /* 0x000fe60003800200 */
[----:B------:R-:W-:-:S13]  /*aa70*/  ISETP.GE.AND P0, PT, R20, R19, PT ;  /* 0x000000131400720c */ /* 0x000fda0003f06270 */
[----:B------:R-:W-:Y:S05]  /*aa80*/  @P0 BRA `(.L_x_3316) ;  /* 0x0000000800340947 */ /* 0x000fea0003800000 */
[----:B------:R-:W-:-:S04]  /*aa90*/  LEA R4, P0, R43, R26, 0x1 ;  /* 0x0000001a2b047211 */ /* 0x000fc800078008ff */
[----:B------:R-:W-:-:S05]  /*aaa0*/  LEA.HI.X R5, R43, R27, R41, 0x1, P0 ;  /* 0x0000001b2b057211 */ /* 0x000fca00000f0c29 */
[----:B---3--:R2:W5:Y:S04]  /*aab0*/  LDG.E.128 R12, desc[UR6][R4.64+0x80] ;  /* 0x00008006040c7981 */ /* 0x008568000c1e1d00 */
[----:B----45:R2:W5:Y:S04]  /*aac0*/  LDG.E.128 R8, desc[UR6][R4.64+0x100] ;  /* 0x0001000604087981 */ /* 0x030568000c1e1d00 */
[----:B------:R2:W5:Y:S01]  /*aad0*/  LDG.E.128 R32, desc[UR6][R4.64] ;  /* 0x0000000604207981 */ /* 0x000562000c1e1d00 */
        /* <DEDUP_REMOVED lines=12> */
[-C--:B------:R-:W-:Y:S01]  /*aba0*/  FMUL.FTZ R36, R16, R33.reuse ;  /* 0x0000002110247220 */ /* 0x080fe20000410000 */
[----:B------:R-:W-:Y:S02]  /*abb0*/  HADD2.F32 R18, -RZ, R7.H1_H1 ;  /* 0x30000007ff127230 */ /* 0x000fe40000004100 */
[----:B------:R-:W-:Y:S02]  /*abc0*/  HADD2.F32 R4, -RZ, R4.H0_H0 ;  /* 0x20000004ff047230 */ /* 0x000fe40000004100 */
[C---:B------:R-:W-:Y:S01]  /*abd0*/  FMUL.FTZ R35, R21.reuse, R33 ;  /* 0x0000002115237220 */ /* 0x040fe20000410000 */
[-C--:B------:R-:W-:Y:S01]  /*abe0*/  FMUL.FTZ R33, R0, R23.reuse ;  /* 0x0000001700217220 */ /* 0x080fe20000410000 */
[-C--:B------:R-:W-:Y:S01]  /*abf0*/  FFMA.FTZ R36, R21, R22.reuse, -R36 ;  /* 0x0000001615247223 */ /* 0x080fe20000010824 */
[----:B------:R-:W-:Y:S01]  /*ac00*/  FMUL.FTZ R23, R18, R23 ;  /* 0x0000001712177220 */ /* 0x000fe20000410000 */
[----:B------:R-:W-:Y:S01]  /*ac10*/  FFMA.FTZ R35, R16, R22, R35 ;  /* 0x0000001610237223 */ /* 0x000fe20000010023 */
[----:B------:R-:W-:-:S02]  /*ac20*/  HADD2.F32 R21, -RZ, R32.H1_H1 ;  /* 0x30000020ff157230 */ /* 0x000fc40000004100 */
[-C--:B------:R-:W-:Y:S01]  /*ac30*/  FFMA.FTZ R33, R18, R37.reuse, -R33 ;  /* 0x0000002512217223 */ /* 0x080fe20000010821 */
[----:B------:R-:W-:Y:S02]  /*ac40*/  HADD2.F32 R5, -RZ, R5.H0_H0 ;  /* 0x20000005ff057230 */ /* 0x000fe40000004100 */
[----:B------:R-:W-:Y:S01]  /*ac50*/  FFMA.FTZ R0, R0, R37, R23 ;  /* 0x0000002500007223 */ /* 0x000fe20000010017 */
[----:B------:R-:W-:Y:S02]  /*ac60*/  HADD2.F32 R16, -RZ, R34.H1_H1 ;  /* 0x30000022ff107230 */ /* 0x000fe40000004100 */
[----:B------:R-:W-:Y:S01]  /*ac70*/  FMUL.FTZ R37, R4, R21 ;  /* 0x0000001504257220 */ /* 0x000fe20000410000 */
[----:B------:R-:W-:Y:S01]  /*ac80*/  HADD2.F32 R6, -RZ, R6.H0_H0 ;  /* 0x20000006ff067230 */ /* 0x000fe20000004100 */
[----:B------:R-:W-:Y:S01]  /*ac90*/  F2FP.F16.F32.PACK_AB R36, R35, R36 ;  /* 0x000000242324723e */ /* 0x000fe200000000ff */
[----:B------:R-:W-:Y:S02]  /*aca0*/  HADD2.F32 R7, -RZ, R7.H0_H0 ;  /* 0x20000007ff077230 */ /* 0x000fe40000004100 */
[----:B------:R-:W-:Y:S01]  /*acb0*/  FMUL.FTZ R18, R5, R16 ;  /* 0x0000001005127220 */ /* 0x000fe20000410000 */
[----:B------:R-:W-:-:S02]  /*acc0*/  HADD2.F32 R23, -RZ, R32.H0_H0 ;  /* 0x20000020ff177230 */ /* 0x000fc40000004100 */
        /* <DEDUP_REMOVED lines=8> */
[----:B------:R-:W-:Y:S02]  /*ad50*/  MOV R33, R36 ;  /* 0x0000002400217202 */ /* 0x000fe40000000f00 */
[----:B------:R-:W-:-:S02]  /*ad60*/  F2FP.F16.F32.PACK_AB R32, R4, R37 ;  /* 0x000000250420723e */ /* 0x000fc400000000ff */
[----:B------:R-:W-:Y:S02]  /*ad70*/  F2FP.F16.F32.PACK_AB R34, R5, R18 ;  /* 0x000000120522723e */ /* 0x000fe400000000ff */
.L_x_3318:
[----:B------:R-:W-:Y:S05]  /*ad80*/  BSYNC.RECONVERGENT B0 ;  /* 0x0000000000007941 */ /* 0x000fea0003800200 */
.L_x_3317:
[----:B-----5:R3:W-:Y:S01]  /*ad90*/  STS.128 [R211+0x800], R32 ;  /* 0x00080020d3007388 */ /* 0x0207e20000000c00 */
[----:B------:R-:W-:Y:S01]  /*ada0*/  LOP3.LUT R0, R24, 0x40, RZ, 0xfc, !PT ;  /* 0x0000004018007812 */ /* 0x000fe200078efcff */
[----:B------:R-:W-:Y:S03]  /*adb0*/  BSSY.RECONVERGENT B0, `(.L_x_3319) ;  /* 0x000002b000007945 */ /* 0x000fe60003800200 */
[----:B------:R-:W-:-:S13]  /*adc0*/  ISETP.GE.AND P0, PT, R0, R17, PT ;  /* 0x000000110000720c */ /* 0x000fda0003f06270 */
[----:B------:R-:W-:Y:S05]  /*add0*/  @P0 BRA `(.L_x_3320) ;  /* 0x0000000000a00947 */ /* 0x000fea0003800000 */
[----:B--2---:R-:W2:Y:S04]  /*ade0*/  LDG.E.64 R4, desc[UR6][R28.64+0x40] ;  /* 0x000040061c047981 */ /* 0x004ea8000c1e1b00 */
[----:B------:R-:W4:Y:S01]  /*adf0*/  LDG.E.64 R6, desc[UR6][R30.64+0x40] ;  /* 0x000040061e067981 */ /* 0x000f22000c1e1b00 */
[--C-:B------:R-:W-:Y:S01]  /*ae00*/  HADD2.F32 R22, -RZ, R13.reuse.H0_H0 ;  /* 0x2000000dff167230 */ /* 0x100fe20000004100 */
[----:B------:R-:W-:Y:S01]  /*ae10*/  MOV R18, R14 ;  /* 0x0000000e00127202 */ /* 0x000fe20000000f00 */
[----:B---3--:R-:W-:Y:S02]  /*ae20*/  HADD2.F32 R32, -RZ, R13.H1_H1 ;  /* 0x3000000dff207230 */ /* 0x008fe40000004100 */
        /* <DEDUP_REMOVED lines=12> */
[-C--:B------:R-:W-:Y:S01]  /*aef0*/  FFMA.FTZ R15, R14, R33.reuse, -R15 ;  /* 0x000000210e0f7223 */ /* 0x080fe2000001080f */
[-C--:B------:R-:W-:Y:S01]  /*af00*/  FFMA.FTZ R32, R13, R22.reuse, R32 ;  /* 0x000000160d207223 */ /* 0x080fe20000010020 */
[----:B------:R-:W-:Y:S02]  /*af10*/  HADD2.F32 R13, -RZ, R12.H1_H1 ;  /* 0x3000000cff0d7230 */ /* 0x000fe40000004100 */
[----:B------:R-:W-:Y:S01]  /*af20*/  FFMA.FTZ R0, R0, R33, R21 ;  /* 0x0000002100007223 */ /* 0x000fe20000010015 */
[----:B------:R-:W-:Y:S02]  /*af30*/  HADD2.F32 R5, -RZ, R5.H0_H0 ;  /* 0x20000005ff057230 */ /* 0x000fe40000004100 */
[----:B------:R-:W-:Y:S01]  /*af40*/  FFMA.FTZ R23, R16, R22, -R23 ;  /* 0x0000001610177223 */ /* 0x000fe20000010817 */
        /* <DEDUP_REMOVED lines=17> */
.L_x_3320:
[----:B------:R-:W-:Y:S05]  /*b060*/  BSYNC.RECONVERGENT B0 ;  /* 0x0000000000007941 */ /* 0x000fea0003800200 */
.L_x_3319:
[----:B------:R4:W-:Y:S01]  /*b070*/  STS.128 [R211+0x2800], R12 ;  /* 0x0028000cd3007388 */ /* 0x0009e20000000c00 */
[----:B------:R-:W-:Y:S01]  /*b080*/  LOP3.LUT R0, R24, 0x80, RZ, 0xfc, !PT ;  /* 0x0000008018007812 */ /* 0x000fe200078efcff */
[----:B------:R-:W-:Y:S03]  /*b090*/  BSSY.RECONVERGENT B0, `(.L_x_3321) ;  /* 0x000002b000007945 */ /* 0x000fe60003800200 */
[----:B------:R-:W-:-:S13]  /*b0a0*/  ISETP.GE.AND P0, PT, R0, R17, PT ;  /* 0x000000110000720c */ /* 0x000fda0003f06270 */
[----:B------:R-:W-:Y:S05]  /*b0b0*/  @P0 BRA `(.L_x_3322) ;  /* 0x0000000000a00947 */ /* 0x000fea0003800000 */
[----:B--2---:R-:W2:Y:S04]  /*b0c0*/  LDG.E.64 R4, desc[UR6][R28.64+0x80] ;  /* 0x000080061c047981 */ /* 0x004ea8000c1e1b00 */
[----:B------:R-:W5:Y:S01]  /*b0d0*/  LDG.E.64 R6, desc[UR6][R30.64+0x80] ;  /* 0x000080061e067981 */ /* 0x000f62000c1e1b00 */
[--C-:B----4-:R-:W-:Y:S01]  /*b0e0*/  HADD2.F32 R15, -RZ, R9.reuse.H0_H0 ;  /* 0x20000009ff0f7230 */ /* 0x110fe20000004100 */
[----:B------:R-:W-:Y:S01]  /*b0f0*/  MOV R14, R10 ;  /* 0x0000000a000e7202 */ /* 0x000fe20000000f00 */
[----:B------:R-:W-:Y:S02]  /*b100*/  HADD2.F32 R16, -RZ, R9.H1_H1 ;  /* 0x30000009ff107230 */ /* 0x000fe40000004100 */
[--C-:B------:R-:W-:Y:S02]  /*b110*/  HADD2.F32 R13, -RZ, R11.reuse.H1_H1 ;  /* 0x3000000bff0d7230 */ /* 0x100fe40000004100 */
[----:B------:R-:W-:-:S02]  /*b120*/  HADD2.F32 R23, -RZ, R11.H0_H0 ;  /* 0x2000000bff177230 */ /* 0x000fc40000004100 */
[----:B--2---:R-:W-:Y:S02]  /*b130*/  HADD2.F32 R9, -RZ, R4.H1_H1 ;  /* 0x30000004ff097230 */ /* 0x004fe40000004100 */
[----:B------:R-:W-:Y:S02]  /*b140*/  HADD2.F32 R0, -RZ, R5.H1_H1 ;  /* 0x30000005ff007230 */ /* 0x000fe40000004100 */
[----:B-----5:R-:W-:Y:S02]  /*b150*/  HADD2.F32 R12, -RZ, R6.H1_H1 ;  /* 0x30000006ff0c7230 */ /* 0x020fe40000004100 */
        /* <DEDUP_REMOVED lines=8> */
[-C--:B------:R-:W-:Y:S01]  /*b1e0*/  FFMA.FTZ R16, R9, R15.reuse, R16 ;  /* 0x0000000f09107223 */ /* 0x080fe20000010010 */
[----:B------:R-:W-:Y:S02]  /*b1f0*/  HADD2.F32 R9, -RZ, R8.H1_H1 ;  /* 0x30000008ff097230 */ /* 0x000fe40000004100 */
[----:B------:R-:W-:Y:S01]  /*b200*/  FFMA.FTZ R21, R12, R15, -R21 ;  /* 0x0000000f0c157223 */ /* 0x000fe20000010815 */
        /* <DEDUP_REMOVED lines=19> */
.L_x_3322:
[----:B------:R-:W-:Y:S05]  /*b340*/  BSYNC.RECONVERGENT B0 ;  /* 0x0000000000007941 */ /* 0x000fea0003800200 */
.L_x_3321:
[----:B------:R1:W-:Y:S02]  /*b350*/  STS.128 [R211+0x4800], R8 ;  /* 0x00480008d3007388 */ /* 0x0003e40000000c00 */
.L_x_3316:
[----:B------:R-:W-:Y:S05]  /*b360*/  BSYNC.RECONVERGENT B1 ;  /* 0x0000000000017941 */ /* 0x000fea0003800200 */
.L_x_3315:
[----:B------:R-:W-:Y:S01]  /*b370*/  IADD3 R22, PT, PT, R120, 0x20, RZ ;  /* 0x0000002078167810 */ /* 0x000fe20007ffe0ff */
[----:B------:R-:W-:Y:S03]  /*b380*/  BSSY.RECONVERGENT B1, `(.L_x_3323) ;  /* 0x0000091000017945 */ /* 0x000fe60003800200 */
[----:B------:R-:W-:-:S13]  /*b390*/  ISETP.GE.AND P0, PT, R22, R19, PT ;  /* 0x000000131600720c */ /* 0x000fda0003f06270 */
[----:B------:R-:W-:Y:S05]  /*b3a0*/  @P0 BRA `(.L_x_3324) ;  /* 0x0000000800380947 */ /* 0x000fea0003800000 */
[----:B--2---:R-:W-:-:S04]  /*b3b0*/  LEA R4, P0, R2, R26, 0x6 ;  /* 0x0000001a02047211 */ /* 0x004fc800078030ff */
[----:B------:R-:W-:-:S05]  /*b3c0*/  LEA.HI.X R5, R2, R27, R3, 0x6, P0 ;  /* 0x0000001b02057211 */ /* 0x000fca00000f3403 */
[----:B---34-:R2:W5:Y:S04]  /*b3d0*/  LDG.E.128 R12, desc[UR6][R4.64+0x80] ;  /* 0x00008006040c7981 */ /* 0x018568000c1e1d00 */
[----:B-1---5:R2:W5:Y:S04]  /*b3e0*/  LDG.E.128 R8, desc[UR6][R4.64+0x100] ;  /* 0x0001000604087981 */ /* 0x022568000c1e1d00 */
[----:B------:R2:W5:Y:S01]  /*b3f0*/  LDG.E.128 R32, desc[UR6][R4.64] ;  /* 0x0000000604207981 */ /* 0x000562000c1e1d00 */
[----:B------:R-:W-:Y:S01]  /*b400*/  ISETP.GE.AND P0, PT, R24, R17, PT ;  /* 0x000000111800720c */ /* 0x000fe20003f06270 */
[----:B------:R-:W-:-:S12]  /*b410*/  BSSY.RECONVERGENT B0, `(.L_x_3325) ;  /* 0x000002a000007945 */ /* 0x000fd80003800200 */
[----:B------:R-:W-:Y:S05]  /*b420*/  @P0 BRA `(.L_x_3326) ;  /* 0x0000000000a00947 */ /* 0x000fea0003800000 */
[----:B--2---:R-:W2:Y:S04]  /*b430*/  LDG.E.64 R4, desc[UR6][R28.64] ;  /* 0x000000061c047981 */ /* 0x004ea8000c1e1b00 */
[----:B------:R-:W3:Y:S01]  /*b440*/  LDG.E.64 R6, desc[UR6][R30.64] ;  /* 0x000000061e067981 */ /* 0x000ee2000c1e1b00 */
[----:B-----5:R-:W-:Y:S01]  /*b450*/  MOV R37, R33 ;  /* 0x0000002100257202 */ /* 0x020fe20000000f00 */
[--C-:B------:R-:W-:Y:S02]  /*b460*/  HADD2.F32 R23, -RZ, R35.reuse.H1_H1 ;  /* 0x30000023ff177230 */ /* 0x100fe40000004100 */
[----:B------:R-:W-:Y:S02]  /*b470*/  HADD2.F32 R39, -RZ, R35.H0_H0 ;  /* 0x20000023ff277230 */ /* 0x000fe40000004100 */
[----:B------:R-:W-:-:S02]  /*b480*/  HADD2.F32 R33, -RZ, R37.H0_H0 ;  /* 0x20000025ff217230 */ /* 0x000fc40000004100 */
[----:B------:R-:W-:Y:S02]  /*b490*/  HADD2.F32 R37, -RZ, R37.H1_H1 ;  /* 0x30000025ff257230 */ /* 0x000fe40000004100 */
        /* <DEDUP_REMOVED lines=13> */
[-C--:B------:R-:W-:Y:S01]  /*b570*/  FFMA.FTZ R0, R0, R39.reuse, R23 ;  /* 0x0000002700007223 */ /* 0x080fe20000010017 */
[----:B------:R-:W-:Y:S02]  /*b580*/  HADD2.F32 R5, -RZ, R5.H0_H0 ;  /* 0x20000005ff057230 */ /* 0x000fe40000004100 */
[----:B------:R-:W-:Y:S01]  /*b590*/  FFMA.FTZ R35, R18, R39, -R35 ;  /* 0x0000002712237223 */ /* 0x000fe20000010823 */
[----:B------:R-:W-:-:S02]  /*b5a0*/  HADD2.F32 R16, -RZ, R34.H1_H1 ;  /* 0x30000022ff107230 */ /* 0x000fc40000004100 */
[-C--:B------:R-:W-:Y:S01]  /*b5b0*/  FMUL.FTZ R33, R4, R21.reuse ;  /* 0x0000001504217220 */ /* 0x080fe20000410000 */
[----:B------:R-:W-:Y:S02]  /*b5c0*/  HADD2.F32 R7, -RZ, R7.H0_H0 ;  /* 0x20000007ff077230 */ /* 0x000fe40000004100 */
[C---:B------:R-:W-:Y:S01]  /*b5d0*/  FMUL.FTZ R21, R6.reuse, R21 ;  /* 0x0000001506157220 */ /* 0x040fe20000410000 */
[----:B------:R-:W-:Y:S02]  /*b5e0*/  HADD2.F32 R23, -RZ, R32.H0_H0 ;  /* 0x20000020ff177230 */ /* 0x000fe40000004100 */
[-C--:B------:R-:W-:Y:S01]  /*b5f0*/  FMUL.FTZ R18, R5, R16.reuse ;  /* 0x0000001005127220 */ /* 0x080fe20000410000 */
[----:B------:R-:W-:Y:S02]  /*b600*/  HADD2.F32 R34, -RZ, R34.H0_H0 ;  /* 0x20000022ff227230 */ /* 0x000fe40000004100 */
[----:B------:R-:W-:Y:S01]  /*b610*/  FMUL.FTZ R16, R7, R16 ;  /* 0x0000001007107220 */ /* 0x000fe20000410000 */
        /* <DEDUP_REMOVED lines=9> */
.L_x_3326:
[----:B------:R-:W-:Y:S05]  /*b6b0*/  BSYNC.RECONVERGENT B0 ;  /* 0x0000000000007941 */ /* 0x000fea0003800200 */
.L_x_3325:
[----:B-----5:R1:W-:Y:S01]  /*b6c0*/  STS.128 [R211+0x1000], R32 ;  /* 0x00100020d3007388 */ /* 0x0203e20000000c00 */
[----:B------:R-:W-:Y:S01]  /*b6d0*/  LOP3.LUT R0, R24, 0x40, RZ, 0xfc, !PT ;  /* 0x0000004018007812 */ /* 0x000fe200078efcff */
[----:B------:R-:W-:Y:S03]  /*b6e0*/  BSSY.RECONVERGENT B0, `(.L_x_3327) ;  /* 0x000002b000007945 */ /* 0x000fe60003800200 */
[----:B------:R-:W-:-:S13]  /*b6f0*/  ISETP.GE.AND P0, PT, R0, R17, PT ;  /* 0x000000110000720c */ /* 0x000fda0003f06270 */
[----:B------:R-:W-:Y:S05]  /*b700*/  @P0 BRA `(.L_x_3328) ;  /* 0x0000000000a00947 */ /* 0x000fea0003800000 */
[----:B--2---:R-:W2:Y:S04]  /*b710*/  LDG.E.64 R4, desc[UR6][R28.64+0x40] ;  /* 0x000040061c047981 */ /* 0x004ea8000c1e1b00 */
[----:B------:R-:W3:Y:S01]  /*b720*/  LDG.E.64 R6, desc[UR6][R30.64+0x40] ;  /* 0x000040061e067981 */ /* 0x000ee2000c1e1b00 */
[--C-:B------:R-:W-:Y:S01]  /*b730*/  HADD2.F32 R23, -RZ, R13.reuse.H0_H0 ;  /* 0x2000000dff177230 */ /* 0x100fe20000004100 */
[----:B------:R-:W-:Y:S01]  /*b740*/  MOV R18, R14 ;  /* 0x0000000e00127202 */ /* 0x000fe20000000f00 */
[----:B-1----:R-:W-:Y:S02]  /*b750*/  HADD2.F32 R32, -RZ, R13.H1_H1 ;  /* 0x3000000dff207230 */ /* 0x002fe40000004100 */
        /* <DEDUP_REMOVED lines=35> */
.L_x_3328:
[----:B------:R-:W-:Y:S05]  /*b990*/  BSYNC.RECONVERGENT B0 ;  /* 0x0000000000007941 */ /* 0x000fea0003800200 */
.L_x_3327:
[----:B------:R3:W-:Y:S01]  /*b9a0*/  STS.128 [R211+0x3000], R12 ;  /* 0x0030000cd3007388 */ /* 0x0007e20000000c00 */
[----:B------:R-:W-:Y:S01]  /*b9b0*/  LOP3.LUT R0, R24, 0x80, RZ, 0xfc, !PT ;  /* 0x0000008018007812 */ /* 0x000fe200078efcff */
[----:B------:R-:W-:Y:S03]  /*b9c0*/  BSSY.RECONVERGENT B0, `(.L_x_3329) ;  /* 0x000002b000007945 */ /* 0x000fe60003800200 */
[----:B------:R-:W-:-:S13]  /*b9d0*/  ISETP.GE.AND P0, PT, R0, R17, PT ;  /* 0x000000110000720c */ /* 0x000fda0003f06270 */
[----:B------:R-:W-:Y:S05]  /*b9e0*/  @P0 BRA `(.L_x_3330) ;  /* 0x0000000000a00947 */ /* 0x000fea0003800000 */
[----:B--2---:R-:W2:Y:S04]  /*b9f0*/  LDG.E.64 R4, desc[UR6][R28.64+0x80] ;  /* 0x000080061c047981 */ /* 0x004ea8000c1e1b00 */
[----:B------:R-:W4:Y:S01]  /*ba00*/  LDG.E.64 R6, desc[UR6][R30.64+0x80] ;  /* 0x000080061e067981 */ /* 0x000f22000c1e1b00 */
[--C-:B---3--:R-:W-:Y:S01]  /*ba10*/  HADD2.F32 R15, -RZ, R9.reuse.H0_H0 ;  /* 0x20000009ff0f7230 */ /* 0x108fe20000004100 */
[----:B------:R-:W-:Y:S01]  /*ba20*/  MOV R14, R10 ;  /* 0x0000000a000e7202 */ /* 0x000fe20000000f00 */
        /* <DEDUP_REMOVED lines=36> */
.L_x_3330:
[----:B------:R-:W-:Y:S05]  /*bc70*/  BSYNC.RECONVERGENT B0 ;  /* 0x0000000000007941 */ /* 0x000fea0003800200 */
.L_x_3329:
[----:B------:R4:W-:Y:S02]  /*bc80*/  STS.128 [R211+0x5000], R8 ;  /* 0x00500008d3007388 */ /* 0x0009e40000000c00 */
.L_x_3324:
[----:B------:R-:W-:Y:S05]  /*bc90*/  BSYNC.RECONVERGENT B1 ;  /* 0x0000000000017941 */ /* 0x000fea0003800200 */
.L_x_3323:
[----:B------:R-:W-:-:S04]  /*bca0*/  IADD3 R40, PT, PT, R120, 0x30, RZ ;  /* 0x0000003078287810 */ /* 0x000fc80007ffe0ff */
[----:B------:R-:W-:-:S13]  /*bcb0*/  ISETP.GE.AND P0, PT, R40, R19, PT ;  /* 0x000000132800720c */ /* 0x000fda0003f06270 */
[----:B------:R-:W-:Y:S05]  /*bcc0*/  @P0 BRA `(.L_x_3305) ;  /* 0x0000004800a40947 */ /* 0x000fea0003800000 */
[----:B-1----:R-:W-:-:S04]  /*bcd0*/  IMAD.WIDE.U32 R26, R2, 0x60, R26 ;  /* 0x00000060021a7825 */ /* 0x002fc800078e001a */
[----:B------:R-:W-:Y:S01]  /*bce0*/  IMAD R3, R3, 0x60, RZ ;  /* 0x0000006003037824 */ /* 0x000fe200078e02ff */
[----:B------:R-:W-:-:S04]  /*bcf0*/  MOV R2, R26 ;  /* 0x0000001a00027202 */ /* 0x000fc80000000f00 */
[----:B------:R-:W-:-:S05]  /*bd00*/  IADD3 R3, PT, PT, R3, R27, RZ ;  /* 0x0000001b03037210 */ /* 0x000fca0007ffe0ff */
[----:B---34-:R1:W5:Y:S04]  /*bd10*/  LDG.E.128 R12, desc[UR6][R2.64+0x80] ;  /* 0x00008006020c7981 */ /* 0x018368000c1e1d00 */
[----:B-----5:R1:W5:Y:S04]  /*bd20*/  LDG.E.128 R8, desc[UR6][R2.64+0x100] ;  /* 0x0001000602087981 */ /* 0x020368000c1e1d00 */
[----:B------:R1:W5:Y:S01]  /*bd30*/  LDG.E.128 R32, desc[UR6][R2.64] ;  /* 0x0000000602207981 */ /* 0x000362000c1e1d00 */
[----:B------:R-:W-:Y:S01]  /*bd40*/  ISETP.GE.AND P0, PT, R24, R17, PT ;  /* 0x000000111800720c */ /* 0x000fe20003f06270 */
[----:B------:R-:W-:-:S12]  /*bd50*/  BSSY.RECONVERGENT B0, `(.L_x_3331) ;  /* 0x0000028000007945 */ /* 0x000fd80003800200 */
[----:B------:R-:W-:Y:S05]  /*bd60*/  @P0 BRA `(.L_x_3332) ;  /* 0x0000000000980947 */ /* 0x000fea0003800000 */
[----:B-1----:R-:W3:Y:S04]  /*bd70*/  LDG.E.64 R2, desc[UR6][R28.64] ;  /* 0x000000061c027981 */ /* 0x002ee8000c1e1b00 */
[----:B--2---:R-:W2:Y:S01]  /*bd80*/  LDG.E.64 R4, desc[UR6][R30.64] ;  /* 0x000000061e047981 */ /* 0x004ea2000c1e1b00 */
[----:B-----5:R-:W-:Y:S02]  /*bd90*/  HADD2.F32 R18, -RZ, R35.H1_H1 ;  /* 0x30000023ff127230 */ /* 0x020fe40000004100 */
[----:B------:R-:W-:Y:S02]  /*bda0*/  HADD2.F32 R21, -RZ, R33.H1_H1 ;  /* 0x30000021ff157230 */ /* 0x000fe40000004100 */
[----:B------:R-:W-:Y:S02]  /*bdb0*/  HADD2.F32 R35, -RZ, R35.H0_H0 ;  /* 0x20000023ff237230 */ /* 0x000fe40000004100 */
[----:B------:R-:W-:-:S02]  /*bdc0*/  HADD2.F32 R19, -RZ, R33.H0_H0 ;  /* 0x20000021ff137230 */ /* 0x000fc40000004100 */
[----:B---3--:R-:W-:Y:S02]  /*bdd0*/  HADD2.F32 R0, -RZ, R3.H1_H1 ;  /* 0x30000003ff007230 */ /* 0x008fe40000004100 */
        /* <DEDUP_REMOVED lines=31> */
.L_x_3332:
[----:B------:R-:W-:Y:S05]  /*bfd0*/  BSYNC.RECONVERGENT B0 ;  /* 0x0000000000007941 */ /* 0x000fea0003800200 */
.L_x_3331:
[----:B-----5:R3:W-:Y:S01]  /*bfe0*/  STS.128 [R211+0x1800], R32 ;  /* 0x00180020d3007388 */ /* 0x0207e20000000c00 */
[----:B------:R-:W-:Y:S01]  /*bff0*/  LOP3.LUT R0, R24, 0x40, RZ, 0xfc, !PT ;  /* 0x0000004018007812 */ /* 0x000fe200078efcff */
[----:B------:R-:W-:Y:S03]  /*c000*/  BSSY.RECONVERGENT B0, `(.L_x_3333) ;  /* 0x000002a000007945 */ /* 0x000fe60003800200 */
[----:B------:R-:W-:-:S13]  /*c010*/  ISETP.GE.AND P0, PT, R0, R17, PT ;  /* 0x000000110000720c */ /* 0x000fda0003f06270 */
[----:B------:R-:W-:Y:S05]  /*c020*/  @P0 BRA `(.L_x_3334) ;  /* 0x00000000009c0947 */ /* 0x000fea0003800000 */
[----:B-1----:R-:W4:Y:S04]  /*c030*/  LDG.E.64 R2, desc[UR6][R28.64+0x40] ;  /* 0x000040061c027981 */ /* 0x002f28000c1e1b00 */
[----:B--2---:R-:W2:Y:S01]  /*c040*/  LDG.E.64 R4, desc[UR6][R30.64+0x40] ;  /* 0x000040061e047981 */ /* 0x004ea2000c1e1b00 */
[--C-:B------:R-:W-:Y:S01]  /*c050*/  HADD2.F32 R18, -RZ, R13.reuse.H0_H0 ;  /* 0x2000000dff127230 */ /* 0x100fe20000004100 */
[----:B------:R-:W-:Y:S01]  /*c060*/  MOV R16, R14 ;  /* 0x0000000e00107202 */ /* 0x000fe20000000f00 */
[----:B------:R-:W-:Y:S02]  /*c070*/  HADD2.F32 R21, -RZ, R13.H1_H1 ;  /* 0x3000000dff157230 */ /* 0x000fe40000004100 */
[--C-:B------:R-:W-:Y:S02]  /*c080*/  HADD2.F32 R14, -RZ, R15.reuse.H1_H1 ;  /* 0x3000000fff0e7230 */ /* 0x100fe40000004100 */
[----:B------:R-:W-:-:S02]  /*c090*/  HADD2.F32 R19, -RZ, R15.H0_H0 ;  /* 0x2000000fff137230 */ /* 0x000fc40000004100 */
        /* <DEDUP_REMOVED lines=10> */
[-C--:B------:R-:W-:Y:S01]  /*c140*/  FFMA.FTZ R26, R7, R19.reuse, -R26 ;  /* 0x00000013071a7223 */ /* 0x080fe2000001081a */
[----:B------:R-:W-:Y:S02]  /*c150*/  HADD2.F32 R7, -RZ, R12.H1_H1 ;  /* 0x3000000cff077230 */ /* 0x000fe40000004100 */
[-C--:B------:R-:W-:Y:S01]  /*c160*/  FFMA.FTZ R32, R13, R18.reuse, -R32 ;  /* 0x000000120d207223 */ /* 0x080fe20000010820 */
[----:B------:R-:W-:Y:S01]  /*c170*/  FFMA.FTZ R21, R0, R19, R21 ;  /* 0x0000001300157223 */ /* 0x000fe20000010015 */
[----:B------:R-:W-:Y:S02]  /*c180*/  HADD2.F32 R0, -RZ, R16.H1_H1 ;  /* 0x30000010ff007230 */ /* 0x000fe40000004100 */
[----:B------:R-:W-:Y:S01]  /*c190*/  FFMA.FTZ R15, R6, R18, R15 ;  /* 0x00000012060f7223 */ /* 0x000fe2000001000f */
[----:B------:R-:W-:-:S02]  /*c1a0*/  HADD2.F32 R4, -RZ, R4.H0_H0 ;  /* 0x20000004ff047230 */ /* 0x000fc40000004100 */
[-C--:B------:R-:W-:Y:S01]  /*c1b0*/  FMUL.FTZ R19, R2, R7.reuse ;  /* 0x0000000702137220 */ /* 0x080fe20000410000 */
[----:B------:R-:W-:Y:S02]  /*c1c0*/  HADD2.F32 R5, -RZ, R5.H0_H0 ;  /* 0x20000005ff057230 */ /* 0x000fe40000004100 */
[-C--:B------:R-:W-:Y:S01]  /*c1d0*/  FMUL.FTZ R6, R3, R0.reuse ;  /* 0x0000000003067220 */ /* 0x080fe20000410000 */
[----:B------:R-:W-:Y:S02]  /*c1e0*/  HADD2.F32 R13, -RZ, R12.H0_H0 ;  /* 0x2000000cff0d7230 */ /* 0x000fe40000004100 */
[C---:B------:R-:W-:Y:S01]  /*c1f0*/  FMUL.FTZ R7, R4.reuse, R7 ;  /* 0x0000000704077220 */ /* 0x040fe20000410000 */
[----:B------:R-:W-:Y:S02]  /*c200*/  HADD2.F32 R16, -RZ, R16.H0_H0 ;  /* 0x20000010ff107230 */ /* 0x000fe40000004100 */
[C---:B------:R-:W-:Y:S01]  /*c210*/  FMUL.FTZ R0, R5.reuse, R0 ;  /* 0x0000000005007220 */ /* 0x040fe20000410000 */
        /* <DEDUP_REMOVED lines=8> */
.L_x_3334:
[----:B------:R-:W-:Y:S05]  /*c2a0*/  BSYNC.RECONVERGENT B0 ;  /* 0x0000000000007941 */ /* 0x000fea0003800200 */
.L_x_3333:
[----:B------:R4:W-:Y:S01]  /*c2b0*/  STS.128 [R211+0x3800], R12 ;  /* 0x0038000cd3007388 */ /* 0x0009e20000000c00 */
[----:B------:R-:W-:Y:S01]  /*c2c0*/  LOP3.LUT R24, R24, 0x80, RZ, 0xfc, !PT ;  /* 0x0000008018187812 */ /* 0x000fe200078efcff */
[----:B------:R-:W-:Y:S03]  /*c2d0*/  BSSY.RECONVERGENT B0, `(.L_x_3335) ;  /* 0x000002a000007945 */ /* 0x000fe60003800200 */
[----:B------:R-:W-:-:S13]  /*c2e0*/  ISETP.GE.AND P0, PT, R24, R17, PT ;  /* 0x000000111800720c */ /* 0x000fda0003f06270 */
[----:B------:R-:W-:Y:S05]  /*c2f0*/  @P0 BRA `(.L_x_3336) ;  /* 0x00000000009c0947 */ /* 0x000fea0003800000 */
[----:B------:R-:W5:Y:S04]  /*c300*/  LDG.E.64 R28, desc[UR6][R28.64+0x80] ;  /* 0x000080061c1c7981 */ /* 0x000f68000c1e1b00 */
[----:B------:R-:W3:Y:S01]  /*c310*/  LDG.E.64 R30, desc[UR6][R30.64+0x80] ;  /* 0x000080061e1e7981 */ /* 0x000ee2000c1e1b00 */
[----:B--2---:R-:W-:Y:S02]  /*c320*/  HADD2.F32 R5, -RZ, R11.H1_H1 ;  /* 0x3000000bff057230 */ /* 0x004fe40000004100 */
[--C-:B------:R-:W-:Y:S02]  /*c330*/  HADD2.F32 R7, -RZ, R9.reuse.H0_H0 ;  /* 0x20000009ff077230 */ /* 0x100fe40000004100 */
[----:B------:R-:W-:Y:S02]  /*c340*/  HADD2.F32 R9, -RZ, R9.H1_H1 ;  /* 0x30000009ff097230 */ /* 0x000fe40000004100 */
[----:B----4-:R-:W-:-:S02]  /*c350*/  HADD2.F32 R13, -RZ, R11.H0_H0 ;  /* 0x2000000bff0d7230 */ /* 0x010fc40000004100 */
[----:B-----5:R-:W-:Y:S02]  /*c360*/  HADD2.F32 R0, -RZ, R29.H1_H1 ;  /* 0x3000001dff007230 */ /* 0x020fe40000004100 */
[----:B-1----:R-:W-:Y:S02]  /*c370*/  HADD2.F32 R2, -RZ, R28.H1_H1 ;  /* 0x3000001cff027230 */ /* 0x002fe40000004100 */
        /* <DEDUP_REMOVED lines=31> */
.L_x_3336:
[----:B------:R-:W-:Y:S05]  /*c570*/  BSYNC.RECONVERGENT B0 ;  /* 0x0000000000007941 */ /* 0x000fea0003800200 */
.L_x_3335:
[----:B------:R1:W-:Y:S01]  /*c580*/  STS.128 [R211+0x5800], R8 ;  /* 0x00580008d3007388 */ /* 0x0003e20000000c00 */
[----:B------:R-:W-:Y:S05]  /*c590*/  BRA `(.L_x_3305) ;  /* 0x0000004000707947 */ /* 0x000fea0003800000 */
.L_x_3306:
        /* <DEDUP_REMOVED lines=9> */
[----:B--2---:R1:W5:Y:S04]  /*c630*/  LDG.E.128 R32, desc[UR6][R26.64+0x80] ;  /* 0x000080061a207981 */ /* 0x004368000c1e1d00 */
[----:B------:R1:W5:Y:S04]  /*c640*/  LDG.E.128 R28, desc[UR6][R26.64+0x100] ;  /* 0x000100061a1c7981 */ /* 0x000368000c1e1d00 */
[----:B------:R1:W5:Y:S01]  /*c650*/  LDG.E.128 R36, desc[UR6][R26.64] ;  /* 0x000000061a247981 */ /* 0x000362000c1e1d00 */
[----:B------:R-:W-:Y:S01]  /*c660*/  ISETP.GE.AND P0, PT, R24, R17, PT ;  /* 0x000000111800720c */ /* 0x000fe20003f06270 */
[----:B------:R-:W-:-:S12]  /*c670*/  BSSY.RECONVERGENT B0, `(.L_x_3339) ;  /* 0x0000050000007945 */ /* 0x000fd80003800200 */
[----:B------:R-:W-:Y:S05]  /*c680*/  @P0 BRA `(.L_x_3340) ;  /* 0x0000000400380947 */ /* 0x000fea0003800000 */
[----:B------:R-:W2:Y:S01]  /*c690*/  LDCU.64 UR8, c[0x0][0x4d0] ;  /* 0x00009a00ff0877ac */ /* 0x000ea20008000a00 */
[----:B------:R-:W-:-:S04]  /*c6a0*/  ISETP.GE.U32.AND P1, PT, R24, R21, PT ;  /* 0x000000151800720c */ /* 0x000fc80003f26070 */
[----:B------:R-:W-:Y:S02]  /*c6b0*/  SEL R5, R18, RZ, P1 ;  /* 0x000000ff12057207 */ /* 0x000fe40000800000 */
[----:B-----5:R-:W-:Y:S02]  /*c6c0*/  SEL R9, R19, RZ, P1 ;  /* 0x000000ff13097207 */ /* 0x020fe40000800000 */
        /* <DEDUP_REMOVED lines=39> */
[----:B------:R-:W-:Y:S02]  /*c940*/  HADD2.F32 R5, -RZ, R36.H0_H0 ;  /* 0x20000024ff057230 */ /* 0x000fe40000004100 */
        /* <DEDUP_REMOVED lines=34> */
.L_x_3340:
[----:B------:R-:W-:Y:S05]  /*cb70*/  BSYNC.RECONVERGENT B0 ;  /* 0x0000000000007941 */ /* 0x000fea0003800200 */
.L_x_3339:
[----:B-----5:R2:W-:Y:S01]  /*cb80*/  STS.128 [R211], R36 ;  /* 0x00000024d3007388 */ /* 0x0205e20000000c00 */
[----:B------:R-:W-:Y:S01]  /*cb90*/  LOP3.LUT R4, R24, 0x40, RZ, 0xfc, !PT ;  /* 0x0000004018047812 */ /* 0x000fe200078efcff */
[----:B------:R-:W-:Y:S03]  /*cba0*/  BSSY.RECONVERGENT B0, `(.L_x_3341) ;  /* 0x0000051000007945 */ /* 0x000fe60003800200 */
[----:B------:R-:W-:-:S13]  /*cbb0*/  ISETP.GE.AND P0, PT, R4, R17, PT ;  /* 0x000000110400720c */ /* 0x000fda0003f06270 */
[----:B------:R-:W-:Y:S05]  /*cbc0*/  @P0 BRA `(.L_x_3342) ;  /* 0x0000000400380947 */ /* 0x000fea0003800000 */
[----:B------:R-:W3:Y:S01]  /*cbd0*/  LDCU.64 UR8, c[0x0][0x4d0] ;  /* 0x00009a00ff0877ac */ /* 0x000ee20008000a00 */
        /* <DEDUP_REMOVED lines=9> */
[----:B---3--:R-:W-:-:S03]  /*cc70*/  IADD3 R4, P0, PT, R9, UR8, RZ ;  /* 0x0000000809047c10 */ /* 0x008fc6000ff1e0ff */
[----:B------:R-:W3:Y:S01]  /*cc80*/  LDG.E.128 R12, desc[UR6][R12.64+0x80] ;  /* 0x000080060c0c7981 */ /* 0x000ee2000c1e1d00 */
[----:B------:R-:W-:Y:S01]  /*cc90*/  IADD3.X R5, PT, PT, R8, UR9, RZ, P0, !PT ;  /* 0x0000000908057c10 */ /* 0x000fe200087fe4ff */
[----:B------:R-:W4:Y:S05]  /*cca0*/  LDCU.64 UR8, c[0x0][0x4c8] ;  /* 0x00009900ff0877ac */ /* 0x000f2a0008000a00 */
[----:B------:R-:W5:Y:S01]  /*ccb0*/  LDG.E.128 R4, desc[UR6][R4.64+0x80] ;  /* 0x0000800604047981 */ /* 0x000f62000c1e1d00 */
[----:B----4-:R-:W-:-:S04]  /*ccc0*/  IADD3 R10, P0, PT, R9, UR8, RZ ;  /* 0x00000008090a7c10 */ /* 0x010fc8000ff1e0ff */
[----:B------:R-:W-:-:S06]  /*ccd0*/  IADD3.X R11, PT, PT, R8, UR9, RZ, P0, !PT ;  /* 0x00000009080b7c10 */ /* 0x000fcc00087fe4ff */
[----:B------:R-:W4:Y:S01]  /*cce0*/  LDG.E.128 R8, desc[UR6][R10.64+0x80] ;  /* 0x000080060a087981 */ /* 0x000f22000c1e1d00 */
[--C-:B---3--:R-:W-:Y:S02]  /*ccf0*/  HADD2.F32 R20, -RZ, R12.reuse.H0_H0 ;  /* 0x2000000cff147230 */ /* 0x108fe40000004100 */
[----:B------:R-:W-:Y:S02]  /*cd00*/  HADD2.F32 R22, -RZ, R12.H1_H1 ;  /* 0x3000000cff167230 */ /* 0x000fe40000004100 */
[--C-:B------:R-:W-:Y:S02]  /*cd10*/  HADD2.F32 R12, -RZ, R13.reuse.H0_H0 ;  /* 0x2000000dff0c7230 */ /* 0x100fe40000004100 */
[----:B--2---:R-:W-:Y:S02]  /*cd20*/  HADD2.F32 R36, -RZ, R13.H1_H1 ;  /* 0x3000000dff247230 */ /* 0x004fe40000004100 */
[--C-:B------:R-:W-:Y:S02]  /*cd30*/  HADD2.F32 R13, -RZ, R14.reuse.H0_H0 ;  /* 0x2000000eff0d7230 */ /* 0x100fe40000004100 */
[----:B------:R-:W-:-:S02]  /*cd40*/  HADD2.F32 R37, -RZ, R14.H1_H1 ;  /* 0x3000000eff257230 */ /* 0x000fc40000004100 */
[--C-:B------:R-:W-:Y:S02]  /*cd50*/  HADD2.F32 R14, -RZ, R15.reuse.H0_H0 ;  /* 0x2000000fff0e7230 */ /* 0x100fe40000004100 */
[----:B------:R-:W-:Y:S02]  /*cd60*/  HADD2.F32 R38, -RZ, R15.H1_H1 ;  /* 0x3000000fff267230 */ /* 0x000fe40000004100 */
[--C-:B-----5:R-:W-:Y:S02]  /*cd70*/  HADD2.F32 R15, -RZ, R4.reuse.H0_H0 ;  /* 0x20000004ff0f7230 */ /* 0x120fe40000004100 */
        /* <DEDUP_REMOVED lines=15> */
[--C-:B------:R-:W-:Y:S02]  /*ce70*/  HADD2.F32 R5, -RZ, R32.reuse.H0_H0 ;  /* 0x20000020ff057230 */ /* 0x100fe40000004100 */
        /* <DEDUP_REMOVED lines=35> */
.L_x_3342:
[----:B------:R-:W-:Y:S05]  /*d0b0*/  BSYNC.RECONVERGENT B0 ;  /* 0x0000000000007941 */ /* 0x000fea0003800200 */
.L_x_3341:
[----:B------:R3:W-:Y:S01]  /*d0c0*/  STS.128 [R211+0x2000], R32 ;  /* 0x00200020d3007388 */ /* 0x0007e20000000c00 */
[----:B------:R-:W-:Y:S01]  /*d0d0*/  LOP3.LUT R4, R24, 0x80, RZ, 0xfc, !PT ;  /* 0x0000008018047812 */ /* 0x000fe200078efcff */
[----:B------:R-:W-:Y:S03]  /*d0e0*/  BSSY.RECONVERGENT B0, `(.L_x_3343) ;  /* 0x0000051000007945 */ /* 0x000fe60003800200 */
[----:B------:R-:W-:-:S13]  /*d0f0*/  ISETP.GE.AND P0, PT, R4, R17, PT ;  /* 0x000000110400720c */ /* 0x000fda0003f06270 */
[----:B------:R-:W-:Y:S05]  /*d100*/  @P0 BRA `(.L_x_3344) ;  /* 0x0000000400380947 */ /* 0x000fea0003800000 */
[----:B------:R-:W4:Y:S01]  /*d110*/  LDCU.64 UR8, c[0x0][0x4d0] ;  /* 0x00009a00ff0877ac */ /* 0x000f220008000a00 */
        /* <DEDUP_REMOVED lines=10> */
[----:B------:R-:W4:Y:S01]  /*d1c0*/  LDG.E.128 R12, desc[UR6][R12.64+0x100] ;  /* 0x000100060c0c7981 */ /* 0x000f22000c1e1d00 */
[----:B------:R-:W-:Y:S01]  /*d1d0*/  IADD3.X R5, PT, PT, R8, UR9, RZ, P0, !PT ;  /* 0x0000000908057c10 */ /* 0x000fe200087fe4ff */
[----:B------:R-:W5:Y:S05]  /*d1e0*/  LDCU.64 UR8, c[0x0][0x4c8] ;  /* 0x00009900ff0877ac */ /* 0x000f6a0008000a00 */
[----:B------:R-:W2:Y:S01]  /*d1f0*/  LDG.E.128 R4, desc[UR6][R4.64+0x100] ;  /* 0x0001000604047981 */ /* 0x000ea2000c1e1d00 */
[----:B-----5:R-:W-:-:S04]  /*d200*/  IADD3 R10, P0, PT, R9, UR8, RZ ;  /* 0x00000008090a7c10 */ /* 0x020fc8000ff1e0ff */
[----:B------:R-:W-:-:S06]  /*d210*/  IADD3.X R11, PT, PT, R8, UR9, RZ, P0, !PT ;  /* 0x00000009080b7c10 */ /* 0x000fcc00087fe4ff */
[----:B------:R-:W5:Y:S01]  /*d220*/  LDG.E.128 R8, desc[UR6][R10.64+0x100] ;  /* 0x000100060a087981 */ /* 0x000f62000c1e1d00 */
[--C-:B----4-:R-:W-:Y:S02]  /*d230*/  HADD2.F32 R20, -RZ, R12.reuse.H0_H0 ;  /* 0x2000000cff147230 */ /* 0x110fe40000004100 */
[----:B------:R-:W-:Y:S02]  /*d240*/  HADD2.F32 R22, -RZ, R12.H1_H1 ;  /* 0x3000000cff167230 */ /* 0x000fe40000004100 */
[--C-:B------:R-:W-:Y:S02]  /*d250*/  HADD2.F32 R12, -RZ, R13.reuse.H0_H0 ;  /* 0x2000000dff0c7230 */ /* 0x100fe40000004100 */
[----:B---3--:R-:W-:Y:S02]  /*d260*/  HADD2.F32 R32, -RZ, R13.H1_H1 ;  /* 0x3000000dff207230 */ /* 0x008fe40000004100 */
[--C-:B------:R-:W-:Y:S02]  /*d270*/  HADD2.F32 R13, -RZ, R14.reuse.H0_H0 ;  /* 0x2000000eff0d7230 */ /* 0x100fe40000004100 */
[----:B------:R-:W-:-:S02]  /*d280*/  HADD2.F32 R33, -RZ, R14.H1_H1 ;  /* 0x3000000eff217230 */ /* 0x000fc40000004100 */
[--C-:B------:R-:W-:Y:S02]  /*d290*/  HADD2.F32 R14, -RZ, R15.reuse.H0_H0 ;  /* 0x2000000fff0e7230 */ /* 0x100fe40000004100 */
[----:B------:R-:W-:Y:S02]  /*d2a0*/  HADD2.F32 R34, -RZ, R15.H1_H1 ;  /* 0x3000000fff227230 */ /* 0x000fe40000004100 */
[--C-:B--2---:R-:W-:Y:S02]  /*d2b0*/  HADD2.F32 R15, -RZ, R4.reuse.H0_H0 ;  /* 0x20000004ff0f7230 */ /* 0x104fe40000004100 */
        /* <DEDUP_REMOVED lines=13> */
[----:B-----5:R-:W-:Y:S02]  /*d390*/  HADD2.F32 R4, -RZ, R8.H0_H0 ;  /* 0x20000008ff047230 */ /* 0x020fe40000004100 */
        /* <DEDUP_REMOVED lines=37> */
.L_x_3344:
[----:B------:R-:W-:Y:S05]  /*d5f0*/  BSYNC.RECONVERGENT B0 ;  /* 0x0000000000007941 */ /* 0x000fea0003800200 */
.L_x_3343:
[----:B------:R4:W-:Y:S02]  /*d600*/  STS.128 [R211+0x4000], R28 ;  /* 0x0040001cd3007388 */ /* 0x0009e40000000c00 */
.L_x_3338:
[----:B------:R-:W-:Y:S05]  /*d610*/  BSYNC.RECONVERGENT B1 ;  /* 0x0000000000017941 */ /* 0x000fea0003800200 */
.L_x_3337:
[----:B------:R-:W-:Y:S01]  /*d620*/  IADD3 R20, PT, PT, R120, 0x10, RZ ;  /* 0x0000001078147810 */ /* 0x000fe20007ffe0ff */
[----:B------:R-:W-:Y:S03]  /*d630*/  BSSY.RECONVERGENT B1, `(.L_x_3345) ;  /* 0x0000103000017945 */ /* 0x000fe60003800200 */
[----:B------:R-:W-:-:S13]  /*d640*/  ISETP.GE.AND P0, PT, R20, R23, PT ;  /* 0x000000171400720c */ /* 0x000fda0003f06270 */
[----:B------:R-:W-:Y:S05]  /*d650*/  @P0 BRA `(.L_x_3346) ;  /* 0x0000001000000947 */ /* 0x000fea0003800000 */
[----:B------:R-:W-:-:S04]  /*d660*/  LEA R40, P0, R43, R26, 0x1 ;  /* 0x0000001a2b287211 */ /* 0x000fc800078008ff */
[----:B------:R-:W-:-:S05]  /*d670*/  LEA.HI.X R41, R43, R27, R41, 0x1, P0 ;  /* 0x0000001b2b297211 */ /* 0x000fca00000f0c29 */
[----:B--23--:R2:W5:Y:S04]  /*d680*/  LDG.E.128 R32, desc[UR6][R40.64+0x80] ;  /* 0x0000800628207981 */ /* 0x00c568000c1e1d00 */
[----:B----4-:R2:W5:Y:S04]  /*d690*/  LDG.E.128 R28, desc[UR6][R40.64+0x100] ;  /* 0x00010006281c7981 */ /* 0x010568000c1e1d00 */
[----:B------:R2:W5:Y:S01]  /*d6a0*/  LDG.E.128 R36, desc[UR6][R40.64] ;  /* 0x0000000628247981 */ /* 0x000562000c1e1d00 */
[----:B------:R-:W-:Y:S01]  /*d6b0*/  ISETP.GE.AND P0, PT, R24, R17, PT ;  /* 0x000000111800720c */ /* 0x000fe20003f06270 */
[----:B------:R-:W-:-:S12]  /*d6c0*/  BSSY.RECONVERGENT B0, `(.L_x_3347) ;  /* 0x0000050000007945 */ /* 0x000fd80003800200 */
[----:B------:R-:W-:Y:S05]  /*d6d0*/  @P0 BRA `(.L_x_3348) ;  /* 0x0000000400380947 */ /* 0x000fea0003800000 */
[----:B------:R-:W3:Y:S01]  /*d6e0*/  LDCU.64 UR8, c[0x0][0x4d0] ;  /* 0x00009a00ff0877ac */ /* 0x000ee20008000a00 */
[----:B------:R-:W-:-:S04]  /*d6f0*/  ISETP.GE.U32.AND P1, PT, R24, R21, PT ;  /* 0x000000151800720c */ /* 0x000fc80003f26070 */
[----:B------:R-:W-:Y:S02]  /*d700*/  SEL R5, R18, RZ, P1 ;  /* 0x000000ff12057207 */ /* 0x000fe40000800000 */
[----:B-----5:R-:W-:Y:S02]  /*d710*/  SEL R9, R19, RZ, P1 ;  /* 0x000000ff13097207 */ /* 0x020fe40000800000 */
[----:B------:R-:W-:Y:S02]  /*d720*/  IADD3 R4, P0, PT, R5, R0, RZ ;  /* 0x0000000005047210 */ /* 0x000fe40007f1e0ff */
[----:B------:R-:W-:Y:S02]  /*d730*/  SEL R5, R21, R18, !P1 ;  /* 0x0000001215057207 */ /* 0x000fe40004800000 */
[----:B------:R-:W-:Y:S02]  /*d740*/  IADD3.X R9, PT, PT, R9, R16, RZ, P0, !PT ;  /* 0x0000001009097210 */ /* 0x000fe400007fe4ff */
[C---:B------:R-:W-:Y:S01]  /*d750*/  SHF.L.U32 R8, R4.reuse, 0x1, RZ ;  /* 0x0000000104087819 */ /* 0x040fe200000006ff */
[----:B------:R-:W-:Y:S01]  /*d760*/  IMAD.WIDE R12, R5, 0x2, R40 ;  /* 0x00000002050c7825 */ /* 0x000fe200078e0228 */
[----:B------:R-:W-:-:S02]  /*d770*/  SHF.L.U64.HI R9, R4, 0x1, R9 ;  /* 0x0000000104097819 */ /* 0x000fc40000010209 */
[----:B---3--:R-:W-:-:S03]  /*d780*/  IADD3 R4, P0, PT, R8, UR8, RZ ;  /* 0x0000000808047c10 */ /* 0x008fc6000ff1e0ff */
[----:B------:R-:W3:Y:S01]  /*d790*/  LDG.E.128 R12, desc[UR6][R12.64] ;  /* 0x000000060c0c7981 */ /* 0x000ee2000c1e1d00 */
[----:B------:R-:W-:Y:S01]  /*d7a0*/  IADD3.X R5, PT, PT, R9, UR9, RZ, P0, !PT ;  /* 0x0000000909057c10 */ /* 0x000fe200087fe4ff */
[----:B------:R-:W4:Y:S05]  /*d7b0*/  LDCU.64 UR8, c[0x0][0x4c8] ;  /* 0x00009900ff0877ac */ /* 0x000f2a0008000a00 */
[----:B------:R-:W2:Y:S01]  /*d7c0*/  LDG.E.128 R4, desc[UR6][R4.64] ;  /* 0x0000000604047981 */ /* 0x000ea2000c1e1d00 */
[----:B----4-:R-:W-:-:S04]  /*d7d0*/  IADD3 R8, P0, PT, R8, UR8, RZ ;  /* 0x0000000808087c10 */ /* 0x010fc8000ff1e0ff */
[----:B------:R-:W-:-:S06]  /*d7e0*/  IADD3.X R9, PT, PT, R9, UR9, RZ, P0, !PT ;  /* 0x0000000909097c10 */ /* 0x000fcc00087fe4ff */
[----:B------:R-:W4:Y:S01]  /*d7f0*/  LDG.E.128 R8, desc[UR6][R8.64] ;  /* 0x0000000608087981 */ /* 0x000f22000c1e1d00 */
[--C-:B---3--:R-:W-:Y:S02]  /*d800*/  HADD2.F32 R22, -RZ, R12.reuse.H0_H0 ;  /* 0x2000000cff167230 */ /* 0x108fe40000004100 */
[----:B------:R-:W-:Y:S02]  /*d810*/  HADD2.F32 R42, -RZ, R12.H1_H1 ;  /* 0x3000000cff2a7230 */ /* 0x000fe40000004100 */
[--C-:B------:R-:W-:Y:S02]  /*d820*/  HADD2.F32 R12, -RZ, R13.reuse.H0_H0 ;  /* 0x2000000dff0c7230 */ /* 0x100fe40000004100 */
[----:B------:R-:W-:Y:S02]  /*d830*/  HADD2.F32 R43, -RZ, R13.H1_H1 ;  /* 0x3000000dff2b7230 */ /* 0x000fe40000004100 */
[--C-:B--2---:R-:W-:Y:S02]  /*d840*/  HADD2.F32 R47, -RZ, R5.reuse.H0_H0 ;  /* 0x20000005ff2f7230 */ /* 0x104fe40000004100 */
        /* <DEDUP_REMOVED lines=55> */
.L_x_3348:
[----:B------:R-:W-:Y:S05]  /*dbc0*/  BSYNC.RECONVERGENT B0 ;  /* 0x0000000000007941 */ /* 0x000fea0003800200 */
.L_x_3347:
[----:B-----5:R3:W-:Y:S01]  /*dbd0*/  STS.128 [R211+0x800], R36 ;  /* 0x00080024d3007388 */ /* 0x0207e20000000c00 */
        /* <DEDUP_REMOVED lines=23> */
[----:B---3--:R-:W-:Y:S02]  /*dd50*/  HADD2.F32 R36, -RZ, R12.H1_H1 ;  /* 0x3000000cff247230 */ /* 0x008fe40000004100 */
        /* <DEDUP_REMOVED lines=25> */
[----:B-----5:R-:W-:Y:S02]  /*def0*/  HADD2.F32 R7, -RZ, R8.H0_H0 ;  /* 0x20000008ff077230 */ /* 0x020fe40000004100 */
        /* <DEDUP_REMOVED lines=32> */
.L_x_3350:
[----:B------:R-:W-:Y:S05]  /*e100*/  BSYNC.RECONVERGENT B0 ;  /* 0x0000000000007941 */ /* 0x000fea0003800200 */
.L_x_3349:
[----:B------:R4:W-:Y:S01]  /*e110*/  STS.128 [R211+0x2800], R32 ;  /* 0x00280020d3007388 */ /* 0x0009e20000000c00 */
[----:B------:R-:W-:Y:S01]  /*e120*/  LOP3.LUT R4, R24, 0x80, RZ, 0xfc, !PT ;  /* 0x0000008018047812 */ /* 0x000fe200078efcff */
[----:B------:R-:W-:Y:S03]  /*e130*/  BSSY.RECONVERGENT B0, `(.L_x_3351) ;  /* 0x0000051000007945 */ /* 0x000fe60003800200 */
[----:B------:R-:W-:-:S13]  /*e140*/  ISETP.GE.AND P0, PT, R4, R17, PT ;  /* 0x000000110400720c */ /* 0x000fda0003f06270 */
[----:B------:R-:W-:Y:S05]  /*e150*/  @P0 BRA `(.L_x_3352) ;  /* 0x0000000400380947 */ /* 0x000fea0003800000 */
[----:B------:R-:W5:Y:S01]  /*e160*/  LDCU.64 UR8, c[0x0][0x4d0] ;  /* 0x00009a00ff0877ac */ /* 0x000f620008000a00 */
        /* <DEDUP_REMOVED lines=9> */
[----:B-----5:R-:W-:-:S03]  /*e200*/  IADD3 R4, P0, PT, R8, UR8, RZ ;  /* 0x0000000808047c10 */ /* 0x020fc6000ff1e0ff */
[----:B------:R-:W5:Y:S01]  /*e210*/  LDG.E.128 R12, desc[UR6][R12.64+0x100] ;  /* 0x000100060c0c7981 */ /* 0x000f62000c1e1d00 */
[----:B------:R-:W-:Y:S01]  /*e220*/  IADD3.X R5, PT, PT, R9, UR9, RZ, P0, !PT ;  /* 0x0000000909057c10 */ /* 0x000fe200087fe4ff */
[----:B------:R-:W1:Y:S05]  /*e230*/  LDCU.64 UR8, c[0x0][0x4c8] ;  /* 0x00009900ff0877ac */ /* 0x000e6a0008000a00 */
[----:B------:R-:W3:Y:S01]  /*e240*/  LDG.E.128 R4, desc[UR6][R4.64+0x100] ;  /* 0x0001000604047981 */ /* 0x000ee2000c1e1d00 */
[----:B-1----:R-:W-:-:S04]  /*e250*/  IADD3 R8, P0, PT, R8, UR8, RZ ;  /* 0x0000000808087c10 */ /* 0x002fc8000ff1e0ff */
[----:B------:R-:W-:-:S06]  /*e260*/  IADD3.X R9, PT, PT, R9, UR9, RZ, P0, !PT ;  /* 0x0000000909097c10 */ /* 0x000fcc00087fe4ff */
[----:B------:R-:W2:Y:S01]  /*e270*/  LDG.E.128 R8, desc[UR6][R8.64+0x100] ;  /* 0x0001000608087981 */ /* 0x000ea2000c1e1d00 */
[--C-:B-----5:R-:W-:Y:S02]  /*e280*/  HADD2.F32 R22, -RZ, R12.reuse.H0_H0 ;  /* 0x2000000cff167230 */ /* 0x120fe40000004100 */
[----:B----4-:R-:W-:Y:S02]  /*e290*/  HADD2.F32 R32, -RZ, R12.H1_H1 ;  /* 0x3000000cff207230 */ /* 0x010fe40000004100 */
        /* <DEDUP_REMOVED lines=19> */
[----:B--2---:R-:W-:Y:S02]  /*e3d0*/  HADD2.F32 R41, -RZ, R6.H1_H1 ;  /* 0x30000006ff297230 */ /* 0x004fe40000004100 */
[----:B------:R-:W-:Y:S01]  /*e3e0*/  @!P1 FADD.FTZ R39, -R39, -RZ ;  /* 0x800000ff27279221 */ /* 0x000fe20000010100 */
[----:B------:R-:W-:-:S02]  /*e3f0*/  HADD2.F32 R6, -RZ, R7.H1_H1 ;  /* 0x30000007ff067230 */ /* 0x000fc40000004100 */
[----:B------:R-:W-:Y:S01]  /*e400*/  @!P1 FADD.FTZ R4, -R4, -RZ ;  /* 0x800000ff04049221 */ /* 0x000fe20000010100 */
[----:B------:R-:W-:Y:S02]  /*e410*/  HADD2.F32 R5, -RZ, R28.H0_H0 ;  /* 0x2000001cff057230 */ /* 0x000fe40000004100 */
[----:B------:R-:W-:Y:S01]  /*e420*/  FMUL.FTZ R22, R15, R22 ;  /* 0x000000160f167220 */ /* 0x000fe20000410000 */
[----:B------:R-:W-:Y:S02]  /*e430*/  HADD2.F32 R7, -RZ, R8.H0_H0 ;  /* 0x20000008ff077230 */ /* 0x000fe40000004100 */
        /* <DEDUP_REMOVED lines=32> */
.L_x_3352:
[----:B------:R-:W-:Y:S05]  /*e640*/  BSYNC.RECONVERGENT B0 ;  /* 0x0000000000007941 */ /* 0x000fea0003800200 */
.L_x_3351:
[----:B------:R1:W-:Y:S02]  /*e650*/  STS.128 [R211+0x4800], R28 ;  /* 0x0048001cd3007388 */ /* 0x0003e40000000c00 */
.L_x_3346:
[----:B------:R-:W-:Y:S05]  /*e660*/  BSYNC.RECONVERGENT B1 ;  /* 0x0000000000017941 */ /* 0x000fea0003800200 */
.L_x_3345:
[----:B------:R-:W-:Y:S01]  /*e670*/  IADD3 R22, PT, PT, R120, 0x20, RZ ;  /* 0x0000002078167810 */ /* 0x000fe20007ffe0ff */
[----:B------:R-:W-:Y:S03]  /*e680*/  BSSY.RECONVERGENT B1, `(.L_x_3353) ;  /* 0x0000106000017945 */ /* 0x000fe60003800200 */
[----:B------:R-:W-:-:S13]  /*e690*/  ISETP.GE.AND P0, PT, R22, R23, PT ;  /* 0x000000171600720c */ /* 0x000fda0003f06270 */
[----:B------:R-:W-:Y:S05]  /*e6a0*/  @P0 BRA `(.L_x_3354) ;  /* 0x00000010000c0947 */ /* 0x000fea0003800000 */
[----:B--2---:R-:W-:-:S04]  /*e6b0*/  LEA R40, P0, R2, R26, 0x6 ;  /* 0x0000001a02287211 */ /* 0x004fc800078030ff */
[----:B------:R-:W-:-:S05]  /*e6c0*/  LEA.HI.X R41, R2, R27, R3, 0x6, P0 ;  /* 0x0000001b02297211 */ /* 0x000fca00000f3403 */
[----:B---34-:R2:W5:Y:S04]  /*e6d0*/  LDG.E.128 R32, desc[UR6][R40.64+0x80] ;  /* 0x0000800628207981 */ /* 0x018568000c1e1d00 */
[----:B-1----:R2:W5:Y:S04]  /*e6e0*/  LDG.E.128 R28, desc[UR6][R40.64+0x100] ;  /* 0x00010006281c7981 */ /* 0x002568000c1e1d00 */
[----:B------:R2:W5:Y:S01]  /*e6f0*/  LDG.E.128 R36, desc[UR6][R40.64] ;  /* 0x0000000628247981 */ /* 0x000562000c1e1d00 */
[----:B------:R-:W-:Y:S01]  /*e700*/  ISETP.GE.AND P0, PT, R24, R17, PT ;  /* 0x000000111800720c */ /* 0x000fe20003f06270 */
[----:B------:R-:W-:-:S12]  /*e710*/  BSSY.RECONVERGENT B0, `(.L_x_3355) ;  /* 0x0000051000007945 */ /* 0x000fd80003800200 */
[----:B------:R-:W-:Y:S05]  /*e720*/  @P0 BRA `(.L_x_3356) ;  /* 0x00000004003c0947 */ /* 0x000fea0003800000 */
[----:B------:R-:W1:Y:S01]  /*e730*/  LDCU.64 UR8, c[0x0][0x4d0] ;  /* 0x00009a00ff0877ac */ /* 0x000e620008000a00 */
        /* <DEDUP_REMOVED lines=9> */
[----:B-1----:R-:W-:-:S03]  /*e7d0*/  IADD3 R4, P0, PT, R8, UR8, RZ ;  /* 0x0000000808047c10 */ /* 0x002fc6000ff1e0ff */
[----:B------:R-:W3:Y:S01]  /*e7e0*/  LDG.E.128 R12, desc[UR6][R12.64] ;  /* 0x000000060c0c7981 */ /* 0x000ee2000c1e1d00 */
[----:B------:R-:W-:Y:S01]  /*e7f0*/  IADD3.X R5, PT, PT, R9, UR9, RZ, P0, !PT ;  /* 0x0000000909057c10 */ /* 0x000fe200087fe4ff */
[----:B------:R-:W1:Y:S05]  /*e800*/  LDCU.64 UR8, c[0x0][0x4c8] ;  /* 0x00009900ff0877ac */ /* 0x000e6a0008000a00 */
[----:B------:R-:W4:Y:S01]  /*e810*/  LDG.E.128 R4, desc[UR6][R4.64] ;  /* 0x0000000604047981 */ /* 0x000f22000c1e1d00 */
[----:B-1----:R-:W-:-:S04]  /*e820*/  IADD3 R8, P0, PT, R8, UR8, RZ ;  /* 0x0000000808087c10 */ /* 0x002fc8000ff1e0ff */
[----:B------:R-:W-:-:S06]  /*e830*/  IADD3.X R9, PT, PT, R9, UR9, RZ, P0, !PT ;  /* 0x0000000909097c10 */ /* 0x000fcc00087fe4ff */
[----:B------:R-:W2:Y:S01]  /*e840*/  LDG.E.128 R8, desc[UR6][R8.64] ;  /* 0x0000000608087981 */ /* 0x000ea2000c1e1d00 */
[----:B------:R-:W-:Y:S01]  /*e850*/  MOV R42, R38 ;  /* 0x00000026002a7202 */ /* 0x000fe20000000f00 */
[--C-:B---3--:R-:W-:Y:S02]  /*e860*/  HADD2.F32 R38, -RZ, R12.reuse.H0_H0 ;  /* 0x2000000cff267230 */ /* 0x108fe40000004100 */
[----:B------:R-:W-:Y:S02]  /*e870*/  HADD2.F32 R43, -RZ, R12.H1_H1 ;  /* 0x3000000cff2b7230 */ /* 0x000fe40000004100 */
[--C-:B------:R-:W-:Y:S02]  /*e880*/  HADD2.F32 R12, -RZ, R13.reuse.H0_H0 ;  /* 0x2000000dff0c7230 */ /* 0x100fe40000004100 */
[----:B------:R-:W-:Y:S02]  /*e890*/  HADD2.F32 R44, -RZ, R13.H1_H1 ;  /* 0x3000000dff2c7230 */ /* 0x000fe40000004100 */
[----:B----4-:R-:W-:-:S02]  /*e8a0*/  HADD2.F32 R47, -RZ, R5.H0_H0 ;  /* 0x20000005ff2f7230 */ /* 0x010fc40000004100 */
[----:B------:R-:W-:Y:S02]  /*e8b0*/  HADD2.F32 R49, -RZ, R7.H0_H0 ;  /* 0x20000007ff317230 */ /* 0x000fe40000004100 */
[--C-:B------:R-:W-:Y:S02]  /*e8c0*/  HADD2.F32 R13, -RZ, R14.reuse.H0_H0 ;  /* 0x2000000eff0d7230 */ /* 0x100fe40000004100 */
[----:B------:R-:W-:Y:S01]  /*e8d0*/  @!P1 FADD.FTZ R47, -R47, -RZ ;  /* 0x800000ff2f2f9221 */ /* 0x000fe20000010100 */
[----:B------:R-:W-:Y:S02]  /*e8e0*/  HADD2.F32 R45, -RZ, R14.H1_H1 ;  /* 0x3000000eff2d7230 */ /* 0x000fe40000004100 */
[----:B------:R-:W-:Y:S01]  /*e8f0*/  @!P1 FADD.FTZ R49, -R49, -RZ ;  /* 0x800000ff31319221 */ /* 0x000fe20000010100 */
[----:B------:R-:W-:Y:S02]  /*e900*/  HADD2.F32 R5, -RZ, R5.H1_H1 ;  /* 0x30000005ff057230 */ /* 0x000fe40000004100 */
[----:B------:R-:W-:Y:S01]  /*e910*/  FMUL.FTZ R12, R47, R12 ;  /* 0x0000000c2f0c7220 */ /* 0x000fe20000410000 */
[----:B------:R-:W-:-:S02]  /*e920*/  HADD2.F32 R7, -RZ, R7.H1_H1 ;  /* 0x30000007ff077230 */ /* 0x000fc40000004100 */
[--C-:B------:R-:W-:Y:S02]  /*e930*/  HADD2.F32 R14, -RZ, R15.reuse.H0_H0 ;  /* 0x2000000fff0e7230 */ /* 0x100fe40000004100 */
        /* <DEDUP_REMOVED lines=11> */
[----:B------:R-:W-:Y:S02]  /*e9f0*/  HADD2.F32 R5, -RZ, R36.H0_H0 ;  /* 0x20000024ff057230 */ /* 0x000fe40000004100 */
[----:B------:R-:W-:Y:S01]  /*ea00*/  @!P1 FADD.FTZ R4, -R4, -RZ ;  /* 0x800000ff04049221 */ /* 0x000fe20000010100 */
[----:B--2---:R-:W-:Y:S02]  /*ea10*/  HADD2.F32 R7, -RZ, R8.H0_H0 ;  /* 0x20000008ff077230 */ /* 0x004fe40000004100 */
        /* <DEDUP_REMOVED lines=32> */
.L_x_3356:
[----:B------:R-:W-:Y:S05]  /*ec20*/  BSYNC.RECONVERGENT B0 ;  /* 0x0000000000007941 */ /* 0x000fea0003800200 */
.L_x_3355:
[----:B-----5:R1:W-:Y:S01]  /*ec30*/  STS.128 [R211+0x1000], R36 ;  /* 0x00100024d3007388 */ /* 0x0203e20000000c00 */
        /* <DEDUP_REMOVED lines=22> */
[----:B-1----:R-:W-:Y:S01]  /*eda0*/  MOV R36, R34 ;  /* 0x0000002200247202 */ /* 0x002fe20000000f00 */
[--C-:B---3--:R-:W-:Y:S02]  /*edb0*/  HADD2.F32 R34, -RZ, R12.reuse.H0_H0 ;  /* 0x2000000cff227230 */ /* 0x108fe40000004100 */
[----:B------:R-:W-:Y:S02]  /*edc0*/  HADD2.F32 R37, -RZ, R12.H1_H1 ;  /* 0x3000000cff257230 */ /* 0x000fe40000004100 */
[--C-:B------:R-:W-:Y:S02]  /*edd0*/  HADD2.F32 R12, -RZ, R13.reuse.H0_H0 ;  /* 0x2000000dff0c7230 */ /* 0x100fe40000004100 */
[----:B------:R-:W-:Y:S02]  /*ede0*/  HADD2.F32 R38, -RZ, R13.H1_H1 ;  /* 0x3000000dff267230 */ /* 0x000fe40000004100 */
[----:B-----5:R-:W-:-:S02]  /*edf0*/  HADD2.F32 R43, -RZ, R5.H0_H0 ;  /* 0x20000005ff2b7230 */ /* 0x020fc40000004100 */
        /* <DEDUP_REMOVED lines=55> */
.L_x_3358:
[----:B------:R-:W-:Y:S05]  /*f170*/  BSYNC.RECONVERGENT B0 ;  /* 0x0000000000007941 */ /* 0x000fea0003800200 */
.L_x_3357:
        /* <DEDUP_REMOVED lines=19> */
[----:B------:R-:W1:Y:S01]  /*f2b0*/  LDG.E.128 R4, desc[UR6][R4.64+0x100] ;  /* 0x0001000604047981 */ /* 0x000e62000c1e1d00 */
[----:B-----5:R-:W-:-:S04]  /*f2c0*/  IADD3 R8, P0, PT, R8, UR8, RZ ;  /* 0x0000000808087c10 */ /* 0x020fc8000ff1e0ff */
[----:B------:R-:W-:-:S06]  /*f2d0*/  IADD3.X R9, PT, PT, R9, UR9, RZ, P0, !PT ;  /* 0x0000000909097c10 */ /* 0x000fcc00087fe4ff */
[----:B------:R-:W5:Y:S01]  /*f2e0*/  LDG.E.128 R8, desc[UR6][R8.64+0x100] ;  /* 0x0001000608087981 */ /* 0x000f62000c1e1d00 */
[----:B---3--:R-:W-:Y:S01]  /*f2f0*/  MOV R32, R30 ;  /* 0x0000001e00207202 */ /* 0x008fe20000000f00 */
[--C-:B----4-:R-:W-:Y:S02]  /*f300*/  HADD2.F32 R30, -RZ, R12.reuse.H0_H0 ;  /* 0x2000000cff1e7230 */ /* 0x110fe40000004100 */
[----:B------:R-:W-:Y:S02]  /*f310*/  HADD2.F32 R33, -RZ, R12.H1_H1 ;  /* 0x3000000cff217230 */ /* 0x000fe40000004100 */
[--C-:B------:R-:W-:Y:S02]  /*f320*/  HADD2.F32 R12, -RZ, R13.reuse.H0_H0 ;  /* 0x2000000dff0c7230 */ /* 0x100fe40000004100 */
[----:B------:R-:W-:Y:S02]  /*f330*/  HADD2.F32 R34, -RZ, R13.H1_H1 ;  /* 0x3000000dff227230 */ /* 0x000fe40000004100 */
[----:B-1----:R-:W-:-:S02]  /*f340*/  HADD2.F32 R37, -RZ, R5.H0_H0 ;  /* 0x20000005ff257230 */ /* 0x002fc40000004100 */
        /* <DEDUP_REMOVED lines=22> */
[----:B-----5:R-:W-:Y:S02]  /*f4b0*/  HADD2.F32 R7, -RZ, R8.H0_H0 ;  /* 0x20000008ff077230 */ /* 0x020fe40000004100 */
        /* <DEDUP_REMOVED lines=32> */
.L_x_3360:
[----:B------:R-:W-:Y:S05]  /*f6c0*/  BSYNC.RECONVERGENT B0 ;  /* 0x0000000000007941 */ /* 0x000fea0003800200 */
.L_x_3359:
[----:B------:R4:W-:Y:S02]  /*f6d0*/  STS.128 [R211+0x5000], R28 ;  /* 0x0050001cd3007388 */ /* 0x0009e40000000c00 */
.L_x_3354:
[----:B------:R-:W-:Y:S05]  /*f6e0*/  BSYNC.RECONVERGENT B1 ;  /* 0x0000000000017941 */ /* 0x000fea0003800200 */
.L_x_3353:
[----:B--2---:R-:W-:-:S04]  /*f6f0*/  IADD3 R40, PT, PT, R120, 0x30, RZ ;  /* 0x0000003078287810 */ /* 0x004fc80007ffe0ff */
[----:B------:R-:W-:-:S13]  /*f700*/  ISETP.GE.AND P0, PT, R40, R23, PT ;  /* 0x000000172800720c */ /* 0x000fda0003f06270 */
[----:B------:R-:W-:Y:S05]  /*f710*/  @P0 BRA `(.L_x_3305) ;  /* 0x0000001000100947 */ /* 0x000fea0003800000 */
[----:B-1----:R-:W-:-:S04]  /*f720*/  IMAD.WIDE.U32 R26, R2, 0x60, R26 ;  /* 0x00000060021a7825 */ /* 0x002fc800078e001a */
[----:B------:R-:W-:Y:S01]  /*f730*/  IMAD R3, R3, 0x60, RZ ;  /* 0x0000006003037824 */ /* 0x000fe200078e02ff */
[----:B------:R-:W-:-:S04]  /*f740*/  MOV R2, R26 ;  /* 0x0000001a00027202 */ /* 0x000fc80000000f00 */
[----:B------:R-:W-:-:S05]  /*f750*/  IADD3 R3, PT, PT, R3, R27, RZ ;  /* 0x0000001b03037210 */ /* 0x000fca0007ffe0ff */
[----:B---34-:R1:W5:Y:S04]  /*f760*/  LDG.E.128 R32, desc[UR6][R2.64+0x80] ;  /* 0x0000800602207981 */ /* 0x018368000c1e1d00 */
        /* <DEDUP_REMOVED lines=27> */
[--C-:B----4-:R-:W-:Y:S02]  /*f920*/  HADD2.F32 R42, -RZ, R4.reuse.H0_H0 ;  /* 0x20000004ff2a7230 */ /* 0x110fe40000004100 */
        /* <DEDUP_REMOVED lines=19> */
[----:B------:R-:W-:Y:S02]  /*fa60*/  HADD2.F32 R4, -RZ, R36.H0_H0 ;  /* 0x20000024ff047230 */ /* 0x000fe40000004100 */
[----:B------:R-:W-:Y:S01]  /*fa70*/  FMUL.FTZ R26, R45, R26 ;  /* 0x0000001a2d1a7220 */ /* 0x000fe20000410000 */
[----:B---3--:R-:W-:Y:S02]  /*fa80*/  HADD2.F32 R6, -RZ, R8.H0_H0 ;  /* 0x20000008ff067230 */ /* 0x008fe40000004100 */
        /* <DEDUP_REMOVED lines=34> */
.L_x_3362:
[----:B------:R-:W-:Y:S05]  /*fcb0*/  BSYNC.RECONVERGENT B0 ;  /* 0x0000000000007941 */ /* 0x000fea0003800200 */
.L_x_3361:
        /* <DEDUP_REMOVED lines=33> */
[----:B------:R-:W-:Y:S02]  /*fed0*/  HADD2.F32 R6, -RZ, R7.H1_H1 ;  /* 0x30000007ff067230 */ /* 0x000fe40000004100 */
[----:B------:R-:W-:Y:S01]  /*fee0*/  @!P1 FADD.FTZ R4, -R4, -RZ ;  /* 0x800000ff04049221 */ /* 0x000fe20000010100 */
[--C-:B------:R-:W-:Y:S02]  /*fef0*/  HADD2.F32 R13, -RZ, R14.reuse.H0_H0 ;  /* 0x2000000eff0d7230 */ /* 0x100fe40000004100 */
[----:B------:R-:W-:Y:S01]  /*ff00*/  @!P1 FADD.FTZ R41, -R41, -RZ ;  /* 0x800000ff29299221 */ /* 0x000fe20000010100 */
[----:B------:R-:W-:-:S02]  /*ff10*/  HADD2.F32 R36, -RZ, R14.H1_H1 ;  /* 0x3000000eff247230 */ /* 0x000fc40000004100 */
[----:B------:R-:W-:Y:S01]  /*ff20*/  @!P1 FADD.FTZ R6, -R6, -RZ ;  /* 0x800000ff06069221 */ /* 0x000fe20000010100 */
[--C-:B------:R-:W-:Y:S02]  /*ff30*/  HADD2.F32 R14, -RZ, R15.reuse.H0_H0 ;  /* 0x2000000fff0e7230 */ /* 0x100fe40000004100 */
[----:B------:R-:W-:Y:S01]  /*ff40*/  FMUL.FTZ R13, R4, R13 ;  /* 0x0000000d040d7220 */ /* 0x000fe20000410000 */
[----:B------:R-:W-:Y:S02]  /*ff50*/  HADD2.F32 R15, -RZ, R15.H1_H1 ;  /* 0x3000000fff0f7230 */ /* 0x000fe40000004100 */
[----:B------:R-:W-:Y:S01]  /*ff60*/  FMUL.FTZ R23, R38, R23 ;  /* 0x0000001726177220 */ /* 0x000fe20000410000 */
[--C-:B------:R-:W-:Y:S02]  /*ff70*/  HADD2.F32 R37, -RZ, R5.reuse.H0_H0 ;  /* 0x20000005ff257230 */ /* 0x100fe40000004100 */
[----:B------:R-:W-:Y:S01]  /*ff80*/  FMUL.FTZ R26, R39, R26 ;  /* 0x0000001a271a7220 */ /* 0x000fe20000410000 */
[----:B------:R-:W-:-:S02]  /*ff90*/  HADD2.F32 R42, -RZ, R5.H1_H1 ;  /* 0x30000005ff2a7230 */ /* 0x000fc40000004100 */
[----:B------:R-:W-:Y:S01]  /*ffa0*/  FMUL.FTZ R15, R6, R15 ;  /* 0x0000000f060f7220 */ /* 0x000fe20000410000 */
[----:B------:R-:W-:Y:S02]  /*ffb0*/  HADD2.F32 R5, -RZ, R7.H0_H0 ;  /* 0x20000007ff057230 */ /* 0x000fe40000004100 */
[----:B------:R-:W-:Y:S01]  /*ffc0*/  @!P1 FADD.FTZ R37, -R37, -RZ ;  /* 0x800000ff25259221 */ /* 0x000fe20000010100 */
[----:B------:R-:W-:Y:S02]  /*ffd0*/  HADD2.F32 R4, -RZ, R32.H0_H0 ;  /* 0x20000020ff047230 */ /* 0x000fe40000004100 */
[----:B------:R-:W-:Y:S01]  /*ffe0*/  @!P1 FADD.FTZ R42, -R42, -RZ ;  /* 0x800000ff2a2a9221 */ /* 0x000fe20000010100 */
[----:B----4-:R-:W-:Y:S02]  /*fff0*/  HADD2.F32 R6, -RZ, R8.H0_H0 ;  /* 0x20000008ff067230 */ /* 0x010fe40000004100 */
[----:B------:R-:W-:Y:S01]  /*10000*/  @!P1 FADD.FTZ R5, -R5, -RZ ;  /* 0x800000ff05059221 */ /* 0x000fe20000010100 */
[----:B------:R-:W-:Y:S01]  /*10010*/  FMUL.FTZ R12, R37, R12 ;  /* 0x0000000c250c7220 */ /* 0x000fe20000410000 */
[----:B------:R-:W-:Y:S01]  /*10020*/  FMUL.FTZ R36, R41, R36 ;  /* 0x0000002429247220 */ /* 0x000fe20000410000 */
[----:B------:R-:W-:-:S02]  /*10030*/  HADD2.F32 R7, -RZ, R32.H1_H1 ;  /* 0x30000020ff077230 */ /* 0x000fc40000004100 */
[----:B------:R-:W-:Y:S01]  /*10040*/  FMUL.FTZ R14, R5, R14 ;  /* 0x0000000e050e7220 */ /* 0x000fe20000410000 */
[----:B------:R-:W-:Y:S02]  /*10050*/  HADD2.F32 R39, -RZ, R8.H1_H1 ;  /* 0x30000008ff277230 */ /* 0x000fe40000004100 */
[----:B------:R-:W-:Y:S01]  /*10060*/  FFMA.FTZ R4, R6, R4, R23 ;  /* 0x0000000406047223 */ /* 0x000fe20000010017 */
[--C-:B------:R-:W-:Y:S02]  /*10070*/  HADD2.F32 R37, -RZ, R9.reuse.H0_H0 ;  /* 0x20000009ff257230 */ /* 0x100fe40000004100 */
[----:B------:R-:W-:Y:S01]  /*10080*/  FMUL.FTZ R27, R42, R27 ;  /* 0x0000001b2a1b7220 */ /* 0x000fe20000410000 */
[----:B------:R-:W-:Y:S02]  /*10090*/  HADD2.F32 R32, -RZ, R9.H1_H1 ;  /* 0x30000009ff207230 */ /* 0x000fe40000004100 */
[----:B------:R-:W-:Y:S01]  /*100a0*/  FFMA.FTZ R7, R39, R7, R26 ;  /* 0x0000000727077223 */ /* 0x000fe2000001001a */
[----:B------:R-:W-:-:S02]  /*100b0*/  HADD2.F32 R8, -RZ, R10.H0_H0 ;  /* 0x2000000aff087230 */ /* 0x000fc40000004100 */
[----:B------:R-:W-:Y:S02]  /*100c0*/  HADD2.F32 R41, -RZ, R10.H1_H1 ;  /* 0x3000000aff297230 */ /* 0x000fe40000004100 */
[----:B------:R-:W-:Y:S01]  /*100d0*/  HADD2.F32 R5, -RZ, R33.H0_H0 ;  /* 0x20000021ff057230 */ /* 0x000fe20000004100 */
[----:B------:R-:W-:Y:S01]  /*100e0*/  F2FP.F16.F32.PACK_AB R4, R7, R4 ;  /* 0x000000040704723e */ /* 0x000fe200000000ff */
[--C-:B------:R-:W-:Y:S02]  /*100f0*/  HADD2.F32 R9, -RZ, R11.reuse.H0_H0 ;  /* 0x2000000bff097230 */ /* 0x100fe40000004100 */
[----:B------:R-:W-:Y:S02]  /*10100*/  HADD2.F32 R10, -RZ, R11.H1_H1 ;  /* 0x3000000bff0a7230 */ /* 0x000fe40000004100 */
[----:B------:R-:W-:Y:S01]  /*10110*/  FFMA.FTZ R5, R37, R5, R12 ;  /* 0x0000000525057223 */ /* 0x000fe2000001000c */
[----:B------:R-:W-:Y:S02]  /*10120*/  HADD2.F32 R33, -RZ, R33.H1_H1 ;  /* 0x30000021ff217230 */ /* 0x000fe40000004100 */
[----:B------:R-:W-:-:S02]  /*10130*/  HADD2.F32 R6, -RZ, R34.H0_H0 ;  /* 0x20000022ff067230 */ /* 0x000fc40000004100 */
[--C-:B------:R-:W-:Y:S02]  /*10140*/  HADD2.F32 R11, -RZ, R35.reuse.H0_H0 ;  /* 0x20000023ff0b7230 */ /* 0x100fe40000004100 */
[----:B------:R-:W-:Y:S01]  /*10150*/  FFMA.FTZ R32, R32, R33, R27 ;  /* 0x0000002120207223 */ /* 0x000fe2000001001b */
[----:B------:R-:W-:Y:S02]  /*10160*/  HADD2.F32 R34, -RZ, R34.H1_H1 ;  /* 0x30000022ff227230 */ /* 0x000fe40000004100 */
[----:B------:R-:W-:Y:S01]  /*10170*/  FFMA.FTZ R6, R8, R6, R13 ;  /* 0x0000000608067223 */ /* 0x000fe2000001000d */
[----:B------:R-:W-:Y:S02]  /*10180*/  HADD2.F32 R35, -RZ, R35.H1_H1 ;  /* 0x30000023ff237230 */ /* 0x000fe40000004100 */
[----:B------:R-:W-:Y:S01]  /*10190*/  FFMA.FTZ R9, R9, R11, R14 ;  /* 0x0000000b09097223 */ /* 0x000fe2000001000e */
[----:B------:R-:W-:Y:S01]  /*101a0*/  F2FP.F16.F32.PACK_AB R33, R32, R5 ;  /* 0x000000052021723e */ /* 0x000fe200000000ff */
[----:B------:R-:W-:Y:S01]  /*101b0*/  FFMA.FTZ R41, R41, R34, R36 ;  /* 0x0000002229297223 */ /* 0x000fe20000010024 */
[----:B------:R-:W-:Y:S01]  /*101c0*/  MOV R32, R4 ;  /* 0x0000000400207202 */ /* 0x000fe20000000f00 */
[----:B------:R-:W-:-:S03]  /*101d0*/  FFMA.FTZ R10, R10, R35, R15 ;  /* 0x000000230a0a7223 */ /* 0x000fc6000001000f */
[----:B------:R-:W-:Y:S02]  /*101e0*/  F2FP.F16.F32.PACK_AB R34, R41, R6 ;  /* 0x000000062922723e */ /* 0x000fe400000000ff */
[----:B------:R-:W-:Y:S02]  /*101f0*/  F2FP.F16.F32.PACK_AB R35, R10, R9 ;  /* 0x000000090a23723e */ /* 0x000fe400000000ff */
.L_x_3364:
[----:B------:R-:W-:Y:S05]  /*10200*/  BSYNC.RECONVERGENT B0 ;  /* 0x0000000000007941 */ /* 0x000fea0003800200 */
.L_x_3363:
        /* <DEDUP_REMOVED lines=14> */
[----:B-1----:R-:W-:-:S02]  /*102f0*/  SHF.L.U64.HI R2, R5, 0x1, R16 ;  /* 0x0000000105027819 */ /* 0x002fc40000010210 */
[----:B----4-:R-:W-:-:S03]  /*10300*/  IADD3 R4, P0, PT, R0, UR8, RZ ;  /* 0x0000000800047c10 */ /* 0x010fc6000ff1e0ff */
[----:B------:R-:W4:Y:S01]  /*10310*/  LDG.E.128 R12, desc[UR6][R12.64+0x100] ;  /* 0x000100060c0c7981 */ /* 0x000f22000c1e1d00 */
[----:B------:R-:W-:Y:S01]  /*10320*/  IADD3.X R5, PT, PT, R2, UR9, RZ, P0, !PT ;  /* 0x0000000902057c10 */ /* 0x000fe200087fe4ff */
[----:B------:R-:W1:Y:S05]  /*10330*/  LDCU.64 UR8, c[0x0][0x4c8] ;  /* 0x00009900ff0877ac */ /* 0x000e6a0008000a00 */
[----:B------:R-:W5:Y:S01]  /*10340*/  LDG.E.128 R4, desc[UR6][R4.64+0x100] ;  /* 0x0001000604047981 */ /* 0x000f62000c1e1d00 */
[----:B-1----:R-:W-:-:S04]  /*10350*/  IADD3 R8, P0, PT, R0, UR8, RZ ;  /* 0x0000000800087c10 */ /* 0x002fc8000ff1e0ff */
[----:B------:R-:W-:-:S06]  /*10360*/  IADD3.X R9, PT, PT, R2, UR9, RZ, P0, !PT ;  /* 0x0000000902097c10 */ /* 0x000fcc00087fe4ff */
[----:B------:R-:W2:Y:S01]  /*10370*/  LDG.E.128 R8, desc[UR6][R8.64+0x100] ;  /* 0x0001000608087981 */ /* 0x000ea2000c1e1d00 */
[--C-:B----4-:R-:W-:Y:S02]  /*10380*/  HADD2.F32 R3, -RZ, R14.reuse.H0_H0 ;  /* 0x2000000eff037230 */ /* 0x110fe40000004100 */
[----:B------:R-:W-:Y:S02]  /*10390*/  HADD2.F32 R16, -RZ, R14.H1_H1 ;  /* 0x3000000eff107230 */ /* 0x000fe40000004100 */
[--C-:B------:R-:W-:Y:S02]  /*103a0*/  HADD2.F32 R14, -RZ, R15.reuse.H0_H0 ;  /* 0x2000000fff0e7230 */ /* 0x100fe40000004100 */
[----:B------:R-:W-:Y:S02]  /*103b0*/  HADD2.F32 R17, -RZ, R15.H1_H1 ;  /* 0x3000000fff117230 */ /* 0x000fe40000004100 */
[--C-:B-----5:R-:W-:Y:S02]  /*103c0*/  HADD2.F32 R19, -RZ, R5.reuse.H0_H0 ;  /* 0x20000005ff137230 */ /* 0x120fe40000004100 */
        /* <DEDUP_REMOVED lines=11> */
[--C-:B------:R-:W-:Y:S02]  /*10480*/  HADD2.F32 R0, -RZ, R12.reuse.H0_H0 ;  /* 0x2000000cff007230 */ /* 0x100fe40000004100 */
[----:B------:R-:W-:Y:S01]  /*10490*/  @!P1 FADD.FTZ R21, -R21, -RZ ;  /* 0x800000ff15159221 */ /* 0x000fe20000010100 */
[----:B------:R-:W-:Y:S02]  /*104a0*/  HADD2.F32 R6, -RZ, R7.H1_H1 ;  /* 0x30000007ff067230 */ /* 0x000fe40000004100 */
[----:B------:R-:W-:Y:S01]  /*104b0*/  @!P1 FADD.FTZ R23, -R23, -RZ ;  /* 0x800000ff17179221 */ /* 0x000fe20000010100 */
[----:B------:R-:W-:Y:S02]  /*104c0*/  HADD2.F32 R12, -RZ, R12.H1_H1 ;  /* 0x3000000cff0c7230 */ /* 0x000fe40000004100 */
[----:B------:R-:W-:Y:S01]  /*104d0*/  FMUL.FTZ R0, R15, R0 ;  /* 0x000000000f007220 */ /* 0x000fe20000410000 */
[----:B------:R-:W-:-:S02]  /*104e0*/  HADD2.F32 R5, -RZ, R28.H0_H0 ;  /* 0x2000001cff057230 */ /* 0x000fc40000004100 */
[----:B------:R-:W-:Y:S01]  /*104f0*/  @!P1 FADD.FTZ R6, -R6, -RZ ;  /* 0x800000ff06069221 */ /* 0x000fe20000010100 */
[----:B--2---:R-:W-:Y:S02]  /*10500*/  HADD2.F32 R7, -RZ, R8.H0_H0 ;  /* 0x20000008ff077230 */ /* 0x004fe40000004100 */
[----:B------:R-:W-:Y:S01]  /*10510*/  @!P1 FADD.FTZ R4, -R4, -RZ ;  /* 0x800000ff04049221 */ /* 0x000fe20000010100 */
[--C-:B------:R-:W-:Y:S02]  /*10520*/  HADD2.F32 R2, -RZ, R13.reuse.H0_H0 ;  /* 0x2000000dff027230 */ /* 0x100fe40000004100 */
[----:B------:R-:W-:Y:S01]  /*10530*/  FMUL.FTZ R12, R21, R12 ;  /* 0x0000000c150c7220 */ /* 0x000fe20000410000 */
[----:B------:R-:W-:Y:S02]  /*10540*/  HADD2.F32 R13, -RZ, R13.H1_H1 ;  /* 0x3000000dff0d7230 */ /* 0x000fe40000004100 */
[----:B------:R-:W-:Y:S01]  /*10550*/  FMUL.FTZ R16, R23, R16 ;  /* 0x0000001017107220 */ /* 0x000fe20000410000 */
[----:B------:R-:W-:Y:S01]  /*10560*/  FMUL.FTZ R17, R6, R17 ;  /* 0x0000001106117220 */ /* 0x000fe20000410000 */
[----:B------:R-:W-:Y:S01]  /*10570*/  FFMA.FTZ R0, R7, R5, R0 ;  /* 0x0000000507007223 */ /* 0x000fe20000010000 */
[----:B------:R-:W-:Y:S01]  /*10580*/  FMUL.FTZ R2, R19, R2 ;  /* 0x0000000213027220 */ /* 0x000fe20000410000 */
[----:B------:R-:W-:Y:S01]  /*10590*/  FMUL.FTZ R3, R4, R3 ;  /* 0x0000000304037220 */ /* 0x000fe20000410000 */
[----:B------:R-:W-:-:S02]  /*105a0*/  HADD2.F32 R15, -RZ, R29.H0_H0 ;  /* 0x2000001dff0f7230 */ /* 0x000fc40000004100 */
[----:B------:R-:W-:Y:S01]  /*105b0*/  FMUL.FTZ R13, R18, R13 ;  /* 0x0000000d120d7220 */ /* 0x000fe20000410000 */
[----:B------:R-:W-:Y:S02]  /*105c0*/  HADD2.F32 R23, -RZ, R8.H1_H1 ;  /* 0x30000008ff177230 */ /* 0x000fe40000004100 */
[--C-:B------:R-:W-:Y:S02]  /*105d0*/  HADD2.F32 R21, -RZ, R9.reuse.H0_H0 ;  /* 0x20000009ff157230 */ /* 0x100fe40000004100 */
[----:B------:R-:W-:Y:S02]  /*105e0*/  HADD2.F32 R6, -RZ, R9.H1_H1 ;  /* 0x30000009ff067230 */ /* 0x000fe40000004100 */
[----:B------:R-:W-:Y:S02]  /*105f0*/  HADD2.F32 R5, -RZ, R30.H0_H0 ;  /* 0x2000001eff057230 */ /* 0x000fe40000004100 */
[----:B------:R-:W-:Y:S01]  /*10600*/  FFMA.FTZ R2, R21, R15, R2 ;  /* 0x0000000f15027223 */ /* 0x000fe20000010002 */
[----:B------:R-:W-:-:S02]  /*10610*/  HADD2.F32 R7, -RZ, R31.H0_H0 ;  /* 0x2000001fff077230 */ /* 0x000fc40000004100 */
[----:B------:R-:W-:Y:S02]  /*10620*/  HADD2.F32 R19, -RZ, R28.H1_H1 ;  /* 0x3000001cff137230 */ /* 0x000fe40000004100 */
[--C-:B------:R-:W-:Y:S02]  /*10630*/  HADD2.F32 R4, -RZ, R10.reuse.H0_H0 ;  /* 0x2000000aff047230 */ /* 0x100fe40000004100 */
[----:B------:R-:W-:Y:S02]  /*10640*/  HADD2.F32 R25, -RZ, R10.H1_H1 ;  /* 0x3000000aff197230 */ /* 0x000fe40000004100 */
[----:B------:R-:W-:Y:S01]  /*10650*/  FFMA.FTZ R19, R23, R19, R12 ;  /* 0x0000001317137223 */ /* 0x000fe2000001000c */
[--C-:B------:R-:W-:Y:S02]  /*10660*/  HADD2.F32 R9, -RZ, R11.reuse.H0_H0 ;  /* 0x2000000bff097230 */ /* 0x100fe40000004100 */
[----:B------:R-:W-:Y:S01]  /*10670*/  FFMA.FTZ R3, R4, R5, R3 ;  /* 0x0000000504037223 */ /* 0x000fe20000010003 */
[----:B------:R-:W-:-:S02]  /*10680*/  HADD2.F32 R8, -RZ, R11.H1_H1 ;  /* 0x3000000bff087230 */ /* 0x000fc40000004100 */
[----:B------:R-:W-:Y:S02]  /*10690*/  HADD2.F32 R29, -RZ, R29.H1_H1 ;  /* 0x3000001dff1d7230 */ /* 0x000fe40000004100 */
[----:B------:R-:W-:Y:S01]  /*106a0*/  FFMA.FTZ R7, R9, R7, R14 ;  /* 0x0000000709077223 */ /* 0x000fe2000001000e */
        /* <DEDUP_REMOVED lines=9> */
.L_x_3366:
[----:B------:R-:W-:Y:S05]  /*10740*/  BSYNC.RECONVERGENT B0 ;  /* 0x0000000000007941 */ /* 0x000fea0003800200 */
.L_x_3365:
[----:B------:R4:W-:Y:S02]  /*10750*/  STS.128 [R211+0x5800], R28 ;  /* 0x0058001cd3007388 */ /* 0x0009e40000000c00 */
.L_x_3305:
[----:B------:R-:W-:Y:S05]  /*10760*/  BSYNC.RECONVERGENT B2 ;  /* 0x0000000000027941 */ /* 0x000fea0003800200 */
.L_x_3301:
[----:B-1--4-:R-:W-:Y:S01]  /*10770*/  IMAD.IADD R7, R77, 0x1, -R72 ;  /* 0x000000014d077824 */ /* 0x012fe200078e0a48 */
[----:B------:R-:W-:Y:S01]  /*10780*/  SHF.R.U32.HI R188, RZ, 0x1, R75 ;  /* 0x00000001ffbc7819 */ /* 0x000fe2000001164b */
[C---:B------:R-:W-:Y:S02]  /*10790*/  IMAD.SHL.U32 R186, R75.reuse, 0x8, RZ ;  /* 0x000000084bba7824 */ /* 0x040fe400078e00ff */
[C---:B------:R-:W-:Y:S01]  /*107a0*/  IMAD.SHL.U32 R0, R75.reuse, 0x40, RZ ;  /* 0x000000404b007824 */ /* 0x040fe200078e00ff */
[-C--:B------:R-:W-:Y:S01]  /*107b0*/  ISETP.GE.AND P4, PT, R22, R7.reuse, PT ;  /* 0x000000071600720c */ /* 0x080fe20003f86270 */
[----:B------:R-:W-:Y:S01]  /*107c0*/  IMAD.SHL.U32 R189, R75, 0x20, RZ ;  /* 0x000000204bbd7824 */ /* 0x000fe200078e00ff */
[-C--:B------:R-:W-:Y:S01]  /*107d0*/  ISETP.GE.AND P3, PT, R40, R7.reuse, PT ;  /* 0x000000072800720c */ /* 0x080fe20003f66270 */
[----:B------:R-:W-:Y:S01]  /*107e0*/  IMAD.MOV.U32 R187, RZ, RZ, 0x20 ;  /* 0x00000020ffbb7424 */ /* 0x000fe200078e00ff */
[-C--:B------:R-:W-:Y:S02]  /*107f0*/  ISETP.GE.AND P5, PT, R20, R7.reuse, PT ;  /* 0x000000071400720c */ /* 0x080fe40003fa6270 */
[----:B------:R-:W-:-:S02]  /*10800*/  ISETP.GE.AND P6, PT, R120, R7, PT ;  /* 0x000000077800720c */ /* 0x000fc40003fc6270 */
[-C--:B------:R-:W-:Y:S02]  /*10810*/  ISETP.GE.AND P1, PT, R22, R7.reuse, PT ;  /* 0x000000071600720c */ /* 0x080fe40003f26270 */
[----:B------:R-:W-:Y:S02]  /*10820*/  ISETP.GE.AND P2, PT, R20, R7, PT ;  /* 0x000000071400720c */ /* 0x000fe40003f46270 */
[----:B------:R-:W-:Y:S01]  /*10830*/  LOP3.LUT R186, R186, 0x38, RZ, 0xc0, !PT ;  /* 0x00000038baba7812 */ /* 0x000fe200078ec0ff */
[----:B--23--:R-:W1:Y:S01]  /*10840*/  @!P4 LDC.64 R4, c[0x0][0x3b8] ;  /* 0x0000ee00ff04cb82 */ /* 0x00ce620000000a00 */
[----:B------:R-:W-:Y:S02]  /*10850*/  LOP3.LUT R89, R0, 0x400, RZ, 0xc0, !PT ;  /* 0x0000040000597812 */ /* 0x000fe400078ec0ff */
[----:B------:R-:W-:Y:S02]  /*10860*/  LOP3.LUT R189, R189, 0x7c00, RZ, 0xc0, !PT ;  /* 0x00007c00bdbd7812 */ /* 0x000fe400078ec0ff */
[CC--:B------:R-:W-:Y:S01]  /*10870*/  @!P5 LEA R8, P0, R73.reuse, R194.reuse, 0x1 ;  /* 0x000000c24908d211 */ /* 0x0c0fe200078008ff */
[----:B------:R-:W-:Y:S01]  /*10880*/  @!PT LDS RZ, [RZ] ;  /* 0x00000000fffff984 */ /* 0x000fe20000000800 */
[----:B------:R-:W-:Y:S01]  /*10890*/  @!PT LDS RZ, [RZ] ;  /* 0x00000000fffff984 */ /* 0x000fe20000000800 */
[----:B------:R-:W-:Y:S01]  /*108a0*/  @!PT LDS RZ, [RZ] ;  /* 0x00000000fffff984 */ /* 0x000fe20000000800 */
[----:B------:R-:W-:Y:S02]  /*108b0*/  @!P6 LDGSTS.E.BYPASS.LTC128B.128 [R211+0x6000], desc[UR6][R194.64] ;  /* 0x06000000c2d3efae */ /* 0x000fe4000b981a06 */
[----:B------:R-:W2:Y:S01]  /*108c0*/  @!P3 LDC.64 R2, c[0x0][0x3b8] ;  /* 0x0000ee00ff02bb82 */ /* 0x000ea20000000a00 */
[----:B-----5:R-:W-:Y:S01]  /*108d0*/  @!P5 LEA.HI.X R9, R73, R195, R74, 0x1, P0 ;  /* 0x000000c34909d211 */ /* 0x020fe200000f0c4a */
[----:B------:R-:W-:Y:S04]  /*108e0*/  @!P6 LDGSTS.E.BYPASS.LTC128B.128 [R211+0x8000], desc[UR6][R194.64+0x80] ;  /* 0x08000080c2d3efae */ /* 0x000fe8000b981a06 */
[----:B------:R-:W-:Y:S04]  /*108f0*/  @!P6 LDGSTS.E.BYPASS.LTC128B.128 [R211+0xa000], desc[UR6][R194.64+0x100] ;  /* 0x0a000100c2d3efae */ /* 0x000fe8000b981a06 */
[----:B------:R-:W-:Y:S04]  /*10900*/  @!P5 LDGSTS.E.BYPASS.LTC128B.128 [R211+0x6800], desc[UR6][R8.64] ;  /* 0x0680000008d3dfae */ /* 0x000fe8000b981a06 */
[----:B------:R-:W-:Y:S01]  /*10910*/  @!P5 LDGSTS.E.BYPASS.LTC128B.128 [R211+0x8800], desc[UR6][R8.64+0x80] ;  /* 0x0880008008d3dfae */ /* 0x000fe2000b981a06 */
[----:B-1----:R-:W-:-:S03]  /*10920*/  @!P4 LEA R10, P0, R4, R194, 0x6 ;  /* 0x000000c2040ac211 */ /* 0x002fc600078030ff */
[----:B------:R1:W-:Y:S01]  /*10930*/  @!P5 LDGSTS.E.BYPASS.LTC128B.128 [R211+0xa800], desc[UR6][R8.64+0x100] ;  /* 0x0a80010008d3dfae */ /* 0x0003e2000b981a06 */
[----:B------:R-:W-:Y:S02]  /*10940*/  @!P4 LEA.HI.X R11, R4, R195, R5, 0x6, P0 ;  /* 0x000000c3040bc211 */ /* 0x000fe400000f3405 */
[----:B------:R-:W-:Y:S01]  /*10950*/  ISETP.GE.AND P0, PT, R40, R7, PT ;  /* 0x000000072800720c */ /* 0x000fe20003f06270 */
[----:B--2---:R-:W-:Y:S02]  /*10960*/  @!P3 IMAD.WIDE.U32 R4, R2, 0x60, R194 ;  /* 0x000000600204b825 */ /* 0x004fe400078e00c2 */
[----:B------:R-:W-:Y:S01]  /*10970*/  @!P4 LDGSTS.E.BYPASS.LTC128B.128 [R211+0x7000], desc[UR6][R10.64] ;  /* 0x070000000ad3cfae */ /* 0x000fe2000b981a06 */
[----:B------:R-:W2:Y:S01]  /*10980*/  @!P1 LDC.64 R6, c[0x0][0x3c0] ;  /* 0x0000f000ff069b82 */ /* 0x000ea20000000a00 */
[----:B------:R-:W-:Y:S02]  /*10990*/  @!P3 IMAD R3, R3, 0x60, RZ ;  /* 0x000000600303b824 */ /* 0x000fe400078e02ff */
[----:B------:R-:W-:Y:S01]  /*109a0*/  @!P4 LDGSTS.E.BYPASS.LTC128B.128 [R211+0x9000], desc[UR6][R10.64+0x80] ;  /* 0x090000800ad3cfae */ /* 0x000fe2000b981a06 */
[----:B------:R-:W-:-:S02]  /*109b0*/  @!P3 IMAD.MOV.U32 R12, RZ, RZ, R4 ;  /* 0x000000ffff0cb224 */ /* 0x000fc400078e0004 */
[----:B------:R-:W-:Y:S01]  /*109c0*/  @!P3 IMAD.IADD R13, R3, 0x1, R5 ;  /* 0x00000001030db824 */ /* 0x000fe200078e0205 */
[----:B------:R2:W-:Y:S01]  /*109d0*/  @!P4 LDGSTS.E.BYPASS.LTC128B.128 [R211+0xb000], desc[UR6][R10.64+0x100] ;  /* 0x0b0001000ad3cfae */ /* 0x0005e2000b981a06 */
[----:B------:R-:W-:Y:S01]  /*109e0*/  LOP3.LUT R3, R188, 0x8, RZ, 0xc0, !PT ;  /* 0x00000008bc037812 */ /* 0x000fe200078ec0ff */
[----:B------:R-:W3:Y:S02]  /*109f0*/  @!P0 LDC.64 R4, c[0x0][0x3c0] ;  /* 0x0000f000ff048b82 */ /* 0x000ee40000000a00 */
[----:B------:R-:W-:Y:S01]  /*10a00*/  @!P3 LDGSTS.E.BYPASS.LTC128B.128 [R211+0x7800], desc[UR6][R12.64] ;  /* 0x078000000cd3bfae */ /* 0x000fe2000b981a06 */
[----:B------:R-:W-:-:S03]  /*10a10*/  LOP3.LUT R3, R186, R78, R3, 0x1e, !PT ;  /* 0x0000004eba037212 */ /* 0x000fc600078e1e03 */
[----:B------:R-:W-:Y:S04]  /*10a20*/  @!P3 LDGSTS.E.BYPASS.LTC128B.128 [R211+0x9800], desc[UR6][R12.64+0x80] ;  /* 0x098000800cd3bfae */ /* 0x000fe8000b981a06 */
[----:B------:R4:W-:Y:S01]  /*10a30*/  @!P3 LDGSTS.E.BYPASS.LTC128B.128 [R211+0xb800], desc[UR6][R12.64+0x100] ;  /* 0x0b8001000cd3bfae */ /* 0x0009e2000b981a06 */
[----:B-1----:R-:W-:Y:S02]  /*10a40*/  LOP3.LUT R9, R78, 0x8, R75, 0x78, !PT ;  /* 0x000000084e097812 */ /* 0x002fe400078e784b */
[----:B------:R-:W-:Y:S01]  /*10a50*/  @!P2 LEA R8, P3, R79, R196, 0x1 ;  /* 0x000000c44f08a211 */ /* 0x000fe200078608ff */
[----:B------:R-:W0:Y:S01]  /*10a60*/  LDGDEPBAR ;  /* 0x00000000000079af */ /* 0x000e220000000000 */
[----:B------:R-:W-:Y:S02]  /*10a70*/  LOP3.LUT R2, R9, R186, RZ, 0x3c, !PT ;  /* 0x000000ba09027212 */ /* 0x000fe400078e3cff */
[----:B------:R-:W-:-:S03]  /*10a80*/  @!P2 LEA.HI.X R9, R79, R197, R76, 0x1, P3 ;  /* 0x000000c54f09a211 */ /* 0x000fc600018f0c4c */
[----:B------:R-:W-:Y:S01]  /*10a90*/  IMAD R89, R2, 0x2, R89 ;  /* 0x0000000202597824 */ /* 0x000fe200078e0259 */
[----:B------:R-:W-:Y:S01]  /*10aa0*/  LOP3.LUT R2, R189, 0x200, R0, 0xf8, !PT ;  /* 0x00000200bd027812 */ /* 0x000fe200078ef800 */
[----:B---3--:R-:W-:Y:S01]  /*10ab0*/  @!P0 IMAD R5, R5, 0x60, RZ ;  /* 0x0000006005058824 */ /* 0x008fe200078e02ff */
[----:B--2---:R-:W-:-:S03]  /*10ac0*/  @!P1 LEA R10, P3, R6, R196, 0x6 ;  /* 0x000000c4060a9211 */ /* 0x004fc600078630ff */
[----:B------:R-:W-:Y:S02]  /*10ad0*/  IMAD.IADD R2, R2, 0x1, R3 ;  /* 0x0000000102027824 */ /* 0x000fe400078e0203 */
[----:B------:R-:W-:Y:S01]  /*10ae0*/  VIADD R76, R89, UR5 ;  /* 0x00000005594c7c36 */ /* 0x000fe20008000000 */
[----:B------:R-:W-:Y:S01]  /*10af0*/  @!P1 LEA.HI.X R11, R6, R197, R7, 0x6, P3 ;  /* 0x000000c5060b9211 */ /* 0x000fe200018f3407 */
[----:B------:R-:W-:Y:S01]  /*10b00*/  @!P0 IMAD.WIDE.U32 R6, R4, 0x60, R196 ;  /* 0x0000006004068825 */ /* 0x000fe200078e00c4 */
[----:B------:R-:W-:-:S03]  /*10b10*/  LEA R90, R2, UR5, 0x1 ;  /* 0x00000005025a7c11 */ /* 0x000fc6000f8e08ff */
[----:B------:R-:W-:Y:S02]  /*10b20*/  @!P0 IMAD.IADD R7, R5, 0x1, R7 ;  /* 0x0000000105078824 */ /* 0x000fe400078e0207 */
[----:B------:R-:W-:Y:S01]  /*10b30*/  IMAD.MOV.U32 R5, RZ, RZ, 0x40 ;  /* 0x00000040ff057424 */ /* 0x000fe200078e00ff */
        /* <DEDUP_REMOVED lines=26> */
[----:B------:R-:W-:-:S03]  /*10ce0*/  IMAD.IADD R92, R76, 0x1, R79 ;  /* 0x000000014c5c7824 */ /* 0x000fc600078e024f */
[----:B------:R-:W-:Y:S01]  /*10cf0*/  @!PT LDS RZ, [RZ] ;  /* 0x00000000fffff984 */ /* 0x000fe20000000800 */
[----:B------:R-:W-:Y:S01]  /*10d00*/  @!PT LDS RZ, [RZ] ;  /* 0x00000000fffff984 */ /* 0x000fe20000000800 */
[----:B------:R-:W-:Y:S01]  /*10d10*/  @!PT LDS RZ, [RZ] ;  /* 0x00000000fffff984 */ /* 0x000fe20000000800 */
[----:B------:R-:W-:Y:S04]  /*10d20*/  @!P1 LDGSTS.E.BYPASS.LTC128B.128 [R211+0xd000], desc[UR6][R10.64] ;  /* 0x0d0000000ad39fae */ /* 0x000fe8000b981a06 */
        /* <DEDUP_REMOVED lines=10> */
[----:B------:R2:W-:Y:S01]  /*10dd0*/  @!P0 LDGSTS.E.BYPASS.LTC128B.128 [R211+0x11800], desc[UR6][R6.64+0x100] ;  /* 0x1180010006d38fae */ /* 0x0005e2000b981a06 */
[C---:B------:R-:W-:Y:S01]  /*10de0*/  LOP3.LUT P0, RZ, R75.reuse, 0x4, RZ, 0xc0, !PT ;  /* 0x000000044bff7812 */ /* 0x040fe2000780c0ff */
[----:B------:R-:W-:-:S02]  /*10df0*/  IMAD.SHL.U32 R75, R75, 0x2, RZ ;  /* 0x000000024b4b7824 */ /* 0x000fc400078e00ff */
[----:B------:R-:W-:Y:S01]  /*10e00*/  LDSM.16.M88.4 R52, [R90] ;  /* 0x000000005a34783b */ /* 0x000fe20000000200 */
[----:B------:R-:W-:Y:S02]  /*10e10*/  SEL R5, R5, 0xffffffc0, !P0 ;  /* 0xffffffc005057807 */ /* 0x000fe40004000000 */
[----:B------:R-:W-:Y:S01]  /*10e20*/  LOP3.LUT R75, R75, 0x6, RZ, 0xc0, !PT ;  /* 0x000000064b4b7812 */ /* 0x000fe200078ec0ff */
[----:B------:R-:W3:Y:S02]  /*10e30*/  LDSM.16.M88.4 R24, [R89+UR5+0x6000] ;  /* 0x006000055918783b */ /* 0x000ee40008000200 */
[--C-:B------:R-:W-:Y:S02]  /*10e40*/  IMAD.IADD R88, R90, 0x1, R5.reuse ;  /* 0x000000015a587824 */ /* 0x100fe400078e0205 */
[----:B------:R-:W2:Y:S01]  /*10e50*/  LDSM.16.M88.4 R16, [R89+UR5+0x6800] ;  /* 0x006800055910783b */ /* 0x000ea20008000200 */
[----:B------:R-:W-:Y:S02]  /*10e60*/  IMAD.IADD R76, R76, 0x1, R5 ;  /* 0x000000014c4c7824 */ /* 0x000fe400078e0205 */
[C---:B------:R-:W-:Y:S01]  /*10e70*/  IMAD.IADD R78, R79.reuse, 0x1, R88 ;  /* 0x000000014f4e7824 */ /* 0x040fe200078e0258 */
[----:B------:R-:W2:Y:S01]  /*10e80*/  LDSM.16.M88.4 R60, [R89+UR5+0x7000] ;  /* 0x00700005593c783b */ /* 0x000ea20008000200 */
[----:B------:R-:W-:-:S03]  /*10e90*/  IMAD.IADD R2, R79, 0x1, R76 ;  /* 0x000000014f027824 */ /* 0x000fc600078e024c */
[----:B------:R-:W2:Y:S04]  /*10ea0*/  LDSM.16.M88.4 R48, [R89+UR5+0x7800] ;  /* 0x007800055930783b */ /* 0x000ea80008000200 */
[----:B----4-:R-:W-:Y:S04]  /*10eb0*/  LDSM.16.M88.4 R12, [R93] ;  /* 0x000000005d0c783b */ /* 0x010fe80000000200 */
[----:B------:R-:W4:Y:S04]  /*10ec0*/  LDSM.16.M88.4 R44, [R92+0x6000] ;  /* 0x006000005c2c783b */ /* 0x000f280000000200 */
[----:B------:R-:W4:Y:S04]  /*10ed0*/  LDSM.16.M88.4 R40, [R92+0x6800] ;  /* 0x006800005c28783b */ /* 0x000f280000000200 */
[----:B------:R-:W4:Y:S04]  /*10ee0*/  LDSM.16.M88.4 R36, [R92+0x7000] ;  /* 0x007000005c24783b */ /* 0x000f280000000200 */
[----:B------:R-:W4:Y:S04]  /*10ef0*/  LDSM.16.M88.4 R32, [R92+0x7800] ;  /* 0x007800005c20783b */ /* 0x000f280000000200 */
[----:B------:R-:W-:Y:S01]  /*10f00*/  LDSM.16.M88.4 R84, [R88] ;  /* 0x000000005854783b */ /* 0x000fe20000000200 */
[C---:B---3--:R-:W-:Y:S03]  /*10f10*/  HMMA.16816.F32 R28, R52.reuse, R24, RZ ;  /* 0x00000018341c723c */ /* 0x048fe600000018ff */
[----:B-1----:R-:W1:Y:S04]  /*10f20*/  LDSM.16.M88.4 R8, [R76+0x6000] ;  /* 0x006000004c08783b */ /* 0x002e680000000200 */
[----:B--2---:R-:W2:Y:S01]  /*10f30*/  LDSM.16.M88.4 R4, [R76+0x6800] ;  /* 0x006800004c04783b */ /* 0x004ea20000000200 */
[C---:B------:R-:W-:Y:S03]  /*10f40*/  HMMA.16816.F32 R24, R52.reuse, R26, RZ ;  /* 0x0000001a3418723c */ /* 0x040fe600000018ff */
[----:B------:R-:W3:Y:S04]  /*10f50*/  LDSM.16.M88.4 R80, [R76+0x7000] ;  /* 0x007000004c50783b */ /* 0x000ee80000000200 */
[----:B------:R-:W3:Y:S01]  /*10f60*/  LDSM.16.M88.4 R68, [R76+0x7800] ;  /* 0x007800004c44783b */ /* 0x000ee20000000200 */
[C---:B------:R-:W-:Y:S03]  /*10f70*/  HMMA.16816.F32 R20, R52.reuse, R16, RZ ;  /* 0x000000103414723c */ /* 0x040fe600000018ff */
[----:B------:R-:W0:Y:S05]  /*10f80*/  LDGDEPBAR ;  /* 0x00000000000079af */ /* 0x000e2a0000000000 */
[C---:B------:R-:W-:Y:S08]  /*10f90*/  HMMA.16816.F32 R16, R52.reuse, R18, RZ ;  /* 0x000000123410723c */ /* 0x040ff000000018ff */
[C---:B------:R-:W-:Y:S08]  /*10fa0*/  HMMA.16816.F32 R64, R52.reuse, R60, RZ ;  /* 0x0000003c3440723c */ /* 0x040ff000000018ff */
[C---:B------:R-:W-:Y:S08]  /*10fb0*/  HMMA.16816.F32 R60, R52.reuse, R62, RZ ;  /* 0x0000003e343c723c */ /* 0x040ff000000018ff */
[C---:B------:R-:W-:Y:S08]  /*10fc0*/  HMMA.16816.F32 R56, R52.reuse, R48, RZ ;  /* 0x000000303438723c */ /* 0x040ff000000018ff */
[----:B------:R-:W-:Y:S01]  /*10fd0*/  HMMA.16816.F32 R52, R52, R50, RZ ;  /* 0x000000323434723c */ /* 0x000fe200000018ff */
[----:B------:R-:W-:Y:S07]  /*10fe0*/  LDSM.16.M88.4 R48, [R78] ;  /* 0x000000004e30783b */ /* 0x000fee0000000200 */
[C---:B----4-:R-:W-:Y:S08]  /*10ff0*/  HMMA.16816.F32 R28, R12.reuse, R44, R28 ;  /* 0x0000002c0c1c723c */ /* 0x050ff0000000181c */
[C---:B------:R-:W-:Y:S01]  /*11000*/  HMMA.16816.F32 R24, R12.reuse, R46, R24 ;  /* 0x0000002e0c18723c */ /* 0x040fe20000001818 */
[----:B------:R-:W4:Y:S07]  /*11010*/  LDSM.16.M88.4 R44, [R2+0x6000] ;  /* 0x00600000022c783b */ /* 0x000f2e0000000200 */
[C---:B------:R-:W-:Y:S08]  /*11020*/  HMMA.16816.F32 R20, R12.reuse, R40, R20 ;  /* 0x000000280c14723c */ /* 0x040ff00000001814 */
[C---:B------:R-:W-:Y:S01]  /*11030*/  HMMA.16816.F32 R16, R12.reuse, R42, R16 ;  /* 0x0000002a0c10723c */ /* 0x040fe20000001810 */
[----:B------:R-:W4:Y:S07]  /*11040*/  LDSM.16.M88.4 R40, [R2+0x6800] ;  /* 0x006800000228783b */ /* 0x000f2e0000000200 */
[C---:B------:R-:W-:Y:S08]  /*11050*/  HMMA.16816.F32 R64, R12.reuse, R36, R64 ;  /* 0x000000240c40723c */ /* 0x040ff00000001840 */
[C---:B------:R-:W-:Y:S01]  /*11060*/  HMMA.16816.F32 R60, R12.reuse, R38, R60 ;  /* 0x000000260c3c723c */ /* 0x040fe2000000183c */
[----:B------:R-:W4:Y:S07]  /*11070*/  LDSM.16.M88.4 R36, [R2+0x7000] ;  /* 0x007000000224783b */ /* 0x000f2e0000000200 */
[C---:B------:R-:W-:Y:S08]  /*11080*/  HMMA.16816.F32 R56, R12.reuse, R32, R56 ;  /* 0x000000200c38723c */ /* 0x040ff00000001838 */
[----:B------:R-:W-:Y:S01]  /*11090*/  HMMA.16816.F32 R52, R12, R34, R52 ;  /* 0x000000220c34723c */ /* 0x000fe20000001834 */
[----:B------:R-:W-:Y:S04]  /*110a0*/  LDSM.16.M88.4 R12, [R90+0x2000] ;  /* 0x002000005a0c783b */ /* 0x000fe80000000200 */
[----:B------:R-:W-:Y:S03]  /*110b0*/  LDSM.16.M88.4 R32, [R2+0x7800] ;  /* 0x007800000220783b */ /* 0x000fe60000000200 */
[C---:B-1----:R-:W-:Y:S08]  /*110c0*/  HMMA.16816.F32 R28, R84.reuse, R8, R28 ;  /* 0x00000008541c723c */ /* 0x042ff0000000181c */
[C---:B------:R-:W-:Y:S01]  /*110d0*/  HMMA.16816.F32 R24, R84.reuse, R10, R24 ;  /* 0x0000000a5418723c */ /* 0x040fe20000001818 */
[----:B------:R-:W1:Y:S07]  /*110e0*/  LDSM.16.M88.4 R8, [R89+UR5+0x8000] ;  /* 0x008000055908783b */ /* 0x000e6e0008000200 */
[C---:B--2---:R-:W-:Y:S08]  /*110f0*/  HMMA.16816.F32 R20, R84.reuse, R4, R20 ;  /* 0x000000045414723c */ /* 0x044ff00000001814 */
[C---:B------:R-:W-:Y:S01]  /*11100*/  HMMA.16816.F32 R16, R84.reuse, R6, R16 ;  /* 0x000000065410723c */ /* 0x040fe20000001810 */
[----:B------:R-:W2:Y:S07]  /*11110*/  LDSM.16.M88.4 R4, [R89+UR5+0x8800] ;  /* 0x008800055904783b */ /* 0x000eae0008000200 */
[C---:B---3--:R-:W-:Y:S08]  /*11120*/  HMMA.16816.F32 R64, R84.reuse, R80, R64 ;  /* 0x000000505440723c */ /* 0x048ff00000001840 */
[C---:B------:R-:W-:Y:S08]  /*11130*/  HMMA.16816.F32 R60, R84.reuse, R82, R60 ;  /* 0x00000052543c723c */ /* 0x040ff0000000183c */
[C---:B------:R-:W-:Y:S08]  /*11140*/  HMMA.16816.F32 R56, R84.reuse, R68, R56 ;  /* 0x000000445438723c */ /* 0x040ff00000001838 */
[----:B------:R-:W-:Y:S01]  /*11150*/  HMMA.16816.F32 R52, R84, R70, R52 ;  /* 0x000000465434723c */ /* 0x000fe20000001834 */
[----:B------:R-:W-:Y:S04]  /*11160*/  LDSM.16.M88.4 R68, [R89+UR5+0x9800] ;  /* 0x009800055944783b */ /* 0x000fe80008000200 */
[----:B------:R-:W-:Y:S03]  /*11170*/  LDSM.16.M88.4 R84, [R78+0x4000] ;  /* 0x004000004e54783b */ /* 0x000fe60000000200 */
        /* <DEDUP_REMOVED lines=8> */
[----:B------:R-:W-:Y:S07]  /*11200*/  LDSM.16.M88.4 R36, [R93+0x2000] ;  /* 0x002000005d24783b */ /* 0x000fee0000000200 */
[C---:B-1----:R-:W-:Y:S08]  /*11210*/  HMMA.16816.F32 R28, R12.reuse, R8, R28 ;  /* 0x000000080c1c723c */ /* 0x042ff0000000181c */
[----:B------:R-:W-:Y:S01]  /*11220*/  HMMA.16816.F32 R24, R12, R10, R24 ;  /* 0x0000000a0c18723c */ /* 0x000fe20000001818 */
[----:B------:R-:W1:Y:S07]  /*11230*/  LDSM.16.M88.4 R8, [R92+0x8800] ;  /* 0x008800005c08783b */ /* 0x000e6e0000000200 */
[C---:B------:R-:W-:Y:S08]  /*11240*/  HMMA.16816.F32 R56, R48.reuse, R32, R56 ;  /* 0x000000203038723c */ /* 0x040ff00000001838 */
        /* <DEDUP_REMOVED lines=11> */
[----:B------:R-:W3:Y:S04]  /*11300*/  LDSM.16.M88.4 R12, [R76+0x8800] ;  /* 0x008800004c0c783b */ /* 0x000ee80000000200 */
[----:B------:R-:W-:Y:S03]  /*11310*/  LDSM.16.M88.4 R68, [R90+0x4000] ;  /* 0x004000005a44783b */ /* 0x000fe60000000200 */
[C---:B-1----:R-:W-:Y:S08]  /*11320*/  HMMA.16816.F32 R20, R36.reuse, R8, R20 ;  /* 0x000000082414723c */ /* 0x042ff00000001814 */
[C---:B------:R-:W-:Y:S01]  /*11330*/  HMMA.16816.F32 R16, R36.reuse, R10, R16 ;  /* 0x0000000a2410723c */ /* 0x040fe20000001810 */
[----:B------:R-:W1:Y:S07]  /*11340*/  LDSM.16.M88.4 R8, [R76+0x9000] ;  /* 0x009000004c08783b */ /* 0x000e6e0000000200 */
[C---:B----4-:R-:W-:Y:S08]  /*11350*/  HMMA.16816.F32 R28, R36.reuse, R32, R28 ;  /* 0x00000020241c723c */ /* 0x050ff0000000181c */
[C---:B------:R-:W-:Y:S01]  /*11360*/  HMMA.16816.F32 R24, R36.reuse, R34, R24 ;  /* 0x000000222418723c */ /* 0x040fe20000001818 */
[----:B------:R-:W-:Y:S07]  /*11370*/  LDSM.16.M88.4 R32, [R2+0x8000] ;  /* 0x008000000220783b */ /* 0x000fee0000000200 */
[C---:B--2---:R-:W-:Y:S08]  /*11380*/  HMMA.16816.F32 R64, R36.reuse, R4, R64 ;  /* 0x000000042440723c */ /* 0x044ff00000001840 */
[C---:B------:R-:W-:Y:S01]  /*11390*/  HMMA.16816.F32 R60, R36.reuse, R6, R60 ;  /* 0x00000006243c723c */ /* 0x040fe2000000183c */
[----:B------:R-:W2:Y:S07]  /*113a0*/  LDSM.16.M88.4 R4, [R76+0x9800] ;  /* 0x009800004c04783b */ /* 0x000eae0000000200 */
[C---:B------:R-:W-:Y:S08]  /*113b0*/  HMMA.16816.F32 R56, R36.reuse, R40, R56 ;  /* 0x000000282438723c */ /* 0x040ff00000001838 */
[----:B------:R-:W-:Y:S01]  /*113c0*/  HMMA.16816.F32 R52, R36, R42, R52 ;  /* 0x0000002a2434723c */ /* 0x000fe20000001834 */
[----:B------:R-:W-:Y:S04]  /*113d0*/  LDSM.16.M88.4 R36, [R78+0x2000] ;  /* 0x002000004e24783b */ /* 0x000fe80000000200 */
[----:B------:R-:W-:Y:S03]  /*113e0*/  LDSM.16.M88.4 R40, [R2+0x9000] ;  /* 0x009000000228783b */ /* 0x000fe60000000200 */
[C---:B---3--:R-:W-:Y:S08]  /*113f0*/  HMMA.16816.F32 R28, R48.reuse, R44, R28 ;  /* 0x0000002c301c723c */ /* 0x048ff0000000181c */
[C---:B------:R-:W-:Y:S01]  /*11400*/  HMMA.16816.F32 R24, R48.reuse, R46, R24 ;  /* 0x0000002e3018723c */ /* 0x040fe20000001818 */
[----:B------:R-:W3:Y:S07]  /*11410*/  LDSM.16.M88.4 R44, [R2+0x8800] ;  /* 0x00880000022c783b */ /* 0x000eee0000000200 */
[C---:B------:R-:W-:Y:S08]  /*11420*/  HMMA.16816.F32 R20, R48.reuse, R12, R20 ;  /* 0x0000000c3014723c */ /* 0x040ff00000001814 */
[C---:B------:R-:W-:Y:S01]  /*11430*/  HMMA.16816.F32 R16, R48.reuse, R14, R16 ;  /* 0x0000000e3010723c */ /* 0x040fe20000001810 */
[----:B------:R-:W4:Y:S07]  /*11440*/  LDSM.16.M88.4 R12, [R2+0x9800] ;  /* 0x00980000020c783b */ /* 0x000f2e0000000200 */
[C---:B-1----:R-:W-:Y:S01]  /*11450*/  HMMA.16816.F32 R80, R48.reuse, R8, R64 ;  /* 0x000000083050723c */ /* 0x042fe20000001840 */
[----:B------:R-:W-:Y:S07]  /*11460*/  LDSM.16.M88.4 R64, [R89+UR5+0xa000] ;  /* 0x00a000055940783b */ /* 0x000fee0008000200 */
[C---:B------:R-:W-:Y:S01]  /*11470*/  HMMA.16816.F32 R60, R48.reuse, R10, R60 ;  /* 0x0000000a303c723c */ /* 0x040fe2000000183c */
[----:B------:R-:W1:Y:S07]  /*11480*/  LDSM.16.M88.4 R8, [R89+UR5+0xa800] ;  /* 0x00a800055908783b */ /* 0x000e6e0008000200 */
[C---:B--2---:R-:W-:Y:S08]  /*11490*/  HMMA.16816.F32 R56, R48.reuse, R4, R56 ;  /* 0x000000043038723c */ /* 0x044ff00000001838 */
        /* <DEDUP_REMOVED lines=8> */
[----:B------:R-:W3:Y:S04]  /*11520*/  LDSM.16.M88.4 R12, [R89+UR5+0xb800] ;  /* 0x00b80005590c783b */ /* 0x000ee80008000200 */
[----:B------:R-:W-:Y:S03]  /*11530*/  LDSM.16.M88.4 R88, [R88+0x4000] ;  /* 0x004000005858783b */ /* 0x000fe60000000200 */
        /* <DEDUP_REMOVED lines=12> */
[----:B------:R-:W2:Y:S07]  /*11600*/  LDSM.16.M88.4 R4, [R76+0xa000] ;  /* 0x00a000004c04783b */ /* 0x000eae0000000200 */
[C---:B------:R-:W-:Y:S08]  /*11610*/  HMMA.16816.F32 R28, R68.reuse, R64, R28 ;  /* 0x00000040441c723c */ /* 0x040ff0000000181c */
[C---:B------:R-:W-:Y:S01]  /*11620*/  HMMA.16816.F32 R24, R68.reuse, R66, R24 ;  /* 0x000000424418723c */ /* 0x040fe20000001818 */
[----:B------:R-:W-:Y:S07]  /*11630*/  LDSM.16.M88.4 R64, [R76+0xb800] ;  /* 0x00b800004c40783b */ /* 0x000fee0000000200 */
[C---:B---3--:R-:W-:Y:S08]  /*11640*/  HMMA.16816.F32 R56, R68.reuse, R12, R56 ;  /* 0x0000000c4438723c */ /* 0x048ff00000001838 */
[----:B------:R-:W-:Y:S01]  /*11650*/  HMMA.16816.F32 R52, R68, R14, R52 ;  /* 0x0000000e4434723c */ /* 0x000fe20000001834 */
[----:B------:R-:W3:Y:S04]  /*11660*/  LDSM.16.M88.4 R12, [R76+0xb000] ;  /* 0x00b000004c0c783b */ /* 0x000ee80000000200 */
[----:B------:R-:W3:Y:S03]  /*11670*/  LDSM.16.M88.4 R68, [R2+0xa000] ;  /* 0x00a000000244783b */ /* 0x000ee60000000200 */
[----:B----4-:R-:W-:Y:S01]  /*11680*/  HMMA.16816.F32 R28, R36, R32, R28 ;  /* 0x00000020241c723c */ /* 0x010fe2000000181c */
[----:B------:R-:W-:-:S05]  /*11690*/  IMAD.IADD R32, R72, 0x1, R75 ;  /* 0x0000000148207824 */ /* 0x000fca00078e024b */
[C---:B------:R-:W-:Y:S02]  /*116a0*/  ISETP.GE.AND P1, PT, R32.reuse, R77, PT ;  /* 0x0000004d2000720c */ /* 0x040fe40003f26270 */
[----:B------:R-:W-:Y:S01]  /*116b0*/  HMMA.16816.F32 R24, R36, R34, R24 ;  /* 0x000000222418723c */ /* 0x000fe20000001818 */
[----:B------:R-:W-:-:S05]  /*116c0*/  VIADD R34, R32, 0x8 ;  /* 0x0000000820227836 */ /* 0x000fca0000000000 */
[-C--:B------:R-:W-:Y:S01]  /*116d0*/  ISETP.GE.AND P6, PT, R34, R77.reuse, PT ;  /* 0x0000004d2200720c */ /* 0x080fe20003fc6270 */
[----:B------:R-:W-:Y:S01]  /*116e0*/  VIADD R34, R32, 0x9 ;  /* 0x0000000920227836 */ /* 0x000fe20000000000 */
[----:B-1----:R-:W-:Y:S04]  /*116f0*/  HMMA.16816.F32 R20, R36, R8, R20 ;  /* 0x000000082414723c */ /* 0x002fe80000001814 */
[----:B------:R-:W-:-:S04]  /*11700*/  ISETP.GE.AND P5, PT, R34, R77, PT ;  /* 0x0000004d2200720c */ /* 0x000fc80003fa6270 */
[C---:B------:R-:W-:Y:S01]  /*11710*/  HMMA.16816.F32 R16, R36.reuse, R10, R16 ;  /* 0x0000000a2410723c */ /* 0x040fe20000001810 */
[----:B------:R-:W1:Y:S07]  /*11720*/  LDSM.16.M88.4 R8, [R2+0xa800] ;  /* 0x00a800000208783b */ /* 0x000e6e0000000200 */
[C---:B------:R-:W-:Y:S08]  /*11730*/  HMMA.16816.F32 R80, R36.reuse, R44, R80 ;  /* 0x0000002c2450723c */ /* 0x040ff00000001850 */
[----:B------:R-:W-:Y:S08]  /*11740*/  HMMA.16816.F32 R60, R36, R46, R60 ;  /* 0x0000002e243c723c */ /* 0x000ff0000000183c */
[C---:B--2---:R-:W-:Y:S08]  /*11750*/  HMMA.16816.F32 R28, R88.reuse, R4, R28 ;  /* 0x00000004581c723c */ /* 0x044ff0000000181c */
[C---:B------:R-:W-:Y:S01]  /*11760*/  HMMA.16816.F32 R24, R88.reuse, R6, R24 ;  /* 0x000000065818723c */ /* 0x040fe20000001818 */
[----:B------:R-:W2:Y:S07]  /*11770*/  LDSM.16.M88.4 R4, [R2+0xb000] ;  /* 0x00b000000204783b */ /* 0x000eae0000000200 */
[C---:B------:R-:W-:Y:S08]  /*11780*/  HMMA.16816.F32 R20, R88.reuse, R48, R20 ;  /* 0x000000305814723c */ /* 0x040ff00000001814 */
[----:B---3--:R-:W-:Y:S01]  /*11790*/  HMMA.16816.F32 R80, R88, R12, R80 ;  /* 0x0000000c5850723c */ /* 0x008fe20000001850 */
[----:B------:R-:W-:-:S05]  /*117a0*/  VIADD R12, R32, 0x1 ;  /* 0x00000001200c7836 */ /* 0x000fca0000000000 */
[----:B------:R-:W-:Y:S02]  /*117b0*/  ISETP.GE.AND P4, PT, R12, R77, PT ;  /* 0x0000004d0c00720c */ /* 0x000fe40003f86270 */
[C---:B------:R-:W-:Y:S08]  /*117c0*/  HMMA.16816.F32 R16, R88.reuse, R50, R16 ;  /* 0x000000325810723c */ /* 0x040ff00000001810 */
[----:B------:R-:W-:Y:S01]  /*117d0*/  HMMA.16816.F32 R60, R88, R14, R60 ;  /* 0x0000000e583c723c */ /* 0x000fe2000000183c */
[----:B------:R3:W4:Y:S01]  /*117e0*/  LDSM.16.M88.4 R12, [R2+0xb800] ;  /* 0x00b80000020c783b */ /* 0x0007220000000200 */
[----:B------:R-:W-:-:S06]  /*117f0*/  DEPBAR.LE SB0, 0x0 ;  /* 0x000080000000791a */ /* 0x000fcc0000000000 */
[C---:B------:R-:W-:Y:S08]  /*11800*/  HMMA.16816.F32 R56, R36.reuse, R40, R56 ;  /* 0x000000282438723c */ /* 0x040ff00000001838 */
[----:B------:R-:W-:Y:S01]  /*11810*/  HMMA.16816.F32 R52, R36, R42, R52 ;  /* 0x0000002a2434723c */ /* 0x000fe20000001834 */
[----:B------:R-:W-:-:S05]  /*11820*/  VIADD R36, R32, 0x10 ;  /* 0x0000001020247836 */ /* 0x000fca0000000000 */
[----:B------:R-:W-:Y:S02]  /*11830*/  ISETP.GE.AND P3, PT, R36, R77, PT ;  /* 0x0000004d2400720c */ /* 0x000fe40003f66270 */
[----:B------:R-:W-:Y:S01]  /*11840*/  HMMA.16816.F32 R28, R84, R68, R28 ;  /* 0x00000044541c723c */ /* 0x000fe2000000181c */
[----:B---3--:R-:W-:-:S07]  /*11850*/  VIADD R2, R32, 0x19 ;  /* 0x0000001920027836 */ /* 0x008fce0000000000 */
[C---:B------:R-:W-:Y:S08]  /*11860*/  HMMA.16816.F32 R24, R84.reuse, R70, R24 ;  /* 0x000000465418723c */ /* 0x040ff00000001818 */
[----:B-1----:R-:W-:Y:S01]  /*11870*/  HMMA.16816.F32 R20, R84, R8, R20 ;  /* 0x000000085414723c */ /* 0x002fe20000001814 */
[----:B------:R-:W-:Y:S02]  /*11880*/  VIADD R8, R32, 0x11 ;  /* 0x0000001120087836 */ /* 0x000fe40000000000 */
[----:B------:R-:W-:-:S02]  /*11890*/  FSEL R33, R28, -INF , !P1 ;  /* 0xff8000001c217808 */ /* 0x000fc40004800000 */
[----:B------:R-:W-:Y:S02]  /*118a0*/  FSEL R28, R31, -INF , !P4 ;  /* 0xff8000001f1c7808 */ /* 0x000fe40006000000 */
[----:B------:R-:W-:Y:S01]  /*118b0*/  FSEL R30, R30, -INF , !P1 ;  /* 0xff8000001e1e7808 */ /* 0x000fe20004800000 */
[----:B------:R-:W-:Y:S01]  /*118c0*/  HMMA.16816.F32 R16, R84, R10, R16 ;  /* 0x0000000a5410723c */ /* 0x000fe20000001810 */
[-C--:B------:R-:W-:Y:S01]  /*118d0*/  ISETP.GE.AND P1, PT, R8, R77.reuse, PT ;  /* 0x0000004d0800720c */ /* 0x080fe20003f26270 */
[----:B------:R-:W-:Y:S01]  /*118e0*/  VIADD R8, R32, 0x18 ;  /* 0x0000001820087836 */ /* 0x000fe20000000000 */
[----:B------:R-:W-:Y:S02]  /*118f0*/  FSEL R26, R26, -INF , !P6 ;  /* 0xff8000001a1a7808 */ /* 0x000fe40007000000 */
[----:B------:R-:W-:Y:S02]  /*11900*/  FSEL R31, R24, -INF , !P6 ;  /* 0xff800000181f7808 */ /* 0x000fe40007000000 */
[----:B------:R-:W-:Y:S01]  /*11910*/  ISETP.GE.AND P6, PT, R2, R77, PT ;  /* 0x0000004d0200720c */ /* 0x000fe20003fc6270 */
[----:B------:R-:W-:Y:S01]  /*11920*/  HMMA.16816.F32 R56, R88, R64, R56 ;  /* 0x000000405838723c */ /* 0x000fe20000001838 */
[----:B------:R-:W-:Y:S01]  /*11930*/  VIADD R2, R32, 0x20 ;  /* 0x0000002020027836 */ /* 0x000fe20000000000 */
[----:B------:R-:W-:-:S02]  /*11940*/  FSEL R24, R27, -INF , !P5 ;  /* 0xff8000001b187808 */ /* 0x000fc40006800000 */
[----:B------:R-:W-:Y:S02]  /*11950*/  FSEL R25, R25, -INF , !P5 ;  /* 0xff80000019197808 */ /* 0x000fe40006800000 */
[-C--:B------:R-:W-:Y:S02]  /*11960*/  ISETP.GE.AND P5, PT, R2, R77.reuse, PT ;  /* 0x0000004d0200720c */ /* 0x080fe40003fa6270 */
[----:B------:R-:W-:Y:S01]  /*11970*/  HMMA.16816.F32 R52, R88, R66, R52 ;  /* 0x000000425834723c */ /* 0x000fe20000001834 */
[----:B------:R-:W-:Y:S02]  /*11980*/  FSEL R2, R22, -INF , !P3 ;  /* 0xff80000016027808 */ /* 0x000fe40005800000 */
[----:B------:R-:W-:Y:S02]  /*11990*/  FSEL R9, R20, -INF , !P3 ;  /* 0xff80000014097808 */ /* 0x000fe40005800000 */
[----:B------:R-:W-:Y:S01]  /*119a0*/  FSEL R29, R29, -INF , !P4 ;  /* 0xff8000001d1d7808 */ /* 0x000fe20006000000 */
[----:B------:R-:W-:Y:S01]  /*119b0*/  BAR.SYNC.DEFER_BLOCKING 0x0 ;  /* 0x0000000000007b1d */ /* 0x000fe20000010000 */
[----:B------:R-:W-:Y:S01]  /*119c0*/  ISETP.GE.AND P4, PT, R8, R77, PT ;  /* 0x0000004d0800720c */ /* 0x000fe20003f86270 */
[----:B--2---:R-:W-:Y:S01]  /*119d0*/  HMMA.16816.F32 R60, R84, R6, R60 ;  /* 0x00000006543c723c */ /* 0x004fe2000000183c */
[----:B------:R-:W-:Y:S01]  /*119e0*/  VIADD R6, R32, 0x28 ;  /* 0x0000002820067836 */ /* 0x000fe20000000000 */
[----:B------:R-:W-:-:S02]  /*119f0*/  FSEL R8, R23, -INF , !P1 ;  /* 0xff80000017087808 */ /* 0x000fc40004800000 */
[----:B------:R-:W-:Y:S02]  /*11a00*/  FSEL R10, R18, -INF , !P4 ;  /* 0xff800000120a7808 */ /* 0x000fe40006000000 */
[----:B------:R-:W-:Y:S02]  /*11a10*/  FSEL R11, R16, -INF , !P4 ;  /* 0xff800000100b7808 */ /* 0x000fe40006000000 */
[C---:B------:R-:W-:Y:S01]  /*11a20*/  HMMA.16816.F32 R80, R84.reuse, R4, R80 ;  /* 0x000000045450723c */ /* 0x040fe20000001850 */
[----:B------:R-:W-:Y:S01]  /*11a30*/  VIADD R4, R32, 0x21 ;  /* 0x0000002120047836 */ /* 0x000fe20000000000 */
[----:B------:R-:W-:Y:S02]  /*11a40*/  FSEL R21, R21, -INF , !P1 ;  /* 0xff80000015157808 */ /* 0x000fe40004800000 */
[-C--:B------:R-:W-:Y:S01]  /*11a50*/  ISETP.GE.AND P1, PT, R6, R77.reuse, PT ;  /* 0x0000004d0600720c */ /* 0x080fe20003f26270 */
[----:B------:R-:W-:Y:S01]  /*11a60*/  VIADD R6, R32, 0x30 ;  /* 0x0000003020067836 */ /* 0x000fe20000000000 */
[----:B------:R-:W-:Y:S01]  /*11a70*/  ISETP.GE.AND P3, PT, R4, R77, PT ;  /* 0x0000004d0400720c */ /* 0x000fe20003f66270 */
[----:B------:R-:W-:Y:S01]  /*11a80*/  VIADD R4, R32, 0x29 ;  /* 0x0000002920047836 */ /* 0x000fe20000000000 */
[----:B----4-:R-:W-:Y:S01]  /*11a90*/  HMMA.16816.F32 R56, R84, R12, R56 ;  /* 0x0000000c5438723c */ /* 0x010fe20000001838 */
[----:B------:R-:W-:-:S02]  /*11aa0*/  FSEL R12, R19, -INF , !P6 ;  /* 0xff800000130c7808 */ /* 0x000fc40007000000 */
[----:B------:R-:W-:Y:S02]  /*11ab0*/  FSEL R13, R17, -INF , !P6 ;  /* 0xff800000110d7808 */ /* 0x000fe40007000000 */
[----:B------:R-:W-:Y:S01]  /*11ac0*/  ISETP.GE.AND P4, PT, R4, R77, PT ;  /* 0x0000004d0400720c */ /* 0x000fe20003f86270 */
[----:B------:R-:W-:Y:S01]  /*11ad0*/  VIADD R4, R32, 0x31 ;  /* 0x0000003120047836 */ /* 0x000fe20000000000 */
[----:B------:R-:W-:Y:S01]  /*11ae0*/  FSEL R182, R62, -INF , !P1 ;  /* 0xff8000003eb67808 */ /* 0x000fe20004800000 */
[----:B------:R-:W-:Y:S01]  /*11af0*/  HMMA.16816.F32 R52, R84, R14, R52 ;  /* 0x0000000e5434723c */ /* 0x000fe20000001834 */
[----:B------:R-:W-:Y:S02]  /*11b00*/  FSEL R178, R63, -INF , !P4 ;  /* 0xff8000003fb27808 */ /* 0x000fe40006000000 */
[----:B------:R-:W-:Y:S02]  /*11b10*/  FSEL R171, R61, -INF , !P4 ;  /* 0xff8000003dab7808 */ /* 0x000fe40006000000 */
[----:B------:R-:W-:-:S02]  /*11b20*/  ISETP.NE.AND P4, PT, R134, 0x1, PT ;  /* 0x000000018600780c */ /* 0x000fc40003f85270 */
[----:B------:R-:W-:Y:S02]  /*11b30*/  FSEL R184, R82, -INF , !P5 ;  /* 0xff80000052b87808 */ /* 0x000fe40006800000 */
[----:B------:R-:W-:Y:S02]  /*11b40*/  FSEL R169, R80, -INF , !P5 ;  /* 0xff80000050a97808 */ /* 0x000fe40006800000 */
[----:B------:R-:W-:Y:S01]  /*11b50*/  ISETP.GE.AND P5, PT, R4, R77, PT ;  /* 0x0000004d0400720c */ /* 0x000fe20003fa6270 */
[C---:B------:R-:W-:Y:S01]  /*11b60*/  VIADD R4, R32.reuse, 0x38 ;  /* 0x0000003820047836 */ /* 0x040fe20000000000 */
[----:B------:R-:W-:Y:S01]  /*11b70*/  FSEL R180, R83, -INF , !P3 ;  /* 0xff80000053b47808 */ /* 0x000fe20005800000 */
[----:B------:R-:W-:Y:S01]  /*11b80*/  VIADD R32, R32, 0x39 ;  /* 0x0000003920207836 */ /* 0x000fe20000000000 */
[----:B------:R-:W-:Y:S02]  /*11b90*/  FSEL R181, R81, -INF , !P3 ;  /* 0xff80000051b57808 */ /* 0x000fe40005800000 */
[----:B------:R-:W-:-:S02]  /*11ba0*/  FSEL R179, R60, -INF , !P1 ;  /* 0xff8000003cb37808 */ /* 0x000fc40004800000 */
[-C--:B------:R-:W-:Y:S02]  /*11bb0*/  ISETP.GE.AND P6, PT, R6, R77.reuse, PT ;  /* 0x0000004d0600720c */ /* 0x080fe40003fc6270 */
[-C--:B------:R-:W-:Y:S02]  /*11bc0*/  ISETP.GE.AND P3, PT, R4, R77.reuse, PT ;  /* 0x0000004d0400720c */ /* 0x080fe40003f66270 */
[----:B------:R-:W-:Y:S02]  /*11bd0*/  ISETP.GE.AND P1, PT, R32, R77, PT ;  /* 0x0000004d2000720c */ /* 0x000fe40003f26270 */
[----:B------:R-:W-:Y:S02]  /*11be0*/  FSEL R170, R58, -INF , !P6 ;  /* 0xff8000003aaa7808 */ /* 0x000fe40007000000 */
[----:B------:R-:W-:Y:S02]  /*11bf0*/  FSEL R177, R56, -INF , !P6 ;  /* 0xff80000038b17808 */ /* 0x000fe40007000000 */
[----:B------:R-:W-:-:S02]  /*11c00*/  FSEL R168, R59, -INF , !P5 ;  /* 0xff8000003ba87808 */ /* 0x000fc40006800000 */
        /* <DEDUP_REMOVED lines=18> */
.L_x_3368:
        /* <DEDUP_REMOVED lines=60> */
.L_x_3369:
[----:B------:R-:W1:Y:S01]  /*120f0*/  LDCU UR4, c[0x0][0x3bc] ;  /* 0x00007780ff0477ac */ /* 0x000e620008000800 */
[C---:B------:R-:W-:Y:S01]  /*12100*/  LEA R4, P1, R73.reuse, R194, 0x1 ;  /* 0x000000c249047211 */ /* 0x040fe200078208ff */
[----:B------:R-:W-:Y:S01]  /*12110*/  @!PT LDS RZ, [RZ] ;  /* 0x00000000fffff984 */ /* 0x000fe20000000800 */
[----:B------:R-:W-:Y:S01]  /*12120*/  @!PT LDS RZ, [RZ] ;  /* 0x00000000fffff984 */ /* 0x000fe20000000800 */
[----:B------:R-:W-:Y:S01]  /*12130*/  @!PT LDS RZ, [RZ] ;  /* 0x00000000fffff984 */ /* 0x000fe20000000800 */
[----:B------:R2:W-:Y:S01]  /*12140*/  LDGSTS.E.BYPASS.LTC128B.128 [R211+0x6000], desc[UR6][R194.64] ;  /* 0x06000000c2d37fae */ /* 0x0005e2000b981a06 */
[----:B------:R-:W-:Y:S02]  /*12150*/  USHF.L.U32 UR8, UR10, 0x5, URZ ;  /* 0x000000050a087899 */ /* 0x000fe400080006ff */
[----:B------:R-:W-:Y:S01]  /*12160*/  LEA.HI.X R5, R73, R195, R74, 0x1, P1 ;  /* 0x000000c349057211 */ /* 0x000fe200008f0c4a */
[----:B------:R2:W-:Y:S03]  /*12170*/  LDGSTS.E.BYPASS.LTC128B.128 [R211+0x8000], desc[UR6][R194.64+0x80] ;  /* 0x08000080c2d37fae */ /* 0x0005e6000b981a06 */
[----:B------:R-:W-:Y:S01]  /*12180*/  IADD3 R14, P1, PT, R4, UR8, RZ ;  /* 0x00000008040e7c10 */ /* 0x000fe2000ff3e0ff */
[----:B------:R2:W-:Y:S04]  /*12190*/  LDGSTS.E.BYPASS.LTC128B.128 [R211+0xa000], desc[UR6][R194.64+0x100] ;  /* 0x0a000100c2d37fae */ /* 0x0005e8000b981a06 */
[----:B------:R2:W-:Y:S01]  /*121a0*/  LDGSTS.E.BYPASS.LTC128B.128 [R211+0x6800], desc[UR6][R4.64] ;  /* 0x0680000004d37fae */ /* 0x0005e2000b981a06 */
[----:B-1----:R-:W-:-:S03]  /*121b0*/  USHF.L.U64.HI UR4, UR10, 0x5, UR4 ;  /* 0x000000050a047899 */ /* 0x002fc60008010204 */
[----:B------:R2:W-:Y:S04]  /*121c0*/  LDGSTS.E.BYPASS.LTC128B.128 [R211+0x8800], desc[UR6][R4.64+0x80] ;  /* 0x0880008004d37fae */ /* 0x0005e8000b981a06 */
[----:B------:R2:W-:Y:S01]  /*121d0*/  LDGSTS.E.BYPASS.LTC128B.128 [R211+0xa800], desc[UR6][R4.64+0x100] ;  /* 0x0a80010004d37fae */ /* 0x0005e2000b981a06 */
[----:B------:R-:W-:Y:S02]  /*121e0*/  IADD3.X R15, PT, PT, R5, UR4, RZ, P1, !PT ;  /* 0x00000004050f7c10 */ /* 0x000fe40008ffe4ff */
[----:B------:R-:W-:-:S03]  /*121f0*/  IADD3 R6, P1, PT, R14, UR8, RZ ;  /* 0x000000080e067c10 */ /* 0x000fc6000ff3e0ff */
[----:B------:R2:W-:Y:S01]  /*12200*/  LDGSTS.E.BYPASS.LTC128B.128 [R211+0x7000], desc[UR6][R14.64] ;  /* 0x070000000ed37fae */ /* 0x0005e2000b981a06 */
[----:B------:R-:W-:-:S03]  /*12210*/  IADD3.X R7, PT, PT, R15, UR4, RZ, P1, !PT ;  /* 0x000000040f077c10 */ /* 0x000fc60008ffe4ff */
[----:B------:R2:W-:Y:S04]  /*12220*/  LDGSTS.E.BYPASS.LTC128B.128 [R211+0x9000], desc[UR6][R14.64+0x80] ;  /* 0x090000800ed37fae */ /* 0x0005e8000b981a06 */
[----:B------:R2:W-:Y:S04]  /*12230*/  LDGSTS.E.BYPASS.LTC128B.128 [R211+0xb000], desc[UR6][R14.64+0x100] ;  /* 0x0b0001000ed37fae */ /* 0x0005e8000b981a06 */
[----:B------:R2:W-:Y:S04]  /*12240*/  LDGSTS.E.BYPASS.LTC128B.128 [R211+0x7800], desc[UR6][R6.64] ;  /* 0x0780000006d37fae */ /* 0x0005e8000b981a06 */
[----:B------:R2:W-:Y:S04]  /*12250*/  LDGSTS.E.BYPASS.LTC128B.128 [R211+0x9800], desc[UR6][R6.64+0x80] ;  /* 0x0980008006d37fae */ /* 0x0005e8000b981a06 */
[----:B------:R2:W-:Y:S04]  /*12260*/  LDGSTS.E.BYPASS.LTC128B.128 [R211+0xb800], desc[UR6][R6.64+0x100] ;  /* 0x0b80010006d37fae */ /* 0x0005e8000b981a06 */
[----:B------:R-:W0:Y:S02]  /*12270*/  LDGDEPBAR ;  /* 0x00000000000079af */ /* 0x000e240000000000 */
.L_x_3367:
        /* <DEDUP_REMOVED lines=22> */
[----:B------:R-:W-:Y:S01]  /*123e0*/  IADD3 R166, PT, PT, R79, R190, RZ ;  /* 0x000000be4fa67210 */ /* 0x000fe20007ffe0ff */
[----:B------:R-:W-:Y:S01]  /*123f0*/  LDSM.16.MT88.4 R100, [R190+0x10000] ;  /* 0x01000000be64783b */ /* 0x000fe20000004200 */
[----:B------:R-:W-:-:S02]  /*12400*/  IADD3 R0, PT, PT, R190, 0xc000, RZ ;  /* 0x0000c000be007810 */ /* 0x000fc40007ffe0ff */
[----:B------:R-:W-:Y:S01]  /*12410*/  IADD3 R162, PT, PT, R190, 0xc040, RZ ;  /* 0x0000c040bea27810 */ /* 0x000fe20007ffe0ff */
        /* <DEDUP_REMOVED lines=10> */
[----:B------:R-:W-:Y:S04]  /*124c0*/  LDSM.16.MT88.4 R60, [R160] ;  /* 0x00000000a03c783b */ /* 0x000fe80000004200 */
[----:B------:R-:W-:Y:S04]  /*124d0*/  LDSM.16.MT88.4 R68, [R190+0xe000] ;  /* 0x00e00000be44783b */ /* 0x000fe80000004200 */
[----:B------:R-:W-:Y:S04]  /*124e0*/  LDSM.16.MT88.4 R84, [R162+0x2000] ;  /* 0x00200000a254783b */ /* 0x000fe80000004200 */
[----:B------:R-:W-:Y:S01]  /*124f0*/  LDSM.16.MT88.4 R92, [R160+0x2000] ;  /* 0x00200000a05c783b */ /* 0x000fe20000004200 */
[----:B---3--:R-:W-:-:S03]  /*12500*/  FMNMX.FTZ R132, R7, R132, !PT ;  /* 0x0000008407847209 */ /* 0x008fc60007810000 */
[----:B------:R-:W-:Y:S01]  /*12510*/  LDSM.16.MT88.4 R116, [R162+0x4000] ;  /* 0x00400000a274783b */ /* 0x000fe20000004200 */
[----:B----4-:R-:W-:Y:S01]  /*12520*/  FMNMX.FTZ R3, R5, R4, !PT ;  /* 0x0000000405037209 */ /* 0x010fe20007810000 */
        /* <DEDUP_REMOVED lines=23> */
[--C-:B------:R-:W-:Y:S01]  /*126a0*/  FFMA.FTZ R148, R8, UR4, -R165.reuse ;  /* 0x0000000408947c23 */ /* 0x100fe200080108a5 */
[--C-:B------:R-:W-:Y:S01]  /*126b0*/  FFMA.FTZ R135, R10, UR4, -R165.reuse ;  /* 0x000000040a877c23 */ /* 0x100fe200080108a5 */
[----:B------:R-:W-:Y:S01]  /*126c0*/  MUFU.EX2 R157, R157 ;  /* 0x0000009d009d7308 */ /* 0x000fe20000000800 */
[----:B------:R-:W-:Y:S01]  /*126d0*/  LDSM.16.MT88.4 R8, [R190+0x10800] ;  /* 0x01080000be08783b */ /* 0x000fe20000004200 */
[--C-:B------:R-:W-:Y:S01]  /*126e0*/  FFMA.FTZ R150, R21, UR4, -R174.reuse ;  /* 0x0000000415967c23 */ /* 0x100fe200080108ae */
        /* <DEDUP_REMOVED lines=19> */
[----:B------:R-:W-:Y:S01]  /*12820*/  FFMA.FTZ R182, R182, UR4, -R165 ;  /* 0x00000004b6b67c23 */ /* 0x000fe200080108a5 */
[----:B------:R-:W-:Y:S01]  /*12830*/  FFMA.FTZ R177, R177, UR4, -R174 ;  /* 0x00000004b1b17c23 */ /* 0x000fe200080108ae */
[----:B------:R5:W-:Y:S01]  /*12840*/  MUFU.EX2 R2, R13 ;  /* 0x0000000d00027308 */ /* 0x000be20000000800 */
[----:B------:R-:W-:Y:S01]  /*12850*/  LDSM.16.MT88.4 R24, [R162+0x2800] ;  /* 0x00280000a218783b */ /* 0x000fe20000004200 */
[----:B---3--:R-:W-:Y:S01]  /*12860*/  F2FP.F16.F32.PACK_AB R121, R156, R159 ;  /* 0x0000009f9c79723e */ /* 0x008fe200000000ff */
[----:B------:R-:W-:Y:S01]  /*12870*/  FADD.FTZ R158, R161, R158 ;  /* 0x0000009ea19e7221 */ /* 0x000fe20000010000 */
[----:B------:R-:W-:Y:S01]  /*12880*/  MUFU.EX2 R153, R153 ;  /* 0x0000009900997308 */ /* 0x000fe20000000800 */
[----:B------:R-:W-:Y:S01]  /*12890*/  LDSM.16.MT88.4 R20, [R160+0x2800] ;  /* 0x00280000a014783b */ /* 0x000fe20000004200 */
[----:B------:R-:W-:Y:S01]  /*128a0*/  FADD.FTZ R156, R159, R156 ;  /* 0x0000009c9f9c7221 */ /* 0x000fe20000010000 */
[----:B------:R-:W-:Y:S01]  /*128b0*/  FADD.FTZ R157, R157, R158 ;  /* 0x0000009e9d9d7221 */ /* 0x000fe20000010000 */
[----:B------:R-:W3:Y:S01]  /*128c0*/  MUFU.EX2 R150, R150 ;  /* 0x0000009600967308 */ /* 0x000ee20000000800 */
[----:B----4-:R-:W-:Y:S01]  /*128d0*/  F2FP.F16.F32.PACK_AB R123, R152, R155 ;  /* 0x0000009b987b723e */ /* 0x010fe200000000ff */
[----:B------:R-:W-:-:S02]  /*128e0*/  FADD.FTZ R155, R155, R156 ;  /* 0x0000009c9b9b7221 */ /* 0x000fc40000010000 */
[----:B------:R-:W-:Y:S01]  /*128f0*/  MUFU.EX2 R149, R149 ;  /* 0x0000009500957308 */ /* 0x000fe20000000800 */
[----:B------:R-:W-:Y:S01]  /*12900*/  FADD.FTZ R154, R154, R157 ;  /* 0x0000009d9a9a7221 */ /* 0x000fe20000010000 */
[----:B-----5:R-:W-:Y:S01]  /*12910*/  LDSM.16.MT88.4 R12, [R162+0x800] ;  /* 0x00080000a20c783b */ /* 0x020fe20000004200 */
[----:B------:R-:W-:Y:S01]  /*12920*/  FADD.FTZ R152, R152, R155 ;  /* 0x0000009b98987221 */ /* 0x000fe20000010000 */
[----:B------:R-:W-:Y:S01]  /*12930*/  MUFU.EX2 R151, R151 ;  /* 0x0000009700977308 */ /* 0x000fe20000000800 */
[C---:B-1----:R-:W-:Y:S03]  /*12940*/  HMMA.16816.F32 R72, R120.reuse, R4, RZ ;  /* 0x000000047848723c */ /* 0x042fe600000018ff */
[----:B------:R-:W1:Y:S04]  /*12950*/  MUFU.EX2 R148, R148 ;  /* 0x0000009400947308 */ /* 0x000e680000000800 */
[----:B------:R-:W-:Y:S01]  /*12960*/  MUFU.EX2 R135, R135 ;  /* 0x0000008700877308 */ /* 0x000fe20000000800 */
[C---:B------:R-:W-:Y:S01]  /*12970*/  HMMA.16816.F32 R76, R120.reuse, R6, RZ ;  /* 0x00000006784c723c */ /* 0x040fe200000018ff */
[----:B------:R-:W4:Y:S02]  /*12980*/  LDSM.16.MT88.4 R4, [R160+0x4000] ;  /* 0x00400000a004783b */ /* 0x000f240000004200 */
[----:B------:R-:W5:Y:S04]  /*12990*/  MUFU.EX2 R0, R0 ;  /* 0x0000000000007308 */ /* 0x000f680000000800 */
        /* <DEDUP_REMOVED lines=13> */
[----:B---3--:R-:W-:-:S02]  /*12a70*/  FFMA.FTZ R182, R175, UR4, -R174 ;  /* 0x00000004afb67c23 */ /* 0x008fc400080108ae */
[----:B------:R-:W-:Y:S05]  /*12a80*/  MUFU.EX2 R175, R177 ;  /* 0x000000b100af7308 */ /* 0x000fea0000000800 */
[C---:B------:R-:W-:Y:S01]  /*12a90*/  HMMA.16816.F32 R100, R120.reuse, R102, RZ ;  /* 0x000000667864723c */ /* 0x040fe200000018ff */
[----:B------:R-:W3:Y:S07]  /*12aa0*/  MUFU.EX2 R182, R182 ;  /* 0x000000b600b67308 */ /* 0x000eee0000000800 */
        /* <DEDUP_REMOVED lines=14> */
[----:B----4-:R-:W-:Y:S01]  /*12b90*/  HMMA.16816.F32 R124, R120, R4, RZ ;  /* 0x00000004787c723c */ /* 0x010fe200000018ff */
        /* <DEDUP_REMOVED lines=47> */
[----:B--2---:R-:W-:Y:S01]  /*12e90*/  F2FP.F16.F32.PACK_AB R4, R176, R169 ;  /* 0x000000a9b004723e */ /* 0x004fe200000000ff */
[----:B------:R-:W-:Y:S01]  /*12ea0*/  FADD.FTZ R169, R169, R2 ;  /* 0x00000002a9a97221 */ /* 0x000fe20000010000 */
[----:B------:R-:W-:-:S02]  /*12eb0*/  F2FP.F16.F32.PACK_AB R5, R179, R180 ;  /* 0x000000b4b305723e */ /* 0x000fc400000000ff */
[----:B------:R-:W-:Y:S02]  /*12ec0*/  F2FP.F16.F32.PACK_AB R6, R171, R172 ;  /* 0x000000acab06723e */ /* 0x000fe400000000ff */
[----:B------:R-:W-:-:S07]  /*12ed0*/  F2FP.F16.F32.PACK_AB R7, R181, R178 ;  /* 0x000000b2b507723e */ /* 0x000fce00000000ff */
[C---:B-----5:R-:W-:Y:S08]  /*12ee0*/  HMMA.16816.F32 R40, R4.reuse, R8, R40 ;  /* 0x000000080428723c */ /* 0x060ff00000001828 */
[C---:B------:R-:W-:Y:S01]  /*12ef0*/  HMMA.16816.F32 R44, R4.reuse, R10, R44 ;  /* 0x0000000a042c723c */ /* 0x040fe2000000182c */
[----:B------:R-:W2:Y:S07]  /*12f00*/  LDSM.16.MT88.4 R8, [R162+0x5000] ;  /* 0x00500000a208783b */ /* 0x000eae0000004200 */
        /* <DEDUP_REMOVED lines=10> */
[C---:B----4-:R-:W-:Y:S01]  /*12fb0*/  HMMA.16816.F32 R64, R4.reuse, R12, R64 ;  /* 0x0000000c0440723c */ /* 0x050fe20000001840 */
[----:B------:R1:W-:Y:S04]  /*12fc0*/  MUFU.EX2 R170, R18 ;  /* 0x0000001200aa7308 */ /* 0x0003e80000000800 */
[----:B------:R-:W4:Y:S03]  /*12fd0*/  MUFU.EX2 R173, R173 ;  /* 0x000000ad00ad7308 */ /* 0x000f260000000800 */
[C---:B------:R-:W-:Y:S01]  /*12fe0*/  HMMA.16816.F32 R68, R4.reuse, R14, R68 ;  /* 0x0000000e0444723c */ /* 0x040fe20000001844 */
[----:B------:R-:W5:Y:S01]  /*12ff0*/  LDSM.16.MT88.4 R12, [R160+0x5000] ;  /* 0x00500000a00c783b */ /* 0x000f620000004200 */
[----:B------:R-:W-:Y:S04]  /*13000*/  MUFU.EX2 R163, R174 ;  /* 0x000000ae00a37308 */ /* 0x000fe80000000800 */
[----:B------:R-:W4:Y:S01]  /*13010*/  MUFU.EX2 R164, R164 ;  /* 0x000000a400a47308 */ /* 0x000f220000000800 */
        /* <DEDUP_REMOVED lines=27> */
[----:B---3--:R-:W-:Y:S01]  /*131d0*/  F2FP.F16.F32.PACK_AB R4, R182, R175 ;  /* 0x000000afb604723e */ /* 0x008fe200000000ff */
[----:B------:R-:W-:Y:S01]  /*131e0*/  LDSM.16.MT88.4 R12, [R160+0x3800] ;  /* 0x00380000a00c783b */ /* 0x000fe20000004200 */
[----:B----4-:R-:W-:-:S02]  /*131f0*/  F2FP.F16.F32.PACK_AB R5, R173, R168 ;  /* 0x000000a8ad05723e */ /* 0x010fc400000000ff */
        /* <DEDUP_REMOVED lines=63> */
[----:B------:R-:W3:Y:S01]  /*135f0*/  LDCU.64 UR8, c[0x0][0x3a0] ;  /* 0x00007400ff0877ac */ /* 0x000ee20008000a00 */
[----:B------:R-:W4:Y:S01]  /*13600*/  LDCU.64 UR10, c[0x0][0x3a8] ;  /* 0x00007500ff0a77ac */ /* 0x000f220008000a00 */
[----:B-1----:R-:W-:-:S12]  /*13610*/  ULEA UR5, UR5, UR12, 0x18 ;  /* 0x0000000c05057291 */ /* 0x002fd8000f8ec0ff */
.L_x_3374:
[----:B------:R-:W-:Y:S01]  /*13620*/  @!P1 IADD3 R5, P0, PT, RZ, -R205, RZ ;  /* 0x800000cdff059210 */ /* 0x000fe20007f1e0ff */
[----:B------:R-:W1:Y:S01]  /*13630*/  S2R R185, SR_TID.X ;  /* 0x0000000000b97919 */ /* 0x000e620000002100 */
[----:B------:R-:W5:Y:S01]  /*13640*/  @!P1 LDC R6, c[0x0][0x3c0] ;  /* 0x0000f000ff069b82 */ /* 0x000f620000000800 */
[----:B------:R-:W-:Y:S07]  /*13650*/  DEPBAR.LE SB0, 0x0 ;  /* 0x000080000000791a */ /* 0x000fee0000000000 */
[----:B------:R-:W2:Y:S08]  /*13660*/  LDC R9, c[0x0][0x3c4] ;  /* 0x0000f100ff097b82 */ /* 0x000eb00000000800 */
[----:B------:R-:W-:Y:S01]  /*13670*/  BAR.SYNC.DEFER_BLOCKING 0x0 ;  /* 0x0000000000007b1d */ /* 0x000fe20000010000 */
[C---:B-1----:R-:W-:Y:S01]  /*13680*/  LOP3.LUT R3, R185.reuse, 0x8, RZ, 0xc0, !PT ;  /* 0x00000008b9037812 */ /* 0x042fe200078ec0ff */
[----:B-----5:R-:W-:Y:S01]  /*13690*/  @!P1 IMAD.SHL.U32 R10, R6, 0x40, RZ ;  /* 0x00000040060a9824 */ /* 0x020fe200078e00ff */
[C---:B------:R-:W-:Y:S01]  /*136a0*/  LOP3.LUT R8, R185.reuse, 0x38, RZ, 0xc0, !PT ;  /* 0x00000038b9087812 */ /* 0x040fe200078ec0ff */
[C---:B------:R-:W-:Y:S01]  /*136b0*/  IMAD.SHL.U32 R2, R185.reuse, 0x40, RZ ;  /* 0x00000040b9027824 */ /* 0x040fe200078e00ff */
[----:B------:R-:W-:Y:S01]  /*136c0*/  SHF.R.U32.HI R188, RZ, 0x1, R185 ;  /* 0x00000001ffbc7819 */ /* 0x000fe200000116b9 */
[----:B------:R-:W-:Y:S02]  /*136d0*/  IMAD.SHL.U32 R211, R185, 0x8, RZ ;  /* 0x00000008b9d37824 */ /* 0x000fe400078e00ff */
[----:B------:R-:W-:Y:S01]  /*136e0*/  @!P1 IMAD.X R10, RZ, RZ, ~R10, P0 ;  /* 0x000000ffff0a9224 */ /* 0x000fe200000e0e0a */
[----:B------:R-:W-:Y:S02]  /*136f0*/  LOP3.LUT R3, R3, 0x1c0, R2, 0xf8, !PT ;  /* 0x000001c003037812 */ /* 0x000fe400078ef802 */
[----:B------:R-:W-:Y:S02]  /*13700*/  LOP3.LUT R186, R211, 0x38, RZ, 0xc0, !PT ;  /* 0x00000038d3ba7812 */ /* 0x000fe400078ec0ff */
[----:B------:R-:W-:Y:S02]  /*13710*/  @!P1 SHF.R.S64 R5, R5, 0x1f, R10 ;  /* 0x0000001f05059819 */ /* 0x000fe4000000100a */
[--C-:B------:R-:W-:Y:S02]  /*13720*/  LOP3.LUT R8, R8, 0x1f8, R211.reuse, 0x78, !PT ;  /* 0x000001f808087812 */ /* 0x100fe400078e78d3 */
[----:B------:R-:W-:Y:S02]  /*13730*/  LOP3.LUT R193, R2, 0x400, RZ, 0xc0, !PT ;  /* 0x0000040002c17812 */ /* 0x000fe400078ec0ff */
[----:B------:R-:W-:Y:S01]  /*13740*/  LOP3.LUT R4, R3, R186, RZ, 0x3c, !PT ;  /* 0x000000ba03047212 */ /* 0x000fe200078e3cff */
[----:B------:R-:W-:Y:S01]  /*13750*/  IMAD.MOV.U32 R3, RZ, RZ, R196 ;  /* 0x000000ffff037224 */ /* 0x000fe200078e00c4 */
[----:B------:R-:W-:Y:S02]  /*13760*/  @!P1 IADD3 R196, P0, PT, R196, R5, RZ ;  /* 0x00000005c4c49210 */ /* 0x000fe40007f1e0ff */
[----:B------:R-:W-:Y:S01]  /*13770*/  LOP3.LUT R211, R8, 0x1e00, R211, 0xf8, !PT ;  /* 0x00001e0008d37812 */ /* 0x000fe200078ef8d3 */
[----:B------:R-:W-:Y:S01]  /*13780*/  IMAD R193, R4, 0x2, R193 ;  /* 0x0000000204c17824 */ /* 0x000fe200078e02c1 */
[----:B------:R-:W-:Y:S01]  /*13790*/  LOP3.LUT R5, R188, 0x8, RZ, 0xc0, !PT ;  /* 0x00000008bc057812 */ /* 0x000fe200078ec0ff */
[----:B------:R-:W-:Y:S01]  /*137a0*/  IMAD.MOV.U32 R8, RZ, RZ, R197 ;  /* 0x000000ffff087224 */ /* 0x000fe200078e00c5 */
[----:B------:R-:W-:Y:S01]  /*137b0*/  @!P1 LEA.HI.X.SX32 R197, R10, R197, 0x1, P0 ;  /* 0x000000c50ac59211 */ /* 0x000fe200000f0eff */
[----:B------:R-:W-:Y:S01]  /*137c0*/  IMAD.SHL.U32 R4, R185, 0x20, RZ ;  /* 0x00000020b9047824 */ /* 0x000fe200078e00ff */
[----:B--2---:R-:W-:Y:S06]  /*137d0*/  @!P1 BRA `(.L_x_3371) ;  /* 0x0000000000f49947 */ /* 0x004fec0003800000 */
[----:B------:R-:W-:Y:S01]  /*137e0*/  VIADD R10, R202, 0xffffffc0 ;  /* 0xffffffc0ca0a7836 */ /* 0x000fe20000000000 */
[----:B------:R-:W1:Y:S01]  /*137f0*/  LDC R11, c[0x0][0x4f0] ;  /* 0x00013c00ff0b7b82 */ /* 0x000e620000000800 */
[----:B------:R-:W-:Y:S03]  /*13800*/  IABS R14, R202 ;  /* 0x000000ca000e7213 */ /* 0x000fe60000000000 */
[----:B------:R-:W-:Y:S02]  /*13810*/  IABS R12, R10 ;  /* 0x0000000a000c7213 */ /* 0x000fe40000000000 */
[-C--:B-1----:R-:W-:Y:S02]  /*13820*/  IABS R6, R11.reuse ;  /* 0x0000000b00067213 */ /* 0x082fe40000000000 */
[----:B------:R-:W-:Y:S02]  /*13830*/  LOP3.LUT R10, R10, R11, RZ, 0x3c, !PT ;  /* 0x0000000b0a0a7212 */ /* 0x000fe400078e3cff */
[----:B------:R-:W1:Y:S02]  /*13840*/  I2F.RP R13, R6 ;  /* 0x00000006000d7306 */ /* 0x000e640000209400 */
[----:B------:R-:W-:Y:S08]  /*13850*/  ISETP.GE.AND P0, PT, R10, RZ, PT ;  /* 0x000000ff0a00720c */ /* 0x000ff00003f06270 */
        /* <DEDUP_REMOVED lines=31> */
[-C--:B------:R-:W-:Y:S01]  /*13a50*/  LEA R20, P2, R17, R200.reuse, 0x2 ;  /* 0x000000c811147211 */ /* 0x080fe200078410ff */
[----:B------:R-:W1:Y:S01]  /*13a60*/  LDC.64 R6, c[0x0][0x3c0] ;  /* 0x0000f000ff067b82 */ /* 0x000e620000000a00 */
[C---:B------:R-:W-:Y:S01]  /*13a70*/  LEA R18, P0, R15.reuse, R200, 0x2 ;  /* 0x000000c80f127211 */ /* 0x040fe200078010ff */
[----:B------:R-:W-:Y:S01]  /*13a80*/  IMAD.IADD R12, R15, 0x1, -R17 ;  /* 0x000000010f0c7824 */ /* 0x000fe200078e0a11 */
[-C--:B------:R-:W-:Y:S02]  /*13a90*/  LEA.HI.X.SX32 R21, R17, R201.reuse, 0x2, P2 ;  /* 0x000000c911157211 */ /* 0x080fe400010f16ff */
[----:B------:R-:W-:Y:S01]  /*13aa0*/  LEA.HI.X.SX32 R19, R15, R201, 0x2, P0 ;  /* 0x000000c90f137211 */ /* 0x000fe200000f16ff */
[----:B------:R-:W-:Y:S02]  /*13ab0*/  IMAD R11, R12, R11, -0x40 ;  /* 0xffffffc00c0b7424 */ /* 0x000fe400078e020b */
[----:B------:R-:W2:Y:S03]  /*13ac0*/  LDG.E R13, desc[UR6][R20.64] ;  /* 0x00000006140d7981 */ /* 0x000ea6000c1e1900 */
[----:B------:R-:W-:Y:S01]  /*13ad0*/  SHF.R.S32.HI R15, RZ, 0x1f, R11 ;  /* 0x0000001fff0f7819 */ /* 0x000fe2000001140b */
[----:B------:R-:W2:Y:S04]  /*13ae0*/  LDG.E R10, desc[UR6][R18.64] ;  /* 0x00000006120a7981 */ /* 0x000ea8000c1e1900 */
[-C--:B-1----:R-:W-:Y:S02]  /*13af0*/  IMAD R12, R15, R6.reuse, RZ ;  /* 0x000000060f0c7224 */ /* 0x082fe400078e02ff */
[C---:B------:R-:W-:Y:S04]  /*13b00*/  IMAD.WIDE.U32 R14, R11.reuse, R6, RZ ;  /* 0x000000060b0e7225 */ /* 0x040fe800078e00ff */
[----:B------:R-:W-:Y:S05]  /*13b10*/  IMAD R12, R11, R7, R12 ;  /* 0x000000070b0c7224 */ /* 0x000fea00078e020c */
[----:B------:R-:W-:Y:S01]  /*13b20*/  IADD3 R15, PT, PT, R15, R12, RZ ;  /* 0x0000000c0f0f7210 */ /* 0x000fe20007ffe0ff */
[----:B--2---:R-:W-:Y:S04]  /*13b30*/  IMAD.IADD R13, R13, 0x1, -R10 ;  /* 0x000000010d0d7824 */ /* 0x004fe800078e0a0a */
[----:B----4-:R-:W-:Y:S01]  /*13b40*/  IMAD.WIDE.U32 R14, R13, UR10, R14 ;  /* 0x0000000a0d0e7c25 */ /* 0x010fe2000f8e000e */
[----:B------:R-:W-:Y:S02]  /*13b50*/  SHF.R.S32.HI R7, RZ, 0x1f, R13 ;  /* 0x0000001fff077819 */ /* 0x000fe4000001140d */
[C---:B------:R-:W-:Y:S03]  /*13b60*/  LEA R196, P0, R14.reuse, R3, 0x1 ;  /* 0x000000030ec47211 */ /* 0x040fe600078008ff */
[----:B------:R-:W-:Y:S04]  /*13b70*/  IMAD R10, R7, UR10, RZ ;  /* 0x0000000a070a7c24 */ /* 0x000fe8000f8e02ff */
[----:B------:R-:W-:Y:S04]  /*13b80*/  IMAD R10, R13, UR11, R10 ;  /* 0x0000000b0d0a7c24 */ /* 0x000fe8000f8e020a */
[----:B------:R-:W-:Y:S05]  /*13b90*/  IMAD.IADD R197, R15, 0x1, R10 ;  /* 0x000000010fc57824 */ /* 0x000fea00078e020a */
[----:B------:R-:W-:Y:S07]  /*13ba0*/  LEA.HI.X R197, R14, R8, R197, 0x1, P0 ;  /* 0x000000080ec57211 */ /* 0x000fee00000f0cc5 */
.L_x_3371:
[----:B------:R-:W-:Y:S01]  /*13bb0*/  LEA R211, R211, UR5, 0x1 ;  /* 0x00000005d3d37c11 */ /* 0x000fe2000f8e08ff */
[----:B------:R-:W-:Y:S01]  /*13bc0*/  IMAD.SHL.U32 R7, R6, 0x20, RZ ;  /* 0x0000002006077824 */ /* 0x000fe200078e00ff */
[----:B------:R-:W-:Y:S01]  /*13bd0*/  LOP3.LUT R189, R4, 0x7c00, RZ, 0xc0, !PT ;  /* 0x00007c0004bd7812 */ /* 0x000fe200078ec0ff */
[----:B------:R-:W-:Y:S01]  /*13be0*/  VIADD R132, R193, UR5 ;  /* 0x00000005c1847c36 */ /* 0x000fe20008000000 */
[----:B------:R-:W-:Y:S01]  /*13bf0*/  SHF.L.U64.HI R6, R6, 0x5, R9 ;  /* 0x0000000506067819 */ /* 0x000fe20000010209 */
[----:B------:R-:W-:Y:S01]  /*13c00*/  @!PT LDS RZ, [RZ] ;  /* 0x00000000fffff984 */ /* 0x000fe20000000800 */
[----:B------:R-:W-:Y:S01]  /*13c10*/  @!PT LDS RZ, [RZ] ;  /* 0x00000000fffff984 */ /* 0x000fe20000000800 */
[----:B------:R-:W-:Y:S01]  /*13c20*/  @!PT LDS RZ, [RZ] ;  /* 0x00000000fffff984 */ /* 0x000fe20000000800 */
[----:B------:R-:W-:Y:S01]  /*13c30*/  LDGSTS.E.BYPASS.LTC128B.128 [R211+0xc000], desc[UR6][R196.64] ;  /* 0x0c000000c4d37fae */ /* 0x000fe2000b981a06 */
[----:B------:R-:W-:Y:S02]  /*13c40*/  IADD3 R4, P0, PT, R7, R196, RZ ;  /* 0x000000c407047210 */ /* 0x000fe40007f1e0ff */
[--C-:B------:R-:W-:Y:S01]  /*13c50*/  LOP3.LUT R5, R5, 0x1c0, R2.reuse, 0xf8, !PT ;  /* 0x000001c005057812 */ /* 0x100fe200078ef802 */
[----:B------:R-:W-:Y:S01]  /*13c60*/  LDGSTS.E.BYPASS.LTC128B.128 [R211+0xe000], desc[UR6][R196.64+0x80] ;  /* 0x0e000080c4d37fae */ /* 0x000fe2000b981a06 */
[----:B------:R-:W-:Y:S02]  /*13c70*/  LOP3.LUT R3, R189, 0x200, R2, 0xf8, !PT ;  /* 0x00000200bd037812 */ /* 0x000fe400078ef802 */
[----:B------:R-:W-:Y:S01]  /*13c80*/  LOP3.LUT R2, R5, R186, RZ, 0x3c, !PT ;  /* 0x000000ba05027212 */ /* 0x000fe200078e3cff */
[C---:B------:R-:W-:Y:S01]  /*13c90*/  IMAD.X R5, R6.reuse, 0x1, R197, P0 ;  /* 0x0000000106057824 */ /* 0x040fe200000e06c5 */
[----:B------:R-:W-:Y:S01]  /*13ca0*/  LDGSTS.E.BYPASS.LTC128B.128 [R211+0x10000], desc[UR6][R196.64+0x100] ;  /* 0x10000100c4d37fae */ /* 0x000fe2000b981a06 */
[----:B------:R-:W-:Y:S02]  /*13cb0*/  IADD3 R12, P2, PT, R7, R4, RZ ;  /* 0x00000004070c7210 */ /* 0x000fe40007f5e0ff */
[----:B------:R-:W-:Y:S01]  /*13cc0*/  LOP3.LUT R2, R3, R2, RZ, 0xfc, !PT ;  /* 0x0000000203027212 */ /* 0x000fe200078efcff */
[----:B------:R-:W-:Y:S01]  /*13cd0*/  LDGSTS.E.BYPASS.LTC128B.128 [R211+0xc800], desc[UR6][R4.64] ;  /* 0x0c80000004d37fae */ /* 0x000fe2000b981a06 */
[----:B------:R-:W-:Y:S01]  /*13ce0*/  IADD3 R14, P0, PT, R7, R12, RZ ;  /* 0x0000000c070e7210 */ /* 0x000fe20007f1e0ff */
[----:B------:R-:W-:Y:S01]  /*13cf0*/  IMAD.X R13, R6, 0x1, R5, P2 ;  /* 0x00000001060d7824 */ /* 0x000fe200010e0605 */
[----:B------:R-:W-:Y:S01]  /*13d00*/  LEA R176, R2, UR5, 0x1 ;  /* 0x0000000502b07c11 */ /* 0x000fe2000f8e08ff */
[----:B------:R-:W-:Y:S01]  /*13d10*/  LDGSTS.E.BYPASS.LTC128B.128 [R211+0xe800], desc[UR6][R4.64+0x80] ;  /* 0x0e80008004d37fae */ /* 0x000fe2000b981a06 */
[----:B------:R-:W-:Y:S01]  /*13d20*/  IMAD.MOV.U32 R2, RZ, RZ, 0x40 ;  /* 0x00000040ff027424 */ /* 0x000fe200078e00ff */
[----:B------:R-:W-:Y:S01]  /*13d30*/  ISETP.NE.AND P2, PT, R206, RZ, PT ;  /* 0x000000ffce00720c */ /* 0x000fe20003f45270 */
[----:B------:R-:W-:Y:S01]  /*13d40*/  IMAD.X R15, R6, 0x1, R13, P0 ;  /* 0x00000001060f7824 */ /* 0x000fe200000e060d */
[----:B------:R1:W-:Y:S01]  /*13d50*/  LDGSTS.E.BYPASS.LTC128B.128 [R211+0x10800], desc[UR6][R4.64+0x100] ;  /* 0x1080010004d37fae */ /* 0x0003e2000b981a06 */
[----:B------:R-:W-:Y:S03]  /*13d60*/  LOP3.LUT P0, RZ, R185, 0x2, RZ, 0xc0, !PT ;  /* 0x00000002b9ff7812 */ /* 0x000fe6000780c0ff */
[----:B------:R-:W-:Y:S01]  /*13d70*/  LDGSTS.E.BYPASS.LTC128B.128 [R211+0xd000], desc[UR6][R12.64] ;  /* 0x0d0000000cd37fae */ /* 0x000fe2000b981a06 */
[----:B------:R-:W-:Y:S02]  /*13d80*/  SEL R191, R187, 0xffffffe0, !P0 ;  /* 0xffffffe0bbbf7807 */ /* 0x000fe40004000000 */
[----:B------:R-:W-:Y:S01]  /*13d90*/  LOP3.LUT P0, RZ, R185, 0x4, RZ, 0xc0, !PT ;  /* 0x00000004b9ff7812 */ /* 0x000fe2000780c0ff */
[----:B------:R-:W-:Y:S02]  /*13da0*/  LDGSTS.E.BYPASS.LTC128B.128 [R211+0xf000], desc[UR6][R12.64+0x80] ;  /* 0x0f0000800cd37fae */ /* 0x000fe4000b981a06 */
[C---:B------:R-:W-:Y:S01]  /*13db0*/  IMAD.IADD R135, R191.reuse, 0x1, R176 ;  /* 0x00000001bf877824 */ /* 0x040fe200078e02b0 */
[----:B------:R-:W-:Y:S01]  /*13dc0*/  SEL R3, R2, 0xffffffc0, !P0 ;  /* 0xffffffc002037807 */ /* 0x000fe20004000000 */
[----:B------:R-:W-:Y:S01]  /*13dd0*/  LDGSTS.E.BYPASS.LTC128B.128 [R211+0x11000], desc[UR6][R12.64+0x100] ;  /* 0x110001000cd37fae */ /* 0x000fe2000b981a06 */
[----:B------:R-:W-:Y:S03]  /*13de0*/  IMAD.IADD R134, R191, 0x1, R132 ;  /* 0x00000001bf867824 */ /* 0x000fe600078e0284 */
[----:B------:R-:W-:Y:S01]  /*13df0*/  LDGSTS.E.BYPASS.LTC128B.128 [R211+0xd800], desc[UR6][R14.64] ;  /* 0x0d8000000ed37fae */ /* 0x000fe2000b981a06 */
[C---:B------:R-:W-:Y:S02]  /*13e00*/  IMAD.IADD R192, R3.reuse, 0x1, R176 ;  /* 0x0000000103c07824 */ /* 0x040fe400078e02b0 */
[----:B------:R-:W-:Y:S01]  /*13e10*/  IMAD.IADD R132, R3, 0x1, R132 ;  /* 0x0000000103847824 */ /* 0x000fe200078e0284 */
[----:B------:R-:W-:Y:S01]  /*13e20*/  LDGSTS.E.BYPASS.LTC128B.128 [R211+0xf800], desc[UR6][R14.64+0x80] ;  /* 0x0f8000800ed37fae */ /* 0x000fe2000b981a06 */
[C---:B------:R-:W-:Y:S02]  /*13e30*/  IMAD.IADD R3, R191.reuse, 0x1, R192 ;  /* 0x00000001bf037824 */ /* 0x040fe400078e02c0 */
[----:B------:R-:W-:Y:S01]  /*13e40*/  IMAD.IADD R2, R191, 0x1, R132 ;  /* 0x00000001bf027824 */ /* 0x000fe200078e0284 */
[----:B------:R2:W-:Y:S04]  /*13e50*/  LDGSTS.E.BYPASS.LTC128B.128 [R211+0x11800], desc[UR6][R14.64+0x100] ;  /* 0x118001000ed37fae */ /* 0x0005e8000b981a06 */
        /* <DEDUP_REMOVED lines=237> */
.L_x_3373:
[----:B------:R-:W-:Y:S01]  /*14d30*/  @!PT LDS RZ, [RZ] ;  /* 0x00000000fffff984 */ /* 0x000fe20000000800 */
[----:B------:R-:W-:Y:S01]  /*14d40*/  @!PT LDS RZ, [RZ] ;  /* 0x00000000fffff984 */ /* 0x000fe20000000800 */
[----:B------:R-:W-:Y:S01]  /*14d50*/  @!PT LDS RZ, [RZ] ;  /* 0x00000000fffff984 */ /* 0x000fe20000000800 */
[----:B------:R1:W-:Y:S01]  /*14d60*/  LDGSTS.E.BYPASS.LTC128B.128 [R211+0x6000], desc[UR6][R194.64] ;  /* 0x06000000c2d37fae */ /* 0x0003e2000b981a06 */
[C---:B------:R-:W-:Y:S01]  /*14d70*/  IMAD.SHL.U32 R3, R2.reuse, 0x20, RZ ;  /* 0x0000002002037824 */ /* 0x040fe200078e00ff */
[----:B------:R-:W-:Y:S02]  /*14d80*/  SHF.L.U64.HI R2, R2, 0x5, R135 ;  /* 0x0000000502027819 */ /* 0x000fe40000010287 */
[----:B------:R1:W-:Y:S02]  /*14d90*/  LDGSTS.E.BYPASS.LTC128B.128 [R211+0x8000], desc[UR6][R194.64+0x80] ;  /* 0x08000080c2d37fae */ /* 0x0003e4000b981a06 */
[C---:B------:R-:W-:Y:S02]  /*14da0*/  IADD3 R134, P2, PT, R3.reuse, R194, RZ ;  /* 0x000000c203867210 */ /* 0x040fe40007f5e0ff */
[----:B------:R1:W-:Y:S02]  /*14db0*/  LDGSTS.E.BYPASS.LTC128B.128 [R211+0xa000], desc[UR6][R194.64+0x100] ;  /* 0x0a000100c2d37fae */ /* 0x0003e4000b981a06 */
[C---:B------:R-:W-:Y:S01]  /*14dc0*/  IADD3 R136, P3, PT, R3.reuse, R134, RZ ;  /* 0x0000008603887210 */ /* 0x040fe20007f7e0ff */
[C---:B------:R-:W-:Y:S03]  /*14dd0*/  IMAD.X R135, R2.reuse, 0x1, R195, P2 ;  /* 0x0000000102877824 */ /* 0x040fe600010e06c3 */
[----:B------:R-:W-:Y:S01]  /*14de0*/  IADD3 R138, P2, PT, R3, R136, RZ ;  /* 0x00000088038a7210 */ /* 0x000fe20007f5e0ff */
        /* <DEDUP_REMOVED lines=12> */
.L_x_3372:
        /* <DEDUP_REMOVED lines=398> */
.L_x_3370:
[----:B------:R-:W1:Y:S01]  /*16790*/  SHFL.BFLY PT, R8, R209, 0x2, 0x1f ;  /* 0x0c401f00d1087f89 */ /* 0x000e6200000e0000 */
[----:B------:R-:W2:Y:S01]  /*167a0*/  S2UR UR8, SR_CTAID.X ;  /* 0x00000000000879c3 */ /* 0x000ea20000002500 */
[----:B------:R-:W-:Y:S01]  /*167b0*/  LOP3.LUT R188, R188, 0x30, RZ, 0xc0, !PT ;  /* 0x00000030bcbc7812 */ /* 0x000fe200078ec0ff */
[----:B------:R-:W-:Y:S01]  /*167c0*/  BSSY.RECONVERGENT B0, `(.L_x_3375) ;  /* 0x0000114000007945 */ /* 0x000fe20003800200 */
[----:B------:R-:W3:Y:S01]  /*167d0*/  SHFL.BFLY PT, R0, R207, 0x2, 0x1f ;  /* 0x0c401f00cf007f89 */ /* 0x000ee200000e0000 */
        /* <DEDUP_REMOVED lines=20> */
[----:B------:R-:W3:Y:S01]  /*16920*/  @P2 MUFU.LG2 R10, R4 ;  /* 0x00000004000a2308 */ /* 0x000ee20000000c00 */
[----:B------:R-:W-:Y:S01]  /*16930*/  SEL R0, R187, 0xffffffe0, !P3 ;  /* 0xffffffe0bb007807 */ /* 0x000fe20005800000 */
[----:B------:R-:W4:Y:S01]  /*16940*/  @P1 LDC R16, c[0x0][0x458] ;  /* 0x00011600ff101b82 */ /* 0x000f220000000800 */
        /* <DEDUP_REMOVED lines=191> */
[----:B--2---:R-:W-:Y:S01]  /*17540*/  @P1 FMUL.FTZ R2, R2, 0.69314718246459960938 ;  /* 0x3f31721802021820 */ /* 0x004fe20000410000 */
[----:B-1----:R-:W-:Y:S01]  /*17550*/  ISETP.NE.AND P4, PT, R0, RZ, PT ;  /* 0x000000ff0000720c */ /* 0x002fe20003f85270 */
[----:B------:R-:W-:Y:S01]  /*17560*/  STS [R9+0x4000], R96 ;  /* 0x0040006009007388 */ /* 0x000fe20000000800 */
[----:B------:R-:W-:-:S02]  /*17570*/  LOP3.LUT P5, RZ, R185, 0x3, RZ, 0xc0, !PT ;  /* 0x00000003b9ff7812 */ /* 0x000fc400078ac0ff */
[C---:B------:R-:W-:Y:S01]  /*17580*/  ISETP.NE.OR P0, PT, R198.reuse, -0x1, !P4 ;  /* 0xffffffffc600780c */ /* 0x040fe20006705670 */
[----:B------:R1:W-:Y:S04]  /*17590*/  STS [R9+0x4400], R98 ;  /* 0x0044006209007388 */ /* 0x0003e80000000800 */
[----:B------:R-:W-:Y:S02]  /*175a0*/  STS [R11+0x4000], R100 ;  /* 0x004000640b007388 */ /* 0x000fe40000000800 */
[----:B------:R-:W2:Y:S02]  /*175b0*/  @!P3 LDC.64 R22, c[0x0][0x400] ;  /* 0x00010000ff16bb82 */ /* 0x000ea40000000a00 */
[----:B------:R-:W-:Y:S04]  /*175c0*/  STS [R11+0x4400], R102 ;  /* 0x004400660b007388 */ /* 0x000fe80000000800 */
[----:B------:R-:W-:Y:S02]  /*175d0*/  STS [R13+0x4000], R104 ;  /* 0x004000680d007388 */ /* 0x000fe40000000800 */
[----:B------:R-:W3:Y:S02]  /*175e0*/  @!P4 LDC R0, c[0x0][0x3e0] ;  /* 0x0000f800ff00cb82 */ /* 0x000ee40000000800 */
[----:B------:R-:W-:Y:S04]  /*175f0*/  STS [R13+0x4400], R106 ;  /* 0x0044006a0d007388 */ /* 0x000fe80000000800 */
[----:B------:R-:W-:Y:S04]  /*17600*/  STS [R17+0x4000], R108 ;  /* 0x0040006c11007388 */ /* 0x000fe80000000800 */
[----:B------:R5:W-:Y:S01]  /*17610*/  STS [R17+0x4400], R110 ;  /* 0x0044006e11007388 */ /* 0x000be20000000800 */
[----:B-1----:R-:W1:Y:S03]  /*17620*/  @P3 LDC.64 R8, c[0x0][0x408] ;  /* 0x00010200ff083b82 */ /* 0x002e660000000a00 */
[----:B------:R-:W-:Y:S04]  /*17630*/  STS [R15+0x4000], R112 ;  /* 0x004000700f007388 */ /* 0x000fe80000000800 */
[----:B------:R-:W-:Y:S04]  /*17640*/  STS [R15+0x4400], R114 ;  /* 0x004400720f007388 */ /* 0x000fe80000000800 */
[----:B------:R-:W-:Y:S04]  /*17650*/  STS [R21+0x4000], R116 ;  /* 0x0040007415007388 */ /* 0x000fe80000000800 */
[----:B------:R-:W-:Y:S04]  /*17660*/  STS [R21+0x4400], R118 ;  /* 0x0044007615007388 */ /* 0x000fe80000000800 */
[----:B------:R-:W-:Y:S04]  /*17670*/  STS [R19+0x4000], R124 ;  /* 0x0040007c13007388 */ /* 0x000fe80000000800 */
[----:B------:R4:W-:Y:S01]  /*17680*/  STS [R19+0x4400], R126 ;  /* 0x0044007e13007388 */ /* 0x0009e20000000800 */
[----:B-----5:R-:W5:Y:S01]  /*17690*/  LDC R17, c[0x0][0x434] ;  /* 0x00010d00ff117b82 */ /* 0x020f620000000800 */
[----:B-1----:R-:W-:Y:S01]  /*176a0*/  @P3 IMAD.WIDE.U32 R34, R198, R8, RZ ;  /* 0x00000008c6223225 */ /* 0x002fe200078e00ff */
[----:B------:R-:W-:Y:S01]  /*176b0*/  MOV R8, 0x7f800000 ;  /* 0x7f80000000087802 */ /* 0x000fe20000000f00 */
[----:B------:R1:W-:Y:S04]  /*176c0*/  STS [R5+0x4000], R7 ;  /* 0x0040000705007388 */ /* 0x0003e80000000800 */
[----:B------:R2:W-:Y:S01]  /*176d0*/  STS [R5+0x4400], R122 ;  /* 0x0044007a05007388 */ /* 0x0005e20000000800 */
[----:B------:R-:W-:Y:S06]  /*176e0*/  BAR.SYNC.DEFER_BLOCKING 0x0 ;  /* 0x0000000000007b1d */ /* 0x000fec0000010000 */
[----:B------:R-:W3:Y:S01]  /*176f0*/  S2R R6, SR_CTAID.Y ;  /* 0x0000000000067919 */ /* 0x000ee20000002600 */
[----:B------:R-:W5:Y:S01]  /*17700*/  S2R R11, SR_CTAID.Z ;  /* 0x00000000000b7919 */ /* 0x000f620000002700 */
[----:B----4-:R-:W4:Y:S08]  /*17710*/  @P2 LDC R19, c[0x0][0x458] ;  /* 0x00011600ff132b82 */ /* 0x010f300000000800 */
[----:B-1----:R-:W1:Y:S01]  /*17720*/  @P4 LDC R7, c[0x0][0x454] ;  /* 0x00011500ff074b82 */ /* 0x002e620000000800 */
[----:B------:R1:W1:Y:S04]  /*17730*/  LDS.128 R28, [R211+0x1800] ;  /* 0x00180000d31c7984 */ /* 0x0002680000000c00 */
[----:B------:R1:W1:Y:S03]  /*17740*/  LDS.128 R24, [R211+0x3800] ;  /* 0x00380000d3187984 */ /* 0x0002660000000c00 */
[----:B--2---:R-:W2:Y:S01]  /*17750*/  LDC.64 R4, c[0x0][0x408] ;  /* 0x00010200ff047b82 */ /* 0x004ea20000000a00 */
[----:B------:R1:W2:Y:S01]  /*17760*/  LDS.128 R12, [R211+0x5800] ;  /* 0x00580000d30c7984 */ /* 0x0002a20000000c00 */
[----:B----4-:R-:W-:Y:S01]  /*17770*/  @P2 FFMA.FTZ R8, R132, R19, R33 ;  /* 0x0000001384082223 */ /* 0x010fe20000010021 */
[----:B---3--:R-:W-:-:S04]  /*17780*/  @!P3 IMAD.WIDE.U32 R20, R6, R22, RZ ;  /* 0x000000160614b225 */ /* 0x008fc800078e00ff */
        /* <DEDUP_REMOVED lines=9> */
[----:B-1----:R-:W-:Y:S01]  /*17820*/  @P4 IMAD R0, R11, R7, R198 ;  /* 0x000000070b004224 */ /* 0x002fe200078e02c6 */
[----:B------:R-:W-:Y:S06]  /*17830*/  @P5 BRA `(.L_x_3376) ;  /* 0x0000000000305947 */ /* 0x000fec0003800000 */
        /* <DEDUP_REMOVED lines=12> */
.L_x_3376:
[----:B------:R-:W-:Y:S05]  /*17900*/  BSYNC.RECONVERGENT B0 ;  /* 0x0000000000007941 */ /* 0x000fea0003800200 */
.L_x_3375:
[----:B------:R-:W3:Y:S01]  /*17910*/  LDCU.64 UR4, c[0x0][0x410] ;  /* 0x00008200ff0477ac */ /* 0x000ee20008000a00 */
[----:B------:R-:W-:Y:S01]  /*17920*/  IMAD.MOV.U32 R187, RZ, RZ, RZ ;  /* 0x000000ffffbb7224 */ /* 0x000fe200078e00ff */
[----:B------:R-:W-:Y:S01]  /*17930*/  @P3 MOV R20, R34 ;  /* 0x0000002200143202 */ /* 0x000fe20000000f00 */
[----:B------:R4:W4:Y:S01]  /*17940*/  LDS.128 R16, [R211+0x2000] ;  /* 0x00200000d3107984 */ /* 0x0009220000000c00 */
[----:B------:R-:W-:Y:S01]  /*17950*/  SHF.R.U32.HI R0, RZ, 0x3, R185 ;  /* 0x00000003ff007819 */ /* 0x000fe200000116b9 */
[----:B--2---:R-:W-:Y:S01]  /*17960*/  IMAD.WIDE.U32 R32, R4, UR8, R186 ;  /* 0x0000000804207c25 */ /* 0x004fe2000f8e00ba */
[----:B------:R-:W-:Y:S01]  /*17970*/  IADD3 R199, PT, PT, R199, -UR8, RZ ;  /* 0x80000008c7c77c10 */ /* 0x000fe2000fffe0ff */
[----:B------:R-:W-:Y:S01]  /*17980*/  BSSY.RECONVERGENT B0, `(.L_x_3377) ;  /* 0x0000019000007945 */ /* 0x000fe20003800200 */
[----:B-1----:R-:W-:Y:S01]  /*17990*/  IADD3 R6, PT, PT, R0, 0x30, RZ ;  /* 0x0000003000067810 */ /* 0x002fe20007ffe0ff */
[----:B------:R-:W-:Y:S01]  /*179a0*/  IMAD R2, R5, UR8, R33 ;  /* 0x0000000805027c24 */ /* 0x000fe2000f8e0221 */
[----:B------:R-:W-:Y:S01]  /*179b0*/  IADD3 R32, P0, PT, R20, R32, RZ ;  /* 0x0000002014207210 */ /* 0x000fe20007f1e0ff */
[----:B------:R-:W-:Y:S01]  /*179c0*/  VIADD R3, R0, 0x10 ;  /* 0x0000001000037836 */ /* 0x000fe20000000000 */
[----:B------:R-:W-:Y:S01]  /*179d0*/  ISETP.GE.AND P1, PT, R6, R199, PT ;  /* 0x000000c70600720c */ /* 0x000fe20003f26270 */
[----:B------:R-:W-:-:S02]  /*179e0*/  VIADD R7, R0, 0x20 ;  /* 0x0000002000077836 */ /* 0x000fc40000000000 */
[----:B------:R-:W-:Y:S01]  /*179f0*/  IMAD.X R33, R23, 0x1, R2, P0 ;  /* 0x0000000117217824 */ /* 0x000fe200000e0602 */
[-C--:B------:R-:W-:Y:S01]  /*17a00*/  ISETP.GE.AND P0, PT, R0, R199.reuse, PT ;  /* 0x000000c70000720c */ /* 0x080fe20003f06270 */
[----:B------:R1:W2:Y:S01]  /*17a10*/  LDS.128 R20, [R211] ;  /* 0x00000000d3147984 */ /* 0x0002a20000000c00 */
[-C--:B------:R-:W-:Y:S01]  /*17a20*/  ISETP.GE.AND P3, PT, R3, R199.reuse, PT ;  /* 0x000000c70300720c */ /* 0x080fe20003f66270 */
[----:B---3--:R-:W-:Y:S01]  /*17a30*/  IMAD.WIDE.U32 R32, R11, UR4, R32 ;  /* 0x000000040b207c25 */ /* 0x008fe2000f8e0020 */
[----:B------:R-:W-:-:S03]  /*17a40*/  ISETP.GE.AND P2, PT, R7, R199, PT ;  /* 0x000000c70700720c */ /* 0x000fc60003f46270 */
[----:B------:R-:W-:Y:S02]  /*17a50*/  IMAD R35, R11, UR5, R33 ;  /* 0x000000050b237c24 */ /* 0x000fe4000f8e0221 */
[----:B------:R1:W3:Y:S04]  /*17a60*/  LDS.128 R8, [R211+0x4000] ;  /* 0x00400000d3087984 */ /* 0x0002e80000000c00 */
[----:B------:R-:W-:Y:S05]  /*17a70*/  @P0 BRA `(.L_x_3378) ;  /* 0x0000000000240947 */ /* 0x000fea0003800000 */
[----:B------:R-:W5:Y:S01]  /*17a80*/  LDCU.64 UR4, c[0x0][0x3f0] ;  /* 0x00007e00ff0477ac */ /* 0x000f620008000a00 */
[----:B------:R-:W-:-:S05]  /*17a90*/  MOV R34, R32 ;  /* 0x0000002000227202 */ /* 0x000fca0000000f00 */
[----:B------:R-:W-:-:S04]  /*17aa0*/  IMAD.WIDE.U32 R6, R0, R4, R34 ;  /* 0x0000000400067225 */ /* 0x000fc800078e0022 */
[----:B------:R-:W-:Y:S01]  /*17ab0*/  IMAD R2, R0, R5, R7 ;  /* 0x0000000500027224 */ /* 0x000fe200078e0207 */
[----:B-----5:R-:W-:-:S04]  /*17ac0*/  LEA R36, P0, R6, UR4, 0x1 ;  /* 0x0000000406247c11 */ /* 0x020fc8000f8008ff */
[----:B------:R-:W-:-:S05]  /*17ad0*/  LEA.HI.X R37, R6, UR5, R2, 0x1, P0 ;  /* 0x0000000506257c11 */ /* 0x000fca00080f0c02 */
[----:B--2---:R2:W-:Y:S04]  /*17ae0*/  STG.E.128 desc[UR6][R36.64], R20 ;  /* 0x0000001424007986 */ /* 0x0045e8000c101d06 */
[----:B----4-:R2:W-:Y:S04]  /*17af0*/  STG.E.128 desc[UR6][R36.64+0x80], R16 ;  /* 0x0000801024007986 */ /* 0x0105e8000c101d06 */
[----:B---3--:R2:W-:Y:S02]  /*17b00*/  STG.E.128 desc[UR6][R36.64+0x100], R8 ;  /* 0x0001000824007986 */ /* 0x0085e4000c101d06 */
.L_x_3378:
[----:B------:R-:W-:Y:S05]  /*17b10*/  BSYNC.RECONVERGENT B0 ;  /* 0x0000000000007941 */ /* 0x000fea0003800200 */
.L_x_3377:
[----:B--2---:R2:W1:Y:S01]  /*17b20*/  LDS.128 R20, [R211+0x800] ;  /* 0x00080000d3147984 */ /* 0x0044620000000c00 */
[----:B------:R-:W-:Y:S03]  /*17b30*/  BSSY.RECONVERGENT B0, `(.L_x_3379) ;  /* 0x0000012000007945 */ /* 0x000fe60003800200 */
[----:B----4-:R2:W4:Y:S04]  /*17b40*/  LDS.128 R16, [R211+0x2800] ;  /* 0x00280000d3107984 */ /* 0x0105280000000c00 */
[----:B---3--:R2:W3:Y:S01]  /*17b50*/  LDS.128 R8, [R211+0x4800] ;  /* 0x00480000d3087984 */ /* 0x0084e20000000c00 */
        /* <DEDUP_REMOVED lines=14> */
[----:B---3--:R1:W-:Y:S02]  /*17c40*/  STG.E.128 desc[UR6][R36.64+0x100], R8 ;  /* 0x0001000824007986 */ /* 0x0083e4000c101d06 */
.L_x_3380:
[----:B------:R-:W-:Y:S05]  /*17c50*/  BSYNC.RECONVERGENT B0 ;  /* 0x0000000000007941 */ /* 0x000fea0003800200 */
.L_x_3379:
[----:B-1--4-:R1:W4:Y:S01]  /*17c60*/  LDS.128 R16, [R211+0x1000] ;  /* 0x00100000d3107984 */ /* 0x0123220000000c00 */
[----:B------:R-:W-:Y:S03]  /*17c70*/  BSSY.RECONVERGENT B0, `(.L_x_3381) ;  /* 0x0000012000007945 */ /* 0x000fe60003800200 */
[----:B---3--:R1:W3:Y:S04]  /*17c80*/  LDS.128 R8, [R211+0x3000] ;  /* 0x00300000d3087984 */ /* 0x0082e80000000c00 */
        /* <DEDUP_REMOVED lines=14> */
[----:B---3--:R4:W-:Y:S04]  /*17d70*/  STG.E.128 desc[UR6][R36.64+0x80], R8 ;  /* 0x0000800824007986 */ /* 0x0089e8000c101d06 */
[----:B-1----:R4:W-:Y:S02]  /*17d80*/  STG.E.128 desc[UR6][R36.64+0x100], R20 ;  /* 0x0001001424007986 */ /* 0x0029e4000c101d06 */
.L_x_3382:
[----:B------:R-:W-:Y:S05]  /*17d90*/  BSYNC.RECONVERGENT B0 ;  /* 0x0000000000007941 */ /* 0x000fea0003800200 */
.L_x_3381:
        /* <DEDUP_REMOVED lines=16> */
.L_x_3383:
        /* <DEDUP_REMOVED lines=14> */
.L_x_6909:


//--------------------- .text._ZN5flash24flash_fwd_splitkv_kernelI23Flash_fwd_kernel_traitsILi192ELi64ELi64ELi4ELb0ELb0EN7cutlass6half_tE19Flash_kernel_traitsILi192ELi64ELi64ELi4ES3_EELb0ELb0ELb0ELb0ELb1ELb1ELb0ELb1EEEvNS_16Flash_fwd_paramsE --------------------------
	.section	.text._ZN5flash24flash_fwd_splitkv_kernelI23Flash_fwd_kernel_traitsILi192ELi64ELi64ELi4ELb0ELb0EN7cutlass6half_tE19Flash_kernel_traitsILi192ELi64ELi64ELi4ES3_EELb0ELb0ELb0ELb0ELb1ELb1ELb0ELb1EEEvNS_16Flash_fwd_paramsE,"ax",@progbits
	.align	128
        .global         _ZN5flash24flash_fwd_splitkv_kernelI23Flash_fwd_kernel_traitsILi192ELi64ELi64ELi4ELb0ELb0EN7cutlass6half_tE19Flash_kernel_traitsILi192ELi64ELi64ELi4ES3_EELb0ELb0ELb0ELb0ELb1ELb1ELb0ELb1EEEvNS_16Flash_fwd_paramsE
        .type           _ZN5flash24flash_fwd_splitkv_kernelI23Flash_fwd_kernel_traitsILi192ELi64ELi64ELi4ELb0ELb0EN7cutlass6half_tE19Flash_kernel_traitsILi192ELi64ELi64ELi4ES3_EELb0ELb0ELb0ELb0ELb1ELb1ELb0ELb1EEEvNS_16Flash_fwd_paramsE,@function
        .size           _ZN5flash24flash_fwd_splitkv_kernelI23Flash_fwd_kernel_traitsILi192ELi64ELi64ELi4ELb0ELb0EN7cutlass6half_tE19Flash_kernel_traitsILi192ELi64ELi64ELi4ES3_EELb0ELb0ELb0ELb0ELb1ELb1ELb0ELb1EEEvNS_16Flash_fwd_paramsE,(.L_x_6910 - _ZN5flash24flash_fwd_splitkv_kernelI23Flash_fwd_kernel_traitsILi192ELi64ELi64ELi4ELb0ELb0EN7cutlass6half_tE19Flash_kernel_traitsILi192ELi64ELi64ELi4ES3_EELb0ELb0ELb0ELb0ELb1ELb1ELb0ELb1EEEvNS_16Flash_fwd_paramsE)
        .other          _ZN5flash24flash_fwd_splitkv_kernelI23Flash_fwd_kernel_traitsILi192ELi64ELi64ELi4ELb0ELb0EN7cutlass6half_tE19Flash_kernel_traitsILi192ELi64ELi64ELi4ES3_EELb0ELb0ELb0ELb0ELb1ELb1ELb0ELb1EEEvNS_16Flash_fwd_paramsE,@"STO_CUDA_ENTRY STV_DEFAULT"
_ZN5flash24flash_fwd_splitkv_kernelI23Flash_fwd_kernel_traitsILi192ELi64ELi64ELi4ELb0ELb0EN7cutlass6half_tE19Flash_kernel_traitsILi192ELi64ELi64ELi4ES3_EELb0ELb0ELb0ELb0ELb1ELb1ELb0ELb1EEEvNS_16Flash_fwd_paramsE:
.text._ZN5flash24flash_fwd_splitkv_kernelI23Flash_fwd_kernel_traitsILi192ELi64ELi64ELi4ELb0ELb0EN7cutlass6half_tE19Flash_kernel_traitsILi192ELi64ELi64ELi4ES3_EELb0ELb0ELb0ELb0ELb1ELb1ELb0ELb1EEEvNS_16Flash_fwd_paramsE:
        /* <DEDUP_REMOVED lines=51> */
.L_x_3384:
        /* <DEDUP_REMOVED lines=64> */
.L_x_3387:
[----:B------:R-:W-:Y:S05]  /*0730*/  BSYNC.RECONVERGENT B0 ;  /* 0x0000000000007941 */ /* 0x000fea0003800200 */
.L_x_3386:
        /* <DEDUP_REMOVED lines=16> */
.L_x_3389:
[----:B------:R-:W-:Y:S05]  /*0840*/  BSYNC.RECONVERGENT B0 ;  /* 0x0000000000007941 */ /* 0x000fea0003800200 */
.L_x_3388:
        /* <DEDUP_REMOVED lines=16> */
.L_x_3391:
[----:B------:R-:W-:Y:S05]  /*0950*/  BSYNC.RECONVERGENT B0 ;  /* 0x0000000000007941 */ /* 0x000fea0003800200 */
.L_x_3390:
        /* <DEDUP_REMOVED lines=15> */
.L_x_3393:
[----:B------:R-:W-:Y:S05]  /*0a50*/  BSYNC.RECONVERGENT B0 ;  /* 0x0000000000007941 */ /* 0x000fea0003800200 */
.L_x_3392:
        /* <DEDUP_REMOVED lines=20> */
.L_x_3385:
        /* <DEDUP_REMOVED lines=10> */
.L_x_3394:
        /* <DEDUP_REMOVED lines=103> */
.L_x_3395:
        /* <DEDUP_REMOVED lines=15> */
.L_x_3397:
[----:B------:R-:W1:Y:S01]  /*13a0*/  LDC.64 R4, c[0x0][0x3b8] ;  /* 0x0000ee00ff047b82 */ /* 0x000e620000000a00 */
[----:B--2---:R-:W-:-:S05]  /*13b0*/  IADD3 R2, PT, PT, R0, R9, RZ ;  /* 0x0000000900027210 */ /* 0x004fca0007ffe0ff */
[C---:B-1----:R-:W-:Y:S02]  /*13c0*/  IMAD R15, R2.reuse, R5, RZ ;  /* 0x00000005020f7224 */ /* 0x042fe400078e02ff */
[----:B------:R-:W-:-:S05]  /*13d0*/  IMAD.WIDE.U32 R2, R2, R4, RZ ;  /* 0x0000000402027225 */ /* 0x000fca00078e00ff */
[----:B------:R-:W-:Y:S02]  /*13e0*/  IADD3 R15, PT, PT, R3, R15, RZ ;  /* 0x0000000f030f7210 */ /* 0x000fe40007ffe0ff */
[----:B------:R-:W-:Y:S02]  /*13f0*/  MOV R14, R2 ;  /* 0x00000002000e7202 */ /* 0x000fe40000000f00 */
.L_x_3398:
        /* <DEDUP_REMOVED lines=14> */
.L_x_3399:
[----:B------:R-:W1:Y:S01]  /*14e0*/  LDC.64 R2, c[0x0][0x3c0] ;  /* 0x0000f000ff027b82 */ /* 0x000e620000000a00 */
[----:B------:R-:W-:-:S05]  /*14f0*/  IADD3 R0, PT, PT, R0, R9, RZ ;  /* 0x0000000900007210 */ /* 0x000fca0007ffe0ff */
[C---:B-1----:R-:W-:Y:S02]  /*1500*/  IMAD R19, R0.reuse, R3, RZ ;  /* 0x0000000300137224 */ /* 0x042fe400078e02ff */
[----:B------:R-:W-:-:S05]  /*1510*/  IMAD.WIDE.U32 R8, R0, R2, RZ ;  /* 0x0000000200087225 */ /* 0x000fca00078e00ff */
[----:B------:R-:W-:Y:S02]  /*1520*/  IADD3 R19, PT, PT, R9, R19, RZ ;  /* 0x0000001309137210 */ /* 0x000fe40007ffe0ff */
[----:B------:R-:W-:-:S07]  /*1530*/  MOV R18, R8 ;  /* 0x0000000800127202 */ /* 0x000fce0000000f00 */
.L_x_3400:
        /* <DEDUP_REMOVED lines=48> */
.L_x_3396:
        /* <DEDUP_REMOVED lines=165> */
.L_x_3423:
        /* <DEDUP_REMOVED lines=107> */
.L_x_3403:
        /* <DEDUP_REMOVED lines=157> */
.L_x_3407:
[----:B--23--:R-:W-:Y:S05]  /*3310*/  BSYNC.RECONVERGENT B0 ;  /* 0x0000000000007941 */ /* 0x00cfea0003800200 */
.L_x_3406:
        /* <DEDUP_REMOVED lines=153> */
.L_x_3409:
[----:B------:R-:W-:Y:S05]  /*3cb0*/  BSYNC.RECONVERGENT B0 ;  /* 0x0000000000007941 */ /* 0x000fea0003800200 */
.L_x_3408:
        /* <DEDUP_REMOVED lines=159> */
.L_x_3411:
[----:B------:R-:W-:Y:S05]  /*46b0*/  BSYNC.RECONVERGENT B0 ;  /* 0x0000000000007941 */ /* 0x000fea0003800200 */
.L_x_3410:
        /* <DEDUP_REMOVED lines=162> */
.L_x_3413:
[----:B------:R-:W-:Y:S05]  /*50e0*/  BSYNC.RECONVERGENT B0 ;  /* 0x0000000000007941 */ /* 0x000fea0003800200 */
.L_x_3412:
[----:B------:R-:W2:Y:S01]  /*50f0*/  LDC R31, c[0x0][0x450] ;  /* 0x00011400ff1f7b82 */ /* 0x000ea20000000800 */
[----:B-1----:R-:W-:Y:S05]  /*5100*/  IMAD.U32 R3, R52, -0x20, RZ ;  /* 0xffffffe034037824 */ /* 0x002fea00078e00ff */
[C---:B------:R-:W-:Y:S02]  /*5110*/  LEA R28, P1, R3.reuse, R28, 0x1 ;  /* 0x0000001c031c7211 */ /* 0x040fe400078208ff */
[C---:B------:R-:W-:Y:S02]  /*5120*/  LEA R60, P0, R3.reuse, R60, 0x1 ;  /* 0x0000003c033c7211 */ /* 0x040fe400078008ff */
[C---:B------:R-:W-:Y:S02]  /*5130*/  LEA.HI.X.SX32 R29, R3.reuse, R29, 0x1, P1 ;  /* 0x0000001d031d7211 */ /* 0x040fe400008f0eff */
[----:B------:R-:W-:Y:S01]  /*5140*/  LEA.HI.X.SX32 R61, R3, R61, 0x1, P0 ;  /* 0x0000003d033d7211 */ /* 0x000fe200000f0eff */
[----:B------:R-:W-:Y:S05]  /*5150*/  BRA `(.L_x_3404) ;  /* 0x0000004400287947 */ /* 0x000fea0003800000 */
.L_x_3405:
        /* <DEDUP_REMOVED lines=271> */
.L_x_3415:
[----:B--23--:R-:W-:Y:S05]  /*6250*/  BSYNC.RECONVERGENT B0 ;  /* 0x0000000000007941 */ /* 0x00cfea0003800200 */
.L_x_3414:
        /* <DEDUP_REMOVED lines=270> */
.L_x_3417:
[----:B------:R-:W-:Y:S05]  /*7340*/  BSYNC.RECONVERGENT B0 ;  /* 0x0000000000007941 */ /* 0x000fea0003800200 */
.L_x_3416:
        /* <DEDUP_REMOVED lines=272> */
.L_x_3419:
[----:B------:R-:W-:Y:S05]  /*8450*/  BSYNC.RECONVERGENT B0 ;  /* 0x0000000000007941 */ /* 0x000fea0003800200 */
.L_x_3418:
        /* <DEDUP_REMOVED lines=275> */
.L_x_3421:
[----:B------:R-:W-:Y:S05]  /*9590*/  BSYNC.RECONVERGENT B0 ;  /* 0x0000000000007941 */ /* 0x000fea0003800200 */
.L_x_3420:
[----:B------:R-:W2:Y:S01]  /*95a0*/  LDC R31, c[0x0][0x450] ;  /* 0x00011400ff1f7b82 */ /* 0x000ea20000000800 */
[----:B-1----:R-:W-:Y:S05]  /*95b0*/  IMAD.U32 R91, R91, -0x20, RZ ;  /* 0xffffffe05b5b7824 */ /* 0x002fea00078e00ff */
[C---:B------:R-:W-:Y:S02]  /*95c0*/  LEA R98, P1, R91.reuse, R98, 0x1 ;  /* 0x000000625b627211 */ /* 0x040fe400078208ff */
[C---:B------:R-:W-:Y:S02]  /*95d0*/  LEA R96, P0, R91.reuse, R96, 0x1 ;  /* 0x000000605b607211 */ /* 0x040fe400078008ff */
[C---:B------:R-:W-:Y:S02]  /*95e0*/  LEA.HI.X.SX32 R99, R91.reuse, R99, 0x1, P1 ;  /* 0x000000635b637211 */ /* 0x040fe400008f0eff */
[----:B------:R-:W-:Y:S09]  /*95f0*/  LEA.HI.X.SX32 R97, R91, R97, 0x1, P0 ;  /* 0x000000615b617211 */ /* 0x000ff200000f0eff */
.L_x_3404:
[----:B------:R-:W-:Y:S05]  /*9600*/  BSYNC.RECONVERGENT B1 ;  /* 0x0000000000017941 */ /* 0x000fea0003800200 */
.L_x_3402:
        /* <DEDUP_REMOVED lines=90> */
.L_x_3422:
[----:B------:R-:W-:Y:S02]  /*9bb0*/  IADD3 R94, P1, PT, R94, R101, RZ ;  /* 0x000000655e5e7210 */ /* 0x000fe40007f3e0ff */
[----:B------:R-:W-:Y:S03]  /*9bc0*/  IADD3 R26, P0, PT, R26, R105, RZ ;  /* 0x000000691a1a7210 */ /* 0x000fe60007f1e0ff */
[----:B------:R-:W-:Y:S02]  /*9bd0*/  IMAD.X R95, R95, 0x1, R100, P1 ;  /* 0x000000015f5f7824 */ /* 0x000fe400008e0664 */
[----:B------:R-:W-:Y:S01]  /*9be0*/  IMAD.X R27, R27, 0x1, R103, P0 ;  /* 0x000000011b1b7824 */ /* 0x000fe200000e0667 */
[----:B------:R-:W-:Y:S07]  /*9bf0*/  @P3 BRA `(.L_x_3423) ;  /* 0xffffff8400a43947 */ /* 0x000fee000383ffff */
.L_x_3401:
        /* <DEDUP_REMOVED lines=47> */
.L_x_3427:
[----:B------:R-:W-:Y:S05]  /*9ef0*/  BSYNC.RECONVERGENT B0 ;  /* 0x0000000000007941 */ /* 0x000fea0003800200 */
.L_x_3426:
        /* <DEDUP_REMOVED lines=11> */
.L_x_3425:
        /* <DEDUP_REMOVED lines=76> */
.L_x_3433:
[----:B------:R-:W-:Y:S05]  /*a470*/  BSYNC.RECONVERGENT B0 ;  /* 0x0000000000007941 */ /* 0x000fea0003800200 */
.L_x_3432:
        /* <DEDUP_REMOVED lines=45> */
.L_x_3435:
[----:B------:R-:W-:Y:S05]  /*a750*/  BSYNC.RECONVERGENT B0 ;  /* 0x0000000000007941 */ /* 0x000fea0003800200 */
.L_x_3434:
        /* <DEDUP_REMOVED lines=44> */
.L_x_3437:
[----:B------:R-:W-:Y:S05]  /*aa20*/  BSYNC.RECONVERGENT B0 ;  /* 0x0000000000007941 */ /* 0x000fea0003800200 */
.L_x_3436:
[----:B------:R4:W-:Y:S02]  /*aa30*/  STS.128 [R213+0x4000], R8 ;  /* 0x00400008d5007388 */ /* 0x0009e40000000c00 */
.L_x_3431:
[----:B------:R-:W-:Y:S05]  /*aa40*/  BSYNC.RECONVERGENT B1 ;  /* 0x0000000000017941 */ /* 0x000fea0003800200 */
.L_x_3430:
        /* <DEDUP_REMOVED lines=51> */
.L_x_3441:
[----:B------:R-:W-:Y:S05]  /*ad80*/  BSYNC.RECONVERGENT B0 ;  /* 0x0000000000007941 */ /* 0x000fea0003800200 */
.L_x_3440:
        /* <DEDUP_REMOVED lines=45> */
.L_x_3443:
[----:B------:R-:W-:Y:S05]  /*b060*/  BSYNC.RECONVERGENT B0 ;  /* 0x0000000000007941 */ /* 0x000fea0003800200 */
.L_x_3442:
        /* <DEDUP_REMOVED lines=45> */
.L_x_3445:
[----:B------:R-:W-:Y:S05]  /*b340*/  BSYNC.RECONVERGENT B0 ;  /* 0x0000000000007941 */ /* 0x000fea0003800200 */
.L_x_3444:
[----:B------:R1:W-:Y:S02]  /*b350*/  STS.128 [R213+0x4800], R8 ;  /* 0x00480008d5007388 */ /* 0x0003e40000000c00 */
.L_x_3439:
[----:B------:R-:W-:Y:S05]  /*b360*/  BSYNC.RECONVERGENT B1 ;  /* 0x0000000000017941 */ /* 0x000fea0003800200 */
.L_x_3438:
        /* <DEDUP_REMOVED lines=52> */
.L_x_3449:
[----:B------:R-:W-:Y:S05]  /*b6b0*/  BSYNC.RECONVERGENT B0 ;  /* 0x0000000000007941 */ /* 0x000fea0003800200 */
.L_x_3448:
        /* <DEDUP_REMOVED lines=45> */
.L_x_3451:
[----:B------:R-:W-:Y:S05]  /*b990*/  BSYNC.RECONVERGENT B0 ;  /* 0x0000000000007941 */ /* 0x000fea0003800200 */
.L_x_3450:
        /* <DEDUP_REMOVED lines=45> */
.L_x_3453:
[----:B------:R-:W-:Y:S05]  /*bc70*/  BSYNC.RECONVERGENT B0 ;  /* 0x0000000000007941 */ /* 0x000fea0003800200 */
.L_x_3452:
[----:B------:R4:W-:Y:S02]  /*bc80*/  STS.128 [R213+0x5000], R8 ;  /* 0x00500008d5007388 */ /* 0x0009e40000000c00 */
.L_x_3447:
[----:B------:R-:W-:Y:S05]  /*bc90*/  BSYNC.RECONVERGENT B1 ;  /* 0x0000000000017941 */ /* 0x000fea0003800200 */
.L_x_3446:
        /* <DEDUP_REMOVED lines=51> */
.L_x_3455:
[----:B------:R-:W-:Y:S05]  /*bfd0*/  BSYNC.RECONVERGENT B0 ;  /* 0x0000000000007941 */ /* 0x000fea0003800200 */
.L_x_3454:
        /* <DEDUP_REMOVED lines=44> */
.L_x_3457:
[----:B------:R-:W-:Y:S05]  /*c2a0*/  BSYNC.RECONVERGENT B0 ;  /* 0x0000000000007941 */ /* 0x000fea0003800200 */
.L_x_3456:
        /* <DEDUP_REMOVED lines=44> */
.L_x_3459:
[----:B------:R-:W-:Y:S05]  /*c570*/  BSYNC.RECONVERGENT B0 ;  /* 0x0000000000007941 */ /* 0x000fea0003800200 */
.L_x_3458:
[----:B------:R1:W-:Y:S01]  /*c580*/  STS.128 [R213+0x5800], R8 ;  /* 0x00580008d5007388 */ /* 0x0003e20000000c00 */
[----:B------:R-:W-:Y:S05]  /*c590*/  BRA `(.L_x_3428) ;  /* 0x0000004000707947 */ /* 0x000fea0003800000 */
.L_x_3429:
        /* <DEDUP_REMOVED lines=93> */
.L_x_3463:
[----:B------:R-:W-:Y:S05]  /*cb70*/  BSYNC.RECONVERGENT B0 ;  /* 0x0000000000007941 */ /* 0x000fea0003800200 */
.L_x_3462:
        /* <DEDUP_REMOVED lines=83> */
.L_x_3465:
[----:B------:R-:W-:Y:S05]  /*d0b0*/  BSYNC.RECONVERGENT B0 ;  /* 0x0000000000007941 */ /* 0x000fea0003800200 */
.L_x_3464:
        /* <DEDUP_REMOVED lines=83> */
.L_x_3467:
[----:B------:R-:W-:Y:S05]  /*d5f0*/  BSYNC.RECONVERGENT B0 ;  /* 0x0000000000007941 */ /* 0x000fea0003800200 */
.L_x_3466:
[----:B------:R4:W-:Y:S02]  /*d600*/  STS.128 [R213+0x4000], R28 ;  /* 0x0040001cd5007388 */ /* 0x0009e40000000c00 */
.L_x_3461:
[----:B------:R-:W-:Y:S05]  /*d610*/  BSYNC.RECONVERGENT B1 ;  /* 0x0000000000017941 */ /* 0x000fea0003800200 */
.L_x_3460:
        /* <DEDUP_REMOVED lines=90> */
.L_x_3471:
[----:B------:R-:W-:Y:S05]  /*dbc0*/  BSYNC.RECONVERGENT B0 ;  /* 0x0000000000007941 */ /* 0x000fea0003800200 */
.L_x_3470:
        /* <DEDUP_REMOVED lines=83> */
.L_x_3473:
[----:B------:R-:W-:Y:S05]  /*e100*/  BSYNC.RECONVERGENT B0 ;  /* 0x0000000000007941 */ /* 0x000fea0003800200 */
.L_x_3472:
        /* <DEDUP_REMOVED lines=83> */
.L_x_3475:
[----:B------:R-:W-:Y:S05]  /*e640*/  BSYNC.RECONVERGENT B0 ;  /* 0x0000000000007941 */ /* 0x000fea0003800200 */
.L_x_3474:
[----:B------:R1:W-:Y:S02]  /*e650*/  STS.128 [R213+0x4800], R28 ;  /* 0x0048001cd5007388 */ /* 0x0003e40000000c00 */
.L_x_3469:
[----:B------:R-:W-:Y:S05]  /*e660*/  BSYNC.RECONVERGENT B1 ;  /* 0x0000000000017941 */ /* 0x000fea0003800200 */
.L_x_3468:
        /* <DEDUP_REMOVED lines=91> */
.L_x_3479:
[----:B------:R-:W-:Y:S05]  /*ec20*/  BSYNC.RECONVERGENT B0 ;  /* 0x0000000000007941 */ /* 0x000fea0003800200 */
.L_x_3478:
        /* <DEDUP_REMOVED lines=84> */
.L_x_3481:
[----:B------:R-:W-:Y:S05]  /*f170*/  BSYNC.RECONVERGENT B0 ;  /* 0x0000000000007941 */ /* 0x000fea0003800200 */
.L_x_3480:
        /* <DEDUP_REMOVED lines=84> */
.L_x_3483:
[----:B------:R-:W-:Y:S05]  /*f6c0*/  BSYNC.RECONVERGENT B0 ;  /* 0x0000000000007941 */ /* 0x000fea0003800200 */
.L_x_3482:
[----:B------:R4:W-:Y:S02]  /*f6d0*/  STS.128 [R213+0x5000], R28 ;  /* 0x0050001cd5007388 */ /* 0x0009e40000000c00 */
.L_x_3477:
[----:B------:R-:W-:Y:S05]  /*f6e0*/  BSYNC.RECONVERGENT B1 ;  /* 0x0000000000017941 */ /* 0x000fea0003800200 */
.L_x_3476:
        /* <DEDUP_REMOVED lines=92> */
.L_x_3485:
[----:B------:R-:W-:Y:S05]  /*fcb0*/  BSYNC.RECONVERGENT B0 ;  /* 0x0000000000007941 */ /* 0x000fea0003800200 */
.L_x_3484:
        /* <DEDUP_REMOVED lines=84> */
.L_x_3487:
[----:B------:R-:W-:Y:S05]  /*10200*/  BSYNC.RECONVERGENT B0 ;  /* 0x0000000000007941 */ /* 0x000fea0003800200 */
.L_x_3486:
        /* <DEDUP_REMOVED lines=83> */
.L_x_3489:
[----:B------:R-:W-:Y:S05]  /*10740*/  BSYNC.RECONVERGENT B0 ;  /* 0x0000000000007941 */ /* 0x000fea0003800200 */
.L_x_3488:
[----:B------:R4:W-:Y:S02]  /*10750*/  STS.128 [R213+0x5800], R28 ;  /* 0x0058001cd5007388 */ /* 0x0009e40000000c00 */
.L_x_3428:
[----:B------:R-:W-:Y:S05]  /*10760*/  BSYNC.RECONVERGENT B2 ;  /* 0x0000000000027941 */ /* 0x000fea0003800200 */
.L_x_3424:
[----:B-1--4-:R-:W-:Y:S01]  /*10770*/  IMAD.IADD R7, R77, 0x1, -R72 ;  /* 0x000000014d077824 */ /* 0x012fe200078e0a48 */
[----:B------:R-:W-:Y:S01]  /*10780*/  SHF.R.U32.HI R186, RZ, 0x1, R75 ;  /* 0x00000001ffba7819 */ /* 0x000fe2000001164b */
[C---:B------:R-:W-:Y:S01]  /*10790*/  IMAD.SHL.U32 R184, R75.reuse, 0x8, RZ ;  /* 0x000000084bb87824 */ /* 0x040fe200078e00ff */
[----:B------:R-:W1:Y:S01]  /*107a0*/  LDCU UR4, c[0x0][0x50c] ;  /* 0x0000a180ff0477ac */ /* 0x000e620008000800 */
        /* <DEDUP_REMOVED lines=10> */
[----:B--23--:R-:W2:Y:S01]  /*10850*/  @!P4 LDC.64 R4, c[0x0][0x3b8] ;  /* 0x0000ee00ff04cb82 */ /* 0x00cea20000000a00 */
[----:B------:R-:W-:Y:S02]  /*10860*/  LOP3.LUT R92, R0, 0x400, RZ, 0xc0, !PT ;  /* 0x00000400005c7812 */ /* 0x000fe400078ec0ff */
[----:B------:R-:W-:Y:S01]  /*10870*/  LOP3.LUT R187, R187, 0x7c00, RZ, 0xc0, !PT ;  /* 0x00007c00bbbb7812 */ /* 0x000fe200078ec0ff */
[----:B------:R-:W-:Y:S02]  /*10880*/  @!P6 IMAD.MOV.U32 R194, RZ, RZ, R196 ;  /* 0x000000ffffc2e224 */ /* 0x000fe400078e00c4 */
[C---:B------:R-:W-:Y:S01]  /*10890*/  @!P5 LEA R8, P0, R73.reuse, R196, 0x1 ;  /* 0x000000c44908d211 */ /* 0x040fe200078008ff */
[----:B------:R-:W-:Y:S01]  /*108a0*/  @!P6 IMAD.MOV.U32 R199, RZ, RZ, R197 ;  /* 0x000000ffffc7e224 */ /* 0x000fe200078e00c5 */
[----:B------:R-:W3:Y:S01]  /*108b0*/  @!P3 LDC.64 R2, c[0x0][0x3b8] ;  /* 0x0000ee00ff02bb82 */ /* 0x000ee20000000a00 */
[----:B------:R-:W-:Y:S01]  /*108c0*/  @!PT LDS RZ, [RZ] ;  /* 0x00000000fffff984 */ /* 0x000fe20000000800 */
[----:B------:R-:W-:Y:S01]  /*108d0*/  @!PT LDS RZ, [RZ] ;  /* 0x00000000fffff984 */ /* 0x000fe20000000800 */
[----:B------:R-:W-:Y:S01]  /*108e0*/  @!PT LDS RZ, [RZ] ;  /* 0x00000000fffff984 */ /* 0x000fe20000000800 */
[----:B------:R-:W-:Y:S01]  /*108f0*/  @!P6 LDGSTS.E.BYPASS.LTC128B.128 [R213+0x6000], desc[UR6][R194.64] ;  /* 0x06000000c2d5efae */ /* 0x000fe2000b981a06 */
[----:B-----5:R-:W-:-:S03]  /*10900*/  @!P5 LEA.HI.X R9, R73, R195, R74, 0x1, P0 ;  /* 0x000000c34909d211 */ /* 0x020fc600000f0c4a */
[----:B------:R-:W-:Y:S04]  /*10910*/  @!P6 LDGSTS.E.BYPASS.LTC128B.128 [R213+0x8000], desc[UR6][R194.64+0x80] ;  /* 0x08000080c2d5efae */ /* 0x000fe8000b981a06 */
[----:B------:R4:W-:Y:S04]  /*10920*/  @!P6 LDGSTS.E.BYPASS.LTC128B.128 [R213+0xa000], desc[UR6][R194.64+0x100] ;  /* 0x0a000100c2d5efae */ /* 0x0009e8000b981a06 */
[----:B------:R-:W-:Y:S01]  /*10930*/  @!P5 LDGSTS.E.BYPASS.LTC128B.128 [R213+0x6800], desc[UR6][R8.64] ;  /* 0x0680000008d5dfae */ /* 0x000fe2000b981a06 */
[----:B--2---:R-:W-:-:S03]  /*10940*/  @!P4 LEA R10, P0, R4, R196, 0x6 ;  /* 0x000000c4040ac211 */ /* 0x004fc600078030ff */
[----:B------:R-:W-:Y:S01]  /*10950*/  @!P5 LDGSTS.E.BYPASS.LTC128B.128 [R213+0x8800], desc[UR6][R8.64+0x80] ;  /* 0x0880008008d5dfae */ /* 0x000fe2000b981a06 */
[----:B------:R-:W-:-:S03]  /*10960*/  @!P4 LEA.HI.X R11, R4, R195, R5, 0x6, P0 ;  /* 0x000000c3040bc211 */ /* 0x000fc600000f3405 */
[----:B------:R2:W-:Y:S01]  /*10970*/  @!P5 LDGSTS.E.BYPASS.LTC128B.128 [R213+0xa800], desc[UR6][R8.64+0x100] ;  /* 0x0a80010008d5dfae */ /* 0x0005e2000b981a06 */
[----:B------:R-:W-:Y:S01]  /*10980*/  ISETP.GE.AND P0, PT, R40, R7, PT ;  /* 0x000000072800720c */ /* 0x000fe20003f06270 */
[----:B---3--:R-:W-:Y:S02]  /*10990*/  @!P3 IMAD R3, R3, 0x60, RZ ;  /* 0x000000600303b824 */ /* 0x008fe400078e02ff */
[----:B------:R-:W-:Y:S01]  /*109a0*/  @!P4 LDGSTS.E.BYPASS.LTC128B.128 [R213+0x7000], desc[UR6][R10.64] ;  /* 0x070000000ad5cfae */ /* 0x000fe2000b981a06 */
[----:B------:R-:W3:Y:S03]  /*109b0*/  @!P1 LDC.64 R6, c[0x0][0x3c0] ;  /* 0x0000f000ff069b82 */ /* 0x000ee60000000a00 */
[----:B------:R-:W-:Y:S04]  /*109c0*/  @!P4 LDGSTS.E.BYPASS.LTC128B.128 [R213+0x9000], desc[UR6][R10.64+0x80] ;  /* 0x090000800ad5cfae */ /* 0x000fe8000b981a06 */
[----:B------:R1:W-:Y:S01]  /*109d0*/  @!P4 LDGSTS.E.BYPASS.LTC128B.128 [R213+0xb000], desc[UR6][R10.64+0x100] ;  /* 0x0b0001000ad5cfae */ /* 0x0003e2000b981a06 */
[----:B----4-:R-:W-:-:S04]  /*109e0*/  @!P3 IMAD.MOV.U32 R194, RZ, RZ, R196 ;  /* 0x000000ffffc2b224 */ /* 0x010fc800078e00c4 */
[----:B------:R-:W-:Y:S01]  /*109f0*/  @!P3 IMAD.WIDE.U32 R4, R2, 0x60, R194 ;  /* 0x000000600204b825 */ /* 0x000fe200078e00c2 */
[----:B------:R-:W-:-:S03]  /*10a00*/  LOP3.LUT R2, R187, 0x200, R0, 0xf8, !PT ;  /* 0x00000200bb027812 */ /* 0x000fc600078ef800 */
[----:B------:R-:W-:Y:S01]  /*10a10*/  @!P3 IMAD.IADD R13, R3, 0x1, R5 ;  /* 0x00000001030db824 */ /* 0x000fe200078e0205 */
[----:B------:R-:W-:Y:S01]  /*10a20*/  LOP3.LUT R3, R186, 0x8, RZ, 0xc0, !PT ;  /* 0x00000008ba037812 */ /* 0x000fe200078ec0ff */
[----:B------:R-:W-:Y:S02]  /*10a30*/  @!P3 IMAD.MOV.U32 R12, RZ, RZ, R4 ;  /* 0x000000ffff0cb224 */ /* 0x000fe400078e0004 */
[----:B------:R-:W4:Y:S01]  /*10a40*/  @!P0 LDC.64 R4, c[0x0][0x3c0] ;  /* 0x0000f000ff048b82 */ /* 0x000f220000000a00 */
[----:B--2---:R-:W-:Y:S02]  /*10a50*/  LOP3.LUT R9, R78, 0x8, R75, 0x78, !PT ;  /* 0x000000084e097812 */ /* 0x004fe400078e784b */
[----:B------:R-:W-:Y:S01]  /*10a60*/  @!P3 LDGSTS.E.BYPASS.LTC128B.128 [R213+0x7800], desc[UR6][R12.64] ;  /* 0x078000000cd5bfae */ /* 0x000fe2000b981a06 */
[----:B------:R-:W-:Y:S02]  /*10a70*/  LOP3.LUT R3, R184, R78, R3, 0x1e, !PT ;  /* 0x0000004eb8037212 */ /* 0x000fe400078e1e03 */
[----:B------:R-:W-:Y:S01]  /*10a80*/  LOP3.LUT R9, R9, R184, RZ, 0x3c, !PT ;  /* 0x000000b809097212 */ /* 0x000fe200078e3cff */
[----:B------:R-:W-:Y:S02]  /*10a90*/  @!P3 LDGSTS.E.BYPASS.LTC128B.128 [R213+0x9800], desc[UR6][R12.64+0x80] ;  /* 0x098000800cd5bfae */ /* 0x000fe4000b981a06 */
[----:B------:R-:W-:-:S02]  /*10aa0*/  IMAD.IADD R2, R2, 0x1, R3 ;  /* 0x0000000102027824 */ /* 0x000fc400078e0203 */
[----:B------:R-:W-:Y:S01]  /*10ab0*/  @!P3 LDGSTS.E.BYPASS.LTC128B.128 [R213+0xb800], desc[UR6][R12.64+0x100] ;  /* 0x0b8001000cd5bfae */ /* 0x000fe2000b981a06 */
[-C--:B-1----:R-:W-:Y:S01]  /*10ac0*/  @!P2 LEA R10, P3, R79, R198.reuse, 0x1 ;  /* 0x000000c64f0aa211 */ /* 0x082fe200078608ff */
[----:B------:R-:W-:Y:S01]  /*10ad0*/  IMAD R92, R9, 0x2, R92 ;  /* 0x00000002095c7824 */ /* 0x000fe200078e025c */
[----:B------:R-:W-:Y:S01]  /*10ae0*/  LEA R96, R2, UR5, 0x1 ;  /* 0x0000000502607c11 */ /* 0x000fe2000f8e08ff */
[----:B------:R-:W0:Y:S01]  /*10af0*/  LDGDEPBAR ;  /* 0x00000000000079af */ /* 0x000e220000000000 */
[----:B------:R-:W-:Y:S01]  /*10b00*/  @!P2 LEA.HI.X R11, R79, R197, R76, 0x1, P3 ;  /* 0x000000c54f0ba211 */ /* 0x000fe200018f0c4c */
[----:B------:R-:W-:Y:S01]  /*10b10*/  VIADD R76, R92, UR5 ;  /* 0x000000055c4c7c36 */ /* 0x000fe20008000000 */
[----:B---3--:R-:W-:-:S04]  /*10b20*/  @!P1 LEA R8, P3, R6, R198, 0x6 ;  /* 0x000000c606089211 */ /* 0x008fc800078630ff */
[----:B------:R-:W-:Y:S01]  /*10b30*/  @!P1 LEA.HI.X R9, R6, R197, R7, 0x6, P3 ;  /* 0x000000c506099211 */ /* 0x000fe200018f3407 */
[----:B----4-:R-:W-:Y:S01]  /*10b40*/  @!P0 IMAD R5, R5, 0x60, RZ ;  /* 0x0000006005058824 */ /* 0x010fe200078e02ff */
[----:B------:R-:W-:-:S04]  /*10b50*/  DEPBAR.LE SB0, 0x0 ;  /* 0x000080000000791a */ /* 0x000fc80000000000 */
[----:B------:R-:W-:Y:S06]  /*10b60*/  BAR.SYNC.DEFER_BLOCKING 0x0 ;  /* 0x0000000000007b1d */ /* 0x000fec0000010000 */
        /* <DEDUP_REMOVED lines=9> */
[----:B------:R-:W-:Y:S04]  /*10c00*/  @P2 STS.128 [R213+0xc800], RZ ;  /* 0x00c800ffd5002388 */ /* 0x000fe80000000c00 */
[----:B------:R-:W-:Y:S04]  /*10c10*/  @P2 STS.128 [R213+0xe800], RZ ;  /* 0x00e800ffd5002388 */ /* 0x000fe80000000c00 */
[----:B------:R-:W-:Y:S01]  /*10c20*/  @P2 STS.128 [R213+0x10800], RZ ;  /* 0x010800ffd5002388 */ /* 0x000fe20000000c00 */
[----:B-1----:R-:W-:-:S03]  /*10c30*/  @!P0 IMAD.MOV.U32 R199, RZ, RZ, R197 ;  /* 0x000000ffffc78224 */ /* 0x002fc600078e00c5 */
[----:B------:R-:W-:Y:S01]  /*10c40*/  @!PT LDS RZ, [RZ] ;  /* 0x00000000fffff984 */ /* 0x000fe20000000800 */
[----:B------:R-:W-:Y:S01]  /*10c50*/  @!PT LDS RZ, [RZ] ;  /* 0x00000000fffff984 */ /* 0x000fe20000000800 */
[----:B------:R-:W-:Y:S01]  /*10c60*/  @!PT LDS RZ, [RZ] ;  /* 0x00000000fffff984 */ /* 0x000fe20000000800 */
[----:B------:R-:W-:Y:S01]  /*10c70*/  @!P2 LDGSTS.E.BYPASS.LTC128B.128 [R213+0xc800], desc[UR6][R10.64] ;  /* 0x0c8000000ad5afae */ /* 0x000fe2000b981a06 */
[----:B------:R-:W-:-:S03]  /*10c80*/  @!P0 IMAD.WIDE.U32 R6, R4, 0x60, R198 ;  /* 0x0000006004068825 */ /* 0x000fc600078e00c6 */
[----:B------:R-:W-:Y:S01]  /*10c90*/  @!P2 LDGSTS.E.BYPASS.LTC128B.128 [R213+0xe800], desc[UR6][R10.64+0x80] ;  /* 0x0e8000800ad5afae */ /* 0x000fe2000b981a06 */
[----:B------:R-:W-:-:S03]  /*10ca0*/  @!P0 IMAD.IADD R7, R5, 0x1, R7 ;  /* 0x0000000105078824 */ /* 0x000fc600078e0207 */
[----:B------:R-:W-:Y:S01]  /*10cb0*/  @!P2 LDGSTS.E.BYPASS.LTC128B.128 [R213+0x10800], desc[UR6][R10.64+0x100] ;  /* 0x108001000ad5afae */ /* 0x000fe2000b981a06 */
[----:B------:R-:W-:Y:S01]  /*10cc0*/  LOP3.LUT P2, RZ, R75, 0x2, RZ, 0xc0, !PT ;  /* 0x000000024bff7812 */ /* 0x000fe2000784c0ff */
[----:B------:R-:W-:Y:S02]  /*10cd0*/  IMAD.MOV.U32 R5, RZ, RZ, 0x40 ;  /* 0x00000040ff057424 */ /* 0x000fe400078e00ff */
        /* <DEDUP_REMOVED lines=21> */
[----:B------:R-:W-:-:S03]  /*10e30*/  LOP3.LUT P0, RZ, R75, 0x4, RZ, 0xc0, !PT ;  /* 0x000000044bff7812 */ /* 0x000fc6000780c0ff */
[----:B------:R-:W-:Y:S01]  /*10e40*/  LDSM.16.M88.4 R80, [R96] ;  /* 0x000000006050783b */ /* 0x000fe20000000200 */
[----:B------:R-:W-:-:S03]  /*10e50*/  SEL R5, R5, 0xffffffc0, !P0 ;  /* 0xffffffc005057807 */ /* 0x000fc60004000000 */
[----:B------:R-:W3:Y:S02]  /*10e60*/  LDSM.16.M88.4 R44, [R92+UR5+0x6000] ;  /* 0x006000055c2c783b */ /* 0x000ee40008000200 */
[--C-:B------:R-:W-:Y:S02]  /*10e70*/  IMAD.IADD R94, R96, 0x1, R5.reuse ;  /* 0x00000001605e7824 */ /* 0x100fe400078e0205 */
[----:B------:R-:W4:Y:S01]  /*10e80*/  LDSM.16.M88.4 R36, [R92+UR5+0x6800] ;  /* 0x006800055c24783b */ /* 0x000f220008000200 */
[----:B------:R-:W-:Y:S02]  /*10e90*/  IMAD.IADD R76, R76, 0x1, R5 ;  /* 0x000000014c4c7824 */ /* 0x000fe400078e0205 */
[C---:B------:R-:W-:Y:S01]  /*10ea0*/  IMAD.IADD R93, R79.reuse, 0x1, R94 ;  /* 0x000000014f5d7824 */ /* 0x040fe200078e025e */
[----:B------:R-:W4:Y:S01]  /*10eb0*/  LDSM.16.M88.4 R28, [R92+UR5+0x7000] ;  /* 0x007000055c1c783b */ /* 0x000f220008000200 */
[----:B------:R-:W-:-:S03]  /*10ec0*/  IMAD.IADD R2, R79, 0x1, R76 ;  /* 0x000000014f027824 */ /* 0x000fc600078e024c */
[----:B------:R-:W4:Y:S04]  /*10ed0*/  LDSM.16.M88.4 R64, [R92+UR5+0x7800] ;  /* 0x007800055c40783b */ /* 0x000f280008000200 */
        /* <DEDUP_REMOVED lines=32> */
[----:B------:R-:W4:Y:S04]  /*110e0*/  LDSM.16.M88.4 R12, [R2+0x6000] ;  /* 0x00600000020c783b */ /* 0x000f280000000200 */
[----:B------:R-:W4:Y:S03]  /*110f0*/  LDSM.16.M88.4 R8, [R2+0x6800] ;  /* 0x006800000208783b */ /* 0x000f260000000200 */
        /* <DEDUP_REMOVED lines=13> */
[C---:B------:R-:W-:Y:S08]  /*111d0*/  HMMA.16816.F32 R48, R84.reuse, R12, R48 ;  /* 0x0000000c5430723c */ /* 0x040ff00000001830 */
[C---:B------:R-:W-:Y:S01]  /*111e0*/  HMMA.16816.F32 R44, R84.reuse, R14, R44 ;  /* 0x0000000e542c723c */ /* 0x040fe2000000182c */
[----:B------:R-:W4:Y:S07]  /*111f0*/  LDSM.16.M88.4 R12, [R78+0x8800] ;  /* 0x008800004e0c783b */ /* 0x000f2e0000000200 */
[C---:B------:R-:W-:Y:S08]  /*11200*/  HMMA.16816.F32 R40, R84.reuse, R8, R40 ;  /* 0x000000085428723c */ /* 0x040ff00000001828 */
[C---:B------:R-:W-:Y:S01]  /*11210*/  HMMA.16816.F32 R36, R84.reuse, R10, R36 ;  /* 0x0000000a5424723c */ /* 0x040fe20000001824 */
[----:B------:R-:W4:Y:S07]  /*11220*/  LDSM.16.M88.4 R8, [R78+0x9000] ;  /* 0x009000004e08783b */ /* 0x000f2e0000000200 */
        /* <DEDUP_REMOVED lines=30> */
[----:B------:R-:W4:Y:S03]  /*11410*/  LDSM.16.M88.4 R16, [R2+0x8800] ;  /* 0x008800000210783b */ /* 0x000f260000000200 */
        /* <DEDUP_REMOVED lines=15> */
[----:B------:R-:W3:Y:S07]  /*11510*/  LDSM.16.M88.4 R20, [R92+UR5+0xa800] ;  /* 0x00a800055c14783b */ /* 0x000eee0008000200 */
[C---:B------:R-:W-:Y:S08]  /*11520*/  HMMA.16816.F32 R40, R12.reuse, R16, R40 ;  /* 0x000000100c28723c */ /* 0x040ff00000001828 */
        /* <DEDUP_REMOVED lines=19> */
[----:B------:R-:W3:Y:S04]  /*11660*/  LDSM.16.M88.4 R4, [R92+UR5+0xb000] ;  /* 0x00b000055c04783b */ /* 0x000ee80008000200 */
[----:B------:R-:W-:Y:S03]  /*11670*/  LDSM.16.M88.4 R92, [R92+UR5+0xb800] ;  /* 0x00b800055c5c783b */ /* 0x000fe60008000200 */
[C---:B-1----:R-:W-:Y:S08]  /*11680*/  HMMA.16816.F32 R40, R48.reuse, R12, R40 ;  /* 0x0000000c3028723c */ /* 0x042ff00000001828 */
[----:B------:R-:W-:Y:S01]  /*11690*/  HMMA.16816.F32 R36, R48, R14, R36 ;  /* 0x0000000e3024723c */ /* 0x000fe20000001824 */
[----:B------:R-:W1:Y:S07]  /*116a0*/  LDSM.16.M88.4 R12, [R78+0xb000] ;  /* 0x00b000004e0c783b */ /* 0x000e6e0000000200 */
[----:B------:R-:W-:Y:S08]  /*116b0*/  HMMA.16816.F32 R84, R52, R24, R84 ;  /* 0x000000183454723c */ /* 0x000ff00000001854 */
[C---:B--2---:R-:W-:Y:S08]  /*116c0*/  HMMA.16816.F32 R40, R16.reuse, R8, R40 ;  /* 0x000000081028723c */ /* 0x044ff00000001828 */
[----:B------:R-:W-:Y:S01]  /*116d0*/  HMMA.16816.F32 R36, R16, R10, R36 ;  /* 0x0000000a1024723c */ /* 0x000fe20000001824 */
[----:B------:R-:W-:Y:S02]  /*116e0*/  LDSM.16.M88.4 R8, [R76+0xb000] ;  /* 0x00b000004c08783b */ /* 0x000fe40000000200 */
[----:B------:R-:W-:Y:S01]  /*116f0*/  FMUL.FTZ R56, R84, UR4 ;  /* 0x0000000454387c20 */ /* 0x000fe20008410000 */
[----:B------:R-:W-:Y:S01]  /*11700*/  FMUL.FTZ R58, R86, UR4 ;  /* 0x00000004563a7c20 */ /* 0x000fe20008410000 */
[----:B------:R-:W-:Y:S01]  /*11710*/  FMUL.FTZ R57, R85, UR4 ;  /* 0x0000000455397c20 */ /* 0x000fe20008410000 */
[----:B------:R-:W-:-:S02]  /*11720*/  FMUL.FTZ R59, R87, UR4 ;  /* 0x00000004573b7c20 */ /* 0x000fc40008410000 */
[----:B---3--:R-:W-:Y:S01]  /*11730*/  HMMA.16816.F32 R32, R28, R4, R32 ;  /* 0x000000041c20723c */ /* 0x008fe20000001820 */
[----:B------:R-:W-:Y:S07]  /*11740*/  MUFU.TANH R56, R56 ;  /* 0x0000003800387308 */ /* 0x000fee0000002400 */
[----:B------:R-:W-:Y:S01]  /*11750*/  HMMA.16816.F32 R40, R52, R20, R40 ;  /* 0x000000143428723c */ /* 0x000fe20000001828 */
[----:B------:R-:W2:Y:S07]  /*11760*/  MUFU.TANH R58, R58 ;  /* 0x0000003a003a7308 */ /* 0x000eae0000002400 */
[----:B------:R-:W-:Y:S01]  /*11770*/  HMMA.16816.F32 R60, R28, R6, R60 ;  /* 0x000000061c3c723c */ /* 0x000fe2000000183c */
[----:B------:R-:W3:Y:S01]  /*11780*/  LDSM.16.M88.4 R4, [R78+0xb800] ;  /* 0x00b800004e04783b */ /* 0x000ee20000000200 */
[----:B------:R-:W-:Y:S06]  /*11790*/  MUFU.TANH R57, R57 ;  /* 0x0000003900397308 */ /* 0x000fec0000002400 */
[----:B-1----:R-:W-:Y:S02]  /*117a0*/  HMMA.16816.F32 R32, R48, R12, R32 ;  /* 0x0000000c3020723c */ /* 0x002fe40000001820 */
[----:B------:R-:W1:Y:S01]  /*117b0*/  MUFU.TANH R59, R59 ;  /* 0x0000003b003b7308 */ /* 0x000e620000002400 */
[----:B------:R-:W-:Y:S01]  /*117c0*/  FMUL.FTZ R12, R40, UR4 ;  /* 0x00000004280c7c20 */ /* 0x000fe20008410000 */
[----:B------:R-:W-:-:S04]  /*117d0*/  FMUL.FTZ R40, R42, UR4 ;  /* 0x000000042a287c20 */ /* 0x000fc80008410000 */
[----:B------:R-:W-:Y:S01]  /*117e0*/  HMMA.16816.F32 R36, R52, R22, R36 ;  /* 0x000000163424723c */ /* 0x000fe20000001824 */
[----:B------:R-:W-:Y:S01]  /*117f0*/  FMUL.FTZ R22, R41, UR4 ;  /* 0x0000000429167c20 */ /* 0x000fe20008410000 */
[----:B------:R4:W-:Y:S01]  /*11800*/  MUFU.TANH R23, R12 ;  /* 0x0000000c00177308 */ /* 0x0009e20000002400 */
[----:B------:R-:W-:-:S05]  /*11810*/  FMUL.FTZ R41, R43, UR4 ;  /* 0x000000042b297c20 */ /* 0x000fca0008410000 */
[----:B------:R-:W-:Y:S02]  /*11820*/  HMMA.16816.F32 R60, R48, R14, R60 ;  /* 0x0000000e303c723c */ /* 0x000fe4000000183c */
[----:B------:R-:W-:Y:S06]  /*11830*/  MUFU.TANH R40, R40 ;  /* 0x0000002800287308 */ /* 0x000fec0000002400 */
[C---:B------:R-:W-:Y:S02]  /*11840*/  HMMA.16816.F32 R64, R28.reuse, R92, R64 ;  /* 0x0000005c1c40723c */ /* 0x040fe40000001840 */
[----:B------:R-:W-:Y:S01]  /*11850*/  MUFU.TANH R22, R22 ;  /* 0x0000001600167308 */ /* 0x000fe20000002400 */
[----:B------:R-:W-:Y:S01]  /*11860*/  FMUL.FTZ R36, R36, UR4 ;  /* 0x0000000424247c20 */ /* 0x000fe20008410000 */
[----:B----4-:R-:W4:Y:S04]  /*11870*/  LDSM.16.M88.4 R12, [R76+0xb800] ;  /* 0x00b800004c0c783b */ /* 0x010f280000000200 */
[----:B------:R-:W-:Y:S02]  /*11880*/  HMMA.16816.F32 R80, R28, R94, R80 ;  /* 0x0000005e1c50723c */ /* 0x000fe40000001850 */
[----:B------:R-:W-:Y:S06]  /*11890*/  MUFU.TANH R41, R41 ;  /* 0x0000002900297308 */ /* 0x000fec0000002400 */
[----:B------:R-:W-:Y:S01]  /*118a0*/  HMMA.16816.F32 R44, R52, R26, R44 ;  /* 0x0000001a342c723c */ /* 0x000fe2000000182c */
[----:B------:R-:W2:Y:S01]  /*118b0*/  LDSM.16.M88.4 R24, [R2+0xb000] ;  /* 0x00b000000218783b */ /* 0x000ea20000000200 */
[----:B------:R-:W-:Y:S06]  /*118c0*/  MUFU.TANH R36, R36 ;  /* 0x0000002400247308 */ /* 0x000fec0000002400 */
[----:B---3--:R-:W-:Y:S01]  /*118d0*/  HMMA.16816.F32 R64, R48, R4, R64 ;  /* 0x000000043040723c */ /* 0x008fe20000001840 */
[----:B------:R-:W-:-:S02]  /*118e0*/  IMAD.SHL.U32 R5, R75, 0x2, RZ ;  /* 0x000000024b057824 */ /* 0x000fc400078e00ff */
[----:B------:R-:W-:-:S03]  /*118f0*/  FMUL.FTZ R4, R39, UR4 ;  /* 0x0000000427047c20 */ /* 0x000fc60008410000 */
[----:B------:R-:W-:Y:S02]  /*11900*/  LOP3.LUT R5, R5, 0x6, RZ, 0xc0, !PT ;  /* 0x0000000605057812 */ /* 0x000fe400078ec0ff */
[----:B------:R-:W-:Y:S01]  /*11910*/  HMMA.16816.F32 R80, R48, R6, R80 ;  /* 0x000000063050723c */ /* 0x000fe20000001850 */
[----:B------:R-:W-:Y:S02]  /*11920*/  MUFU.TANH R4, R4 ;  /* 0x0000000400047308 */ /* 0x000fe40000002400 */
[----:B------:R-:W-:Y:S01]  /*11930*/  FMUL.FTZ R44, R44, UR4 ;  /* 0x000000042c2c7c20 */ /* 0x000fe20008410000 */
[----:B------:R-:W-:Y:S01]  /*11940*/  FMUL.FTZ R21, R46, UR4 ;  /* 0x000000042e157c20 */ /* 0x000fe20008410000 */
[----:B------:R-:W-:Y:S01]  /*11950*/  FMUL.FTZ R20, R45, UR4 ;  /* 0x000000042d147c20 */ /* 0x000fe20008410000 */
[----:B------:R-:W-:Y:S02]  /*11960*/  FMUL.FTZ R45, R47, UR4 ;  /* 0x000000042f2d7c20 */ /* 0x000fe40008410000 */
[C---:B------:R-:W-:Y:S01]  /*11970*/  HMMA.16816.F32 R32, R16.reuse, R8, R32 ;  /* 0x000000081020723c */ /* 0x040fe20000001820 */
[----:B------:R-:W-:Y:S07]  /*11980*/  MUFU.TANH R44, R44 ;  /* 0x0000002c002c7308 */ /* 0x000fee0000002400 */
[----:B------:R-:W-:Y:S01]  /*11990*/  HMMA.16816.F32 R60, R16, R10, R60 ;  /* 0x0000000a103c723c */ /* 0x000fe2000000183c */
[----:B------:R3:W1:Y:S01]  /*119a0*/  LDSM.16.M88.4 R8, [R2+0xb800] ;  /* 0x00b800000208783b */ /* 0x0006620000000200 */
[----:B------:R-:W-:Y:S01]  /*119b0*/  MUFU.TANH R21, R21 ;  /* 0x0000001500157308 */ /* 0x000fe20000002400 */
[----:B------:R-:W-:-:S05]  /*119c0*/  DEPBAR.LE SB0, 0x0 ;  /* 0x000080000000791a */ /* 0x000fca0000000000 */
[C---:B----4-:R-:W-:Y:S02]  /*119d0*/  HMMA.16816.F32 R64, R16.reuse, R12, R64 ;  /* 0x0000000c1040723c */ /* 0x050fe40000001840 */
[----:B------:R-:W-:Y:S06]  /*119e0*/  MUFU.TANH R20, R20 ;  /* 0x0000001400147308 */ /* 0x000fec0000002400 */
[----:B------:R-:W-:Y:S01]  /*119f0*/  HMMA.16816.F32 R80, R16, R14, R80 ;  /* 0x0000000e1050723c */ /* 0x000fe20000001850 */
[----:B------:R-:W-:Y:S01]  /*11a00*/  IMAD.IADD R18, R72, 0x1, R5 ;  /* 0x0000000148127824 */ /* 0x000fe200078e0205 */
[----:B------:R-:W4:Y:S03]  /*11a10*/  MUFU.TANH R45, R45 ;  /* 0x0000002d002d7308 */ /* 0x000f260000002400 */
[C---:B------:R-:W-:Y:S01]  /*11a20*/  VIADD R6, R18.reuse, 0x9 ;  /* 0x0000000912067836 */ /* 0x040fe20000000000 */
[----:B------:R-:W-:Y:S01]  /*11a30*/  BAR.SYNC.DEFER_BLOCKING 0x0 ;  /* 0x0000000000007b1d */ /* 0x000fe20000010000 */
[CC--:B------:R-:W-:Y:S01]  /*11a40*/  ISETP.GE.AND P1, PT, R18.reuse, R77.reuse, PT ;  /* 0x0000004d1200720c */ /* 0x0c0fe20003f26270 */
[----:B---3--:R-:W-:Y:S01]  /*11a50*/  VIADD R2, R18, 0x1 ;  /* 0x0000000112027836 */ /* 0x008fe20000000000 */
[----:B--2---:R-:W-:Y:S01]  /*11a60*/  HMMA.16816.F32 R60, R52, R26, R60 ;  /* 0x0000001a343c723c */ /* 0x004fe2000000183c */
[----:B------:R-:W-:-:S02]  /*11a70*/  ISETP.GE.AND P5, PT, R6, R77, PT ;  /* 0x0000004d0600720c */ /* 0x000fc40003fa6270 */
[----:B------:R-:W-:Y:S02]  /*11a80*/  FSEL R58, R58, -INF , !P1 ;  /* 0xff8000003a3a7808 */ /* 0x000fe40004800000 */
[-C--:B------:R-:W-:Y:S01]  /*11a90*/  ISETP.GE.AND P4, PT, R2, R77.reuse, PT ;  /* 0x0000004d0200720c */ /* 0x080fe20003f86270 */
[----:B------:R-:W-:Y:S01]  /*11aa0*/  VIADD R2, R18, 0x10 ;  /* 0x0000001012027836 */ /* 0x000fe20000000000 */
[----:B------:R-:W-:Y:S01]  /*11ab0*/  FSEL R7, R56, -INF , !P1 ;  /* 0xff80000038077808 */ /* 0x000fe20004800000 */
[C---:B------:R-:W-:Y:S01]  /*11ac0*/  HMMA.16816.F32 R32, R52.reuse, R24, R32 ;  /* 0x000000183420723c */ /* 0x040fe20000001820 */
[----:B-1----:R-:W-:Y:S01]  /*11ad0*/  FSEL R16, R59, -INF , !P4 ;  /* 0xff8000003b107808 */ /* 0x002fe20006000000 */
[----:B------:R-:W-:Y:S01]  /*11ae0*/  FMUL.FTZ R25, R38, UR4 ;  /* 0x0000000426197c20 */ /* 0x000fe20008410000 */
[-C--:B------:R-:W-:Y:S01]  /*11af0*/  ISETP.GE.AND P3, PT, R2, R77.reuse, PT ;  /* 0x0000004d0200720c */ /* 0x080fe20003f66270 */
[----:B------:R-:W-:Y:S01]  /*11b00*/  VIADD R2, R18, 0x11 ;  /* 0x0000001112027836 */ /* 0x000fe20000000000 */
[----:B------:R-:W-:Y:S01]  /*11b10*/  FSEL R57, R57, -INF , !P4 ;  /* 0xff80000039397808 */ /* 0x000fe20006000000 */
[----:B------:R-:W-:Y:S01]  /*11b20*/  FMUL.FTZ R24, R37, UR4 ;  /* 0x0000000425187c20 */ /* 0x000fe20008410000 */
[----:B----4-:R-:W-:Y:S01]  /*11b30*/  FSEL R6, R45, -INF , !P5 ;  /* 0xff8000002d067808 */ /* 0x010fe20006800000 */
[----:B------:R-:W-:Y:S01]  /*11b40*/  HMMA.16816.F32 R64, R52, R8, R64 ;  /* 0x000000083440723c */ /* 0x000fe20000001840 */
[----:B------:R-:W-:Y:S01]  /*11b50*/  ISETP.GE.AND P1, PT, R2, R77, PT ;  /* 0x0000004d0200720c */ /* 0x000fe20003f26270 */
[C---:B------:R-:W-:Y:S01]  /*11b60*/  VIADD R2, R18.reuse, 0x18 ;  /* 0x0000001812027836 */ /* 0x040fe20000000000 */
[----:B------:R-:W1:Y:S01]  /*11b70*/  MUFU.TANH R25, R25 ;  /* 0x0000001900197308 */ /* 0x000e620000002400 */
[----:B------:R-:W-:-:S02]  /*11b80*/  VIADD R8, R18, 0x8 ;  /* 0x0000000812087836 */ /* 0x000fc40000000000 */
[----:B------:R-:W-:Y:S01]  /*11b90*/  FMUL.FTZ R61, R61, UR4 ;  /* 0x000000043d3d7c20 */ /* 0x000fe20008410000 */
[----:B------:R-:W-:Y:S01]  /*11ba0*/  FMUL.FTZ R63, R63, UR4 ;  /* 0x000000043f3f7c20 */ /* 0x000fe20008410000 */
[-C--:B------:R-:W-:Y:S01]  /*11bb0*/  ISETP.GE.AND P4, PT, R2, R77.reuse, PT ;  /* 0x0000004d0200720c */ /* 0x080fe20003f86270 */
[----:B------:R-:W-:Y:S01]  /*11bc0*/  VIADD R2, R18, 0x19 ;  /* 0x0000001912027836 */ /* 0x000fe20000000000 */
[-C--:B------:R-:W-:Y:S01]  /*11bd0*/  ISETP.GE.AND P6, PT, R8, R77.reuse, PT ;  /* 0x0000004d0800720c */ /* 0x080fe20003fc6270 */
[----:B------:R-:W-:Y:S01]  /*11be0*/  HMMA.16816.F32 R80, R52, R10, R80 ;  /* 0x0000000a3450723c */ /* 0x000fe20000001850 */
[----:B------:R-:W-:Y:S01]  /*11bf0*/  VIADD R8, R18, 0x21 ;  /* 0x0000002112087836 */ /* 0x000fe20000000000 */
[----:B------:R-:W-:Y:S01]  /*11c00*/  FSEL R5, R20, -INF , !P5 ;  /* 0xff80000014057808 */ /* 0x000fe20006800000 */
[----:B------:R-:W-:Y:S01]  /*11c10*/  FMUL.FTZ R32, R32, UR4 ;  /* 0x0000000420207c20 */ /* 0x000fe20008410000 */
[----:B------:R-:W-:Y:S01]  /*11c20*/  FSEL R14, R21, -INF , !P6 ;  /* 0xff800000150e7808 */ /* 0x000fe20007000000 */
[----:B------:R-:W-:Y:S01]  /*11c30*/  FMUL.FTZ R34, R34, UR4 ;  /* 0x0000000422227c20 */ /* 0x000fe20008410000 */
[----:B------:R-:W-:Y:S01]  /*11c40*/  FSEL R17, R44, -INF , !P6 ;  /* 0xff8000002c117808 */ /* 0x000fe20007000000 */
[----:B------:R-:W-:Y:S01]  /*11c50*/  MUFU.TANH R171, R61 ;  /* 0x0000003d00ab7308 */ /* 0x000fe20000002400 */
[-C--:B------:R-:W-:Y:S01]  /*11c60*/  ISETP.GE.AND P6, PT, R2, R77.reuse, PT ;  /* 0x0000004d0200720c */ /* 0x080fe20003fc6270 */
[----:B------:R-:W-:Y:S01]  /*11c70*/  VIADD R2, R18, 0x20 ;  /* 0x0000002012027836 */ /* 0x000fe20000000000 */
[----:B------:R-:W-:Y:S01]  /*11c80*/  FSEL R15, R23, -INF , !P3 ;  /* 0xff800000170f7808 */ /* 0x000fe20005800000 */
[----:B------:R-:W-:Y:S01]  /*11c90*/  FMUL.FTZ R33, R33, UR4 ;  /* 0x0000000421217c20 */ /* 0x000fe20008410000 */
[----:B------:R-:W-:Y:S01]  /*11ca0*/  FMUL.FTZ R35, R35, UR4 ;  /* 0x0000000423237c20 */ /* 0x000fe20008410000 */
[----:B------:R-:W-:Y:S01]  /*11cb0*/  FMUL.FTZ R60, R60, UR4 ;  /* 0x000000043c3c7c20 */ /* 0x000fe20008410000 */
[-C--:B------:R-:W-:Y:S01]  /*11cc0*/  ISETP.GE.AND P5, PT, R2, R77.reuse, PT ;  /* 0x0000004d0200720c */ /* 0x080fe20003fa6270 */
        /* <DEDUP_REMOVED lines=8> */
[----:B------:R-:W3:Y:S01]  /*11d50*/  MUFU.TANH R181, R32 ;  /* 0x0000002000b57308 */ /* 0x000ee20000002400 */
[----:B------:R-:W-:Y:S01]  /*11d60*/  ISETP.GE.AND P1, PT, R8, R77, PT ;  /* 0x0000004d0800720c */ /* 0x000fe20003f26270 */
[----:B------:R-:W-:-:S02]  /*11d70*/  VIADD R8, R18, 0x29 ;  /* 0x0000002912087836 */ /* 0x000fc40000000000 */
[----:B------:R-:W-:Y:S01]  /*11d80*/  FMUL.FTZ R65, R65, UR4 ;  /* 0x0000000441417c20 */ /* 0x000fe20008410000 */
[----:B------:R-:W-:Y:S01]  /*11d90*/  FMUL.FTZ R66, R66, UR4 ;  /* 0x0000000442427c20 */ /* 0x000fe20008410000 */
[----:B------:R-:W-:Y:S01]  /*11da0*/  FMUL.FTZ R67, R67, UR4 ;  /* 0x0000000443437c20 */ /* 0x000fe20008410000 */
[----:B------:R-:W-:Y:S01]  /*11db0*/  FMUL.FTZ R80, R80, UR4 ;  /* 0x0000000450507c20 */ /* 0x000fe20008410000 */
[----:B------:R-:W-:Y:S01]  /*11dc0*/  FMUL.FTZ R82, R82, UR4 ;  /* 0x0000000452527c20 */ /* 0x000fe20008410000 */
[----:B------:R-:W4:Y:S01]  /*11dd0*/  MUFU.TANH R190, R34 ;  /* 0x0000002200be7308 */ /* 0x000f220000002400 */
[----:B------:R-:W-:Y:S01]  /*11de0*/  FMUL.FTZ R83, R83, UR4 ;  /* 0x0000000453537c20 */ /* 0x000fe20008410000 */
[----:B------:R-:W-:Y:S01]  /*11df0*/  FMUL.FTZ R81, R81, UR4 ;  /* 0x0000000451517c20 */ /* 0x000fe20008410000 */
[----:B-1----:R-:W-:Y:S01]  /*11e00*/  FSEL R10, R25, -INF , !P4 ;  /* 0xff800000190a7808 */ /* 0x002fe20006000000 */
[----:B------:R-:W-:Y:S01]  /*11e10*/  VIADD R20, R18, 0x30 ;  /* 0x0000003012147836 */ /* 0x000fe20000000000 */
[----:B------:R-:W-:-:S02]  /*11e20*/  FSEL R11, R36, -INF , !P4 ;  /* 0xff800000240b7808 */ /* 0x000fc40006000000 */
[----:B------:R-:W-:Y:S01]  /*11e30*/  ISETP.GE.AND P4, PT, R8, R77, PT ;  /* 0x0000004d0800720c */ /* 0x000fe20003f86270 */
[----:B------:R-:W1:Y:S01]  /*11e40*/  MUFU.TANH R24, R24 ;  /* 0x0000001800187308 */ /* 0x000e620000002400 */
[----:B------:R-:W-:Y:S01]  /*11e50*/  FSEL R8, R4, -INF , !P6 ;  /* 0xff80000004087808 */ /* 0x000fe20007000000 */
[----:B------:R-:W-:Y:S01]  /*11e60*/  VIADD R4, R18, 0x31 ;  /* 0x0000003112047836 */ /* 0x000fe20000000000 */
[----:B--2---:R-:W-:Y:S02]  /*11e70*/  FSEL R178, R178, -INF , !P4 ;  /* 0xff800000b2b27808 */ /* 0x004fe40006000000 */
[----:B------:R-:W-:Y:S02]  /*11e80*/  FSEL R171, R171, -INF , !P4 ;  /* 0xff800000abab7808 */ /* 0x000fe40006000000 */
[----:B------:R-:W-:Y:S01]  /*11e90*/  ISETP.NE.AND P4, PT, R134, 0x1, PT ;  /* 0x000000018600780c */ /* 0x000fe20003f85270 */
[----:B------:R-:W2:Y:S01]  /*11ea0*/  MUFU.TANH R169, R33 ;  /* 0x0000002100a97308 */ /* 0x000ea20000002400 */
[----:B---3--:R-:W-:-:S02]  /*11eb0*/  FSEL R181, R181, -INF , !P5 ;  /* 0xff800000b5b57808 */ /* 0x008fc40006800000 */
[----:B----4-:R-:W-:Y:S02]  /*11ec0*/  FSEL R190, R190, -INF , !P5 ;  /* 0xff800000bebe7808 */ /* 0x010fe40006800000 */
[-C--:B------:R-:W-:Y:S01]  /*11ed0*/  ISETP.GE.AND P5, PT, R4, R77.reuse, PT ;  /* 0x0000004d0400720c */ /* 0x080fe20003fa6270 */
[C---:B------:R-:W-:Y:S02]  /*11ee0*/  VIADD R4, R18.reuse, 0x38 ;  /* 0x0000003812047836 */ /* 0x040fe40000000000 */
[----:B------:R-:W3:Y:S01]  /*11ef0*/  MUFU.TANH R180, R35 ;  /* 0x0000002300b47308 */ /* 0x000ee20000002400 */
[----:B------:R-:W-:Y:S01]  /*11f00*/  VIADD R18, R18, 0x39 ;  /* 0x0000003912127836 */ /* 0x000fe20000000000 */
[----:B-1----:R-:W-:Y:S02]  /*11f10*/  FSEL R9, R24, -INF , !P6 ;  /* 0xff80000018097808 */ /* 0x002fe40007000000 */
[----:B------:R-:W-:-:S04]  /*11f20*/  ISETP.GE.AND P6, PT, R20, R77, PT ;  /* 0x0000004d1400720c */ /* 0x000fc80003fc6270 */
[----:B------:R-:W1:Y:S01]  /*11f30*/  MUFU.TANH R179, R60 ;  /* 0x0000003c00b37308 */ /* 0x000e620000002400 */
[----:B--2---:R-:W-:-:S07]  /*11f40*/  FSEL R169, R169, -INF , !P3 ;  /* 0xff800000a9a97808 */ /* 0x004fce0005800000 */
[----:B------:R-:W2:Y:S01]  /*11f50*/  MUFU.TANH R182, R62 ;  /* 0x0000003e00b67308 */ /* 0x000ea20000002400 */
[----:B---3--:R-:W-:Y:S02]  /*11f60*/  FSEL R180, R180, -INF , !P3 ;  /* 0xff800000b4b47808 */ /* 0x008fe40005800000 */
[----:B------:R-:W-:-:S05]  /*11f70*/  ISETP.GE.AND P3, PT, R4, R77, PT ;  /* 0x0000004d0400720c */ /* 0x000fca0003f66270 */
[----:B------:R-:W3:Y:S01]  /*11f80*/  MUFU.TANH R177, R64 ;  /* 0x0000004000b17308 */ /* 0x000ee20000002400 */
[----:B-1----:R-:W-:-:S07]  /*11f90*/  FSEL R179, R179, -INF , !P1 ;  /* 0xff800000b3b37808 */ /* 0x002fce0004800000 */
[----:B------:R-:W1:Y:S01]  /*11fa0*/  MUFU.TANH R175, R65 ;  /* 0x0000004100af7308 */ /* 0x000e620000002400 */
[----:B--2---:R-:W-:Y:S02]  /*11fb0*/  FSEL R182, R182, -INF , !P1 ;  /* 0xff800000b6b67808 */ /* 0x004fe40004800000 */
[----:B------:R-:W-:-:S05]  /*11fc0*/  ISETP.GE.AND P1, PT, R18, R77, PT ;  /* 0x0000004d1200720c */ /* 0x000fca0003f26270 */
        /* <DEDUP_REMOVED lines=9> */
[----:B-1----:R-:W-:-:S07]  /*12060*/  FSEL R173, R173, -INF , !P3 ;  /* 0xff800000adad7808 */ /* 0x002fce0005800000 */
[----:B------:R-:W1:Y:S01]  /*12070*/  MUFU.TANH R167, R81 ;  /* 0x0000005100a77308 */ /* 0x000e620000002400 */
[----:B--2---:R-:W-:Y:S02]  /*12080*/  FSEL R164, R164, -INF , !P3 ;  /* 0xff800000a4a47808 */ /* 0x004fe40005800000 */
[----:B---3--:R-:W-:Y:S02]  /*12090*/  FSEL R163, R163, -INF , !P1 ;  /* 0xff800000a3a37808 */ /* 0x008fe40004800000 */
[----:B-1----:R-:W-:Y:S01]  /*120a0*/  FSEL R167, R167, -INF , !P1 ;  /* 0xff800000a7a77808 */ /* 0x002fe20004800000 */
        /* <DEDUP_REMOVED lines=13> */
.L_x_3491:
        /* <DEDUP_REMOVED lines=60> */
.L_x_3492:
[----:B------:R-:W1:Y:S01]  /*12540*/  LDCU UR4, c[0x0][0x3bc] ;  /* 0x00007780ff0477ac */ /* 0x000e620008000800 */
[C---:B------:R-:W-:Y:S01]  /*12550*/  LEA R18, P1, R73.reuse, R196, 0x1 ;  /* 0x000000c449127211 */ /* 0x040fe200078208ff */
[----:B------:R-:W-:Y:S01]  /*12560*/  IMAD.MOV.U32 R194, RZ, RZ, R196 ;  /* 0x000000ffffc27224 */ /* 0x000fe200078e00c4 */
[----:B------:R-:W-:Y:S02]  /*12570*/  USHF.L.U32 UR8, UR10, 0x5, URZ ;  /* 0x000000050a087899 */ /* 0x000fe400080006ff */
[----:B------:R-:W-:Y:S02]  /*12580*/  LEA.HI.X R19, R73, R195, R74, 0x1, P1 ;  /* 0x000000c349137211 */ /* 0x000fe400008f0c4a */
[----:B------:R-:W-:Y:S01]  /*12590*/  @!PT LDS RZ, [RZ] ;  /* 0x00000000fffff984 */ /* 0x000fe20000000800 */
[----:B------:R-:W-:Y:S01]  /*125a0*/  @!PT LDS RZ, [RZ] ;  /* 0x00000000fffff984 */ /* 0x000fe20000000800 */
[----:B------:R-:W-:Y:S01]  /*125b0*/  @!PT LDS RZ, [RZ] ;  /* 0x00000000fffff984 */ /* 0x000fe20000000800 */
[----:B------:R2:W-:Y:S02]  /*125c0*/  LDGSTS.E.BYPASS.LTC128B.128 [R213+0x6000], desc[UR6][R194.64] ;  /* 0x06000000c2d57fae */ /* 0x0005e4000b981a06 */
[----:B------:R-:W-:Y:S02]  /*125d0*/  IADD3 R22, P1, PT, R18, UR8, RZ ;  /* 0x0000000812167c10 */ /* 0x000fe4000ff3e0ff */
[----:B------:R2:W-:Y:S04]  /*125e0*/  LDGSTS.E.BYPASS.LTC128B.128 [R213+0x8000], desc[UR6][R194.64+0x80] ;  /* 0x08000080c2d57fae */ /* 0x0005e8000b981a06 */
[----:B------:R2:W-:Y:S01]  /*125f0*/  LDGSTS.E.BYPASS.LTC128B.128 [R213+0xa000], desc[UR6][R194.64+0x100] ;  /* 0x0a000100c2d57fae */ /* 0x0005e2000b981a06 */
[----:B-1----:R-:W-:-:S03]  /*12600*/  USHF.L.U64.HI UR4, UR10, 0x5, UR4 ;  /* 0x000000050a047899 */ /* 0x002fc60008010204 */
[----:B------:R2:W-:Y:S04]  /*12610*/  LDGSTS.E.BYPASS.LTC128B.128 [R213+0x6800], desc[UR6][R18.64] ;  /* 0x0680000012d57fae */ /* 0x0005e8000b981a06 */
[----:B------:R2:W-:Y:S01]  /*12620*/  LDGSTS.E.BYPASS.LTC128B.128 [R213+0x8800], desc[UR6][R18.64+0x80] ;  /* 0x0880008012d57fae */ /* 0x0005e2000b981a06 */
[----:B------:R-:W-:Y:S02]  /*12630*/  IADD3.X R23, PT, PT, R19, UR4, RZ, P1, !PT ;  /* 0x0000000413177c10 */ /* 0x000fe40008ffe4ff */
[----:B------:R-:W-:Y:S01]  /*12640*/  IADD3 R20, P1, PT, R22, UR8, RZ ;  /* 0x0000000816147c10 */ /* 0x000fe2000ff3e0ff */
[----:B------:R2:W-:Y:S03]  /*12650*/  LDGSTS.E.BYPASS.LTC128B.128 [R213+0xa800], desc[UR6][R18.64+0x100] ;  /* 0x0a80010012d57fae */ /* 0x0005e6000b981a06 */
[----:B------:R-:W-:Y:S01]  /*12660*/  IADD3.X R21, PT, PT, R23, UR4, RZ, P1, !PT ;  /* 0x0000000417157c10 */ /* 0x000fe20008ffe4ff */
[----:B------:R2:W-:Y:S04]  /*12670*/  LDGSTS.E.BYPASS.LTC128B.128 [R213+0x7000], desc[UR6][R22.64] ;  /* 0x0700000016d57fae */ /* 0x0005e8000b981a06 */
[----:B------:R2:W-:Y:S04]  /*12680*/  LDGSTS.E.BYPASS.LTC128B.128 [R213+0x9000], desc[UR6][R22.64+0x80] ;  /* 0x0900008016d57fae */ /* 0x0005e8000b981a06 */
[----:B------:R2:W-:Y:S04]  /*12690*/  LDGSTS.E.BYPASS.LTC128B.128 [R213+0xb000], desc[UR6][R22.64+0x100] ;  /* 0x0b00010016d57fae */ /* 0x0005e8000b981a06 */
[----:B------:R2:W-:Y:S04]  /*126a0*/  LDGSTS.E.BYPASS.LTC128B.128 [R213+0x7800], desc[UR6][R20.64] ;  /* 0x0780000014d57fae */ /* 0x0005e8000b981a06 */
[----:B------:R2:W-:Y:S04]  /*126b0*/  LDGSTS.E.BYPASS.LTC128B.128 [R213+0x9800], desc[UR6][R20.64+0x80] ;  /* 0x0980008014d57fae */ /* 0x0005e8000b981a06 */
[----:B------:R2:W-:Y:S04]  /*126c0*/  LDGSTS.E.BYPASS.LTC128B.128 [R213+0xb800], desc[UR6][R20.64+0x100] ;  /* 0x0b80010014d57fae */ /* 0x0005e8000b981a06 */
[----:B------:R-:W0:Y:S02]  /*126d0*/  LDGDEPBAR ;  /* 0x00000000000079af */ /* 0x000e240000000000 */
.L_x_3490:
        /* <DEDUP_REMOVED lines=32> */
[----:B---3--:R-:W-:-:S03]  /*128e0*/  FMNMX.FTZ R19, R18, R19, !PT ;  /* 0x0000001312137209 */ /* 0x008fc60007810000 */
[----:B------:R-:W2:Y:S04]  /*128f0*/  SHFL.BFLY PT, R132, R21, 0x1, 0x1f ;  /* 0x0c201f0015847f89 */ /* 0x000ea800000e0000 */
[----:B------:R-:W3:Y:S04]  /*12900*/  SHFL.BFLY PT, R4, R19, 0x1, 0x1f ;  /* 0x0c201f0013047f89 */ /* 0x000ee800000e0000 */
[----:B------:R-:W4:Y:S04]  /*12910*/  LDSM.16.MT88.4 R80, [R166+0x10000] ;  /* 0x01000000a650783b */ /* 0x000f280000004200 */
[----:B------:R-:W5:Y:S04]  /*12920*/  LDSM.16.MT88.4 R100, [R160] ;  /* 0x00000000a064783b */ /* 0x000f680000004200 */
[----:B------:R-:W5:Y:S04]  /*12930*/  LDSM.16.MT88.4 R40, [R188+0xe000] ;  /* 0x00e00000bc28783b */ /* 0x000f680000004200 */
        /* <DEDUP_REMOVED lines=23> */
[----:B------:R-:W2:Y:S01]  /*12ab0*/  LDSM.16.MT88.4 R4, [R160+0x4000] ;  /* 0x00400000a004783b */ /* 0x000ea20000004200 */
[--C-:B------:R-:W-:Y:S01]  /*12ac0*/  FFMA.FTZ R150, R13, UR4, -R174.reuse ;  /* 0x000000040d967c23 */ /* 0x100fe200080108ae */
[--C-:B------:R-:W-:Y:S01]  /*12ad0*/  FFMA.FTZ R148, R12, UR4, -R165.reuse ;  /* 0x000000040c947c23 */ /* 0x100fe200080108a5 */
[----:B------:R-:W3:Y:S01]  /*12ae0*/  MUFU.EX2 R158, R158 ;  /* 0x0000009e009e7308 */ /* 0x000ee20000000800 */
[----:B------:R-:W2:Y:S01]  /*12af0*/  LDSM.16.MT88.4 R16, [R166+0xc800] ;  /* 0x00c80000a610783b */ /* 0x000ea20000004200 */
[--C-:B------:R-:W-:Y:S01]  /*12b00*/  FFMA.FTZ R9, R9, UR4, -R174.reuse ;  /* 0x0000000409097c23 */ /* 0x100fe200080108ae */
[--C-:B------:R-:W-:Y:S01]  /*12b10*/  FFMA.FTZ R151, R2, UR4, -R165.reuse ;  /* 0x0000000402977c23 */ /* 0x100fe200080108a5 */
[----:B------:R-:W-:Y:S01]  /*12b20*/  MUFU.EX2 R157, R157 ;  /* 0x0000009d009d7308 */ /* 0x000fe20000000800 */
[----:B------:R-:W2:Y:S01]  /*12b30*/  LDSM.16.MT88.4 R12, [R162+0x800] ;  /* 0x00080000a20c783b */ /* 0x000ea20000004200 */
[--C-:B------:R-:W-:Y:S01]  /*12b40*/  FFMA.FTZ R149, R11, UR4, -R174.reuse ;  /* 0x000000040b957c23 */ /* 0x100fe200080108ae */
[--C-:B------:R-:W-:Y:S01]  /*12b50*/  FFMA.FTZ R135, R10, UR4, -R165.reuse ;  /* 0x000000040a877c23 */ /* 0x100fe200080108a5 */
[----:B------:R-:W4:Y:S01]  /*12b60*/  MUFU.EX2 R154, R154 ;  /* 0x0000009a009a7308 */ /* 0x000f220000000800 */
[--C-:B------:R-:W-:Y:S01]  /*12b70*/  FFMA.FTZ R0, R8, UR4, -R165.reuse ;  /* 0x0000000408007c23 */ /* 0x100fe200080108a5 */
[----:B------:R-:W-:Y:S01]  /*12b80*/  LDSM.16.MT88.4 R136, [R188+0xc800] ;  /* 0x00c80000bc88783b */ /* 0x000fe20000004200 */
[--C-:B------:R-:W-:Y:S01]  /*12b90*/  FFMA.FTZ R181, R181, UR4, -R174.reuse ;  /* 0x00000004b5b57c23 */ /* 0x100fe200080108ae */
[----:B------:R-:W-:Y:S01]  /*12ba0*/  MUFU.EX2 R159, R159 ;  /* 0x0000009f009f7308 */ /* 0x000fe20000000800 */
[--C-:B------:R-:W-:Y:S01]  /*12bb0*/  FFMA.FTZ R176, R169, UR4, -R174.reuse ;  /* 0x00000004a9b07c23 */ /* 0x100fe200080108ae */
[----:B---3--:R-:W-:Y:S01]  /*12bc0*/  F2FP.F16.F32.PACK_AB R96, R158, R161 ;  /* 0x000000a19e60723e */ /* 0x008fe200000000ff */
[----:B------:R-:W-:Y:S01]  /*12bd0*/  LDSM.16.MT88.4 R32, [R160+0x800] ;  /* 0x00080000a020783b */ /* 0x000fe20000004200 */
[----:B------:R-:W3:Y:S01]  /*12be0*/  MUFU.EX2 R156, R156 ;  /* 0x0000009c009c7308 */ /* 0x000ee20000000800 */
[--C-:B------:R-:W-:Y:S01]  /*12bf0*/  FFMA.FTZ R172, R179, UR4, -R174.reuse ;  /* 0x00000004b3ac7c23 */ /* 0x100fe200080108ae */
[--C-:B------:R-:W-:Y:S01]  /*12c00*/  FFMA.FTZ R171, R171, UR4, -R174.reuse ;  /* 0x00000004abab7c23 */ /* 0x100fe200080108ae */
[----:B------:R-:W-:Y:S01]  /*12c10*/  LDSM.16.MT88.4 R28, [R188+0xe800] ;  /* 0x00e80000bc1c783b */ /* 0x000fe20000004200 */
        /* <DEDUP_REMOVED lines=8> */
[----:B------:R5:W-:Y:S01]  /*12ca0*/  MUFU.EX2 R2, R9 ;  /* 0x0000000900027308 */ /* 0x000be20000000800 */
[----:B------:R-:W-:Y:S01]  /*12cb0*/  FFMA.FTZ R177, R177, UR4, -R174 ;  /* 0x00000004b1b17c23 */ /* 0x000fe200080108ae */
[----:B---3--:R-:W-:Y:S01]  /*12cc0*/  F2FP.F16.F32.PACK_AB R97, R156, R159 ;  /* 0x0000009f9c61723e */ /* 0x008fe200000000ff */
[----:B------:R-:W-:Y:S01]  /*12cd0*/  FADD.FTZ R158, R161, R158 ;  /* 0x0000009ea19e7221 */ /* 0x000fe20000010000 */
[----:B------:R-:W-:Y:S01]  /*12ce0*/  MUFU.EX2 R153, R153 ;  /* 0x0000009900997308 */ /* 0x000fe20000000800 */
[----:B------:R-:W-:-:S02]  /*12cf0*/  FADD.FTZ R156, R159, R156 ;  /* 0x0000009c9f9c7221 */ /* 0x000fc40000010000 */
[----:B------:R-:W-:Y:S01]  /*12d00*/  FADD.FTZ R157, R157, R158 ;  /* 0x0000009e9d9d7221 */ /* 0x000fe20000010000 */
[----:B------:R-:W3:Y:S01]  /*12d10*/  MUFU.EX2 R150, R150 ;  /* 0x0000009600967308 */ /* 0x000ee20000000800 */
[----:B----4-:R-:W-:Y:S01]  /*12d20*/  F2FP.F16.F32.PACK_AB R99, R152, R155 ;  /* 0x0000009b9863723e */ /* 0x010fe200000000ff */
[----:B------:R-:W-:Y:S02]  /*12d30*/  FADD.FTZ R155, R155, R156 ;  /* 0x0000009c9b9b7221 */ /* 0x000fe40000010000 */
[----:B------:R-:W-:Y:S01]  /*12d40*/  MUFU.EX2 R149, R149 ;  /* 0x0000009500957308 */ /* 0x000fe20000000800 */
[----:B------:R-:W-:Y:S01]  /*12d50*/  FADD.FTZ R154, R154, R157 ;  /* 0x0000009d9a9a7221 */ /* 0x000fe20000010000 */
[----:B-----5:R-:W4:Y:S01]  /*12d60*/  LDSM.16.MT88.4 R8, [R188+0x10800] ;  /* 0x01080000bc08783b */ /* 0x020f220000004200 */
[----:B------:R-:W-:Y:S01]  /*12d70*/  FADD.FTZ R152, R152, R155 ;  /* 0x0000009b98987221 */ /* 0x000fe20000010000 */
[----:B------:R-:W-:Y:S01]  /*12d80*/  MUFU.EX2 R151, R151 ;  /* 0x0000009700977308 */ /* 0x000fe20000000800 */
[C---:B------:R-:W-:Y:S03]  /*12d90*/  HMMA.16816.F32 R120, R96.reuse, R116, RZ ;  /* 0x000000746078723c */ /* 0x040fe600000018ff */
[----:B------:R-:W5:Y:S04]  /*12da0*/  MUFU.EX2 R148, R148 ;  /* 0x0000009400947308 */ /* 0x000f680000000800 */
[----:B------:R-:W-:Y:S01]  /*12db0*/  MUFU.EX2 R135, R135 ;  /* 0x0000008700877308 */ /* 0x000fe20000000800 */
[C---:B------:R-:W-:Y:S03]  /*12dc0*/  HMMA.16816.F32 R112, R96.reuse, R108, RZ ;  /* 0x0000006c6070723c */ /* 0x040fe600000018ff */
[----:B------:R-:W5:Y:S04]  /*12dd0*/  MUFU.EX2 R0, R0 ;  /* 0x0000000000007308 */ /* 0x000f680000000800 */
[----:B------:R1:W-:Y:S01]  /*12de0*/  MUFU.EX2 R169, R181 ;  /* 0x000000b500a97308 */ /* 0x0003e20000000800 */
[C---:B------:R-:W-:Y:S03]  /*12df0*/  HMMA.16816.F32 R116, R96.reuse, R118, RZ ;  /* 0x000000766074723c */ /* 0x040fe600000018ff */
[----:B------:R-:W4:Y:S04]  /*12e00*/  MUFU.EX2 R176, R176 ;  /* 0x000000b000b07308 */ /* 0x000f280000000800 */
[----:B------:R-:W-:Y:S01]  /*12e10*/  MUFU.EX2 R172, R172 ;  /* 0x000000ac00ac7308 */ /* 0x000fe20000000800 */
[----:B------:R-:W-:Y:S03]  /*12e20*/  HMMA.16816.F32 R108, R96, R110, RZ ;  /* 0x0000006e606c723c */ /* 0x000fe600000018ff */
[----:B------:R-:W-:Y:S01]  /*12e30*/  MUFU.EX2 R171, R171 ;  /* 0x000000ab00ab7308 */ /* 0x000fe20000000800 */
[----:B-1----:R-:W-:-:S03]  /*12e40*/  FFMA.FTZ R181, R178, UR4, -R165 ;  /* 0x00000004b2b57c23 */ /* 0x002fc600080108a5 */
[----:B------:R-:W-:Y:S01]  /*12e50*/  MUFU.EX2 R180, R190 ;  /* 0x000000be00b47308 */ /* 0x000fe20000000800 */
[C---:B------:R-:W-:Y:S03]  /*12e60*/  HMMA.16816.F32 R68, R96.reuse, R72, RZ ;  /* 0x000000486044723c */ /* 0x040fe600000018ff */
[----:B------:R-:W1:Y:S04]  /*12e70*/  MUFU.EX2 R179, R179 ;  /* 0x000000b300b37308 */ /* 0x000e680000000800 */
[----:B------:R2:W-:Y:S01]  /*12e80*/  MUFU.EX2 R178, R182 ;  /* 0x000000b600b27308 */ /* 0x0005e20000000800 */
[C---:B------:R-:W-:Y:S03]  /*12e90*/  HMMA.16816.F32 R72, R96.reuse, R74, RZ ;  /* 0x0000004a6048723c */ /* 0x040fe600000018ff */
[----:B------:R-:W1:Y:S05]  /*12ea0*/  MUFU.EX2 R181, R181 ;  /* 0x000000b500b57308 */ /* 0x000e6a0000000800 */
[----:B------:R-:W-:Y:S01]  /*12eb0*/  HMMA.16816.F32 R44, R96, R48, RZ ;  /* 0x00000030602c723c */ /* 0x000fe200000018ff */
[----:B--2---:R-:W-:-:S02]  /*12ec0*/  FFMA.FTZ R182, R175, UR4, -R174 ;  /* 0x00000004afb67c23 */ /* 0x004fc400080108ae */
[----:B------:R-:W-:Y:S05]  /*12ed0*/  MUFU.EX2 R175, R177 ;  /* 0x000000b100af7308 */ /* 0x000fea0000000800 */
[C---:B------:R-:W-:Y:S01]  /*12ee0*/  HMMA.16816.F32 R76, R96.reuse, R80, RZ ;  /* 0x00000050604c723c */ /* 0x040fe200000018ff */
[----:B------:R-:W2:Y:S07]  /*12ef0*/  MUFU.EX2 R182, R182 ;  /* 0x000000b600b67308 */ /* 0x000eae0000000800 */
        /* <DEDUP_REMOVED lines=15> */
[----:B---3--:R-:W-:Y:S01]  /*12ff0*/  F2FP.F16.F32.PACK_AB R4, R150, R153 ;  /* 0x000000999604723e */ /* 0x008fe200000000ff */
[----:B------:R-:W-:Y:S01]  /*13000*/  FADD.FTZ R153, R153, R154 ;  /* 0x0000009a99997221 */ /* 0x000fe20000010000 */
[----:B-----5:R-:W-:Y:S01]  /*13010*/  F2FP.F16.F32.PACK_AB R5, R148, R151 ;  /* 0x000000979405723e */ /* 0x020fe200000000ff */
[----:B------:R-:W-:-:S02]  /*13020*/  FADD.FTZ R151, R151, R152 ;  /* 0x0000009897977221 */ /* 0x000fc40000010000 */
[----:B------:R-:W-:Y:S02]  /*13030*/  FADD.FTZ R150, R150, R153 ;  /* 0x0000009996967221 */ /* 0x000fe40000010000 */
[----:B------:R-:W-:Y:S01]  /*13040*/  HMMA.16816.F32 R96, R96, R6, RZ ;  /* 0x000000066060723c */ /* 0x000fe200000018ff */
[----:B------:R-:W-:Y:S01]  /*13050*/  F2FP.F16.F32.PACK_AB R6, R2, R149 ;  /* 0x000000950206723e */ /* 0x000fe200000000ff */
[----:B------:R-:W-:Y:S01]  /*13060*/  FADD.FTZ R148, R148, R151 ;  /* 0x0000009794947221 */ /* 0x000fe20000010000 */
[----:B------:R-:W-:Y:S01]  /*13070*/  F2FP.F16.F32.PACK_AB R7, R0, R135 ;  /* 0x000000870007723e */ /* 0x000fe200000000ff */
[----:B------:R-:W-:-:S04]  /*13080*/  FADD.FTZ R149, R149, R150 ;  /* 0x0000009695957221 */ /* 0x000fc80000010000 */
[----:B------:R-:W-:Y:S02]  /*13090*/  FADD.FTZ R2, R2, R149 ;  /* 0x0000009502027221 */ /* 0x000fe40000010000 */
[C---:B------:R-:W-:Y:S08]  /*130a0*/  HMMA.16816.F32 R120, R4.reuse, R16, R120 ;  /* 0x000000100478723c */ /* 0x040ff00000001878 */
[C---:B------:R-:W-:Y:S01]  /*130b0*/  HMMA.16816.F32 R116, R4.reuse, R18, R116 ;  /* 0x000000120474723c */ /* 0x040fe20000001874 */
[----:B------:R-:W3:Y:S07]  /*130c0*/  LDSM.16.MT88.4 R16, [R162+0x4800] ;  /* 0x00480000a210783b */ /* 0x000eee0000004200 */
[C---:B------:R-:W-:Y:S08]  /*130d0*/  HMMA.16816.F32 R112, R4.reuse, R12, R112 ;  /* 0x0000000c0470723c */ /* 0x040ff00000001870 */
[C---:B------:R-:W-:Y:S01]  /*130e0*/  HMMA.16816.F32 R108, R4.reuse, R14, R108 ;  /* 0x0000000e046c723c */ /* 0x040fe2000000186c */
[----:B------:R-:W5:Y:S07]  /*130f0*/  LDSM.16.MT88.4 R12, [R160+0x4800] ;  /* 0x00480000a00c783b */ /* 0x000f6e0000004200 */
        /* <DEDUP_REMOVED lines=27> */
[C---:B-----5:R-:W-:Y:S08]  /*132b0*/  HMMA.16816.F32 R92, R4.reuse, R12, R92 ;  /* 0x0000000c045c723c */ /* 0x060ff0000000185c */
[----:B------:R-:W-:Y:S01]  /*132c0*/  HMMA.16816.F32 R96, R4, R14, R96 ;  /* 0x0000000e0460723c */ /* 0x000fe20000001860 */
[----:B------:R-:W5:Y:S01]  /*132d0*/  LDSM.16.MT88.4 R12, [R188+0xf000] ;  /* 0x00f00000bc0c783b */ /* 0x000f620000004200 */
[----:B------:R-:W-:Y:S01]  /*132e0*/  F2FP.F16.F32.PACK_AB R4, R176, R169 ;  /* 0x000000a9b004723e */ /* 0x000fe200000000ff */
[----:B------:R-:W-:Y:S01]  /*132f0*/  FADD.FTZ R169, R169, R2 ;  /* 0x00000002a9a97221 */ /* 0x000fe20000010000 */
[----:B-1----:R-:W-:-:S02]  /*13300*/  F2FP.F16.F32.PACK_AB R5, R179, R180 ;  /* 0x000000b4b305723e */ /* 0x002fc400000000ff */
[----:B------:R-:W-:Y:S02]  /*13310*/  F2FP.F16.F32.PACK_AB R6, R171, R172 ;  /* 0x000000acab06723e */ /* 0x000fe400000000ff */
[----:B------:R-:W-:-:S07]  /*13320*/  F2FP.F16.F32.PACK_AB R7, R181, R178 ;  /* 0x000000b2b507723e */ /* 0x000fce00000000ff */
[C---:B----4-:R-:W-:Y:S08]  /*13330*/  HMMA.16816.F32 R120, R4.reuse, R8, R120 ;  /* 0x000000080478723c */ /* 0x050ff00000001878 */
[C---:B------:R-:W-:Y:S01]  /*13340*/  HMMA.16816.F32 R116, R4.reuse, R10, R116 ;  /* 0x0000000a0474723c */ /* 0x040fe20000001874 */
[----:B------:R-:W1:Y:S07]  /*13350*/  LDSM.16.MT88.4 R8, [R162+0x5000] ;  /* 0x00500000a208783b */ /* 0x000e6e0000004200 */
        /* <DEDUP_REMOVED lines=10> */
[C---:B-----5:R-:W-:Y:S01]  /*13400*/  HMMA.16816.F32 R36, R4.reuse, R12, R36 ;  /* 0x0000000c0424723c */ /* 0x060fe20000001824 */
[----:B------:R3:W-:Y:S04]  /*13410*/  MUFU.EX2 R170, R18 ;  /* 0x0000001200aa7308 */ /* 0x0007e80000000800 */
[----:B------:R-:W4:Y:S03]  /*13420*/  MUFU.EX2 R173, R173 ;  /* 0x000000ad00ad7308 */ /* 0x000f260000000800 */
[C---:B------:R-:W-:Y:S01]  /*13430*/  HMMA.16816.F32 R40, R4.reuse, R14, R40 ;  /* 0x0000000e0428723c */ /* 0x040fe20000001828 */
[----:B------:R-:W5:Y:S01]  /*13440*/  LDSM.16.MT88.4 R12, [R160+0x5000] ;  /* 0x00500000a00c783b */ /* 0x000f620000004200 */
[----:B------:R-:W-:Y:S04]  /*13450*/  MUFU.EX2 R163, R174 ;  /* 0x000000ae00a37308 */ /* 0x000fe80000000800 */
[----:B------:R-:W4:Y:S01]  /*13460*/  MUFU.EX2 R164, R164 ;  /* 0x000000a400a47308 */ /* 0x000f220000000800 */
[----:B---3--:R-:W-:Y:S01]  /*13470*/  LDSM.16.MT88.4 R16, [R188+0xf800] ;  /* 0x00f80000bc10783b */ /* 0x008fe20000004200 */
[C---:B------:R-:W-:Y:S08]  /*13480*/  HMMA.16816.F32 R112, R4.reuse, R32, R112 ;  /* 0x000000200470723c */ /* 0x040ff00000001870 */
        /* <DEDUP_REMOVED lines=25> */
[----:B--2---:R-:W-:Y:S01]  /*13620*/  F2FP.F16.F32.PACK_AB R4, R182, R175 ;  /* 0x000000afb604723e */ /* 0x004fe200000000ff */
        /* <DEDUP_REMOVED lines=9> */
[----:B------:R-:W2:Y:S07]  /*136c0*/  LDSM.16.MT88.4 R16, [R160+0x5800] ;  /* 0x00580000a010783b */ /* 0x000eae0000004200 */
[C---:B---3--:R-:W-:Y:S01]  /*136d0*/  HMMA.16816.F32 R80, R4.reuse, R138, R80 ;  /* 0x0000008a0450723c */ /* 0x048fe20000001850 */
[----:B------:R-:W3:Y:S07]  /*136e0*/  S2R R139, SR_TID.X ;  /* 0x00000000008b7919 */ /* 0x000eee0000002100 */
        /* <DEDUP_REMOVED lines=37> */
[----:B---3--:R-:W-:-:S15]  /*13940*/  @!P4 BRA `(.L_x_3493) ;  /* 0x0000003400acc947 */ /* 0x008fde0003800000 */
        /* <DEDUP_REMOVED lines=20> */
.L_x_3497:
        /* <DEDUP_REMOVED lines=89> */
.L_x_3494:
[----:B------:R-:W-:Y:S02]  /*14020*/  LEA R213, R213, UR5, 0x1 ;  /* 0x00000005d5d57c11 */ /* 0x000fe4000f8e08ff */
[-C--:B------:R-:W-:Y:S02]  /*14030*/  MOV R199, R197.reuse ;  /* 0x000000c500c77202 */ /* 0x080fe40000000f00 */
[----:B------:R-:W-:Y:S02]  /*14040*/  SHF.L.U32 R7, R6, 0x5, RZ ;  /* 0x0000000506077819 */ /* 0x000fe400000006ff */
[----:B------:R-:W-:Y:S01]  /*14050*/  LOP3.LUT R187, R4, 0x7c00, RZ, 0xc0, !PT ;  /* 0x00007c0004bb7812 */ /* 0x000fe200078ec0ff */
[----:B------:R-:W-:Y:S01]  /*14060*/  @!PT LDS RZ, [RZ] ;  /* 0x00000000fffff984 */ /* 0x000fe20000000800 */
[----:B------:R-:W-:Y:S01]  /*14070*/  @!PT LDS RZ, [RZ] ;  /* 0x00000000fffff984 */ /* 0x000fe20000000800 */
[----:B------:R-:W-:Y:S01]  /*14080*/  @!PT LDS RZ, [RZ] ;  /* 0x00000000fffff984 */ /* 0x000fe20000000800 */
[----:B------:R-:W-:Y:S01]  /*14090*/  LDGSTS.E.BYPASS.LTC128B.128 [R213+0xc000], desc[UR6][R198.64] ;  /* 0x0c000000c6d57fae */ /* 0x000fe2000b981a06 */
[--C-:B------:R-:W-:Y:S02]  /*140a0*/  LOP3.LUT R5, R5, 0x1c0, R2.reuse, 0xf8, !PT ;  /* 0x000001c005057812 */ /* 0x100fe400078ef802 */
[----:B------:R-:W-:Y:S03]  /*140b0*/  SHF.L.U64.HI R6, R6, 0x5, R9 ;  /* 0x0000000506067819 */ /* 0x000fe60000010209 */
[----:B------:R-:W-:Y:S01]  /*140c0*/  LDGSTS.E.BYPASS.LTC128B.128 [R213+0xe000], desc[UR6][R198.64+0x80] ;  /* 0x0e000080c6d57fae */ /* 0x000fe2000b981a06 */
[----:B------:R-:W-:Y:S02]  /*140d0*/  IADD3 R4, P0, PT, R7, R198, RZ ;  /* 0x000000c607047210 */ /* 0x000fe40007f1e0ff */
[----:B------:R-:W-:Y:S03]  /*140e0*/  LOP3.LUT R3, R187, 0x200, R2, 0xf8, !PT ;  /* 0x00000200bb037812 */ /* 0x000fe600078ef802 */
[----:B------:R-:W-:Y:S01]  /*140f0*/  LDGSTS.E.BYPASS.LTC128B.128 [R213+0x10000], desc[UR6][R198.64+0x100] ;  /* 0x10000100c6d57fae */ /* 0x000fe2000b981a06 */
[----:B------:R-:W-:Y:S02]  /*14100*/  LOP3.LUT R2, R5, R184, RZ, 0x3c, !PT ;  /* 0x000000b805027212 */ /* 0x000fe400078e3cff */
[C---:B------:R-:W-:Y:S02]  /*14110*/  IADD3.X R5, PT, PT, R6.reuse, R197, RZ, P0, !PT ;  /* 0x000000c506057210 */ /* 0x040fe400007fe4ff */
[----:B------:R-:W-:Y:S02]  /*14120*/  IADD3 R12, P2, PT, R7, R4, RZ ;  /* 0x00000004070c7210 */ /* 0x000fe40007f5e0ff */
[----:B------:R-:W-:Y:S01]  /*14130*/  LOP3.LUT R2, R3, R2, RZ, 0xfc, !PT ;  /* 0x0000000203027212 */ /* 0x000fe200078efcff */
[----:B------:R-:W-:Y:S01]  /*14140*/  LDGSTS.E.BYPASS.LTC128B.128 [R213+0xc800], desc[UR6][R4.64] ;  /* 0x0c80000004d57fae */ /* 0x000fe2000b981a06 */
[----:B------:R-:W-:Y:S02]  /*14150*/  IADD3.X R13, PT, PT, R6, R5, RZ, P2, !PT ;  /* 0x00000005060d7210 */ /* 0x000fe400017fe4ff */
[----:B------:R-:W-:Y:S03]  /*14160*/  IADD3 R14, P0, PT, R7, R12, RZ ;  /* 0x0000000c070e7210 */ /* 0x000fe60007f1e0ff */
[----:B------:R-:W-:Y:S01]  /*14170*/  LDGSTS.E.BYPASS.LTC128B.128 [R213+0xe800], desc[UR6][R4.64+0x80] ;  /* 0x0e80008004d57fae */ /* 0x000fe2000b981a06 */
[----:B------:R-:W-:Y:S02]  /*14180*/  LEA R194, R2, UR5, 0x1 ;  /* 0x0000000502c27c11 */ /* 0x000fe4000f8e08ff */
[----:B------:R-:W-:Y:S03]  /*14190*/  IADD3.X R15, PT, PT, R6, R13, RZ, P0, !PT ;  /* 0x0000000d060f7210 */ /* 0x000fe600007fe4ff */
[----:B------:R1:W-:Y:S01]  /*141a0*/  LDGSTS.E.BYPASS.LTC128B.128 [R213+0x10800], desc[UR6][R4.64+0x100] ;  /* 0x1080010004d57fae */ /* 0x0003e2000b981a06 */
[----:B------:R-:W-:Y:S02]  /*141b0*/  LOP3.LUT P0, RZ, R139, 0x2, RZ, 0xc0, !PT ;  /* 0x000000028bff7812 */ /* 0x000fe4000780c0ff */
[----:B------:R-:W-:Y:S03]  /*141c0*/  IADD3 R136, PT, PT, R193, UR5, RZ ;  /* 0x00000005c1887c10 */ /* 0x000fe6000fffe0ff */
[----:B------:R-:W-:Y:S01]  /*141d0*/  LDGSTS.E.BYPASS.LTC128B.128 [R213+0xd000], desc[UR6][R12.64] ;  /* 0x0d0000000cd57fae */ /* 0x000fe2000b981a06 */
[----:B------:R-:W-:Y:S02]  /*141e0*/  SEL R189, R185, 0xffffffe0, !P0 ;  /* 0xffffffe0b9bd7807 */ /* 0x000fe40004000000 */
[----:B------:R-:W-:Y:S03]  /*141f0*/  MOV R2, 0x40 ;  /* 0x0000004000027802 */ /* 0x000fe60000000f00 */
[----:B------:R-:W-:Y:S01]  /*14200*/  LDGSTS.E.BYPASS.LTC128B.128 [R213+0xf000], desc[UR6][R12.64+0x80] ;  /* 0x0f0000800cd57fae */ /* 0x000fe2000b981a06 */
[C---:B------:R-:W-:Y:S02]  /*14210*/  IADD3 R192, PT, PT, R189.reuse, R194, RZ ;  /* 0x000000c2bdc07210 */ /* 0x040fe40007ffe0ff */
[----:B------:R-:W-:Y:S03]  /*14220*/  IADD3 R191, PT, PT, R189, R136, RZ ;  /* 0x00000088bdbf7210 */ /* 0x000fe60007ffe0ff */
[----:B------:R-:W-:Y:S01]  /*14230*/  LDGSTS.E.BYPASS.LTC128B.128 [R213+0x11000], desc[UR6][R12.64+0x100] ;  /* 0x110001000cd57fae */ /* 0x000fe2000b981a06 */
[----:B------:R-:W-:Y:S02]  /*14240*/  LOP3.LUT P0, RZ, R139, 0x4, RZ, 0xc0, !PT ;  /* 0x000000048bff7812 */ /* 0x000fe4000780c0ff */
[----:B------:R-:W-:Y:S03]  /*14250*/  ISETP.NE.AND P2, PT, R208, RZ, PT ;  /* 0x000000ffd000720c */ /* 0x000fe60003f45270 */
[----:B------:R-:W-:Y:S01]  /*14260*/  LDGSTS.E.BYPASS.LTC128B.128 [R213+0xd800], desc[UR6][R14.64] ;  /* 0x0d8000000ed57fae */ /* 0x000fe2000b981a06 */
[----:B------:R-:W-:Y:S05]  /*14270*/  SEL R3, R2, 0xffffffc0, !P0 ;  /* 0xffffffc002037807 */ /* 0x000fea0004000000 */
[----:B------:R-:W-:Y:S01]  /*14280*/  LDGSTS.E.BYPASS.LTC128B.128 [R213+0xf800], desc[UR6][R14.64+0x80] ;  /* 0x0f8000800ed57fae */ /* 0x000fe2000b981a06 */
[C---:B------:R-:W-:Y:S02]  /*14290*/  IADD3 R190, PT, PT, R3.reuse, R194, RZ ;  /* 0x000000c203be7210 */ /* 0x040fe40007ffe0ff */
[----:B------:R-:W-:Y:S03]  /*142a0*/  IADD3 R136, PT, PT, R3, R136, RZ ;  /* 0x0000008803887210 */ /* 0x000fe60007ffe0ff */
[----:B------:R2:W-:Y:S01]  /*142b0*/  LDGSTS.E.BYPASS.LTC128B.128 [R213+0x11800], desc[UR6][R14.64+0x100] ;  /* 0x118001000ed57fae */ /* 0x0005e2000b981a06 */
[C---:B------:R-:W-:Y:S02]  /*142c0*/  IADD3 R3, PT, PT, R189.reuse, R190, RZ ;  /* 0x000000bebd037210 */ /* 0x040fe40007ffe0ff */
[----:B------:R-:W-:Y:S03]  /*142d0*/  IADD3 R2, PT, PT, R189, R136, RZ ;  /* 0x00000088bd027210 */ /* 0x000fe60007ffe0ff */
[----:B------:R-:W-:Y:S06]  /*142e0*/  LDSM.16.M88.4 R32, [R194] ;  /* 0x00000000c220783b */ /* 0x000fec0000000200 */
[----:B------:R-:W1:Y:S06]  /*142f0*/  LDSM.16.M88.4 R8, [R193+UR5+0x6000] ;  /* 0x00600005c108783b */ /* 0x000e6c0008000200 */
[----:B------:R-:W2:Y:S06]  /*14300*/  LDSM.16.M88.4 R16, [R193+UR5+0x6800] ;  /* 0x00680005c110783b */ /* 0x000eac0008000200 */
[----:B------:R-:W5:Y:S06]  /*14310*/  LDSM.16.M88.4 R24, [R193+UR5+0x7000] ;  /* 0x00700005c118783b */ /* 0x000f6c0008000200 */
[----:B------:R-:W0:Y:S06]  /*14320*/  LDGDEPBAR ;  /* 0x00000000000079af */ /* 0x000e2c0000000000 */
[----:B------:R-:W3:Y:S06]  /*14330*/  LDSM.16.M88.4 R132, [R193+UR5+0x7800] ;  /* 0x00780005c184783b */ /* 0x000eec0008000200 */
[----:B------:R-:W-:Y:S06]  /*14340*/  LDSM.16.M88.4 R140, [R192] ;  /* 0x00000000c08c783b */ /* 0x000fec0000000200 */
[----:B------:R-:W4:Y:S01]  /*14350*/  LDSM.16.M88.4 R144, [R191+0x6000] ;  /* 0x00600000bf90783b */ /* 0x000f220000000200 */
[C---:B-1----:R-:W-:Y:S05]  /*14360*/  HMMA.16816.F32 R4, R32.reuse, R8, RZ ;  /* 0x000000082004723c */ /* 0x042fea00000018ff */
[----:B------:R-:W1:Y:S06]  /*14370*/  LDSM.16.M88.4 R148, [R191+0x6800] ;  /* 0x00680000bf94783b */ /* 0x000e6c0000000200 */
[----:B------:R-:W1:Y:S01]  /*14380*/  LDSM.16.M88.4 R152, [R191+0x7000] ;  /* 0x00700000bf98783b */ /* 0x000e620000000200 */
[C---:B------:R-:W-:Y:S05]  /*14390*/  HMMA.16816.F32 R8, R32.reuse, R10, RZ ;  /* 0x0000000a2008723c */ /* 0x040fea00000018ff */
[----:B------:R-:W1:Y:S03]  /*143a0*/  LDSM.16.M88.4 R156, [R191+0x7800] ;  /* 0x00780000bf9c783b */ /* 0x000e660000000200 */
[C---:B--2---:R-:W-:Y:S03]  /*143b0*/  HMMA.16816.F32 R12, R32.reuse, R16, RZ ;  /* 0x00000010200c723c */ /* 0x044fe600000018ff */
[----:B------:R-:W-:Y:S05]  /*143c0*/  LDSM.16.M88.4 R160, [R190] ;  /* 0x00000000bea0783b */ /* 0x000fea0000000200 */
[C---:B------:R-:W-:Y:S01]  /*143d0*/  HMMA.16816.F32 R16, R32.reuse, R18, RZ ;  /* 0x000000122010723c */ /* 0x040fe200000018ff */
[----:B------:R-:W2:Y:S06]  /*143e0*/  LDSM.16.M88.4 R164, [R136+0x6000] ;  /* 0x0060000088a4783b */ /* 0x000eac0000000200 */
[----:B------:R-:W-:Y:S01]  /*143f0*/  LDSM.16.M88.4 R168, [R136+0x7800] ;  /* 0x0078000088a8783b */ /* 0x000fe20000000200 */
[C---:B-----5:R-:W-:Y:S05]  /*14400*/  HMMA.16816.F32 R20, R32.reuse, R24, RZ ;  /* 0x000000182014723c */ /* 0x060fea00000018ff */
[----:B------:R-:W-:Y:S03]  /*14410*/  LDSM.16.M88.4 R172, [R3] ;  /* 0x0000000003ac783b */ /* 0x000fe60000000200 */
[C---:B------:R-:W-:Y:S03]  /*14420*/  HMMA.16816.F32 R24, R32.reuse, R26, RZ ;  /* 0x0000001a2018723c */ /* 0x040fe600000018ff */
[----:B------:R-:W-:Y:S05]  /*14430*/  LDSM.16.M88.4 R176, [R2+0x6000] ;  /* 0x0060000002b0783b */ /* 0x000fea0000000200 */
[C---:B---3--:R-:W-:Y:S01]  /*14440*/  HMMA.16816.F32 R28, R32.reuse, R132, RZ ;  /* 0x00000084201c723c */ /* 0x048fe200000018ff */
[----:B------:R-:W-:Y:S07]  /*14450*/  LDSM.16.M88.4 R180, [R191+0x8000] ;  /* 0x00800000bfb4783b */ /* 0x000fee0000000200 */
[----:B------:R-:W-:Y:S01]  /*14460*/  HMMA.16816.F32 R32, R32, R134, RZ ;  /* 0x000000862020723c */ /* 0x000fe200000018ff */
[----:B------:R-:W3:Y:S07]  /*14470*/  LDSM.16.M88.4 R132, [R136+0x6800] ;  /* 0x006800008884783b */ /* 0x000eee0000000200 */
[C---:B----4-:R-:W-:Y:S08]  /*14480*/  HMMA.16816.F32 R4, R140.reuse, R144, R4 ;  /* 0x000000908c04723c */ /* 0x050ff00000001804 */
        /* <DEDUP_REMOVED lines=10> */
[----:B------:R-:W1:Y:S06]  /*14530*/  LDSM.16.M88.4 R140, [R2+0x6800] ;  /* 0x00680000028c783b */ /* 0x000e6c0000000200 */
[----:B------:R-:W-:Y:S01]  /*14540*/  LDSM.16.M88.4 R156, [R194+0x2000] ;  /* 0x00200000c29c783b */ /* 0x000fe20000000200 */
[C---:B--2---:R-:W-:Y:S08]  /*14550*/  HMMA.16816.F32 R4, R160.reuse, R164, R4 ;  /* 0x000000a4a004723c */ /* 0x044ff00000001804 */
[C---:B------:R-:W-:Y:S01]  /*14560*/  HMMA.16816.F32 R8, R160.reuse, R166, R8 ;  /* 0x000000a6a008723c */ /* 0x040fe20000001808 */
[----:B------:R-:W2:Y:S07]  /*14570*/  LDSM.16.M88.4 R164, [R193+UR5+0x8000] ;  /* 0x00800005c1a4783b */ /* 0x000eae0008000200 */
[C---:B---3--:R-:W-:Y:S08]  /*14580*/  HMMA.16816.F32 R12, R160.reuse, R132, R12 ;  /* 0x00000084a00c723c */ /* 0x048ff0000000180c */
[C---:B------:R-:W-:Y:S01]  /*14590*/  HMMA.16816.F32 R16, R160.reuse, R134, R16 ;  /* 0x00000086a010723c */ /* 0x040fe20000001810 */
[----:B------:R-:W3:Y:S07]  /*145a0*/  LDSM.16.M88.4 R132, [R193+UR5+0x8800] ;  /* 0x00880005c184783b */ /* 0x000eee0008000200 */
[C---:B----4-:R-:W-:Y:S08]  /*145b0*/  HMMA.16816.F32 R20, R160.reuse, R144, R20 ;  /* 0x00000090a014723c */ /* 0x050ff00000001814 */
[C---:B------:R-:W-:Y:S01]  /*145c0*/  HMMA.16816.F32 R24, R160.reuse, R146, R24 ;  /* 0x00000092a018723c */ /* 0x040fe20000001818 */
[----:B------:R-:W4:Y:S07]  /*145d0*/  LDSM.16.M88.4 R144, [R193+UR5+0x9000] ;  /* 0x00900005c190783b */ /* 0x000f2e0008000200 */
[C---:B------:R-:W-:Y:S08]  /*145e0*/  HMMA.16816.F32 R28, R160.reuse, R168, R28 ;  /* 0x000000a8a01c723c */ /* 0x040ff0000000181c */
[----:B------:R-:W-:Y:S01]  /*145f0*/  HMMA.16816.F32 R32, R160, R170, R32 ;  /* 0x000000aaa020723c */ /* 0x000fe20000001820 */
[----:B------:R-:W5:Y:S06]  /*14600*/  LDSM.16.M88.4 R160, [R193+UR5+0x9800] ;  /* 0x00980005c1a0783b */ /* 0x000f6c0008000200 */
[----:B------:R-:W5:Y:S01]  /*14610*/  LDSM.16.M88.4 R168, [R192+0x2000] ;  /* 0x00200000c0a8783b */ /* 0x000f620000000200 */
        /* <DEDUP_REMOVED lines=11> */
[----:B------:R-:W1:Y:S06]  /*146d0*/  LDSM.16.M88.4 R152, [R191+0x9800] ;  /* 0x00980000bf98783b */ /* 0x000e6c0000000200 */
[----:B------:R-:W1:Y:S01]  /*146e0*/  LDSM.16.M88.4 R172, [R190+0x2000] ;  /* 0x00200000beac783b */ /* 0x000e620000000200 */
        /* <DEDUP_REMOVED lines=8> */
[----:B------:R-:W3:Y:S07]  /*14770*/  LDSM.16.M88.4 R144, [R136+0x9000] ;  /* 0x009000008890783b */ /* 0x000eee0000000200 */
[C---:B-----5:R-:W-:Y:S08]  /*14780*/  HMMA.16816.F32 R28, R156.reuse, R160, R28 ;  /* 0x000000a09c1c723c */ /* 0x060ff0000000181c */
[----:B------:R-:W-:Y:S01]  /*14790*/  HMMA.16816.F32 R32, R156, R162, R32 ;  /* 0x000000a29c20723c */ /* 0x000fe20000001820 */
[----:B------:R-:W4:Y:S06]  /*147a0*/  LDSM.16.M88.4 R156, [R136+0x9800] ;  /* 0x00980000889c783b */ /* 0x000f2c0000000200 */
        /* <DEDUP_REMOVED lines=13> */
[----:B------:R-:W-:Y:S01]  /*14880*/  LDSM.16.M88.4 R168, [R194+0x4000] ;  /* 0x00400000c2a8783b */ /* 0x000fe20000000200 */
        /* <DEDUP_REMOVED lines=11> */
[----:B------:R-:W4:Y:S06]  /*14940*/  LDSM.16.M88.4 R156, [R193+UR5+0xb800] ;  /* 0x00b80005c19c783b */ /* 0x000f2c0008000200 */
[----:B------:R-:W-:Y:S01]  /*14950*/  LDSM.16.M88.4 R172, [R191+0xa000] ;  /* 0x00a00000bfac783b */ /* 0x000fe20000000200 */
        /* <DEDUP_REMOVED lines=24> */
[----:B------:R-:W4:Y:S06]  /*14ae0*/  LDSM.16.M88.4 R156, [R136+0xb800] ;  /* 0x00b80000889c783b */ /* 0x000f2c0000000200 */
[----:B------:R-:W4:Y:S01]  /*14af0*/  LDSM.16.M88.4 R168, [R3+0x4000] ;  /* 0x0040000003a8783b */ /* 0x000f220000000200 */
        /* <DEDUP_REMOVED lines=23> */
[----:B------:R-:W-:Y:S01]  /*14c70*/  FMUL.FTZ R172, R7, UR12 ;  /* 0x0000000c07ac7c20 */ /* 0x000fe20008410000 */
[----:B------:R-:W1:Y:S01]  /*14c80*/  MUFU.TANH R182, R3 ;  /* 0x0000000300b67308 */ /* 0x000e620000002400 */
[----:B------:R-:W2:Y:S01]  /*14c90*/  LDSM.16.M88.4 R4, [R2+0xb000] ;  /* 0x00b000000204783b */ /* 0x000ea20000000200 */
[C---:B------:R-:W-:Y:S03]  /*14ca0*/  HMMA.16816.F32 R16, R168.reuse, R134, R16 ;  /* 0x00000086a810723c */ /* 0x040fe60000001810 */
[----:B------:R-:W-:Y:S01]  /*14cb0*/  FMUL.FTZ R9, R9, UR12 ;  /* 0x0000000c09097c20 */ /* 0x000fe20008410000 */
[----:B------:R-:W-:Y:S01]  /*14cc0*/  FMUL.FTZ R10, R10, UR12 ;  /* 0x0000000c0a0a7c20 */ /* 0x000fe20008410000 */
[----:B------:R-:W-:Y:S03]  /*14cd0*/  FMUL.FTZ R11, R11, UR12 ;  /* 0x0000000c0b0b7c20 */ /* 0x000fe60008410000 */
[----:B------:R-:W3:Y:S01]  /*14ce0*/  MUFU.TANH R178, R178 ;  /* 0x000000b200b27308 */ /* 0x000ee20000002400 */
[----:B------:R-:W-:Y:S01]  /*14cf0*/  FMUL.FTZ R218, R8, UR12 ;  /* 0x0000000c08da7c20 */ /* 0x000fe20008410000 */
[----:B------:R-:W-:Y:S01]  /*14d00*/  FMUL.FTZ R150, R12, UR12 ;  /* 0x0000000c0c967c20 */ /* 0x000fe20008410000 */
[----:B------:R-:W-:Y:S01]  /*14d10*/  FMUL.FTZ R13, R13, UR12 ;  /* 0x0000000c0d0d7c20 */ /* 0x000fe20008410000 */
[----:B------:R-:W-:Y:S01]  /*14d20*/  FMUL.FTZ R14, R14, UR12 ;  /* 0x0000000c0e0e7c20 */ /* 0x000fe20008410000 */
[----:B------:R-:W-:Y:S05]  /*14d30*/  FMUL.FTZ R15, R15, UR12 ;  /* 0x0000000c0f0f7c20 */ /* 0x000fea0008410000 */
[----:B------:R-:W4:Y:S01]  /*14d40*/  MUFU.TANH R216, R9 ;  /* 0x0000000900d87308 */ /* 0x000f220000002400 */
[----:B------:R-:W-:Y:S01]  /*14d50*/  FMUL.FTZ R180, R16, UR12 ;  /* 0x0000000c10b47c20 */ /* 0x000fe20008410000 */
[----:B------:R-:W-:Y:S01]  /*14d60*/  FMUL.FTZ R17, R17, UR12 ;  /* 0x0000000c11117c20 */ /* 0x000fe20008410000 */
[----:B------:R-:W-:Y:S07]  /*14d70*/  FMUL.FTZ R18, R18, UR12 ;  /* 0x0000000c12127c20 */ /* 0x000fee0008410000 */
[----:B------:R-:W1:Y:S01]  /*14d80*/  MUFU.TANH R214, R10 ;  /* 0x0000000a00d67308 */ /* 0x000e620000002400 */
[----:B------:R-:W-:Y:S09]  /*14d90*/  FMUL.FTZ R19, R19, UR12 ;  /* 0x0000000c13137c20 */ /* 0x000ff20008410000 */
[----:B------:R5:W1:Y:S10]  /*14da0*/  MUFU.TANH R212, R11 ;  /* 0x0000000b00d47308 */ /* 0x000a740000002400 */
[----:B------:R-:W1:Y:S01]  /*14db0*/  MUFU.TANH R174, R174 ;  /* 0x000000ae00ae7308 */ /* 0x000e620000002400 */
[C---:B--2---:R-:W-:Y:S09]  /*14dc0*/  HMMA.16816.F32 R20, R168.reuse, R4, R20 ;  /* 0x00000004a814723c */ /* 0x044ff20000001814 */
[----:B------:R-:W2:Y:S01]  /*14dd0*/  MUFU.TANH R172, R172 ;  /* 0x000000ac00ac7308 */ /* 0x000ea20000002400 */
[C---:B------:R-:W-:Y:S01]  /*14de0*/  HMMA.16816.F32 R24, R168.reuse, R6, R24 ;  /* 0x00000006a818723c */ /* 0x040fe20000001818 */
[----:B-----5:R-:W5:Y:S01]  /*14df0*/  LDSM.16.M88.4 R8, [R2+0xb800] ;  /* 0x00b800000208783b */ /* 0x020f620000000200 */
[----:B------:R-:W-:Y:S07]  /*14e00*/  DEPBAR.LE SB0, 0x0 ;  /* 0x000080000000791a */ /* 0x000fee0000000000 */
[----:B------:R-:W1:Y:S01]  /*14e10*/  MUFU.TANH R218, R218 ;  /* 0x000000da00da7308 */ /* 0x000e620000002400 */
[----:B------:R-:W-:Y:S01]  /*14e20*/  BAR.SYNC.DEFER_BLOCKING 0x0 ;  /* 0x0000000000007b1d */ /* 0x000fe20000010000 */
[----:B------:R-:W-:Y:S01]  /*14e30*/  FMUL.FTZ R20, R20, UR12 ;  /* 0x0000000c14147c20 */ /* 0x000fe20008410000 */
[----:B------:R-:W-:Y:S01]  /*14e40*/  FMUL.FTZ R21, R21, UR12 ;  /* 0x0000000c15157c20 */ /* 0x000fe20008410000 */
[----:B------:R-:W-:Y:S01]  /*14e50*/  FMUL.FTZ R22, R22, UR12 ;  /* 0x0000000c16167c20 */ /* 0x000fe20008410000 */
[----:B------:R-:W-:Y:S05]  /*14e60*/  FMUL.FTZ R23, R23, UR12 ;  /* 0x0000000c17177c20 */ /* 0x000fea0008410000 */
[----:B------:R-:W1:Y:S01]  /*14e70*/  MUFU.TANH R150, R150 ;  /* 0x0000009600967308 */ /* 0x000e620000002400 */
[----:B------:R-:W-:Y:S01]  /*14e80*/  FMUL.FTZ R190, R24, UR12 ;  /* 0x0000000c18be7c20 */ /* 0x000fe20008410000 */
[----:B------:R-:W-:Y:S01]  /*14e90*/  FMUL.FTZ R25, R25, UR12 ;  /* 0x0000000c19197c20 */ /* 0x000fe20008410000 */
[----:B------:R-:W-:Y:S01]  /*14ea0*/  FMUL.FTZ R26, R26, UR12 ;  /* 0x0000000c1a1a7c20 */ /* 0x000fe20008410000 */
[----:B------:R-:W-:Y:S06]  /*14eb0*/  FMUL.FTZ R27, R27, UR12 ;  /* 0x0000000c1b1b7c20 */ /* 0x000fec0008410000 */
[----:B------:R1:W1:Y:S10]  /*14ec0*/  MUFU.TANH R146, R13 ;  /* 0x0000000d00927308 */ /* 0x0002740000002400 */
[----:B------:R1:W1:Y:S10]  /*14ed0*/  MUFU.TANH R144, R14 ;  /* 0x0000000e00907308 */ /* 0x0002740000002400 */
[----:B------:R1:W1:Y:S01]  /*14ee0*/  MUFU.TANH R148, R15 ;  /* 0x0000000f00947308 */ /* 0x0002620000002400 */
[C---:B-----5:R-:W-:Y:S09]  /*14ef0*/  HMMA.16816.F32 R28, R168.reuse, R8, R28 ;  /* 0x00000008a81c723c */ /* 0x060ff2000000181c */
[----:B------:R-:W1:Y:S01]  /*14f00*/  MUFU.TANH R180, R180 ;  /* 0x000000b400b47308 */ /* 0x000e620000002400 */
[----:B------:R-:W-:Y:S09]  /*14f10*/  HMMA.16816.F32 R32, R168, R10, R32 ;  /* 0x0000000aa820723c */ /* 0x000ff20000001820 */
[----:B------:R1:W1:Y:S01]  /*14f20*/  MUFU.TANH R176, R17 ;  /* 0x0000001100b07308 */ /* 0x0002620000002400 */
        /* <DEDUP_REMOVED lines=103> */
.L_x_3496:
        /* <DEDUP_REMOVED lines=25> */
.L_x_3495:
        /* <DEDUP_REMOVED lines=53> */
[--C-:B------:R-:W-:Y:S07]  /*15a80*/  FFMA.FTZ R182, R142, UR4, -R159.reuse ;  /* 0x000000048eb67c23 */ /* 0x100fee000801089f */
[----:B------:R-:W2:Y:S01]  /*15a90*/  MUFU.EX2 R0, R0 ;  /* 0x0000000000007308 */ /* 0x000ea20000000800 */
[----:B------:R-:W-:Y:S01]  /*15aa0*/  LDSM.16.MT88.4 R144, [R188+0x10800] ;  /* 0x01080000bc90783b */ /* 0x000fe20000004200 */
[--C-:B------:R-:W-:Y:S01]  /*15ab0*/  FFMA.FTZ R191, R140, UR4, -R159.reuse ;  /* 0x000000048cbf7c23 */ /* 0x100fe2000801089f */
[----:B------:R-:W-:Y:S07]  /*15ac0*/  FFMA.FTZ R148, R148, UR4, -R159 ;  /* 0x0000000494947c23 */ /* 0x000fee000801089f */
[----:B------:R-:W-:Y:S01]  /*15ad0*/  MUFU.EX2 R177, R177 ;  /* 0x000000b100b17308 */ /* 0x000fe20000000800 */
[----:B------:R-:W-:Y:S01]  /*15ae0*/  FFMA.FTZ R193, R164, UR4, -R161 ;  /* 0x00000004a4c17c23 */ /* 0x000fe200080108a1 */
[--C-:B------:R-:W-:Y:S01]  /*15af0*/  FFMA.FTZ R199, R154, UR4, -R159.reuse ;  /* 0x000000049ac77c23 */ /* 0x100fe2000801089f */
[----:B------:R-:W-:Y:S07]  /*15b00*/  FFMA.FTZ R217, R152, UR4, -R159 ;  /* 0x0000000498d97c23 */ /* 0x000fee000801089f */
        /* <DEDUP_REMOVED lines=35> */
[--C-:B------:R-:W-:Y:S01]  /*15d40*/  FFMA.FTZ R212, R158, UR4, -R161.reuse ;  /* 0x000000049ed47c23 */ /* 0x100fe200080108a1 */
[--C-:B------:R-:W-:Y:S01]  /*15d50*/  FFMA.FTZ R219, R160, UR4, -R161.reuse ;  /* 0x00000004a0db7c23 */ /* 0x100fe200080108a1 */
[--C-:B------:R-:W-:Y:S01]  /*15d60*/  FFMA.FTZ R214, R156, UR4, -R161.reuse ;  /* 0x000000049cd67c23 */ /* 0x100fe200080108a1 */
        /* <DEDUP_REMOVED lines=16> */
[----:B------:R-:W-:Y:S01]  /*15e70*/  LDSM.16.MT88.4 R152, [R168+0x5000] ;  /* 0x00500000a898783b */ /* 0x000fe20000004200 */
[----:B------:R-:W-:Y:S01]  /*15e80*/  FMUL.FTZ R41, R2, R41 ;  /* 0x0000002902297220 */ /* 0x000fe20000410000 */
[C---:B------:R-:W-:Y:S01]  /*15e90*/  FMUL.FTZ R42, R0.reuse, R42 ;  /* 0x0000002a002a7220 */ /* 0x040fe20000410000 */
[----:B------:R-:W-:Y:S01]  /*15ea0*/  FMUL.FTZ R43, R0, R43 ;  /* 0x0000002b002b7220 */ /* 0x000fe20000410000 */
[C---:B------:R-:W-:Y:S01]  /*15eb0*/  FMUL.FTZ R44, R2.reuse, R44 ;  /* 0x0000002c022c7220 */ /* 0x040fe20000410000 */
[C---:B------:R-:W-:Y:S01]  /*15ec0*/  FMUL.FTZ R45, R2.reuse, R45 ;  /* 0x0000002d022d7220 */ /* 0x040fe20000410000 */
[C---:B------:R-:W-:Y:S01]  /*15ed0*/  HMMA.16816.F32 R12, R128.reuse, R20, R12 ;  /* 0x00000014800c723c */ /* 0x040fe2000000180c */
[----:B------:R-:W-:Y:S01]  /*15ee0*/  MUFU.EX2 R181, R181 ;  /* 0x000000b500b57308 */ /* 0x000fe20000000800 */
[----:B------:R-:W1:Y:S01]  /*15ef0*/  LDSM.16.MT88.4 R120, [R189] ;  /* 0x00000000bd78783b */ /* 0x000e620000004200 */
        /* <DEDUP_REMOVED lines=16> */
[----:B------:R-:W3:Y:S02]  /*16000*/  MUFU.EX2 R191, R191 ;  /* 0x000000bf00bf7308 */ /* 0x000ee40000000800 */
        /* <DEDUP_REMOVED lines=10> */
[----:B------:R-:W4:Y:S01]  /*160b0*/  LDSM.16.MT88.4 R104, [R138+0xe000] ;  /* 0x00e000008a68783b */ /* 0x000f220000004200 */
        /* <DEDUP_REMOVED lines=23> */
[C---:B--2---:R-:W-:Y:S04]  /*16230*/  HMMA.16816.F32 R36, R128.reuse, R112, R36 ;  /* 0x000000708024723c */ /* 0x044fe80000001824 */
        /* <DEDUP_REMOVED lines=24> */
[--C-:B------:R-:W-:Y:S01]  /*163c0*/  FFMA.FTZ R183, R176, UR4, -R161.reuse ;  /* 0x00000004b0b77c23 */ /* 0x100fe200080108a1 */
[C---:B------:R-:W-:Y:S01]  /*163d0*/  FMUL.FTZ R92, R2.reuse, R92 ;  /* 0x0000005c025c7220 */ /* 0x040fe20000410000 */
[----:B------:R-:W-:Y:S01]  /*163e0*/  FMUL.FTZ R93, R2, R93 ;  /* 0x0000005d025d7220 */ /* 0x000fe20000410000 */
[C---:B------:R-:W-:Y:S01]  /*163f0*/  FMUL.FTZ R94, R0.reuse, R94 ;  /* 0x0000005e005e7220 */ /* 0x040fe20000410000 */
[C---:B------:R-:W-:Y:S02]  /*16400*/  HMMA.16816.F32 R52, R128.reuse, R100, R52 ;  /* 0x000000648034723c */ /* 0x040fe40000001834 */
[----:B------:R-:W-:Y:S01]  /*16410*/  MUFU.EX2 R183, R183 ;  /* 0x000000b700b77308 */ /* 0x000fe20000000800 */
[----:B------:R-:W-:Y:S01]  /*16420*/  FMUL.FTZ R95, R0, R95 ;  /* 0x0000005f005f7220 */ /* 0x000fe20000410000 */
[C---:B------:R-:W-:Y:S01]  /*16430*/  FMUL.FTZ R96, R2.reuse, R96 ;  /* 0x0000006002607220 */ /* 0x040fe20000410000 */
[----:B------:R-:W-:Y:S01]  /*16440*/  FMUL.FTZ R97, R2, R97 ;  /* 0x0000006102617220 */ /* 0x000fe20000410000 */
[C---:B------:R-:W-:Y:S01]  /*16450*/  FMUL.FTZ R98, R0.reuse, R98 ;  /* 0x0000006200627220 */ /* 0x040fe20000410000 */
[----:B------:R-:W-:Y:S01]  /*16460*/  FMUL.FTZ R99, R0, R99 ;  /* 0x0000006300637220 */ /* 0x000fe20000410000 */
[C---:B------:R-:W-:Y:S01]  /*16470*/  HMMA.16816.F32 R56, R128.reuse, R102, R56 ;  /* 0x000000668038723c */ /* 0x040fe20000001838 */
[----:B------:R-:W2:Y:S02]  /*16480*/  LDSM.16.MT88.4 R100, [R138+0x10000] ;  /* 0x010000008a64783b */ /* 0x000ea40000004200 */
[----:B------:R-:W-:Y:S01]  /*16490*/  FFMA.FTZ R215, R210, UR4, -R161 ;  /* 0x00000004d2d77c23 */ /* 0x000fe200080108a1 */
[--C-:B------:R-:W-:Y:S01]  /*164a0*/  FFMA.FTZ R210, R162, UR4, -R159.reuse ;  /* 0x00000004a2d27c23 */ /* 0x100fe2000801089f */
[----:B------:R-:W-:Y:S01]  /*164b0*/  FFMA.FTZ R194, R192, UR4, -R159 ;  /* 0x00000004c0c27c23 */ /* 0x000fe2000801089f */
[----:B------:R-:W-:Y:S01]  /*164c0*/  FFMA.FTZ R190, R190, UR4, -R161 ;  /* 0x00000004bebe7c23 */ /* 0x000fe200080108a1 */
[----:B------:R4:W-:Y:S01]  /*164d0*/  MUFU.EX2 R192, R166 ;  /* 0x000000a600c07308 */ /* 0x0009e20000000800 */
[C---:B------:R-:W-:Y:S09]  /*164e0*/  HMMA.16816.F32 R60, R128.reuse, R108, R60 ;  /* 0x0000006c803c723c */ /* 0x040ff2000000183c */
[----:B------:R-:W-:Y:S01]  /*164f0*/  MUFU.EX2 R194, R194 ;  /* 0x000000c200c27308 */ /* 0x000fe20000000800 */
        /* <DEDUP_REMOVED lines=13> */
[----:B----4-:R-:W-:Y:S02]  /*165d0*/  LDSM.16.MT88.4 R164, [R188+0x11800] ;  /* 0x01180000bca4783b */ /* 0x010fe40000004200 */
[----:B------:R-:W-:Y:S01]  /*165e0*/  FADD.FTZ R0, R170, R175 ;  /* 0x000000afaa007221 */ /* 0x000fe20000010000 */
[----:B------:R-:W-:Y:S03]  /*165f0*/  FADD.FTZ R171, R171, R172 ;  /* 0x000000acabab7221 */ /* 0x000fe60000010000 */
[----:B------:R-:W-:Y:S01]  /*16600*/  FADD.FTZ R0, R169, R0 ;  /* 0x00000000a9007221 */ /* 0x000fe20000010000 */
[C---:B------:R-:W-:Y:S01]  /*16610*/  HMMA.16816.F32 R72, R128.reuse, R106, R72 ;  /* 0x0000006a8048723c */ /* 0x040fe20000001848 */
[----:B------:R-:W1:Y:S07]  /*16620*/  LDSM.16.MT88.4 R104, [R189+0x4000] ;  /* 0x00400000bd68783b */ /* 0x000e6e0000004200 */
[C---:B--2---:R-:W-:Y:S03]  /*16630*/  HMMA.16816.F32 R76, R128.reuse, R100, R76 ;  /* 0x00000064804c723c */ /* 0x044fe6000000184c */
[--C-:B------:R-:W-:Y:S01]  /*16640*/  FFMA.FTZ R100, R180, UR4, -R161.reuse ;  /* 0x00000004b4647c23 */ /* 0x100fe200080108a1 */
[----:B------:R-:W-:Y:S01]  /*16650*/  FFMA.FTZ R161, R157, UR4, -R161 ;  /* 0x000000049da17c23 */ /* 0x000fe200080108a1 */
[----:B------:R2:W4:Y:S03]  /*16660*/  MUFU.EX2 R180, R148 ;  /* 0x0000009400b47308 */ /* 0x0005260000000800 */
[C---:B------:R-:W-:Y:S07]  /*16670*/  HMMA.16816.F32 R80, R128.reuse, R102, R80 ;  /* 0x000000668050723c */ /* 0x040fee0000001850 */
[----:B------:R-:W-:Y:S01]  /*16680*/  MUFU.EX2 R221, R161 ;  /* 0x000000a100dd7308 */ /* 0x000fe20000000800 */
[----:B---3--:R-:W-:Y:S09]  /*16690*/  F2FP.F16.F32.PACK_AB R103, R191, R182 ;  /* 0x000000b6bf67723e */ /* 0x008ff200000000ff */
[----:B------:R3:W1:Y:S01]  /*166a0*/  MUFU.EX2 R176, R100 ;  /* 0x0000006400b07308 */ /* 0x0006620000000800 */
[C---:B-----5:R-:W-:Y:S01]  /*166b0*/  HMMA.16816.F32 R84, R128.reuse, R108, R84 ;  /* 0x0000006c8054723c */ /* 0x060fe20000001854 */
[----:B--2---:R-:W-:Y:S02]  /*166c0*/  LDSM.16.MT88.4 R148, [R168+0x4800] ;  /* 0x00480000a894783b */ /* 0x004fe40000004200 */
[----:B----4-:R-:W-:Y:S05]  /*166d0*/  F2FP.F16.F32.PACK_AB R101, R180, R181 ;  /* 0x000000b5b465723e */ /* 0x010fea00000000ff */
[C---:B------:R-:W-:Y:S01]  /*166e0*/  HMMA.16816.F32 R88, R128.reuse, R110, R88 ;  /* 0x0000006e8058723c */ /* 0x040fe20000001858 */
[----:B------:R-:W2:Y:S02]  /*166f0*/  LDSM.16.MT88.4 R108, [R188+0xc800] ;  /* 0x00c80000bc6c783b */ /* 0x000ea40000004200 */
[----:B---3--:R-:W-:Y:S01]  /*16700*/  F2FP.F16.F32.PACK_AB R100, R179, R178 ;  /* 0x000000b2b364723e */ /* 0x008fe200000000ff */
[----:B------:R-:W-:Y:S01]  /*16710*/  FADD.FTZ R178, R178, R171 ;  /* 0x000000abb2b27221 */ /* 0x000fe20000010000 */
[----:B-1----:R-:W-:Y:S03]  /*16720*/  F2FP.F16.F32.PACK_AB R102, R183, R176 ;  /* 0x000000b0b766723e */ /* 0x002fe600000000ff */
[C---:B------:R-:W-:Y:S01]  /*16730*/  HMMA.16816.F32 R92, R128.reuse, R104, R92 ;  /* 0x00000068805c723c */ /* 0x040fe2000000185c */
[----:B------:R-:W-:Y:S02]  /*16740*/  LDSM.16.MT88.4 R160, [R189+0x3800] ;  /* 0x00380000bda0783b */ /* 0x000fe40000004200 */
[----:B------:R-:W-:Y:S05]  /*16750*/  FADD.FTZ R179, R179, R178 ;  /* 0x000000b2b3b37221 */ /* 0x000fea0000010000 */
        /* <DEDUP_REMOVED lines=138> */
.L_x_3493:
        /* <DEDUP_REMOVED lines=279> */
.L_x_3499:
[----:B------:R-:W-:Y:S05]  /*18170*/  BSYNC.RECONVERGENT B0 ;  /* 0x0000000000007941 */ /* 0x000fea0003800200 */
.L_x_3498:
        /* <DEDUP_REMOVED lines=32> */
.L_x_3501:
[----:B------:R-:W-:Y:S05]  /*18380*/  BSYNC.RECONVERGENT B0 ;  /* 0x0000000000007941 */ /* 0x000fea0003800200 */
.L_x_3500:
        /* <DEDUP_REMOVED lines=19> */
.L_x_3503:
[----:B------:R-:W-:Y:S05]  /*184c0*/  BSYNC.RECONVERGENT B0 ;  /* 0x0000000000007941 */ /* 0x000fea0003800200 */
.L_x_3502:
        /* <DEDUP_REMOVED lines=19> */
.L_x_3505:
[----:B------:R-:W-:Y:S05]  /*18600*/  BSYNC.RECONVERGENT B0 ;  /* 0x0000000000007941 */ /* 0x000fea0003800200 */
.L_x_3504:
        /* <DEDUP_REMOVED lines=16> */
.L_x_3506:
        /* <DEDUP_REMOVED lines=15> */
.L_x_6910:


//--------------------- .text._ZN5flash24flash_fwd_splitkv_kernelI23Flash_fwd_kernel_traitsILi192ELi64ELi64ELi4ELb0ELb0EN7cutlass6half_tE19Flash_kernel_traitsILi192ELi64ELi64ELi4ES3_EELb0ELb0ELb1ELb0ELb0ELb0ELb0ELb1EEEvNS_16Flash_fwd_paramsE --------------------------
	.section	.text._ZN5flash24flash_fwd_splitkv_kernelI23Flash_fwd_kernel_traitsILi192ELi64ELi64ELi4ELb0ELb0EN7cutlass6half_tE19Flash_kernel_traitsILi192ELi64ELi64ELi4ES3_EELb0ELb0ELb1ELb0ELb0ELb0ELb0ELb1EEEvNS_16Flash_fwd_paramsE,"ax",@progbits
	.align	128
        .global         _ZN5flash24flash_fwd_splitkv_kernelI23Flash_fwd_kernel_traitsILi192ELi64ELi64ELi4ELb0ELb0EN7cutlass6half_tE19Flash_kernel_traitsILi192ELi64ELi64ELi4ES3_EELb0ELb0ELb1ELb0ELb0ELb0ELb0ELb1EEEvNS_16Flash_fwd_paramsE
        .type           _ZN5flash24flash_fwd_splitkv_kernelI23Flash_fwd_kernel_traitsILi192ELi64ELi64ELi4ELb0ELb0EN7cutlass6half_tE19Flash_kernel_traitsILi192ELi64ELi64ELi4ES3_EELb0ELb0ELb1ELb0ELb0ELb0ELb0ELb1EEEvNS_16Flash_fwd_paramsE,@function
        .size           _ZN5flash24flash_fwd_splitkv_kernelI23Flash_fwd_kernel_traitsILi192ELi64ELi64ELi4ELb0ELb0EN7cutlass6half_tE19Flash_kernel_traitsILi192ELi64ELi64ELi4ES3_EELb0ELb0ELb1ELb0ELb0ELb0ELb0ELb1EEEvNS_16Flash_fwd_paramsE,(.L_x_6911 - _ZN5flash24flash_fwd_splitkv_kernelI23Flash_fwd_kernel_traitsILi192ELi64ELi64ELi4ELb0ELb0EN7cutlass6half_tE19Flash_kernel_traitsILi192ELi64ELi64ELi4ES3_EELb0ELb0ELb1ELb0ELb0ELb0ELb0ELb1EEEvNS_16Flash_fwd_paramsE)
        .other          _ZN5flash24flash_fwd_splitkv_kernelI23Flash_fwd_kernel_traitsILi192ELi64ELi64ELi4ELb0ELb0EN7cutlass6half_tE19Flash_kernel_traitsILi192ELi64ELi64ELi4ES3_EELb0ELb0ELb1ELb0ELb0ELb0ELb0ELb1EEEvNS_16Flash_fwd_paramsE,@"STO_CUDA_ENTRY STV_DEFAULT"
_ZN5flash24flash_fwd_splitkv_kernelI23Flash_fwd_kernel_traitsILi192ELi64ELi64ELi4ELb0ELb0EN7cutlass6half_tE19Flash_kernel_traitsILi192ELi64ELi64ELi4ES3_EELb0ELb0ELb1ELb0ELb0ELb0ELb0ELb1EEEvNS_16Flash_fwd_paramsE:
.text._ZN5flash24flash_fwd_splitkv_kernelI23Flash_fwd_kernel_traitsILi192ELi64ELi64ELi4ELb0ELb0EN7cutlass6half_tE19Flash_kernel_traitsILi192ELi64ELi64ELi4ES3_EELb0ELb0ELb1ELb0ELb0ELb0ELb0ELb1EEEvNS_16Flash_fwd_paramsE:
[----:B------:R-:W-:Y:S08]  /*0000*/  LDC R1, c[0x0][0x37c] ;  /* 0x0000df00ff017b82 */ /* 0x000ff00000000800 */
[----:B------:R-:W1:Y:S01]  /*0010*/  S2UR UR23, SR_CTAID.Y ;  /* 0x00000000001779c3 */ /* 0x000e620000002600 */
[----:B------:R-:W2:Y:S01]  /*0020*/  LDCU.64 UR10, c[0x0][0x460] ;  /* 0x00008c00ff0a77ac */ /* 0x000ea20008000a00 */
[----:B------:R-:W-:Y:S01]  /*0030*/  IMAD.MOV.U32 R5, RZ, RZ, -0x1 ;  /* 0xffffffffff057424 */ /* 0x000fe200078e00ff */
[----:B------:R-:W1:Y:S01]  /*0040*/  LDCU.64 UR12, c[0x0][0x460] ;  /* 0x00008c00ff0c77ac */ /* 0x000e620008000a00 */
[----:B------:R-:W3:Y:S01]  /*0050*/  LDCU.64 UR8, c[0x0][0x478] ;  /* 0x00008f00ff0877ac */ /* 0x000ee20008000a00 */
[----:B------:R-:W4:Y:S01]  /*0060*/  LDCU.U8 UR14, c[0x0][0x532] ;  /* 0x0000a640ff0e77ac */ /* 0x000f220008000000 */
[----:B------:R-:W4:Y:S01]  /*0070*/  LDCU.64 UR4, c[0x0][0x468] ;  /* 0x00008d00ff0477ac */ /* 0x000f220008000a00 */
[----:B--2---:R-:W-:Y:S01]  /*0080*/  ISETP.NE.U32.AND P0, PT, RZ, UR10, PT ;  /* 0x0000000aff007c0c */ /* 0x004fe2000bf05070 */
[----:B------:R-:W-:Y:S01]  /*0090*/  UISETP.NE.U32.AND UP3, UPT, UR10, URZ, UPT ;  /* 0x000000ff0a00728c */ /* 0x000fe2000bf65070 */
[----:B------:R-:W2:Y:S02]  /*00a0*/  LDCU.64 UR6, c[0x0][0x358] ;  /* 0x00006b00ff0677ac */ /* 0x000ea40008000a00 */
[----:B------:R-:W-:Y:S01]  /*00b0*/  ISETP.NE.AND.EX P0, PT, RZ, UR11, PT, P0 ;  /* 0x0000000bff007c0c */ /* 0x000fe2000bf05300 */
[----:B-1----:R-:W-:-:S02]  /*00c0*/  UIMAD.WIDE.U32 UR12, UR23, 0x4, UR12 ;  /* 0x00000004170c78a5 */ /* 0x002fc4000f8e000c */
[----:B------:R-:W-:Y:S02]  /*00d0*/  UISETP.NE.AND.EX UP3, UPT, UR11, URZ, UPT, UP3 ;  /* 0x000000ff0b00728c */ /* 0x000fe4000bf65330 */
[----:B---3--:R-:W-:Y:S02]  /*00e0*/  UISETP.NE.U32.AND UP2, UPT, UR8, URZ, UPT ;  /* 0x000000ff0800728c */ /* 0x008fe4000bf45070 */
[----:B------:R-:W-:Y:S01]  /*00f0*/  IMAD.U32 R2, RZ, RZ, UR12 ;  /* 0x0000000cff027e24 */ /* 0x000fe2000f8e00ff */
[----:B----4-:R-:W-:Y:S01]  /*0100*/  UISETP.NE.AND UP4, UPT, UR14, URZ, UPT ;  /* 0x000000ff0e00728c */ /* 0x010fe2000bf85270 */
[----:B------:R-:W-:Y:S01]  /*0110*/  PLOP3.LUT P2, PT, PT, PT, UP3, 0x80, 0x8 ;  /* 0x000000000008781c */ /* 0x000fe20003f4f038 */
[----:B------:R-:W-:Y:S01]  /*0120*/  IMAD.U32 R3, RZ, RZ, UR13 ;  /* 0x0000000dff037e24 */ /* 0x000fe2000f8e00ff */
[----:B------:R-:W-:Y:S02]  /*0130*/  UISETP.NE.AND.EX UP2, UPT, UR9, URZ, UPT, UP2 ;  /* 0x000000ff0900728c */ /* 0x000fe4000bf45320 */
[----:B------:R-:W-:Y:S01]  /*0140*/  UISETP.EQ.U32.AND UP5, UPT, UR4, URZ, UPT ;  /* 0x000000ff0400728c */ /* 0x000fe2000bfa2070 */
[----:B------:R-:W1:Y:S01]  /*0150*/  LDCU.64 UR12, c[0x0][0x470] ;  /* 0x00008e00ff0c77ac */ /* 0x000e620008000a00 */
[----:B--2---:R-:W2:Y:S01]  /*0160*/  @P0 LDG.E R5, desc[UR6][R2.64] ;  /* 0x0000000602050981 */ /* 0x004ea2000c1e1900 */
[----:B------:R-:W-:-:S02]  /*0170*/  USHF.L.U32 UR11, UR23, 0x2, URZ ;  /* 0x00000002170b7899 */ /* 0x000fc400080006ff */
[----:B------:R-:W-:-:S04]  /*0180*/  UISETP.EQ.OR.EX UP5, UPT, UR5, URZ, !UP4, UP5 ;  /* 0x000000ff0500728c */ /* 0x000fc8000e7a2750 */
[----:B------:R-:W3:Y:S01]  /*0190*/  @P2 LDG.E R4, desc[UR6][R2.64+0x4] ;  /* 0x0000040602042981 */ /* 0x000ee2000c1e1900 */
[----:B------:R-:W-:Y:S01]  /*01a0*/  USHF.R.U32.HI UR10, URZ, 0x1e, UR23 ;  /* 0x0000001eff0a7899 */ /* 0x000fe20008011617 */
[----:B------:R-:W-:Y:S01]  /*01b0*/  PLOP3.LUT P0, PT, PT, PT, UP2, 0x80, 0x8 ;  /* 0x000000000008781c */ /* 0x000fe20003f0f028 */
[----:B------:R-:W-:Y:S01]  /*01c0*/  UIADD3 UR14, UP1, UPT, UR11, UR4, URZ ;  /* 0x000000040b0e7290 */ /* 0x000fe2000ff3e0ff */
[----:B------:R-:W-:Y:S01]  /*01d0*/  PLOP3.LUT P1, PT, PT, PT, UP5, 0x80, 0x8 ;  /* 0x000000000008781c */ /* 0x000fe20003f2f058 */
[----:B------:R-:W-:Y:S02]  /*01e0*/  @UP2 UIADD3 UR16, UP0, UPT, UR11, UR8, URZ ;  /* 0x000000080b102290 */ /* 0x000fe4000ff1e0ff */
[----:B------:R-:W-:Y:S02]  /*01f0*/  UIADD3.X UR8, UPT, UPT, UR10, UR5, URZ, UP1, !UPT ;  /* 0x000000050a087290 */ /* 0x000fe40008ffe4ff */
[----:B------:R-:W-:Y:S01]  /*0200*/  IMAD.U32 R6, RZ, RZ, UR14 ;  /* 0x0000000eff067e24 */ /* 0x000fe2000f8e00ff */
[----:B------:R-:W-:Y:S01]  /*0210*/  @UP2 UIADD3.X UR17, UPT, UPT, UR10, UR9, URZ, UP0, !UPT ;  /* 0x000000090a112290 */ /* 0x000fe200087fe4ff */
[----:B-1----:R-:W-:Y:S01]  /*0220*/  ISETP.NE.U32.AND P3, PT, RZ, UR12, PT ;  /* 0x0000000cff007c0c */ /* 0x002fe2000bf65070 */
[----:B------:R-:W-:Y:S01]  /*0230*/  UIADD3 UR12, UP0, UPT, UR11, UR12, URZ ;  /* 0x0000000c0b0c7290 */ /* 0x000fe2000ff1e0ff */
[----:B------:R-:W-:-:S02]  /*0240*/  IMAD.U32 R7, RZ, RZ, UR8 ;  /* 0x00000008ff077e24 */ /* 0x000fc4000f8e00ff */
[----:B------:R-:W-:Y:S01]  /*0250*/  ISETP.NE.AND.EX P3, PT, RZ, UR13, PT, P3 ;  /* 0x0000000dff007c0c */ /* 0x000fe2000bf65330 */
[----:B------:R-:W-:Y:S01]  /*0260*/  UIADD3.X UR13, UPT, UPT, UR10, UR13, URZ, UP0, !UPT ;  /* 0x0000000d0a0d7290 */ /* 0x000fe200087fe4ff */
[----:B------:R-:W-:Y:S01]  /*0270*/  IMAD.U32 R8, RZ, RZ, UR16 ;  /* 0x00000010ff087e24 */ /* 0x000fe2000f8e00ff */
[----:B------:R-:W1:Y:S01]  /*0280*/  S2R R17, SR_CTAID.X ;  /* 0x0000000000117919 */ /* 0x000e620000002500 */
[----:B------:R-:W-:Y:S01]  /*0290*/  IMAD.U32 R102, RZ, RZ, UR12 ;  /* 0x0000000cff667e24 */ /* 0x000fe2000f8e00ff */
[----:B------:R-:W4:Y:S01]  /*02a0*/  @!UP3 LDCU UR22, c[0x0][0x434] ;  /* 0x00008680ff16b7ac */ /* 0x000f220008000800 */
[----:B------:R-:W-:Y:S01]  /*02b0*/  UMOV UR15, 0xffffffff ;  /* 0xffffffff000f7882 */ /* 0x000fe20000000000 */
[----:B------:R-:W4:Y:S01]  /*02c0*/  @!P1 LDG.E R3, desc[UR6][R6.64] ;  /* 0x0000000606039981 */ /* 0x000f22000c1e1900 */
[----:B------:R-:W-:Y:S01]  /*02d0*/  IMAD.U32 R9, RZ, RZ, UR17 ;  /* 0x00000011ff097e24 */ /* 0x000fe2000f8e00ff */
[----:B------:R-:W1:Y:S01]  /*02e0*/  @!UP2 LDCU UR9, c[0x0][0x43c] ;  /* 0x00008780ff09a7ac */ /* 0x000e620008000800 */
[----:B------:R-:W-:-:S03]  /*02f0*/  IMAD.U32 R103, RZ, RZ, UR13 ;  /* 0x0000000dff677e24 */ /* 0x000fc6000f8e00ff */
[----:B------:R2:W5:Y:S04]  /*0300*/  @P0 LDG.E R0, desc[UR6][R8.64] ;  /* 0x0000000608000981 */ /* 0x000568000c1e1900 */
[----:B------:R2:W5:Y:S01]  /*0310*/  @P3 LDG.E R2, desc[UR6][R102.64] ;  /* 0x0000000666023981 */ /* 0x000562000c1e1900 */
[----:B------:R-:W-:-:S04]  /*0320*/  UISETP.NE.U32.AND UP0, UPT, UR4, URZ, UPT ;  /* 0x000000ff0400728c */ /* 0x000fc8000bf05070 */
[----:B------:R-:W-:Y:S01]  /*0330*/  UISETP.NE.AND.EX UP0, UPT, UR5, URZ, UPT, UP0 ;  /* 0x000000ff0500728c */ /* 0x000fe2000bf05300 */
[----:B------:R-:W2:Y:S01]  /*0340*/  @!UP2 LDCU.64 UR4, c[0x0][0x488] ;  /* 0x00009100ff04a7ac */ /* 0x000ea20008000a00 */
[----:B-1----:R-:W-:Y:S01]  /*0350*/  IMAD.SHL.U32 R68, R17, 0x40, RZ ;  /* 0x0000004011447824 */ /* 0x002fe200078e00ff */
[----:B--2---:R-:W-:Y:S02]  /*0360*/  R2UR UR21, R5 ;  /* 0x00000000051572ca */ /* 0x004fe400000e0000 */
[----:B---3--:R-:W-:-:S13]  /*0370*/  @P2 R2UR UR8, R4 ;  /* 0x00000000040822ca */ /* 0x008fda00000e0000 */
[----:B----4-:R-:W-:Y:S01]  /*0380*/  @UP3 UIADD3 UR22, UPT, UPT, UR8, -UR21, URZ ;  /* 0x8000001508163290 */ /* 0x010fe2000fffe0ff */
[----:B------:R-:W1:Y:S05]  /*0390*/  @!UP0 LDCU UR8, c[0x0][0x438] ;  /* 0x00008700ff0887ac */ /* 0x000e6a0008000800 */
[----:B------:R-:W-:Y:S02]  /*03a0*/  ISETP.LT.AND P2, PT, R68, UR22, PT ;  /* 0x0000001644007c0c */ /* 0x000fe4000bf41270 */
[----:B------:R-:W-:Y:S01]  /*03b0*/  @!P1 R2UR UR15, R3 ;  /* 0x00000000030f92ca */ /* 0x000fe200000e0000 */
[----:B------:R-:W-:-:S14]  /*03c0*/  BRA.U !UP0, `(.L_x_3507) ;  /* 0x0000000108187547 */ /* 0x000fdc000b800000 */
[----:B------:R-:W-:-:S13]  /*03d0*/  PLOP3.LUT P1, PT, PT, PT, UP4, 0x80, 0x8 ;  /* 0x000000000008781c */ /* 0x000fda0003f2f048 */
[----:B------:R-:W1:Y:S04]  /*03e0*/  @P1 LDG.E R3, desc[UR6][R6.64+0x4] ;  /* 0x0000040606031981 */ /* 0x000e68000c1e1900 */
[----:B------:R-:W2:Y:S01]  /*03f0*/  @!P1 LDG.E R4, desc[UR6][R6.64] ;  /* 0x0000000606049981 */ /* 0x000ea2000c1e1900 */
[----:B-1----:R-:W-:-:S13]  /*0400*/  @P1 R2UR UR8, R3 ;  /* 0x00000000030812ca */ /* 0x002fda00000e0000 */
[----:B------:R-:W-:-:S07]  /*0410*/  @UP4 UIADD3 UR8, UPT, UPT, UR8, -UR15, URZ ;  /* 0x8000000f08084290 */ /* 0x000fce000fffe0ff */
[----:B--2---:R-:W-:Y:S02]  /*0420*/  @!P1 R2UR UR8, R4 ;  /* 0x00000000040892ca */ /* 0x004fe400000e0000 */
.L_x_3507:
[----:B------:R-:W-:Y:S01]  /*0430*/  UMOV UR14, URZ ;  /* 0x000000ff000e7c82 */ /* 0x000fe20008000000 */
[----:B-----5:R-:W-:Y:S01]  /*0440*/  @P3 R2UR UR14, R2 ;  /* 0x00000000020e32ca */ /* 0x020fe200000e0000 */
[----:B------:R-:W-:Y:S01]  /*0450*/  @!UP2 UISETP.NE.U32.AND UP0, UPT, UR4, URZ, UPT ;  /* 0x000000ff0400a28c */ /* 0x000fe2000bf05070 */
[----:B------:R-:W-:Y:S01]  /*0460*/  @P0 R2UR UR12, R0 ;  /* 0x00000000000c02ca */ /* 0x000fe200000e0000 */
[----:B-1----:R-:W-:-:S14]  /*0470*/  @!P2 EXIT ;  /* 0x000000000000a94d */ /* 0x002fdc0003800000 */
[----:B------:R-:W1:Y:S01]  /*0480*/  LDCU UR13, c[0x0][0x438] ;  /* 0x00008700ff0d77ac */ /* 0x000e620008000800 */
[----:B------:R-:W2:Y:S01]  /*0490*/  S2UR UR24, SR_CTAID.Z ;  /* 0x00000000001879c3 */ /* 0x000ea20000002700 */
[----:B------:R-:W3:Y:S01]  /*04a0*/  S2R R62, SR_TID.X ;  /* 0x00000000003e7919 */ /* 0x000ee20000002100 */
[----:B------:R-:W-:Y:S01]  /*04b0*/  MOV R6, UR23 ;  /* 0x0000001700067c02 */ /* 0x000fe20008000f00 */
[----:B------:R-:W-:Y:S02]  /*04c0*/  @!UP2 UISETP.NE.AND.EX UP0, UPT, UR5, URZ, UPT, UP0 ;  /* 0x000000ff0500a28c */ /* 0x000fe4000bf05300 */
[----:B------:R-:W-:Y:S02]  /*04d0*/  UIADD3 UR5, UPT, UPT, UR8, -UR14, URZ ;  /* 0x8000000e08057290 */ /* 0x000fe4000fffe0ff */
[----:B------:R-:W-:Y:S02]  /*04e0*/  @!UP2 USEL UR9, UR9, URZ, UP0 ;  /* 0x000000ff0909a287 */ /* 0x000fe40008000000 */
[----:B------:R-:W-:-:S02]  /*04f0*/  @UP2 UIADD3 UR4, UPT, UPT, UR12, -UR14, URZ ;  /* 0x8000000e0c042290 */ /* 0x000fc4000fffe0ff */
[----:B------:R-:W-:-:S04]  /*0500*/  @!UP2 UIADD3 UR4, UPT, UPT, UR5, UR9, URZ ;  /* 0x000000090504a290 */ /* 0x000fc8000fffe0ff */
        /* <DEDUP_REMOVED lines=9> */
[----:B------:R-:W-:-:S04]  /*05a0*/  USEL UR20, UR12, UR8, UP0 ;  /* 0x000000080c147287 */ /* 0x000fc80008000000 */
[----:B------:R-:W-:-:S09]  /*05b0*/  UISETP.GT.AND UP0, UPT, UR20, URZ, UPT ;  /* 0x000000ff1400728c */ /* 0x000fd2000bf04270 */
[----:B--23--:R-:W-:Y:S05]  /*05c0*/  BRA.U UP0, `(.L_x_3508) ;  /* 0x00000009001c7547 */ /* 0x00cfea000b800000 */
[----:B------:R-:W-:Y:S01]  /*05d0*/  IMAD.U32 R0, RZ, RZ, UR21 ;  /* 0x00000015ff007e24 */ /* 0x000fe2000f8e00ff */
[----:B------:R-:W1:Y:S01]  /*05e0*/  LDC.64 R2, c[0x0][0x408] ;  /* 0x00010200ff027b82 */ /* 0x000e620000000a00 */
[----:B------:R-:W2:Y:S01]  /*05f0*/  S2R R15, SR_CTAID.Z ;  /* 0x00000000000f7919 */ /* 0x000ea20000002700 */
[----:B------:R-:W3:Y:S01]  /*0600*/  LDCU.64 UR4, c[0x0][0x410] ;  /* 0x00008200ff0477ac */ /* 0x000ee20008000a00 */
[----:B------:R-:W-:Y:S01]  /*0610*/  SHF.R.U32.HI R13, RZ, 0x3, R62 ;  /* 0x00000003ff0d7819 */ /* 0x000fe2000001163e */
[----:B------:R-:W-:Y:S01]  /*0620*/  BSSY.RECONVERGENT B0, `(.L_x_3509) ;  /* 0x000002f000007945 */ /* 0x000fe20003800200 */
[----:B------:R-:W-:Y:S01]  /*0630*/  ISETP.NE.AND P0, PT, R0, -0x1, PT ;  /* 0xffffffff0000780c */ /* 0x000fe20003f05270 */
[----:B------:R-:W-:Y:S01]  /*0640*/  IMAD.SHL.U32 R0, R62, 0x8, RZ ;  /* 0x000000083e007824 */ /* 0x000fe200078e00ff */
[----:B------:R-:W2:Y:S01]  /*0650*/  LDCU UR8, c[0x0][0x3e0] ;  /* 0x00007c00ff0877ac */ /* 0x000ea20008000800 */
[----:B------:R-:W4:Y:S10]  /*0660*/  LDCU UR9, c[0x0][0x434] ;  /* 0x00008680ff0977ac */ /* 0x000f340008000800 */
[----:B------:R-:W5:Y:S01]  /*0670*/  @!P0 LDC.64 R4, c[0x0][0x400] ;  /* 0x00010000ff048b82 */ /* 0x000f620000000a00 */
[----:B---3--:R-:W-:-:S02]  /*0680*/  MOV R16, UR4 ;  /* 0x0000000400107c02 */ /* 0x008fc40008000f00 */
[----:B------:R-:W-:Y:S01]  /*0690*/  MOV R21, UR5 ;  /* 0x0000000500157c02 */ /* 0x000fe20008000f00 */
[----:B-1----:R-:W-:-:S04]  /*06a0*/  @P0 IMAD.WIDE.U32 R8, R2, UR21, RZ ;  /* 0x0000001502080c25 */ /* 0x002fc8000f8e00ff */
[----:B--2---:R-:W-:Y:S02]  /*06b0*/  IMAD R15, R6, UR8, R15 ;  /* 0x00000008060f7c24 */ /* 0x004fe4000f8e020f */
[----:B-----5:R-:W-:Y:S01]  /*06c0*/  @!P0 IMAD.WIDE.U32 R18, R4, UR23, RZ ;  /* 0x0000001704128c25 */ /* 0x020fe2000f8e00ff */
[----:B------:R-:W-:Y:S02]  /*06d0*/  LOP3.LUT R4, R0, 0x38, RZ, 0xc0, !PT ;  /* 0x0000003800047812 */ /* 0x000fe400078ec0ff */
[C---:B------:R-:W-:Y:S01]  /*06e0*/  IADD3 R0, PT, PT, -R68.reuse, UR22, RZ ;  /* 0x0000001644007c10 */ /* 0x040fe2000fffe1ff */
[----:B------:R-:W-:Y:S01]  /*06f0*/  @!P0 IMAD R7, R5, UR23, R19 ;  /* 0x0000001705078c24 */ /* 0x000fe2000f8e0213 */
[----:B------:R-:W-:Y:S01]  /*0700*/  MOV R5, RZ ;  /* 0x000000ff00057202 */ /* 0x000fe20000000f00 */
[----:B------:R-:W-:Y:S02]  /*0710*/  @P0 IMAD.MOV.U32 R18, RZ, RZ, R8 ;  /* 0x000000ffff120224 */ /* 0x000fe400078e0008 */
[----:B------:R-:W-:Y:S01]  /*0720*/  @P0 IMAD R7, R3, UR21, R9 ;  /* 0x0000001503070c24 */ /* 0x000fe2000f8e0209 */
[----:B------:R-:W-:Y:S01]  /*0730*/  IADD3 R9, PT, PT, R13, 0x20, RZ ;  /* 0x000000200d097810 */ /* 0x000fe20007ffe0ff */
[----:B------:R-:W-:-:S03]  /*0740*/  IMAD.WIDE.U32 R10, R68, R2, R4 ;  /* 0x00000002440a7225 */ /* 0x000fc600078e0004 */
[----:B------:R-:W-:Y:S01]  /*0750*/  ISETP.GE.AND P2, PT, R9, R0, PT ;  /* 0x000000000900720c */ /* 0x000fe20003f46270 */
[----:B------:R-:W-:Y:S01]  /*0760*/  IMAD R8, R68, R3, R11 ;  /* 0x0000000344087224 */ /* 0x000fe200078e020b */
[----:B------:R-:W-:Y:S01]  /*0770*/  IADD3 R18, P0, PT, R18, R10, RZ ;  /* 0x0000000a12127210 */ /* 0x000fe20007f1e0ff */
[----:B------:R-:W-:Y:S01]  /*0780*/  VIADD R11, R13, 0x10 ;  /* 0x000000100d0b7836 */ /* 0x000fe20000000000 */
[----:B------:R-:W-:Y:S01]  /*0790*/  LOP3.LUT R10, R4, 0x40, RZ, 0xfc, !PT ;  /* 0x00000040040a7812 */ /* 0x000fe200078efcff */
[----:B----4-:R-:W-:Y:S01]  /*07a0*/  IMAD R68, R15, UR9, R68 ;  /* 0x000000090f447c24 */ /* 0x010fe2000f8e0244 */
[----:B------:R-:W-:Y:S01]  /*07b0*/  IADD3.X R19, PT, PT, R7, R8, RZ, P0, !PT ;  /* 0x0000000807137210 */ /* 0x000fe200007fe4ff */
[C---:B------:R-:W-:Y:S01]  /*07c0*/  VIADD R7, R13.reuse, 0x30 ;  /* 0x000000300d077836 */ /* 0x040fe20000000000 */
[-C--:B------:R-:W-:Y:S02]  /*07d0*/  ISETP.GE.AND P0, PT, R13, R0.reuse, PT ;  /* 0x000000000d00720c */ /* 0x080fe40003f06270 */
[-C--:B------:R-:W-:Y:S01]  /*07e0*/  ISETP.GE.AND P3, PT, R11, R0.reuse, PT ;  /* 0x000000000b00720c */ /* 0x080fe20003f66270 */
[----:B------:R-:W-:Y:S01]  /*07f0*/  IMAD.WIDE.U32 R16, R16, UR24, R18 ;  /* 0x0000001810107c25 */ /* 0x000fe2000f8e0012 */
[----:B------:R-:W-:-:S02]  /*0800*/  ISETP.GE.AND P1, PT, R7, R0, PT ;  /* 0x000000000700720c */ /* 0x000fc40003f26270 */
[----:B------:R-:W-:Y:S01]  /*0810*/  LOP3.LUT R8, R4, 0x80, RZ, 0xfc, !PT ;  /* 0x0000008004087812 */ /* 0x000fe200078efcff */
[----:B------:R-:W-:-:S06]  /*0820*/  IMAD R21, R21, UR24, R17 ;  /* 0x0000001815157c24 */ /* 0x000fcc000f8e0211 */
[----:B------:R-:W-:Y:S05]  /*0830*/  @P0 BRA `(.L_x_3510) ;  /* 0x0000000000340947 */ /* 0x000fea0003800000 */
        /* <DEDUP_REMOVED lines=13> */
.L_x_3510:
[----:B------:R-:W-:Y:S05]  /*0910*/  BSYNC.RECONVERGENT B0 ;  /* 0x0000000000007941 */ /* 0x000fea0003800200 */
.L_x_3509:
        /* <DEDUP_REMOVED lines=20> */
.L_x_3512:
[----:B------:R-:W-:Y:S05]  /*0a60*/  BSYNC.RECONVERGENT B0 ;  /* 0x0000000000007941 */ /* 0x000fea0003800200 */
.L_x_3511:
        /* <DEDUP_REMOVED lines=20> */
.L_x_3514:
[----:B------:R-:W-:Y:S05]  /*0bb0*/  BSYNC.RECONVERGENT B0 ;  /* 0x0000000000007941 */ /* 0x000fea0003800200 */
.L_x_3513:
        /* <DEDUP_REMOVED lines=19> */
.L_x_3516:
[----:B------:R-:W-:Y:S05]  /*0cf0*/  BSYNC.RECONVERGENT B0 ;  /* 0x0000000000007941 */ /* 0x000fea0003800200 */
.L_x_3515:
        /* <DEDUP_REMOVED lines=20> */
.L_x_3508:
        /* <DEDUP_REMOVED lines=9> */
[----:B------:R-:W-:-:S04]  /*0ed0*/  MOV R6, UR8 ;  /* 0x0000000800067c02 */ /* 0x000fc80008000f00 */
[----:B------:R-:W-:-:S05]  /*0ee0*/  MOV R7, UR9 ;  /* 0x0000000900077c02 */ /* 0x000fca0008000f00 */
[----:B------:R1:W5:Y:S02]  /*0ef0*/  LDG.E R6, desc[UR6][R6.64] ;  /* 0x0000000606067981 */ /* 0x000364000c1e1900 */
.L_x_3517:
[----:B------:R-:W-:Y:S05]  /*0f00*/  BRA.U !UP0, `(.L_x_3518) ;  /* 0x0000000508a47547 */ /* 0x000fea000b800000 */
[----:B------:R-:W2:Y:S01]  /*0f10*/  LDC R3, c[0x0][0x4f0] ;  /* 0x00013c00ff037b82 */ /* 0x000ea20000000800 */
[----:B------:R-:W-:Y:S01]  /*0f20*/  ULEA UR18, UR20, 0xffffffc0, 0x6 ;  /* 0xffffffc014127891 */ /* 0x000fe2000f8e30ff */
[----:B------:R-:W3:Y:S05]  /*0f30*/  LDCU.64 UR8, c[0x0][0x4e8] ;  /* 0x00009d00ff0877ac */ /* 0x000eea0008000a00 */
[----:B------:R-:W-:Y:S01]  /*0f40*/  MOV R0, UR18 ;  /* 0x0000001200007c02 */ /* 0x000fe20008000f00 */
[----:B------:R-:W4:Y:S01]  /*0f50*/  LDC R18, c[0x0][0x3e8] ;  /* 0x0000fa00ff127b82 */ /* 0x000f220000000800 */
[----:B------:R-:W4:Y:S02]  /*0f60*/  LDCU.64 UR16, c[0x0][0x3b8] ;  /* 0x00007700ff1077ac */ /* 0x000f240008000a00 */
[----:B------:R-:W-:Y:S01]  /*0f70*/  IABS R0, R0 ;  /* 0x0000000000007213 */ /* 0x000fe20000000000 */
[----:B------:R-:W4:Y:S01]  /*0f80*/  LDCU.64 UR14, c[0x0][0x3c0] ;  /* 0x00007800ff0e77ac */ /* 0x000f220008000a00 */
[----:B---3--:R-:W-:Y:S01]  /*0f90*/  UIMAD.WIDE.U32 UR10, UR23, UR8, URZ ;  /* 0x00000008170a72a5 */ /* 0x008fe2000f8e00ff */
[----:B--2---:R-:W-:-:S03]  /*0fa0*/  IABS R4, R3 ;  /* 0x0000000300047213 */ /* 0x004fc60000000000 */
[----:B------:R-:W-:Y:S02]  /*0fb0*/  UIMAD UR9, UR23, UR9, UR11 ;  /* 0x00000009170972a4 */ /* 0x000fe4000f8e020b */
[----:B------:R-:W-:Y:S01]  /*0fc0*/  ULEA UR8, UP0, UR10, UR12, 0x2 ;  /* 0x0000000c0a087291 */ /* 0x000fe2000f8010ff */
[----:B------:R-:W2:Y:S03]  /*0fd0*/  I2F.RP R8, R4 ;  /* 0x0000000400087306 */ /* 0x000ea60000209400 */
[----:B------:R-:W-:Y:S02]  /*0fe0*/  ULEA.HI.X UR9, UR10, UR13, UR9, 0x2, UP0 ;  /* 0x0000000d0a097291 */ /* 0x000fe400080f1409 */
[----:B------:R-:W-:Y:S01]  /*0ff0*/  MOV R198, UR8 ;  /* 0x0000000800c67c02 */ /* 0x000fe20008000f00 */
[----:B------:R-:W3:Y:S03]  /*1000*/  LDCU.64 UR10, c[0x0][0x3a0] ;  /* 0x00007400ff0a77ac */ /* 0x000ee60008000a00 */
[----:B------:R-:W-:-:S05]  /*1010*/  IMAD.U32 R199, RZ, RZ, UR9 ;  /* 0x00000009ffc77e24 */ /* 0x000fca000f8e00ff */
[----:B------:R-:W3:Y:S01]  /*1020*/  LDCU.64 UR8, c[0x0][0x3a8] ;  /* 0x00007500ff0877ac */ /* 0x000ee20008000a00 */
[----:B--2--5:R-:W2:Y:S02]  /*1030*/  MUFU.RCP R6, R8 ;  /* 0x0000000800067308 */ /* 0x024ea40000001000 */
[----:B--2---:R-:W-:-:S06]  /*1040*/  IADD3 R6, PT, PT, R6, 0xffffffe, RZ ;  /* 0x0ffffffe06067810 */ /* 0x004fcc0007ffe0ff */
[----:B-1----:R-:W1:Y:S02]  /*1050*/  F2I.FTZ.U32.TRUNC.NTZ R7, R6 ;  /* 0x0000000600077305 */ /* 0x002e64000021f000 */
[----:B-1----:R-:W-:Y:S02]  /*1060*/  IMAD.MOV R5, RZ, RZ, -R7 ;  /* 0x000000ffff057224 */ /* 0x002fe400078e0a07 */
[----:B------:R-:W-:Y:S02]  /*1070*/  IMAD.MOV.U32 R6, RZ, RZ, RZ ;  /* 0x000000ffff067224 */ /* 0x000fe400078e00ff */
[----:B------:R-:W-:-:S04]  /*1080*/  IMAD R2, R5, R4, RZ ;  /* 0x0000000405027224 */ /* 0x000fc800078e02ff */
[----:B------:R-:W-:-:S06]  /*1090*/  IMAD.HI.U32 R7, R7, R2, R6 ;  /* 0x0000000207077227 */ /* 0x000fcc00078e0006 */
[----:B------:R-:W-:-:S05]  /*10a0*/  IMAD.HI.U32 R2, R7, R0, RZ ;  /* 0x0000000007027227 */ /* 0x000fca00078e00ff */
[----:B------:R-:W-:-:S05]  /*10b0*/  IADD3 R5, PT, PT, -R2, RZ, RZ ;  /* 0x000000ff02057210 */ /* 0x000fca0007ffe1ff */
[----:B------:R-:W-:Y:S01]  /*10c0*/  IMAD R5, R4, R5, R0 ;  /* 0x0000000504057224 */ /* 0x000fe200078e0200 */
[----:B------:R-:W-:-:S04]  /*10d0*/  LOP3.LUT R0, R3, UR18, RZ, 0x3c, !PT ;  /* 0x0000001203007c12 */ /* 0x000fc8000f8e3cff */
[----:B------:R-:W-:Y:S02]  /*10e0*/  ISETP.GT.U32.AND P1, PT, R4, R5, PT ;  /* 0x000000050400720c */ /* 0x000fe40003f24070 */
[----:B------:R-:W-:-:S11]  /*10f0*/  ISETP.GE.AND P0, PT, R0, RZ, PT ;  /* 0x000000ff0000720c */ /* 0x000fd60003f06270 */
[----:B------:R-:W-:Y:S01]  /*1100*/  @!P1 IMAD.IADD R5, R5, 0x1, -R4 ;  /* 0x0000000105059824 */ /* 0x000fe200078e0a04 */
[----:B------:R-:W-:Y:S02]  /*1110*/  @!P1 IADD3 R2, PT, PT, R2, 0x1, RZ ;  /* 0x0000000102029810 */ /* 0x000fe40007ffe0ff */
[----:B------:R-:W-:Y:S02]  /*1120*/  ISETP.NE.AND P1, PT, R3, RZ, PT ;  /* 0x000000ff0300720c */ /* 0x000fe40003f25270 */
[----:B------:R-:W-:-:S13]  /*1130*/  ISETP.GE.U32.AND P2, PT, R5, R4, PT ;  /* 0x000000040500720c */ /* 0x000fda0003f46070 */
[----:B------:R-:W-:-:S05]  /*1140*/  @P2 VIADD R2, R2, 0x1 ;  /* 0x0000000102022836 */ /* 0x000fca0000000000 */
[----:B------:R-:W-:-:S05]  /*1150*/  MOV R0, R2 ;  /* 0x0000000200007202 */ /* 0x000fca0000000f00 */
[----:B------:R-:W-:Y:S01]  /*1160*/  @!P0 IMAD.MOV R0, RZ, RZ, -R0 ;  /* 0x000000ffff008224 */ /* 0x000fe200078e0a00 */
[----:B------:R-:W-:-:S05]  /*1170*/  @!P1 LOP3.LUT R0, RZ, R3, RZ, 0x33, !PT ;  /* 0x00000003ff009212 */ /* 0x000fca00078e33ff */
[----:B------:R-:W-:-:S05]  /*1180*/  IMAD.WIDE R12, R0, 0x4, R198 ;  /* 0x00000004000c7825 */ /* 0x000fca00078e02c6 */
[----:B------:R-:W2:Y:S01]  /*1190*/  LDG.E R4, desc[UR6][R12.64] ;  /* 0x000000060c047981 */ /* 0x000ea2000c1e1900 */
[----:B----4-:R-:W-:Y:S02]  /*11a0*/  IABS R2, R18 ;  /* 0x0000001200027213 */ /* 0x010fe40000000000 */
[----:B------:R-:W-:Y:S01]  /*11b0*/  IADD3 R0, PT, PT, -R0, RZ, RZ ;  /* 0x000000ff00007210 */ /* 0x000fe20007ffe1ff */
[----:B------:R-:W1:Y:S01]  /*11c0*/  S2R R5, SR_CTAID.Z ;  /* 0x0000000000057919 */ /* 0x000e620000002700 */
[----:B------:R-:W4:Y:S03]  /*11d0*/  I2F.RP R10, R2 ;  /* 0x00000002000a7306 */ /* 0x000f260000209400 */
[----:B------:R-:W-:Y:S01]  /*11e0*/  IMAD R0, R3, R0, UR18 ;  /* 0x0000001203007e24 */ /* 0x000fe2000f8e0200 */
[----:B------:R-:W-:-:S04]  /*11f0*/  MOV R3, UR15 ;  /* 0x0000000f00037c02 */ /* 0x000fc80008000f00 */
[----:B----4-:R-:W4:Y:S01]  /*1200*/  MUFU.RCP R8, R10 ;  /* 0x0000000a00087308 */ /* 0x010f220000001000 */
[----:B-1----:R-:W-:Y:S02]  /*1210*/  IABS R5, R5 ;  /* 0x0000000500057213 */ /* 0x002fe40000000000 */
[----:B----4-:R-:W-:Y:S02]  /*1220*/  IADD3 R8, PT, PT, R8, 0xffffffe, RZ ;  /* 0x0ffffffe08087810 */ /* 0x010fe40007ffe0ff */
[----:B------:R-:W-:-:S03]  /*1230*/  MOV R7, R5 ;  /* 0x0000000500077202 */ /* 0x000fc60000000f00 */
[----:B------:R-:W1:Y:S02]  /*1240*/  F2I.FTZ.U32.TRUNC.NTZ R9, R8 ;  /* 0x0000000800097305 */ /* 0x000e64000021f000 */
[----:B-1----:R-:W-:Y:S01]  /*1250*/  IADD3 R6, PT, PT, RZ, -R9, RZ ;  /* 0x80000009ff067210 */ /* 0x002fe20007ffe0ff */
[----:B------:R-:W-:-:S04]  /*1260*/  IMAD.MOV.U32 R8, RZ, RZ, RZ ;  /* 0x000000ffff087224 */ /* 0x000fc800078e00ff */
[----:B------:R-:W-:-:S04]  /*1270*/  IMAD R6, R6, R2, RZ ;  /* 0x0000000206067224 */ /* 0x000fc800078e02ff */
[----:B------:R-:W-:-:S06]  /*1280*/  IMAD.HI.U32 R6, R9, R6, R8 ;  /* 0x0000000609067227 */ /* 0x000fcc00078e0008 */
[----:B------:R-:W-:-:S05]  /*1290*/  IMAD.HI.U32 R6, R6, R7, RZ ;  /* 0x0000000706067227 */ /* 0x000fca00078e00ff */
[----:B------:R-:W-:-:S05]  /*12a0*/  IADD3 R5, PT, PT, -R6, RZ, RZ ;  /* 0x000000ff06057210 */ /* 0x000fca0007ffe1ff */
[----:B------:R-:W-:-:S05]  /*12b0*/  IMAD R7, R2, R5, R7 ;  /* 0x0000000502077224 */ /* 0x000fca00078e0207 */
[----:B------:R-:W-:-:S13]  /*12c0*/  ISETP.GT.U32.AND P0, PT, R2, R7, PT ;  /* 0x000000070200720c */ /* 0x000fda0003f04070 */
[----:B------:R-:W-:Y:S01]  /*12d0*/  @!P0 IMAD.IADD R7, R7, 0x1, -R2 ;  /* 0x0000000107078824 */ /* 0x000fe200078e0a02 */
[----:B------:R-:W-:-:S04]  /*12e0*/  @!P0 IADD3 R6, PT, PT, R6, 0x1, RZ ;  /* 0x0000000106068810 */ /* 0x000fc80007ffe0ff */
[----:B------:R-:W-:Y:S02]  /*12f0*/  ISETP.GE.U32.AND P1, PT, R7, R2, PT ;  /* 0x000000020700720c */ /* 0x000fe40003f26070 */
[----:B------:R-:W-:-:S04]  /*1300*/  LOP3.LUT R2, R18, UR24, RZ, 0x3c, !PT ;  /* 0x0000001812027c12 */ /* 0x000fc8000f8e3cff */
[----:B------:R-:W-:Y:S02]  /*1310*/  ISETP.GE.AND P0, PT, R2, RZ, PT ;  /* 0x000000ff0200720c */ /* 0x000fe40003f06270 */
[----:B------:R-:W-:-:S05]  /*1320*/  MOV R2, UR14 ;  /* 0x0000000e00027c02 */ /* 0x000fca0008000f00 */
[----:B------:R-:W-:Y:S02]  /*1330*/  @P1 IADD3 R6, PT, PT, R6, 0x1, RZ ;  /* 0x0000000106061810 */ /* 0x000fe40007ffe0ff */
[----:B------:R-:W-:Y:S02]  /*1340*/  ISETP.NE.AND P1, PT, R18, RZ, PT ;  /* 0x000000ff1200720c */ /* 0x000fe40003f25270 */
[----:B------:R-:W-:Y:S02]  /*1350*/  LOP3.LUT R18, RZ, R18, RZ, 0x33, !PT ;  /* 0x00000012ff127212 */ /* 0x000fe400078e33ff */
[----:B--2---:R-:W-:Y:S01]  /*1360*/  SHF.R.S32.HI R5, RZ, 0x1f, R4 ;  /* 0x0000001fff057819 */ /* 0x004fe20000011404 */
[----:B---3--:R-:W-:-:S04]  /*1370*/  IMAD.WIDE.U32 R8, R4, UR10, RZ ;  /* 0x0000000a04087c25 */ /* 0x008fc8000f8e00ff */
[C---:B------:R-:W-:Y:S02]  /*1380*/  IMAD R7, R5.reuse, UR10, RZ ;  /* 0x0000000a05077c24 */ /* 0x040fe4000f8e02ff */
[----:B------:R-:W-:Y:S02]  /*1390*/  IMAD R5, R5, UR8, RZ ;  /* 0x0000000805057c24 */ /* 0x000fe4000f8e02ff */
[C---:B------:R-:W-:Y:S01]  /*13a0*/  IMAD R12, R4.reuse, UR11, R7 ;  /* 0x0000000b040c7c24 */ /* 0x040fe2000f8e0207 */
[----:B------:R-:W-:Y:S01]  /*13b0*/  SHF.R.S32.HI R7, RZ, 0x1f, R0 ;  /* 0x0000001fff077819 */ /* 0x000fe20000011400 */
[C---:B------:R-:W-:Y:S02]  /*13c0*/  IMAD R10, R4.reuse, UR9, R5 ;  /* 0x00000009040a7c24 */ /* 0x040fe4000f8e0205 */
[----:B------:R-:W-:Y:S01]  /*13d0*/  IMAD.WIDE.U32 R4, R4, UR8, RZ ;  /* 0x0000000804047c25 */ /* 0x000fe2000f8e00ff */
[----:B------:R-:W1:Y:S03]  /*13e0*/  LDCU.128 UR8, c[0x0][0x3d0] ;  /* 0x00007a00ff0877ac */ /* 0x000e660008000c00 */
[----:B------:R-:W-:Y:S01]  /*13f0*/  IMAD.IADD R13, R9, 0x1, R12 ;  /* 0x00000001090d7824 */ /* 0x000fe200078e020c */
[----:B------:R-:W-:Y:S01]  /*1400*/  MOV R9, R6 ;  /* 0x0000000600097202 */ /* 0x000fe20000000f00 */
[----:B------:R-:W-:Y:S01]  /*1410*/  IMAD.MOV.U32 R12, RZ, RZ, R8 ;  /* 0x000000ffff0c7224 */ /* 0x000fe200078e0008 */
[----:B------:R-:W-:Y:S01]  /*1420*/  IADD3 R11, PT, PT, R5, R10, RZ ;  /* 0x0000000a050b7210 */ /* 0x000fe20007ffe0ff */
[----:B------:R-:W-:Y:S01]  /*1430*/  IMAD.U32 R5, RZ, RZ, UR17 ;  /* 0x00000011ff057e24 */ /* 0x000fe2000f8e00ff */
[----:B------:R-:W-:Y:S01]  /*1440*/  MOV R10, R4 ;  /* 0x00000004000a7202 */ /* 0x000fe20000000f00 */
[----:B------:R-:W-:Y:S01]  /*1450*/  @!P0 IMAD.MOV R9, RZ, RZ, -R9 ;  /* 0x000000ffff098224 */ /* 0x000fe200078e0a09 */
[----:B------:R-:W-:-:S03]  /*1460*/  MOV R4, UR16 ;  /* 0x0000001000047c02 */ /* 0x000fc60008000f00 */
[----:B------:R-:W-:Y:S01]  /*1470*/  IMAD.WIDE.U32 R10, R0, R2, R10 ;  /* 0x00000002000a7225 */ /* 0x000fe200078e000a */
[----:B------:R-:W-:-:S03]  /*1480*/  SEL R9, R18, R9, !P1 ;  /* 0x0000000912097207 */ /* 0x000fc60004800000 */
[C---:B------:R-:W-:Y:S02]  /*1490*/  IMAD R8, R7.reuse, R4, RZ ;  /* 0x0000000407087224 */ /* 0x040fe400078e02ff */
[----:B------:R-:W-:Y:S02]  /*14a0*/  IMAD R7, R7, R2, RZ ;  /* 0x0000000207077224 */ /* 0x000fe400078e02ff */
[C---:B------:R-:W-:Y:S02]  /*14b0*/  IMAD R8, R0.reuse, R5, R8 ;  /* 0x0000000500087224 */ /* 0x040fe400078e0208 */
[----:B------:R-:W-:-:S04]  /*14c0*/  IMAD.WIDE.U32 R12, R0, R4, R12 ;  /* 0x00000004000c7225 */ /* 0x000fc800078e000c */
[----:B------:R-:W-:Y:S01]  /*14d0*/  IMAD R7, R0, R3, R7 ;  /* 0x0000000300077224 */ /* 0x000fe200078e0207 */
[----:B------:R-:W-:Y:S02]  /*14e0*/  SHF.R.S32.HI R0, RZ, 0x1f, R9 ;  /* 0x0000001fff007819 */ /* 0x000fe40000011409 */
[----:B------:R-:W-:Y:S01]  /*14f0*/  IADD3 R13, PT, PT, R13, R8, RZ ;  /* 0x000000080d0d7210 */ /* 0x000fe20007ffe0ff */
[----:B------:R-:W-:Y:S02]  /*1500*/  IMAD.IADD R11, R11, 0x1, R7 ;  /* 0x000000010b0b7824 */ /* 0x000fe400078e0207 */
[C---:B-1----:R-:W-:Y:S02]  /*1510*/  IMAD R8, R0.reuse, UR8, RZ ;  /* 0x0000000800087c24 */ /* 0x042fe4000f8e02ff */
[----:B------:R-:W-:Y:S02]  /*1520*/  IMAD R0, R0, UR10, RZ ;  /* 0x0000000a00007c24 */ /* 0x000fe4000f8e02ff */
[----:B------:R-:W-:-:S02]  /*1530*/  IMAD R8, R9, UR9, R8 ;  /* 0x0000000909087c24 */ /* 0x000fc4000f8e0208 */
[----:B------:R-:W-:-:S04]  /*1540*/  IMAD.WIDE.U32 R14, R9, UR8, R12 ;  /* 0x00000008090e7c25 */ /* 0x000fc8000f8e000c */
[----:B------:R-:W-:Y:S01]  /*1550*/  IMAD R0, R9, UR11, R0 ;  /* 0x0000000b09007c24 */ /* 0x000fe2000f8e0200 */
[----:B------:R-:W-:Y:S01]  /*1560*/  IADD3 R7, PT, PT, R15, R8, RZ ;  /* 0x000000080f077210 */ /* 0x000fe20007ffe0ff */
[----:B------:R-:W-:-:S05]  /*1570*/  IMAD.WIDE.U32 R20, R9, UR10, R10 ;  /* 0x0000000a09147c25 */ /* 0x000fca000f8e000a */
[----:B------:R-:W-:Y:S01]  /*1580*/  IADD3 R10, PT, PT, R21, R0, RZ ;  /* 0x00000000150a7210 */ /* 0x000fe20007ffe0ff */
[----:B------:R-:W-:Y:S06]  /*1590*/  BRA `(.L_x_3519) ;  /* 0x00000004006c7947 */ /* 0x000fec0003800000 */
.L_x_3518:
[----:B------:R-:W-:-:S09]  /*15a0*/  UISETP.NE.AND UP0, UPT, UR15, -0x1, UPT ;  /* 0xffffffff0f00788c */ /* 0x000fd2000bf05270 */
[----:B------:R-:W-:Y:S05]  /*15b0*/  BRA.U UP0, `(.L_x_3520) ;  /* 0x0000000100387547 */ /* 0x000fea000b800000 */
[----:B------:R-:W2:Y:S01]  /*15c0*/  LDC.64 R4, c[0x0][0x3b8] ;  /* 0x0000ee00ff047b82 */ /* 0x000ea20000000a00 */
[----:B------:R-:W3:Y:S01]  /*15d0*/  LDCU.64 UR8, c[0x0][0x3a0] ;  /* 0x00007400ff0877ac */ /* 0x000ee20008000a00 */
[----:B-----5:R-:W-:Y:S01]  /*15e0*/  SHF.R.S32.HI R3, RZ, 0x1f, R6 ;  /* 0x0000001fff037819 */ /* 0x020fe20000011406 */
[----:B------:R-:W-:-:S04]  /*15f0*/  USHF.R.S32.HI UR10, URZ, 0x1f, UR14 ;  /* 0x0000001fff0a7899 */ /* 0x000fc8000801140e */
[----:B---3--:R-:W-:-:S04]  /*1600*/  IMAD R3, R3, UR8, RZ ;  /* 0x0000000803037c24 */ /* 0x008fc8000f8e02ff */
[----:B------:R-:W-:Y:S02]  /*1610*/  IMAD R3, R6, UR9, R3 ;  /* 0x0000000906037c24 */ /* 0x000fe4000f8e0203 */
[C---:B--2---:R-:W-:Y:S02]  /*1620*/  IMAD R0, R4.reuse, UR10, RZ ;  /* 0x0000000a04007c24 */ /* 0x044fe4000f8e02ff */
[----:B------:R-:W-:-:S04]  /*1630*/  IMAD.WIDE.U32 R8, R4, UR14, RZ ;  /* 0x0000000e04087c25 */ /* 0x000fc8000f8e00ff */
[----:B------:R-:W-:-:S05]  /*1640*/  IMAD R0, R5, UR14, R0 ;  /* 0x0000000e05007c24 */ /* 0x000fca000f8e0200 */
[----:B------:R-:W-:-:S03]  /*1650*/  IADD3 R9, PT, PT, R9, R0, RZ ;  /* 0x0000000009097210 */ /* 0x000fc60007ffe0ff */
[----:B------:R-:W-:-:S05]  /*1660*/  IMAD.WIDE.U32 R8, R6, UR8, R8 ;  /* 0x0000000806087c25 */ /* 0x000fca000f8e0008 */
[----:B-1----:R-:W-:Y:S02]  /*1670*/  IADD3 R7, PT, PT, R9, R3, RZ ;  /* 0x0000000309077210 */ /* 0x002fe40007ffe0ff */
[----:B------:R-:W-:Y:S01]  /*1680*/  MOV R0, R8 ;  /* 0x0000000800007202 */ /* 0x000fe20000000f00 */
[----:B------:R-:W-:Y:S05]  /*1690*/  BRA `(.L_x_3521) ;  /* 0x0000000000187947 */ /* 0x000fea0003800000 */
.L_x_3520:
[----:B------:R-:W1:Y:S01]  /*16a0*/  LDC.64 R4, c[0x0][0x3b8] ;  /* 0x0000ee00ff047b82 */ /* 0x000e620000000a00 */
[----:B------:R-:W-:-:S06]  /*16b0*/  UIADD3 UR8, UPT, UPT, UR14, UR15, URZ ;  /* 0x0000000f0e087290 */ /* 0x000fcc000fffe0ff */
[----:B-1----:R-:W-:Y:S02]  /*16c0*/  IMAD R7, R5, UR8, RZ ;  /* 0x0000000805077c24 */ /* 0x002fe4000f8e02ff */
[----:B------:R-:W-:-:S05]  /*16d0*/  IMAD.WIDE.U32 R2, R4, UR8, RZ ;  /* 0x0000000804027c25 */ /* 0x000fca000f8e00ff */
[----:B------:R-:W-:Y:S02]  /*16e0*/  IADD3 R7, PT, PT, R3, R7, RZ ;  /* 0x0000000703077210 */ /* 0x000fe40007ffe0ff */
[----:B------:R-:W-:Y:S02]  /*16f0*/  MOV R0, R2 ;  /* 0x0000000200007202 */ /* 0x000fe40000000f00 */
.L_x_3521:
[----:B------:R-:W-:Y:S05]  /*1700*/  BRA.U UP0, `(.L_x_3522) ;  /* 0x0000000100347547 */ /* 0x000fea000b800000 */
[----:B------:R-:W1:Y:S01]  /*1710*/  LDC.64 R2, c[0x0][0x3c0] ;  /* 0x0000f000ff027b82 */ /* 0x000e620000000a00 */
[----:B------:R-:W2:Y:S01]  /*1720*/  LDCU.64 UR8, c[0x0][0x3a8] ;  /* 0x00007500ff0877ac */ /* 0x000ea20008000a00 */
[----:B-----5:R-:W-:Y:S01]  /*1730*/  SHF.R.S32.HI R8, RZ, 0x1f, R6 ;  /* 0x0000001fff087819 */ /* 0x020fe20000011406 */
[----:B------:R-:W-:-:S04]  /*1740*/  USHF.R.S32.HI UR10, URZ, 0x1f, UR14 ;  /* 0x0000001fff0a7899 */ /* 0x000fc8000801140e */
[----:B--2---:R-:W-:-:S04]  /*1750*/  IMAD R11, R8, UR8, RZ ;  /* 0x00000008080b7c24 */ /* 0x004fc8000f8e02ff */
[----:B------:R-:W-:Y:S02]  /*1760*/  IMAD R11, R6, UR9, R11 ;  /* 0x00000009060b7c24 */ /* 0x000fe4000f8e020b */
[C---:B-1----:R-:W-:Y:S02]  /*1770*/  IMAD R10, R2.reuse, UR10, RZ ;  /* 0x0000000a020a7c24 */ /* 0x042fe4000f8e02ff */
[----:B------:R-:W-:-:S04]  /*1780*/  IMAD.WIDE.U32 R12, R2, UR14, RZ ;  /* 0x0000000e020c7c25 */ /* 0x000fc8000f8e00ff */
[----:B------:R-:W-:-:S05]  /*1790*/  IMAD R9, R3, UR14, R10 ;  /* 0x0000000e03097c24 */ /* 0x000fca000f8e020a */
[----:B------:R-:W-:-:S03]  /*17a0*/  IADD3 R13, PT, PT, R13, R9, RZ ;  /* 0x000000090d0d7210 */ /* 0x000fc60007ffe0ff */
[----:B------:R-:W-:-:S05]  /*17b0*/  IMAD.WIDE.U32 R12, R6, UR8, R12 ;  /* 0x00000008060c7c25 */ /* 0x000fca000f8e000c */
[----:B------:R-:W-:Y:S01]  /*17c0*/  IADD3 R13, PT, PT, R13, R11, RZ ;  /* 0x0000000b0d0d7210 */ /* 0x000fe20007ffe0ff */
[----:B------:R-:W-:Y:S06]  /*17d0*/  BRA `(.L_x_3523) ;  /* 0x0000000000187947 */ /* 0x000fec0003800000 */
.L_x_3522:
[----:B------:R-:W1:Y:S01]  /*17e0*/  LDC.64 R2, c[0x0][0x3c0] ;  /* 0x0000f000ff027b82 */ /* 0x000e620000000a00 */
[----:B------:R-:W-:-:S06]  /*17f0*/  UIADD3 UR14, UPT, UPT, UR14, UR15, URZ ;  /* 0x0000000f0e0e7290 */ /* 0x000fcc000fffe0ff */
[----:B-1----:R-:W-:Y:S02]  /*1800*/  IMAD R13, R3, UR14, RZ ;  /* 0x0000000e030d7c24 */ /* 0x002fe4000f8e02ff */
[----:B------:R-:W-:-:S05]  /*1810*/  IMAD.WIDE.U32 R8, R2, UR14, RZ ;  /* 0x0000000e02087c25 */ /* 0x000fca000f8e00ff */
[----:B------:R-:W-:Y:S02]  /*1820*/  IADD3 R13, PT, PT, R9, R13, RZ ;  /* 0x0000000d090d7210 */ /* 0x000fe40007ffe0ff */
[----:B------:R-:W-:-:S07]  /*1830*/  MOV R12, R8 ;  /* 0x00000008000c7202 */ /* 0x000fce0000000f00 */
.L_x_3523:
[----:B------:R-:W1:Y:S01]  /*1840*/  LDC R18, c[0x0][0x3e8] ;  /* 0x0000fa00ff127b82 */ /* 0x000e620000000800 */
[----:B-----5:R-:W2:Y:S01]  /*1850*/  S2R R6, SR_CTAID.Z ;  /* 0x0000000000067919 */ /* 0x020ea20000002700 */
[----:B------:R-:W-:Y:S01]  /*1860*/  MOV R10, RZ ;  /* 0x000000ff000a7202 */ /* 0x000fe20000000f00 */
[----:B------:R-:W-:Y:S01]  /*1870*/  ULEA UR8, UR20, 0xffffffc0, 0x6 ;  /* 0xffffffc014087891 */ /* 0x000fe2000f8e30ff */
[----:B------:R-:W-:Y:S01]  /*1880*/  IMAD.MOV.U32 R20, RZ, RZ, R12 ;  /* 0x000000ffff147224 */ /* 0x000fe200078e000c */
[----:B------:R-:W-:Y:S01]  /*1890*/  MOV R21, R13 ;  /* 0x0000000d00157202 */ /* 0x000fe20000000f00 */
[----:B------:R-:W-:Y:S01]  /*18a0*/  IMAD.MOV.U32 R13, RZ, RZ, R7 ;  /* 0x000000ffff0d7224 */ /* 0x000fe200078e0007 */
[----:B------:R-:W-:Y:S02]  /*18b0*/  MOV R12, R0 ;  /* 0x00000000000c7202 */ /* 0x000fe40000000f00 */
[----:B------:R-:W-:Y:S01]  /*18c0*/  CS2R R198, SRZ ;  /* 0x0000000000c67805 */ /* 0x000fe2000001ff00 */
[----:B------:R-:W-:-:S04]  /*18d0*/  IMAD.WIDE.U32 R20, R2, UR8, R20 ;  /* 0x0000000802147c25 */ /* 0x000fc8000f8e0014 */
[----:B------:R-:W-:Y:S01]  /*18e0*/  IMAD R21, R3, UR8, R21 ;  /* 0x0000000803157c24 */ /* 0x000fe2000f8e0215 */
[----:B-1----:R-:W-:-:S04]  /*18f0*/  IABS R8, R18 ;  /* 0x0000001200087213 */ /* 0x002fc80000000000 */
[----:B------:R-:W1:Y:S01]  /*1900*/  I2F.RP R14, R8 ;  /* 0x00000008000e7306 */ /* 0x000e620000209400 */
[----:B--2---:R-:W-:-:S07]  /*1910*/  IABS R6, R6 ;  /* 0x0000000600067213 */ /* 0x004fce0000000000 */
        /* <DEDUP_REMOVED lines=15> */
[----:B------:R-:W-:-:S04]  /*1a10*/  LOP3.LUT R8, R18, UR24, RZ, 0x3c, !PT ;  /* 0x0000001812087c12 */ /* 0x000fc8000f8e3cff */
[----:B------:R-:W-:Y:S02]  /*1a20*/  ISETP.GE.AND P0, PT, R8, RZ, PT ;  /* 0x000000ff0800720c */ /* 0x000fe40003f06270 */
[----:B------:R-:W2:Y:S05]  /*1a30*/  LDC.64 R8, c[0x0][0x3d0] ;  /* 0x0000f400ff087b82 */ /* 0x000eaa0000000a00 */
[----:B------:R-:W-:Y:S01]  /*1a40*/  @P1 VIADD R6, R6, 0x1 ;  /* 0x0000000106061836 */ /* 0x000fe20000000000 */
[----:B------:R-:W-:Y:S02]  /*1a50*/  ISETP.NE.AND P1, PT, R18, RZ, PT ;  /* 0x000000ff1200720c */ /* 0x000fe40003f25270 */
[----:B------:R-:W-:-:S02]  /*1a60*/  LOP3.LUT R18, RZ, R18, RZ, 0x33, !PT ;  /* 0x00000012ff127212 */ /* 0x000fc400078e33ff */
[----:B------:R-:W-:-:S04]  /*1a70*/  MOV R15, R6 ;  /* 0x00000006000f7202 */ /* 0x000fc80000000f00 */
[----:B------:R-:W-:-:S04]  /*1a80*/  @!P0 IADD3 R15, PT, PT, -R15, RZ, RZ ;  /* 0x000000ff0f0f8210 */ /* 0x000fc80007ffe1ff */
[----:B------:R-:W-:Y:S01]  /*1a90*/  SEL R7, R18, R15, !P1 ;  /* 0x0000000f12077207 */ /* 0x000fe20004800000 */
[----:B------:R-:W-:-:S03]  /*1aa0*/  IMAD.WIDE.U32 R14, R4, UR8, R12 ;  /* 0x00000008040e7c25 */ /* 0x000fc6000f8e000c */
[----:B------:R-:W-:Y:S01]  /*1ab0*/  SHF.R.S32.HI R13, RZ, 0x1f, R7 ;  /* 0x0000001fff0d7819 */ /* 0x000fe20000011407 */
[----:B------:R-:W-:Y:S02]  /*1ac0*/  IMAD R15, R5, UR8, R15 ;  /* 0x00000008050f7c24 */ /* 0x000fe4000f8e020f */
        /* <DEDUP_REMOVED lines=8> */
.L_x_3519:
[----:B------:R-:W-:Y:S01]  /*1b50*/  IMAD.U32 R8, RZ, RZ, UR21 ;  /* 0x00000015ff087e24 */ /* 0x000fe2000f8e00ff */
[----:B------:R-:W1:Y:S01]  /*1b60*/  LDC.64 R98, c[0x0][0x3b0] ;  /* 0x0000ec00ff627b82 */ /* 0x000e620000000a00 */
[----:B------:R-:W2:Y:S01]  /*1b70*/  LDCU.64 UR8, c[0x0][0x3c8] ;  /* 0x00007900ff0877ac */ /* 0x000ea20008000a00 */
[----:B------:R-:W-:Y:S02]  /*1b80*/  IMAD.MOV.U32 R0, RZ, RZ, RZ ;  /* 0x000000ffff007224 */ /* 0x000fe400078e00ff */
[----:B------:R-:W-:Y:S01]  /*1b90*/  ISETP.NE.AND P2, PT, R8, -0x1, PT ;  /* 0xffffffff0800780c */ /* 0x000fe20003f45270 */
[----:B------:R-:W3:Y:S01]  /*1ba0*/  LDCU.64 UR10, c[0x0][0x388] ;  /* 0x00007100ff0a77ac */ /* 0x000ee20008000a00 */
[C---:B------:R-:W-:Y:S02]  /*1bb0*/  SHF.L.U32 R72, R62.reuse, 0x3, RZ ;  /* 0x000000033e487819 */ /* 0x040fe400000006ff */
[----:B------:R4:W5:Y:S01]  /*1bc0*/  @P3 LDG.E R0, desc[UR6][R102.64] ;  /* 0x0000000666003981 */ /* 0x000962000c1e1900 */
[----:B------:R-:W-:Y:S01]  /*1bd0*/  SHF.R.U32.HI R100, RZ, 0x3, R62 ;  /* 0x00000003ff647819 */ /* 0x000fe2000001163e */
[----:B------:R-:W-:Y:S01]  /*1be0*/  USHF.R.S32.HI UR27, URZ, 0x1f, UR5 ;  /* 0x0000001fff1b7899 */ /* 0x000fe20008011405 */
[----:B------:R-:W-:Y:S01]  /*1bf0*/  IMAD.MOV.U32 R101, RZ, RZ, RZ ;  /* 0x000000ffff657224 */ /* 0x000fe200078e00ff */
[----:B------:R-:W-:Y:S01]  /*1c00*/  USHF.L.U32 UR26, UR20, 0x6, URZ ;  /* 0x00000006141a7899 */ /* 0x000fe200080006ff */
[----:B------:R-:W-:Y:S01]  /*1c10*/  IMAD.SHL.U32 R63, R62, 0x40, RZ ;  /* 0x000000403e3f7824 */ /* 0x000fe200078e00ff */
[----:B------:R-:W-:Y:S01]  /*1c20*/  ULEA.HI UR27, UR27, UR5, URZ, 0x6 ;  /* 0x000000051b1b7291 */ /* 0x000fe2000f8f30ff */
[----:B------:R-:W-:Y:S01]  /*1c30*/  IMAD.WIDE.U32 R16, R17, 0x40, R100 ;  /* 0x0000004011107825 */ /* 0x000fe200078e0064 */
[C---:B------:R-:W-:Y:S01]  /*1c40*/  SHF.L.U64.HI R60, R4.reuse, 0x4, R5 ;  /* 0x00000004043c7819 */ /* 0x040fe20000010205 */
[----:B------:R-:W3:Y:S01]  /*1c50*/  @!P2 LDC.64 R8, c[0x0][0x398] ;  /* 0x0000e600ff08ab82 */ /* 0x000ee20000000a00 */
[----:B------:R-:W-:Y:S01]  /*1c60*/  USHF.R.S32.HI UR27, URZ, 0x6, UR27 ;  /* 0x00000006ff1b7899 */ /* 0x000fe2000801141b */
[----:B--2---:R-:W-:Y:S01]  /*1c70*/  MOV R15, UR8 ;  /* 0x00000008000f7c02 */ /* 0x004fe20008000f00 */
[----:B------:R-:W-:Y:S01]  /*1c80*/  IMAD.SHL.U32 R61, R4, 0x10, RZ ;  /* 0x00000010043d7824 */ /* 0x000fe200078e00ff */
[C---:B------:R-:W-:Y:S01]  /*1c90*/  SHF.L.U64.HI R66, R2.reuse, 0x4, R3 ;  /* 0x0000000402427819 */ /* 0x040fe20000010203 */
[----:B------:R-:W-:Y:S01]  /*1ca0*/  UISETP.GE.AND UP0, UPT, UR27, UR20, UPT ;  /* 0x000000141b00728c */ /* 0x000fe2000bf06270 */
[----:B------:R-:W-:Y:S01]  /*1cb0*/  SHF.L.U32 R65, R2, 0x4, RZ ;  /* 0x0000000402417819 */ /* 0x000fe200000006ff */
[----:B-1----:R-:W-:Y:S01]  /*1cc0*/  @P2 IMAD.WIDE.U32 R22, R98, UR21, RZ ;  /* 0x0000001562162c25 */ /* 0x002fe2000f8e00ff */
[----:B------:R-:W-:Y:S01]  /*1cd0*/  LOP3.LUT R63, R63, 0x1c0, RZ, 0xc0, !PT ;  /* 0x000001c03f3f7812 */ /* 0x000fe200078ec0ff */
[----:B------:R-:W-:-:S02]  /*1ce0*/  UIADD3 UR25, UPT, UPT, UR26, -0x40, URZ ;  /* 0xffffffc01a197890 */ /* 0x000fc4000fffe0ff */
[----:B---3--:R-:W-:-:S04]  /*1cf0*/  @!P2 IMAD.WIDE.U32 R12, R8, UR23, RZ ;  /* 0x00000017080cac25 */ /* 0x008fc8000f8e00ff */
[----:B------:R-:W-:Y:S01]  /*1d00*/  @!P2 IMAD.MOV.U32 R8, RZ, RZ, R12 ;  /* 0x000000ffff08a224 */ /* 0x000fe200078e000c */
[----:B------:R-:W-:Y:S01]  /*1d10*/  LOP3.LUT R12, R72, 0x38, RZ, 0xc0, !PT ;  /* 0x00000038480c7812 */ /* 0x000fe200078ec0ff */
[----:B------:R-:W-:Y:S02]  /*1d20*/  @P2 IMAD.MOV.U32 R8, RZ, RZ, R22 ;  /* 0x000000ffff082224 */ /* 0x000fe400078e0016 */
[----:B------:R-:W-:Y:S01]  /*1d30*/  @!P2 IMAD R9, R9, UR23, R13 ;  /* 0x000000170909ac24 */ /* 0x000fe2000f8e020d */
[C---:B------:R-:W-:Y:S01]  /*1d40*/  IADD3 R22, P3, PT, R12.reuse, R14, RZ ;  /* 0x0000000e0c167210 */ /* 0x040fe20007f7e0ff */
[----:B------:R-:W-:Y:S01]  /*1d50*/  @P2 IMAD R9, R99, UR21, R23 ;  /* 0x0000001563092c24 */ /* 0x000fe2000f8e0217 */
[C---:B------:R-:W-:Y:S02]  /*1d60*/  IADD3 R8, P2, PT, R12.reuse, R8, RZ ;  /* 0x000000080c087210 */ /* 0x040fe40007f5e0ff */
[----:B------:R-:W-:Y:S01]  /*1d70*/  IADD3.X R23, PT, PT, RZ, R7, RZ, P3, !PT ;  /* 0x00000007ff177210 */ /* 0x000fe20001ffe4ff */
[----:B------:R-:W-:Y:S01]  /*1d80*/  IMAD.U32 R7, RZ, RZ, UR9 ;  /* 0x00000009ff077e24 */ /* 0x000fe2000f8e00ff */
[----:B------:R-:W1:Y:S01]  /*1d90*/  LDCU.64 UR8, c[0x0][0x390] ;  /* 0x00007200ff0877ac */ /* 0x000e620008000a00 */
[----:B------:R-:W-:Y:S01]  /*1da0*/  IMAD.X R9, RZ, RZ, R9, P2 ;  /* 0x000000ffff097224 */ /* 0x000fe200010e0609 */
[----:B------:R-:W-:Y:S01]  /*1db0*/  IADD3 R20, P2, PT, R12, R20, RZ ;  /* 0x000000140c147210 */ /* 0x000fe20007f5e0ff */
[----:B------:R-:W-:-:S03]  /*1dc0*/  IMAD.WIDE.U32 R22, R100, R4, R22 ;  /* 0x0000000464167225 */ /* 0x000fc600078e0016 */
[----:B------:R-:W-:Y:S01]  /*1dd0*/  IADD3.X R21, PT, PT, RZ, R10, RZ, P2, !PT ;  /* 0x0000000aff157210 */ /* 0x000fe200017fe4ff */
[----:B------:R-:W-:Y:S01]  /*1de0*/  IMAD.WIDE.U32 R14, R15, UR24, R8 ;  /* 0x000000180f0e7c25 */ /* 0x000fe2000f8e0008 */
[----:B------:R-:W-:Y:S01]  /*1df0*/  LOP3.LUT R9, R12, 0x80, RZ, 0xfc, !PT ;  /* 0x000000800c097812 */ /* 0x000fe200078efcff */
[----:B------:R-:W2:Y:S02]  /*1e00*/  LDC R8, c[0x0][0x450] ;  /* 0x00011400ff087b82 */ /* 0x000ea40000000800 */
[----:B------:R-:W-:Y:S02]  /*1e10*/  IMAD R77, R100, R5, R23 ;  /* 0x00000005644d7224 */ /* 0x000fe400078e0217 */
[----:B------:R-:W-:Y:S02]  /*1e20*/  IMAD.SHL.U32 R76, R22, 0x2, RZ ;  /* 0x00000002164c7824 */ /* 0x000fe400078e00ff */
[----:B------:R-:W-:Y:S01]  /*1e30*/  IMAD.WIDE.U32 R20, R100, R2, R20 ;  /* 0x0000000264147225 */ /* 0x000fe200078e0014 */
[----:B------:R-:W-:-:S02]  /*1e40*/  SHF.L.U64.HI R77, R22, 0x1, R77 ;  /* 0x00000001164d7819 */ /* 0x000fc4000001024d */
[----:B------:R-:W-:Y:S01]  /*1e50*/  IADD3 R76, P2, PT, R76, UR10, RZ ;  /* 0x0000000a4c4c7c10 */ /* 0x000fe2000ff5e0ff */
[----:B------:R-:W-:Y:S01]  /*1e60*/  IMAD R73, R100, R3, R21 ;  /* 0x0000000364497224 */ /* 0x000fe200078e0215 */
[C---:B------:R-:W-:Y:S01]  /*1e70*/  SHF.L.U32 R74, R20.reuse, 0x1, RZ ;  /* 0x00000001144a7819 */ /* 0x040fe200000006ff */
[-C--:B------:R-:W-:Y:S01]  /*1e80*/  IMAD R10, R17, R98.reuse, RZ ;  /* 0x00000062110a7224 */ /* 0x080fe200078e02ff */
[----:B------:R-:W-:Y:S01]  /*1e90*/  IADD3.X R77, PT, PT, R77, UR11, RZ, P2, !PT ;  /* 0x0000000b4d4d7c10 */ /* 0x000fe200097fe4ff */
[----:B------:R-:W-:Y:S01]  /*1ea0*/  IMAD R15, R7, UR24, R15 ;  /* 0x00000018070f7c24 */ /* 0x000fe2000f8e020f */
[----:B------:R-:W-:Y:S01]  /*1eb0*/  SHF.L.U64.HI R73, R20, 0x1, R73 ;  /* 0x0000000114497819 */ /* 0x000fe20000010249 */
[----:B------:R-:W-:Y:S01]  /*1ec0*/  IMAD R7, R16, R99, R10 ;  /* 0x0000006310077224 */ /* 0x000fe200078e020a */
[----:B-1----:R-:W-:Y:S01]  /*1ed0*/  IADD3 R74, P2, PT, R74, UR8, RZ ;  /* 0x000000084a4a7c10 */ /* 0x002fe2000ff5e0ff */
[----:B------:R-:W-:Y:S01]  /*1ee0*/  IMAD.WIDE.U32 R98, R16, R98, R14 ;  /* 0x0000006210627225 */ /* 0x000fe200078e000e */
[----:B------:R-:W-:-:S02]  /*1ef0*/  LOP3.LUT R10, R12, 0x40, RZ, 0xfc, !PT ;  /* 0x000000400c0a7812 */ /* 0x000fc400078efcff */
[----:B------:R-:W-:Y:S01]  /*1f00*/  IADD3.X R73, PT, PT, R73, UR9, RZ, P2, !PT ;  /* 0x0000000949497c10 */ /* 0x000fe200097fe4ff */
[----:B------:R-:W-:Y:S01]  /*1f10*/  IMAD.MOV.U32 R196, RZ, RZ, R74 ;  /* 0x000000ffffc47224 */ /* 0x000fe200078e004a */
[----:B------:R-:W-:Y:S02]  /*1f20*/  MOV R194, R76 ;  /* 0x0000004c00c27202 */ /* 0x000fe40000000f00 */
[----:B--2---:R-:W-:Y:S01]  /*1f30*/  LEA.HI R67, R8, R8, RZ, 0x1 ;  /* 0x0000000808437211 */ /* 0x004fe200078f08ff */
[----:B------:R-:W-:Y:S01]  /*1f40*/  IMAD.MOV.U32 R197, RZ, RZ, R73 ;  /* 0x000000ffffc57224 */ /* 0x000fe200078e0049 */
[----:B------:R-:W-:Y:S02]  /*1f50*/  MOV R195, R77 ;  /* 0x0000004d00c37202 */ /* 0x000fe40000000f00 */
[----:B------:R-:W-:Y:S02]  /*1f60*/  SHF.R.S32.HI R67, RZ, 0x1, R67 ;  /* 0x00000001ff437819 */ /* 0x000fe40000011443 */
[----:B------:R-:W-:Y:S01]  /*1f70*/  IADD3 R64, PT, PT, R99, R7, RZ ;  /* 0x0000000763407210 */ /* 0x000fe20007ffe0ff */
[----:B----4-:R-:W-:Y:S06]  /*1f80*/  BRA.U UP0, `(.L_x_3524) ;  /* 0x0000008900ac7547 */ /* 0x010fec000b800000 */
[----:B------:R-:W1:Y:S01]  /*1f90*/  LDC.64 R2, c[0x0][0x4a0] ;  /* 0x00012800ff027b82 */ /* 0x000e620000000a00 */
[----:B------:R-:W2:Y:S01]  /*1fa0*/  LDCU.128 UR8, c[0x0][0x490] ;  /* 0x00009200ff0877ac */ /* 0x000ea20008000c00 */
[----:B------:R-:W-:Y:S01]  /*1fb0*/  IMAD.MOV.U32 R13, RZ, RZ, RZ ;  /* 0x000000ffff0d7224 */ /* 0x000fe200078e00ff */
[C---:B------:R-:W-:Y:S01]  /*1fc0*/  SHF.L.U32 R97, R67.reuse, 0x4, RZ ;  /* 0x0000000443617819 */ /* 0x040fe200000006ff */
[C---:B------:R-:W-:Y:S01]  /*1fd0*/  IMAD R95, R67.reuse, 0x30, RZ ;  /* 0x00000030435f7824 */ /* 0x040fe200078e02ff */
[----:B------:R-:W3:Y:S01]  /*1fe0*/  LDCU.128 UR12, c[0x0][0x4b0] ;  /* 0x00009600ff0c77ac */ /* 0x000ee20008000c00 */
[----:B------:R-:W-:Y:S01]  /*1ff0*/  SHF.L.U32 R94, R67, 0x5, RZ ;  /* 0x00000005435e7819 */ /* 0x000fe200000006ff */
[C---:B------:R-:W-:Y:S01]  /*2000*/  VIADD R71, R100.reuse, 0x10 ;  /* 0x0000001064477836 */ /* 0x040fe20000000000 */
[----:B------:R-:W4:Y:S01]  /*2010*/  LDC.64 R90, c[0x0][0x4a8] ;  /* 0x00012a00ff5a7b82 */ /* 0x000f220000000a00 */
[----:B------:R-:W4:Y:S01]  /*2020*/  LDCU.128 UR16, c[0x0][0x4c0] ;  /* 0x00009800ff1077ac */ /* 0x000f220008000c00 */
[C---:B------:R-:W-:Y:S01]  /*2030*/  IADD3 R70, PT, PT, R100.reuse, 0x20, RZ ;  /* 0x0000002064467810 */ /* 0x040fe20007ffe0ff */
[----:B------:R-:W-:Y:S01]  /*2040*/  VIADD R69, R100, 0x30 ;  /* 0x0000003064457836 */ /* 0x000fe20000000000 */
[----:B------:R-:W-:Y:S01]  /*2050*/  SHF.R.S32.HI R88, RZ, 0x1f, R94 ;  /* 0x0000001fff587819 */ /* 0x000fe2000001145e */
[----:B------:R-:W4:Y:S01]  /*2060*/  LDCU UR29, c[0x0][0x450] ;  /* 0x00008a00ff1d77ac */ /* 0x000f220008000800 */
[----:B------:R-:W-:Y:S01]  /*2070*/  IMAD.U32 R92, RZ, RZ, UR25 ;  /* 0x00000019ff5c7e24 */ /* 0x000fe2000f8e00ff */
[----:B------:R-:W-:Y:S01]  /*2080*/  SHF.R.S32.HI R86, RZ, 0x1f, R95 ;  /* 0x0000001fff567819 */ /* 0x000fe2000001145f */
[----:B------:R-:W4:Y:S01]  /*2090*/  LDCU.U8 UR32, c[0x0][0x533] ;  /* 0x0000a660ff2077ac */ /* 0x000f220008000000 */
[----:B--2---:R-:W-:-:S02]  /*20a0*/  IMAD.U32 R5, RZ, RZ, UR10 ;  /* 0x0000000aff057e24 */ /* 0x004fc4000f8e00ff */
[----:B------:R-:W-:Y:S01]  /*20b0*/  IMAD.U32 R14, RZ, RZ, UR11 ;  /* 0x0000000bff0e7e24 */ /* 0x000fe2000f8e00ff */
[----:B------:R-:W2:Y:S01]  /*20c0*/  LDCU.64 UR10, c[0x0][0x488] ;  /* 0x00009100ff0a77ac */ /* 0x000ea20008000a00 */
[----:B------:R-:W-:Y:S01]  /*20d0*/  IMAD.WIDE.U32 R4, R5, UR23, R12 ;  /* 0x0000001705047c25 */ /* 0x000fe2000f8e000c */
[----:B------:R-:W-:-:S03]  /*20e0*/  UMOV UR31, URZ ;  /* 0x000000ff001f7c82 */ /* 0x000fc60008000000 */
[----:B-1----:R-:W-:Y:S01]  /*20f0*/  IMAD.WIDE.U32 R16, R2, UR23, R12 ;  /* 0x0000001702107c25 */ /* 0x002fe2000f8e000c */
[----:B---3--:R-:W-:Y:S02]  /*2100*/  USHF.L.U32 UR28, UR12, 0x6, URZ ;  /* 0x000000060c1c7899 */ /* 0x008fe400080006ff */
[----:B------:R-:W-:Y:S01]  /*2110*/  UISETP.LT.AND UP0, UPT, URZ, UR27, UPT ;  /* 0x0000001bff00728c */ /* 0x000fe2000bf01270 */
[----:B------:R-:W-:Y:S01]  /*2120*/  IMAD R7, R3, UR23, R17 ;  /* 0x0000001703077c24 */ /* 0x000fe2000f8e0211 */
[----:B------:R-:W-:Y:S01]  /*2130*/  MOV R3, R6 ;  /* 0x0000000600037202 */ /* 0x000fe20000000f00 */
[----:B------:R-:W-:Y:S01]  /*2140*/  IMAD.U32 R2, RZ, RZ, UR12 ;  /* 0x0000000cff027e24 */ /* 0x000fe2000f8e00ff */
[----:B----4-:R-:W-:Y:S01]  /*2150*/  SHF.L.U32 R93, R90, 0x4, RZ ;  /* 0x000000045a5d7819 */ /* 0x010fe200000006ff */
[----:B------:R-:W-:Y:S01]  /*2160*/  IMAD.MOV.U32 R6, RZ, RZ, R16 ;  /* 0x000000ffff067224 */ /* 0x000fe200078e0010 */
[----:B------:R-:W-:Y:S01]  /*2170*/  @!P0 IADD3 R3, PT, PT, -R3, RZ, RZ ;  /* 0x000000ff03038210 */ /* 0x000fe20007ffe1ff */
[----:B------:R-:W-:Y:S01]  /*2180*/  IMAD.U32 R16, RZ, RZ, UR13 ;  /* 0x0000000dff107e24 */ /* 0x000fe2000f8e00ff */
[----:B------:R-:W-:Y:S01]  /*2190*/  MOV R11, UR29 ;  /* 0x0000001d000b7c02 */ /* 0x000fe20008000f00 */
[----:B------:R-:W-:Y:S01]  /*21a0*/  IMAD.WIDE.U32 R6, R2, UR25, R6 ;  /* 0x0000001902067c25 */ /* 0x000fe2000f8e0006 */
[----:B------:R-:W-:Y:S01]  /*21b0*/  SEL R18, R18, R3, !P1 ;  /* 0x0000000312127207 */ /* 0x000fe20004800000 */
[----:B------:R-:W1:Y:S01]  /*21c0*/  LDCU UR30, c[0x0][0x440] ;  /* 0x00008800ff1e77ac */ /* 0x000e620008000800 */
[----:B------:R-:W-:Y:S01]  /*21d0*/  SHF.L.U32 R3, R62, 0x2, RZ ;  /* 0x000000023e037819 */ /* 0x000fe200000006ff */
[----:B------:R-:W-:Y:S01]  /*21e0*/  IMAD R15, R14, UR23, R5 ;  /* 0x000000170e0f7c24 */ /* 0x000fe2000f8e0205 */
[----:B------:R-:W-:Y:S01]  /*21f0*/  SHF.R.S32.HI R5, RZ, 0x1f, R18 ;  /* 0x0000001fff057819 */ /* 0x000fe20000011412 */
[----:B-----5:R-:W-:Y:S01]  /*2200*/  VIADD R2, R0, UR25 ;  /* 0x0000001900027c36 */ /* 0x020fe20008000000 */
[----:B------:R-:W-:Y:S01]  /*2210*/  LOP3.LUT R0, R3, 0x1c, RZ, 0xc0, !PT ;  /* 0x0000001c03007812 */ /* 0x000fe200078ec0ff */
[----:B------:R-:W-:Y:S01]  /*2220*/  IMAD R17, R16, UR25, R7 ;  /* 0x0000001910117c24 */ /* 0x000fe2000f8e0207 */
[----:B------:R-:W-:Y:S01]  /*2230*/  MOV R16, R6 ;  /* 0x0000000600107202 */ /* 0x000fe20000000f00 */
[-C--:B------:R-:W-:Y:S01]  /*2240*/  IMAD R7, R2, R67.reuse, RZ ;  /* 0x0000004302077224 */ /* 0x080fe200078e02ff */
[----:B------:R-:W-:Y:S01]  /*2250*/  USEL UR27, URZ, UR27, !UP0 ;  /* 0x0000001bff1b7287 */ /* 0x000fe2000c000000 */
[----:B------:R-:W-:Y:S01]  /*2260*/  IMAD R3, R5, UR16, RZ ;  /* 0x0000001005037c24 */ /* 0x000fe2000f8e02ff */
[----:B------:R-:W-:Y:S01]  /*2270*/  UISETP.NE.AND UP2, UPT, UR32, URZ, UPT ;  /* 0x000000ff2000728c */ /* 0x000fe2000bf45270 */
[----:B------:R-:W-:-:S02]  /*2280*/  IMAD R2, R100, R67, R12 ;  /* 0x0000004364027224 */ /* 0x000fc400078e020c */
[----:B------:R-:W-:Y:S02]  /*2290*/  IMAD.MOV.U32 R14, RZ, RZ, R4 ;  /* 0x000000ffff0e7224 */ /* 0x000fe400078e0004 */
[----:B------:R-:W-:Y:S01]  /*22a0*/  IMAD R0, R100, R67, R0 ;  /* 0x0000004364007224 */ /* 0x000fe200078e0200 */
[C---:B------:R-:W-:Y:S01]  /*22b0*/  IADD3 R80, P0, PT, R7.reuse, R2, RZ ;  /* 0x0000000207507210 */ /* 0x040fe20007f1e0ff */
[----:B------:R-:W-:Y:S01]  /*22c0*/  IMAD R6, R18, UR17, R3 ;  /* 0x0000001112067c24 */ /* 0x000fe2000f8e0203 */
[----:B------:R-:W-:Y:S01]  /*22d0*/  SHF.R.S32.HI R3, RZ, 0x1f, R7 ;  /* 0x0000001fff037819 */ /* 0x000fe20000011407 */
[----:B------:R-:W-:Y:S01]  /*22e0*/  IMAD.WIDE.U32 R14, R90, UR25, R14 ;  /* 0x000000195a0e7c25 */ /* 0x000fe2000f8e000e */
[----:B------:R-:W-:Y:S02]  /*22f0*/  IADD3 R50, P1, PT, R7, R0, RZ ;  /* 0x0000000007327210 */ /* 0x000fe40007f3e0ff */
[----:B------:R-:W-:Y:S01]  /*2300*/  LEA.HI.X.SX32 R81, R2, R3, 0x1, P0 ;  /* 0x0000000302517211 */ /* 0x000fe200000f0eff */
[----:B------:R-:W-:Y:S01]  /*2310*/  IMAD.WIDE.U32 R16, R18, UR16, R16 ;  /* 0x0000001012107c25 */ /* 0x000fe2000f8e0010 */
[----:B------:R-:W-:Y:S01]  /*2320*/  USHF.R.S32.HI UR16, URZ, 0x1f, UR5 ;  /* 0x0000001fff107899 */ /* 0x000fe20008011405 */
[----:B------:R-:W-:-:S02]  /*2330*/  IADD3 R2, P0, PT, R100, -UR5, RZ ;  /* 0x8000000564027c10 */ /* 0x000fc4000ff1e0ff */
[----:B------:R-:W-:Y:S01]  /*2340*/  IMAD R5, R5, UR14, RZ ;  /* 0x0000000e05057c24 */ /* 0x000fe2000f8e02ff */
[----:B------:R-:W-:Y:S01]  /*2350*/  LEA.HI.X.SX32 R3, R0, R3, 0x1, P1 ;  /* 0x0000000300037211 */ /* 0x000fe200008f0eff */
[----:B------:R-:W-:Y:S01]  /*2360*/  IMAD R15, R91, UR25, R15 ;  /* 0x000000195b0f7c24 */ /* 0x000fe2000f8e020f */
[----:B------:R-:W-:Y:S01]  /*2370*/  SHF.L.U64.HI R81, R80, 0x1, R81 ;  /* 0x0000000150517819 */ /* 0x000fe20000010251 */
[----:B------:R-:W-:Y:S01]  /*2380*/  IMAD R4, R18, UR15, R5 ;  /* 0x0000000f12047c24 */ /* 0x000fe2000f8e0205 */
[----:B------:R-:W-:Y:S01]  /*2390*/  SHF.L.U64.HI R0, R50, 0x1, R3 ;  /* 0x0000000132007819 */ /* 0x000fe20000010203 */
[----:B------:R-:W-:Y:S01]  /*23a0*/  IMAD.WIDE.U32 R18, R18, UR14, R14 ;  /* 0x0000000e12127c25 */ /* 0x000fe2000f8e000e */
[----:B------:R-:W-:Y:S01]  /*23b0*/  IADD3.X R15, PT, PT, RZ, ~UR16, RZ, P0, !PT ;  /* 0x80000010ff0f7c10 */ /* 0x000fe200087fe4ff */
[----:B------:R-:W3:Y:S02]  /*23c0*/  LDCU.64 UR14, c[0x0][0x4d0] ;  /* 0x00009a00ff0e77ac */ /* 0x000ee40008000a00 */
[----:B------:R-:W-:Y:S01]  /*23d0*/  IMAD.IADD R7, R17, 0x1, R6 ;  /* 0x0000000111077824 */ /* 0x000fe200078e0206 */
[----:B------:R-:W-:Y:S01]  /*23e0*/  IADD3 R5, PT, PT, R19, R4, RZ ;  /* 0x0000000413057210 */ /* 0x000fe20007ffe0ff */
[----:B------:R-:W-:Y:S01]  /*23f0*/  IMAD.SHL.U32 R50, R50, 0x2, RZ ;  /* 0x0000000232327824 */ /* 0x000fe200078e00ff */
[----:B------:R-:W4:Y:S01]  /*2400*/  LDCU.64 UR16, c[0x0][0x3c0] ;  /* 0x00007800ff1077ac */ /* 0x000f220008000a00 */
[----:B------:R-:W-:-:S02]  /*2410*/  IMAD.MOV.U32 R6, RZ, RZ, R16 ;  /* 0x000000ffff067224 */ /* 0x000fc400078e0010 */
[----:B------:R-:W-:Y:S01]  /*2420*/  IMAD R79, R15, UR12, RZ ;  /* 0x0000000c0f4f7c24 */ /* 0x000fe2000f8e02ff */
[----:B------:R-:W-:Y:S01]  /*2430*/  IADD3 R16, P0, PT, R50, UR18, RZ ;  /* 0x0000001232107c10 */ /* 0x000fe2000ff1e0ff */
[----:B------:R-:W-:-:S03]  /*2440*/  IMAD.WIDE.U32 R6, R2, UR12, R6 ;  /* 0x0000000c02067c25 */ /* 0x000fc6000f8e0006 */
[----:B------:R-:W-:Y:S01]  /*2450*/  IADD3.X R17, PT, PT, R0, UR19, RZ, P0, !PT ;  /* 0x0000001300117c10 */ /* 0x000fe200087fe4ff */
[----:B------:R-:W-:Y:S01]  /*2460*/  IMAD R79, R2, UR13, R79 ;  /* 0x0000000d024f7c24 */ /* 0x000fe2000f8e024f */
[----:B------:R-:W-:Y:S01]  /*2470*/  LEA R78, P0, R6, UR8, 0x1 ;  /* 0x00000008064e7c11 */ /* 0x000fe2000f8008ff */
[-C--:B------:R-:W-:Y:S01]  /*2480*/  IMAD R15, R15, R90.reuse, RZ ;  /* 0x0000005a0f0f7224 */ /* 0x080fe200078e02ff */
[----:B------:R-:W1:Y:S01]  /*2490*/  LDCU.64 UR12, c[0x0][0x4e0] ;  /* 0x00009c00ff0c77ac */ /* 0x000e620008000a00 */
[----:B------:R-:W-:Y:S01]  /*24a0*/  IMAD.MOV.U32 R4, RZ, RZ, R18 ;  /* 0x000000ffff047224 */ /* 0x000fe200078e0012 */
[----:B------:R-:W-:Y:S01]  /*24b0*/  IADD3 R79, PT, PT, R7, R79, RZ ;  /* 0x0000004f074f7210 */ /* 0x000fe20007ffe0ff */
[----:B------:R-:W-:Y:S02]  /*24c0*/  IMAD.SHL.U32 R80, R80, 0x2, RZ ;  /* 0x0000000250507824 */ /* 0x000fe400078e00ff */
[----:B------:R-:W-:Y:S01]  /*24d0*/  IMAD R15, R2, R91, R15 ;  /* 0x0000005b020f7224 */ /* 0x000fe200078e020f */
[----:B------:R-:W-:Y:S01]  /*24e0*/  LEA.HI.X R79, R6, UR9, R79, 0x1, P0 ;  /* 0x00000009064f7c11 */ /* 0x000fe200080f0c4f */
[----:B------:R-:W-:Y:S01]  /*24f0*/  IMAD.SHL.U32 R87, R90, 0x40, RZ ;  /* 0x000000405a577824 */ /* 0x000fe200078e00ff */
[----:B---3--:R-:W-:Y:S01]  /*2500*/  IADD3 R50, P0, PT, R50, UR14, RZ ;  /* 0x0000000e32327c10 */ /* 0x008fe2000ff1e0ff */
[----:B------:R-:W-:Y:S01]  /*2510*/  IMAD.WIDE.U32 R2, R2, R90, R4 ;  /* 0x0000005a02027225 */ /* 0x000fe200078e0004 */
[----:B------:R-:W-:Y:S01]  /*2520*/  IADD3 R82, P1, PT, R80, UR18, RZ ;  /* 0x0000001250527c10 */ /* 0x000fe2000ff3e0ff */
[----:B------:R-:W-:Y:S01]  /*2530*/  UIMAD UR18, UR20, -0x40, UR4 ;  /* 0xffffffc0141278a4 */ /* 0x000fe2000f8e0204 */
[----:B------:R-:W-:Y:S01]  /*2540*/  IADD3.X R51, PT, PT, R0, UR15, RZ, P0, !PT ;  /* 0x0000000f00337c10 */ /* 0x000fe200087fe4ff */
[----:B------:R-:W-:Y:S01]  /*2550*/  IMAD.IADD R15, R3, 0x1, R15 ;  /* 0x00000001030f7824 */ /* 0x000fe200078e020f */
[----:B------:R-:W-:-:S02]  /*2560*/  IADD3 R0, P0, PT, RZ, -UR31, RZ ;  /* 0x8000001fff007c10 */ /* 0x000fc4000ff1e0ff */
[----:B------:R-:W-:Y:S01]  /*2570*/  IADD3.X R83, PT, PT, R81, UR19, RZ, P1, !PT ;  /* 0x0000001351537c10 */ /* 0x000fe20008ffe4ff */
[----:B------:R-:W-:Y:S01]  /*2580*/  UIMAD UR19, UR20, -0x40, UR5 ;  /* 0xffffffc0141378a4 */ /* 0x000fe2000f8e0205 */
[----:B------:R-:W-:Y:S01]  /*2590*/  IADD3.X R3, PT, PT, RZ, ~UR28, RZ, P0, !PT ;  /* 0x8000001cff037c10 */ /* 0x000fe200087fe4ff */
[----:B------:R-:W-:Y:S01]  /*25a0*/  IMAD.X R87, RZ, RZ, ~R87, P0 ;  /* 0x000000ffff577224 */ /* 0x000fe200000e0e57 */
[----:B--2---:R-:W-:Y:S01]  /*25b0*/  LEA R14, P2, R2, UR10, 0x1 ;  /* 0x0000000a020e7c11 */ /* 0x004fe2000f8408ff */
[----:B------:R-:W-:Y:S01]  /*25c0*/  UMOV UR28, UR20 ;  /* 0x00000014001c7c82 */ /* 0x000fe20008000000 */
[----:B------:R-:W-:Y:S02]  /*25d0*/  IADD3 R80, P1, PT, R80, UR14, RZ ;  /* 0x0000000e50507c10 */ /* 0x000fe4000ff3e0ff */
[----:B------:R-:W-:Y:S02]  /*25e0*/  SHF.L.U64.HI R91, R90, 0x4, R91 ;  /* 0x000000045a5b7819 */ /* 0x000fe4000001025b */
[----:B------:R-:W-:-:S02]  /*25f0*/  SHF.R.S64 R89, R0, 0x1f, R87 ;  /* 0x0000001f00597819 */ /* 0x000fc40000001057 */
[----:B------:R-:W-:Y:S02]  /*2600*/  SHF.R.S32.HI R90, RZ, 0x1f, R97 ;  /* 0x0000001fff5a7819 */ /* 0x000fe40000011461 */
[--C-:B------:R-:W-:Y:S02]  /*2610*/  SHF.R.S64 R85, R0, 0x1f, R3.reuse ;  /* 0x0000001f00557819 */ /* 0x100fe40000001003 */
[----:B------:R-:W-:Y:S02]  /*2620*/  SHF.R.S32.HI R84, RZ, 0x1f, R3 ;  /* 0x0000001fff547819 */ /* 0x000fe40000011403 */
[----:B------:R-:W-:Y:S02]  /*2630*/  SHF.R.S32.HI R87, RZ, 0x1f, R87 ;  /* 0x0000001fff577819 */ /* 0x000fe40000011457 */
[----:B------:R-:W-:Y:S01]  /*2640*/  LEA.HI.X R15, R2, UR11, R15, 0x1, P2 ;  /* 0x0000000b020f7c11 */ /* 0x000fe200090f0c0f */
[----:B------:R-:W2:Y:S01]  /*2650*/  LDCU.128 UR8, c[0x0][0x3a0] ;  /* 0x00007400ff0877ac */ /* 0x000ea20008000c00 */
[----:B------:R-:W-:Y:S01]  /*2660*/  IADD3.X R81, PT, PT, R81, UR15, RZ, P1, !PT ;  /* 0x0000000f51517c10 */ /* 0x000fe20008ffe4ff */
[----:B-1--4-:R-:W3:Y:S06]  /*2670*/  LDCU.64 UR14, c[0x0][0x3b8] ;  /* 0x00007700ff0e77ac */ /* 0x012eec0008000a00 */
.L_x_3592:
[----:B------:R-:W-:Y:S01]  /*2680*/  UIADD3 UR18, UPT, UPT, UR18, 0x40, URZ ;  /* 0x0000004012127890 */ /* 0x000fe2000fffe0ff */
[----:B------:R-:W-:Y:S01]  /*2690*/  BSSY.RECONVERGENT B0, `(.L_x_3525) ;  /* 0x0000015000007945 */ /* 0x000fe20003800200 */
[----:B------:R-:W-:Y:S04]  /*26a0*/  UIADD3 UR19, UPT, UPT, UR19, 0x40, URZ ;  /* 0x0000004013137890 */ /* 0x000fe8000fffe0ff */
[C---:B------:R-:W-:Y:S02]  /*26b0*/  ISETP.GE.AND P5, PT, R100.reuse, UR18, PT ;  /* 0x0000001264007c0c */ /* 0x040fe4000bfa6270 */
[C---:B------:R-:W-:Y:S02]  /*26c0*/  ISETP.GE.AND P4, PT, R71.reuse, UR18, PT ;  /* 0x0000001247007c0c */ /* 0x040fe4000bf86270 */
[----:B------:R-:W-:Y:S02]  /*26d0*/  ISETP.GE.AND P5, PT, R100, UR19, !P5 ;  /* 0x0000001364007c0c */ /* 0x000fe4000efa6270 */
[C---:B------:R-:W-:Y:S02]  /*26e0*/  ISETP.GE.AND P3, PT, R70.reuse, UR18, PT ;  /* 0x0000001246007c0c */ /* 0x040fe4000bf66270 */
[----:B------:R-:W-:Y:S02]  /*26f0*/  ISETP.GE.AND P4, PT, R71, UR19, !P4 ;  /* 0x0000001347007c0c */ /* 0x000fe4000e786270 */
[----:B------:R-:W-:Y:S07]  /*2700*/  ISETP.GE.AND P3, PT, R70, UR19, !P3 ;  /* 0x0000001346007c0c */ /* 0x000fee000df66270 */
[----:B------:R-:W-:Y:S05]  /*2710*/  @!P5 BRA `(.L_x_3526) ;  /* 0x000000000030d947 */ /* 0x000fea0003800000 */
[----:B------:R-:W-:Y:S02]  /*2720*/  ISETP.GE.AND P0, PT, R12, UR30, PT ;  /* 0x0000001e0c007c0c */ /* 0x000fe4000bf06270 */
[----:B------:R-:W-:Y:S11]  /*2730*/  ISETP.GE.AND P1, PT, R10, UR30, PT ;  /* 0x0000001e0a007c0c */ /* 0x000ff6000bf26270 */
[----:B------:R-:W4:Y:S01]  /*2740*/  @!P0 LDG.E.128 R24, desc[UR6][R78.64] ;  /* 0x000000064e188981 */ /* 0x000f22000c1e1d00 */
[--C-:B------:R-:W-:Y:S05]  /*2750*/  @!P0 IMAD.MOV.U32 R75, RZ, RZ, R73.reuse ;  /* 0x000000ffff4b8224 */ /* 0x100fea00078e0049 */
[----:B----4-:R1:W-:Y:S01]  /*2760*/  @!P0 STG.E.128 desc[UR6][R74.64], R24 ;  /* 0x000000184a008986 */ /* 0x0103e2000c101d06 */
[----:B------:R-:W-:Y:S03]  /*2770*/  ISETP.GE.AND P0, PT, R9, UR30, PT ;  /* 0x0000001e09007c0c */ /* 0x000fe6000bf06270 */
[----:B------:R-:W4:Y:S01]  /*2780*/  @!P1 LDG.E.128 R20, desc[UR6][R78.64+0x80] ;  /* 0x000080064e149981 */ /* 0x000f22000c1e1d00 */
[--C-:B-1----:R-:W-:Y:S05]  /*2790*/  @!P1 IMAD.MOV.U32 R75, RZ, RZ, R73.reuse ;  /* 0x000000ffff4b9224 */ /* 0x102fea00078e0049 */
[----:B----4-:R1:W-:Y:S04]  /*27a0*/  @!P1 STG.E.128 desc[UR6][R74.64+0x80], R20 ;  /* 0x000080144a009986 */ /* 0x0103e8000c101d06 */
[----:B------:R-:W4:Y:S01]  /*27b0*/  @!P0 LDG.E.128 R4, desc[UR6][R78.64+0x100] ;  /* 0x000100064e048981 */ /* 0x000f22000c1e1d00 */
[----:B-1----:R-:W-:Y:S05]  /*27c0*/  @!P0 IMAD.MOV.U32 R75, RZ, RZ, R73 ;  /* 0x000000ffff4b8224 */ /* 0x002fea00078e0049 */
[----:B----4-:R1:W-:Y:S02]  /*27d0*/  @!P0 STG.E.128 desc[UR6][R74.64+0x100], R4 ;  /* 0x000100044a008986 */ /* 0x0103e4000c101d06 */
.L_x_3526:
[----:B--23--:R-:W-:Y:S05]  /*27e0*/  BSYNC.RECONVERGENT B0 ;  /* 0x0000000000007941 */ /* 0x00cfea0003800200 */
.L_x_3525:
[----:B------:R-:W-:Y:S04]  /*27f0*/  BSSY.RECONVERGENT B0, `(.L_x_3527) ;  /* 0x0000010000007945 */ /* 0x000fe80003800200 */
[----:B------:R-:W-:Y:S05]  /*2800*/  @!P4 BRA `(.L_x_3528) ;  /* 0x000000000038c947 */ /* 0x000fea0003800000 */
[----:B------:R-:W2:Y:S01]  /*2810*/  LDC.64 R2, c[0x0][0x4b0] ;  /* 0x00012c00ff027b82 */ /* 0x000ea20000000a00 */
[----:B------:R-:W-:Y:S02]  /*2820*/  ISETP.GE.AND P1, PT, R12, UR30, PT ;  /* 0x0000001e0c007c0c */ /* 0x000fe4000bf26270 */
[C---:B------:R-:W-:Y:S04]  /*2830*/  LEA R18, P2, R65.reuse, R74, 0x1 ;  /* 0x0000004a41127211 */ /* 0x040fe800078408ff */
[----:B------:R-:W-:Y:S02]  /*2840*/  LEA.HI.X R19, R65, R73, R66, 0x1, P2 ;  /* 0x0000004941137211 */ /* 0x000fe400010f0c42 */
[C---:B--2---:R-:W-:Y:S04]  /*2850*/  LEA R28, P0, R2.reuse, R78, 0x5 ;  /* 0x0000004e021c7211 */ /* 0x044fe800078028ff */
[----:B------:R-:W-:Y:S02]  /*2860*/  LEA.HI.X R29, R2, R79, R3, 0x5, P0 ;  /* 0x0000004f021d7211 */ /* 0x000fe400000f2c03 */
[----:B------:R-:W-:Y:S03]  /*2870*/  ISETP.GE.AND P0, PT, R10, UR30, PT ;  /* 0x0000001e0a007c0c */ /* 0x000fe6000bf06270 */
[----:B------:R-:W2:Y:S04]  /*2880*/  @!P1 LDG.E.128 R24, desc[UR6][R28.64] ;  /* 0x000000061c189981 */ /* 0x000ea8000c1e1d00 */
[----:B--2---:R2:W-:Y:S01]  /*2890*/  @!P1 STG.E.128 desc[UR6][R18.64], R24 ;  /* 0x0000001812009986 */ /* 0x0045e2000c101d06 */
[----:B------:R-:W-:Y:S05]  /*28a0*/  ISETP.GE.AND P1, PT, R9, UR30, PT ;  /* 0x0000001e09007c0c */ /* 0x000fea000bf26270 */
[----:B------:R-:W3:Y:S04]  /*28b0*/  @!P0 LDG.E.128 R20, desc[UR6][R28.64+0x80] ;  /* 0x000080061c148981 */ /* 0x000ee8000c1e1d00 */
[----:B---3--:R2:W-:Y:S04]  /*28c0*/  @!P0 STG.E.128 desc[UR6][R18.64+0x80], R20 ;  /* 0x0000801412008986 */ /* 0x0085e8000c101d06 */
[----:B-1----:R-:W3:Y:S04]  /*28d0*/  @!P1 LDG.E.128 R4, desc[UR6][R28.64+0x100] ;  /* 0x000100061c049981 */ /* 0x002ee8000c1e1d00 */
[----:B---3--:R2:W-:Y:S02]  /*28e0*/  @!P1 STG.E.128 desc[UR6][R18.64+0x100], R4 ;  /* 0x0001000412009986 */ /* 0x0085e4000c101d06 */
.L_x_3528:
[----:B------:R-:W-:Y:S05]  /*28f0*/  BSYNC.RECONVERGENT B0 ;  /* 0x0000000000007941 */ /* 0x000fea0003800200 */
.L_x_3527:
[----:B------:R-:W-:Y:S04]  /*2900*/  BSSY.RECONVERGENT B0, `(.L_x_3529) ;  /* 0x0000011000007945 */ /* 0x000fe80003800200 */
        /* <DEDUP_REMOVED lines=16> */
.L_x_3530:
[----:B------:R-:W-:Y:S05]  /*2a10*/  BSYNC.RECONVERGENT B0 ;  /* 0x0000000000007941 */ /* 0x000fea0003800200 */
.L_x_3529:
[C---:B------:R-:W-:Y:S01]  /*2a20*/  ISETP.GE.AND P2, PT, R69.reuse, UR18, PT ;  /* 0x0000001245007c0c */ /* 0x040fe2000bf46270 */
[----:B------:R-:W-:Y:S01]  /*2a30*/  UIADD3 UR28, UPT, UPT, UR28, -0x1, URZ ;  /* 0xffffffff1c1c7890 */ /* 0x000fe2000fffe0ff */
[----:B------:R-:W-:Y:S02]  /*2a40*/  BSSY.RECONVERGENT B0, `(.L_x_3531) ;  /* 0x0000016000007945 */ /* 0x000fe40003800200 */
[----:B------:R-:W-:Y:S11]  /*2a50*/  ISETP.GE.AND P2, PT, R69, UR19, !P2 ;  /* 0x0000001345007c0c */ /* 0x000ff6000d746270 */
[----:B------:R-:W-:Y:S02]  /*2a60*/  @!UPT UIADD3 URZ, UPT, UPT, URZ, URZ, URZ ;  /* 0x000000fffffff290 */ /* 0x000fe4000fffe0ff */
[----:B------:R-:W-:Y:S05]  /*2a70*/  @!P2 BRA `(.L_x_3532) ;  /* 0x000000000048a947 */ /* 0x000fea0003800000 */
[----:B------:R-:W2:Y:S01]  /*2a80*/  LDC.64 R2, c[0x0][0x4b0] ;  /* 0x00012c00ff027b82 */ /* 0x000ea20000000a00 */
[----:B------:R-:W-:Y:S02]  /*2a90*/  ISETP.GE.AND P0, PT, R12, UR30, PT ;  /* 0x0000001e0c007c0c */ /* 0x000fe4000bf06270 */
[----:B-1----:R-:W-:Y:S02]  /*2aa0*/  MOV R75, R73 ;  /* 0x00000049004b7202 */ /* 0x002fe40000000f00 */
[----:B------:R-:W-:Y:S01]  /*2ab0*/  ISETP.GE.AND P1, PT, R10, UR30, PT ;  /* 0x0000001e0a007c0c */ /* 0x000fe2000bf26270 */
[----:B--23--:R-:W-:Y:S04]  /*2ac0*/  IMAD.WIDE.U32 R18, R2, 0x60, R78 ;  /* 0x0000006002127825 */ /* 0x00cfe800078e004e */
        /* <DEDUP_REMOVED lines=13> */
.L_x_3532:
[----:B------:R-:W-:Y:S05]  /*2ba0*/  BSYNC.RECONVERGENT B0 ;  /* 0x0000000000007941 */ /* 0x000fea0003800200 */
.L_x_3531:
[----:B------:R-:W-:Y:S01]  /*2bb0*/  ISETP.NE.AND P0, PT, R11, RZ, PT ;  /* 0x000000ff0b00720c */ /* 0x000fe20003f05270 */
[----:B------:R-:W-:Y:S01]  /*2bc0*/  UISETP.GT.AND UP0, UPT, UR28, UR27, UPT ;  /* 0x0000001b1c00728c */ /* 0x000fe2000bf04270 */
[----:B------:R-:W-:Y:S01]  /*2bd0*/  BSSY.RECONVERGENT B2, `(.L_x_3533) ;  /* 0x0000787000027945 */ /* 0x000fe20003800200 */
[----:B------:R-:W-:Y:S01]  /*2be0*/  IMAD.MOV.U32 R96, RZ, RZ, R92 ;  /* 0x000000ffff607224 */ /* 0x000fe200078e005c */
[----:B------:R-:W-:Y:S09]  /*2bf0*/  IADD3 R92, PT, PT, R92, -0x40, RZ ;  /* 0xffffffc05c5c7810 */ /* 0x000ff20007ffe0ff */
[----:B------:R-:W-:Y:S05]  /*2c00*/  @P0 BRA `(.L_x_3534) ;  /* 0x0000000400100947 */ /* 0x000fea0003800000 */
[----:B------:R-:W-:Y:S04]  /*2c10*/  BSSY.RECONVERGENT B0, `(.L_x_3535) ;  /* 0x000000b000007945 */ /* 0x000fe80003800200 */
[----:B------:R-:W-:Y:S05]  /*2c20*/  @!P5 BRA `(.L_x_3536) ;  /* 0x000000000024d947 */ /* 0x000fea0003800000 */
[----:B------:R-:W-:Y:S02]  /*2c30*/  ISETP.GE.AND P0, PT, R12, UR30, PT ;  /* 0x0000001e0c007c0c */ /* 0x000fe4000bf06270 */
[----:B------:R-:W-:Y:S11]  /*2c40*/  ISETP.GE.AND P1, PT, R10, UR30, PT ;  /* 0x0000001e0a007c0c */ /* 0x000ff6000bf26270 */
[----:B--234-:R-:W2:Y:S04]  /*2c50*/  @!P0 LDG.E.128 R24, desc[UR6][R14.64] ;  /* 0x000000060e188981 */ /* 0x01cea8000c1e1d00 */
[----:B--2---:R2:W-:Y:S01]  /*2c60*/  @!P0 STG.E.128 desc[UR6][R76.64], R24 ;  /* 0x000000184c008986 */ /* 0x0045e2000c101d06 */
[----:B------:R-:W-:Y:S03]  /*2c70*/  ISETP.GE.AND P0, PT, R9, UR30, PT ;  /* 0x0000001e09007c0c */ /* 0x000fe6000bf06270 */
[----:B------:R-:W3:Y:S04]  /*2c80*/  @!P1 LDG.E.128 R20, desc[UR6][R14.64+0x80] ;  /* 0x000080060e149981 */ /* 0x000ee8000c1e1d00 */
[----:B---3--:R2:W-:Y:S06]  /*2c90*/  @!P1 STG.E.128 desc[UR6][R76.64+0x80], R20 ;  /* 0x000080144c009986 */ /* 0x0085ec000c101d06 */
[----:B-1----:R-:W3:Y:S04]  /*2ca0*/  @!P0 LDG.E.128 R4, desc[UR6][R14.64+0x100] ;  /* 0x000100060e048981 */ /* 0x002ee8000c1e1d00 */
[----:B---3--:R2:W-:Y:S02]  /*2cb0*/  @!P0 STG.E.128 desc[UR6][R76.64+0x100], R4 ;  /* 0x000100044c008986 */ /* 0x0085e4000c101d06 */
.L_x_3536:
[----:B------:R-:W-:Y:S05]  /*2cc0*/  BSYNC.RECONVERGENT B0 ;  /* 0x0000000000007941 */ /* 0x000fea0003800200 */
.L_x_3535:
[----:B------:R-:W-:Y:S04]  /*2cd0*/  BSSY.RECONVERGENT B0, `(.L_x_3537) ;  /* 0x000000f000007945 */ /* 0x000fe80003800200 */
[----:B------:R-:W-:Y:S05]  /*2ce0*/  @!P4 BRA `(.L_x_3538) ;  /* 0x000000000034c947 */ /* 0x000fea0003800000 */
[----:B------:R-:W-:Y:S02]  /*2cf0*/  ISETP.GE.AND P1, PT, R12, UR30, PT ;  /* 0x0000001e0c007c0c */ /* 0x000fe4000bf26270 */
[----:B--23--:R-:W-:Y:S02]  /*2d00*/  LEA R18, P0, R93, R14, 0x1 ;  /* 0x0000000e5d127211 */ /* 0x00cfe400078008ff */
[----:B------:R-:W-:Y:S02]  /*2d10*/  LEA R2, P4, R61, R76, 0x1 ;  /* 0x0000004c3d027211 */ /* 0x000fe400078808ff */
[----:B------:R-:W-:Y:S02]  /*2d20*/  LEA.HI.X R19, R93, R15, R91, 0x1, P0 ;  /* 0x0000000f5d137211 */ /* 0x000fe400000f0c5b */
[----:B------:R-:W-:Y:S02]  /*2d30*/  ISETP.GE.AND P0, PT, R10, UR30, PT ;  /* 0x0000001e0a007c0c */ /* 0x000fe4000bf06270 */
[----:B------:R-:W-:Y:S03]  /*2d40*/  LEA.HI.X R3, R61, R77, R60, 0x1, P4 ;  /* 0x0000004d3d037211 */ /* 0x000fe600020f0c3c */
[----:B----4-:R-:W2:Y:S04]  /*2d50*/  @!P1 LDG.E.128 R24, desc[UR6][R18.64] ;  /* 0x0000000612189981 */ /* 0x010ea8000c1e1d00 */
[----:B--2---:R2:W-:Y:S01]  /*2d60*/  @!P1 STG.E.128 desc[UR6][R2.64], R24 ;  /* 0x0000001802009986 */ /* 0x0045e2000c101d06 */
[----:B------:R-:W-:Y:S03]  /*2d70*/  ISETP.GE.AND P1, PT, R9, UR30, PT ;  /* 0x0000001e09007c0c */ /* 0x000fe6000bf26270 */
[----:B------:R-:W3:Y:S04]  /*2d80*/  @!P0 LDG.E.128 R20, desc[UR6][R18.64+0x80] ;  /* 0x0000800612148981 */ /* 0x000ee8000c1e1d00 */
[----:B---3--:R2:W-:Y:S06]  /*2d90*/  @!P0 STG.E.128 desc[UR6][R2.64+0x80], R20 ;  /* 0x0000801402008986 */ /* 0x0085ec000c101d06 */
[----:B-1----:R-:W3:Y:S04]  /*2da0*/  @!P1 LDG.E.128 R4, desc[UR6][R18.64+0x100] ;  /* 0x0001000612049981 */ /* 0x002ee8000c1e1d00 */
[----:B---3--:R2:W-:Y:S02]  /*2db0*/  @!P1 STG.E.128 desc[UR6][R2.64+0x100], R4 ;  /* 0x0001000402009986 */ /* 0x0085e4000c101d06 */
.L_x_3538:
[----:B------:R-:W-:Y:S05]  /*2dc0*/  BSYNC.RECONVERGENT B0 ;  /* 0x0000000000007941 */ /* 0x000fea0003800200 */
.L_x_3537:
[----:B------:R-:W-:Y:S04]  /*2dd0*/  BSSY.RECONVERGENT B0, `(.L_x_3539) ;  /* 0x0000011000007945 */ /* 0x000fe80003800200 */
[----:B------:R-:W-:Y:S05]  /*2de0*/  @!P3 BRA `(.L_x_3540) ;  /* 0x00000000003cb947 */ /* 0x000fea0003800000 */
[----:B--2---:R-:W4:Y:S01]  /*2df0*/  LDC.64 R2, c[0x0][0x4a8] ;  /* 0x00012a00ff027b82 */ /* 0x004f220000000a00 */
[----:B------:R-:W-:Y:S02]  /*2e00*/  ISETP.GE.AND P1, PT, R12, UR30, PT ;  /* 0x0000001e0c007c0c */ /* 0x000fe4000bf26270 */
[C---:B----4-:R-:W-:Y:S04]  /*2e10*/  LEA R28, P0, R2.reuse, R14, 0x6 ;  /* 0x0000000e021c7211 */ /* 0x050fe800078030ff */
        /* <DEDUP_REMOVED lines=8> */
[----:B------:R-:W2:Y:S04]  /*2ea0*/  @!P0 LDG.E.128 R24, desc[UR6][R28.64+0x80] ;  /* 0x000080061c188981 */ /* 0x000ea8000c1e1d00 */
[----:B--2---:R1:W-:Y:S06]  /*2eb0*/  @!P0 STG.E.128 desc[UR6][R18.64+0x80], R24 ;  /* 0x0000801812008986 */ /* 0x0043ec000c101d06 */
[----:B------:R-:W2:Y:S04]  /*2ec0*/  @!P1 LDG.E.128 R20, desc[UR6][R28.64+0x100] ;  /* 0x000100061c149981 */ /* 0x000ea8000c1e1d00 */
[----:B--2---:R1:W-:Y:S02]  /*2ed0*/  @!P1 STG.E.128 desc[UR6][R18.64+0x100], R20 ;  /* 0x0001001412009986 */ /* 0x0043e4000c101d06 */
.L_x_3540:
[----:B------:R-:W-:Y:S05]  /*2ee0*/  BSYNC.RECONVERGENT B0 ;  /* 0x0000000000007941 */ /* 0x000fea0003800200 */
.L_x_3539:
[----:B------:R-:W-:Y:S01]  /*2ef0*/  MOV R11, RZ ;  /* 0x000000ff000b7202 */ /* 0x000fe20000000f00 */
[----:B------:R-:W-:Y:S05]  /*2f00*/  @!P2 BRA `(.L_x_3541) ;  /* 0x00000074004ca947 */ /* 0x000fea0003800000 */
[----:B--2---:R-:W2:Y:S01]  /*2f10*/  LDC.64 R2, c[0x0][0x4a8] ;  /* 0x00012a00ff027b82 */ /* 0x004ea20000000a00 */
[----:B------:R-:W-:Y:S02]  /*2f20*/  ISETP.GE.AND P1, PT, R12, UR30, PT ;  /* 0x0000001e0c007c0c */ /* 0x000fe4000bf26270 */
[----:B------:R-:W-:Y:S01]  /*2f30*/  ISETP.GE.AND P0, PT, R10, UR30, PT ;  /* 0x0000001e0a007c0c */ /* 0x000fe2000bf06270 */
[----:B--2---:R-:W-:Y:S02]  /*2f40*/  IMAD R3, R3, 0x60, RZ ;  /* 0x0000006003037824 */ /* 0x004fe400078e02ff */
[----:B-1-3--:R-:W-:Y:S05]  /*2f50*/  IMAD.WIDE.U32 R18, R2, 0x60, R14 ;  /* 0x0000006002127825 */ /* 0x00afea00078e000e */
[----:B------:R-:W-:Y:S02]  /*2f60*/  IADD3 R19, PT, PT, R19, R3, RZ ;  /* 0x0000000313137210 */ /* 0x000fe40007ffe0ff */
[----:B------:R-:W1:Y:S03]  /*2f70*/  LDC.64 R2, c[0x0][0x3b8] ;  /* 0x0000ee00ff027b82 */ /* 0x000e660000000a00 */
[----:B----4-:R-:W2:Y:S01]  /*2f80*/  @!P1 LDG.E.128 R4, desc[UR6][R18.64] ;  /* 0x0000000612049981 */ /* 0x010ea2000c1e1d00 */
        /* <DEDUP_REMOVED lines=12> */
.L_x_3534:
        /* <DEDUP_REMOVED lines=10> */
[----:B--234-:R-:W2:Y:S11]  /*30f0*/  LDG.E.128 R20, desc[UR6][R14.64] ;  /* 0x000000060e147981 */ /* 0x01ceb6000c1e1d00 */
[----:B------:R-:W-:Y:S01]  /*3100*/  @!UPT UIADD3 URZ, UPT, UPT, URZ, URZ, URZ ;  /* 0x000000fffffff290 */ /* 0x000fe2000fffe0ff */
[----:B------:R-:W3:Y:S06]  /*3110*/  @!P0 LDG.E.64 R32, desc[UR6][R50.64] ;  /* 0x0000000632208981 */ /* 0x000eec000c1e1b00 */
[----:B-1----:R-:W4:Y:S01]  /*3120*/  @!P0 LDG.E.64 R6, desc[UR6][R16.64] ;  /* 0x0000000610068981 */ /* 0x002f22000c1e1b00 */
        /* <DEDUP_REMOVED lines=45> */
.L_x_3546:
[----:B------:R-:W-:Y:S05]  /*3400*/  BSYNC.RECONVERGENT B0 ;  /* 0x0000000000007941 */ /* 0x000fea0003800200 */
.L_x_3545:
        /* <DEDUP_REMOVED lines=52> */
.L_x_3548:
[----:B------:R-:W-:Y:S05]  /*3750*/  BSYNC.RECONVERGENT B0 ;  /* 0x0000000000007941 */ /* 0x000fea0003800200 */
.L_x_3547:
        /* <DEDUP_REMOVED lines=51> */
.L_x_3544:
[----:B------:R-:W-:Y:S05]  /*3a90*/  BSYNC.RECONVERGENT B1 ;  /* 0x0000000000017941 */ /* 0x000fea0003800200 */
.L_x_3543:
        /* <DEDUP_REMOVED lines=68> */
.L_x_3552:
[----:B------:R-:W-:Y:S05]  /*3ee0*/  BSYNC.RECONVERGENT B0 ;  /* 0x0000000000007941 */ /* 0x000fea0003800200 */
.L_x_3551:
        /* <DEDUP_REMOVED lines=52> */
.L_x_3554:
[----:B------:R-:W-:Y:S05]  /*4230*/  BSYNC.RECONVERGENT B0 ;  /* 0x0000000000007941 */ /* 0x000fea0003800200 */
.L_x_3553:
        /* <DEDUP_REMOVED lines=51> */
.L_x_3550:
[----:B------:R-:W-:Y:S05]  /*4570*/  BSYNC.RECONVERGENT B1 ;  /* 0x0000000000017941 */ /* 0x000fea0003800200 */
.L_x_3549:
        /* <DEDUP_REMOVED lines=68> */
.L_x_3558:
[----:B------:R-:W-:Y:S05]  /*49c0*/  BSYNC.RECONVERGENT B0 ;  /* 0x0000000000007941 */ /* 0x000fea0003800200 */
.L_x_3557:
        /* <DEDUP_REMOVED lines=52> */
.L_x_3560:
[----:B------:R-:W-:Y:S05]  /*4d10*/  BSYNC.RECONVERGENT B0 ;  /* 0x0000000000007941 */ /* 0x000fea0003800200 */
.L_x_3559:
        /* <DEDUP_REMOVED lines=51> */
.L_x_3556:
[----:B------:R-:W-:Y:S05]  /*5050*/  BSYNC.RECONVERGENT B1 ;  /* 0x0000000000017941 */ /* 0x000fea0003800200 */
.L_x_3555:
        /* <DEDUP_REMOVED lines=70> */
.L_x_3564:
[----:B------:R-:W-:Y:S05]  /*54c0*/  BSYNC.RECONVERGENT B0 ;  /* 0x0000000000007941 */ /* 0x000fea0003800200 */
.L_x_3563:
        /* <DEDUP_REMOVED lines=52> */
.L_x_3566:
[----:B------:R-:W-:Y:S05]  /*5810*/  BSYNC.RECONVERGENT B0 ;  /* 0x0000000000007941 */ /* 0x000fea0003800200 */
.L_x_3565:
        /* <DEDUP_REMOVED lines=51> */
.L_x_3562:
[----:B------:R-:W-:Y:S05]  /*5b50*/  BSYNC.RECONVERGENT B1 ;  /* 0x0000000000017941 */ /* 0x000fea0003800200 */
.L_x_3561:
        /* <DEDUP_REMOVED lines=8> */
.L_x_3542:
[----:B--23--:R-:W-:Y:S01]  /*5be0*/  LEA.HI R18, R11, R11, RZ, 0x1 ;  /* 0x0000000b0b127211 */ /* 0x00cfe200078f08ff */
[----:B------:R-:W-:Y:S01]  /*5bf0*/  BSSY.RECONVERGENT B1, `(.L_x_3567) ;  /* 0x000011d000017945 */ /* 0x000fe20003800200 */
[----:B------:R-:W-:Y:S02]  /*5c00*/  SHF.R.U32.HI R19, RZ, 0x1, R11 ;  /* 0x00000001ff137819 */ /* 0x000fe4000001160b */
[----:B------:R-:W-:Y:S05]  /*5c10*/  SHF.R.S32.HI R18, RZ, 0x1, R18 ;  /* 0x00000001ff127819 */ /* 0x000fea0000011412 */
[----:B------:R-:W-:Y:S05]  /*5c20*/  IMAD.MOV R18, RZ, RZ, -R18 ;  /* 0x000000ffff127224 */ /* 0x000fea00078e0a12 */
[----:B-1----:R-:W-:Y:S01]  /*5c30*/  SHF.R.S32.HI R75, RZ, 0x1f, R18 ;  /* 0x0000001fff4b7819 */ /* 0x002fe20000011412 */
        /* <DEDUP_REMOVED lines=93> */
.L_x_3570:
[----:B------:R-:W-:Y:S05]  /*6210*/  BSYNC.RECONVERGENT B0 ;  /* 0x0000000000007941 */ /* 0x000fea0003800200 */
.L_x_3569:
        /* <DEDUP_REMOVED lines=93> */
.L_x_3572:
[----:B------:R-:W-:Y:S05]  /*67f0*/  BSYNC.RECONVERGENT B0 ;  /* 0x0000000000007941 */ /* 0x000fea0003800200 */
.L_x_3571:
        /* <DEDUP_REMOVED lines=92> */
.L_x_3568:
[----:B------:R-:W-:Y:S05]  /*6dc0*/  BSYNC.RECONVERGENT B1 ;  /* 0x0000000000017941 */ /* 0x000fea0003800200 */
.L_x_3567:
        /* <DEDUP_REMOVED lines=100> */
.L_x_3576:
[----:B------:R-:W-:Y:S05]  /*7410*/  BSYNC.RECONVERGENT B0 ;  /* 0x0000000000007941 */ /* 0x000fea0003800200 */
.L_x_3575:
        /* <DEDUP_REMOVED lines=93> */
.L_x_3578:
[----:B------:R-:W-:Y:S05]  /*79f0*/  BSYNC.RECONVERGENT B0 ;  /* 0x0000000000007941 */ /* 0x000fea0003800200 */
.L_x_3577:
        /* <DEDUP_REMOVED lines=92> */
.L_x_3574:
[----:B------:R-:W-:Y:S05]  /*7fc0*/  BSYNC.RECONVERGENT B1 ;  /* 0x0000000000017941 */ /* 0x000fea0003800200 */
.L_x_3573:
[----:B------:R-:W-:Y:S04]  /*7fd0*/  BSSY.RECONVERGENT B1, `(.L_x_3579) ;  /* 0x000011e000017945 */ /* 0x000fe80003800200 */
[----:B------:R-:W-:Y:S05]  /*7fe0*/  @!P3 BRA `(.L_x_3580) ;  /* 0x000000100070b947 */ /* 0x000fea0003800000 */
[----:B------:R-:W5:Y:S01]  /*7ff0*/  LDC R111, c[0x0][0x440] ;  /* 0x00011000ff6f7b82 */ /* 0x000f620000000800 */
[----:B------:R-:W-:Y:S07]  /*8000*/  BSSY.RECONVERGENT B0, `(.L_x_3581) ;  /* 0x0000063000007945 */ /* 0x000fee0003800200 */
[----:B----4-:R-:W4:Y:S08]  /*8010*/  LDC.64 R4, c[0x0][0x4a8] ;  /* 0x00012a00ff047b82 */ /* 0x010f300000000a00 */
[----:B------:R-:W1:Y:S01]  /*8020*/  LDC.64 R2, c[0x0][0x3b8] ;  /* 0x0000ee00ff027b82 */ /* 0x000e620000000a00 */
[-C--:B-----5:R-:W-:Y:S02]  /*8030*/  ISETP.GE.AND P3, PT, R12, R111.reuse, PT ;  /* 0x0000006f0c00720c */ /* 0x0a0fe40003f66270 */
[----:B------:R-:W-:Y:S02]  /*8040*/  ISETP.GE.AND P4, PT, R10, R111, PT ;  /* 0x0000006f0a00720c */ /* 0x000fe40003f86270 */
        /* <DEDUP_REMOVED lines=94> */
.L_x_3582:
[----:B------:R-:W-:Y:S05]  /*8630*/  BSYNC.RECONVERGENT B0 ;  /* 0x0000000000007941 */ /* 0x000fea0003800200 */
.L_x_3581:
        /* <DEDUP_REMOVED lines=92> */
.L_x_3584:
[----:B------:R-:W-:Y:S05]  /*8c00*/  BSYNC.RECONVERGENT B0 ;  /* 0x0000000000007941 */ /* 0x000fea0003800200 */
.L_x_3583:
        /* <DEDUP_REMOVED lines=90> */
.L_x_3580:
[----:B------:R-:W-:Y:S05]  /*91b0*/  BSYNC.RECONVERGENT B1 ;  /* 0x0000000000017941 */ /* 0x000fea0003800200 */
.L_x_3579:
[----:B------:R-:W-:Y:S04]  /*91c0*/  BSSY.RECONVERGENT B1, `(.L_x_3585) ;  /* 0x0000120000017945 */ /* 0x000fe80003800200 */
[----:B------:R-:W-:Y:S05]  /*91d0*/  @!P2 BRA `(.L_x_3586) ;  /* 0x000000100078a947 */ /* 0x000fea0003800000 */
[----:B----4-:R-:W4:Y:S01]  /*91e0*/  LDC R7, c[0x0][0x440] ;  /* 0x00011000ff077b82 */ /* 0x010f220000000800 */
[----:B------:R-:W-:Y:S07]  /*91f0*/  BSSY.RECONVERGENT B0, `(.L_x_3587) ;  /* 0x0000066000007945 */ /* 0x000fee0003800200 */
[----:B------:R-:W1:Y:S08]  /*9200*/  LDC.64 R2, c[0x0][0x3b8] ;  /* 0x0000ee00ff027b82 */ /* 0x000e700000000a00 */
[----:B------:R-:W5:Y:S01]  /*9210*/  LDC.64 R4, c[0x0][0x4a8] ;  /* 0x00012a00ff047b82 */ /* 0x000f620000000a00 */
[----:B-1----:R-:W-:Y:S01]  /*9220*/  IMAD.WIDE.U32 R108, R2, 0x60, R76 ;  /* 0x00000060026c7825 */ /* 0x002fe200078e004c */
[-C--:B----4-:R-:W-:Y:S02]  /*9230*/  ISETP.GE.AND P0, PT, R12, R7.reuse, PT ;  /* 0x000000070c00720c */ /* 0x090fe40003f06270 */
[-C--:B------:R-:W-:Y:S01]  /*9240*/  ISETP.GE.AND P3, PT, R10, R7.reuse, PT ;  /* 0x000000070a00720c */ /* 0x080fe20003f66270 */
[----:B------:R-:W-:Y:S01]  /*9250*/  IMAD R3, R3, 0x60, RZ ;  /* 0x0000006003037824 */ /* 0x000fe200078e02ff */
[----:B------:R-:W-:Y:S01]  /*9260*/  ISETP.GE.AND P2, PT, R9, R7, PT ;  /* 0x000000070900720c */ /* 0x000fe20003f46270 */
[----:B-----5:R-:W-:Y:S02]  /*9270*/  IMAD R5, R5, 0x60, RZ ;  /* 0x0000006005057824 */ /* 0x020fe400078e02ff */
        /* <DEDUP_REMOVED lines=93> */
.L_x_3588:
[----:B------:R-:W-:Y:S05]  /*9850*/  BSYNC.RECONVERGENT B0 ;  /* 0x0000000000007941 */ /* 0x000fea0003800200 */
.L_x_3587:
[----:B------:R-:W-:Y:S04]  /*9860*/  BSSY.RECONVERGENT B0, `(.L_x_3589) ;  /* 0x000005b000007945 */ /* 0x000fe80003800200 */
        /* <DEDUP_REMOVED lines=90> */
.L_x_3590:
[----:B------:R-:W-:Y:S05]  /*9e10*/  BSYNC.RECONVERGENT B0 ;  /* 0x0000000000007941 */ /* 0x000fea0003800200 */
.L_x_3589:
        /* <DEDUP_REMOVED lines=90> */
.L_x_3586:
[----:B------:R-:W-:Y:S05]  /*a3c0*/  BSYNC.RECONVERGENT B1 ;  /* 0x0000000000017941 */ /* 0x000fea0003800200 */
.L_x_3585:
[----:B------:R-:W5:Y:S08]  /*a3d0*/  LDC R3, c[0x0][0x450] ;  /* 0x00011400ff037b82 */ /* 0x000f700000000800 */
[----:B------:R-:W1:Y:S01]  /*a3e0*/  LDC R11, c[0x0][0x450] ;  /* 0x00011400ff0b7b82 */ /* 0x000e620000000800 */
[----:B-----5:R-:W-:Y:S05]  /*a3f0*/  IMAD.U32 R3, R3, -0x20, RZ ;  /* 0xffffffe003037824 */ /* 0x020fea00078e00ff */
[C---:B------:R-:W-:Y:S02]  /*a400*/  LEA R82, P1, R3.reuse, R82, 0x1 ;  /* 0x0000005203527211 */ /* 0x040fe400078208ff */
[C---:B------:R-:W-:Y:S02]  /*a410*/  LEA R80, P0, R3.reuse, R80, 0x1 ;  /* 0x0000005003507211 */ /* 0x040fe400078008ff */
[C---:B------:R-:W-:Y:S02]  /*a420*/  LEA.HI.X.SX32 R83, R3.reuse, R83, 0x1, P1 ;  /* 0x0000005303537211 */ /* 0x040fe400008f0eff */
[----:B-1----:R-:W-:Y:S09]  /*a430*/  LEA.HI.X.SX32 R81, R3, R81, 0x1, P0 ;  /* 0x0000005103517211 */ /* 0x002ff200000f0eff */
.L_x_3541:
[----:B------:R-:W-:Y:S05]  /*a440*/  BSYNC.RECONVERGENT B2 ;  /* 0x0000000000027941 */ /* 0x000fea0003800200 */
.L_x_3533:
[----:B------:R-:W-:Y:S04]  /*a450*/  ISETP.NE.U32.AND P2, PT, RZ, UR12, PT ;  /* 0x0000000cff007c0c */ /* 0x000fe8000bf45070 */
[----:B------:R-:W-:Y:S11]  /*a460*/  ISETP.NE.AND.EX P2, PT, RZ, UR13, PT, P2 ;  /* 0x0000000dff007c0c */ /* 0x000ff6000bf45320 */
[----:B------:R-:W-:Y:S02]  /*a470*/  @!UPT UIADD3 URZ, UPT, UPT, URZ, URZ, URZ ;  /* 0x000000fffffff290 */ /* 0x000fe4000fffe0ff */
[----:B--2---:R-:W2:Y:S01]  /*a480*/  @!P2 LDC R2, c[0x0][0x3c0] ;  /* 0x0000f000ff02ab82 */ /* 0x004ea20000000800 */
[----:B------:R-:W-:Y:S07]  /*a490*/  @!P2 IMAD.MOV.U32 R3, RZ, RZ, RZ ;  /* 0x000000ffff03a224 */ /* 0x000fee00078e00ff */
[----:B------:R-:W5:Y:S01]  /*a4a0*/  @!P2 LDC R0, c[0x0][0x3b8] ;  /* 0x0000ee00ff00ab82 */ /* 0x000f620000000800 */
[----:B------:R-:W-:Y:S01]  /*a4b0*/  @!P2 IADD3 R3, P0, PT, RZ, -R3, RZ ;  /* 0x80000003ff03a210 */ /* 0x000fe20007f1e0ff */
[----:B-----5:R-:W-:Y:S02]  /*a4c0*/  @!P2 IMAD.SHL.U32 R0, R0, 0x40, RZ ;  /* 0x000000400000a824 */ /* 0x020fe400078e00ff */
[----:B--2---:R-:W-:Y:S02]  /*a4d0*/  @!P2 IMAD.SHL.U32 R2, R2, 0x40, RZ ;  /* 0x000000400202a824 */ /* 0x004fe400078e00ff */
[----:B------:R-:W-:Y:S02]  /*a4e0*/  @!P2 IMAD.X R0, RZ, RZ, ~R0, P0 ;  /* 0x000000ffff00a224 */ /* 0x000fe400000e0e00 */
[----:B------:R-:W-:Y:S05]  /*a4f0*/  @!P2 IMAD.X R2, RZ, RZ, ~R2, P0 ;  /* 0x000000ffff02a224 */ /* 0x000fea00000e0e02 */
[C---:B-1-34-:R-:W-:Y:S02]  /*a500*/  @!P2 SHF.R.S64 R5, R3.reuse, 0x1f, R2 ;  /* 0x0000001f0305a819 */ /* 0x05afe40000001002 */
[----:B------:R-:W-:Y:S02]  /*a510*/  @!P2 SHF.R.S64 R3, R3, 0x1f, R0 ;  /* 0x0000001f0303a819 */ /* 0x000fe40000001000 */
[----:B------:R-:W-:Y:S02]  /*a520*/  @!P2 IADD3 R74, P1, PT, R5, R74, RZ ;  /* 0x0000004a054aa210 */ /* 0x000fe40007f3e0ff */
[----:B------:R-:W-:Y:S02]  /*a530*/  @!P2 IADD3 R76, P0, PT, R3, R76, RZ ;  /* 0x0000004c034ca210 */ /* 0x000fe40007f1e0ff */
[----:B------:R-:W-:Y:S02]  /*a540*/  @!P2 LEA.HI.X.SX32 R73, R2, R73, 0x1, P1 ;  /* 0x000000490249a211 */ /* 0x000fe400008f0eff */
[----:B------:R-:W-:Y:S01]  /*a550*/  @!P2 LEA.HI.X.SX32 R77, R0, R77, 0x1, P0 ;  /* 0x0000004d004da211 */ /* 0x000fe200000f0eff */
[----:B------:R-:W-:Y:S08]  /*a560*/  @!P2 BRA `(.L_x_3591) ;  /* 0x000000040020a947 */ /* 0x000ff00003800000 */
[----:B------:R-:W-:Y:S09]  /*a570*/  UISETP.GT.AND UP1, UPT, UR28, UR27, UPT ;  /* 0x0000001b1c00728c */ /* 0x000ff2000bf24270 */
[----:B------:R-:W-:Y:S05]  /*a580*/  BRA.U !UP1, `(.L_x_3591) ;  /* 0x0000000509187547 */ /* 0x000fea000b800000 */
        /* <DEDUP_REMOVED lines=70> */
.L_x_3591:
[----:B------:R-:W-:Y:S02]  /*a9f0*/  IADD3 R78, P1, PT, R78, R85, RZ ;  /* 0x000000554e4e7210 */ /* 0x000fe40007f3e0ff */
[----:B------:R-:W-:Y:S03]  /*aa00*/  IADD3 R14, P0, PT, R14, R89, RZ ;  /* 0x000000590e0e7210 */ /* 0x000fe60007f1e0ff */
[----:B------:R-:W-:Y:S02]  /*aa10*/  IMAD.X R79, R79, 0x1, R84, P1 ;  /* 0x000000014f4f7824 */ /* 0x000fe400008e0654 */
[----:B------:R-:W-:Y:S01]  /*aa20*/  IMAD.X R15, R15, 0x1, R87, P0 ;  /* 0x000000010f0f7824 */ /* 0x000fe200000e0657 */
[----:B------:R-:W-:Y:S07]  /*aa30*/  BRA.U UP0, `(.L_x_3592) ;  /* 0xffffff7d00107547 */ /* 0x000fee000b83ffff */
.L_x_3524:
        /* <DEDUP_REMOVED lines=16> */
[----:B------:R-:W-:Y:S01]  /*ab40*/  IADD3 R5, PT, PT, -R68, UR22, RZ ;  /* 0x0000001644057c10 */ /* 0x000fe2000fffe1ff */
[----:B------:R-:W-:Y:S03]  /*ab50*/  BSSY.RECONVERGENT B0, `(.L_x_3595) ;  /* 0x000001a000007945 */ /* 0x000fe60003800200 */
        /* <DEDUP_REMOVED lines=24> */
.L_x_3597:
[----:B------:R3:W-:Y:S02]  /*ace0*/  STS.128 [R209+0x4000], RZ ;  /* 0x004000ffd1007388 */ /* 0x0007e40000000c00 */
.L_x_3596:
[----:B------:R-:W-:Y:S05]  /*acf0*/  BSYNC.RECONVERGENT B0 ;  /* 0x0000000000007941 */ /* 0x000fea0003800200 */
.L_x_3595:
        /* <DEDUP_REMOVED lines=26> */
.L_x_3600:
[----:B------:R1:W-:Y:S02]  /*aea0*/  STS.128 [R209+0x4800], RZ ;  /* 0x004800ffd1007388 */ /* 0x0003e40000000c00 */
.L_x_3599:
[----:B------:R-:W-:Y:S05]  /*aeb0*/  BSYNC.RECONVERGENT B0 ;  /* 0x0000000000007941 */ /* 0x000fea0003800200 */
.L_x_3598:
        /* <DEDUP_REMOVED lines=26> */
.L_x_3603:
[----:B------:R2:W-:Y:S02]  /*b060*/  STS.128 [R209+0x5000], RZ ;  /* 0x005000ffd1007388 */ /* 0x0005e40000000c00 */
.L_x_3602:
[----:B------:R-:W-:Y:S05]  /*b070*/  BSYNC.RECONVERGENT B0 ;  /* 0x0000000000007941 */ /* 0x000fea0003800200 */
.L_x_3601:
        /* <DEDUP_REMOVED lines=26> */
.L_x_3605:
[----:B------:R2:W-:Y:S01]  /*b220*/  STS.128 [R209+0x5800], RZ ;  /* 0x005800ffd1007388 */ /* 0x0005e20000000c00 */
[----:B------:R-:W-:Y:S05]  /*b230*/  BRA `(.L_x_3604) ;  /* 0x0000006c004c7947 */ /* 0x000fea0003800000 */
.L_x_3594:
[----:B------:R-:W1:Y:S01]  /*b240*/  LDCU.64 UR10, c[0x0][0x470] ;  /* 0x00008e00ff0a77ac */ /* 0x000e620008000a00 */
[----:B-----5:R-:W-:Y:S01]  /*b250*/  IMAD.MOV.U32 R0, RZ, RZ, RZ ;  /* 0x000000ffff007224 */ /* 0x020fe200078e00ff */
        /* <DEDUP_REMOVED lines=8> */
[----:B---3--:R-:W-:Y:S02]  /*b2e0*/  VIADD R4, R0, UR5 ;  /* 0x0000000500047c36 */ /* 0x008fe40008000000 */
        /* <DEDUP_REMOVED lines=9> */
[----:B------:R-:W-:Y:S01]  /*b380*/  IADD3 R15, PT, PT, -R68, UR22, RZ ;  /* 0x00000016440f7c10 */ /* 0x000fe2000fffe1ff */
[C---:B------:R-:W-:Y:S01]  /*b390*/  IMAD.SHL.U32 R16, R5.reuse, 0x2, RZ ;  /* 0x0000000205107824 */ /* 0x040fe200078e00ff */
[----:B------:R-:W-:Y:S01]  /*b3a0*/  SHF.L.U64.HI R4, R5, 0x1, R4 ;  /* 0x0000000105047819 */ /* 0x000fe20000010204 */
[----:B------:R-:W2:Y:S01]  /*b3b0*/  LDCU.64 UR10, c[0x0][0x4d0] ;  /* 0x00009a00ff0a77ac */ /* 0x000ea20008000a00 */
[----:B------:R-:W-:Y:S01]  /*b3c0*/  ISETP.GE.AND P2, PT, R100, R15, PT ;  /* 0x0000000f6400720c */ /* 0x000fe20003f46270 */
[----:B------:R-:W-:Y:S01]  /*b3d0*/  BSSY.RECONVERGENT B2, `(.L_x_3607) ;  /* 0x00000a0000027945 */ /* 0x000fe20003800200 */
[C---:B-1----:R-:W-:Y:S02]  /*b3e0*/  IADD3 R18, P1, PT, R16.reuse, UR14, RZ ;  /* 0x0000000e10127c10 */ /* 0x042fe4000ff3e0ff */
[----:B--2---:R-:W-:Y:S02]  /*b3f0*/  IADD3 R16, P0, PT, R16, UR10, RZ ;  /* 0x0000000a10107c10 */ /* 0x004fe4000ff1e0ff */
[----:B------:R-:W-:-:S02]  /*b400*/  IADD3.X R19, PT, PT, R4, UR15, RZ, P1, !PT ;  /* 0x0000000f04137c10 */ /* 0x000fc40008ffe4ff */
        /* <DEDUP_REMOVED lines=51> */
.L_x_3612:
[----:B------:R-:W-:Y:S05]  /*b740*/  BSYNC.RECONVERGENT B0 ;  /* 0x0000000000007941 */ /* 0x000fea0003800200 */
.L_x_3611:
[----:B-----5:R-:W-:Y:S01]  /*b750*/  IMAD.MOV.U32 R6, RZ, RZ, R22 ;  /* 0x000000ffff067224 */ /* 0x020fe200078e0016 */
[----:B------:R-:W-:Y:S01]  /*b760*/  MOV R4, R20 ;  /* 0x0000001400047202 */ /* 0x000fe20000000f00 */
[----:B------:R-:W-:Y:S01]  /*b770*/  IMAD.MOV.U32 R7, RZ, RZ, R23 ;  /* 0x000000ffff077224 */ /* 0x000fe200078e0017 */
[----:B------:R-:W-:Y:S02]  /*b780*/  MOV R5, R21 ;  /* 0x0000001500057202 */ /* 0x000fe40000000f00 */
.L_x_3610:
[----:B------:R-:W-:Y:S05]  /*b790*/  BSYNC.RECONVERGENT B1 ;  /* 0x0000000000017941 */ /* 0x000fea0003800200 */
.L_x_3609:
        /* <DEDUP_REMOVED lines=48> */
.L_x_3616:
[----:B------:R-:W-:Y:S05]  /*baa0*/  BSYNC.RECONVERGENT B0 ;  /* 0x0000000000007941 */ /* 0x000fea0003800200 */
.L_x_3615:
[----:B-----5:R4:W-:Y:S02]  /*bab0*/  STS.128 [R209+0x2000], R20 ;  /* 0x00200014d1007388 */ /* 0x0209e40000000c00 */
.L_x_3614:
[----:B------:R-:W-:Y:S05]  /*bac0*/  BSYNC.RECONVERGENT B1 ;  /* 0x0000000000017941 */ /* 0x000fea0003800200 */
.L_x_3613:
        /* <DEDUP_REMOVED lines=46> */
.L_x_3618:
[----:B------:R-:W-:Y:S05]  /*bdb0*/  BSYNC.RECONVERGENT B0 ;  /* 0x0000000000007941 */ /* 0x000fea0003800200 */
.L_x_3617:
[----:B-----5:R1:W-:Y:S02]  /*bdc0*/  STS.128 [R209+0x4000], R20 ;  /* 0x00400014d1007388 */ /* 0x0203e40000000c00 */
.L_x_3608:
[----:B------:R-:W-:Y:S05]  /*bdd0*/  BSYNC.RECONVERGENT B2 ;  /* 0x0000000000027941 */ /* 0x000fea0003800200 */
.L_x_3607:
        /* <DEDUP_REMOVED lines=53> */
.L_x_3624:
[----:B------:R-:W-:Y:S05]  /*c130*/  BSYNC.RECONVERGENT B0 ;  /* 0x0000000000007941 */ /* 0x000fea0003800200 */
.L_x_3623:
[----:B-----5:R4:W-:Y:S02]  /*c140*/  STS.128 [R209+0x800], R20 ;  /* 0x00080014d1007388 */ /* 0x0209e40000000c00 */
.L_x_3622:
[----:B------:R-:W-:Y:S05]  /*c150*/  BSYNC.RECONVERGENT B1 ;  /* 0x0000000000017941 */ /* 0x000fea0003800200 */
.L_x_3621:
        /* <DEDUP_REMOVED lines=46> */
.L_x_3628:
[----:B------:R-:W-:Y:S05]  /*c440*/  BSYNC.RECONVERGENT B0 ;  /* 0x0000000000007941 */ /* 0x000fea0003800200 */
.L_x_3627:
[----:B-----5:R4:W-:Y:S02]  /*c450*/  STS.128 [R209+0x2800], R20 ;  /* 0x00280014d1007388 */ /* 0x0209e40000000c00 */
.L_x_3626:
[----:B------:R-:W-:Y:S05]  /*c460*/  BSYNC.RECONVERGENT B1 ;  /* 0x0000000000017941 */ /* 0x000fea0003800200 */
.L_x_3625:
        /* <DEDUP_REMOVED lines=45> */
.L_x_3630:
[----:B------:R-:W-:Y:S05]  /*c740*/  BSYNC.RECONVERGENT B0 ;  /* 0x0000000000007941 */ /* 0x000fea0003800200 */
.L_x_3629:
[----:B-----5:R4:W-:Y:S02]  /*c750*/  STS.128 [R209+0x4800], R20 ;  /* 0x00480014d1007388 */ /* 0x0209e40000000c00 */
.L_x_3620:
[----:B------:R-:W-:Y:S05]  /*c760*/  BSYNC.RECONVERGENT B2 ;  /* 0x0000000000027941 */ /* 0x000fea0003800200 */
.L_x_3619:
        /* <DEDUP_REMOVED lines=53> */
.L_x_3636:
[----:B------:R-:W-:Y:S05]  /*cac0*/  BSYNC.RECONVERGENT B0 ;  /* 0x0000000000007941 */ /* 0x000fea0003800200 */
.L_x_3635:
[----:B-----5:R1:W-:Y:S02]  /*cad0*/  STS.128 [R209+0x1000], R20 ;  /* 0x00100014d1007388 */ /* 0x0203e40000000c00 */
.L_x_3634:
[----:B------:R-:W-:Y:S05]  /*cae0*/  BSYNC.RECONVERGENT B1 ;  /* 0x0000000000017941 */ /* 0x000fea0003800200 */
.L_x_3633:
        /* <DEDUP_REMOVED lines=46> */
.L_x_3640:
[----:B------:R-:W-:Y:S05]  /*cdd0*/  BSYNC.RECONVERGENT B0 ;  /* 0x0000000000007941 */ /* 0x000fea0003800200 */
.L_x_3639:
[----:B-----5:R4:W-:Y:S02]  /*cde0*/  STS.128 [R209+0x3000], R20 ;  /* 0x00300014d1007388 */ /* 0x0209e40000000c00 */
.L_x_3638:
[----:B------:R-:W-:Y:S05]  /*cdf0*/  BSYNC.RECONVERGENT B1 ;  /* 0x0000000000017941 */ /* 0x000fea0003800200 */
.L_x_3637:
        /* <DEDUP_REMOVED lines=45> */
.L_x_3642:
[----:B------:R-:W-:Y:S05]  /*d0d0*/  BSYNC.RECONVERGENT B0 ;  /* 0x0000000000007941 */ /* 0x000fea0003800200 */
.L_x_3641:
[----:B-----5:R4:W-:Y:S02]  /*d0e0*/  STS.128 [R209+0x5000], R20 ;  /* 0x00500014d1007388 */ /* 0x0209e40000000c00 */
.L_x_3632:
[----:B------:R-:W-:Y:S05]  /*d0f0*/  BSYNC.RECONVERGENT B2 ;  /* 0x0000000000027941 */ /* 0x000fea0003800200 */
.L_x_3631:
        /* <DEDUP_REMOVED lines=53> */
.L_x_3646:
[----:B------:R-:W-:Y:S05]  /*d450*/  BSYNC.RECONVERGENT B0 ;  /* 0x0000000000007941 */ /* 0x000fea0003800200 */
.L_x_3645:
[----:B-----5:R4:W-:Y:S02]  /*d460*/  STS.128 [R209+0x1800], R20 ;  /* 0x00180014d1007388 */ /* 0x0209e40000000c00 */
.L_x_3644:
[----:B------:R-:W-:Y:S05]  /*d470*/  BSYNC.RECONVERGENT B1 ;  /* 0x0000000000017941 */ /* 0x000fea0003800200 */
.L_x_3643:
        /* <DEDUP_REMOVED lines=46> */
.L_x_3650:
[----:B------:R-:W-:Y:S05]  /*d760*/  BSYNC.RECONVERGENT B0 ;  /* 0x0000000000007941 */ /* 0x000fea0003800200 */
.L_x_3649:
[----:B-----5:R4:W-:Y:S02]  /*d770*/  STS.128 [R209+0x3800], R20 ;  /* 0x00380014d1007388 */ /* 0x0209e40000000c00 */
.L_x_3648:
[----:B------:R-:W-:Y:S05]  /*d780*/  BSYNC.RECONVERGENT B1 ;  /* 0x0000000000017941 */ /* 0x000fea0003800200 */
.L_x_3647:
        /* <DEDUP_REMOVED lines=10> */
[----:B-1----:R-:W-:Y:S02]  /*d830*/  HADD2.F32 R15, -RZ, R21.H0_H0 ;  /* 0x20000015ff0f7230 */ /* 0x002fe40000004100 */
[----:B------:R-:W-:Y:S02]  /*d840*/  HADD2.F32 R23, -RZ, R23.H0_H0 ;  /* 0x20000017ff177230 */ /* 0x000fe40000004100 */
[----:B------:R-:W-:-:S02]  /*d850*/  HADD2.F32 R21, -RZ, R21.H1_H1 ;  /* 0x30000015ff157230 */ /* 0x000fc40000004100 */
        /* <DEDUP_REMOVED lines=32> */
.L_x_3652:
[----:B------:R-:W-:Y:S05]  /*da60*/  BSYNC.RECONVERGENT B0 ;  /* 0x0000000000007941 */ /* 0x000fea0003800200 */
.L_x_3651:
[----:B-----5:R4:W-:Y:S01]  /*da70*/  STS.128 [R209+0x5800], R20 ;  /* 0x00580014d1007388 */ /* 0x0209e20000000c00 */
[----:B------:R-:W-:Y:S05]  /*da80*/  BRA `(.L_x_3604) ;  /* 0x0000004400387947 */ /* 0x000fea0003800000 */
.L_x_3606:
[----:B------:R-:W-:Y:S01]  /*da90*/  IADD3 R27, PT, PT, -R68, UR22, RZ ;  /* 0x00000016441b7c10 */ /* 0x000fe2000fffe1ff */
[----:B------:R-:W-:Y:S01]  /*daa0*/  BSSY.RECONVERGENT B2, `(.L_x_3653) ;  /* 0x0000117000027945 */ /* 0x000fe20003800200 */
[----:B------:R-:W-:Y:S02]  /*dab0*/  LEA.HI R4, R11, R11, RZ, 0x1 ;  /* 0x0000000b0b047211 */ /* 0x000fe400078f08ff */
[----:B------:R-:W-:Y:S02]  /*dac0*/  ISETP.GE.AND P0, PT, R100, R27, PT ;  /* 0x0000001b6400720c */ /* 0x000fe40003f06270 */
[----:B------:R-:W-:Y:S02]  /*dad0*/  SHF.R.S32.HI R4, RZ, 0x1, R4 ;  /* 0x00000001ff047819 */ /* 0x000fe40000011404 */
[----:B------:R-:W-:-:S03]  /*dae0*/  SHF.R.U32.HI R25, RZ, 0x1, R11 ;  /* 0x00000001ff197819 */ /* 0x000fc6000001160b */
        /* <DEDUP_REMOVED lines=91> */
.L_x_3658:
[----:B------:R-:W-:Y:S05]  /*e0a0*/  BSYNC.RECONVERGENT B0 ;  /* 0x0000000000007941 */ /* 0x000fea0003800200 */
.L_x_3657:
[----:B-----5:R-:W-:Y:S01]  /*e0b0*/  IMAD.MOV.U32 R6, RZ, RZ, R38 ;  /* 0x000000ffff067224 */ /* 0x020fe200078e0026 */
[----:B------:R-:W-:Y:S01]  /*e0c0*/  MOV R4, R36 ;  /* 0x0000002400047202 */ /* 0x000fe20000000f00 */
[----:B------:R-:W-:Y:S01]  /*e0d0*/  IMAD.MOV.U32 R7, RZ, RZ, R39 ;  /* 0x000000ffff077224 */ /* 0x000fe200078e0027 */
[----:B------:R-:W-:Y:S02]  /*e0e0*/  MOV R5, R37 ;  /* 0x0000002500057202 */ /* 0x000fe40000000f00 */
.L_x_3656:
[----:B------:R-:W-:Y:S05]  /*e0f0*/  BSYNC.RECONVERGENT B1 ;  /* 0x0000000000017941 */ /* 0x000fea0003800200 */
.L_x_3655:
        /* <DEDUP_REMOVED lines=87> */
.L_x_3662:
[----:B------:R-:W-:Y:S05]  /*e670*/  BSYNC.RECONVERGENT B0 ;  /* 0x0000000000007941 */ /* 0x000fea0003800200 */
.L_x_3661:
[----:B-----5:R4:W-:Y:S02]  /*e680*/  STS.128 [R209+0x2000], R36 ;  /* 0x00200024d1007388 */ /* 0x0209e40000000c00 */
.L_x_3660:
[----:B------:R-:W-:Y:S05]  /*e690*/  BSYNC.RECONVERGENT B1 ;  /* 0x0000000000017941 */ /* 0x000fea0003800200 */
.L_x_3659:
        /* <DEDUP_REMOVED lines=85> */
.L_x_3664:
[----:B------:R-:W-:Y:S05]  /*ebf0*/  BSYNC.RECONVERGENT B0 ;  /* 0x0000000000007941 */ /* 0x000fea0003800200 */
.L_x_3663:
[----:B-----5:R1:W-:Y:S02]  /*ec00*/  STS.128 [R209+0x4000], R36 ;  /* 0x00400024d1007388 */ /* 0x0203e40000000c00 */
.L_x_3654:
[----:B------:R-:W-:Y:S05]  /*ec10*/  BSYNC.RECONVERGENT B2 ;  /* 0x0000000000027941 */ /* 0x000fea0003800200 */
.L_x_3653:
[----:B------:R-:W-:Y:S01]  /*ec20*/  IADD3 R24, PT, PT, R100, 0x10, RZ ;  /* 0x0000001064187810 */ /* 0x000fe20007ffe0ff */
[----:B------:R-:W-:Y:S03]  /*ec30*/  BSSY.RECONVERGENT B2, `(.L_x_3665) ;  /* 0x000010f000027945 */ /* 0x000fe60003800200 */
[----:B------:R-:W-:-:S13]  /*ec40*/  ISETP.GE.AND P0, PT, R24, R27, PT ;  /* 0x0000001b1800720c */ /* 0x000fda0003f06270 */
[----:B------:R-:W-:Y:S05]  /*ec50*/  @P0 BRA `(.L_x_3666) ;  /* 0x0000001000300947 */ /* 0x000fea0003800000 */
[----:B-1--4-:R-:W1:Y:S01]  /*ec60*/  LDC R37, c[0x0][0x440] ;  /* 0x00011000ff257b82 */ /* 0x012e620000000800 */
        /* <DEDUP_REMOVED lines=45> */
[--C-:B------:R-:W-:Y:S02]  /*ef40*/  HADD2.F32 R23, -RZ, R4.reuse.H0_H0 ;  /* 0x20000004ff177230 */ /* 0x100fe40000004100 */
[----:B------:R-:W-:Y:S01]  /*ef50*/  FMUL.FTZ R38, R5, R38 ;  /* 0x0000002605267220 */ /* 0x000fe20000410000 */
[----:B------:R-:W-:Y:S02]  /*ef60*/  HADD2.F32 R43, -RZ, R4.H1_H1 ;  /* 0x30000004ff2b7230 */ /* 0x000fe40000004100 */
[----:B------:R-:W-:Y:S01]  /*ef70*/  FMUL.FTZ R40, R7, R40 ;  /* 0x0000002807287220 */ /* 0x000fe20000410000 */
[----:B------:R-:W-:-:S02]  /*ef80*/  HADD2.F32 R4, -RZ, R6.H0_H0 ;  /* 0x20000006ff047230 */ /* 0x000fc40000004100 */
[----:B------:R-:W-:Y:S01]  /*ef90*/  @!P1 FADD.FTZ R23, -R23, -RZ ;  /* 0x800000ff17179221 */ /* 0x000fe20000010100 */
[----:B------:R-:W-:Y:S02]  /*efa0*/  HADD2.F32 R6, -RZ, R6.H1_H1 ;  /* 0x30000006ff067230 */ /* 0x000fe40000004100 */
        /* <DEDUP_REMOVED lines=10> */
[----:B------:R-:W-:Y:S01]  /*f050*/  FFMA.FTZ R5, R7, R5, R26 ;  /* 0x0000000507057223 */ /* 0x000fe2000001001a */
[----:B------:R-:W-:-:S02]  /*f060*/  HADD2.F32 R23, -RZ, R33.H0_H0 ;  /* 0x20000021ff177230 */ /* 0x000fc40000004100 */
[----:B------:R-:W-:Y:S02]  /*f070*/  HADD2.F32 R43, -RZ, R17.H0_H0 ;  /* 0x20000011ff2b7230 */ /* 0x000fe40000004100 */
[----:B------:R-:W-:Y:S02]  /*f080*/  HADD2.F32 R4, -RZ, R18.H0_H0 ;  /* 0x20000012ff047230 */ /* 0x000fe40000004100 */
        /* <DEDUP_REMOVED lines=10> */
[----:B------:R-:W-:Y:S01]  /*f130*/  FFMA.FTZ R36, R45, R41, R36 ;  /* 0x000000292d247223 */ /* 0x000fe20000010024 */
[----:B------:R-:W-:Y:S02]  /*f140*/  HADD2.F32 R19, -RZ, R19.H1_H1 ;  /* 0x30000013ff137230 */ /* 0x000fe40000004100 */
[----:B------:R-:W-:-:S02]  /*f150*/  HADD2.F32 R33, -RZ, R33.H1_H1 ;  /* 0x30000021ff217230 */ /* 0x000fc40000004100 */
[----:B------:R-:W-:Y:S01]  /*f160*/  HADD2.F32 R34, -RZ, R34.H1_H1 ;  /* 0x30000022ff227230 */ /* 0x000fe20000004100 */
[----:B------:R-:W-:Y:S01]  /*f170*/  F2FP.F16.F32.PACK_AB R32, R36, R5 ;  /* 0x000000052420723e */ /* 0x000fe200000000ff */
[----:B------:R-:W-:Y:S02]  /*f180*/  HADD2.F32 R35, -RZ, R35.H1_H1 ;  /* 0x30000023ff237230 */ /* 0x000fe40000004100 */
[----:B------:R-:W-:Y:S01]  /*f190*/  FFMA.FTZ R17, R17, R33, R38 ;  /* 0x0000002111117223 */ /* 0x000fe20000010026 */
[----:B------:R-:W-:Y:S02]  /*f1a0*/  FFMA.FTZ R39, R18, R34, R39 ;  /* 0x0000002212277223 */ /* 0x000fe40000010027 */
[----:B------:R-:W-:Y:S02]  /*f1b0*/  FFMA.FTZ R40, R19, R35, R40 ;  /* 0x0000002313287223 */ /* 0x000fe40000010028 */
[----:B------:R-:W-:Y:S02]  /*f1c0*/  F2FP.F16.F32.PACK_AB R33, R17, R20 ;  /* 0x000000141121723e */ /* 0x000fe400000000ff */
[----:B------:R-:W-:-:S02]  /*f1d0*/  F2FP.F16.F32.PACK_AB R34, R39, R4 ;  /* 0x000000042722723e */ /* 0x000fc400000000ff */
[----:B------:R-:W-:Y:S02]  /*f1e0*/  F2FP.F16.F32.PACK_AB R35, R40, R7 ;  /* 0x000000072823723e */ /* 0x000fe400000000ff */
.L_x_3670:
[----:B------:R-:W-:Y:S05]  /*f1f0*/  BSYNC.RECONVERGENT B0 ;  /* 0x0000000000007941 */ /* 0x000fea0003800200 */
.L_x_3669:
[----:B-----5:R1:W-:Y:S02]  /*f200*/  STS.128 [R209+0x800], R32 ;  /* 0x00080020d1007388 */ /* 0x0203e40000000c00 */
.L_x_3668:
[----:B------:R-:W-:Y:S05]  /*f210*/  BSYNC.RECONVERGENT B1 ;  /* 0x0000000000017941 */ /* 0x000fea0003800200 */
.L_x_3667:
        /* <DEDUP_REMOVED lines=53> */
[----:B---3--:R-:W-:Y:S02]  /*f570*/  HADD2.F32 R7, -RZ, R16.H0_H0 ;  /* 0x20000010ff077230 */ /* 0x008fe40000004100 */
        /* <DEDUP_REMOVED lines=32> */
.L_x_3674:
[----:B------:R-:W-:Y:S05]  /*f780*/  BSYNC.RECONVERGENT B0 ;  /* 0x0000000000007941 */ /* 0x000fea0003800200 */
.L_x_3673:
[----:B-----5:R1:W-:Y:S02]  /*f790*/  STS.128 [R209+0x2800], R32 ;  /* 0x00280020d1007388 */ /* 0x0203e40000000c00 */
.L_x_3672:
[----:B------:R-:W-:Y:S05]  /*f7a0*/  BSYNC.RECONVERGENT B1 ;  /* 0x0000000000017941 */ /* 0x000fea0003800200 */
.L_x_3671:
        /* <DEDUP_REMOVED lines=26> */
[----:B-1--4-:R-:W-:Y:S02]  /*f950*/  HADD2.F32 R30, -RZ, R20.H1_H1 ;  /* 0x30000014ff1e7230 */ /* 0x012fe40000004100 */
[--C-:B------:R-:W-:Y:S02]  /*f960*/  HADD2.F32 R20, -RZ, R21.reuse.H0_H0 ;  /* 0x20000015ff147230 */ /* 0x100fe40000004100 */
[----:B------:R-:W-:Y:S02]  /*f970*/  HADD2.F32 R31, -RZ, R21.H1_H1 ;  /* 0x30000015ff1f7230 */ /* 0x000fe40000004100 */
[--C-:B------:R-:W-:Y:S02]  /*f980*/  HADD2.F32 R39, -RZ, R5.reuse.H0_H0 ;  /* 0x20000005ff277230 */ /* 0x100fe40000004100 */
        /* <DEDUP_REMOVED lines=55> */
.L_x_3676:
[----:B------:R-:W-:Y:S05]  /*fd00*/  BSYNC.RECONVERGENT B0 ;  /* 0x0000000000007941 */ /* 0x000fea0003800200 */
.L_x_3675:
[----:B-----5:R1:W-:Y:S02]  /*fd10*/  STS.128 [R209+0x4800], R32 ;  /* 0x00480020d1007388 */ /* 0x0203e40000000c00 */
.L_x_3666:
[----:B------:R-:W-:Y:S05]  /*fd20*/  BSYNC.RECONVERGENT B2 ;  /* 0x0000000000027941 */ /* 0x000fea0003800200 */
.L_x_3665:
        /* <DEDUP_REMOVED lines=93> */
.L_x_3682:
[----:B------:R-:W-:Y:S05]  /*10300*/  BSYNC.RECONVERGENT B0 ;  /* 0x0000000000007941 */ /* 0x000fea0003800200 */
.L_x_3681:
[----:B-----5:R1:W-:Y:S02]  /*10310*/  STS.128 [R209+0x1000], R32 ;  /* 0x00100020d1007388 */ /* 0x0203e40000000c00 */
.L_x_3680:
[----:B------:R-:W-:Y:S05]  /*10320*/  BSYNC.RECONVERGENT B1 ;  /* 0x0000000000017941 */ /* 0x000fea0003800200 */
.L_x_3679:
        /* <DEDUP_REMOVED lines=86> */
.L_x_3686:
[----:B------:R-:W-:Y:S05]  /*10890*/  BSYNC.RECONVERGENT B0 ;  /* 0x0000000000007941 */ /* 0x000fea0003800200 */
.L_x_3685:
[----:B-----5:R1:W-:Y:S02]  /*108a0*/  STS.128 [R209+0x3000], R32 ;  /* 0x00300020d1007388 */ /* 0x0203e40000000c00 */
.L_x_3684:
[----:B------:R-:W-:Y:S05]  /*108b0*/  BSYNC.RECONVERGENT B1 ;  /* 0x0000000000017941 */ /* 0x000fea0003800200 */
.L_x_3683:
        /* <DEDUP_REMOVED lines=28> */
[----:B-1--4-:R-:W-:Y:S02]  /*10a80*/  HADD2.F32 R36, -RZ, R21.H1_H1 ;  /* 0x30000015ff247230 */ /* 0x012fe40000004100 */
[----:B------:R-:W-:Y:S02]  /*10a90*/  HADD2.F32 R39, -RZ, R5.H0_H0 ;  /* 0x20000005ff277230 */ /* 0x000fe40000004100 */
        /* <DEDUP_REMOVED lines=22> */
[----:B---3--:R-:W-:Y:S02]  /*10c00*/  HADD2.F32 R7, -RZ, R16.H0_H0 ;  /* 0x20000010ff077230 */ /* 0x008fe40000004100 */
        /* <DEDUP_REMOVED lines=32> */
.L_x_3688:
[----:B------:R-:W-:Y:S05]  /*10e10*/  BSYNC.RECONVERGENT B0 ;  /* 0x0000000000007941 */ /* 0x000fea0003800200 */
.L_x_3687:
[----:B-----5:R1:W-:Y:S02]  /*10e20*/  STS.128 [R209+0x5000], R32 ;  /* 0x00500020d1007388 */ /* 0x0203e40000000c00 */
.L_x_3678:
[----:B------:R-:W-:Y:S05]  /*10e30*/  BSYNC.RECONVERGENT B2 ;  /* 0x0000000000027941 */ /* 0x000fea0003800200 */
.L_x_3677:
[----:B-1----:R-:W-:-:S04]  /*10e40*/  IADD3 R32, PT, PT, R100, 0x30, RZ ;  /* 0x0000003064207810 */ /* 0x002fc80007ffe0ff */
[----:B------:R-:W-:-:S13]  /*10e50*/  ISETP.GE.AND P0, PT, R32, R27, PT ;  /* 0x0000001b2000720c */ /* 0x000fda0003f06270 */
[----:B------:R-:W-:Y:S05]  /*10e60*/  @P0 BRA `(.L_x_3604) ;  /* 0x0000001000400947 */ /* 0x000fea0003800000 */
[----:B------:R-:W1:Y:S01]  /*10e70*/  LDC R27, c[0x0][0x440] ;  /* 0x00011000ff1b7b82 */ /* 0x000e620000000800 */
[----:B---34-:R-:W-:Y:S01]  /*10e80*/  IMAD.WIDE.U32 R28, R2, 0x60, R28 ;  /* 0x00000060021c7825 */ /* 0x018fe200078e001c */
        /* <DEDUP_REMOVED lines=90> */
.L_x_3692:
[----:B------:R-:W-:Y:S05]  /*11430*/  BSYNC.RECONVERGENT B0 ;  /* 0x0000000000007941 */ /* 0x000fea0003800200 */
.L_x_3691:
[----:B-----5:R4:W-:Y:S02]  /*11440*/  STS.128 [R209+0x1800], R28 ;  /* 0x0018001cd1007388 */ /* 0x0209e40000000c00 */
.L_x_3690:
[----:B------:R-:W-:Y:S05]  /*11450*/  BSYNC.RECONVERGENT B1 ;  /* 0x0000000000017941 */ /* 0x000fea0003800200 */
.L_x_3689:
        /* <DEDUP_REMOVED lines=87> */
.L_x_3696:
[----:B------:R-:W-:Y:S05]  /*119d0*/  BSYNC.RECONVERGENT B0 ;  /* 0x0000000000007941 */ /* 0x000fea0003800200 */
.L_x_3695:
[----:B-----5:R1:W-:Y:S02]  /*119e0*/  STS.128 [R209+0x3800], R28 ;  /* 0x0038001cd1007388 */ /* 0x0203e40000000c00 */
.L_x_3694:
[----:B------:R-:W-:Y:S05]  /*119f0*/  BSYNC.RECONVERGENT B1 ;  /* 0x0000000000017941 */ /* 0x000fea0003800200 */
.L_x_3693:
        /* <DEDUP_REMOVED lines=85> */
.L_x_3698:
[----:B------:R-:W-:Y:S05]  /*11f50*/  BSYNC.RECONVERGENT B0 ;  /* 0x0000000000007941 */ /* 0x000fea0003800200 */
.L_x_3697:
[----:B-----5:R4:W-:Y:S02]  /*11f60*/  STS.128 [R209+0x5800], R28 ;  /* 0x0058001cd1007388 */ /* 0x0209e40000000c00 */
.L_x_3604:
[----:B------:R-:W-:Y:S05]  /*11f70*/  BSYNC.RECONVERGENT B3 ;  /* 0x0000000000037941 */ /* 0x000fea0003800200 */
.L_x_3593:
[----:B------:R-:W-:Y:S01]  /*11f80*/  UIADD3 UR9, UPT, UPT, -UR25, UR4, URZ ;  /* 0x0000000419097290 */ /* 0x000fe2000fffe1ff */
[----:B------:R-:W-:Y:S05]  /*11f90*/  BSSY.RECONVERGENT B0, `(.L_x_3699) ;  /* 0x000001a000007945 */ /* 0x000fea0003800200 */
[----:B------:R-:W-:-:S13]  /*11fa0*/  ISETP.GE.AND P3, PT, R100, UR9, PT ;  /* 0x0000000964007c0c */ /* 0x000fda000bf66270 */
[----:B------:R-:W-:Y:S05]  /*11fb0*/  @P3 BRA `(.L_x_3700) ;  /* 0x00000000005c3947 */ /* 0x000fea0003800000 */
[----:B------:R-:W1:Y:S02]  /*11fc0*/  LDCU UR5, c[0x0][0x440] ;  /* 0x00008800ff0577ac */ /* 0x000e640008000800 */
[----:B-1----:R-:W-:Y:S02]  /*11fd0*/  ISETP.GE.AND P1, PT, R12, UR5, PT ;  /* 0x000000050c007c0c */ /* 0x002fe4000bf26270 */
[----:B------:R-:W-:-:S11]  /*11fe0*/  ISETP.GE.AND P0, PT, R10, UR5, PT ;  /* 0x000000050a007c0c */ /* 0x000fd6000bf06270 */
[----:B---34-:R-:W-:Y:S02]  /*11ff0*/  @!P1 IMAD.MOV.U32 R2, RZ, RZ, R194 ;  /* 0x000000ffff029224 */ /* 0x018fe400078e00c2 */
        /* <DEDUP_REMOVED lines=18> */
.L_x_3701:
[----:B------:R3:W-:Y:S02]  /*12120*/  STS.128 [R209+0xa000], RZ ;  /* 0x00a000ffd1007388 */ /* 0x0007e40000000c00 */
.L_x_3700:
[----:B------:R-:W-:Y:S05]  /*12130*/  BSYNC.RECONVERGENT B0 ;  /* 0x0000000000007941 */ /* 0x000fea0003800200 */
.L_x_3699:
[----:B------:R-:W-:Y:S01]  /*12140*/  ISETP.GE.AND P0, PT, R24, UR9, PT ;  /* 0x0000000918007c0c */ /* 0x000fe2000bf06270 */
[----:B------:R-:W-:-:S12]  /*12150*/  BSSY.RECONVERGENT B0, `(.L_x_3702) ;  /* 0x0000019000007945 */ /* 0x000fd80003800200 */
[----:B------:R-:W-:Y:S05]  /*12160*/  @P0 BRA `(.L_x_3703) ;  /* 0x00000000005c0947 */ /* 0x000fea0003800000 */
[----:B------:R-:W2:Y:S01]  /*12170*/  LDCU UR5, c[0x0][0x440] ;  /* 0x00008800ff0577ac */ /* 0x000ea20008000800 */
[----:B-1-34-:R-:W-:-:S04]  /*12180*/  LEA R2, P2, R61, R194, 0x1 ;  /* 0x000000c23d027211 */ /* 0x01afc800078408ff */
        /* <DEDUP_REMOVED lines=20> */
.L_x_3704:
[----:B------:R2:W-:Y:S02]  /*122d0*/  STS.128 [R209+0xa800], RZ ;  /* 0x00a800ffd1007388 */ /* 0x0005e40000000c00 */
.L_x_3703:
[----:B------:R-:W-:Y:S05]  /*122e0*/  BSYNC.RECONVERGENT B0 ;  /* 0x0000000000007941 */ /* 0x000fea0003800200 */
.L_x_3702:
[----:B------:R-:W-:Y:S01]  /*122f0*/  ISETP.GE.AND P0, PT, R26, UR9, PT ;  /* 0x000000091a007c0c */ /* 0x000fe2000bf06270 */
[----:B------:R-:W-:-:S12]  /*12300*/  BSSY.RECONVERGENT B0, `(.L_x_3705) ;  /* 0x000001a000007945 */ /* 0x000fd80003800200 */
[----:B------:R-:W-:Y:S05]  /*12310*/  @P0 BRA `(.L_x_3706) ;  /* 0x0000000000600947 */ /* 0x000fea0003800000 */
[----:B-1234-:R-:W1:Y:S01]  /*12320*/  LDC.64 R2, c[0x0][0x3b8] ;  /* 0x0000ee00ff027b82 */ /* 0x01ee620000000a00 */
        /* <DEDUP_REMOVED lines=22> */
.L_x_3707:
[----:B------:R2:W-:Y:S02]  /*12490*/  STS.128 [R209+0xb000], RZ ;  /* 0x00b000ffd1007388 */ /* 0x0005e40000000c00 */
.L_x_3706:
[----:B------:R-:W-:Y:S05]  /*124a0*/  BSYNC.RECONVERGENT B0 ;  /* 0x0000000000007941 */ /* 0x000fea0003800200 */
.L_x_3705:
[----:B-1234-:R-:W1:Y:S01]  /*124b0*/  LDC.64 R2, c[0x0][0x538] ;  /* 0x00014e00ff027b82 */ /* 0x01ee620000000a00 */
[----:B------:R-:W-:Y:S01]  /*124c0*/  ISETP.GE.AND P0, PT, R32, UR9, PT ;  /* 0x0000000920007c0c */ /* 0x000fe2000bf06270 */
[----:B------:R-:W-:-:S12]  /*124d0*/  BSSY.RECONVERGENT B0, `(.L_x_3708) ;  /* 0x0000019000007945 */ /* 0x000fd80003800200 */
[----:B------:R-:W-:Y:S05]  /*124e0*/  @P0 BRA `(.L_x_3709) ;  /* 0x00000000005c0947 */ /* 0x000fea0003800000 */
[----:B------:R-:W2:Y:S01]  /*124f0*/  LDC.64 R4, c[0x0][0x3b8] ;  /* 0x0000ee00ff047b82 */ /* 0x000ea20000000a00 */
[----:B------:R-:W3:Y:S02]  /*12500*/  LDCU UR5, c[0x0][0x440] ;  /* 0x00008800ff0577ac */ /* 0x000ee40008000800 */
[----:B---3--:R-:W-:Y:S02]  /*12510*/  ISETP.GE.AND P2, PT, R12, UR5, PT ;  /* 0x000000050c007c0c */ /* 0x008fe4000bf46270 */
[----:B------:R-:W-:Y:S02]  /*12520*/  ISETP.GE.AND P1, PT, R10, UR5, PT ;  /* 0x000000050a007c0c */ /* 0x000fe4000bf26270 */
[----:B------:R-:W-:Y:S01]  /*12530*/  ISETP.GE.AND P0, PT, R9, UR5, PT ;  /* 0x0000000509007c0c */ /* 0x000fe2000bf06270 */
[----:B--2---:R-:W-:-:S04]  /*12540*/  IMAD.WIDE.U32 R6, R4, 0x60, R194 ;  /* 0x0000006004067825 */ /* 0x004fc800078e00c2 */
        /* <DEDUP_REMOVED lines=17> */
.L_x_3709:
[----:B------:R-:W-:Y:S05]  /*12660*/  BSYNC.RECONVERGENT B0 ;  /* 0x0000000000007941 */ /* 0x000fea0003800200 */
.L_x_3708:
[----:B------:R-:W3:Y:S01]  /*12670*/  LDCU.64 UR10, c[0x0][0x540] ;  /* 0x0000a800ff0a77ac */ /* 0x000ee20008000a00 */
[----:B-1----:R-:W-:Y:S01]  /*12680*/  R2UR UR5, R2 ;  /* 0x00000000020572ca */ /* 0x002fe200000e0000 */
[----:B------:R-:W0:Y:S01]  /*12690*/  LDGDEPBAR ;  /* 0x00000000000079af */ /* 0x000e220000000000 */
[----:B------:R-:W-:Y:S01]  /*126a0*/  UMOV UR14, UR24 ;  /* 0x00000018000e7c82 */ /* 0x000fe20008000000 */
[----:B------:R-:W-:Y:S02]  /*126b0*/  UMOV UR15, URZ ;  /* 0x000000ff000f7c82 */ /* 0x000fe40008000000 */
[----:B---3--:R-:W-:-:S04]  /*126c0*/  UIMAD.WIDE.U32 UR14, UR23, UR10, UR14 ;  /* 0x0000000a170e72a5 */ /* 0x008fc8000f8e000e */
[----:B------:R-:W-:-:S04]  /*126d0*/  UIMAD UR11, UR23, UR11, UR15 ;  /* 0x0000000b170b72a4 */ /* 0x000fc8000f8e020f */
[----:B------:R-:W-:Y:S01]  /*126e0*/  ULEA UR5, UP0, UR14, UR5, 0x2 ;  /* 0x000000050e057291 */ /* 0x000fe2000f8010ff */
[----:B------:R-:W-:Y:S01]  /*126f0*/  IMAD.U32 R4, RZ, RZ, UR14 ;  /* 0x0000000eff047e24 */ /* 0x000fe2000f8e00ff */
[----:B------:R-:W-:-:S04]  /*12700*/  DEPBAR.LE SB0, 0x0 ;  /* 0x000080000000791a */ /* 0x000fc80000000000 */
[----:B-----5:R-:W-:Y:S01]  /*12710*/  MOV R0, UR11 ;  /* 0x0000000b00007c02 */ /* 0x020fe20008000f00 */
[----:B------:R-:W-:Y:S01]  /*12720*/  IMAD.U32 R2, RZ, RZ, UR5 ;  /* 0x00000005ff027e24 */ /* 0x000fe2000f8e00ff */
[----:B------:R-:W-:Y:S01]  /*12730*/  PLOP3.LUT P0, PT, PT, PT, UP0, 0x80, 0x8 ;  /* 0x000000000008781c */ /* 0x000fe20003f0f008 */
[----:B------:R-:W-:Y:S02]  /*12740*/  IMAD.U32 R5, RZ, RZ, UR15 ;  /* 0x0000000fff057e24 */ /* 0x000fe4000f8e00ff */
[----:B------:R-:W1:Y:S01]  /*12750*/  LDCU UR5, c[0x0][0x458] ;  /* 0x00008b00ff0577ac */ /* 0x000e620008000800 */
[----:B------:R-:W-:-:S06]  /*12760*/  LEA.HI.X R3, R4, R3, R0, 0x2, P0 ;  /* 0x0000000304037211 */ /* 0x000fcc00000f1400 */
[----:B------:R-:W3:Y:S01]  /*12770*/  LDG.E R3, desc[UR6][R2.64] ;  /* 0x0000000602037981 */ /* 0x000ee2000c1e1900 */
[----:B------:R-:W-:Y:S01]  /*12780*/  BSSY.RECONVERGENT B0, `(.L_x_3710) ;  /* 0x0000021000007945 */ /* 0x000fe20003800200 */
[----:B-1----:R-:W3:Y:S01]  /*12790*/  MUFU.RCP R0, UR5 ;  /* 0x0000000500007d08 */ /* 0x002ee20008001000 */
[----:B------:R-:W-:Y:S01]  /*127a0*/  BAR.SYNC.DEFER_BLOCKING 0x0 ;  /* 0x0000000000007b1d */ /* 0x000fe20000010000 */
[----:B---3--:R-:W-:-:S05]  /*127b0*/  FMUL.FTZ R0, R3, R0 ;  /* 0x0000000003007220 */ /* 0x008fca0000410000 */
        /* <DEDUP_REMOVED lines=24> */
.L_x_3712:
[----:B------:R3:W-:Y:S01]  /*12940*/  STS.128 [R209+0x10000], RZ ;  /* 0x010000ffd1007388 */ /* 0x0007e20000000c00 */
[----:B------:R-:W-:Y:S05]  /*12950*/  BRA `(.L_x_3713) ;  /* 0x00000000000c7947 */ /* 0x000fea0003800000 */
.L_x_3711:
[----:B------:R1:W-:Y:S04]  /*12960*/  STS.128 [R209+0xc000], RZ ;  /* 0x00c000ffd1007388 */ /* 0x0003e80000000c00 */
[----:B------:R1:W-:Y:S04]  /*12970*/  STS.128 [R209+0xe000], RZ ;  /* 0x00e000ffd1007388 */ /* 0x0003e80000000c00 */
[----:B------:R1:W-:Y:S02]  /*12980*/  STS.128 [R209+0x10000], RZ ;  /* 0x010000ffd1007388 */ /* 0x0003e40000000c00 */
.L_x_3713:
[----:B------:R-:W-:Y:S05]  /*12990*/  BSYNC.RECONVERGENT B0 ;  /* 0x0000000000007941 */ /* 0x000fea0003800200 */
.L_x_3710:
[----:B------:R-:W-:Y:S01]  /*129a0*/  ISETP.GE.AND P0, PT, R24, UR9, PT ;  /* 0x0000000918007c0c */ /* 0x000fe2000bf06270 */
[----:B------:R-:W-:-:S12]  /*129b0*/  BSSY.RECONVERGENT B0, `(.L_x_3714) ;  /* 0x000001c000007945 */ /* 0x000fd80003800200 */
[----:B------:R1:W-:Y:S04]  /*129c0*/  @P0 STS.128 [R209+0xc800], RZ ;  /* 0x00c800ffd1000388 */ /* 0x0003e80000000c00 */
[----:B------:R1:W-:Y:S04]  /*129d0*/  @P0 STS.128 [R209+0xe800], RZ ;  /* 0x00e800ffd1000388 */ /* 0x0003e80000000c00 */
[----:B------:R1:W-:Y:S01]  /*129e0*/  @P0 STS.128 [R209+0x10800], RZ ;  /* 0x010800ffd1000388 */ /* 0x0003e20000000c00 */
        /* <DEDUP_REMOVED lines=23> */
.L_x_3716:
[----:B------:R1:W-:Y:S02]  /*12b60*/  STS.128 [R209+0x10800], RZ ;  /* 0x010800ffd1007388 */ /* 0x0003e40000000c00 */
.L_x_3715:
[----:B------:R-:W-:Y:S05]  /*12b70*/  BSYNC.RECONVERGENT B0 ;  /* 0x0000000000007941 */ /* 0x000fea0003800200 */
.L_x_3714:
[----:B------:R-:W-:Y:S01]  /*12b80*/  ISETP.GE.AND P0, PT, R26, UR9, PT ;  /* 0x000000091a007c0c */ /* 0x000fe2000bf06270 */
[----:B------:R-:W-:-:S12]  /*12b90*/  BSSY.RECONVERGENT B0, `(.L_x_3717) ;  /* 0x000001d000007945 */ /* 0x000fd80003800200 */
[----:B------:R1:W-:Y:S04]  /*12ba0*/  @P0 STS.128 [R209+0xd000], RZ ;  /* 0x00d000ffd1000388 */ /* 0x0003e80000000c00 */
[----:B------:R1:W-:Y:S04]  /*12bb0*/  @P0 STS.128 [R209+0xf000], RZ ;  /* 0x00f000ffd1000388 */ /* 0x0003e80000000c00 */
[----:B------:R1:W-:Y:S01]  /*12bc0*/  @P0 STS.128 [R209+0x11000], RZ ;  /* 0x011000ffd1000388 */ /* 0x0003e20000000c00 */
[----:B------:R-:W-:Y:S05]  /*12bd0*/  @P0 BRA `(.L_x_3718) ;  /* 0x0000000000600947 */ /* 0x000fea0003800000 */
[----:B-1----:R-:W1:Y:S01]  /*12be0*/  LDC.64 R2, c[0x0][0x3c0] ;  /* 0x0000f000ff027b82 */ /* 0x002e620000000a00 */
[----:B------:R-:W5:Y:S02]  /*12bf0*/  LDCU UR10, c[0x0][0x440] ;  /* 0x00008800ff0a77ac */ /* 0x000f640008000800 */
[----:B-----5:R-:W-:Y:S02]  /*12c00*/  ISETP.GE.AND P1, PT, R12, UR10, PT ;  /* 0x0000000a0c007c0c */ /* 0x020fe4000bf26270 */
        /* <DEDUP_REMOVED lines=20> */
.L_x_3719:
[----:B------:R1:W-:Y:S02]  /*12d50*/  STS.128 [R209+0x11000], RZ ;  /* 0x011000ffd1007388 */ /* 0x0003e40000000c00 */
.L_x_3718:
[----:B------:R-:W-:Y:S05]  /*12d60*/  BSYNC.RECONVERGENT B0 ;  /* 0x0000000000007941 */ /* 0x000fea0003800200 */
.L_x_3717:
[----:B------:R-:W-:Y:S01]  /*12d70*/  ISETP.GE.AND P0, PT, R32, UR9, PT ;  /* 0x0000000920007c0c */ /* 0x000fe2000bf06270 */
[C---:B------:R-:W-:Y:S01]  /*12d80*/  IMAD.SHL.U32 R184, R62.reuse, 0x8, RZ ;  /* 0x000000083eb87824 */ /* 0x040fe200078e00ff */
[----:B------:R-:W-:Y:S01]  /*12d90*/  SHF.R.U32.HI R187, RZ, 0x1, R62 ;  /* 0x00000001ffbb7819 */ /* 0x000fe2000001163e */
[C---:B------:R-:W-:Y:S01]  /*12da0*/  IMAD.SHL.U32 R186, R62.reuse, 0x20, RZ ;  /* 0x000000203eba7824 */ /* 0x040fe200078e00ff */
[----:B------:R-:W-:Y:S01]  /*12db0*/  BSSY.RECONVERGENT B0, `(.L_x_3720) ;  /* 0x0000024000007945 */ /* 0x000fe20003800200 */
[----:B-1----:R-:W-:Y:S01]  /*12dc0*/  IMAD.SHL.U32 R3, R62, 0x40, RZ ;  /* 0x000000403e037824 */ /* 0x002fe200078e00ff */
[----:B------:R-:W-:Y:S02]  /*12dd0*/  LOP3.LUT R184, R184, 0x38, RZ, 0xc0, !PT ;  /* 0x00000038b8b87812 */ /* 0x000fe400078ec0ff */
[----:B------:R-:W-:Y:S02]  /*12de0*/  LOP3.LUT R8, R187, 0x8, RZ, 0xc0, !PT ;  /* 0x00000008bb087812 */ /* 0x000fe400078ec0ff */
[----:B------:R-:W-:-:S02]  /*12df0*/  LOP3.LUT R186, R186, 0x7c00, RZ, 0xc0, !PT ;  /* 0x00007c00baba7812 */ /* 0x000fc400078ec0ff */
[----:B------:R-:W-:Y:S01]  /*12e00*/  LOP3.LUT R8, R184, R63, R8, 0x1e, !PT ;  /* 0x0000003fb8087212 */ /* 0x000fe200078e1e08 */
[----:B------:R1:W-:Y:S01]  /*12e10*/  @P0 STS.128 [R209+0xd800], RZ ;  /* 0x00d800ffd1000388 */ /* 0x0003e20000000c00 */
[----:B--2---:R-:W-:-:S03]  /*12e20*/  LOP3.LUT R7, R186, 0x200, R3, 0xf8, !PT ;  /* 0x00000200ba077812 */ /* 0x004fc600078ef803 */
[----:B------:R1:W-:Y:S04]  /*12e30*/  @P0 STS.128 [R209+0xf800], RZ ;  /* 0x00f800ffd1000388 */ /* 0x0003e80000000c00 */
[----:B------:R1:W-:Y:S01]  /*12e40*/  @P0 STS.128 [R209+0x11800], RZ ;  /* 0x011800ffd1000388 */ /* 0x0003e20000000c00 */
[----:B------:R-:W-:Y:S05]  /*12e50*/  @P0 BRA `(.L_x_3721) ;  /* 0x0000000000640947 */ /* 0x000fea0003800000 */
[----:B------:R-:W2:Y:S01]  /*12e60*/  LDC.64 R4, c[0x0][0x3c0] ;  /* 0x0000f000ff047b82 */ /* 0x000ea20000000a00 */
[----:B------:R-:W5:Y:S02]  /*12e70*/  LDCU UR9, c[0x0][0x440] ;  /* 0x00008800ff0977ac */ /* 0x000f640008000800 */
[----:B-----5:R-:W-:Y:S02]  /*12e80*/  ISETP.GE.AND P1, PT, R184, UR9, PT ;  /* 0x00000009b8007c0c */ /* 0x020fe4000bf26270 */
        /* <DEDUP_REMOVED lines=21> */
.L_x_3722:
[----:B------:R1:W-:Y:S02]  /*12fe0*/  STS.128 [R209+0x11800], RZ ;  /* 0x011800ffd1007388 */ /* 0x0003e40000000c00 */
.L_x_3721:
[----:B------:R-:W-:Y:S05]  /*12ff0*/  BSYNC.RECONVERGENT B0 ;  /* 0x0000000000007941 */ /* 0x000fea0003800200 */
.L_x_3720:
[----:B------:R-:W-:Y:S01]  /*13000*/  LOP3.LUT R5, R63, 0x8, R62, 0x78, !PT ;  /* 0x000000083f057812 */ /* 0x000fe200078e783e */
[----:B------:R-:W-:Y:S01]  /*13010*/  IMAD.IADD R7, R8, 0x1, R7 ;  /* 0x0000000108077824 */ /* 0x000fe200078e0207 */
[----:B------:R-:W-:Y:S01]  /*13020*/  LOP3.LUT R94, R3, 0x400, RZ, 0xc0, !PT ;  /* 0x00000400035e7812 */ /* 0x000fe200078ec0ff */
[----:B------:R-:W-:Y:S01]  /*13030*/  IMAD.MOV.U32 R185, RZ, RZ, 0x20 ;  /* 0x00000020ffb97424 */ /* 0x000fe200078e00ff */
[----:B------:R-:W-:Y:S01]  /*13040*/  LOP3.LUT R5, R5, R184, RZ, 0x3c, !PT ;  /* 0x000000b805057212 */ /* 0x000fe200078e3cff */
[----:B------:R-:W0:Y:S01]  /*13050*/  LDGDEPBAR ;  /* 0x00000000000079af */ /* 0x000e220000000000 */
[----:B------:R-:W-:Y:S01]  /*13060*/  LEA R96, R7, UR8, 0x1 ;  /* 0x0000000807607c11 */ /* 0x000fe2000f8e08ff */
[----:B------:R-:W-:Y:S01]  /*13070*/  UISETP.NE.AND UP1, UPT, UR20, 0x1, UPT ;  /* 0x000000011400788c */ /* 0x000fe2000bf25270 */
[C---:B------:R-:W-:Y:S01]  /*13080*/  LOP3.LUT P1, RZ, R62.reuse, 0x2, RZ, 0xc0, !PT ;  /* 0x000000023eff7812 */ /* 0x040fe2000782c0ff */
[----:B------:R-:W-:Y:S01]  /*13090*/  IMAD R94, R5, 0x2, R94 ;  /* 0x00000002055e7824 */ /* 0x000fe200078e025e */
[----:B------:R-:W-:Y:S01]  /*130a0*/  LOP3.LUT P0, RZ, R62, 0x4, RZ, 0xc0, !PT ;  /* 0x000000043eff7812 */ /* 0x000fe2000780c0ff */
[----:B------:R-:W-:Y:S01]  /*130b0*/  LDSM.16.M88.4 R80, [R96] ;  /* 0x000000006050783b */ /* 0x000fe20000000200 */
[----:B------:R-:W-:-:S02]  /*130c0*/  SEL R11, R185, 0xffffffe0, !P1 ;  /* 0xffffffe0b90b7807 */ /* 0x000fc40004800000 */
[----:B------:R-:W-:Y:S01]  /*130d0*/  IADD3 R0, PT, PT, R94, UR8, RZ ;  /* 0x000000085e007c10 */ /* 0x000fe2000fffe0ff */
[----:B------:R-:W5:Y:S01]  /*130e0*/  LDSM.16.M88.4 R48, [R94+UR8+0x6000] ;  /* 0x006000085e30783b */ /* 0x000f620008000200 */
[----:B------:R-:W-:Y:S01]  /*130f0*/  MOV R2, 0x40 ;  /* 0x0000004000027802 */ /* 0x000fe20000000f00 */
[--C-:B------:R-:W-:Y:S02]  /*13100*/  IMAD.IADD R93, R96, 0x1, R11.reuse ;  /* 0x00000001605d7824 */ /* 0x100fe400078e020b */
[----:B------:R-:W-:Y:S01]  /*13110*/  IMAD.IADD R63, R0, 0x1, R11 ;  /* 0x00000001003f7824 */ /* 0x000fe200078e020b */
[----:B------:R-:W3:Y:S04]  /*13120*/  LDSM.16.M88.4 R40, [R94+UR8+0x6800] ;  /* 0x006800085e28783b */ /* 0x000ee80008000200 */
[----:B-12---:R-:W-:Y:S04]  /*13130*/  LDSM.16.M88.4 R12, [R93] ;  /* 0x000000005d0c783b */ /* 0x006fe80000000200 */
[----:B------:R-:W1:Y:S04]  /*13140*/  LDSM.16.M88.4 R20, [R63+0x6000] ;  /* 0x006000003f14783b */ /* 0x000e680000000200 */
[----:B------:R-:W2:Y:S04]  /*13150*/  LDSM.16.M88.4 R32, [R94+UR8+0x7000] ;  /* 0x007000085e20783b */ /* 0x000ea80008000200 */
[----:B------:R-:W4:Y:S04]  /*13160*/  LDSM.16.M88.4 R24, [R94+UR8+0x7800] ;  /* 0x007800085e18783b */ /* 0x000f280008000200 */
[----:B------:R-:W4:Y:S04]  /*13170*/  LDSM.16.M88.4 R16, [R63+0x6800] ;  /* 0x006800003f10783b */ /* 0x000f280000000200 */
[----:B------:R-:W4:Y:S04]  /*13180*/  LDSM.16.M88.4 R4, [R63+0x7000] ;  /* 0x007000003f04783b */ /* 0x000f280000000200 */
[----:B------:R-:W4:Y:S01]  /*13190*/  LDSM.16.M88.4 R72, [R63+0x7800] ;  /* 0x007800003f48783b */ /* 0x000f220000000200 */
[C---:B-----5:R-:W-:Y:S08]  /*131a0*/  HMMA.16816.F32 R52, R80.reuse, R48, RZ ;  /* 0x000000305034723c */ /* 0x060ff000000018ff */
[C---:B------:R-:W-:Y:S08]  /*131b0*/  HMMA.16816.F32 R48, R80.reuse, R50, RZ ;  /* 0x000000325030723c */ /* 0x040ff000000018ff */
[----:B---3--:R-:W-:Y:S08]  /*131c0*/  HMMA.16816.F32 R44, R80, R40, RZ ;  /* 0x00000028502c723c */ /* 0x008ff000000018ff */
[----:B-1----:R-:W-:Y:S01]  /*131d0*/  HMMA.16816.F32 R52, R12, R20, R52 ;  /* 0x000000140c34723c */ /* 0x002fe20000001834 */
[----:B------:R-:W-:-:S05]  /*131e0*/  SEL R21, R2, 0xffffffc0, !P0 ;  /* 0xffffffc002157807 */ /* 0x000fca0004000000 */
[--C-:B------:R-:W-:Y:S02]  /*131f0*/  IMAD.IADD R92, R96, 0x1, R21.reuse ;  /* 0x00000001605c7824 */ /* 0x100fe400078e0215 */
[----:B------:R-:W-:Y:S01]  /*13200*/  IMAD.IADD R62, R0, 0x1, R21 ;  /* 0x00000001003e7824 */ /* 0x000fe200078e0215 */
[C---:B--2---:R-:W-:Y:S02]  /*13210*/  HMMA.16816.F32 R36, R80.reuse, R32, RZ ;  /* 0x000000205024723c */ /* 0x044fe400000018ff */
        /* <DEDUP_REMOVED lines=9> */
[C---:B----4-:R-:W-:Y:S01]  /*132b0*/  HMMA.16816.F32 R28, R80.reuse, R24, RZ ;  /* 0x00000018501c723c */ /* 0x050fe200000018ff */
[----:B------:R-:W-:Y:S07]  /*132c0*/  LDSM.16.M88.4 R84, [R62+0x8800] ;  /* 0x008800003e54783b */ /* 0x000fee0000000200 */
[----:B------:R-:W-:Y:S01]  /*132d0*/  HMMA.16816.F32 R80, R80, R26, RZ ;  /* 0x0000001a5050723c */ /* 0x000fe200000018ff */
[----:B------:R-:W-:Y:S07]  /*132e0*/  LDSM.16.M88.4 R24, [R62+0x7800] ;  /* 0x007800003e18783b */ /* 0x000fee0000000200 */
        /* <DEDUP_REMOVED lines=145> */
.L_x_3724:
[----:B------:R-:W1:Y:S01]  /*13c00*/  LDC R2, c[0x0][0x4f0] ;  /* 0x00013c00ff027b82 */ /* 0x000e620000000800 */
[----:B------:R-:W-:Y:S01]  /*13c10*/  UIADD3 UR9, UPT, UPT, UR26, -0x80, URZ ;  /* 0xffffff801a097890 */ /* 0x000fe2000fffe0ff */
[----:B------:R-:W-:Y:S01]  /*13c20*/  IMAD.U32 R6, RZ, RZ, UR25 ;  /* 0x00000019ff067e24 */ /* 0x000fe2000f8e00ff */
[----:B------:R-:W2:Y:S04]  /*13c30*/  LDCU.64 UR14, c[0x0][0x3b8] ;  /* 0x00007700ff0e77ac */ /* 0x000ea80008000a00 */
[----:B------:R-:W-:Y:S01]  /*13c40*/  MOV R4, UR9 ;  /* 0x0000000900047c02 */ /* 0x000fe20008000f00 */
[----:B------:R-:W3:Y:S01]  /*13c50*/  LDCU.64 UR10, c[0x0][0x3a0] ;  /* 0x00007400ff0a77ac */ /* 0x000ee20008000a00 */
[----:B------:R-:W-:Y:S02]  /*13c60*/  IABS R6, R6 ;  /* 0x0000000600067213 */ /* 0x000fe40000000000 */
[----:B------:R-:W-:-:S02]  /*13c70*/  IABS R4, R4 ;  /* 0x0000000400047213 */ /* 0x000fc40000000000 */
[----:B-1----:R-:W-:-:S04]  /*13c80*/  IABS R0, R2 ;  /* 0x0000000200007213 */ /* 0x002fc80000000000 */
        /* <DEDUP_REMOVED lines=53> */
.L_x_3725:
        /* <DEDUP_REMOVED lines=74> */
.L_x_3723:
[----:B------:R-:W2:Y:S01]  /*14480*/  S2R R189, SR_TID.X ;  /* 0x0000000000bd7919 */ /* 0x000ea20000002100 */
[----:B------:R-:W-:Y:S01]  /*14490*/  LOP3.LUT R133, R187, 0x1f0, RZ, 0xc0, !PT ;  /* 0x000001f0bb857812 */ /* 0x000fe200078ec0ff */
[----:B------:R-:W-:Y:S01]  /*144a0*/  UIADD3 UR26, UPT, UPT, UR26, -0x40, URZ ;  /* 0xffffffc01a1a7890 */ /* 0x000fe2000fffe0ff */
[----:B------:R-:W-:Y:S01]  /*144b0*/  LOP3.LUT R190, R8, 0x200, R3, 0xf8, !PT ;  /* 0x0000020008be7812 */ /* 0x000fe200078ef803 */
[----:B------:R-:W3:Y:S01]  /*144c0*/  S2R R0, SR_CTAID.X ;  /* 0x0000000000007919 */ /* 0x000ee20000002500 */
[----:B------:R-:W4:Y:S02]  /*144d0*/  LDCU UR9, c[0x0][0x45c] ;  /* 0x00008b80ff0977ac */ /* 0x000f240008000800 */
[----:B------:R-:W-:Y:S01]  /*144e0*/  LEA R190, R190, UR8, 0x1 ;  /* 0x00000008bebe7c11 */ /* 0x000fe2000f8e08ff */
[----:B------:R-:W-:Y:S02]  /*144f0*/  IMAD.U32 R9, RZ, RZ, UR26 ;  /* 0x0000001aff097e24 */ /* 0x000fe4000f8e00ff */
[----:B------:R-:W-:-:S02]  /*14500*/  IMAD.U32 R17, RZ, RZ, UR26 ;  /* 0x0000001aff117e24 */ /* 0x000fc4000f8e00ff */
[----:B------:R-:W-:Y:S01]  /*14510*/  IMAD.U32 R21, RZ, RZ, UR26 ;  /* 0x0000001aff157e24 */ /* 0x000fe2000f8e00ff */
[----:B------:R-:W-:Y:S01]  /*14520*/  LDSM.16.MT88.4 R64, [R190+0xe000] ;  /* 0x00e00000be40783b */ /* 0x000fe20000004200 */
[----:B------:R-:W-:Y:S02]  /*14530*/  IMAD.U32 R15, RZ, RZ, UR26 ;  /* 0x0000001aff0f7e24 */ /* 0x000fe4000f8e00ff */
[----:B-1----:R-:W-:Y:S01]  /*14540*/  IMAD.U32 R5, RZ, RZ, UR26 ;  /* 0x0000001aff057e24 */ /* 0x002fe2000f8e00ff */
[----:B------:R-:W-:Y:S01]  /*14550*/  LDSM.16.MT88.4 R124, [R190+0xc000] ;  /* 0x00c00000be7c783b */ /* 0x000fe20000004200 */
[----:B------:R-:W-:Y:S02]  /*14560*/  IMAD.U32 R19, RZ, RZ, UR26 ;  /* 0x0000001aff137e24 */ /* 0x000fe4000f8e00ff */
[----:B------:R-:W-:Y:S01]  /*14570*/  IMAD.U32 R25, RZ, RZ, UR26 ;  /* 0x0000001aff197e24 */ /* 0x000fe2000f8e00ff */
[----:B------:R-:W-:Y:S01]  /*14580*/  LDSM.16.MT88.4 R96, [R190+0x10000] ;  /* 0x01000000be60783b */ /* 0x000fe20000004200 */
[----:B------:R-:W-:-:S02]  /*14590*/  VIADD R168, R190, 0xc040 ;  /* 0x0000c040bea87836 */ /* 0x000fc40000000000 */
[----:B------:R-:W-:Y:S01]  /*145a0*/  IMAD.IADD R172, R11, 0x1, R190 ;  /* 0x000000010bac7824 */ /* 0x000fe200078e02be */
[----:B------:R-:W-:Y:S04]  /*145b0*/  LDSM.16.MT88.4 R136, [R190+0xc800] ;  /* 0x00c80000be88783b */ /* 0x000fe80000004200 */
[----:B------:R-:W-:Y:S01]  /*145c0*/  LDSM.16.MT88.4 R72, [R172+0xe000] ;  /* 0x00e00000ac48783b */ /* 0x000fe20000004200 */
[----:B--2---:R-:W-:Y:S01]  /*145d0*/  SHF.R.U32.HI R2, RZ, 0x2, R189 ;  /* 0x00000002ff027819 */ /* 0x004fe200000116bd */
[----:B------:R-:W-:Y:S02]  /*145e0*/  IMAD.SHL.U32 R134, R189, 0x2, RZ ;  /* 0x00000002bd867824 */ /* 0x000fe400078e00ff */
[----:B------:R-:W-:Y:S01]  /*145f0*/  LDSM.16.MT88.4 R104, [R172+0x10000] ;  /* 0x01000000ac68783b */ /* 0x000fe20000004200 */
[----:B---3--:R-:W-:Y:S01]  /*14600*/  IMAD R7, R0, 0x40, R133 ;  /* 0x0000004000077824 */ /* 0x008fe200078e0285 */
[----:B------:R-:W-:-:S02]  /*14610*/  LOP3.LUT R2, R2, 0x7, RZ, 0xc0, !PT ;  /* 0x0000000702027812 */ /* 0x000fc400078ec0ff */
[----:B------:R-:W-:Y:S01]  /*14620*/  LDSM.16.MT88.4 R148, [R172+0xc800] ;  /* 0x00c80000ac94783b */ /* 0x000fe20000004200 */
[----:B------:R-:W-:Y:S02]  /*14630*/  LOP3.LUT R134, R134, 0x6, RZ, 0xc0, !PT ;  /* 0x0000000686867812 */ /* 0x000fe400078ec0ff */
[----:B------:R-:W-:Y:S01]  /*14640*/  IADD3 R22, PT, PT, R7, -UR22, R2 ;  /* 0x8000001607167c10 */ /* 0x000fe2000fffe002 */
[----:B------:R-:W-:Y:S01]  /*14650*/  LDSM.16.MT88.4 R144, [R172+0xe800] ;  /* 0x00e80000ac90783b */ /* 0x000fe20000004200 */
[--C-:B------:R-:W-:Y:S02]  /*14660*/  LOP3.LUT R9, R9, 0x8, R134.reuse, 0xfe, !PT ;  /* 0x0000000809097812 */ /* 0x100fe400078efe86 */
[--C-:B------:R-:W-:Y:S01]  /*14670*/  LOP3.LUT R17, R17, 0x10, R134.reuse, 0xfe, !PT ;  /* 0x0000001011117812 */ /* 0x100fe200078efe86 */
[----:B------:R-:W-:Y:S01]  /*14680*/  VIADD R22, R22, UR4 ;  /* 0x0000000416167c36 */ /* 0x000fe20008000000 */
[----:B------:R-:W-:Y:S01]  /*14690*/  ISETP.GE.AND P5, PT, R9, UR4, PT ;  /* 0x0000000409007c0c */ /* 0x000fe2000bfa6270 */
[----:B------:R-:W-:Y:S01]  /*146a0*/  LDSM.16.MT88.4 R140, [R172+0x10800] ;  /* 0x01080000ac8c783b */ /* 0x000fe20000004200 */
[--C-:B------:R-:W-:Y:S01]  /*146b0*/  LOP3.LUT R24, R21, 0x21, R134.reuse, 0xfe, !PT ;  /* 0x0000002115187812 */ /* 0x100fe200078efe86 */
[C---:B------:R-:W-:Y:S01]  /*146c0*/  IMAD.IADD R7, R22.reuse, 0x1, -R9 ;  /* 0x0000000116077824 */ /* 0x040fe200078e0a09 */
[--C-:B------:R-:W-:Y:S01]  /*146d0*/  LOP3.LUT R15, R15, 0x11, R134.reuse, 0xfe, !PT ;  /* 0x000000110f0f7812 */ /* 0x100fe200078efe86 */
[----:B------:R-:W-:Y:S01]  /*146e0*/  IMAD.U32 R9, RZ, RZ, UR26 ;  /* 0x0000001aff097e24 */ /* 0x000fe2000f8e00ff */
[--C-:B------:R-:W-:Y:S01]  /*146f0*/  LOP3.LUT R5, R5, 0x1, R134.reuse, 0xfe, !PT ;  /* 0x0000000105057812 */ /* 0x100fe200078efe86 */
[C---:B------:R-:W-:Y:S01]  /*14700*/  VIADD R23, R22.reuse, 0x8 ;  /* 0x0000000816177836 */ /* 0x040fe20000000000 */
[----:B------:R-:W-:Y:S01]  /*14710*/  IABS R7, R7 ;  /* 0x0000000700077213 */ /* 0x000fe20000000000 */
[C---:B------:R-:W-:Y:S01]  /*14720*/  IMAD.IADD R13, R22.reuse, 0x1, -R17 ;  /* 0x00000001160d7824 */ /* 0x040fe200078e0a11 */
[--C-:B------:R-:W-:Y:S01]  /*14730*/  LOP3.LUT R9, R9, 0x19, R134.reuse, 0xfe, !PT ;  /* 0x0000001909097812 */ /* 0x100fe200078efe86 */
[C-C-:B------:R-:W-:Y:S01]  /*14740*/  IMAD.IADD R12, R22.reuse, 0x1, -R15.reuse ;  /* 0x00000001160c7824 */ /* 0x140fe200078e0a0f */
[----:B------:R-:W-:Y:S01]  /*14750*/  I2FP.F32.S32 R7, R7 ;  /* 0x0000000700077245 */ /* 0x000fe20000201400 */
[----:B------:R-:W-:Y:S01]  /*14760*/  IMAD.IADD R26, R23, 0x1, -R15 ;  /* 0x00000001171a7824 */ /* 0x000fe200078e0a0f */
[----:B------:R-:W-:Y:S01]  /*14770*/  IABS R13, R13 ;  /* 0x0000000d000d7213 */ /* 0x000fe20000000000 */
[C---:B------:R-:W-:Y:S01]  /*14780*/  IMAD.IADD R6, R22.reuse, 0x1, -R9 ;  /* 0x0000000116067824 */ /* 0x040fe200078e0a09 */
[----:B------:R-:W-:Y:S01]  /*14790*/  LOP3.LUT R19, R19, 0x9, R134, 0xfe, !PT ;  /* 0x0000000913137812 */ /* 0x000fe200078efe86 */
[----:B------:R-:W-:Y:S01]  /*147a0*/  FFMA.FTZ R18, R7, -UR5, R48 ;  /* 0x8000000507127c23 */ /* 0x000fe20008010030 */
[----:B------:R-:W-:Y:S01]  /*147b0*/  IMAD.U32 R7, RZ, RZ, UR26 ;  /* 0x0000001aff077e24 */ /* 0x000fe2000f8e00ff */
[----:B------:R-:W-:Y:S01]  /*147c0*/  I2FP.F32.S32 R13, R13 ;  /* 0x0000000d000d7245 */ /* 0x000fe20000201400 */
[C---:B------:R-:W-:Y:S01]  /*147d0*/  IMAD.IADD R20, R22.reuse, 0x1, -R5 ;  /* 0x0000000116147824 */ /* 0x040fe200078e0a05 */
[----:B------:R-:W-:Y:S01]  /*147e0*/  IABS R6, R6 ;  /* 0x0000000600067213 */ /* 0x000fe20000000000 */
[C---:B------:R-:W-:Y:S01]  /*147f0*/  IMAD.IADD R4, R22.reuse, 0x1, -R19 ;  /* 0x0000000116047824 */ /* 0x040fe200078e0a13 */
[----:B------:R-:W-:Y:S01]  /*14800*/  LOP3.LUT R10, R7, 0x18, R134, 0xfe, !PT ;  /* 0x00000018070a7812 */ /* 0x000fe200078efe86 */
[----:B------:R-:W-:Y:S01]  /*14810*/  FFMA.FTZ R14, R13, -UR5, R44 ;  /* 0x800000050d0e7c23 */ /* 0x000fe2000801002c */
[----:B------:R-:W-:Y:S01]  /*14820*/  I2FP.F32.S32 R6, R6 ;  /* 0x0000000600067245 */ /* 0x000fe20000201400 */
[----:B------:R-:W-:Y:S01]  /*14830*/  IMAD.IADD R44, R23, 0x1, -R5 ;  /* 0x00000001172c7824 */ /* 0x000fe200078e0a05 */
[----:B------:R-:W-:Y:S01]  /*14840*/  IABS R12, R12 ;  /* 0x0000000c000c7213 */ /* 0x000fe20000000000 */
[----:B------:R-:W-:Y:S01]  /*14850*/  IMAD.IADD R7, R22, 0x1, -R10 ;  /* 0x0000000116077824 */ /* 0x000fe200078e0a0a */
[----:B------:R-:W-:Y:S01]  /*14860*/  ISETP.GE.AND P3, PT, R17, UR4, PT ;  /* 0x0000000411007c0c */ /* 0x000fe2000bf66270 */
[----:B------:R-:W-:Y:S01]  /*14870*/  FFMA.FTZ R41, R6, -UR5, R41 ;  /* 0x8000000506297c23 */ /* 0x000fe20008010029 */
[----:B------:R-:W-:Y:S01]  /*14880*/  IMAD.IADD R6, R22, 0x1, -R24 ;  /* 0x0000000116067824 */ /* 0x000fe200078e0a18 */
[----:B------:R-:W-:Y:S01]  /*14890*/  IABS R26, R26 ;  /* 0x0000001a001a7213 */ /* 0x000fe20000000000 */
[----:B------:R-:W-:Y:S01]  /*148a0*/  IMAD.U32 R13, RZ, RZ, UR26 ;  /* 0x0000001aff0d7e24 */ /* 0x000fe2000f8e00ff */
[----:B------:R-:W-:Y:S01]  /*148b0*/  IABS R7, R7 ;  /* 0x0000000700077213 */ /* 0x000fe20000000000 */
[----:B------:R-:W-:Y:S01]  /*148c0*/  IMAD.IADD R17, R23, 0x1, -R17 ;  /* 0x0000000117117824 */ /* 0x000fe200078e0a11 */
[----:B------:R-:W-:-:S02]  /*148d0*/  IABS R6, R6 ;  /* 0x0000000600067213 */ /* 0x000fc40000000000 */
[----:B------:R-:W-:Y:S02]  /*148e0*/  I2FP.F32.S32 R7, R7 ;  /* 0x0000000700077245 */ /* 0x000fe40000201400 */
[----:B------:R-:W-:Y:S02]  /*148f0*/  I2FP.F32.S32 R6, R6 ;  /* 0x0000000600067245 */ /* 0x000fe40000201400 */
[----:B------:R-:W-:Y:S01]  /*14900*/  I2FP.F32.S32 R12, R12 ;  /* 0x0000000c000c7245 */ /* 0x000fe20000201400 */
[----:B------:R-:W-:Y:S01]  /*14910*/  FFMA.FTZ R16, R7, -UR5, R40 ;  /* 0x8000000507107c23 */ /* 0x000fe20008010028 */
[----:B------:R-:W-:Y:S01]  /*14920*/  LOP3.LUT R7, R134, UR26, RZ, 0xfc, !PT ;  /* 0x0000001a86077c12 */ /* 0x000fe2000f8efcff */
[----:B------:R-:W-:Y:S02]  /*14930*/  IMAD.IADD R40, R23, 0x1, -R19 ;  /* 0x0000000117287824 */ /* 0x000fe400078e0a13 */
[----:B------:R-:W-:Y:S01]  /*14940*/  FFMA.FTZ R37, R6, -UR5, R37 ;  /* 0x8000000506257c23 */ /* 0x000fe20008010025 */
[----:B------:R-:W-:Y:S01]  /*14950*/  I2FP.F32.S32 R26, R26 ;  /* 0x0000001a001a7245 */ /* 0x000fe20000201400 */
[----:B------:R-:W-:Y:S01]  /*14960*/  FFMA.FTZ R12, R12, -UR5, R45 ;  /* 0x800000050c0c7c23 */ /* 0x000fe2000801002d */
[----:B------:R-:W-:Y:S01]  /*14970*/  ISETP.GE.AND P2, PT, R7, UR4, PT ;  /* 0x0000000407007c0c */ /* 0x000fe2000bf46270 */
[--C-:B------:R-:W-:Y:S01]  /*14980*/  IMAD.IADD R21, R22, 0x1, -R7.reuse ;  /* 0x0000000116157824 */ /* 0x100fe200078e0a07 */
[----:B------:R-:W-:Y:S01]  /*14990*/  IABS R20, R20 ;  /* 0x0000001400147213 */ /* 0x000fe20000000000 */
[----:B------:R-:W-:Y:S01]  /*149a0*/  IMAD.IADD R7, R23, 0x1, -R7 ;  /* 0x0000000117077824 */ /* 0x000fe200078e0a07 */
[----:B------:R-:W-:-:S02]  /*149b0*/  IABS R4, R4 ;  /* 0x0000000400047213 */ /* 0x000fc40000000000 */
[----:B------:R-:W-:Y:S02]  /*149c0*/  IABS R21, R21 ;  /* 0x0000001500157213 */ /* 0x000fe40000000000 */
[----:B------:R-:W-:Y:S02]  /*149d0*/  IABS R7, R7 ;  /* 0x0000000700077213 */ /* 0x000fe40000000000 */
[----:B------:R-:W-:Y:S02]  /*149e0*/  I2FP.F32.S32 R21, R21 ;  /* 0x0000001500157245 */ /* 0x000fe40000201400 */
[----:B------:R-:W-:Y:S02]  /*149f0*/  I2FP.F32.S32 R7, R7 ;  /* 0x0000000700077245 */ /* 0x000fe40000201400 */
[----:B------:R-:W-:Y:S01]  /*14a00*/  IABS R44, R44 ;  /* 0x0000002c002c7213 */ /* 0x000fe20000000000 */
[----:B------:R-:W-:Y:S01]  /*14a10*/  FFMA.FTZ R6, R21, -UR5, R52 ;  /* 0x8000000515067c23 */ /* 0x000fe20008010034 */
[----:B------:R-:W-:Y:S01]  /*14a20*/  IABS R40, R40 ;  /* 0x0000002800287213 */ /* 0x000fe20000000000 */
[----:B------:R-:W-:Y:S01]  /*14a30*/  FFMA.FTZ R7, R7, -UR5, R54 ;  /* 0x8000000507077c23 */ /* 0x000fe20008010036 */
[----:B------:R-:W-:-:S02]  /*14a40*/  LOP3.LUT R25, R25, 0x20, R134, 0xfe, !PT ;  /* 0x0000002019197812 */ /* 0x000fc400078efe86 */
[----:B------:R-:W-:Y:S02]  /*14a50*/  LOP3.LUT R13, R13, 0x28, R134, 0xfe, !PT ;  /* 0x000000280d0d7812 */ /* 0x000fe400078efe86 */
[----:B------:R-:W-:Y:S01]  /*14a60*/  IABS R17, R17 ;  /* 0x0000001100117213 */ /* 0x000fe20000000000 */
[----:B------:R-:W-:Y:S01]  /*14a70*/  IMAD.IADD R45, R22, 0x1, -R25 ;  /* 0x00000001162d7824 */ /* 0x000fe200078e0a19 */
[----:B------:R-:W-:Y:S01]  /*14a80*/  FSEL R6, R6, -INF , !P2 ;  /* 0xff80000006067808 */ /* 0x000fe20005000000 */
[--C-:B------:R-:W-:Y:S01]  /*14a90*/  IMAD.IADD R183, R23, 0x1, -R13.reuse ;  /* 0x0000000117b77824 */ /* 0x100fe200078e0a0d */
[----:B------:R-:W-:Y:S01]  /*14aa0*/  FSEL R7, R7, -INF , !P2 ;  /* 0xff80000007077808 */ /* 0x000fe20005000000 */
[----:B------:R-:W-:Y:S01]  /*14ab0*/  IMAD.IADD R27, R22, 0x1, -R13 ;  /* 0x00000001161b7824 */ /* 0x000fe200078e0a0d */
[----:B------:R-:W-:Y:S01]  /*14ac0*/  ISETP.GE.AND P2, PT, R15, UR4, PT ;  /* 0x000000040f007c0c */ /* 0x000fe2000bf46270 */
[----:B------:R-:W-:Y:S01]  /*14ad0*/  FFMA.FTZ R15, R26, -UR5, R47 ;  /* 0x800000051a0f7c23 */ /* 0x000fe2000801002f */
[----:B------:R-:W-:Y:S01]  /*14ae0*/  I2FP.F32.S32 R20, R20 ;  /* 0x0000001400147245 */ /* 0x000fe20000201400 */
[----:B------:R-:W-:Y:S01]  /*14af0*/  IMAD.IADD R26, R23, 0x1, -R10 ;  /* 0x00000001171a7824 */ /* 0x000fe200078e0a0a */
[----:B------:R-:W-:Y:S01]  /*14b00*/  I2FP.F32.S32 R4, R4 ;  /* 0x0000000400047245 */ /* 0x000fe20000201400 */
[----:B------:R-:W-:Y:S01]  /*14b10*/  IMAD.U32 R47, RZ, RZ, UR26 ;  /* 0x0000001aff2f7e24 */ /* 0x000fe2000f8e00ff */
[----:B------:R-:W-:Y:S01]  /*14b20*/  ISETP.GE.AND P4, PT, R19, UR4, PT ;  /* 0x0000000413007c0c */ /* 0x000fe2000bf86270 */
[----:B------:R-:W-:Y:S01]  /*14b30*/  FFMA.FTZ R19, R21, -UR5, R50 ;  /* 0x8000000515137c23 */ /* 0x000fe20008010032 */
[----:B------:R-:W-:Y:S01]  /*14b40*/  I2FP.F32.S32 R44, R44 ;  /* 0x0000002c002c7245 */ /* 0x000fe20000201400 */
[----:B------:R-:W-:Y:S01]  /*14b50*/  FFMA.FTZ R20, R20, -UR5, R53 ;  /* 0x8000000514147c23 */ /* 0x000fe20008010035 */
[----:B------:R-:W-:Y:S01]  /*14b60*/  I2FP.F32.S32 R40, R40 ;  /* 0x0000002800287245 */ /* 0x000fe20000201400 */
[----:B------:R-:W-:Y:S01]  /*14b70*/  FFMA.FTZ R4, R4, -UR5, R49 ;  /* 0x8000000504047c23 */ /* 0x000fe20008010031 */
[----:B------:R-:W-:Y:S01]  /*14b80*/  I2FP.F32.S32 R17, R17 ;  /* 0x0000001100117245 */ /* 0x000fe20000201400 */
[----:B------:R-:W-:Y:S01]  /*14b90*/  FFMA.FTZ R21, R44, -UR5, R55 ;  /* 0x800000052c157c23 */ /* 0x000fe20008010037 */
[----:B------:R-:W-:Y:S01]  /*14ba0*/  ISETP.GE.AND P6, PT, R5, UR4, PT ;  /* 0x0000000405007c0c */ /* 0x000fe2000bfc6270 */
[----:B------:R-:W-:Y:S01]  /*14bb0*/  FFMA.FTZ R5, R40, -UR5, R51 ;  /* 0x8000000528057c23 */ /* 0x000fe20008010033 */
[----:B------:R-:W-:Y:S01]  /*14bc0*/  FSEL R12, R12, -INF , !P2 ;  /* 0xff8000000c0c7808 */ /* 0x000fe20005000000 */
[----:B------:R-:W-:Y:S01]  /*14bd0*/  FFMA.FTZ R17, R17, -UR5, R46 ;  /* 0x8000000511117c23 */ /* 0x000fe2000801002e */
[----:B------:R-:W-:-:S02]  /*14be0*/  FSEL R15, R15, -INF , !P2 ;  /* 0xff8000000f0f7808 */ /* 0x000fc40005000000 */
[----:B------:R-:W-:Y:S02]  /*14bf0*/  FSEL R18, R18, -INF , !P5 ;  /* 0xff80000012127808 */ /* 0x000fe40006800000 */
[----:B------:R-:W-:Y:S02]  /*14c00*/  FSEL R19, R19, -INF , !P5 ;  /* 0xff80000013137808 */ /* 0x000fe40006800000 */
[----:B------:R-:W-:Y:S02]  /*14c10*/  ISETP.GE.AND P2, PT, R13, UR4, PT ;  /* 0x000000040d007c0c */ /* 0x000fe4000bf46270 */
[----:B------:R-:W-:Y:S02]  /*14c20*/  IABS R45, R45 ;  /* 0x0000002d002d7213 */ /* 0x000fe40000000000 */
[----:B------:R-:W-:Y:S01]  /*14c30*/  ISETP.GE.AND P5, PT, R9, UR4, PT ;  /* 0x0000000409007c0c */ /* 0x000fe2000bfa6270 */
[----:B------:R-:W-:Y:S01]  /*14c40*/  IMAD.IADD R9, R23, 0x1, -R9 ;  /* 0x0000000117097824 */ /* 0x000fe200078e0a09 */
[----:B------:R-:W-:-:S02]  /*14c50*/  IABS R13, R26 ;  /* 0x0000001a000d7213 */ /* 0x000fc40000000000 */
[----:B------:R-:W-:Y:S02]  /*14c60*/  IABS R183, R183 ;  /* 0x000000b700b77213 */ /* 0x000fe40000000000 */
[----:B------:R-:W-:Y:S02]  /*14c70*/  IABS R27, R27 ;  /* 0x0000001b001b7213 */ /* 0x000fe40000000000 */
[----:B------:R-:W-:Y:S02]  /*14c80*/  FSEL R20, R20, -INF , !P6 ;  /* 0xff80000014147808 */ /* 0x000fe40007000000 */
[----:B------:R-:W-:Y:S02]  /*14c90*/  FSEL R21, R21, -INF , !P6 ;  /* 0xff80000015157808 */ /* 0x000fe40007000000 */
[----:B------:R-:W-:Y:S02]  /*14ca0*/  FSEL R4, R4, -INF , !P4 ;  /* 0xff80000004047808 */ /* 0x000fe40006000000 */
[----:B------:R-:W-:-:S02]  /*14cb0*/  FSEL R5, R5, -INF , !P4 ;  /* 0xff80000005057808 */ /* 0x000fc40006000000 */
[----:B------:R-:W-:Y:S02]  /*14cc0*/  I2FP.F32.S32 R45, R45 ;  /* 0x0000002d002d7245 */ /* 0x000fe40000201400 */
[----:B------:R-:W-:Y:S01]  /*14cd0*/  ISETP.GE.AND P6, PT, R10, UR4, PT ;  /* 0x000000040a007c0c */ /* 0x000fe2000bfc6270 */
[----:B------:R-:W-:Y:S01]  /*14ce0*/  IMAD.IADD R10, R23, 0x1, -R24 ;  /* 0x00000001170a7824 */ /* 0x000fe200078e0a18 */
[----:B------:R-:W-:Y:S01]  /*14cf0*/  ISETP.GE.AND P4, PT, R25, UR4, PT ;  /* 0x0000000419007c0c */ /* 0x000fe2000bf86270 */
[----:B------:R-:W-:Y:S01]  /*14d00*/  IMAD.IADD R25, R23, 0x1, -R25 ;  /* 0x0000000117197824 */ /* 0x000fe200078e0a19 */
[----:B------:R-:W-:Y:S01]  /*14d10*/  FSEL R14, R14, -INF , !P3 ;  /* 0xff8000000e0e7808 */ /* 0x000fe20005800000 */
[----:B------:R-:W-:Y:S01]  /*14d20*/  FFMA.FTZ R36, R45, -UR5, R36 ;  /* 0x800000052d247c23 */ /* 0x000fe20008010024 */
[----:B------:R-:W-:Y:S01]  /*14d30*/  FSEL R17, R17, -INF , !P3 ;  /* 0xff80000011117808 */ /* 0x000fe20005800000 */
[----:B------:R-:W-:Y:S01]  /*14d40*/  IMAD.U32 R45, RZ, RZ, UR26 ;  /* 0x0000001aff2d7e24 */ /* 0x000fe2000f8e00ff */
[----:B------:R-:W-:-:S02]  /*14d50*/  I2FP.F32.S32 R13, R13 ;  /* 0x0000000d000d7245 */ /* 0x000fc40000201400 */
[----:B------:R-:W-:Y:S02]  /*14d60*/  I2FP.F32.S32 R183, R183 ;  /* 0x000000b700b77245 */ /* 0x000fe40000201400 */
[----:B------:R-:W-:Y:S01]  /*14d70*/  I2FP.F32.S32 R27, R27 ;  /* 0x0000001b001b7245 */ /* 0x000fe20000201400 */
[----:B------:R-:W-:Y:S01]  /*14d80*/  FFMA.FTZ R13, R13, -UR5, R42 ;  /* 0x800000050d0d7c23 */ /* 0x000fe2000801002a */
[----:B------:R-:W-:Y:S01]  /*14d90*/  ISETP.GE.AND P3, PT, R24, UR4, PT ;  /* 0x0000000418007c0c */ /* 0x000fe2000bf66270 */
[----:B------:R-:W-:Y:S01]  /*14da0*/  FFMA.FTZ R183, R183, -UR5, R34 ;  /* 0x80000005b7b77c23 */ /* 0x000fe20008010022 */
[----:B------:R-:W-:Y:S01]  /*14db0*/  IABS R24, R9 ;  /* 0x0000000900187213 */ /* 0x000fe20000000000 */
[----:B------:R-:W-:Y:S01]  /*14dc0*/  FFMA.FTZ R32, R27, -UR5, R32 ;  /* 0x800000051b207c23 */ /* 0x000fe20008010020 */
[----:B------:R-:W-:Y:S01]  /*14dd0*/  IABS R25, R25 ;  /* 0x0000001900197213 */ /* 0x000fe20000000000 */
[----:B------:R-:W-:Y:S01]  /*14de0*/  IMAD.U32 R27, RZ, RZ, UR26 ;  /* 0x0000001aff1b7e24 */ /* 0x000fe2000f8e00ff */
[----:B------:R-:W-:-:S02]  /*14df0*/  IABS R10, R10 ;  /* 0x0000000a000a7213 */ /* 0x000fc40000000000 */
[----:B------:R-:W-:Y:S02]  /*14e00*/  I2FP.F32.S32 R24, R24 ;  /* 0x0000001800187245 */ /* 0x000fe40000201400 */
[----:B------:R-:W-:Y:S02]  /*14e10*/  LOP3.LUT R34, R47, 0x29, R134, 0xfe, !PT ;  /* 0x000000292f227812 */ /* 0x000fe400078efe86 */
[----:B------:R-:W-:Y:S01]  /*14e20*/  I2FP.F32.S32 R25, R25 ;  /* 0x0000001900197245 */ /* 0x000fe20000201400 */
[----:B------:R-:W-:Y:S01]  /*14e30*/  FFMA.FTZ R9, R24, -UR5, R43 ;  /* 0x8000000518097c23 */ /* 0x000fe2000801002b */
[----:B------:R-:W-:Y:S01]  /*14e40*/  I2FP.F32.S32 R10, R10 ;  /* 0x0000000a000a7245 */ /* 0x000fe20000201400 */
[----:B------:R-:W-:Y:S01]  /*14e50*/  IMAD.U32 R43, RZ, RZ, UR26 ;  /* 0x0000001aff2b7e24 */ /* 0x000fe2000f8e00ff */
[----:B------:R-:W-:Y:S01]  /*14e60*/  FSEL R16, R16, -INF , !P6 ;  /* 0xff80000010107808 */ /* 0x000fe20007000000 */
[----:B------:R-:W-:Y:S01]  /*14e70*/  FFMA.FTZ R38, R25, -UR5, R38 ;  /* 0x8000000519267c23 */ /* 0x000fe20008010026 */
[----:B------:R-:W-:Y:S01]  /*14e80*/  FSEL R13, R13, -INF , !P6 ;  /* 0xff8000000d0d7808 */ /* 0x000fe20007000000 */
[----:B------:R-:W-:Y:S01]  /*14e90*/  FFMA.FTZ R39, R10, -UR5, R39 ;  /* 0x800000050a277c23 */ /* 0x000fe20008010027 */
[----:B------:R-:W-:Y:S01]  /*14ea0*/  FSEL R192, R36, -INF , !P4 ;  /* 0xff80000024c07808 */ /* 0x000fe20006000000 */
[--C-:B------:R-:W-:Y:S01]  /*14eb0*/  IMAD.IADD R36, R22, 0x1, -R34.reuse ;  /* 0x0000000116247824 */ /* 0x100fe200078e0a22 */
[----:B------:R-:W-:Y:S01]  /*14ec0*/  ISETP.GE.AND P6, PT, R34, UR4, PT ;  /* 0x0000000422007c0c */ /* 0x000fe2000bfc6270 */
[----:B------:R-:W-:Y:S01]  /*14ed0*/  IMAD.IADD R34, R23, 0x1, -R34 ;  /* 0x0000000117227824 */ /* 0x000fe200078e0a22 */
[----:B------:R-:W-:Y:S01]  /*14ee0*/  LOP3.LUT R27, R27, 0x30, R134, 0xfe, !PT ;  /* 0x000000301b1b7812 */ /* 0x000fe200078efe86 */
[----:B------:R-:W-:Y:S01]  /*14ef0*/  IMAD.U32 R25, RZ, RZ, UR26 ;  /* 0x0000001aff197e24 */ /* 0x000fe2000f8e00ff */
[----:B------:R-:W-:-:S02]  /*14f00*/  FSEL R10, R41, -INF , !P5 ;  /* 0xff800000290a7808 */ /* 0x000fc40006800000 */
[----:B------:R-:W-:Y:S02]  /*14f10*/  FSEL R9, R9, -INF , !P5 ;  /* 0xff80000009097808 */ /* 0x000fe40006800000 */
[----:B------:R-:W-:Y:S01]  /*14f20*/  FSEL R188, R37, -INF , !P3 ;  /* 0xff80000025bc7808 */ /* 0x000fe20005800000 */
[--C-:B------:R-:W-:Y:S01]  /*14f30*/  IMAD.IADD R37, R22, 0x1, -R27.reuse ;  /* 0x0000000116257824 */ /* 0x100fe200078e0a1b */
[----:B------:R-:W-:Y:S01]  /*14f40*/  ISETP.GE.AND P5, PT, R27, UR4, PT ;  /* 0x000000041b007c0c */ /* 0x000fe2000bfa6270 */
[----:B------:R-:W-:Y:S01]  /*14f50*/  IMAD.IADD R27, R23, 0x1, -R27 ;  /* 0x00000001171b7824 */ /* 0x000fe200078e0a1b */
[----:B------:R-:W-:Y:S02]  /*14f60*/  IABS R34, R34 ;  /* 0x0000002200227213 */ /* 0x000fe40000000000 */
[--C-:B------:R-:W-:Y:S02]  /*14f70*/  LOP3.LUT R26, R45, 0x31, R134.reuse, 0xfe, !PT ;  /* 0x000000312d1a7812 */ /* 0x100fe400078efe86 */
[----:B------:R-:W-:-:S02]  /*14f80*/  LOP3.LUT R25, R25, 0x38, R134, 0xfe, !PT ;  /* 0x0000003819197812 */ /* 0x000fc400078efe86 */
[----:B------:R-:W-:Y:S02]  /*14f90*/  I2FP.F32.S32 R34, R34 ;  /* 0x0000002200227245 */ /* 0x000fe40000201400 */
[----:B------:R-:W-:Y:S02]  /*14fa0*/  LOP3.LUT R24, R43, 0x39, R134, 0xfe, !PT ;  /* 0x000000392b187812 */ /* 0x000fe400078efe86 */
[----:B------:R-:W-:Y:S01]  /*14fb0*/  IABS R27, R27 ;  /* 0x0000001b001b7213 */ /* 0x000fe20000000000 */
[----:B------:R-:W-:Y:S01]  /*14fc0*/  FFMA.FTZ R34, R34, -UR5, R35 ;  /* 0x8000000522227c23 */ /* 0x000fe20008010023 */
[----:B------:R-:W-:Y:S01]  /*14fd0*/  FSEL R193, R38, -INF , !P4 ;  /* 0xff80000026c17808 */ /* 0x000fe20006000000 */
[--C-:B------:R-:W-:Y:S01]  /*14fe0*/  IMAD.IADD R38, R22, 0x1, -R25.reuse ;  /* 0x0000000116267824 */ /* 0x100fe200078e0a19 */
[----:B------:R-:W-:Y:S01]  /*14ff0*/  FSEL R191, R39, -INF , !P3 ;  /* 0xff80000027bf7808 */ /* 0x000fe20005800000 */
[----:B------:R-:W-:Y:S01]  /*15000*/  LDSM.16.MT88.4 R40, [R172+0xc000] ;  /* 0x00c00000ac28783b */ /* 0x000fe20000004200 */
[----:B------:R-:W-:Y:S01]  /*15010*/  FSEL R182, R32, -INF , !P2 ;  /* 0xff80000020b67808 */ /* 0x000fe20005000000 */
[--C-:B------:R-:W-:Y:S01]  /*15020*/  IMAD.IADD R32, R22, 0x1, -R26.reuse ;  /* 0x0000000116207824 */ /* 0x100fe200078e0a1a */
[----:B------:R-:W-:Y:S01]  /*15030*/  ISETP.GE.AND P4, PT, R26, UR4, PT ;  /* 0x000000041a007c0c */ /* 0x000fe2000bf86270 */
[----:B------:R-:W-:Y:S01]  /*15040*/  IMAD.IADD R26, R23, 0x1, -R26 ;  /* 0x00000001171a7824 */ /* 0x000fe200078e0a1a */
[----:B------:R-:W-:Y:S01]  /*15050*/  ISETP.GE.AND P3, PT, R25, UR4, PT ;  /* 0x0000000419007c0c */ /* 0x000fe2000bf66270 */
[C---:B------:R-:W-:Y:S01]  /*15060*/  IMAD.IADD R25, R23.reuse, 0x1, -R25 ;  /* 0x0000000117197824 */ /* 0x040fe200078e0a19 */
[----:B------:R-:W-:Y:S01]  /*15070*/  I2FP.F32.S32 R35, R27 ;  /* 0x0000001b00237245 */ /* 0x000fe20000201400 */
[--C-:B------:R-:W-:Y:S01]  /*15080*/  IMAD.IADD R23, R23, 0x1, -R24.reuse ;  /* 0x0000000117177824 */ /* 0x100fe200078e0a18 */
[----:B------:R-:W-:Y:S01]  /*15090*/  IABS R37, R37 ;  /* 0x0000002500257213 */ /* 0x000fe20000000000 */
[----:B------:R-:W-:Y:S01]  /*150a0*/  IMAD.IADD R22, R22, 0x1, -R24 ;  /* 0x0000000116167824 */ /* 0x000fe200078e0a18 */
[----:B------:R-:W-:Y:S01]  /*150b0*/  FMNMX3.FTZ R27, R6, R20, R18, !PT ;  /* 0x00000014061b7276 */ /* 0x000fe20007810012 */
[----:B------:R-:W-:Y:S01]  /*150c0*/  FFMA.FTZ R30, R35, -UR5, R30 ;  /* 0x80000005231e7c23 */ /* 0x000fe2000801001e */
[----:B------:R-:W-:-:S02]  /*150d0*/  IABS R36, R36 ;  /* 0x0000002400247213 */ /* 0x000fc40000000000 */
[----:B------:R-:W-:Y:S02]  /*150e0*/  I2FP.F32.S32 R37, R37 ;  /* 0x0000002500257245 */ /* 0x000fe40000201400 */
[----:B------:R-:W-:Y:S02]  /*150f0*/  IABS R26, R26 ;  /* 0x0000001a001a7213 */ /* 0x000fe40000000000 */
[----:B------:R-:W-:Y:S01]  /*15100*/  FMNMX3.FTZ R27, R27, R4, R14, !PT ;  /* 0x000000041b1b7276 */ /* 0x000fe2000781000e */
[----:B------:R-:W-:Y:S01]  /*15110*/  FFMA.FTZ R28, R37, -UR5, R28 ;  /* 0x80000005251c7c23 */ /* 0x000fe2000801001c */
[----:B------:R-:W-:Y:S02]  /*15120*/  IABS R23, R23 ;  /* 0x0000001700177213 */ /* 0x000fe40000000000 */
[----:B------:R-:W-:Y:S02]  /*15130*/  I2FP.F32.S32 R36, R36 ;  /* 0x0000002400247245 */ /* 0x000fe40000201400 */
[----:B------:R-:W-:-:S02]  /*15140*/  IABS R32, R32 ;  /* 0x0000002000207213 */ /* 0x000fc40000000000 */
[----:B------:R-:W-:Y:S01]  /*15150*/  IABS R38, R38 ;  /* 0x0000002600267213 */ /* 0x000fe20000000000 */
[----:B------:R-:W-:Y:S01]  /*15160*/  FFMA.FTZ R33, R36, -UR5, R33 ;  /* 0x8000000524217c23 */ /* 0x000fe20008010021 */
[----:B------:R-:W-:Y:S02]  /*15170*/  IABS R25, R25 ;  /* 0x0000001900197213 */ /* 0x000fe40000000000 */
[----:B------:R-:W-:Y:S02]  /*15180*/  FSEL R183, R183, -INF , !P2 ;  /* 0xff800000b7b77808 */ /* 0x000fe40005000000 */
[----:B------:R-:W-:Y:S02]  /*15190*/  I2FP.F32.S32 R26, R26 ;  /* 0x0000001a001a7245 */ /* 0x000fe40000201400 */
[----:B------:R-:W-:Y:S02]  /*151a0*/  FMNMX3.FTZ R27, R27, R12, R16, !PT ;  /* 0x0000000c1b1b7276 */ /* 0x000fe40007810010 */
[----:B------:R-:W-:Y:S01]  /*151b0*/  ISETP.GE.AND P2, PT, R24, UR4, PT ;  /* 0x0000000418007c0c */ /* 0x000fe2000bf46270 */
[----:B------:R-:W-:Y:S01]  /*151c0*/  IMAD.MOV.U32 R24, RZ, RZ, R23 ;  /* 0x000000ffff187224 */ /* 0x000fe200078e0017 */
[----:B------:R-:W-:Y:S01]  /*151d0*/  IABS R22, R22 ;  /* 0x0000001600167213 */ /* 0x000fe20000000000 */
[----:B------:R-:W-:Y:S01]  /*151e0*/  FFMA.FTZ R31, R26, -UR5, R31 ;  /* 0x800000051a1f7c23 */ /* 0x000fe2000801001f */
[----:B------:R-:W-:-:S02]  /*151f0*/  I2FP.F32.S32 R32, R32 ;  /* 0x0000002000207245 */ /* 0x000fc40000201400 */
[----:B------:R-:W-:Y:S02]  /*15200*/  I2FP.F32.S32 R37, R38 ;  /* 0x0000002600257245 */ /* 0x000fe40000201400 */
[----:B------:R-:W-:Y:S01]  /*15210*/  I2FP.F32.S32 R23, R25 ;  /* 0x0000001900177245 */ /* 0x000fe20000201400 */
[----:B------:R-:W-:Y:S01]  /*15220*/  FFMA.FTZ R29, R32, -UR5, R29 ;  /* 0x80000005201d7c23 */ /* 0x000fe2000801001d */
[----:B------:R-:W-:Y:S01]  /*15230*/  FMNMX3.FTZ R25, R27, R10, R192, !PT ;  /* 0x0000000a1b197276 */ /* 0x000fe200078100c0 */
[----:B------:R-:W-:Y:S01]  /*15240*/  FFMA.FTZ R37, R37, -UR5, R80 ;  /* 0x8000000525257c23 */ /* 0x000fe20008010050 */
[----:B------:R-:W-:Y:S01]  /*15250*/  I2FP.F32.S32 R22, R22 ;  /* 0x0000001600167245 */ /* 0x000fe20000201400 */
[----:B------:R-:W-:Y:S01]  /*15260*/  FFMA.FTZ R23, R23, -UR5, R82 ;  /* 0x8000000517177c23 */ /* 0x000fe20008010052 */
[----:B------:R-:W-:Y:S02]  /*15270*/  FMNMX3.FTZ R26, R7, R21, R19, !PT ;  /* 0x00000015071a7276 */ /* 0x000fe40007810013 */
[----:B------:R-:W-:Y:S01]  /*15280*/  FSEL R180, R33, -INF , !P6 ;  /* 0xff80000021b47808 */ /* 0x000fe20007000000 */
[----:B------:R-:W-:Y:S01]  /*15290*/  FFMA.FTZ R22, R22, -UR5, R81 ;  /* 0x8000000516167c23 */ /* 0x000fe20008010051 */
[----:B------:R-:W-:-:S02]  /*152a0*/  FSEL R178, R28, -INF , !P5 ;  /* 0xff8000001cb27808 */ /* 0x000fc40006800000 */
[----:B------:R-:W-:Y:S02]  /*152b0*/  FMNMX3.FTZ R25, R25, R188, R182, !PT ;  /* 0x000000bc19197276 */ /* 0x000fe400078100b6 */
[----:B------:R-:W-:Y:S02]  /*152c0*/  FMNMX3.FTZ R26, R26, R5, R17, !PT ;  /* 0x000000051a1a7276 */ /* 0x000fe40007810011 */
[----:B------:R-:W-:Y:S02]  /*152d0*/  FSEL R177, R29, -INF , !P4 ;  /* 0xff8000001db17808 */ /* 0x000fe40006000000 */
[----:B------:R-:W-:Y:S02]  /*152e0*/  FSEL R176, R37, -INF , !P3 ;  /* 0xff80000025b07808 */ /* 0x000fe40005800000 */
[----:B------:R-:W-:Y:S02]  /*152f0*/  FMNMX3.FTZ R25, R25, R180, R178, !PT ;  /* 0x000000b419197276 */ /* 0x000fe400078100b2 */
[----:B------:R-:W-:-:S02]  /*15300*/  I2FP.F32.S32 R24, R24 ;  /* 0x0000001800187245 */ /* 0x000fc40000201400 */
[----:B------:R-:W-:Y:S02]  /*15310*/  FMNMX3.FTZ R26, R26, R15, R13, !PT ;  /* 0x0000000f1a1a7276 */ /* 0x000fe4000781000d */
[----:B------:R-:W-:Y:S01]  /*15320*/  FSEL R174, R22, -INF , !P2 ;  /* 0xff80000016ae7808 */ /* 0x000fe20005000000 */
[----:B------:R-:W-:Y:S01]  /*15330*/  FFMA.FTZ R83, R24, -UR5, R83 ;  /* 0x8000000518537c23 */ /* 0x000fe20008010053 */
[----:B------:R-:W-:Y:S02]  /*15340*/  FMNMX3.FTZ R25, R25, R177, R176, !PT ;  /* 0x000000b119197276 */ /* 0x000fe400078100b0 */
[----:B------:R-:W-:Y:S02]  /*15350*/  FMNMX3.FTZ R22, R26, R9, R193, !PT ;  /* 0x000000091a167276 */ /* 0x000fe400078100c1 */
[----:B------:R-:W-:Y:S02]  /*15360*/  FMNMX.FTZ R24, R174, R25, !PT ;  /* 0x00000019ae187209 */ /* 0x000fe40007810000 */
[----:B------:R-:W-:-:S02]  /*15370*/  FSEL R181, R34, -INF , !P6 ;  /* 0xff80000022b57808 */ /* 0x000fc40007000000 */
[----:B------:R-:W-:Y:S01]  /*15380*/  FSEL R175, R30, -INF , !P5 ;  /* 0xff8000001eaf7808 */ /* 0x000fe20006800000 */
[----:B------:R-:W1:Y:S01]  /*15390*/  SHFL.BFLY PT, R25, R24, 0x2, 0x1f ;  /* 0x0c401f0018197f89 */ /* 0x000e6200000e0000 */
[----:B------:R-:W-:Y:S02]  /*153a0*/  FMNMX3.FTZ R22, R22, R191, R183, !PT ;  /* 0x000000bf16167276 */ /* 0x000fe400078100b7 */
[----:B------:R-:W-:Y:S02]  /*153b0*/  FSEL R173, R31, -INF , !P4 ;  /* 0xff8000001fad7808 */ /* 0x000fe40006000000 */
[----:B------:R-:W-:Y:S02]  /*153c0*/  FSEL R171, R23, -INF , !P3 ;  /* 0xff80000017ab7808 */ /* 0x000fe40005800000 */
[----:B------:R-:W-:Y:S02]  /*153d0*/  FMNMX3.FTZ R22, R22, R181, R175, !PT ;  /* 0x000000b516167276 */ /* 0x000fe400078100af */
[----:B------:R-:W-:-:S02]  /*153e0*/  FSEL R169, R83, -INF , !P2 ;  /* 0xff80000053a97808 */ /* 0x000fc40005000000 */
[----:B------:R-:W-:-:S04]  /*153f0*/  FMNMX3.FTZ R22, R22, R173, R171, !PT ;  /* 0x000000ad16167276 */ /* 0x000fc800078100ab */
[----:B------:R-:W-:-:S05]  /*15400*/  FMNMX.FTZ R26, R169, R22, !PT ;  /* 0x00000016a91a7209 */ /* 0x000fca0007810000 */
        /* <DEDUP_REMOVED lines=8> */
[----:B------:R-:W-:-:S05]  /*15490*/  FSEL R179, R179, RZ, P2 ;  /* 0x000000ffb3b37208 */ /* 0x000fca0001000000 */
[--C-:B------:R-:W-:Y:S01]  /*154a0*/  FFMA.FTZ R166, R6, UR9, -R179.reuse ;  /* 0x0000000906a67c23 */ /* 0x100fe200080108b3 */
[----:B------:R-:W-:Y:S02]  /*154b0*/  VIADD R6, R190, 0xc000 ;  /* 0x0000c000be067836 */ /* 0x000fe40000000000 */
[--C-:B------:R-:W-:Y:S01]  /*154c0*/  FFMA.FTZ R161, R4, UR9, -R179.reuse ;  /* 0x0000000904a17c23 */ /* 0x100fe200080108b3 */
[--C-:B------:R-:W-:Y:S01]  /*154d0*/  FFMA.FTZ R165, R20, UR9, -R179.reuse ;  /* 0x0000000914a57c23 */ /* 0x100fe200080108b3 */
[--C-:B------:R-:W-:Y:S01]  /*154e0*/  FFMA.FTZ R162, R18, UR9, -R179.reuse ;  /* 0x0000000912a27c23 */ /* 0x100fe200080108b3 */
[----:B--2---:R-:W-:Y:S01]  /*154f0*/  FMNMX.FTZ R3, R23, R22, !PT ;  /* 0x0000001617037209 */ /* 0x004fe20007810000 */
[----:B------:R-:W-:Y:S01]  /*15500*/  @P0 VIADD R168, R6, 0xffffffc0 ;  /* 0xffffffc006a80836 */ /* 0x000fe20000000000 */
[----:B------:R-:W-:Y:S01]  /*15510*/  MUFU.EX2 R166, R166 ;  /* 0x000000a600a67308 */ /* 0x000fe20000000800 */
[--C-:B------:R-:W-:Y:S01]  /*15520*/  FFMA.FTZ R154, R16, UR9, -R179.reuse ;  /* 0x00000009109a7c23 */ /* 0x100fe200080108b3 */
[C---:B------:R-:W-:Y:S01]  /*15530*/  FSETP.NEU.FTZ.AND P2, PT, R3.reuse, -INF , PT ;  /* 0xff8000000300780b */ /* 0x040fe20003f5d000 */
[----:B------:R-:W-:Y:S01]  /*15540*/  FMUL.FTZ R170, R3, UR9 ;  /* 0x0000000903aa7c20 */ /* 0x000fe20008410000 */
[----:B------:R-:W-:Y:S01]  /*15550*/  IMAD.IADD R167, R11, 0x1, R168 ;  /* 0x000000010ba77824 */ /* 0x000fe200078e02a8 */
[----:B------:R-:W1:Y:S01]  /*15560*/  LDSM.16.MT88.4 R48, [R168] ;  /* 0x00000000a830783b */ /* 0x000e620000004200 */
[----:B------:R-:W2:Y:S01]  /*15570*/  MUFU.EX2 R165, R165 ;  /* 0x000000a500a57308 */ /* 0x000ea20000000800 */
[--C-:B------:R-:W-:Y:S01]  /*15580*/  FFMA.FTZ R158, R14, UR9, -R179.reuse ;  /* 0x000000090e9e7c23 */ /* 0x100fe200080108b3 */
[----:B------:R-:W-:Y:S01]  /*15590*/  FSEL R170, R170, RZ, P2 ;  /* 0x000000ffaaaa7208 */ /* 0x000fe20001000000 */
[----:B------:R-:W3:Y:S01]  /*155a0*/  LDSM.16.MT88.4 R56, [R167] ;  /* 0x00000000a738783b */ /* 0x000ee20000004200 */
[----:B------:R-:W-:Y:S01]  /*155b0*/  MUFU.EX2 R162, R162 ;  /* 0x000000a200a27308 */ /* 0x000fe20000000800 */
[--C-:B------:R-:W-:Y:S01]  /*155c0*/  FFMA.FTZ R157, R12, UR9, -R179.reuse ;  /* 0x000000090c9d7c23 */ /* 0x100fe200080108b3 */
[--C-:B------:R-:W-:Y:S01]  /*155d0*/  FFMA.FTZ R153, R10, UR9, -R179.reuse ;  /* 0x000000090a997c23 */ /* 0x100fe200080108b3 */
[--C-:B------:R-:W-:Y:S01]  /*155e0*/  FFMA.FTZ R164, R7, UR9, -R170.reuse ;  /* 0x0000000907a47c23 */ /* 0x100fe200080108aa */
[--C-:B------:R-:W-:Y:S01]  /*155f0*/  FFMA.FTZ R159, R5, UR9, -R170.reuse ;  /* 0x00000009059f7c23 */ /* 0x100fe200080108aa */
[----:B------:R-:W4:Y:S01]  /*15600*/  LDSM.16.MT88.4 R80, [R168+0x2000] ;  /* 0x00200000a850783b */ /* 0x000f220000004200 */
[--C-:B------:R-:W-:Y:S01]  /*15610*/  FFMA.FTZ R163, R21, UR9, -R170.reuse ;  /* 0x0000000915a37c23 */ /* 0x100fe200080108aa */
[--C-:B------:R-:W-:Y:S01]  /*15620*/  FFMA.FTZ R160, R19, UR9, -R170.reuse ;  /* 0x0000000913a07c23 */ /* 0x100fe200080108aa */
[----:B------:R-:W5:Y:S01]  /*15630*/  MUFU.EX2 R161, R161 ;  /* 0x000000a100a17308 */ /* 0x000f620000000800 */
[----:B------:R-:W4:Y:S01]  /*15640*/  LDSM.16.MT88.4 R88, [R167+0x2000] ;  /* 0x00200000a758783b */ /* 0x000f220000004200 */
[--C-:B------:R-:W-:Y:S01]  /*15650*/  FFMA.FTZ R156, R17, UR9, -R170.reuse ;  /* 0x00000009119c7c23 */ /* 0x100fe200080108aa */
[----:B--2---:R-:W-:Y:S01]  /*15660*/  F2FP.F16.F32.PACK_AB R116, R165, R166 ;  /* 0x000000a6a574723e */ /* 0x004fe200000000ff */
[----:B------:R-:W-:Y:S01]  /*15670*/  MUFU.EX2 R164, R164 ;  /* 0x000000a400a47308 */ /* 0x000fe20000000800 */
[----:B------:R-:W2:Y:S01]  /*15680*/  LDSM.16.MT88.4 R112, [R168+0x4000] ;  /* 0x00400000a870783b */ /* 0x000ea20000004200 */
[--C-:B------:R-:W-:Y:S01]  /*15690*/  FFMA.FTZ R155, R15, UR9, -R170.reuse ;  /* 0x000000090f9b7c23 */ /* 0x100fe200080108aa */
[--C-:B------:R-:W-:Y:S01]  /*156a0*/  FFMA.FTZ R152, R13, UR9, -R170.reuse ;  /* 0x000000090d987c23 */ /* 0x100fe200080108aa */
[----:B------:R-:W1:Y:S01]  /*156b0*/  MUFU.EX2 R163, R163 ;  /* 0x000000a300a37308 */ /* 0x000e620000000800 */
[----:B------:R-:W2:Y:S01]  /*156c0*/  LDSM.16.MT88.4 R4, [R167+0x4000] ;  /* 0x00400000a704783b */ /* 0x000ea20000004200 */
[--C-:B------:R-:W-:Y:S01]  /*156d0*/  FFMA.FTZ R135, R9, UR9, -R170.reuse ;  /* 0x0000000909877c23 */ /* 0x100fe200080108aa */
[--C-:B------:R-:W-:Y:S01]  /*156e0*/  FFMA.FTZ R175, R175, UR9, -R170.reuse ;  /* 0x00000009afaf7c23 */ /* 0x100fe200080108aa */
[----:B------:R-:W-:Y:S01]  /*156f0*/  MUFU.EX2 R160, R160 ;  /* 0x000000a000a07308 */ /* 0x000fe20000000800 */
[----:B------:R-:W2:Y:S01]  /*15700*/  LDSM.16.MT88.4 R16, [R190+0xe800] ;  /* 0x00e80000be10783b */ /* 0x000ea20000004200 */
[----:B-----5:R-:W-:Y:S01]  /*15710*/  F2FP.F16.F32.PACK_AB R118, R161, R162 ;  /* 0x000000a2a176723e */ /* 0x020fe200000000ff */
[----:B------:R-:W-:Y:S01]  /*15720*/  FFMA.FTZ R171, R171, UR9, -R170 ;  /* 0x00000009abab7c23 */ /* 0x000fe200080108aa */
[----:B------:R-:W5:Y:S01]  /*15730*/  MUFU.EX2 R159, R159 ;  /* 0x0000009f009f7308 */ /* 0x000f620000000800 */
[----:B------:R-:W2:Y:S01]  /*15740*/  LDSM.16.MT88.4 R8, [R168+0x4800] ;  /* 0x00480000a808783b */ /* 0x000ea20000004200 */
[----:B------:R-:W-:Y:S01]  /*15750*/  FFMA.FTZ R207, R174, UR9, -R179 ;  /* 0x00000009aecf7c23 */ /* 0x000fe200080108b3 */
[----:B------:R-:W-:Y:S01]  /*15760*/  FADD.FTZ R165, R166, R165 ;  /* 0x000000a5a6a57221 */ /* 0x000fe20000010000 */
[----:B------:R-:W-:Y:S01]  /*15770*/  MUFU.EX2 R158, R158 ;  /* 0x0000009e009e7308 */ /* 0x000fe20000000800 */
[----:B------:R-:W2:Y:S01]  /*15780*/  LDSM.16.MT88.4 R12, [R190+0x10800] ;  /* 0x01080000be0c783b */ /* 0x000ea20000004200 */
[----:B-1----:R-:W-:Y:S01]  /*15790*/  F2FP.F16.F32.PACK_AB R117, R163, R164 ;  /* 0x000000a4a375723e */ /* 0x002fe200000000ff */
[----:B------:R-:W-:Y:S01]  /*157a0*/  FADD.FTZ R163, R164, R163 ;  /* 0x000000a3a4a37221 */ /* 0x000fe20000010000 */
[----:B------:R-:W1:Y:S01]  /*157b0*/  MUFU.EX2 R157, R157 ;  /* 0x0000009d009d7308 */ /* 0x000e620000000800 */
[----:B------:R-:W-:Y:S01]  /*157c0*/  LDSM.16.MT88.4 R24, [R168+0x2800] ;  /* 0x00280000a818783b */ /* 0x000fe20000004200 */
[----:B------:R-:W-:-:S02]  /*157d0*/  FADD.FTZ R162, R162, R165 ;  /* 0x000000a5a2a27221 */ /* 0x000fc40000010000 */
[----:B------:R-:W-:Y:S01]  /*157e0*/  MUFU.EX2 R154, R154 ;  /* 0x0000009a009a7308 */ /* 0x000fe20000000800 */
[----:B------:R-:W-:Y:S01]  /*157f0*/  LDSM.16.MT88.4 R32, [R168+0x800] ;  /* 0x00080000a820783b */ /* 0x000fe20000004200 */
[----:B-----5:R-:W-:Y:S01]  /*15800*/  F2FP.F16.F32.PACK_AB R119, R159, R160 ;  /* 0x000000a09f77723e */ /* 0x020fe200000000ff */
        /* <DEDUP_REMOVED lines=8> */
[----:B------:R-:W5:Y:S04]  /*15890*/  MUFU.EX2 R155, R155 ;  /* 0x0000009b009b7308 */ /* 0x000f680000000800 */
[----:B------:R-:W-:Y:S01]  /*158a0*/  MUFU.EX2 R152, R152 ;  /* 0x0000009800987308 */ /* 0x000fe20000000800 */
[C---:B------:R-:W-:Y:S03]  /*158b0*/  HMMA.16816.F32 R64, R116.reuse, R66, RZ ;  /* 0x000000427440723c */ /* 0x040fe600000018ff */
[----:B------:R-:W5:Y:S04]  /*158c0*/  MUFU.EX2 R135, R135 ;  /* 0x0000008700877308 */ /* 0x000f680000000800 */
[----:B------:R-:W-:Y:S01]  /*158d0*/  MUFU.EX2 R207, R207 ;  /* 0x000000cf00cf7308 */ /* 0x000fe20000000800 */
[C---:B------:R-:W-:Y:S08]  /*158e0*/  HMMA.16816.F32 R36, R116.reuse, R40, RZ ;  /* 0x000000287424723c */ /* 0x040ff000000018ff */
[C---:B------:R-:W-:Y:S08]  /*158f0*/  HMMA.16816.F32 R68, R116.reuse, R72, RZ ;  /* 0x000000487444723c */ /* 0x040ff000000018ff */
[C---:B------:R-:W-:Y:S08]  /*15900*/  HMMA.16816.F32 R100, R116.reuse, R104, RZ ;  /* 0x000000687464723c */ /* 0x040ff000000018ff */
[C---:B------:R-:W-:Y:S08]  /*15910*/  HMMA.16816.F32 R128, R116.reuse, R124, RZ ;  /* 0x0000007c7480723c */ /* 0x040ff000000018ff */
[C---:B------:R-:W-:Y:S08]  /*15920*/  HMMA.16816.F32 R44, R116.reuse, R48, RZ ;  /* 0x00000030742c723c */ /* 0x040ff000000018ff */
[C---:B---3--:R-:W-:Y:S08]  /*15930*/  HMMA.16816.F32 R52, R116.reuse, R56, RZ ;  /* 0x000000387434723c */ /* 0x048ff000000018ff */
[C---:B----4-:R-:W-:Y:S08]  /*15940*/  HMMA.16816.F32 R76, R116.reuse, R80, RZ ;  /* 0x00000050744c723c */ /* 0x050ff000000018ff */
        /* <DEDUP_REMOVED lines=23> */
[----:B------:R-:W-:Y:S02]  /*15ac0*/  FADD.FTZ R154, R154, R157 ;  /* 0x0000009d9a9a7221 */ /* 0x000fe40000010000 */
[----:B------:R-:W-:Y:S02]  /*15ad0*/  FADD.FTZ R152, R152, R155 ;  /* 0x0000009b98987221 */ /* 0x000fe40000010000 */
[----:B------:R-:W-:-:S02]  /*15ae0*/  FADD.FTZ R153, R153, R154 ;  /* 0x0000009a99997221 */ /* 0x000fc40000010000 */
        /* <DEDUP_REMOVED lines=14> */
[C---:B-1----:R-:W-:Y:S03]  /*15bd0*/  HMMA.16816.F32 R120, R4.reuse, R16, R120 ;  /* 0x000000100478723c */ /* 0x042fe60000001878 */
[----:B------:R-:W-:Y:S05]  /*15be0*/  MUFU.EX2 R148, R148 ;  /* 0x0000009400947308 */ /* 0x000fea0000000800 */
[C---:B------:R-:W-:Y:S01]  /*15bf0*/  HMMA.16816.F32 R116, R4.reuse, R18, R116 ;  /* 0x000000120474723c */ /* 0x040fe20000001874 */
[----:B------:R-:W1:Y:S07]  /*15c00*/  LDSM.16.MT88.4 R16, [R168+0x3000] ;  /* 0x00300000a810783b */ /* 0x000e6e0000004200 */
[----:B------:R-:W-:Y:S01]  /*15c10*/  HMMA.16816.F32 R40, R4, R150, R40 ;  /* 0x000000960428723c */ /* 0x000fe20000001828 */
[--C-:B------:R-:W-:Y:S01]  /*15c20*/  FFMA.FTZ R150, R193, UR9, -R170.reuse ;  /* 0x00000009c1967c23 */ /* 0x100fe200080108aa */
[----:B------:R-:W-:-:S05]  /*15c30*/  FFMA.FTZ R151, R181, UR9, -R170 ;  /* 0x00000009b5977c23 */ /* 0x000fca00080108aa */
        /* <DEDUP_REMOVED lines=11> */
[C---:B------:R-:W-:Y:S03]  /*15cf0*/  HMMA.16816.F32 R76, R4.reuse, R24, R76 ;  /* 0x00000018044c723c */ /* 0x040fe6000000184c */
[----:B------:R-:W5:Y:S05]  /*15d00*/  MUFU.EX2 R146, R146 ;  /* 0x0000009200927308 */ /* 0x000f6a0000000800 */
        /* <DEDUP_REMOVED lines=18> */
[----:B-----5:R-:W-:Y:S01]  /*15e30*/  F2FP.F16.F32.PACK_AB R6, R145, R146 ;  /* 0x000000929106723e */ /* 0x020fe200000000ff */
[----:B------:R-:W-:Y:S01]  /*15e40*/  FADD.FTZ R144, R144, R153 ;  /* 0x0000009990907221 */ /* 0x000fe20000010000 */
[----:B------:R-:W-:Y:S01]  /*15e50*/  F2FP.F16.F32.PACK_AB R5, R149, R150 ;  /* 0x000000969505723e */ /* 0x000fe200000000ff */
[----:B------:R-:W-:Y:S01]  /*15e60*/  FADD.FTZ R150, R150, R135 ;  /* 0x0000008796967221 */ /* 0x000fe20000010000 */
[----:B------:R-:W-:Y:S01]  /*15e70*/  F2FP.F16.F32.PACK_AB R7, R151, R148 ;  /* 0x000000949707723e */ /* 0x000fe200000000ff */
[----:B------:R-:W-:-:S02]  /*15e80*/  FADD.FTZ R147, R147, R144 ;  /* 0x0000009093937221 */ /* 0x000fc40000010000 */
[----:B------:R-:W-:-:S04]  /*15e90*/  FADD.FTZ R149, R149, R150 ;  /* 0x0000009695957221 */ /* 0x000fc80000010000 */
[C---:B--2---:R-:W-:Y:S08]  /*15ea0*/  HMMA.16816.F32 R68, R4.reuse, R8, R68 ;  /* 0x000000080444723c */ /* 0x044ff00000001844 */
[C---:B------:R-:W-:Y:S01]  /*15eb0*/  HMMA.16816.F32 R72, R4.reuse, R10, R72 ;  /* 0x0000000a0448723c */ /* 0x040fe20000001848 */
[----:B------:R-:W2:Y:S07]  /*15ec0*/  LDSM.16.MT88.4 R8, [R168+0x5000] ;  /* 0x00500000a808783b */ /* 0x000eae0000004200 */
[C---:B---3--:R-:W-:Y:S08]  /*15ed0*/  HMMA.16816.F32 R36, R4.reuse, R12, R36 ;  /* 0x0000000c0424723c */ /* 0x048ff00000001824 */
[C---:B------:R-:W-:Y:S01]  /*15ee0*/  HMMA.16816.F32 R40, R4.reuse, R14, R40 ;  /* 0x0000000e0428723c */ /* 0x040fe20000001828 */
[----:B------:R-:W3:Y:S07]  /*15ef0*/  LDSM.16.MT88.4 R12, [R190+0x11000] ;  /* 0x01100000be0c783b */ /* 0x000eee0000004200 */
[C---:B-1----:R-:W-:Y:S08]  /*15f00*/  HMMA.16816.F32 R76, R4.reuse, R16, R76 ;  /* 0x00000010044c723c */ /* 0x042ff0000000184c */
[C---:B------:R-:W-:Y:S01]  /*15f10*/  HMMA.16816.F32 R80, R4.reuse, R18, R80 ;  /* 0x000000120450723c */ /* 0x040fe20000001850 */
[----:B------:R-:W1:Y:S07]  /*15f20*/  LDSM.16.MT88.4 R16, [R167+0x5000] ;  /* 0x00500000a710783b */ /* 0x000e6e0000004200 */
[C---:B----4-:R-:W-:Y:S01]  /*15f30*/  HMMA.16816.F32 R84, R4.reuse, R20, R84 ;  /* 0x000000140454723c */ /* 0x050fe20000001854 */
[--C-:B------:R-:W-:Y:S01]  /*15f40*/  FFMA.FTZ R20, R178, UR9, -R179.reuse ;  /* 0x00000009b2147c23 */ /* 0x100fe200080108b3 */
[--C-:B------:R-:W-:Y:S01]  /*15f50*/  FFMA.FTZ R178, R173, UR9, -R170.reuse ;  /* 0x00000009adb27c23 */ /* 0x100fe200080108aa */
[----:B------:R-:W-:Y:S01]  /*15f60*/  FFMA.FTZ R170, R169, UR9, -R170 ;  /* 0x00000009a9aa7c23 */ /* 0x000fe200080108aa */
[--C-:B------:R-:W-:Y:S01]  /*15f70*/  FFMA.FTZ R21, R176, UR9, -R179.reuse ;  /* 0x00000009b0157c23 */ /* 0x100fe200080108b3 */
[----:B------:R-:W-:Y:S03]  /*15f80*/  MUFU.EX2 R173, R175 ;  /* 0x000000af00ad7308 */ /* 0x000fe60000000800 */
[C---:B--2---:R-:W-:Y:S01]  /*15f90*/  HMMA.16816.F32 R108, R4.reuse, R8, R108 ;  /* 0x00000008046c723c */ /* 0x044fe2000000186c */
[----:B------:R-:W-:Y:S04]  /*15fa0*/  MUFU.EX2 R174, R21 ;  /* 0x0000001500ae7308 */ /* 0x000fe80000000800 */
[----:B------:R-:W-:Y:S03]  /*15fb0*/  MUFU.EX2 R178, R178 ;  /* 0x000000b200b27308 */ /* 0x000fe60000000800 */
[C---:B------:R-:W-:Y:S01]  /*15fc0*/  HMMA.16816.F32 R112, R4.reuse, R10, R112 ;  /* 0x0000000a0470723c */ /* 0x040fe20000001870 */
[----:B------:R-:W2:Y:S01]  /*15fd0*/  LDSM.16.MT88.4 R8, [R168+0x3800] ;  /* 0x00380000a808783b */ /* 0x000ea20000004200 */
[----:B------:R-:W-:Y:S04]  /*15fe0*/  MUFU.EX2 R169, R171 ;  /* 0x000000ab00a97308 */ /* 0x000fe80000000800 */
[----:B------:R-:W-:Y:S02]  /*15ff0*/  MUFU.EX2 R170, R170 ;  /* 0x000000aa00aa7308 */ /* 0x000fe40000000800 */
[C---:B---3--:R-:W-:Y:S08]  /*16000*/  HMMA.16816.F32 R92, R4.reuse, R12, R92 ;  /* 0x0000000c045c723c */ /* 0x048ff0000000185c */
[C---:B------:R-:W-:Y:S01]  /*16010*/  HMMA.16816.F32 R96, R4.reuse, R14, R96 ;  /* 0x0000000e0460723c */ /* 0x040fe20000001860 */
[----:B------:R-:W3:Y:S07]  /*16020*/  LDSM.16.MT88.4 R12, [R172+0xd800] ;  /* 0x00d80000ac0c783b */ /* 0x000eee0000004200 */
[C---:B-1----:R-:W-:Y:S08]  /*16030*/  HMMA.16816.F32 R120, R4.reuse, R16, R120 ;  /* 0x000000100478723c */ /* 0x042ff00000001878 */
[C---:B------:R-:W-:Y:S01]  /*16040*/  HMMA.16816.F32 R116, R4.reuse, R18, R116 ;  /* 0x000000120474723c */ /* 0x040fe20000001874 */
[----:B------:R-:W1:Y:S07]  /*16050*/  LDSM.16.MT88.4 R16, [R190+0xf800] ;  /* 0x00f80000be10783b */ /* 0x000e6e0000004200 */
[----:B------:R-:W-:Y:S01]  /*16060*/  HMMA.16816.F32 R88, R4, R22, R88 ;  /* 0x000000160458723c */ /* 0x000fe20000001858 */
[----:B------:R-:W-:-:S02]  /*16070*/  FFMA.FTZ R22, R177, UR9, -R179 ;  /* 0x00000009b1167c23 */ /* 0x000fc400080108b3 */
[----:B------:R-:W-:Y:S04]  /*16080*/  MUFU.EX2 R177, R20 ;  /* 0x0000001400b17308 */ /* 0x000fe80000000800 */
[----:B------:R4:W5:Y:S01]  /*16090*/  MUFU.EX2 R176, R22 ;  /* 0x0000001600b07308 */ /* 0x0009620000000800 */
[C---:B------:R-:W-:Y:S08]  /*160a0*/  HMMA.16816.F32 R60, R4.reuse, R24, R60 ;  /* 0x00000018043c723c */ /* 0x040ff0000000183c */
[C---:B------:R-:W-:Y:S01]  /*160b0*/  HMMA.16816.F32 R64, R4.reuse, R26, R64 ;  /* 0x0000001a0440723c */ /* 0x040fe20000001840 */
[----:B------:R-:W-:Y:S04]  /*160c0*/  LDSM.16.MT88.4 R24, [R190+0xd800] ;  /* 0x00d80000be18783b */ /* 0x000fe80000004200 */
[----:B----4-:R-:W-:Y:S03]  /*160d0*/  LDSM.16.MT88.4 R20, [R167+0x1800] ;  /* 0x00180000a714783b */ /* 0x010fe60000004200 */
        /* <DEDUP_REMOVED lines=11> */
[----:B-----5:R-:W-:Y:S01]  /*16190*/  F2FP.F16.F32.PACK_AB R4, R176, R177 ;  /* 0x000000b1b004723e */ /* 0x020fe200000000ff */
[----:B------:R-:W-:Y:S01]  /*161a0*/  LDSM.16.MT88.4 R28, [R168+0x5800] ;  /* 0x00580000a81c783b */ /* 0x000fe20000004200 */
[----:B------:R-:W-:-:S02]  /*161b0*/  F2FP.F16.F32.PACK_AB R6, R207, R174 ;  /* 0x000000aecf06723e */ /* 0x000fc400000000ff */
[----:B------:R-:W-:Y:S02]  /*161c0*/  F2FP.F16.F32.PACK_AB R5, R178, R173 ;  /* 0x000000adb205723e */ /* 0x000fe400000000ff */
[----:B------:R-:W-:-:S07]  /*161d0*/  F2FP.F16.F32.PACK_AB R7, R170, R169 ;  /* 0x000000a9aa07723e */ /* 0x000fce00000000ff */
        /* <DEDUP_REMOVED lines=9> */
[C---:B----4-:R-:W-:Y:S08]  /*16270*/  HMMA.16816.F32 R68, R4.reuse, R140, R68 ;  /* 0x0000008c0444723c */ /* 0x050ff00000001844 */
        /* <DEDUP_REMOVED lines=27> */
[C---:B-1----:R-:W-:Y:S08]  /*16430*/  HMMA.16816.F32 R120, R4.reuse, R16, R120 ;  /* 0x000000100478723c */ /* 0x042ff00000001878 */
[----:B------:R-:W-:Y:S01]  /*16440*/  HMMA.16816.F32 R116, R4, R18, R116 ;  /* 0x000000120474723c */ /* 0x000fe20000001874 */
[----:B------:R-:W-:-:S04]  /*16450*/  NOP ;  /* 0x0000000000007918 */ /* 0x000fc80000000000 */
[----:B------:R-:W-:-:S15]  /*16460*/  BRA.U !UP1, `(.L_x_3726) ;  /* 0x0000003d09987547 */ /* 0x000fde000b800000 */
[----:B------:R-:W1:Y:S01]  /*16470*/  S2UR UR8, SR_CgaCtaId ;  /* 0x00000000000879c3 */ /* 0x000e620000008800 */
[----:B------:R-:W-:Y:S01]  /*16480*/  LEA R0, R0, UR4, 0x6 ;  /* 0x0000000400007c11 */ /* 0x000fe2000f8e30ff */
[----:B------:R-:W-:Y:S01]  /*16490*/  UISETP.NE.U32.AND UP0, UPT, UR12, URZ, UPT ;  /* 0x000000ff0c00728c */ /* 0x000fe2000bf05070 */
[----:B------:R-:W-:Y:S01]  /*164a0*/  IMAD.U32 R204, RZ, RZ, UR20 ;  /* 0x00000014ffcc7e24 */ /* 0x000fe2000f8e00ff */
[----:B------:R-:W-:Y:S01]  /*164b0*/  IADD3 R201, PT, PT, R190, 0xc000, RZ ;  /* 0x0000c000bec97810 */ /* 0x000fe20007ffe0ff */
[----:B------:R-:W-:Y:S01]  /*164c0*/  IMAD.U32 R203, RZ, RZ, UR26 ;  /* 0x0000001affcb7e24 */ /* 0x000fe2000f8e00ff */
[----:B------:R-:W-:Y:S01]  /*164d0*/  IADD3 R5, PT, PT, R2, R0, R133 ;  /* 0x0000000002057210 */ /* 0x000fe20007ffe085 */
[----:B------:R-:W-:Y:S01]  /*164e0*/  IMAD.MOV.U32 R0, RZ, RZ, R3 ;  /* 0x000000ffff007224 */ /* 0x000fe200078e0003 */
[----:B------:R-:W-:Y:S01]  /*164f0*/  UISETP.NE.AND.EX UP0, UPT, UR13, URZ, UPT, UP0 ;  /* 0x000000ff0d00728c */ /* 0x000fe2000bf05300 */
[----:B------:R-:W-:Y:S01]  /*16500*/  IMAD.MOV.U32 R3, RZ, RZ, 0x20 ;  /* 0x00000020ff037424 */ /* 0x000fe200078e00ff */
[----:B------:R-:W-:Y:S01]  /*16510*/  IADD3 R5, PT, PT, R5, -UR22, -R134 ;  /* 0x8000001605057c10 */ /* 0x000fe2000fffe886 */
[----:B------:R-:W-:Y:S01]  /*16520*/  VIADD R200, R190, 0xc040 ;  /* 0x0000c040bec87836 */ /* 0x000fe20000000000 */
[----:B------:R-:W-:Y:S01]  /*16530*/  MOV R133, R132 ;  /* 0x0000008400857202 */ /* 0x000fe20000000f00 */
[----:B------:R-:W-:Y:S01]  /*16540*/  UMOV UR15, 0x400 ;  /* 0x00000400000f7882 */ /* 0x000fe20000000000 */
[----:B------:R-:W-:Y:S01]  /*16550*/  SEL R3, R3, 0xffffffe0, !P1 ;  /* 0xffffffe003037807 */ /* 0x000fe20004800000 */
[----:B------:R-:W-:Y:S01]  /*16560*/  IMAD R204, R204, -0x40, R5 ;  /* 0xffffffc0cccc7824 */ /* 0x000fe200078e0205 */
[----:B------:R-:W-:Y:S01]  /*16570*/  PLOP3.LUT P4, PT, PT, PT, UP0, 0x80, 0x8 ;  /* 0x000000000008781c */ /* 0x000fe20003f8f008 */
[----:B------:R-:W-:Y:S01]  /*16580*/  UIADD3 UR14, UPT, UPT, UR20, -0x2, URZ ;  /* 0xfffffffe140e7890 */ /* 0x000fe2000fffe0ff */
[----:B------:R-:W-:Y:S01]  /*16590*/  MOV R202, RZ ;  /* 0x000000ff00ca7202 */ /* 0x000fe20000000f00 */
[----:B------:R-:W-:Y:S01]  /*165a0*/  IMAD.IADD R188, R3, 0x1, R190 ;  /* 0x0000000103bc7824 */ /* 0x000fe200078e02be */
[----:B------:R-:W-:Y:S01]  /*165b0*/  IADD3 R204, PT, PT, R204, 0x88, RZ ;  /* 0x00000088cccc7810 */ /* 0x000fe20007ffe0ff */
[----:B------:R-:W2:Y:S01]  /*165c0*/  LDCU UR9, c[0x0][0x440] ;  /* 0x00008800ff0977ac */ /* 0x000ea20008000800 */
[----:B------:R-:W3:Y:S01]  /*165d0*/  LDCU UR4, c[0x0][0x45c] ;  /* 0x00008b80ff0477ac */ /* 0x000ee20008000800 */
[----:B------:R-:W4:Y:S01]  /*165e0*/  LDCU.64 UR10, c[0x0][0x3a0] ;  /* 0x00007400ff0a77ac */ /* 0x000f220008000a00 */
[----:B------:R-:W2:Y:S01]  /*165f0*/  LDCU.64 UR12, c[0x0][0x3a8] ;  /* 0x00007500ff0c77ac */ /* 0x000ea20008000a00 */
[----:B-1----:R-:W-:-:S12]  /*16600*/  ULEA UR8, UR8, UR15, 0x18 ;  /* 0x0000000f08087291 */ /* 0x002fd8000f8ec0ff */
.L_x_3730:
[----:B------:R-:W-:Y:S01]  /*16610*/  @!P4 IADD3 R11, P0, PT, RZ, -R202, RZ ;  /* 0x800000caff0bc210 */ /* 0x000fe20007f1e0ff */
[----:B------:R-:W1:Y:S01]  /*16620*/  S2R R189, SR_TID.X ;  /* 0x0000000000bd7919 */ /* 0x000e620000002100 */
[----:B------:R-:W5:Y:S01]  /*16630*/  @!P4 LDC R6, c[0x0][0x3c0] ;  /* 0x0000f000ff06cb82 */ /* 0x000f620000000800 */
[----:B------:R-:W-:Y:S07]  /*16640*/  DEPBAR.LE SB0, 0x0 ;  /* 0x000080000000791a */ /* 0x000fee0000000000 */
[----:B------:R-:W-:Y:S01]  /*16650*/  BAR.SYNC.DEFER_BLOCKING 0x0 ;  /* 0x0000000000007b1d */ /* 0x000fe20000010000 */
        /* <DEDUP_REMOVED lines=10> */
[----:B------:R-:W1:Y:S01]  /*16700*/  LDC R9, c[0x0][0x3c4] ;  /* 0x0000f100ff097b82 */ /* 0x000e620000000800 */
[----:B------:R-:W-:Y:S01]  /*16710*/  LOP3.LUT R209, R209, 0x1e00, R10, 0xf8, !PT ;  /* 0x00001e00d1d17812 */ /* 0x000fe200078ef80a */
[----:B-----5:R-:W-:Y:S01]  /*16720*/  @!P4 IMAD.SHL.U32 R8, R6, 0x40, RZ ;  /* 0x000000400608c824 */ /* 0x020fe200078e00ff */
[----:B------:R-:W-:Y:S01]  /*16730*/  LOP3.LUT R4, R5, 0x1c0, RZ, 0xc0, !PT ;  /* 0x000001c005047812 */ /* 0x000fe200078ec0ff */
[----:B------:R-:W-:Y:S01]  /*16740*/  IMAD.SHL.U32 R10, R189, 0x20, RZ ;  /* 0x00000020bd0a7824 */ /* 0x000fe200078e00ff */
[----:B------:R-:W-:Y:S01]  /*16750*/  LOP3.LUT R2, R187, 0x8, RZ, 0xc0, !PT ;  /* 0x00000008bb027812 */ /* 0x000fe200078ec0ff */
[----:B------:R-:W-:Y:S01]  /*16760*/  @!P4 IMAD.X R8, RZ, RZ, ~R8, P0 ;  /* 0x000000ffff08c224 */ /* 0x000fe200000e0e08 */
        /* <DEDUP_REMOVED lines=9> */
[----:B------:R-:W-:Y:S01]  /*16800*/  IMAD.MOV.U32 R11, RZ, RZ, R197 ;  /* 0x000000ffff0b7224 */ /* 0x000fe200078e00c5 */
[----:B------:R-:W-:Y:S01]  /*16810*/  LOP3.LUT R3, R5, R3, R184, 0xf6, !PT ;  /* 0x0000000305037212 */ /* 0x000fe200078ef6b8 */
[----:B------:R-:W-:Y:S01]  /*16820*/  IMAD R193, R2, 0x2, R193 ;  /* 0x0000000202c17824 */ /* 0x000fe200078e02c1 */
[----:B------:R-:W-:Y:S02]  /*16830*/  @!P4 LEA.HI.X.SX32 R197, R8, R197, 0x1, P0 ;  /* 0x000000c508c5c211 */ /* 0x000fe400000f0eff */
[----:B------:R-:W-:Y:S02]  /*16840*/  ISETP.GE.AND P3, PT, R184, UR9, PT ;  /* 0x00000009b8007c0c */ /* 0x000fe4000bf66270 */
[----:B------:R-:W-:Y:S01]  /*16850*/  LEA R209, R209, UR8, 0x1 ;  /* 0x00000008d1d17c11 */ /* 0x000fe2000f8e08ff */
[----:B------:R-:W-:Y:S10]  /*16860*/  @!P4 BRA `(.L_x_3727) ;  /* 0x0000000000f4c947 */ /* 0x000ff40003800000 */
[----:B------:R-:W-:Y:S01]  /*16870*/  VIADD R7, R203, 0xffffffc0 ;  /* 0xffffffc0cb077836 */ /* 0x000fe20000000000 */
[----:B------:R-:W2:Y:S01]  /*16880*/  LDC R2, c[0x0][0x4f0] ;  /* 0x00013c00ff027b82 */ /* 0x000ea20000000800 */
[----:B------:R-:W-:Y:S03]  /*16890*/  IABS R8, R203 ;  /* 0x000000cb00087213 */ /* 0x000fe60000000000 */
[----:B------:R-:W-:Y:S02]  /*168a0*/  IABS R13, R7 ;  /* 0x00000007000d7213 */ /* 0x000fe40000000000 */
[-C--:B--2---:R-:W-:Y:S02]  /*168b0*/  IABS R5, R2.reuse ;  /* 0x0000000200057213 */ /* 0x084fe40000000000 */
[----:B------:R-:W-:Y:S02]  /*168c0*/  LOP3.LUT R7, R7, R2, RZ, 0x3c, !PT ;  /* 0x0000000207077212 */ /* 0x000fe400078e3cff */
[----:B------:R-:W2:Y:S10]  /*168d0*/  I2F.RP R6, R5 ;  /* 0x0000000500067306 */ /* 0x000eb40000209400 */
[----:B--2---:R-:W2:Y:S02]  /*168e0*/  MUFU.RCP R4, R6 ;  /* 0x0000000600047308 */ /* 0x004ea40000001000 */
[----:B--2---:R-:W-:Y:S08]  /*168f0*/  VIADD R14, R4, 0xffffffe ;  /* 0x0ffffffe040e7836 */ /* 0x004ff00000000000 */
[----:B------:R-:W2:Y:S02]  /*16900*/  F2I.FTZ.U32.TRUNC.NTZ R15, R14 ;  /* 0x0000000e000f7305 */ /* 0x000ea4000021f000 */
[--C-:B--2---:R-:W-:Y:S01]  /*16910*/  IMAD.MOV R4, RZ, RZ, -R15.reuse ;  /* 0x000000ffff047224 */ /* 0x104fe200078e0a0f */
        /* <DEDUP_REMOVED lines=18> */
[----:B------:R-:W2:Y:S01]  /*16a40*/  LDC.64 R6, c[0x0][0x3c0] ;  /* 0x0000f000ff067b82 */ /* 0x000ea20000000a00 */
        /* <DEDUP_REMOVED lines=31> */
.L_x_3727:
[----:B------:R-:W-:Y:S01]  /*16c40*/  @!PT LDS RZ, [RZ] ;  /* 0x00000000fffff984 */ /* 0x000fe20000000800 */
[----:B------:R-:W-:Y:S01]  /*16c50*/  @!PT LDS RZ, [RZ] ;  /* 0x00000000fffff984 */ /* 0x000fe20000000800 */
[----:B------:R-:W-:Y:S01]  /*16c60*/  @!PT LDS RZ, [RZ] ;  /* 0x00000000fffff984 */ /* 0x000fe20000000800 */
[----:B------:R-:W-:Y:S01]  /*16c70*/  @!P3 LDGSTS.E.BYPASS.LTC128B.128 [R209+0xc000], desc[UR6][R196.64] ;  /* 0x0c000000c4d1bfae */ /* 0x000fe2000b981a06 */
[C---:B------:R-:W-:Y:S01]  /*16c80*/  LEA R8, P0, R6.reuse, R196, 0x5 ;  /* 0x000000c406087211 */ /* 0x040fe200078028ff */
[C---:B------:R-:W-:Y:S01]  /*16c90*/  IMAD.SHL.U32 R4, R6.reuse, 0x20, RZ ;  /* 0x0000002006047824 */ /* 0x040fe200078e00ff */
[C-C-:B-1----:R-:W-:Y:S01]  /*16ca0*/  SHF.L.U64.HI R2, R6.reuse, 0x5, R9.reuse ;  /* 0x0000000506027819 */ /* 0x142fe20000010209 */
[----:B------:R-:W-:Y:S01]  /*16cb0*/  @P3 STS.128 [R209+0xc000], RZ ;  /* 0x00c000ffd1003388 */ /* 0x000fe20000000c00 */
[----:B------:R-:W-:Y:S01]  /*16cc0*/  LEA.HI.X R9, R6, R197, R9, 0x5, P0 ;  /* 0x000000c506097211 */ /* 0x000fe200000f2c09 */
[----:B------:R-:W-:Y:S01]  /*16cd0*/  VIADD R132, R193, UR8 ;  /* 0x00000008c1847c36 */ /* 0x000fe20008000000 */
[C---:B------:R-:W-:Y:S01]  /*16ce0*/  IADD3 R6, P5, PT, R4.reuse, R8, RZ ;  /* 0x0000000804067210 */ /* 0x040fe20007fbe0ff */
[----:B------:R-:W-:Y:S01]  /*16cf0*/  @!PT LDS RZ, [RZ] ;  /* 0x00000000fffff984 */ /* 0x000fe20000000800 */
[----:B------:R-:W-:Y:S01]  /*16d00*/  @!PT LDS RZ, [RZ] ;  /* 0x00000000fffff984 */ /* 0x000fe20000000800 */
[----:B------:R-:W-:Y:S01]  /*16d10*/  @!PT LDS RZ, [RZ] ;  /* 0x00000000fffff984 */ /* 0x000fe20000000800 */
[----:B------:R-:W-:Y:S01]  /*16d20*/  @!P2 LDGSTS.E.BYPASS.LTC128B.128 [R209+0xe000], desc[UR6][R196.64+0x80] ;  /* 0x0e000080c4d1afae */ /* 0x000fe2000b981a06 */
[----:B------:R-:W-:Y:S01]  /*16d30*/  LEA R176, R3, UR8, 0x1 ;  /* 0x0000000803b07c11 */ /* 0x000fe2000f8e08ff */
[----:B------:R-:W-:Y:S01]  /*16d40*/  UISETP.NE.AND UP0, UPT, UR14, URZ, UPT ;  /* 0x000000ff0e00728c */ /* 0x000fe2000bf05270 */
[----:B------:R-:W-:Y:S01]  /*16d50*/  IADD3 R4, P0, PT, R4, R6, RZ ;  /* 0x0000000604047210 */ /* 0x000fe20007f1e0ff */
[----:B------:R-:W-:Y:S01]  /*16d60*/  @P2 STS.128 [R209+0xe000], RZ ;  /* 0x00e000ffd1002388 */ /* 0x000fe20000000c00 */
[C---:B------:R-:W-:Y:S03]  /*16d70*/  IMAD.X R7, R2.reuse, 0x1, R9, P5 ;  /* 0x0000000102077824 */ /* 0x040fe600028e0609 */
[----:B------:R-:W-:Y:S01]  /*16d80*/  @!PT LDS RZ, [RZ] ;  /* 0x00000000fffff984 */ /* 0x000fe20000000800 */
[----:B------:R-:W-:Y:S01]  /*16d90*/  @!PT LDS RZ, [RZ] ;  /* 0x00000000fffff984 */ /* 0x000fe20000000800 */
[----:B------:R-:W-:Y:S01]  /*16da0*/  @!PT LDS RZ, [RZ] ;  /* 0x00000000fffff984 */ /* 0x000fe20000000800 */
[----:B------:R-:W-:Y:S01]  /*16db0*/  @!P1 LDGSTS.E.BYPASS.LTC128B.128 [R209+0x10000], desc[UR6][R196.64+0x100] ;  /* 0x10000100c4d19fae */ /* 0x000fe2000b981a06 */
[----:B------:R-:W-:Y:S01]  /*16dc0*/  IMAD.X R5, R2, 0x1, R7, P0 ;  /* 0x0000000102057824 */ /* 0x000fe200000e0607 */
[----:B------:R-:W-:Y:S01]  /*16dd0*/  LOP3.LUT P0, RZ, R189, 0x2, RZ, 0xc0, !PT ;  /* 0x00000002bdff7812 */ /* 0x000fe2000780c0ff */
[----:B------:R-:W-:Y:S01]  /*16de0*/  IMAD.MOV.U32 R2, RZ, RZ, 0x40 ;  /* 0x00000040ff027424 */ /* 0x000fe200078e00ff */
[----:B------:R-:W-:Y:S02]  /*16df0*/  @P1 STS.128 [R209+0x10000], RZ ;  /* 0x010000ffd1001388 */ /* 0x000fe40000000c00 */
[----:B------:R-:W-:Y:S02]  /*16e00*/  SEL R191, R185, 0xffffffe0, !P0 ;  /* 0xffffffe0b9bf7807 */ /* 0x000fe40004000000 */
[----:B------:R-:W-:Y:S01]  /*16e10*/  @!PT LDS RZ, [RZ] ;  /* 0x00000000fffff984 */ /* 0x000fe20000000800 */
[----:B------:R-:W-:Y:S01]  /*16e20*/  @!PT LDS RZ, [RZ] ;  /* 0x00000000fffff984 */ /* 0x000fe20000000800 */
[----:B------:R-:W-:Y:S01]  /*16e30*/  @!PT LDS RZ, [RZ] ;  /* 0x00000000fffff984 */ /* 0x000fe20000000800 */
[----:B------:R-:W-:Y:S01]  /*16e40*/  @!P3 LDGSTS.E.BYPASS.LTC128B.128 [R209+0xc800], desc[UR6][R8.64] ;  /* 0x0c80000008d1bfae */ /* 0x000fe2000b981a06 */
[----:B------:R-:W-:Y:S02]  /*16e50*/  LOP3.LUT P0, RZ, R189, 0x4, RZ, 0xc0, !PT ;  /* 0x00000004bdff7812 */ /* 0x000fe4000780c0ff */
[C-C-:B------:R-:W-:Y:S01]  /*16e60*/  IMAD.IADD R135, R191.reuse, 0x1, R176.reuse ;  /* 0x00000001bf877824 */ /* 0x140fe200078e02b0 */
        /* <DEDUP_REMOVED lines=8> */
[C---:B------:R-:W-:Y:S02]  /*16ef0*/  IMAD.IADD R192, R3.reuse, 0x1, R176 ;  /* 0x0000000103c07824 */ /* 0x040fe400078e02b0 */
[----:B------:R-:W-:Y:S01]  /*16f00*/  IMAD.IADD R132, R3, 0x1, R132 ;  /* 0x0000000103847824 */ /* 0x000fe200078e0284 */
[----:B------:R-:W-:Y:S01]  /*16f10*/  @!PT LDS RZ, [RZ] ;  /* 0x00000000fffff984 */ /* 0x000fe20000000800 */
[----:B------:R-:W-:Y:S01]  /*16f20*/  @!PT LDS RZ, [RZ] ;  /* 0x00000000fffff984 */ /* 0x000fe20000000800 */
[----:B------:R-:W-:Y:S01]  /*16f30*/  @!PT LDS RZ, [RZ] ;  /* 0x00000000fffff984 */ /* 0x000fe20000000800 */
[----:B------:R1:W-:Y:S02]  /*16f40*/  @!P1 LDGSTS.E.BYPASS.LTC128B.128 [R209+0x10800], desc[UR6][R8.64+0x100] ;  /* 0x1080010008d19fae */ /* 0x0003e4000b981a06 */
        /* <DEDUP_REMOVED lines=270> */
.L_x_3729:
        /* <DEDUP_REMOVED lines=69> */
.L_x_3728:
[----:B-1----:R-:W-:Y:S01]  /*18480*/  IABS R2, R204 ;  /* 0x000000cc00027213 */ /* 0x002fe20000000000 */
[----:B------:R-:W-:Y:S01]  /*18490*/  LDSM.16.MT88.4 R140, [R188+0xc000] ;  /* 0x00c00000bc8c783b */ /* 0x000fe20000004200 */
[C---:B------:R-:W-:Y:S01]  /*184a0*/  IADD3 R134, PT, PT, R204.reuse, -0x1, RZ ;  /* 0xffffffffcc867810 */ /* 0x040fe20007ffe0ff */
[----:B------:R-:W-:Y:S01]  /*184b0*/  UISETP.GT.AND UP0, UPT, UR14, URZ, UPT ;  /* 0x000000ff0e00728c */ /* 0x000fe2000bf04270 */
[----:B------:R-:W-:Y:S01]  /*184c0*/  I2FP.F32.S32 R3, R2 ;  /* 0x0000000200037245 */ /* 0x000fe20000201400 */
[----:B------:R-:W-:Y:S01]  /*184d0*/  UIADD3 UR15, UPT, UPT, UR14, -0x1, URZ ;  /* 0xffffffff0e0f7890 */ /* 0x000fe2000fffe0ff */
[C---:B------:R-:W-:Y:S02]  /*184e0*/  IADD3 R2, PT, PT, R204.reuse, -0x9, RZ ;  /* 0xfffffff7cc027810 */ /* 0x040fe40007ffe0ff */
[----:B------:R-:W-:Y:S01]  /*184f0*/  IABS R134, R134 ;  /* 0x0000008600867213 */ /* 0x000fe20000000000 */
[----:B------:R-:W-:Y:S01]  /*18500*/  FFMA.FTZ R6, R3, -UR5, R6 ;  /* 0x8000000503067c23 */ /* 0x000fe20008010006 */
[C---:B------:R-:W-:Y:S01]  /*18510*/  IADD3 R3, PT, PT, R204.reuse, -0x10, RZ ;  /* 0xfffffff0cc037810 */ /* 0x040fe20007ffe0ff */
[----:B------:R-:W-:Y:S01]  /*18520*/  LDSM.16.MT88.4 R156, [R190+0x10800] ;  /* 0x01080000be9c783b */ /* 0x000fe20000004200 */
[----:B------:R-:W-:Y:S01]  /*18530*/  IABS R2, R2 ;  /* 0x0000000200027213 */ /* 0x000fe20000000000 */
[----:B------:R-:W-:Y:S01]  /*18540*/  UMOV UR14, UR15 ;  /* 0x0000000f000e7c82 */ /* 0x000fe20008000000 */
[----:B------:R-:W-:Y:S02]  /*18550*/  I2FP.F32.S32 R134, R134 ;  /* 0x0000008600867245 */ /* 0x000fe40000201400 */
[----:B------:R-:W-:Y:S02]  /*18560*/  IADD3 R132, PT, PT, R204, -0x11, RZ ;  /* 0xffffffefcc847810 */ /* 0x000fe40007ffe0ff */
[----:B------:R-:W-:Y:S01]  /*18570*/  IABS R3, R3 ;  /* 0x0000000300037213 */ /* 0x000fe20000000000 */
[----:B------:R-:W-:Y:S01]  /*18580*/  FFMA.FTZ R7, R134, -UR5, R7 ;  /* 0x8000000586077c23 */ /* 0x000fe20008010007 */
[----:B------:R-:W-:Y:S02]  /*18590*/  IADD3 R135, PT, PT, R204, -0x8, RZ ;  /* 0xfffffff8cc877810 */ /* 0x000fe40007ffe0ff */
[----:B------:R-:W-:Y:S02]  /*185a0*/  I2FP.F32.S32 R2, R2 ;  /* 0x0000000200027245 */ /* 0x000fe40000201400 */
[----:B------:R-:W-:Y:S02]  /*185b0*/  IABS R132, R132 ;  /* 0x0000008400847213 */ /* 0x000fe40000000000 */
[----:B------:R-:W-:Y:S01]  /*185c0*/  I2FP.F32.S32 R3, R3 ;  /* 0x0000000300037245 */ /* 0x000fe20000201400 */
[C---:B------:R-:W-:Y:S01]  /*185d0*/  FFMA.FTZ R11, R2.reuse, -UR5, R11 ;  /* 0x80000005020b7c23 */ /* 0x040fe2000801000b */
[----:B------:R-:W-:Y:S01]  /*185e0*/  IABS R135, R135 ;  /* 0x0000008700877213 */ /* 0x000fe20000000000 */
[----:B------:R-:W-:Y:S01]  /*185f0*/  FFMA.FTZ R5, R2, -UR5, R5 ;  /* 0x8000000502057c23 */ /* 0x000fe20008010005 */
[C---:B------:R-:W-:Y:S01]  /*18600*/  IADD3 R134, PT, PT, R204.reuse, -0x19, RZ ;  /* 0xffffffe7cc867810 */ /* 0x040fe20007ffe0ff */
[C---:B------:R-:W-:Y:S01]  /*18610*/  FFMA.FTZ R8, R3.reuse, -UR5, R8 ;  /* 0x8000000503087c23 */ /* 0x040fe20008010008 */
[----:B------:R-:W-:Y:S01]  /*18620*/  I2FP.F32.S32 R132, R132 ;  /* 0x0000008400847245 */ /* 0x000fe20000201400 */
[----:B------:R-:W-:Y:S01]  /*18630*/  FFMA.FTZ R14, R3, -UR5, R14 ;  /* 0x80000005030e7c23 */ /* 0x000fe2000801000e */
[----:B------:R-:W-:Y:S02]  /*18640*/  I2FP.F32.S32 R135, R135 ;  /* 0x0000008700877245 */ /* 0x000fe40000201400 */
[----:B------:R-:W-:Y:S01]  /*18650*/  IADD3 R2, PT, PT, R204, -0x21, RZ ;  /* 0xffffffdfcc027810 */ /* 0x000fe20007ffe0ff */
[C---:B------:R-:W-:Y:S01]  /*18660*/  FFMA.FTZ R9, R132.reuse, -UR5, R9 ;  /* 0x8000000584097c23 */ /* 0x040fe20008010009 */
[----:B------:R-:W-:Y:S01]  /*18670*/  IABS R134, R134 ;  /* 0x0000008600867213 */ /* 0x000fe20000000000 */
[----:B------:R-:W-:Y:S01]  /*18680*/  FFMA.FTZ R15, R132, -UR5, R15 ;  /* 0x80000005840f7c23 */ /* 0x000fe2000801000f */
[C---:B------:R-:W-:Y:S01]  /*18690*/  IADD3 R3, PT, PT, R204.reuse, -0x20, RZ ;  /* 0xffffffe0cc037810 */ /* 0x040fe20007ffe0ff */
[C---:B------:R-:W-:Y:S01]  /*186a0*/  FFMA.FTZ R10, R135.reuse, -UR5, R10 ;  /* 0x80000005870a7c23 */ /* 0x040fe2000801000a */
[----:B------:R-:W-:Y:S01]  /*186b0*/  IABS R2, R2 ;  /* 0x0000000200027213 */ /* 0x000fe20000000000 */
[----:B------:R-:W-:Y:S01]  /*186c0*/  FFMA.FTZ R4, R135, -UR5, R4 ;  /* 0x8000000587047c23 */ /* 0x000fe20008010004 */
[----:B------:R-:W-:Y:S02]  /*186d0*/  I2FP.F32.S32 R132, R134 ;  /* 0x0000008600847245 */ /* 0x000fe40000201400 */
[----:B------:R-:W-:Y:S02]  /*186e0*/  IADD3 R135, PT, PT, R204, -0x18, RZ ;  /* 0xffffffe8cc877810 */ /* 0x000fe40007ffe0ff */
[----:B------:R-:W-:Y:S01]  /*186f0*/  IABS R3, R3 ;  /* 0x0000000300037213 */ /* 0x000fe20000000000 */
[----:B------:R-:W-:Y:S01]  /*18700*/  FFMA.FTZ R13, R132, -UR5, R13 ;  /* 0x80000005840d7c23 */ /* 0x000fe2000801000d */
        /* <DEDUP_REMOVED lines=12> */
[C---:B------:R-:W-:Y:S01]  /*187d0*/  IADD3 R132, PT, PT, R204.reuse, -0x29, RZ ;  /* 0xffffffd7cc847810 */ /* 0x040fe20007ffe0ff */
[C---:B------:R-:W-:Y:S01]  /*187e0*/  FFMA.FTZ R12, R135.reuse, -UR5, R12 ;  /* 0x80000005870c7c23 */ /* 0x040fe2000801000c */
[----:B------:R-:W-:Y:S01]  /*187f0*/  IADD3 R3, PT, PT, R204, -0x30, RZ ;  /* 0xffffffd0cc037810 */ /* 0x000fe20007ffe0ff */
[----:B------:R-:W-:Y:S01]  /*18800*/  FFMA.FTZ R18, R135, -UR5, R18 ;  /* 0x8000000587127c23 */ /* 0x000fe20008010012 */
[----:B------:R-:W-:Y:S02]  /*18810*/  I2FP.F32.S32 R2, R2 ;  /* 0x0000000200027245 */ /* 0x000fe40000201400 */
[----:B------:R-:W-:Y:S02]  /*18820*/  IABS R132, R132 ;  /* 0x0000008400847213 */ /* 0x000fe40000000000 */
[----:B------:R-:W-:Y:S01]  /*18830*/  IABS R3, R3 ;  /* 0x0000000300037213 */ /* 0x000fe20000000000 */
[----:B------:R-:W-:Y:S01]  /*18840*/  FFMA.FTZ R25, R2, -UR5, R25 ;  /* 0x8000000502197c23 */ /* 0x000fe20008010019 */
        /* <DEDUP_REMOVED lines=14> */
[C---:B------:R-:W-:Y:S01]  /*18930*/  FFMA.FTZ R26, R135.reuse, -UR5, R26 ;  /* 0x80000005871a7c23 */ /* 0x040fe2000801001a */
[C---:B------:R-:W-:Y:S01]  /*18940*/  IADD3 R3, PT, PT, R204.reuse, -0x38, RZ ;  /* 0xffffffc8cc037810 */ /* 0x040fe20007ffe0ff */
[----:B------:R-:W-:Y:S01]  /*18950*/  FFMA.FTZ R20, R135, -UR5, R20 ;  /* 0x8000000587147c23 */ /* 0x000fe20008010014 */
[----:B------:R-:W-:Y:S02]  /*18960*/  IADD3 R132, PT, PT, R204, -0x39, RZ ;  /* 0xffffffc7cc847810 */ /* 0x000fe40007ffe0ff */
        /* <DEDUP_REMOVED lines=28> */
[----:B------:R-:W-:Y:S01]  /*18b30*/  IADD3 R203, PT, PT, R203, -0x40, RZ ;  /* 0xffffffc0cbcb7810 */ /* 0x000fe20007ffe0ff */
[----:B------:R-:W-:Y:S01]  /*18b40*/  SHFL.BFLY PT, R3, R138, 0x2, 0x1f ;  /* 0x0c401f008a037f89 */ /* 0x000fe200000e0000 */
[----:B------:R-:W-:Y:S07]  /*18b50*/  IADD3 R204, PT, PT, R204, 0x40, RZ ;  /* 0x00000040cccc7810 */ /* 0x000fee0007ffe0ff */
        /* <DEDUP_REMOVED lines=375> */
.L_x_3726:
[----:B------:R-:W1:Y:S01]  /*1a2d0*/  SHFL.BFLY PT, R0, R205, 0x2, 0x1f ;  /* 0x0c401f00cd007f89 */ /* 0x000e6200000e0000 */
[----:B------:R-:W-:Y:S01]  /*1a2e0*/  SHF.L.U32 R4, R189, 0x4, RZ ;  /* 0x00000004bd047819 */ /* 0x000fe200000006ff */
[----:B------:R-:W2:Y:S01]  /*1a2f0*/  LDC R27, c[0x0][0x434] ;  /* 0x00010d00ff1b7b82 */ /* 0x000ea20000000800 */
[----:B------:R-:W-:Y:S01]  /*1a300*/  MOV R12, UR21 ;  /* 0x00000015000c7c02 */ /* 0x000fe20008000f00 */
[----:B------:R-:W3:Y:S01]  /*1a310*/  SHFL.BFLY PT, R8, R207, 0x2, 0x1f ;  /* 0x0c401f00cf087f89 */ /* 0x000ee200000e0000 */
[----:B------:R-:W-:Y:S01]  /*1a320*/  LOP3.LUT R4, R4, 0x1c0, RZ, 0xc0, !PT ;  /* 0x000001c004047812 */ /* 0x000fe200078ec0ff */
[----:B------:R-:W-:Y:S01]  /*1a330*/  BSSY.RECONVERGENT B0, `(.L_x_3731) ;  /* 0x0000112000007945 */ /* 0x000fe20003800200 */
[----:B------:R-:W-:Y:S01]  /*1a340*/  LOP3.LUT R187, R187, 0x30, RZ, 0xc0, !PT ;  /* 0x00000030bbbb7812 */ /* 0x000fe200078ec0ff */
[----:B------:R-:W4:Y:S01]  /*1a350*/  S2R R25, SR_CTAID.Z ;  /* 0x0000000000197919 */ /* 0x000f220000002700 */
[----:B-1----:R-:W-:Y:S01]  /*1a360*/  FADD.FTZ R9, R0, R205 ;  /* 0x000000cd00097221 */ /* 0x002fe20000010000 */
[----:B---3--:R-:W-:-:S04]  /*1a370*/  FADD.FTZ R8, R8, R207 ;  /* 0x000000cf08087221 */ /* 0x008fc80000010000 */
[----:B------:R-:W1:Y:S04]  /*1a380*/  SHFL.BFLY PT, R0, R9, 0x1, 0x1f ;  /* 0x0c201f0009007f89 */ /* 0x000e6800000e0000 */
[----:B------:R-:W3:Y:S01]  /*1a390*/  SHFL.BFLY PT, R5, R8, 0x1, 0x1f ;  /* 0x0c201f0008057f89 */ /* 0x000ee200000e0000 */
[----:B-1----:R-:W-:Y:S01]  /*1a3a0*/  FADD.FTZ R0, R9, R0 ;  /* 0x0000000009007221 */ /* 0x002fe20000010000 */
[----:B---3--:R-:W-:-:S03]  /*1a3b0*/  FADD.FTZ R2, R8, R5 ;  /* 0x0000000508027221 */ /* 0x008fc60000010000 */
[----:B------:R-:W1:Y:S01]  /*1a3c0*/  MUFU.RCP R6, R0 ;  /* 0x0000000000067308 */ /* 0x000e620000001000 */
[----:B------:R-:W-:Y:S02]  /*1a3d0*/  SHF.L.U32 R5, R189, 0x1, RZ ;  /* 0x00000001bd057819 */ /* 0x000fe400000006ff */
[----:B------:R-:W-:Y:S02]  /*1a3e0*/  FSETP.NE.FTZ.AND P2, PT, R0, RZ, PT ;  /* 0x000000ff0000720b */ /* 0x000fe40003f55000 */
[--C-:B------:R-:W-:Y:S02]  /*1a3f0*/  LOP3.LUT R186, R186, 0x6, R5.reuse, 0xf8, !PT ;  /* 0x00000006baba7812 */ /* 0x100fe400078ef805 */
[----:B------:R-:W-:Y:S01]  /*1a400*/  LOP3.LUT R5, R4, 0x38, R5, 0xf8, !PT ;  /* 0x0000003804057812 */ /* 0x000fe200078ef805 */
[----:B------:R-:W3:Y:S01]  /*1a410*/  MUFU.RCP R7, R2 ;  /* 0x0000000200077308 */ /* 0x000ee20000001000 */
[----:B------:R-:W-:Y:S02]  /*1a420*/  MOV R4, UR21 ;  /* 0x0000001500047c02 */ /* 0x000fe40008000f00 */
[----:B------:R-:W-:-:S02]  /*1a430*/  FSETP.NE.FTZ.AND P5, PT, R2, RZ, PT ;  /* 0x000000ff0200720b */ /* 0x000fc40003fb5000 */
[----:B------:R-:W-:Y:S02]  /*1a440*/  ISETP.NE.AND P1, PT, R4, -0x1, PT ;  /* 0xffffffff0400780c */ /* 0x000fe40003f25270 */
[----:B------:R-:W-:Y:S01]  /*1a450*/  LOP3.LUT R5, R186, R5, RZ, 0xfc, !PT ;  /* 0x00000005ba057212 */ /* 0x000fe200078efcff */
[----:B------:R-:W5:Y:S01]  /*1a460*/  @P2 LDC R16, c[0x0][0x458] ;  /* 0x00011600ff102b82 */ /* 0x000f620000000800 */
[----:B------:R-:W-:Y:S01]  /*1a470*/  R2P PR, R189, 0x18 ;  /* 0x00000018bd007804 */ /* 0x000fe20000000000 */
[----:B------:R-:W4:Y:S01]  /*1a480*/  @P2 MUFU.LG2 R0, R0 ;  /* 0x0000000000002308 */ /* 0x000f220000000c00 */
[----:B-1----:R-:W-:Y:S02]  /*1a490*/  FSEL R6, R6, 1, P2 ;  /* 0x3f80000006067808 */ /* 0x002fe40001000000 */
[----:B------:R-:W-:Y:S02]  /*1a4a0*/  MOV R4, 0x10 ;  /* 0x0000001000047802 */ /* 0x000fe40000000f00 */
[----:B------:R-:W-:Y:S01]  /*1a4b0*/  LEA R5, R5, UR8, 0x1 ;  /* 0x0000000805057c11 */ /* 0x000fe2000f8e08ff */
        /* <DEDUP_REMOVED lines=56> */
[----:B------:R-:W-:Y:S01]  /*1a840*/  SEL R4, R4, 0xfffffff0, !P0 ;  /* 0xfffffff004047807 */ /* 0x000fe20004000000 */
[C---:B------:R-:W-:Y:S01]  /*1a850*/  FMUL.FTZ R40, R7.reuse, R40 ;  /* 0x0000002807287220 */ /* 0x040fe20000410000 */
[----:B------:R-:W-:Y:S01]  /*1a860*/  FMUL.FTZ R41, R7, R41 ;  /* 0x0000002907297220 */ /* 0x000fe20000410000 */
[----:B------:R-:W-:Y:S01]  /*1a870*/  IADD3 R13, PT, PT, R5, 0x40, RZ ;  /* 0x00000040050d7810 */ /* 0x000fe20007ffe0ff */
        /* <DEDUP_REMOVED lines=106> */
[----:B------:R-:W3:Y:S01]  /*1af20*/  @P5 MUFU.LG2 R2, R2 ;  /* 0x0000000200025308 */ /* 0x000ee20000000c00 */
[----:B------:R-:W-:Y:S01]  /*1af30*/  F2FP.F16.F32.PACK_AB R104, R105, R104 ;  /* 0x000000686968723e */ /* 0x000fe200000000ff */
[----:B------:R-:W-:Y:S01]  /*1af40*/  STS [R11+0x2000], R68 ;  /* 0x002000440b007388 */ /* 0x000fe20000000800 */
[----:B------:R-:W-:Y:S01]  /*1af50*/  F2FP.F16.F32.PACK_AB R106, R107, R106 ;  /* 0x0000006a6b6a723e */ /* 0x000fe200000000ff */
[----:B------:R-:W2:Y:S01]  /*1af60*/  @!P1 LDC.64 R22, c[0x0][0x400] ;  /* 0x00010000ff169b82 */ /* 0x000ea20000000a00 */
[----:B------:R-:W-:Y:S01]  /*1af70*/  F2FP.F16.F32.PACK_AB R108, R109, R108 ;  /* 0x0000006c6d6c723e */ /* 0x000fe200000000ff */
[----:B------:R-:W-:Y:S01]  /*1af80*/  STS [R11+0x2400], R70 ;  /* 0x002400460b007388 */ /* 0x000fe20000000800 */
[----:B------:R-:W-:Y:S01]  /*1af90*/  F2FP.F16.F32.PACK_AB R110, R111, R110 ;  /* 0x0000006e6f6e723e */ /* 0x000fe200000000ff */
[----:B----4-:R-:W-:Y:S01]  /*1afa0*/  @P2 FMUL.FTZ R0, R0, 0.69314718246459960938 ;  /* 0x3f31721800002820 */ /* 0x010fe20000410000 */
[----:B------:R-:W-:Y:S01]  /*1afb0*/  F2FP.F16.F32.PACK_AB R112, R113, R112 ;  /* 0x000000707170723e */ /* 0x000fe200000000ff */
[----:B------:R-:W-:Y:S01]  /*1afc0*/  STS [R15+0x2000], R72 ;  /* 0x002000480f007388 */ /* 0x000fe20000000800 */
[----:B------:R-:W-:Y:S01]  /*1afd0*/  F2FP.F16.F32.PACK_AB R114, R115, R114 ;  /* 0x000000727372723e */ /* 0x000fe200000000ff */
[----:B------:R-:W4:Y:S01]  /*1afe0*/  S2UR UR8, SR_CTAID.X ;  /* 0x00000000000879c3 */ /* 0x000f220000002500 */
[----:B------:R-:W-:Y:S01]  /*1aff0*/  F2FP.F16.F32.PACK_AB R120, R121, R120 ;  /* 0x000000787978723e */ /* 0x000fe200000000ff */
[----:B------:R-:W-:Y:S01]  /*1b000*/  STS [R15+0x2400], R74 ;  /* 0x0024004a0f007388 */ /* 0x000fe20000000800 */
[----:B------:R-:W-:-:S02]  /*1b010*/  F2FP.F16.F32.PACK_AB R122, R123, R122 ;  /* 0x0000007a7b7a723e */ /* 0x000fc400000000ff */
[----:B------:R-:W-:Y:S01]  /*1b020*/  F2FP.F16.F32.PACK_AB R7, R7, R116 ;  /* 0x000000740707723e */ /* 0x000fe200000000ff */
[----:B------:R-:W-:Y:S01]  /*1b030*/  STS [R13+0x2000], R76 ;  /* 0x0020004c0d007388 */ /* 0x000fe20000000800 */
[----:B------:R-:W-:Y:S02]  /*1b040*/  F2FP.F16.F32.PACK_AB R118, R119, R118 ;  /* 0x000000767776723e */ /* 0x000fe400000000ff */
[----:B-1----:R-:W-:Y:S01]  /*1b050*/  ISETP.NE.AND P3, PT, R4, RZ, PT ;  /* 0x000000ff0400720c */ /* 0x002fe20003f65270 */
[----:B------:R-:W-:Y:S03]  /*1b060*/  STS [R13+0x2400], R78 ;  /* 0x0024004e0d007388 */ /* 0x000fe60000000800 */
[----:B------:R-:W-:Y:S01]  /*1b070*/  ISETP.NE.OR P0, PT, R12, -0x1, !P3 ;  /* 0xffffffff0c00780c */ /* 0x000fe20005f05670 */
[----:B------:R-:W-:Y:S04]  /*1b080*/  STS [R19+0x2000], R80 ;  /* 0x0020005013007388 */ /* 0x000fe80000000800 */
[----:B------:R-:W-:Y:S04]  /*1b090*/  STS [R19+0x2400], R82 ;  /* 0x0024005213007388 */ /* 0x000fe80000000800 */
[----:B------:R-:W-:Y:S01]  /*1b0a0*/  STS [R17+0x2000], R84 ;  /* 0x0020005411007388 */ /* 0x000fe20000000800 */
[----:B------:R-:W1:Y:S01]  /*1b0b0*/  @!P3 LDC R14, c[0x0][0x3e0] ;  /* 0x0000f800ff0ebb82 */ /* 0x000e620000000800 */
[----:B----4-:R-:W-:-:S02]  /*1b0c0*/  USHF.L.U32 UR8, UR8, 0x6, URZ ;  /* 0x0000000608087899 */ /* 0x010fc400080006ff */
[----:B------:R-:W-:Y:S04]  /*1b0d0*/  STS [R17+0x2400], R86 ;  /* 0x0024005611007388 */ /* 0x000fe80000000800 */
[----:B------:R-:W-:Y:S01]  /*1b0e0*/  STS [R21+0x2000], R88 ;  /* 0x0020005815007388 */ /* 0x000fe20000000800 */
[----:B------:R-:W4:Y:S03]  /*1b0f0*/  @P3 LDC R18, c[0x0][0x454] ;  /* 0x00011500ff123b82 */ /* 0x000f260000000800 */
        /* <DEDUP_REMOVED lines=13> */
[----:B------:R-:W-:Y:S04]  /*1b1d0*/  STS [R19+0x4400], R114 ;  /* 0x0044007213007388 */ /* 0x000fe80000000800 */
[----:B------:R-:W-:Y:S04]  /*1b1e0*/  STS [R17+0x4000], R120 ;  /* 0x0040007811007388 */ /* 0x000fe80000000800 */
[----:B------:R-:W-:Y:S01]  /*1b1f0*/  STS [R17+0x4400], R122 ;  /* 0x0044007a11007388 */ /* 0x000fe20000000800 */
[----:B---3--:R-:W3:Y:S03]  /*1b200*/  @P5 LDC R15, c[0x0][0x458] ;  /* 0x00011600ff0f5b82 */ /* 0x008ee60000000800 */
[----:B------:R1:W-:Y:S04]  /*1b210*/  STS [R21+0x4000], R7 ;  /* 0x0040000715007388 */ /* 0x0003e80000000800 */
[----:B------:R5:W-:Y:S01]  /*1b220*/  STS [R21+0x4400], R118 ;  /* 0x0044007615007388 */ /* 0x000be20000000800 */
[----:B--2---:R-:W2:Y:S08]  /*1b230*/  LDC.64 R12, c[0x0][0x408] ;  /* 0x00010200ff0c7b82 */ /* 0x004eb00000000a00 */
[----:B------:R-:W-:Y:S06]  /*1b240*/  BAR.SYNC.DEFER_BLOCKING 0x0 ;  /* 0x0000000000007b1d */ /* 0x000fec0000010000 */
[----:B------:R-:W4:Y:S01]  /*1b250*/  S2R R6, SR_CTAID.Y ;  /* 0x0000000000067919 */ /* 0x000f220000002600 */
[----:B-1----:R-:W-:Y:S01]  /*1b260*/  @P5 FMUL.FTZ R7, R2, 0.69314718246459960938 ;  /* 0x3f31721802075820 */ /* 0x002fe20000410000 */
[----:B-----5:R-:W-:Y:S01]  /*1b270*/  @P1 IMAD.WIDE.U32 R20, R4, UR21, RZ ;  /* 0x0000001504141c25 */ /* 0x020fe2000f8e00ff */
[----:B------:R1:W1:Y:S03]  /*1b280*/  LDS.128 R8, [R209+0x1800] ;  /* 0x00180000d1087984 */ /* 0x0002660000000c00 */
[----:B----4-:R-:W-:-:S04]  /*1b290*/  @!P1 IMAD.WIDE.U32 R28, R6, R22, RZ ;  /* 0x00000016061c9225 */ /* 0x010fc800078e00ff */
[C---:B------:R-:W-:Y:S02]  /*1b2a0*/  @!P0 IMAD R4, R6.reuse, R27, RZ ;  /* 0x0000001b06048224 */ /* 0x040fe400078e02ff */
[----:B------:R-:W-:Y:S02]  /*1b2b0*/  @!P1 IMAD R23, R6, R23, R29 ;  /* 0x0000001706179224 */ /* 0x000fe400078e021d */
[----:B------:R-:W-:Y:S01]  /*1b2c0*/  @P1 IMAD R23, R5, UR21, R21 ;  /* 0x0000001505171c24 */ /* 0x000fe2000f8e0215 */
[----:B------:R-:W-:Y:S01]  /*1b2d0*/  @!P0 R2UR UR21, R4 ;  /* 0x00000000041582ca */ /* 0x000fe200000e0000 */
[----:B------:R-:W-:Y:S01]  /*1b2e0*/  @!P3 IMAD R14, R6, R14, R25 ;  /* 0x0000000e060eb224 */ /* 0x000fe200078e0219 */
[----:B------:R-:W-:Y:S02]  /*1b2f0*/  LOP3.LUT P0, RZ, R189, 0x3, RZ, 0xc0, !PT ;  /* 0x00000003bdff7812 */ /* 0x000fe4000780c0ff */
[----:B------:R-:W-:Y:S01]  /*1b300*/  SHF.R.U32.HI R4, RZ, 0x2, R189 ;  /* 0x00000002ff047819 */ /* 0x000fe200000116bd */
[----:B------:R-:W-:Y:S01]  /*1b310*/  @!P3 IMAD R14, R14, R27, RZ ;  /* 0x0000001b0e0eb224 */ /* 0x000fe200078e02ff */
[----:B------:R-:W-:Y:S01]  /*1b320*/  MOV R6, 0x7f800000 ;  /* 0x7f80000000067802 */ /* 0x000fe20000000f00 */
[----:B---3--:R-:W-:Y:S01]  /*1b330*/  @P5 FFMA.FTZ R6, R132, R15, R7 ;  /* 0x0000000f84065223 */ /* 0x008fe20000010007 */
[----:B------:R-:W-:Y:S01]  /*1b340*/  MOV R5, 0x7f800000 ;  /* 0x7f80000000057802 */ /* 0x000fe20000000f00 */
[----:B------:R-:W-:Y:S01]  /*1b350*/  @P2 FFMA.FTZ R5, R3, R16, R0 ;  /* 0x0000001003052223 */ /* 0x000fe20000010000 */
[----:B------:R-:W-:-:S03]  /*1b360*/  LOP3.LUT R4, R187, 0x7, R4, 0xf8, !PT ;  /* 0x00000007bb047812 */ /* 0x000fc600078ef804 */
[----:B------:R-:W-:Y:S02]  /*1b370*/  @P3 IMAD R14, R25, R18, UR21 ;  /* 0x00000015190e3e24 */ /* 0x000fe4000f8e0212 */
[----:B-12---:R-:W-:Y:S05]  /*1b380*/  @P0 BRA `(.L_x_3732) ;  /* 0x0000000000300947 */ /* 0x006fea0003800000 */
[----:B------:R-:W1:Y:S01]  /*1b390*/  LDCU.64 UR4, c[0x0][0x420] ;  /* 0x00008400ff0477ac */ /* 0x000e620008000a00 */
[----:B------:R-:W-:Y:S02]  /*1b3a0*/  VIADD R3, R14, UR8 ;  /* 0x000000080e037c36 */ /* 0x000fe40008000000 */
[C---:B------:R-:W-:Y:S01]  /*1b3b0*/  VIADD R2, R4.reuse, 0x8 ;  /* 0x0000000804027836 */ /* 0x040fe20000000000 */
[----:B------:R-:W-:Y:S02]  /*1b3c0*/  UIADD3 UR9, UPT, UPT, -UR8, UR22, URZ ;  /* 0x0000001608097290 */ /* 0x000fe4000fffe1ff */
[----:B------:R-:W-:-:S04]  /*1b3d0*/  IADD3 R0, P0, PT, R4, R3, RZ ;  /* 0x0000000304007210 */ /* 0x000fc80007f1e0ff */
[----:B------:R-:W-:Y:S02]  /*1b3e0*/  ISETP.GE.AND P3, PT, R4, UR9, PT ;  /* 0x0000000904007c0c */ /* 0x000fe4000bf66270 */
[----:B------:R-:W-:Y:S02]  /*1b3f0*/  ISETP.GE.AND P2, PT, R2, UR9, PT ;  /* 0x0000000902007c0c */ /* 0x000fe4000bf46270 */
[----:B------:R-:W-:Y:S02]  /*1b400*/  LEA.HI.X.SX32 R3, R3, RZ, 0x1, P0 ;  /* 0x000000ff03037211 */ /* 0x000fe400000f0eff */
[----:B-1----:R-:W-:-:S04]  /*1b410*/  LEA R2, P0, R0, UR4, 0x2 ;  /* 0x0000000400027c11 */ /* 0x002fc8000f8010ff */
[----:B------:R-:W-:-:S05]  /*1b420*/  LEA.HI.X R3, R0, UR5, R3, 0x2, P0 ;  /* 0x0000000500037c11 */ /* 0x000fca00080f1403 */
[----:B------:R1:W-:Y:S04]  /*1b430*/  @!P3 STG.E desc[UR6][R2.64], R6 ;  /* 0x000000060200b986 */ /* 0x0003e8000c101906 */
[----:B------:R1:W-:Y:S02]  /*1b440*/  @!P2 STG.E desc[UR6][R2.64+0x20], R5 ;  /* 0x000020050200a986 */ /* 0x0003e4000c101906 */
.L_x_3732:
[----:B------:R-:W-:Y:S05]  /*1b450*/  BSYNC.RECONVERGENT B0 ;  /* 0x0000000000007941 */ /* 0x000fea0003800200 */
.L_x_3731:
[----:B------:R-:W-:Y:S01]  /*1b460*/  IMAD.MOV.U32 R185, RZ, RZ, RZ ;  /* 0x000000ffffb97224 */ /* 0x000fe200078e00ff */
[----:B------:R-:W-:Y:S01]  /*1b470*/  SHF.R.U32.HI R0, RZ, 0x3, R189 ;  /* 0x00000003ff007819 */ /* 0x000fe200000116bd */
[----:B------:R-:W-:Y:S01]  /*1b480*/  @P1 IMAD.MOV.U32 R28, RZ, RZ, R20 ;  /* 0x000000ffff1c1224 */ /* 0x000fe200078e0014 */
[----:B------:R-:W-:Y:S01]  /*1b490*/  UIADD3 UR22, UPT, UPT, -UR8, UR22, URZ ;  /* 0x0000001608167290 */ /* 0x000fe2000fffe1ff */
[----:B-1----:R-:W-:Y:S01]  /*1b4a0*/  IMAD.WIDE.U32 R4, R12, UR8, R184 ;  /* 0x000000080c047c25 */ /* 0x002fe2000f8e00b8 */
[----:B------:R1:W2:Y:S01]  /*1b4b0*/  LDS.128 R16, [R209+0x2000] ;  /* 0x00200000d1107984 */ /* 0x0002a20000000c00 */
[----:B------:R-:W3:Y:S01]  /*1b4c0*/  LDCU.64 UR4, c[0x0][0x410] ;  /* 0x00008200ff0477ac */ /* 0x000ee20008000a00 */
[----:B------:R-:W-:Y:S01]  /*1b4d0*/  IADD3 R3, PT, PT, R0, 0x20, RZ ;  /* 0x0000002000037810 */ /* 0x000fe20007ffe0ff */
[----:B------:R-:W-:Y:S01]  /*1b4e0*/  IMAD R2, R13, UR8, R5 ;  /* 0x000000080d027c24 */ /* 0x000fe2000f8e0205 */
[----:B------:R-:W-:Y:S01]  /*1b4f0*/  IADD3 R14, P0, PT, R28, R4, RZ ;  /* 0x000000041c0e7210 */ /* 0x000fe20007f1e0ff */
[----:B------:R-:W-:Y:S01]  /*1b500*/  VIADD R4, R0, 0x10 ;  /* 0x0000001000047836 */ /* 0x000fe20000000000 */
[----:B------:R-:W-:Y:S01]  /*1b510*/  BSSY.RECONVERGENT B0, `(.L_x_3733) ;  /* 0x000001b000007945 */ /* 0x000fe20003800200 */
[----:B------:R-:W-:-:S02]  /*1b520*/  ISETP.GE.AND P5, PT, R3, UR22, PT ;  /* 0x0000001603007c0c */ /* 0x000fc4000bfa6270 */
[----:B------:R-:W-:Y:S01]  /*1b530*/  IMAD.X R15, R23, 0x1, R2, P0 ;  /* 0x00000001170f7824 */ /* 0x000fe200000e0602 */
[----:B------:R-:W-:Y:S01]  /*1b540*/  ISETP.GE.AND P6, PT, R4, UR22, PT ;  /* 0x0000001604007c0c */ /* 0x000fe2000bfc6270 */
[----:B------:R1:W4:Y:S01]  /*1b550*/  LDS.128 R20, [R209] ;  /* 0x00000000d1147984 */ /* 0x0003220000000c00 */
[C---:B------:R-:W-:Y:S02]  /*1b560*/  ISETP.GE.AND P0, PT, R0.reuse, UR22, PT ;  /* 0x0000001600007c0c */ /* 0x040fe4000bf06270 */
[----:B------:R-:W-:Y:S01]  /*1b570*/  IADD3 R2, PT, PT, R0, 0x30, RZ ;  /* 0x0000003000027810 */ /* 0x000fe20007ffe0ff */
[----:B------:R1:W1:Y:S01]  /*1b580*/  LDS.128 R4, [R209+0x4000] ;  /* 0x00400000d1047984 */ /* 0x0002620000000c00 */
[----:B------:R-:W-:Y:S02]  /*1b590*/  LOP3.LUT R3, R184, 0x40, RZ, 0xfc, !PT ;  /* 0x00000040b8037812 */ /* 0x000fe400078efcff */
[----:B------:R-:W-:Y:S01]  /*1b5a0*/  ISETP.GE.AND P4, PT, R2, UR22, PT ;  /* 0x0000001602007c0c */ /* 0x000fe2000bf86270 */
[----:B---3--:R-:W-:Y:S01]  /*1b5b0*/  IMAD.WIDE.U32 R14, R25, UR4, R14 ;  /* 0x00000004190e7c25 */ /* 0x008fe2000f8e000e */
[----:B------:R-:W-:-:S03]  /*1b5c0*/  LOP3.LUT R2, R184, 0x80, RZ, 0xfc, !PT ;  /* 0x00000080b8027812 */ /* 0x000fc600078efcff */
[----:B------:R-:W-:Y:S02]  /*1b5d0*/  IMAD R25, R25, UR5, R15 ;  /* 0x0000000519197c24 */ /* 0x000fe4000f8e020f */
        /* <DEDUP_REMOVED lines=11> */
[----:B----4-:R3:W-:Y:S04]  /*1b690*/  @!P2 STG.E.128 desc[UR6][R28.64], R20 ;  /* 0x000000141c00a986 */ /* 0x0107e8000c101d06 */
[----:B--2---:R3:W-:Y:S04]  /*1b6a0*/  @!P1 STG.E.128 desc[UR6][R28.64+0x80], R16 ;  /* 0x000080101c009986 */ /* 0x0047e8000c101d06 */
[----:B-1----:R3:W-:Y:S02]  /*1b6b0*/  @!P0 STG.E.128 desc[UR6][R28.64+0x100], R4 ;  /* 0x000100041c008986 */ /* 0x0027e4000c101d06 */
.L_x_3734:
[----:B------:R-:W-:Y:S05]  /*1b6c0*/  BSYNC.RECONVERGENT B0 ;  /* 0x0000000000007941 */ /* 0x000fea0003800200 */
.L_x_3733:
[----:B---34-:R3:W4:Y:S01]  /*1b6d0*/  LDS.128 R20, [R209+0x800] ;  /* 0x00080000d1147984 */ /* 0x0187220000000c00 */
[----:B------:R-:W-:Y:S03]  /*1b6e0*/  BSSY.RECONVERGENT B0, `(.L_x_3735) ;  /* 0x0000016000007945 */ /* 0x000fe60003800200 */
[----:B--2---:R3:W2:Y:S04]  /*1b6f0*/  LDS.128 R16, [R209+0x2800] ;  /* 0x00280000d1107984 */ /* 0x0046a80000000c00 */
[----:B-1----:R3:W1:Y:S01]  /*1b700*/  LDS.128 R4, [R209+0x4800] ;  /* 0x00480000d1047984 */ /* 0x0026620000000c00 */
        /* <DEDUP_REMOVED lines=16> */
[----:B----4-:R3:W-:Y:S04]  /*1b810*/  @!P2 STG.E.128 desc[UR6][R30.64], R20 ;  /* 0x000000141e00a986 */ /* 0x0107e8000c101d06 */
[----:B--2---:R3:W-:Y:S04]  /*1b820*/  @!P1 STG.E.128 desc[UR6][R30.64+0x80], R16 ;  /* 0x000080101e009986 */ /* 0x0047e8000c101d06 */
[----:B-1----:R3:W-:Y:S02]  /*1b830*/  @!P0 STG.E.128 desc[UR6][R30.64+0x100], R4 ;  /* 0x000100041e008986 */ /* 0x0027e4000c101d06 */
.L_x_3736:
[----:B------:R-:W-:Y:S05]  /*1b840*/  BSYNC.RECONVERGENT B0 ;  /* 0x0000000000007941 */ /* 0x000fea0003800200 */
.L_x_3735:
        /* <DEDUP_REMOVED lines=23> */
.L_x_3738:
[----:B------:R-:W-:Y:S05]  /*1b9c0*/  BSYNC.RECONVERGENT B0 ;  /* 0x0000000000007941 */ /* 0x000fea0003800200 */
.L_x_3737:
[----:B-1-3--:R1:W3:Y:S01]  /*1b9d0*/  LDS.128 R4, [R209+0x3800] ;  /* 0x00380000d1047984 */ /* 0x00a2e20000000c00 */
[----:B------:R-:W-:Y:S05]  /*1b9e0*/  @P4 EXIT ;  /* 0x000000000000494d */ /* 0x000fea0003800000 */
[----:B--2---:R2:W1:Y:S01]  /*1b9f0*/  LDS.128 R16, [R209+0x5800] ;  /* 0x00580000d1107984 */ /* 0x0044620000000c00 */
[----:B------:R-:W5:Y:S01]  /*1ba00*/  LDCU UR8, c[0x0][0x440] ;  /* 0x00008800ff0877ac */ /* 0x000f620008000800 */
[----:B------:R-:W-:Y:S01]  /*1ba10*/  IADD3 R15, P0, PT, R0, 0x30, RZ ;  /* 0x00000030000f7810 */ /* 0x000fe20007f1e0ff */
[----:B----4-:R-:W-:Y:S01]  /*1ba20*/  IMAD.MOV.U32 R20, RZ, RZ, R14 ;  /* 0x000000ffff147224 */ /* 0x010fe200078e000e */
[----:B------:R-:W4:Y:S03]  /*1ba30*/  LDCU.64 UR4, c[0x0][0x3f0] ;  /* 0x00007e00ff0477ac */ /* 0x000f260008000a00 */
        /* <DEDUP_REMOVED lines=9> */
[----:B----4-:R-:W-:-:S04]  /*1bad0*/  LEA R12, P3, R20, UR4, 0x1 ;  /* 0x00000004140c7c11 */ /* 0x010fc8000f8608ff */
[----:B------:R-:W-:-:S05]  /*1bae0*/  LEA.HI.X R13, R20, UR5, R0, 0x1, P3 ;  /* 0x00000005140d7c11 */ /* 0x000fca00098f0c00 */
[----:B------:R2:W-:Y:S04]  /*1baf0*/  @!P2 STG.E.128 desc[UR6][R12.64], R8 ;  /* 0x000000080c00a986 */ /* 0x0005e8000c101d06 */
[----:B---3--:R2:W-:Y:S01]  /*1bb00*/  @!P1 STG.E.128 desc[UR6][R12.64+0x80], R4 ;  /* 0x000080040c009986 */ /* 0x0085e2000c101d06 */
[----:B------:R-:W-:Y:S05]  /*1bb10*/  @P0 EXIT ;  /* 0x000000000000094d */ /* 0x000fea0003800000 */
[----:B-1----:R-:W-:Y:S01]  /*1bb20*/  STG.E.128 desc[UR6][R12.64+0x100], R16 ;  /* 0x000100100c007986 */ /* 0x002fe2000c101d06 */
[----:B------:R-:W-:Y:S05]  /*1bb30*/  EXIT ;  /* 0x000000000000794d */ /* 0x000fea0003800000 */
.L_x_3739:
        /* <DEDUP_REMOVED lines=12> */
.L_x_6911:


//--------------------- .text._ZN5flash24flash_fwd_splitkv_kernelI23Flash_fwd_kernel_traitsILi192ELi64ELi64ELi4ELb0ELb0EN7cutlass6half_tE19Flash_kernel_traitsILi192ELi64ELi64ELi4ES3_EELb0ELb0ELb1ELb0ELb0ELb1ELb0ELb1EEEvNS_16Flash_fwd_paramsE --------------------------
	.section	.text._ZN5flash24flash_fwd_splitkv_kernelI23Flash_fwd_kernel_traitsILi192ELi64ELi64ELi4ELb0ELb0EN7cutlass6half_tE19Flash_kernel_traitsILi192ELi64ELi64ELi4ES3_EELb0ELb0ELb1ELb0ELb0ELb1ELb0ELb1EEEvNS_16Flash_fwd_paramsE,"ax",@progbits
	.align	128
        .global         _ZN5flash24flash_fwd_splitkv_kernelI23Flash_fwd_kernel_traitsILi192ELi64ELi64ELi4ELb0ELb0EN7cutlass6half_tE19Flash_kernel_traitsILi192ELi64ELi64ELi4ES3_EELb0ELb0ELb1ELb0ELb0ELb1ELb0ELb1EEEvNS_16Flash_fwd_paramsE
        .type           _ZN5flash24flash_fwd_splitkv_kernelI23Flash_fwd_kernel_traitsILi192ELi64ELi64ELi4ELb0ELb0EN7cutlass6half_tE19Flash_kernel_traitsILi192ELi64ELi64ELi4ES3_EELb0ELb0ELb1ELb0ELb0ELb1ELb0ELb1EEEvNS_16Flash_fwd_paramsE,@function
        .size           _ZN5flash24flash_fwd_splitkv_kernelI23Flash_fwd_kernel_traitsILi192ELi64ELi64ELi4ELb0ELb0EN7cutlass6half_tE19Flash_kernel_traitsILi192ELi64ELi64ELi4ES3_EELb0ELb0ELb1ELb0ELb0ELb1ELb0ELb1EEEvNS_16Flash_fwd_paramsE,(.L_x_6912 - _ZN5flash24flash_fwd_splitkv_kernelI23Flash_fwd_kernel_traitsILi192ELi64ELi64ELi4ELb0ELb0EN7cutlass6half_tE19Flash_kernel_traitsILi192ELi64ELi64ELi4ES3_EELb0ELb0ELb1ELb0ELb0ELb1ELb0ELb1EEEvNS_16Flash_fwd_paramsE)
        .other          _ZN5flash24flash_fwd_splitkv_kernelI23Flash_fwd_kernel_traitsILi192ELi64ELi64ELi4ELb0ELb0EN7cutlass6half_tE19Flash_kernel_traitsILi192ELi64ELi64ELi4ES3_EELb0ELb0ELb1ELb0ELb0ELb1ELb0ELb1EEEvNS_16Flash_fwd_paramsE,@"STO_CUDA_ENTRY STV_DEFAULT"
_ZN5flash24flash_fwd_splitkv_kernelI23Flash_fwd_kernel_traitsILi192ELi64ELi64ELi4ELb0ELb0EN7cutlass6half_tE19Flash_kernel_traitsILi192ELi64ELi64ELi4ES3_EELb0ELb0ELb1ELb0ELb0ELb1ELb0ELb1EEEvNS_16Flash_fwd_paramsE:
.text._ZN5flash24flash_fwd_splitkv_kernelI23Flash_fwd_kernel_traitsILi192ELi64ELi64ELi4ELb0ELb0EN7cutlass6half_tE19Flash_kernel_traitsILi192ELi64ELi64ELi4ES3_EELb0ELb0ELb1ELb0ELb0ELb1ELb0ELb1EEEvNS_16Flash_fwd_paramsE:
        /* <DEDUP_REMOVED lines=67> */
.L_x_3740:
        /* <DEDUP_REMOVED lines=78> */
.L_x_3743:
[----:B------:R-:W-:Y:S05]  /*0910*/  BSYNC.RECONVERGENT B0 ;  /* 0x0000000000007941 */ /* 0x000fea0003800200 */
.L_x_3742:
        /* <DEDUP_REMOVED lines=20> */
.L_x_3745:
[----:B------:R-:W-:Y:S05]  /*0a60*/  BSYNC.RECONVERGENT B0 ;  /* 0x0000000000007941 */ /* 0x000fea0003800200 */
.L_x_3744:
        /* <DEDUP_REMOVED lines=20> */
.L_x_3747:
[----:B------:R-:W-:Y:S05]  /*0bb0*/  BSYNC.RECONVERGENT B0 ;  /* 0x0000000000007941 */ /* 0x000fea0003800200 */
.L_x_3746:
        /* <DEDUP_REMOVED lines=19> */
.L_x_3749:
[----:B------:R-:W-:Y:S05]  /*0cf0*/  BSYNC.RECONVERGENT B0 ;  /* 0x0000000000007941 */ /* 0x000fea0003800200 */
.L_x_3748:
        /* <DEDUP_REMOVED lines=20> */
.L_x_3741:
        /* <DEDUP_REMOVED lines=12> */
.L_x_3750:
        /* <DEDUP_REMOVED lines=106> */
.L_x_3751:
        /* <DEDUP_REMOVED lines=16> */
.L_x_3753:
[----:B------:R-:W1:Y:S01]  /*16a0*/  LDC.64 R4, c[0x0][0x3b8] ;  /* 0x0000ee00ff047b82 */ /* 0x000e620000000a00 */
[----:B------:R-:W-:-:S06]  /*16b0*/  UIADD3 UR8, UPT, UPT, UR14, UR15, URZ ;  /* 0x0000000f0e087290 */ /* 0x000fcc000fffe0ff */
[----:B-1----:R-:W-:Y:S02]  /*16c0*/  IMAD R7, R5, UR8, RZ ;  /* 0x0000000805077c24 */ /* 0x002fe4000f8e02ff */
[----:B------:R-:W-:-:S05]  /*16d0*/  IMAD.WIDE.U32 R2, R4, UR8, RZ ;  /* 0x0000000804027c25 */ /* 0x000fca000f8e00ff */
[----:B------:R-:W-:Y:S02]  /*16e0*/  IADD3 R7, PT, PT, R3, R7, RZ ;  /* 0x0000000703077210 */ /* 0x000fe40007ffe0ff */
[----:B------:R-:W-:Y:S02]  /*16f0*/  MOV R0, R2 ;  /* 0x0000000200007202 */ /* 0x000fe40000000f00 */
.L_x_3754:
        /* <DEDUP_REMOVED lines=14> */
.L_x_3755:
[----:B------:R-:W1:Y:S01]  /*17e0*/  LDC.64 R2, c[0x0][0x3c0] ;  /* 0x0000f000ff027b82 */ /* 0x000e620000000a00 */
[----:B------:R-:W-:-:S06]  /*17f0*/  UIADD3 UR14, UPT, UPT, UR14, UR15, URZ ;  /* 0x0000000f0e0e7290 */ /* 0x000fcc000fffe0ff */
[----:B-1----:R-:W-:Y:S02]  /*1800*/  IMAD R13, R3, UR14, RZ ;  /* 0x0000000e030d7c24 */ /* 0x002fe4000f8e02ff */
[----:B------:R-:W-:-:S05]  /*1810*/  IMAD.WIDE.U32 R8, R2, UR14, RZ ;  /* 0x0000000e02087c25 */ /* 0x000fca000f8e00ff */
[----:B------:R-:W-:Y:S02]  /*1820*/  IADD3 R13, PT, PT, R9, R13, RZ ;  /* 0x0000000d090d7210 */ /* 0x000fe40007ffe0ff */
[----:B------:R-:W-:-:S07]  /*1830*/  MOV R12, R8 ;  /* 0x00000008000c7202 */ /* 0x000fce0000000f00 */
.L_x_3756:
        /* <DEDUP_REMOVED lines=49> */
.L_x_3752:
        /* <DEDUP_REMOVED lines=179> */
.L_x_3825:
        /* <DEDUP_REMOVED lines=22> */
.L_x_3759:
[----:B--23--:R-:W-:Y:S05]  /*27e0*/  BSYNC.RECONVERGENT B0 ;  /* 0x0000000000007941 */ /* 0x00cfea0003800200 */
.L_x_3758:
        /* <DEDUP_REMOVED lines=16> */
.L_x_3761:
[----:B------:R-:W-:Y:S05]  /*28f0*/  BSYNC.RECONVERGENT B0 ;  /* 0x0000000000007941 */ /* 0x000fea0003800200 */
.L_x_3760:
        /* <DEDUP_REMOVED lines=17> */
.L_x_3763:
[----:B------:R-:W-:Y:S05]  /*2a10*/  BSYNC.RECONVERGENT B0 ;  /* 0x0000000000007941 */ /* 0x000fea0003800200 */
.L_x_3762:
        /* <DEDUP_REMOVED lines=24> */
.L_x_3765:
[----:B------:R-:W-:Y:S05]  /*2ba0*/  BSYNC.RECONVERGENT B0 ;  /* 0x0000000000007941 */ /* 0x000fea0003800200 */
.L_x_3764:
        /* <DEDUP_REMOVED lines=17> */
.L_x_3769:
[----:B------:R-:W-:Y:S05]  /*2cc0*/  BSYNC.RECONVERGENT B0 ;  /* 0x0000000000007941 */ /* 0x000fea0003800200 */
.L_x_3768:
        /* <DEDUP_REMOVED lines=15> */
.L_x_3771:
[----:B------:R-:W-:Y:S05]  /*2dc0*/  BSYNC.RECONVERGENT B0 ;  /* 0x0000000000007941 */ /* 0x000fea0003800200 */
.L_x_3770:
        /* <DEDUP_REMOVED lines=17> */
.L_x_3773:
[----:B------:R-:W-:Y:S05]  /*2ee0*/  BSYNC.RECONVERGENT B0 ;  /* 0x0000000000007941 */ /* 0x000fea0003800200 */
.L_x_3772:
        /* <DEDUP_REMOVED lines=22> */
.L_x_3767:
        /* <DEDUP_REMOVED lines=59> */
.L_x_3779:
[----:B------:R-:W-:Y:S05]  /*3400*/  BSYNC.RECONVERGENT B0 ;  /* 0x0000000000007941 */ /* 0x000fea0003800200 */
.L_x_3778:
        /* <DEDUP_REMOVED lines=52> */
.L_x_3781:
[----:B------:R-:W-:Y:S05]  /*3750*/  BSYNC.RECONVERGENT B0 ;  /* 0x0000000000007941 */ /* 0x000fea0003800200 */
.L_x_3780:
        /* <DEDUP_REMOVED lines=51> */
.L_x_3777:
[----:B------:R-:W-:Y:S05]  /*3a90*/  BSYNC.RECONVERGENT B1 ;  /* 0x0000000000017941 */ /* 0x000fea0003800200 */
.L_x_3776:
        /* <DEDUP_REMOVED lines=68> */
.L_x_3785:
[----:B------:R-:W-:Y:S05]  /*3ee0*/  BSYNC.RECONVERGENT B0 ;  /* 0x0000000000007941 */ /* 0x000fea0003800200 */
.L_x_3784:
        /* <DEDUP_REMOVED lines=52> */
.L_x_3787:
[----:B------:R-:W-:Y:S05]  /*4230*/  BSYNC.RECONVERGENT B0 ;  /* 0x0000000000007941 */ /* 0x000fea0003800200 */
.L_x_3786:
        /* <DEDUP_REMOVED lines=51> */
.L_x_3783:
[----:B------:R-:W-:Y:S05]  /*4570*/  BSYNC.RECONVERGENT B1 ;  /* 0x0000000000017941 */ /* 0x000fea0003800200 */
.L_x_3782:
        /* <DEDUP_REMOVED lines=68> */
.L_x_3791:
[----:B------:R-:W-:Y:S05]  /*49c0*/  BSYNC.RECONVERGENT B0 ;  /* 0x0000000000007941 */ /* 0x000fea0003800200 */
.L_x_3790:
        /* <DEDUP_REMOVED lines=52> */
.L_x_3793:
[----:B------:R-:W-:Y:S05]  /*4d10*/  BSYNC.RECONVERGENT B0 ;  /* 0x0000000000007941 */ /* 0x000fea0003800200 */
.L_x_3792:
        /* <DEDUP_REMOVED lines=51> */
.L_x_3789:
[----:B------:R-:W-:Y:S05]  /*5050*/  BSYNC.RECONVERGENT B1 ;  /* 0x0000000000017941 */ /* 0x000fea0003800200 */
.L_x_3788:
        /* <DEDUP_REMOVED lines=70> */
.L_x_3797:
[----:B------:R-:W-:Y:S05]  /*54c0*/  BSYNC.RECONVERGENT B0 ;  /* 0x0000000000007941 */ /* 0x000fea0003800200 */
.L_x_3796:
        /* <DEDUP_REMOVED lines=52> */
.L_x_3799:
[----:B------:R-:W-:Y:S05]  /*5810*/  BSYNC.RECONVERGENT B0 ;  /* 0x0000000000007941 */ /* 0x000fea0003800200 */
.L_x_3798:
        /* <DEDUP_REMOVED lines=51> */
.L_x_3795:
[----:B------:R-:W-:Y:S05]  /*5b50*/  BSYNC.RECONVERGENT B1 ;  /* 0x0000000000017941 */ /* 0x000fea0003800200 */
.L_x_3794:
        /* <DEDUP_REMOVED lines=8> */
.L_x_3775:
        /* <DEDUP_REMOVED lines=99> */
.L_x_3803:
[----:B------:R-:W-:Y:S05]  /*6210*/  BSYNC.RECONVERGENT B0 ;  /* 0x0000000000007941 */ /* 0x000fea0003800200 */
.L_x_3802:
        /* <DEDUP_REMOVED lines=93> */
.L_x_3805:
[----:B------:R-:W-:Y:S05]  /*67f0*/  BSYNC.RECONVERGENT B0 ;  /* 0x0000000000007941 */ /* 0x000fea0003800200 */
.L_x_3804:
        /* <DEDUP_REMOVED lines=92> */
.L_x_3801:
[----:B------:R-:W-:Y:S05]  /*6dc0*/  BSYNC.RECONVERGENT B1 ;  /* 0x0000000000017941 */ /* 0x000fea0003800200 */
.L_x_3800:
        /* <DEDUP_REMOVED lines=100> */
.L_x_3809:
[----:B------:R-:W-:Y:S05]  /*7410*/  BSYNC.RECONVERGENT B0 ;  /* 0x0000000000007941 */ /* 0x000fea0003800200 */
.L_x_3808:
        /* <DEDUP_REMOVED lines=93> */
.L_x_3811:
[----:B------:R-:W-:Y:S05]  /*79f0*/  BSYNC.RECONVERGENT B0 ;  /* 0x0000000000007941 */ /* 0x000fea0003800200 */
.L_x_3810:
        /* <DEDUP_REMOVED lines=92> */
.L_x_3807:
[----:B------:R-:W-:Y:S05]  /*7fc0*/  BSYNC.RECONVERGENT B1 ;  /* 0x0000000000017941 */ /* 0x000fea0003800200 */
.L_x_3806:
        /* <DEDUP_REMOVED lines=102> */
.L_x_3815:
[----:B------:R-:W-:Y:S05]  /*8630*/  BSYNC.RECONVERGENT B0 ;  /* 0x0000000000007941 */ /* 0x000fea0003800200 */
.L_x_3814:
        /* <DEDUP_REMOVED lines=92> */
.L_x_3817:
[----:B------:R-:W-:Y:S05]  /*8c00*/  BSYNC.RECONVERGENT B0 ;  /* 0x0000000000007941 */ /* 0x000fea0003800200 */
.L_x_3816:
        /* <DEDUP_REMOVED lines=90> */
.L_x_3813:
[----:B------:R-:W-:Y:S05]  /*91b0*/  BSYNC.RECONVERGENT B1 ;  /* 0x0000000000017941 */ /* 0x000fea0003800200 */
.L_x_3812:
        /* <DEDUP_REMOVED lines=105> */
.L_x_3821:
[----:B------:R-:W-:Y:S05]  /*9850*/  BSYNC.RECONVERGENT B0 ;  /* 0x0000000000007941 */ /* 0x000fea0003800200 */
.L_x_3820:
        /* <DEDUP_REMOVED lines=91> */
.L_x_3823:
[----:B------:R-:W-:Y:S05]  /*9e10*/  BSYNC.RECONVERGENT B0 ;  /* 0x0000000000007941 */ /* 0x000fea0003800200 */
.L_x_3822:
        /* <DEDUP_REMOVED lines=90> */
.L_x_3819:
[----:B------:R-:W-:Y:S05]  /*a3c0*/  BSYNC.RECONVERGENT B1 ;  /* 0x0000000000017941 */ /* 0x000fea0003800200 */
.L_x_3818:
[----:B------:R-:W5:Y:S08]  /*a3d0*/  LDC R3, c[0x0][0x450] ;  /* 0x00011400ff037b82 */ /* 0x000f700000000800 */
[----:B------:R-:W1:Y:S01]  /*a3e0*/  LDC R11, c[0x0][0x450] ;  /* 0x00011400ff0b7b82 */ /* 0x000e620000000800 */
[----:B-----5:R-:W-:Y:S05]  /*a3f0*/  IMAD.U32 R3, R3, -0x20, RZ ;  /* 0xffffffe003037824 */ /* 0x020fea00078e00ff */
[C---:B------:R-:W-:Y:S02]  /*a400*/  LEA R82, P1, R3.reuse, R82, 0x1 ;  /* 0x0000005203527211 */ /* 0x040fe400078208ff */
[C---:B------:R-:W-:Y:S02]  /*a410*/  LEA R80, P0, R3.reuse, R80, 0x1 ;  /* 0x0000005003507211 */ /* 0x040fe400078008ff */
[C---:B------:R-:W-:Y:S02]  /*a420*/  LEA.HI.X.SX32 R83, R3.reuse, R83, 0x1, P1 ;  /* 0x0000005303537211 */ /* 0x040fe400008f0eff */
[----:B-1----:R-:W-:Y:S09]  /*a430*/  LEA.HI.X.SX32 R81, R3, R81, 0x1, P0 ;  /* 0x0000005103517211 */ /* 0x002ff200000f0eff */
.L_x_3774:
[----:B------:R-:W-:Y:S05]  /*a440*/  BSYNC.RECONVERGENT B2 ;  /* 0x0000000000027941 */ /* 0x000fea0003800200 */
.L_x_3766:
        /* <DEDUP_REMOVED lines=90> */
.L_x_3824:
[----:B------:R-:W-:Y:S02]  /*a9f0*/  IADD3 R78, P1, PT, R78, R85, RZ ;  /* 0x000000554e4e7210 */ /* 0x000fe40007f3e0ff */
[----:B------:R-:W-:Y:S03]  /*aa00*/  IADD3 R14, P0, PT, R14, R89, RZ ;  /* 0x000000590e0e7210 */ /* 0x000fe60007f1e0ff */
[----:B------:R-:W-:Y:S02]  /*aa10*/  IMAD.X R79, R79, 0x1, R84, P1 ;  /* 0x000000014f4f7824 */ /* 0x000fe400008e0654 */
[----:B------:R-:W-:Y:S01]  /*aa20*/  IMAD.X R15, R15, 0x1, R87, P0 ;  /* 0x000000010f0f7824 */ /* 0x000fe200000e0657 */
[----:B------:R-:W-:Y:S07]  /*aa30*/  BRA.U UP0, `(.L_x_3825) ;  /* 0xffffff7d00107547 */ /* 0x000fee000b83ffff */
.L_x_3757:
        /* <DEDUP_REMOVED lines=42> */
.L_x_3830:
[----:B------:R3:W-:Y:S02]  /*ace0*/  STS.128 [R211+0x4000], RZ ;  /* 0x004000ffd3007388 */ /* 0x0007e40000000c00 */
.L_x_3829:
[----:B------:R-:W-:Y:S05]  /*acf0*/  BSYNC.RECONVERGENT B0 ;  /* 0x0000000000007941 */ /* 0x000fea0003800200 */
.L_x_3828:
        /* <DEDUP_REMOVED lines=26> */
.L_x_3833:
[----:B------:R1:W-:Y:S02]  /*aea0*/  STS.128 [R211+0x4800], RZ ;  /* 0x004800ffd3007388 */ /* 0x0003e40000000c00 */
.L_x_3832:
[----:B------:R-:W-:Y:S05]  /*aeb0*/  BSYNC.RECONVERGENT B0 ;  /* 0x0000000000007941 */ /* 0x000fea0003800200 */
.L_x_3831:
        /* <DEDUP_REMOVED lines=26> */
.L_x_3836:
[----:B------:R2:W-:Y:S02]  /*b060*/  STS.128 [R211+0x5000], RZ ;  /* 0x005000ffd3007388 */ /* 0x0005e40000000c00 */
.L_x_3835:
[----:B------:R-:W-:Y:S05]  /*b070*/  BSYNC.RECONVERGENT B0 ;  /* 0x0000000000007941 */ /* 0x000fea0003800200 */
.L_x_3834:
        /* <DEDUP_REMOVED lines=26> */
.L_x_3838:
[----:B------:R2:W-:Y:S01]  /*b220*/  STS.128 [R211+0x5800], RZ ;  /* 0x005800ffd3007388 */ /* 0x0005e20000000c00 */
[----:B------:R-:W-:Y:S05]  /*b230*/  BRA `(.L_x_3837) ;  /* 0x0000006c004c7947 */ /* 0x000fea0003800000 */
.L_x_3827:
        /* <DEDUP_REMOVED lines=80> */
.L_x_3845:
[----:B------:R-:W-:Y:S05]  /*b740*/  BSYNC.RECONVERGENT B0 ;  /* 0x0000000000007941 */ /* 0x000fea0003800200 */
.L_x_3844:
[----:B-----5:R-:W-:Y:S01]  /*b750*/  IMAD.MOV.U32 R6, RZ, RZ, R22 ;  /* 0x000000ffff067224 */ /* 0x020fe200078e0016 */
[----:B------:R-:W-:Y:S01]  /*b760*/  MOV R4, R20 ;  /* 0x0000001400047202 */ /* 0x000fe20000000f00 */
[----:B------:R-:W-:Y:S01]  /*b770*/  IMAD.MOV.U32 R7, RZ, RZ, R23 ;  /* 0x000000ffff077224 */ /* 0x000fe200078e0017 */
[----:B------:R-:W-:Y:S02]  /*b780*/  MOV R5, R21 ;  /* 0x0000001500057202 */ /* 0x000fe40000000f00 */
.L_x_3843:
[----:B------:R-:W-:Y:S05]  /*b790*/  BSYNC.RECONVERGENT B1 ;  /* 0x0000000000017941 */ /* 0x000fea0003800200 */
.L_x_3842:
        /* <DEDUP_REMOVED lines=48> */
.L_x_3849:
[----:B------:R-:W-:Y:S05]  /*baa0*/  BSYNC.RECONVERGENT B0 ;  /* 0x0000000000007941 */ /* 0x000fea0003800200 */
.L_x_3848:
[----:B-----5:R4:W-:Y:S02]  /*bab0*/  STS.128 [R211+0x2000], R20 ;  /* 0x00200014d3007388 */ /* 0x0209e40000000c00 */
.L_x_3847:
[----:B------:R-:W-:Y:S05]  /*bac0*/  BSYNC.RECONVERGENT B1 ;  /* 0x0000000000017941 */ /* 0x000fea0003800200 */
.L_x_3846:
        /* <DEDUP_REMOVED lines=46> */
.L_x_3851:
[----:B------:R-:W-:Y:S05]  /*bdb0*/  BSYNC.RECONVERGENT B0 ;  /* 0x0000000000007941 */ /* 0x000fea0003800200 */
.L_x_3850:
[----:B-----5:R1:W-:Y:S02]  /*bdc0*/  STS.128 [R211+0x4000], R20 ;  /* 0x00400014d3007388 */ /* 0x0203e40000000c00 */
.L_x_3841:
[----:B------:R-:W-:Y:S05]  /*bdd0*/  BSYNC.RECONVERGENT B2 ;  /* 0x0000000000027941 */ /* 0x000fea0003800200 */
.L_x_3840:
        /* <DEDUP_REMOVED lines=53> */
.L_x_3857:
[----:B------:R-:W-:Y:S05]  /*c130*/  BSYNC.RECONVERGENT B0 ;  /* 0x0000000000007941 */ /* 0x000fea0003800200 */
.L_x_3856:
[----:B-----5:R4:W-:Y:S02]  /*c140*/  STS.128 [R211+0x800], R20 ;  /* 0x00080014d3007388 */ /* 0x0209e40000000c00 */
.L_x_3855:
[----:B------:R-:W-:Y:S05]  /*c150*/  BSYNC.RECONVERGENT B1 ;  /* 0x0000000000017941 */ /* 0x000fea0003800200 */
.L_x_3854:
        /* <DEDUP_REMOVED lines=46> */
.L_x_3861:
[----:B------:R-:W-:Y:S05]  /*c440*/  BSYNC.RECONVERGENT B0 ;  /* 0x0000000000007941 */ /* 0x000fea0003800200 */
.L_x_3860:
[----:B-----5:R4:W-:Y:S02]  /*c450*/  STS.128 [R211+0x2800], R20 ;  /* 0x00280014d3007388 */ /* 0x0209e40000000c00 */
.L_x_3859:
[----:B------:R-:W-:Y:S05]  /*c460*/  BSYNC.RECONVERGENT B1 ;  /* 0x0000000000017941 */ /* 0x000fea0003800200 */
.L_x_3858:
        /* <DEDUP_REMOVED lines=45> */
.L_x_3863:
[----:B------:R-:W-:Y:S05]  /*c740*/  BSYNC.RECONVERGENT B0 ;  /* 0x0000000000007941 */ /* 0x000fea0003800200 */
.L_x_3862:
[----:B-----5:R4:W-:Y:S02]  /*c750*/  STS.128 [R211+0x4800], R20 ;  /* 0x00480014d3007388 */ /* 0x0209e40000000c00 */
.L_x_3853:
[----:B------:R-:W-:Y:S05]  /*c760*/  BSYNC.RECONVERGENT B2 ;  /* 0x0000000000027941 */ /* 0x000fea0003800200 */
.L_x_3852:
        /* <DEDUP_REMOVED lines=53> */
.L_x_3869:
[----:B------:R-:W-:Y:S05]  /*cac0*/  BSYNC.RECONVERGENT B0 ;  /* 0x0000000000007941 */ /* 0x000fea0003800200 */
.L_x_3868:
[----:B-----5:R1:W-:Y:S02]  /*cad0*/  STS.128 [R211+0x1000], R20 ;  /* 0x00100014d3007388 */ /* 0x0203e40000000c00 */
.L_x_3867:
[----:B------:R-:W-:Y:S05]  /*cae0*/  BSYNC.RECONVERGENT B1 ;  /* 0x0000000000017941 */ /* 0x000fea0003800200 */
.L_x_3866:
        /* <DEDUP_REMOVED lines=46> */
.L_x_3873:
[----:B------:R-:W-:Y:S05]  /*cdd0*/  BSYNC.RECONVERGENT B0 ;  /* 0x0000000000007941 */ /* 0x000fea0003800200 */
.L_x_3872:
[----:B-----5:R4:W-:Y:S02]  /*cde0*/  STS.128 [R211+0x3000], R20 ;  /* 0x00300014d3007388 */ /* 0x0209e40000000c00 */
.L_x_3871:
[----:B------:R-:W-:Y:S05]  /*cdf0*/  BSYNC.RECONVERGENT B1 ;  /* 0x0000000000017941 */ /* 0x000fea0003800200 */
.L_x_3870:
        /* <DEDUP_REMOVED lines=45> */
.L_x_3875:
[----:B------:R-:W-:Y:S05]  /*d0d0*/  BSYNC.RECONVERGENT B0 ;  /* 0x0000000000007941 */ /* 0x000fea0003800200 */
.L_x_3874:
[----:B-----5:R4:W-:Y:S02]  /*d0e0*/  STS.128 [R211+0x5000], R20 ;  /* 0x00500014d3007388 */ /* 0x0209e40000000c00 */
.L_x_3865:
[----:B------:R-:W-:Y:S05]  /*d0f0*/  BSYNC.RECONVERGENT B2 ;  /* 0x0000000000027941 */ /* 0x000fea0003800200 */
.L_x_3864:
        /* <DEDUP_REMOVED lines=53> */
.L_x_3879:
[----:B------:R-:W-:Y:S05]  /*d450*/  BSYNC.RECONVERGENT B0 ;  /* 0x0000000000007941 */ /* 0x000fea0003800200 */
.L_x_3878:
[----:B-----5:R4:W-:Y:S02]  /*d460*/  STS.128 [R211+0x1800], R20 ;  /* 0x00180014d3007388 */ /* 0x0209e40000000c00 */
.L_x_3877:
[----:B------:R-:W-:Y:S05]  /*d470*/  BSYNC.RECONVERGENT B1 ;  /* 0x0000000000017941 */ /* 0x000fea0003800200 */
.L_x_3876:
        /* <DEDUP_REMOVED lines=46> */
.L_x_3883:
[----:B------:R-:W-:Y:S05]  /*d760*/  BSYNC.RECONVERGENT B0 ;  /* 0x0000000000007941 */ /* 0x000fea0003800200 */
.L_x_3882:
[----:B-----5:R4:W-:Y:S02]  /*d770*/  STS.128 [R211+0x3800], R20 ;  /* 0x00380014d3007388 */ /* 0x0209e40000000c00 */
.L_x_3881:
[----:B------:R-:W-:Y:S05]  /*d780*/  BSYNC.RECONVERGENT B1 ;  /* 0x0000000000017941 */ /* 0x000fea0003800200 */
.L_x_3880:
        /* <DEDUP_REMOVED lines=45> */
.L_x_3885:
[----:B------:R-:W-:Y:S05]  /*da60*/  BSYNC.RECONVERGENT B0 ;  /* 0x0000000000007941 */ /* 0x000fea0003800200 */
.L_x_3884:
[----:B-----5:R4:W-:Y:S01]  /*da70*/  STS.128 [R211+0x5800], R20 ;  /* 0x00580014d3007388 */ /* 0x0209e20000000c00 */
[----:B------:R-:W-:Y:S05]  /*da80*/  BRA `(.L_x_3837) ;  /* 0x0000004400387947 */ /* 0x000fea0003800000 */
.L_x_3839:
        /* <DEDUP_REMOVED lines=97> */
.L_x_3891:
[----:B------:R-:W-:Y:S05]  /*e0a0*/  BSYNC.RECONVERGENT B0 ;  /* 0x0000000000007941 */ /* 0x000fea0003800200 */
.L_x_3890:
[----:B-----5:R-:W-:Y:S01]  /*e0b0*/  IMAD.MOV.U32 R6, RZ, RZ, R38 ;  /* 0x000000ffff067224 */ /* 0x020fe200078e0026 */
[----:B------:R-:W-:Y:S01]  /*e0c0*/  MOV R4, R36 ;  /* 0x0000002400047202 */ /* 0x000fe20000000f00 */
[----:B------:R-:W-:Y:S01]  /*e0d0*/  IMAD.MOV.U32 R7, RZ, RZ, R39 ;  /* 0x000000ffff077224 */ /* 0x000fe200078e0027 */
[----:B------:R-:W-:Y:S02]  /*e0e0*/  MOV R5, R37 ;  /* 0x0000002500057202 */ /* 0x000fe40000000f00 */
.L_x_3889:
[----:B------:R-:W-:Y:S05]  /*e0f0*/  BSYNC.RECONVERGENT B1 ;  /* 0x0000000000017941 */ /* 0x000fea0003800200 */
.L_x_3888:
        /* <DEDUP_REMOVED lines=87> */
.L_x_3895:
[----:B------:R-:W-:Y:S05]  /*e670*/  BSYNC.RECONVERGENT B0 ;  /* 0x0000000000007941 */ /* 0x000fea0003800200 */
.L_x_3894:
[----:B-----5:R4:W-:Y:S02]  /*e680*/  STS.128 [R211+0x2000], R36 ;  /* 0x00200024d3007388 */ /* 0x0209e40000000c00 */
.L_x_3893:
[----:B------:R-:W-:Y:S05]  /*e690*/  BSYNC.RECONVERGENT B1 ;  /* 0x0000000000017941 */ /* 0x000fea0003800200 */
.L_x_3892:
        /* <DEDUP_REMOVED lines=85> */
.L_x_3897:
[----:B------:R-:W-:Y:S05]  /*ebf0*/  BSYNC.RECONVERGENT B0 ;  /* 0x0000000000007941 */ /* 0x000fea0003800200 */
.L_x_3896:
[----:B-----5:R1:W-:Y:S02]  /*ec00*/  STS.128 [R211+0x4000], R36 ;  /* 0x00400024d3007388 */ /* 0x0203e40000000c00 */
.L_x_3887:
[----:B------:R-:W-:Y:S05]  /*ec10*/  BSYNC.RECONVERGENT B2 ;  /* 0x0000000000027941 */ /* 0x000fea0003800200 */
.L_x_3886:
        /* <DEDUP_REMOVED lines=93> */
.L_x_3903:
[----:B------:R-:W-:Y:S05]  /*f1f0*/  BSYNC.RECONVERGENT B0 ;  /* 0x0000000000007941 */ /* 0x000fea0003800200 */
.L_x_3902:
[----:B-----5:R1:W-:Y:S02]  /*f200*/  STS.128 [R211+0x800], R32 ;  /* 0x00080020d3007388 */ /* 0x0203e40000000c00 */
.L_x_3901:
[----:B------:R-:W-:Y:S05]  /*f210*/  BSYNC.RECONVERGENT B1 ;  /* 0x0000000000017941 */ /* 0x000fea0003800200 */
.L_x_3900:
        /* <DEDUP_REMOVED lines=86> */
.L_x_3907:
[----:B------:R-:W-:Y:S05]  /*f780*/  BSYNC.RECONVERGENT B0 ;  /* 0x0000000000007941 */ /* 0x000fea0003800200 */
.L_x_3906:
[----:B-----5:R1:W-:Y:S02]  /*f790*/  STS.128 [R211+0x2800], R32 ;  /* 0x00280020d3007388 */ /* 0x0203e40000000c00 */
.L_x_3905:
[----:B------:R-:W-:Y:S05]  /*f7a0*/  BSYNC.RECONVERGENT B1 ;  /* 0x0000000000017941 */ /* 0x000fea0003800200 */
.L_x_3904:
        /* <DEDUP_REMOVED lines=85> */
.L_x_3909:
[----:B------:R-:W-:Y:S05]  /*fd00*/  BSYNC.RECONVERGENT B0 ;  /* 0x0000000000007941 */ /* 0x000fea0003800200 */
.L_x_3908:
[----:B-----5:R1:W-:Y:S02]  /*fd10*/  STS.128 [R211+0x4800], R32 ;  /* 0x00480020d3007388 */ /* 0x0203e40000000c00 */
.L_x_3899:
[----:B------:R-:W-:Y:S05]  /*fd20*/  BSYNC.RECONVERGENT B2 ;  /* 0x0000000000027941 */ /* 0x000fea0003800200 */
.L_x_3898:
        /* <DEDUP_REMOVED lines=93> */
.L_x_3915:
[----:B------:R-:W-:Y:S05]  /*10300*/  BSYNC.RECONVERGENT B0 ;  /* 0x0000000000007941 */ /* 0x000fea0003800200 */
.L_x_3914:
[----:B-----5:R1:W-:Y:S02]  /*10310*/  STS.128 [R211+0x1000], R32 ;  /* 0x00100020d3007388 */ /* 0x0203e40000000c00 */
.L_x_3913:
[----:B------:R-:W-:Y:S05]  /*10320*/  BSYNC.RECONVERGENT B1 ;  /* 0x0000000000017941 */ /* 0x000fea0003800200 */
.L_x_3912:
        /* <DEDUP_REMOVED lines=86> */
.L_x_3919:
[----:B------:R-:W-:Y:S05]  /*10890*/  BSYNC.RECONVERGENT B0 ;  /* 0x0000000000007941 */ /* 0x000fea0003800200 */
.L_x_3918:
[----:B-----5:R1:W-:Y:S02]  /*108a0*/  STS.128 [R211+0x3000], R32 ;  /* 0x00300020d3007388 */ /* 0x0203e40000000c00 */
.L_x_3917:
[----:B------:R-:W-:Y:S05]  /*108b0*/  BSYNC.RECONVERGENT B1 ;  /* 0x0000000000017941 */ /* 0x000fea0003800200 */
.L_x_3916:
        /* <DEDUP_REMOVED lines=85> */
.L_x_3921:
[----:B------:R-:W-:Y:S05]  /*10e10*/  BSYNC.RECONVERGENT B0 ;  /* 0x0000000000007941 */ /* 0x000fea0003800200 */
.L_x_3920:
[----:B-----5:R1:W-:Y:S02]  /*10e20*/  STS.128 [R211+0x5000], R32 ;  /* 0x00500020d3007388 */ /* 0x0203e40000000c00 */
.L_x_3911:
[----:B------:R-:W-:Y:S05]  /*10e30*/  BSYNC.RECONVERGENT B2 ;  /* 0x0000000000027941 */ /* 0x000fea0003800200 */
.L_x_3910:
        /* <DEDUP_REMOVED lines=95> */
.L_x_3925:
[----:B------:R-:W-:Y:S05]  /*11430*/  BSYNC.RECONVERGENT B0 ;  /* 0x0000000000007941 */ /* 0x000fea0003800200 */
.L_x_3924:
[----:B-----5:R4:W-:Y:S02]  /*11440*/  STS.128 [R211+0x1800], R28 ;  /* 0x0018001cd3007388 */ /* 0x0209e40000000c00 */
.L_x_3923:
[----:B------:R-:W-:Y:S05]  /*11450*/  BSYNC.RECONVERGENT B1 ;  /* 0x0000000000017941 */ /* 0x000fea0003800200 */
.L_x_3922:
        /* <DEDUP_REMOVED lines=87> */
.L_x_3929:
[----:B------:R-:W-:Y:S05]  /*119d0*/  BSYNC.RECONVERGENT B0 ;  /* 0x0000000000007941 */ /* 0x000fea0003800200 */
.L_x_3928:
[----:B-----5:R1:W-:Y:S02]  /*119e0*/  STS.128 [R211+0x3800], R28 ;  /* 0x0038001cd3007388 */ /* 0x0203e40000000c00 */
.L_x_3927:
[----:B------:R-:W-:Y:S05]  /*119f0*/  BSYNC.RECONVERGENT B1 ;  /* 0x0000000000017941 */ /* 0x000fea0003800200 */
.L_x_3926:
        /* <DEDUP_REMOVED lines=85> */
.L_x_3931:
[----:B------:R-:W-:Y:S05]  /*11f50*/  BSYNC.RECONVERGENT B0 ;  /* 0x0000000000007941 */ /* 0x000fea0003800200 */
.L_x_3930:
[----:B-----5:R4:W-:Y:S02]  /*11f60*/  STS.128 [R211+0x5800], R28 ;  /* 0x0058001cd3007388 */ /* 0x0209e40000000c00 */
.L_x_3837:
[----:B------:R-:W-:Y:S05]  /*11f70*/  BSYNC.RECONVERGENT B3 ;  /* 0x0000000000037941 */ /* 0x000fea0003800200 */
.L_x_3826:
        /* <DEDUP_REMOVED lines=26> */
.L_x_3934:
[----:B------:R3:W-:Y:S02]  /*12120*/  STS.128 [R211+0xa000], RZ ;  /* 0x00a000ffd3007388 */ /* 0x0007e40000000c00 */
.L_x_3933:
[----:B------:R-:W-:Y:S05]  /*12130*/  BSYNC.RECONVERGENT B0 ;  /* 0x0000000000007941 */ /* 0x000fea0003800200 */
.L_x_3932:
        /* <DEDUP_REMOVED lines=25> */
.L_x_3937:
[----:B------:R2:W-:Y:S02]  /*122d0*/  STS.128 [R211+0xa800], RZ ;  /* 0x00a800ffd3007388 */ /* 0x0005e40000000c00 */
.L_x_3936:
[----:B------:R-:W-:Y:S05]  /*122e0*/  BSYNC.RECONVERGENT B0 ;  /* 0x0000000000007941 */ /* 0x000fea0003800200 */
.L_x_3935:
        /* <DEDUP_REMOVED lines=26> */
.L_x_3940:
[----:B------:R2:W-:Y:S02]  /*12490*/  STS.128 [R211+0xb000], RZ ;  /* 0x00b000ffd3007388 */ /* 0x0005e40000000c00 */
.L_x_3939:
[----:B------:R-:W-:Y:S05]  /*124a0*/  BSYNC.RECONVERGENT B0 ;  /* 0x0000000000007941 */ /* 0x000fea0003800200 */
.L_x_3938:
        /* <DEDUP_REMOVED lines=27> */
.L_x_3942:
[----:B------:R-:W-:Y:S05]  /*12660*/  BSYNC.RECONVERGENT B0 ;  /* 0x0000000000007941 */ /* 0x000fea0003800200 */
.L_x_3941:
        /* <DEDUP_REMOVED lines=45> */
.L_x_3945:
[----:B------:R3:W-:Y:S01]  /*12940*/  STS.128 [R211+0x10000], RZ ;  /* 0x010000ffd3007388 */ /* 0x0007e20000000c00 */
[----:B------:R-:W-:Y:S05]  /*12950*/  BRA `(.L_x_3946) ;  /* 0x00000000000c7947 */ /* 0x000fea0003800000 */
.L_x_3944:
[----:B------:R1:W-:Y:S04]  /*12960*/  STS.128 [R211+0xc000], RZ ;  /* 0x00c000ffd3007388 */ /* 0x0003e80000000c00 */
[----:B------:R1:W-:Y:S04]  /*12970*/  STS.128 [R211+0xe000], RZ ;  /* 0x00e000ffd3007388 */ /* 0x0003e80000000c00 */
[----:B------:R1:W-:Y:S02]  /*12980*/  STS.128 [R211+0x10000], RZ ;  /* 0x010000ffd3007388 */ /* 0x0003e40000000c00 */
.L_x_3946:
[----:B------:R-:W-:Y:S05]  /*12990*/  BSYNC.RECONVERGENT B0 ;  /* 0x0000000000007941 */ /* 0x000fea0003800200 */
.L_x_3943:
        /* <DEDUP_REMOVED lines=28> */
.L_x_3949:
[----:B------:R1:W-:Y:S02]  /*12b60*/  STS.128 [R211+0x10800], RZ ;  /* 0x010800ffd3007388 */ /* 0x0003e40000000c00 */
.L_x_3948:
[----:B------:R-:W-:Y:S05]  /*12b70*/  BSYNC.RECONVERGENT B0 ;  /* 0x0000000000007941 */ /* 0x000fea0003800200 */
.L_x_3947:
        /* <DEDUP_REMOVED lines=29> */
.L_x_3952:
[----:B------:R1:W-:Y:S02]  /*12d50*/  STS.128 [R211+0x11000], RZ ;  /* 0x011000ffd3007388 */ /* 0x0003e40000000c00 */
.L_x_3951:
[----:B------:R-:W-:Y:S05]  /*12d60*/  BSYNC.RECONVERGENT B0 ;  /* 0x0000000000007941 */ /* 0x000fea0003800200 */
.L_x_3950:
        /* <DEDUP_REMOVED lines=39> */
.L_x_3955:
[----:B------:R1:W-:Y:S02]  /*12fe0*/  STS.128 [R211+0x11800], RZ ;  /* 0x011800ffd3007388 */ /* 0x0003e40000000c00 */
.L_x_3954:
[----:B------:R-:W-:Y:S05]  /*12ff0*/  BSYNC.RECONVERGENT B0 ;  /* 0x0000000000007941 */ /* 0x000fea0003800200 */
.L_x_3953:
[----:B------:R-:W-:Y:S01]  /*13000*/  LOP3.LUT R5, R63, 0x8, R62, 0x78, !PT ;  /* 0x000000083f057812 */ /* 0x000fe200078e783e */
[----:B------:R-:W5:Y:S01]  /*13010*/  LDCU UR9, c[0x0][0x50c] ;  /* 0x0000a180ff0977ac */ /* 0x000f620008000800 */
[----:B------:R-:W-:Y:S01]  /*13020*/  IADD3 R7, PT, PT, R8, R7, RZ ;  /* 0x0000000708077210 */ /* 0x000fe20007ffe0ff */
[----:B------:R-:W0:Y:S01]  /*13030*/  LDGDEPBAR ;  /* 0x00000000000079af */ /* 0x000e220000000000 */
[----:B------:R-:W-:Y:S01]  /*13040*/  LOP3.LUT R63, R3, 0x400, RZ, 0xc0, !PT ;  /* 0x00000400033f7812 */ /* 0x000fe200078ec0ff */
[----:B------:R-:W-:Y:S01]  /*13050*/  UISETP.NE.AND UP1, UPT, UR20, 0x1, UPT ;  /* 0x000000011400788c */ /* 0x000fe2000bf25270 */
[----:B------:R-:W-:Y:S02]  /*13060*/  LOP3.LUT R0, R5, R184, RZ, 0x3c, !PT ;  /* 0x000000b805007212 */ /* 0x000fe400078e3cff */
[----:B------:R-:W-:Y:S02]  /*13070*/  LEA R88, R7, UR8, 0x1 ;  /* 0x0000000807587c11 */ /* 0x000fe4000f8e08ff */
[----:B------:R-:W-:-:S02]  /*13080*/  LEA R63, R0, R63, 0x1 ;  /* 0x0000003f003f7211 */ /* 0x000fc400078e08ff */
[C---:B------:R-:W-:Y:S01]  /*13090*/  LOP3.LUT P1, RZ, R62.reuse, 0x2, RZ, 0xc0, !PT ;  /* 0x000000023eff7812 */ /* 0x040fe2000782c0ff */
[----:B------:R-:W-:Y:S01]  /*130a0*/  LDSM.16.M88.4 R72, [R88] ;  /* 0x000000005848783b */ /* 0x000fe20000000200 */
[----:B------:R-:W-:Y:S02]  /*130b0*/  MOV R185, 0x20 ;  /* 0x0000002000b97802 */ /* 0x000fe40000000f00 */
[----:B------:R-:W-:Y:S01]  /*130c0*/  IADD3 R84, PT, PT, R63, UR8, RZ ;  /* 0x000000083f547c10 */ /* 0x000fe2000fffe0ff */
[----:B------:R-:W3:Y:S01]  /*130d0*/  LDSM.16.M88.4 R32, [R63+UR8+0x7800] ;  /* 0x007800083f20783b */ /* 0x000ee20008000200 */
[----:B------:R-:W-:Y:S02]  /*130e0*/  SEL R11, R185, 0xffffffe0, !P1 ;  /* 0xffffffe0b90b7807 */ /* 0x000fe40004800000 */
[----:B------:R-:W-:Y:S01]  /*130f0*/  LOP3.LUT P0, RZ, R62, 0x4, RZ, 0xc0, !PT ;  /* 0x000000043eff7812 */ /* 0x000fe2000780c0ff */
[----:B------:R-:W4:Y:S01]  /*13100*/  LDSM.16.M88.4 R24, [R63+UR8+0x6000] ;  /* 0x006000083f18783b */ /* 0x000f220008000200 */
[----:B------:R-:W-:-:S02]  /*13110*/  IADD3 R2, PT, PT, R88, R11, RZ ;  /* 0x0000000b58027210 */ /* 0x000fc40007ffe0ff */
[----:B------:R-:W-:Y:S01]  /*13120*/  IADD3 R0, PT, PT, R84, R11, RZ ;  /* 0x0000000b54007210 */ /* 0x000fe20007ffe0ff */
[----:B------:R-:W5:Y:S04]  /*13130*/  LDSM.16.M88.4 R16, [R63+UR8+0x6800] ;  /* 0x006800083f10783b */ /* 0x000f680008000200 */
[----:B------:R-:W5:Y:S04]  /*13140*/  LDSM.16.M88.4 R64, [R63+UR8+0x7000] ;  /* 0x007000083f40783b */ /* 0x000f680008000200 */
[----:B------:R-:W-:Y:S04]  /*13150*/  LDSM.16.M88.4 R52, [R2] ;  /* 0x000000000234783b */ /* 0x000fe80000000200 */
[----:B------:R-:W5:Y:S04]  /*13160*/  LDSM.16.M88.4 R36, [R0+0x6000] ;  /* 0x006000000024783b */ /* 0x000f680000000200 */
[----:B-12---:R-:W1:Y:S04]  /*13170*/  LDSM.16.M88.4 R12, [R0+0x6800] ;  /* 0x00680000000c783b */ /* 0x006e680000000200 */
[----:B------:R-:W2:Y:S04]  /*13180*/  LDSM.16.M88.4 R4, [R0+0x7000] ;  /* 0x007000000004783b */ /* 0x000ea80000000200 */
[----:B------:R-:W2:Y:S01]  /*13190*/  LDSM.16.M88.4 R76, [R0+0x7800] ;  /* 0x00780000004c783b */ /* 0x000ea20000000200 */
[----:B---3--:R-:W-:Y:S01]  /*131a0*/  HMMA.16816.F32 R56, R72, R32, RZ ;  /* 0x000000204838723c */ /* 0x008fe200000018ff */
[----:B------:R-:W-:-:S04]  /*131b0*/  MOV R33, 0x40 ;  /* 0x0000004000217802 */ /* 0x000fc80000000f00 */
[----:B------:R-:W-:-:S03]  /*131c0*/  SEL R33, R33, 0xffffffc0, !P0 ;  /* 0xffffffc021217807 */ /* 0x000fc60004000000 */
[C---:B----4-:R-:W-:Y:S01]  /*131d0*/  HMMA.16816.F32 R28, R72.reuse, R24, RZ ;  /* 0x00000018481c723c */ /* 0x050fe200000018ff */
[-C--:B------:R-:W-:Y:S02]  /*131e0*/  IADD3 R84, PT, PT, R84, R33.reuse, RZ ;  /* 0x0000002154547210 */ /* 0x080fe40007ffe0ff */
[----:B------:R-:W-:Y:S02]  /*131f0*/  IADD3 R86, PT, PT, R88, R33, RZ ;  /* 0x0000002158567210 */ /* 0x000fe40007ffe0ff */
[C---:B------:R-:W-:Y:S01]  /*13200*/  IADD3 R62, PT, PT, R11.reuse, R84, RZ ;  /* 0x000000540b3e7210 */ /* 0x040fe20007ffe0ff */
[----:B------:R-:W-:Y:S01]  /*13210*/  LDSM.16.M88.4 R48, [R84+0x6000] ;  /* 0x006000005430783b */ /* 0x000fe20000000200 */
[----:B------:R-:W-:Y:S01]  /*13220*/  IADD3 R85, PT, PT, R11, R86, RZ ;  /* 0x000000560b557210 */ /* 0x000fe20007ffe0ff */
[C---:B-----5:R-:W-:Y:S02]  /*13230*/  HMMA.16816.F32 R20, R72.reuse, R16, RZ ;  /* 0x000000104814723c */ /* 0x060fe400000018ff */
[----:B------:R-:W-:Y:S04]  /*13240*/  LDSM.16.M88.4 R44, [R84+0x6800] ;  /* 0x00680000542c783b */ /* 0x000fe80000000200 */
[----:B------:R-:W-:Y:S02]  /*13250*/  LDSM.16.M88.4 R40, [R84+0x7000] ;  /* 0x007000005428783b */ /* 0x000fe40000000200 */
[C---:B------:R-:W-:Y:S02]  /*13260*/  HMMA.16816.F32 R68, R72.reuse, R64, RZ ;  /* 0x000000404844723c */ /* 0x040fe400000018ff */
[----:B------:R-:W-:Y:S06]  /*13270*/  LDSM.16.M88.4 R80, [R85] ;  /* 0x000000005550783b */ /* 0x000fec0000000200 */
[C---:B------:R-:W-:Y:S08]  /*13280*/  HMMA.16816.F32 R24, R72.reuse, R26, RZ ;  /* 0x0000001a4818723c */ /* 0x040ff000000018ff */
[C---:B------:R-:W-:Y:S08]  /*13290*/  HMMA.16816.F32 R16, R72.reuse, R18, RZ ;  /* 0x000000124810723c */ /* 0x040ff000000018ff */
[C---:B------:R-:W-:Y:S08]  /*132a0*/  HMMA.16816.F32 R64, R72.reuse, R66, RZ ;  /* 0x000000424840723c */ /* 0x040ff000000018ff */
[----:B------:R-:W-:Y:S01]  /*132b0*/  HMMA.16816.F32 R72, R72, R34, RZ ;  /* 0x000000224848723c */ /* 0x000fe200000018ff */
[----:B------:R-:W3:Y:S07]  /*132c0*/  LDSM.16.M88.4 R32, [R86] ;  /* 0x000000005620783b */ /* 0x000eee0000000200 */
[C---:B------:R-:W-:Y:S08]  /*132d0*/  HMMA.16816.F32 R28, R52.reuse, R36, R28 ;  /* 0x00000024341c723c */ /* 0x040ff0000000181c */
[C---:B------:R-:W-:Y:S01]  /*132e0*/  HMMA.16816.F32 R24, R52.reuse, R38, R24 ;  /* 0x000000263418723c */ /* 0x040fe20000001818 */
[----:B------:R-:W4:Y:S07]  /*132f0*/  LDSM.16.M88.4 R36, [R84+0x7800] ;  /* 0x007800005424783b */ /* 0x000f2e0000000200 */
        /* <DEDUP_REMOVED lines=8> */
[----:B------:R-:W5:Y:S04]  /*13380*/  LDSM.16.M88.4 R72, [R62+0x7800] ;  /* 0x007800003e48783b */ /* 0x000f680000000200 */
[----:B------:R-:W5:Y:S03]  /*13390*/  LDSM.16.M88.4 R76, [R62+0x7000] ;  /* 0x007000003e4c783b */ /* 0x000f660000000200 */
[C---:B---3--:R-:W-:Y:S08]  /*133a0*/  HMMA.16816.F32 R28, R32.reuse, R48, R28 ;  /* 0x00000030201c723c */ /* 0x048ff0000000181c */
[C---:B------:R-:W-:Y:S01]  /*133b0*/  HMMA.16816.F32 R24, R32.reuse, R50, R24 ;  /* 0x000000322018723c */ /* 0x040fe20000001818 */
[----:B------:R-:W-:Y:S07]  /*133c0*/  LDSM.16.M88.4 R48, [R88+0x2000] ;  /* 0x002000005830783b */ /* 0x000fee0000000200 */
[C---:B------:R-:W-:Y:S08]  /*133d0*/  HMMA.16816.F32 R20, R32.reuse, R44, R20 ;  /* 0x0000002c2014723c */ /* 0x040ff00000001814 */
[C---:B------:R-:W-:Y:S01]  /*133e0*/  HMMA.16816.F32 R16, R32.reuse, R46, R16 ;  /* 0x0000002e2010723c */ /* 0x040fe20000001810 */
[----:B------:R-:W3:Y:S07]  /*133f0*/  LDSM.16.M88.4 R44, [R63+UR8+0x8000] ;  /* 0x008000083f2c783b */ /* 0x000eee0008000200 */
[C---:B------:R-:W-:Y:S08]  /*13400*/  HMMA.16816.F32 R68, R32.reuse, R40, R68 ;  /* 0x000000282044723c */ /* 0x040ff00000001844 */
[C---:B------:R-:W-:Y:S01]  /*13410*/  HMMA.16816.F32 R64, R32.reuse, R42, R64 ;  /* 0x0000002a2040723c */ /* 0x040fe20000001840 */
[----:B------:R-:W-:Y:S07]  /*13420*/  LDSM.16.M88.4 R40, [R63+UR8+0x8800] ;  /* 0x008800083f28783b */ /* 0x000fee0008000200 */
[C---:B----4-:R-:W-:Y:S08]  /*13430*/  HMMA.16816.F32 R56, R32.reuse, R36, R56 ;  /* 0x000000242038723c */ /* 0x050ff00000001838 */
[----:B------:R-:W-:Y:S01]  /*13440*/  HMMA.16816.F32 R52, R32, R38, R52 ;  /* 0x000000262034723c */ /* 0x000fe20000001834 */
[----:B------:R-:W4:Y:S04]  /*13450*/  LDSM.16.M88.4 R36, [R63+UR8+0x9000] ;  /* 0x009000083f24783b */ /* 0x000f280008000200 */
[----:B------:R-:W4:Y:S03]  /*13460*/  LDSM.16.M88.4 R32, [R63+UR8+0x9800] ;  /* 0x009800083f20783b */ /* 0x000f260008000200 */
[C---:B-1----:R-:W-:Y:S08]  /*13470*/  HMMA.16816.F32 R28, R80.reuse, R12, R28 ;  /* 0x0000000c501c723c */ /* 0x042ff0000000181c */
[C---:B------:R-:W-:Y:S01]  /*13480*/  HMMA.16816.F32 R24, R80.reuse, R14, R24 ;  /* 0x0000000e5018723c */ /* 0x040fe20000001818 */
[----:B------:R-:W-:Y:S07]  /*13490*/  LDSM.16.M88.4 R12, [R2+0x2000] ;  /* 0x00200000020c783b */ /* 0x000fee0000000200 */
[C---:B--2---:R-:W-:Y:S08]  /*134a0*/  HMMA.16816.F32 R20, R80.reuse, R4, R20 ;  /* 0x000000045014723c */ /* 0x044ff00000001814 */
[C---:B------:R-:W-:Y:S01]  /*134b0*/  HMMA.16816.F32 R16, R80.reuse, R6, R16 ;  /* 0x000000065010723c */ /* 0x040fe20000001810 */
[----:B------:R-:W1:Y:S07]  /*134c0*/  LDSM.16.M88.4 R4, [R0+0x8000] ;  /* 0x008000000004783b */ /* 0x000e6e0000000200 */
[C---:B-----5:R-:W-:Y:S08]  /*134d0*/  HMMA.16816.F32 R56, R80.reuse, R72, R56 ;  /* 0x000000485038723c */ /* 0x060ff00000001838 */
[C---:B------:R-:W-:Y:S08]  /*134e0*/  HMMA.16816.F32 R68, R80.reuse, R76, R68 ;  /* 0x0000004c5044723c */ /* 0x040ff00000001844 */
[C---:B------:R-:W-:Y:S01]  /*134f0*/  HMMA.16816.F32 R64, R80.reuse, R78, R64 ;  /* 0x0000004e5040723c */ /* 0x040fe20000001840 */
[----:B------:R-:W-:Y:S07]  /*13500*/  LDSM.16.M88.4 R76, [R0+0x9000] ;  /* 0x00900000004c783b */ /* 0x000fee0000000200 */
[----:B------:R-:W-:Y:S01]  /*13510*/  HMMA.16816.F32 R72, R80, R74, R52 ;  /* 0x0000004a5048723c */ /* 0x000fe20000001834 */
[----:B------:R-:W2:Y:S04]  /*13520*/  LDSM.16.M88.4 R52, [R0+0x8800] ;  /* 0x008800000034783b */ /* 0x000ea80000000200 */
[----:B------:R-:W-:Y:S03]  /*13530*/  LDSM.16.M88.4 R80, [R86+0x4000] ;  /* 0x004000005650783b */ /* 0x000fe60000000200 */
[C---:B---3--:R-:W-:Y:S08]  /*13540*/  HMMA.16816.F32 R28, R48.reuse, R44, R28 ;  /* 0x0000002c301c723c */ /* 0x048ff0000000181c */
[C---:B------:R-:W-:Y:S01]  /*13550*/  HMMA.16816.F32 R24, R48.reuse, R46, R24 ;  /* 0x0000002e3018723c */ /* 0x040fe20000001818 */
[----:B------:R-:W3:Y:S07]  /*13560*/  LDSM.16.M88.4 R44, [R0+0x9800] ;  /* 0x00980000002c783b */ /* 0x000eee0000000200 */
[C---:B----4-:R-:W-:Y:S08]  /*13570*/  HMMA.16816.F32 R68, R48.reuse, R36, R68 ;  /* 0x000000243044723c */ /* 0x050ff00000001844 */
[C---:B------:R-:W-:Y:S01]  /*13580*/  HMMA.16816.F32 R64, R48.reuse, R38, R64 ;  /* 0x000000263040723c */ /* 0x040fe20000001840 */
[----:B------:R-:W-:Y:S07]  /*13590*/  LDSM.16.M88.4 R36, [R86+0x2000] ;  /* 0x002000005624783b */ /* 0x000fee0000000200 */
[C---:B------:R-:W-:Y:S08]  /*135a0*/  HMMA.16816.F32 R56, R48.reuse, R32, R56 ;  /* 0x000000203038723c */ /* 0x040ff00000001838 */
[C---:B------:R-:W-:Y:S01]  /*135b0*/  HMMA.16816.F32 R72, R48.reuse, R34, R72 ;  /* 0x000000223048723c */ /* 0x040fe20000001848 */
[----:B------:R-:W4:Y:S07]  /*135c0*/  LDSM.16.M88.4 R32, [R84+0x8000] ;  /* 0x008000005420783b */ /* 0x000f2e0000000200 */
[C---:B------:R-:W-:Y:S08]  /*135d0*/  HMMA.16816.F32 R20, R48.reuse, R40, R20 ;  /* 0x000000283014723c */ /* 0x040ff00000001814 */
[----:B------:R-:W-:Y:S01]  /*135e0*/  HMMA.16816.F32 R16, R48, R42, R16 ;  /* 0x0000002a3010723c */ /* 0x000fe20000001810 */
[----:B------:R-:W5:Y:S04]  /*135f0*/  LDSM.16.M88.4 R40, [R84+0x9000] ;  /* 0x009000005428783b */ /* 0x000f680000000200 */
[----:B------:R-:W-:Y:S03]  /*13600*/  LDSM.16.M88.4 R48, [R84+0x9800] ;  /* 0x009800005430783b */ /* 0x000fe60000000200 */
[C---:B-1----:R-:W-:Y:S08]  /*13610*/  HMMA.16816.F32 R28, R12.reuse, R4, R28 ;  /* 0x000000040c1c723c */ /* 0x042ff0000000181c */
[C---:B------:R-:W-:Y:S01]  /*13620*/  HMMA.16816.F32 R24, R12.reuse, R6, R24 ;  /* 0x000000060c18723c */ /* 0x040fe20000001818 */
[----:B------:R-:W1:Y:S07]  /*13630*/  LDSM.16.M88.4 R4, [R84+0x8800] ;  /* 0x008800005404783b */ /* 0x000e6e0000000200 */
[C---:B--2---:R-:W-:Y:S08]  /*13640*/  HMMA.16816.F32 R20, R12.reuse, R52, R20 ;  /* 0x000000340c14723c */ /* 0x044ff00000001814 */
[C---:B------:R-:W-:Y:S01]  /*13650*/  HMMA.16816.F32 R16, R12.reuse, R54, R16 ;  /* 0x000000360c10723c */ /* 0x040fe20000001810 */
[----:B------:R-:W-:Y:S07]  /*13660*/  LDSM.16.M88.4 R52, [R63+UR8+0xa000] ;  /* 0x00a000083f34783b */ /* 0x000fee0008000200 */
[C---:B------:R-:W-:Y:S08]  /*13670*/  HMMA.16816.F32 R68, R12.reuse, R76, R68 ;  /* 0x0000004c0c44723c */ /* 0x040ff00000001844 */
[C---:B------:R-:W-:Y:S08]  /*13680*/  HMMA.16816.F32 R64, R12.reuse, R78, R64 ;  /* 0x0000004e0c40723c */ /* 0x040ff00000001840 */
[C---:B---3--:R-:W-:Y:S08]  /*13690*/  HMMA.16816.F32 R56, R12.reuse, R44, R56 ;  /* 0x0000002c0c38723c */ /* 0x048ff00000001838 */
[----:B------:R-:W-:Y:S01]  /*136a0*/  HMMA.16816.F32 R72, R12, R46, R72 ;  /* 0x0000002e0c48723c */ /* 0x000fe20000001848 */
[----:B------:R-:W-:Y:S04]  /*136b0*/  LDSM.16.M88.4 R44, [R85+0x2000] ;  /* 0x00200000552c783b */ /* 0x000fe80000000200 */
[----:B------:R-:W2:Y:S03]  /*136c0*/  LDSM.16.M88.4 R12, [R62+0x8000] ;  /* 0x008000003e0c783b */ /* 0x000ea60000000200 */
[C---:B----4-:R-:W-:Y:S08]  /*136d0*/  HMMA.16816.F32 R28, R36.reuse, R32, R28 ;  /* 0x00000020241c723c */ /* 0x050ff0000000181c */
        /* <DEDUP_REMOVED lines=19> */
[C---:B----4-:R-:W-:Y:S08]  /*13810*/  HMMA.16816.F32 R28, R68.reuse, R52, R28 ;  /* 0x00000034441c723c */ /* 0x050ff0000000181c */
[----:B------:R-:W-:Y:S01]  /*13820*/  HMMA.16816.F32 R24, R68, R54, R24 ;  /* 0x000000364418723c */ /* 0x000fe20000001818 */
[----:B------:R-:W-:Y:S07]  /*13830*/  LDSM.16.M88.4 R52, [R0+0xa800] ;  /* 0x00a800000034783b */ /* 0x000fee0000000200 */
[C---:B-1----:R-:W-:Y:S08]  /*13840*/  HMMA.16816.F32 R76, R44.reuse, R4, R76 ;  /* 0x000000042c4c723c */ /* 0x042ff0000000184c */
[C---:B------:R-:W-:Y:S01]  /*13850*/  HMMA.16816.F32 R64, R44.reuse, R6, R64 ;  /* 0x000000062c40723c */ /* 0x040fe20000001840 */
[----:B------:R-:W-:Y:S07]  /*13860*/  LDSM.16.M88.4 R4, [R63+UR8+0xb000] ;  /* 0x00b000083f04783b */ /* 0x000fee0008000200 */
[C---:B-----5:R-:W-:Y:S08]  /*13870*/  HMMA.16816.F32 R56, R44.reuse, R36, R56 ;  /* 0x000000242c38723c */ /* 0x060ff00000001838 */
[----:B------:R-:W-:Y:S01]  /*13880*/  HMMA.16816.F32 R72, R44, R38, R72 ;  /* 0x000000262c48723c */ /* 0x000fe20000001848 */
[----:B------:R-:W-:Y:S04]  /*13890*/  LDSM.16.M88.4 R44, [R85+0x4000] ;  /* 0x00400000552c783b */ /* 0x000fe80000000200 */
[----:B------:R-:W1:Y:S03]  /*138a0*/  LDSM.16.M88.4 R36, [R62+0xa000] ;  /* 0x00a000003e24783b */ /* 0x000e660000000200 */
[C---:B------:R-:W-:Y:S08]  /*138b0*/  HMMA.16816.F32 R28, R48.reuse, R40, R28 ;  /* 0x00000028301c723c */ /* 0x040ff0000000181c */
[----:B------:R-:W-:Y:S08]  /*138c0*/  HMMA.16816.F32 R24, R48, R42, R24 ;  /* 0x0000002a3018723c */ /* 0x000ff00000001818 */
[----:B--2---:R-:W-:Y:S08]  /*138d0*/  HMMA.16816.F32 R20, R68, R12, R20 ;  /* 0x0000000c4414723c */ /* 0x004ff00000001814 */
[C---:B---3--:R-:W-:Y:S08]  /*138e0*/  HMMA.16816.F32 R28, R80.reuse, R32, R28 ;  /* 0x00000020501c723c */ /* 0x048ff0000000181c */
[----:B------:R-:W-:Y:S01]  /*138f0*/  HMMA.16816.F32 R24, R80, R34, R24 ;  /* 0x000000225018723c */ /* 0x000fe20000001818 */
[----:B------:R2:W3:Y:S07]  /*13900*/  LDSM.16.M88.4 R32, [R63+UR8+0xb800] ;  /* 0x00b800083f20783b */ /* 0x0004ee0008000200 */
[----:B------:R-:W-:Y:S01]  /*13910*/  HMMA.16816.F32 R16, R68, R14, R16 ;  /* 0x0000000e4410723c */ /* 0x000fe20000001810 */
[----:B------:R-:W4:Y:S07]  /*13920*/  LDSM.16.M88.4 R12, [R84+0xa800] ;  /* 0x00a80000540c783b */ /* 0x000f2e0000000200 */
[----:B-1----:R-:W-:Y:S08]  /*13930*/  HMMA.16816.F32 R28, R44, R36, R28 ;  /* 0x000000242c1c723c */ /* 0x002ff0000000181c */
[C---:B------:R-:W-:Y:S08]  /*13940*/  HMMA.16816.F32 R76, R68.reuse, R4, R76 ;  /* 0x00000004444c723c */ /* 0x040ff0000000184c */
[----:B------:R-:W-:Y:S01]  /*13950*/  HMMA.16816.F32 R64, R68, R6, R64 ;  /* 0x000000064440723c */ /* 0x000fe20000001840 */
[----:B------:R-:W1:Y:S02]  /*13960*/  LDSM.16.M88.4 R4, [R0+0xb000] ;  /* 0x00b000000004783b */ /* 0x000e640000000200 */
[----:B------:R-:W-:Y:S01]  /*13970*/  FMUL.FTZ R28, R28, UR9 ;  /* 0x000000091c1c7c20 */ /* 0x000fe20008410000 */
[----:B--2---:R-:W-:-:S04]  /*13980*/  FMUL.FTZ R63, R30, UR9 ;  /* 0x000000091e3f7c20 */ /* 0x004fc80008410000 */
[----:B------:R-:W-:Y:S01]  /*13990*/  HMMA.16816.F32 R24, R44, R38, R24 ;  /* 0x000000262c18723c */ /* 0x000fe20000001818 */
[----:B------:R-:W2:Y:S01]  /*139a0*/  LDSM.16.M88.4 R36, [R0+0xb800] ;  /* 0x00b800000024783b */ /* 0x000ea20000000200 */
[----:B------:R-:W1:Y:S06]  /*139b0*/  MUFU.TANH R63, R63 ;  /* 0x0000003f003f7308 */ /* 0x000e6c0000002400 */
[C---:B------:R-:W-:Y:S01]  /*139c0*/  HMMA.16816.F32 R40, R48.reuse, R52, R20 ;  /* 0x000000343028723c */ /* 0x040fe20000001814 */
[----:B------:R-:W-:Y:S01]  /*139d0*/  FMUL.FTZ R53, R29, UR9 ;  /* 0x000000091d357c20 */ /* 0x000fe20008410000 */
[----:B------:R5:W1:Y:S01]  /*139e0*/  MUFU.TANH R52, R28 ;  /* 0x0000001c00347308 */ /* 0x000a620000002400 */
[----:B------:R-:W-:Y:S05]  /*139f0*/  LDSM.16.M88.4 R20, [R62+0xa800] ;  /* 0x00a800003e14783b */ /* 0x000fea0000000200 */
[----:B------:R-:W-:Y:S01]  /*13a00*/  HMMA.16816.F32 R16, R48, R54, R16 ;  /* 0x000000363010723c */ /* 0x000fe20000001810 */
[----:B------:R-:W-:Y:S01]  /*13a10*/  FMUL.FTZ R54, R31, UR9 ;  /* 0x000000091f367c20 */ /* 0x000fe20008410000 */
[----:B------:R-:W1:Y:S01]  /*13a20*/  MUFU.TANH R53, R53 ;  /* 0x0000003500357308 */ /* 0x000e620000002400 */
[----:B------:R-:W-:-:S05]  /*13a30*/  FMUL.FTZ R24, R24, UR9 ;  /* 0x0000000918187c20 */ /* 0x000fca0008410000 */
[C---:B---3--:R-:W-:Y:S02]  /*13a40*/  HMMA.16816.F32 R56, R68.reuse, R32, R56 ;  /* 0x000000204438723c */ /* 0x048fe40000001838 */
[----:B------:R-:W3:Y:S01]  /*13a50*/  MUFU.TANH R54, R54 ;  /* 0x0000003600367308 */ /* 0x000ee20000002400 */
[----:B-----5:R-:W5:Y:S04]  /*13a60*/  LDSM.16.M88.4 R28, [R84+0xb000] ;  /* 0x00b00000541c783b */ /* 0x020f680000000200 */
[----:B------:R-:W3:Y:S01]  /*13a70*/  LDSM.16.M88.4 R84, [R84+0xb800] ;  /* 0x00b800005454783b */ /* 0x000ee20000000200 */
[----:B------:R-:W-:Y:S02]  /*13a80*/  HMMA.16816.F32 R72, R68, R34, R72 ;  /* 0x000000224448723c */ /* 0x000fe40000001848 */
[----:B------:R-:W1:Y:S06]  /*13a90*/  MUFU.TANH R24, R24 ;  /* 0x0000001800187308 */ /* 0x000e6c0000002400 */
[C---:B----4-:R-:W-:Y:S08]  /*13aa0*/  HMMA.16816.F32 R40, R80.reuse, R12, R40 ;  /* 0x0000000c5028723c */ /* 0x050ff00000001828 */
[----:B------:R-:W-:Y:S01]  /*13ab0*/  HMMA.16816.F32 R16, R80, R14, R16 ;  /* 0x0000000e5010723c */ /* 0x000fe20000001810 */
[----:B------:R-:W4:Y:S07]  /*13ac0*/  LDSM.16.M88.4 R12, [R62+0xb000] ;  /* 0x00b000003e0c783b */ /* 0x000f2e0000000200 */
[C---:B-1----:R-:W-:Y:S08]  /*13ad0*/  HMMA.16816.F32 R76, R48.reuse, R4, R76 ;  /* 0x00000004304c723c */ /* 0x042ff0000000184c */
[----:B------:R-:W-:Y:S01]  /*13ae0*/  HMMA.16816.F32 R64, R48, R6, R64 ;  /* 0x000000063040723c */ /* 0x000fe20000001840 */
[----:B------:R-:W1:Y:S01]  /*13af0*/  LDSM.16.M88.4 R4, [R62+0xb800] ;  /* 0x00b800003e04783b */ /* 0x000e620000000200 */
[----:B------:R-:W-:-:S06]  /*13b00*/  DEPBAR.LE SB0, 0x0 ;  /* 0x000080000000791a */ /* 0x000fcc0000000000 */
[C---:B--2---:R-:W-:Y:S08]  /*13b10*/  HMMA.16816.F32 R56, R48.reuse, R36, R56 ;  /* 0x000000243038723c */ /* 0x044ff00000001838 */
[----:B------:R-:W-:Y:S08]  /*13b20*/  HMMA.16816.F32 R72, R48, R38, R72 ;  /* 0x000000263048723c */ /* 0x000ff00000001848 */
[C---:B-----5:R-:W-:Y:S08]  /*13b30*/  HMMA.16816.F32 R76, R80.reuse, R28, R76 ;  /* 0x0000001c504c723c */ /* 0x060ff0000000184c */
[C---:B------:R-:W-:Y:S08]  /*13b40*/  HMMA.16816.F32 R64, R80.reuse, R30, R64 ;  /* 0x0000001e5040723c */ /* 0x040ff00000001840 */
[C---:B---3--:R-:W-:Y:S08]  /*13b50*/  HMMA.16816.F32 R56, R80.reuse, R84, R56 ;  /* 0x000000545038723c */ /* 0x048ff00000001838 */
[----:B------:R-:W-:Y:S08]  /*13b60*/  HMMA.16816.F32 R72, R80, R86, R72 ;  /* 0x000000565048723c */ /* 0x000ff00000001848 */
[C---:B------:R-:W-:Y:S08]  /*13b70*/  HMMA.16816.F32 R16, R44.reuse, R22, R16 ;  /* 0x000000162c10723c */ /* 0x040ff00000001810 */
[----:B------:R-:W-:Y:S01]  /*13b80*/  HMMA.16816.F32 R40, R44, R20, R40 ;  /* 0x000000142c28723c */ /* 0x000fe20000001828 */
[----:B------:R-:W-:Y:S01]  /*13b90*/  FMUL.FTZ R20, R25, UR9 ;  /* 0x0000000919147c20 */ /* 0x000fe20008410000 */
[----:B------:R-:W-:Y:S01]  /*13ba0*/  FMUL.FTZ R21, R26, UR9 ;  /* 0x000000091a157c20 */ /* 0x000fe20008410000 */
[----:B------:R-:W-:-:S04]  /*13bb0*/  FMUL.FTZ R25, R27, UR9 ;  /* 0x000000091b197c20 */ /* 0x000fc80008410000 */
[----:B------:R-:W2:Y:S01]  /*13bc0*/  MUFU.TANH R20, R20 ;  /* 0x0000001400147308 */ /* 0x000ea20000002400 */
[C---:B----4-:R-:W-:Y:S03]  /*13bd0*/  HMMA.16816.F32 R76, R44.reuse, R12, R76 ;  /* 0x0000000c2c4c723c */ /* 0x050fe6000000184c */
[----:B------:R-:W-:Y:S01]  /*13be0*/  FMUL.FTZ R13, R18, UR9 ;  /* 0x00000009120d7c20 */ /* 0x000fe20008410000 */
[----:B------:R-:W-:Y:S01]  /*13bf0*/  FMUL.FTZ R18, R19, UR9 ;  /* 0x0000000913127c20 */ /* 0x000fe20008410000 */
[----:B------:R-:W-:Y:S01]  /*13c00*/  FMUL.FTZ R16, R16, UR9 ;  /* 0x0000000910107c20 */ /* 0x000fe20008410000 */
[----:B------:R-:W-:Y:S01]  /*13c10*/  FMUL.FTZ R12, R17, UR9 ;  /* 0x00000009110c7c20 */ /* 0x000fe20008410000 */
[----:B------:R-:W3:Y:S01]  /*13c20*/  MUFU.TANH R21, R21 ;  /* 0x0000001500157308 */ /* 0x000ee20000002400 */
[C---:B------:R-:W-:Y:S03]  /*13c30*/  HMMA.16816.F32 R64, R44.reuse, R14, R64 ;  /* 0x0000000e2c40723c */ /* 0x040fe60000001840 */
[----:B------:R-:W-:Y:S01]  /*13c40*/  FMUL.FTZ R26, R40, UR9 ;  /* 0x00000009281a7c20 */ /* 0x000fe20008410000 */
[----:B------:R-:W-:Y:S01]  /*13c50*/  FMUL.FTZ R22, R41, UR9 ;  /* 0x0000000929167c20 */ /* 0x000fe20008410000 */
[----:B------:R-:W-:Y:S01]  /*13c60*/  FMUL.FTZ R23, R42, UR9 ;  /* 0x000000092a177c20 */ /* 0x000fe20008410000 */
[----:B------:R-:W-:Y:S01]  /*13c70*/  FMUL.FTZ R27, R43, UR9 ;  /* 0x000000092b1b7c20 */ /* 0x000fe20008410000 */
[----:B------:R-:W4:Y:S01]  /*13c80*/  MUFU.TANH R25, R25 ;  /* 0x0000001900197308 */ /* 0x000f220000002400 */
[C---:B-1----:R-:W-:Y:S03]  /*13c90*/  HMMA.16816.F32 R56, R44.reuse, R4, R56 ;  /* 0x000000042c38723c */ /* 0x042fe60000001838 */
[----:B------:R-:W-:Y:S01]  /*13ca0*/  FMUL.FTZ R14, R76, UR9 ;  /* 0x000000094c0e7c20 */ /* 0x000fe20008410000 */
[----:B------:R-:W-:Y:S01]  /*13cb0*/  FMUL.FTZ R15, R77, UR9 ;  /* 0x000000094d0f7c20 */ /* 0x000fe20008410000 */
[----:B------:R-:W-:Y:S01]  /*13cc0*/  FMUL.FTZ R19, R78, UR9 ;  /* 0x000000094e137c20 */ /* 0x000fe20008410000 */
[----:B------:R-:W-:Y:S01]  /*13cd0*/  FMUL.FTZ R28, R79, UR9 ;  /* 0x000000094f1c7c20 */ /* 0x000fe20008410000 */
[----:B------:R-:W1:Y:S01]  /*13ce0*/  MUFU.TANH R26, R26 ;  /* 0x0000001a001a7308 */ /* 0x000e620000002400 */
        /* <DEDUP_REMOVED lines=50> */
.L_x_3957:
[----:B------:R-:W2:Y:S01]  /*14010*/  LDC R2, c[0x0][0x4f0] ;  /* 0x00013c00ff027b82 */ /* 0x000ea20000000800 */
[----:B------:R-:W-:Y:S01]  /*14020*/  UIADD3 UR9, UPT, UPT, UR26, -0x80, URZ ;  /* 0xffffff801a097890 */ /* 0x000fe2000fffe0ff */
[----:B------:R-:W-:Y:S01]  /*14030*/  IMAD.U32 R38, RZ, RZ, UR25 ;  /* 0x00000019ff267e24 */ /* 0x000fe2000f8e00ff */
[----:B------:R-:W3:Y:S04]  /*14040*/  LDCU.64 UR14, c[0x0][0x3b8] ;  /* 0x00007700ff0e77ac */ /* 0x000ee80008000a00 */
[----:B------:R-:W-:Y:S01]  /*14050*/  MOV R17, UR9 ;  /* 0x0000000900117c02 */ /* 0x000fe20008000f00 */
[----:B------:R-:W4:Y:S01]  /*14060*/  LDCU.64 UR10, c[0x0][0x3a0] ;  /* 0x00007400ff0a77ac */ /* 0x000f220008000a00 */
[----:B------:R-:W-:Y:S02]  /*14070*/  IABS R38, R38 ;  /* 0x0000002600267213 */ /* 0x000fe40000000000 */
[----:B------:R-:W-:-:S02]  /*14080*/  IABS R17, R17 ;  /* 0x0000001100117213 */ /* 0x000fc40000000000 */
[----:B--2---:R-:W-:-:S04]  /*14090*/  IABS R0, R2 ;  /* 0x0000000200007213 */ /* 0x004fc80000000000 */
[----:B------:R-:W2:Y:S08]  /*140a0*/  I2F.RP R7, R0 ;  /* 0x0000000000077306 */ /* 0x000eb00000209400 */
[----:B--2---:R-:W2:Y:S02]  /*140b0*/  MUFU.RCP R42, R7 ;  /* 0x00000007002a7308 */ /* 0x004ea40000001000 */
[----:B--2---:R-:W-:-:S06]  /*140c0*/  VIADD R42, R42, 0xffffffe ;  /* 0x0ffffffe2a2a7836 */ /* 0x004fcc0000000000 */
[----:B------:R-:W2:Y:S02]  /*140d0*/  F2I.FTZ.U32.TRUNC.NTZ R43, R42 ;  /* 0x0000002a002b7305 */ /* 0x000ea4000021f000 */
[----:B--2---:R-:W-:Y:S01]  /*140e0*/  IMAD.MOV R41, RZ, RZ, -R43 ;  /* 0x000000ffff297224 */ /* 0x004fe200078e0a2b */
        /* <DEDUP_REMOVED lines=17> */
[C---:B------:R-:W-:Y:S02]  /*14200*/  LOP3.LUT R0, R2.reuse, UR9, RZ, 0x3c, !PT ;  /* 0x0000000902007c12 */ /* 0x040fe4000f8e3cff */
[----:B------:R-:W-:-:S02]  /*14210*/  LOP3.LUT R7, R2, UR25, RZ, 0x3c, !PT ;  /* 0x0000001902077c12 */ /* 0x000fc4000f8e3cff */
[----:B------:R-:W-:Y:S02]  /*14220*/  ISETP.GE.AND P2, PT, R0, RZ, PT ;  /* 0x000000ff0000720c */ /* 0x000fe40003f46270 */
[----:B------:R-:W-:Y:S02]  /*14230*/  ISETP.GE.AND P4, PT, R7, RZ, PT ;  /* 0x000000ff0700720c */ /* 0x000fe40003f86270 */
[----:B------:R-:W-:Y:S01]  /*14240*/  ISETP.NE.AND P3, PT, R2, RZ, PT ;  /* 0x000000ff0200720c */ /* 0x000fe20003f65270 */
[----:B------:R-:W-:Y:S01]  /*14250*/  @P5 VIADD R40, R40, 0x1 ;  /* 0x0000000128285836 */ /* 0x000fe20000000000 */
[----:B------:R-:W-:Y:S02]  /*14260*/  LOP3.LUT R7, RZ, R2, RZ, 0x33, !PT ;  /* 0x00000002ff077212 */ /* 0x000fe400078e33ff */
[----:B------:R-:W-:-:S05]  /*14270*/  @P6 IADD3 R41, PT, PT, R41, 0x1, RZ ;  /* 0x0000000129296810 */ /* 0x000fca0007ffe0ff */
[----:B------:R-:W-:Y:S02]  /*14280*/  @!P2 IMAD.MOV R40, RZ, RZ, -R40 ;  /* 0x000000ffff28a224 */ /* 0x000fe400078e0a28 */
[----:B------:R-:W-:-:S03]  /*14290*/  @!P4 IADD3 R41, PT, PT, -R41, RZ, RZ ;  /* 0x000000ff2929c210 */ /* 0x000fc60007ffe1ff */
        /* <DEDUP_REMOVED lines=8> */
[----:B---3--:R-:W-:Y:S01]  /*14320*/  IMAD.WIDE.U32 R38, R7, UR14, RZ ;  /* 0x0000000e07267c25 */ /* 0x008fe2000f8e00ff */
[----:B------:R-:W-:-:S05]  /*14330*/  SHF.R.S32.HI R2, RZ, 0x1f, R7 ;  /* 0x0000001fff027819 */ /* 0x000fca0000011407 */
[----:B------:R-:W-:-:S04]  /*14340*/  IMAD R2, R2, UR14, RZ ;  /* 0x0000000e02027c24 */ /* 0x000fc8000f8e02ff */
[----:B------:R-:W-:-:S04]  /*14350*/  IMAD R2, R7, UR15, R2 ;  /* 0x0000000f07027c24 */ /* 0x000fc8000f8e0202 */
        /* <DEDUP_REMOVED lines=9> */
.L_x_3958:
        /* <DEDUP_REMOVED lines=74> */
.L_x_3956:
[----:B------:R-:W3:Y:S01]  /*14890*/  S2R R189, SR_TID.X ;  /* 0x0000000000bd7919 */ /* 0x000ee20000002100 */
[----:B------:R-:W-:Y:S01]  /*148a0*/  LOP3.LUT R133, R187, 0x1f0, RZ, 0xc0, !PT ;  /* 0x000001f0bb857812 */ /* 0x000fe200078ec0ff */
[----:B------:R-:W-:Y:S01]  /*148b0*/  UIADD3 UR26, UPT, UPT, UR26, -0x40, URZ ;  /* 0xffffffc01a1a7890 */ /* 0x000fe2000fffe0ff */
[----:B------:R-:W-:Y:S01]  /*148c0*/  LOP3.LUT R190, R8, 0x200, R3, 0xf8, !PT ;  /* 0x0000020008be7812 */ /* 0x000fe200078ef803 */
[----:B------:R-:W4:Y:S01]  /*148d0*/  S2R R0, SR_CTAID.X ;  /* 0x0000000000007919 */ /* 0x000f220000002500 */
[----:B------:R-:W5:Y:S02]  /*148e0*/  LDCU UR9, c[0x0][0x45c] ;  /* 0x00008b80ff0977ac */ /* 0x000f640008000800 */
[----:B------:R-:W-:Y:S01]  /*148f0*/  LEA R190, R190, UR8, 0x1 ;  /* 0x00000008bebe7c11 */ /* 0x000fe2000f8e08ff */
[----:B------:R-:W-:Y:S02]  /*14900*/  IMAD.U32 R17, RZ, RZ, UR26 ;  /* 0x0000001aff117e24 */ /* 0x000fe4000f8e00ff */
[----:B------:R-:W-:-:S02]  /*14910*/  IMAD.U32 R7, RZ, RZ, UR26 ;  /* 0x0000001aff077e24 */ /* 0x000fc4000f8e00ff */
[----:B------:R-:W-:Y:S01]  /*14920*/  IMAD.U32 R47, RZ, RZ, UR26 ;  /* 0x0000001aff2f7e24 */ /* 0x000fe2000f8e00ff */
[----:B------:R-:W-:Y:S01]  /*14930*/  LDSM.16.MT88.4 R124, [R190+0xc000] ;  /* 0x00c00000be7c783b */ /* 0x000fe20000004200 */
[----:B------:R-:W-:Y:S02]  /*14940*/  IMAD.U32 R45, RZ, RZ, UR26 ;  /* 0x0000001aff2d7e24 */ /* 0x000fe4000f8e00ff */
[----:B--2---:R-:W-:Y:S01]  /*14950*/  IMAD.U32 R39, RZ, RZ, UR26 ;  /* 0x0000001aff277e24 */ /* 0x004fe2000f8e00ff */
[----:B------:R-:W-:Y:S01]  /*14960*/  LDSM.16.MT88.4 R72, [R190+0x10000] ;  /* 0x01000000be48783b */ /* 0x000fe20000004200 */
[----:B------:R-:W-:Y:S02]  /*14970*/  VIADD R168, R190, 0xc040 ;  /* 0x0000c040bea87836 */ /* 0x000fe40000000000 */
[----:B------:R-:W-:Y:S01]  /*14980*/  IMAD.IADD R172, R11, 0x1, R190 ;  /* 0x000000010bac7824 */ /* 0x000fe200078e02be */
[----:B------:R-:W-:Y:S04]  /*14990*/  LDSM.16.MT88.4 R136, [R190+0xc800] ;  /* 0x00c80000be88783b */ /* 0x000fe80000004200 */
[----:B------:R-:W-:Y:S04]  /*149a0*/  LDSM.16.MT88.4 R116, [R172+0xc000] ;  /* 0x00c00000ac74783b */ /* 0x000fe80000004200 */
[----:B------:R-:W-:Y:S01]  /*149b0*/  LDSM.16.MT88.4 R80, [R172+0x10000] ;  /* 0x01000000ac50783b */ /* 0x000fe20000004200 */
[----:B---3--:R-:W-:Y:S01]  /*149c0*/  SHF.R.U32.HI R2, RZ, 0x2, R189 ;  /* 0x00000002ff027819 */ /* 0x008fe200000116bd */
[----:B------:R-:W-:-:S02]  /*149d0*/  IMAD.SHL.U32 R134, R189, 0x2, RZ ;  /* 0x00000002bd867824 */ /* 0x000fc400078e00ff */
[----:B------:R-:W-:Y:S01]  /*149e0*/  LDSM.16.MT88.4 R148, [R172+0xc800] ;  /* 0x00c80000ac94783b */ /* 0x000fe20000004200 */
[----:B----4-:R-:W-:Y:S01]  /*149f0*/  IMAD R9, R0, 0x40, R133 ;  /* 0x0000004000097824 */ /* 0x010fe200078e0285 */
[----:B------:R-:W-:Y:S02]  /*14a00*/  LOP3.LUT R2, R2, 0x7, RZ, 0xc0, !PT ;  /* 0x0000000702027812 */ /* 0x000fe400078ec0ff */
[----:B------:R-:W-:Y:S01]  /*14a10*/  LDSM.16.MT88.4 R144, [R172+0xe800] ;  /* 0x00e80000ac90783b */ /* 0x000fe20000004200 */
[----:B------:R-:W-:Y:S02]  /*14a20*/  LOP3.LUT R134, R134, 0x6, RZ, 0xc0, !PT ;  /* 0x0000000686867812 */ /* 0x000fe400078ec0ff */
[----:B------:R-:W-:Y:S01]  /*14a30*/  IADD3 R38, PT, PT, R9, -UR22, R2 ;  /* 0x8000001609267c10 */ /* 0x000fe2000fffe002 */
[----:B------:R-:W-:Y:S01]  /*14a40*/  LDSM.16.MT88.4 R140, [R172+0x10800] ;  /* 0x01080000ac8c783b */ /* 0x000fe20000004200 */
[--C-:B------:R-:W-:Y:S02]  /*14a50*/  LOP3.LUT R17, R17, 0x8, R134.reuse, 0xfe, !PT ;  /* 0x0000000811117812 */ /* 0x100fe400078efe86 */
[--C-:B------:R-:W-:Y:S01]  /*14a60*/  LOP3.LUT R7, R7, 0x1, R134.reuse, 0xfe, !PT ;  /* 0x0000000107077812 */ /* 0x100fe200078efe86 */
[----:B------:R-:W-:Y:S01]  /*14a70*/  VIADD R38, R38, UR4 ;  /* 0x0000000426267c36 */ /* 0x000fe20008000000 */
[----:B------:R-:W-:-:S02]  /*14a80*/  LOP3.LUT R47, R47, 0x9, R134, 0xfe, !PT ;  /* 0x000000092f2f7812 */ /* 0x000fc400078efe86 */
[--C-:B------:R-:W-:Y:S01]  /*14a90*/  LOP3.LUT R45, R45, 0x11, R134.reuse, 0xfe, !PT ;  /* 0x000000112d2d7812 */ /* 0x100fe200078efe86 */
[C---:B------:R-:W-:Y:S01]  /*14aa0*/  IMAD.IADD R9, R38.reuse, 0x1, -R17 ;  /* 0x0000000126097824 */ /* 0x040fe200078e0a11 */
[----:B------:R-:W-:Y:S01]  /*14ab0*/  ISETP.GE.AND P5, PT, R17, UR4, PT ;  /* 0x0000000411007c0c */ /* 0x000fe2000bfa6270 */
[C---:B------:R-:W-:Y:S01]  /*14ac0*/  IMAD.IADD R10, R38.reuse, 0x1, -R7 ;  /* 0x00000001260a7824 */ /* 0x040fe200078e0a07 */
[----:B------:R-:W-:Y:S01]  /*14ad0*/  LOP3.LUT R46, R39, 0x10, R134, 0xfe, !PT ;  /* 0x00000010272e7812 */ /* 0x000fe200078efe86 */
[C---:B------:R-:W-:Y:S01]  /*14ae0*/  IMAD.IADD R49, R38.reuse, 0x1, -R47 ;  /* 0x0000000126317824 */ /* 0x040fe200078e0a2f */
[----:B------:R-:W-:Y:S01]  /*14af0*/  IABS R9, R9 ;  /* 0x0000000900097213 */ /* 0x000fe20000000000 */
[----:B------:R-:W-:Y:S01]  /*14b00*/  IMAD.IADD R43, R38, 0x1, -R45 ;  /* 0x00000001262b7824 */ /* 0x000fe200078e0a2d */
[----:B------:R-:W-:Y:S01]  /*14b10*/  IABS R10, R10 ;  /* 0x0000000a000a7213 */ /* 0x000fe20000000000 */
[----:B------:R-:W-:Y:S01]  /*14b20*/  IMAD.U32 R17, RZ, RZ, UR26 ;  /* 0x0000001aff117e24 */ /* 0x000fe2000f8e00ff */
[----:B------:R-:W-:-:S02]  /*14b30*/  I2FP.F32.S32 R9, R9 ;  /* 0x0000000900097245 */ /* 0x000fc40000201400 */
[----:B------:R-:W-:Y:S02]  /*14b40*/  IABS R49, R49 ;  /* 0x0000003100317213 */ /* 0x000fe40000000000 */
[----:B------:R-:W-:Y:S01]  /*14b50*/  IABS R43, R43 ;  /* 0x0000002b002b7213 */ /* 0x000fe20000000000 */
[----:B------:R-:W-:Y:S01]  /*14b60*/  FFMA.FTZ R24, R9, -UR5, R24 ;  /* 0x8000000509187c23 */ /* 0x000fe20008010018 */
[----:B------:R-:W-:Y:S01]  /*14b70*/  IMAD.U32 R9, RZ, RZ, UR26 ;  /* 0x0000001aff097e24 */ /* 0x000fe2000f8e00ff */
[----:B------:R-:W-:Y:S02]  /*14b80*/  I2FP.F32.S32 R10, R10 ;  /* 0x0000000a000a7245 */ /* 0x000fe40000201400 */
[----:B------:R-:W-:Y:S02]  /*14b90*/  I2FP.F32.S32 R49, R49 ;  /* 0x0000003100317245 */ /* 0x000fe40000201400 */
[----:B------:R-:W-:Y:S01]  /*14ba0*/  LOP3.LUT R9, R9, 0x19, R134, 0xfe, !PT ;  /* 0x0000001909097812 */ /* 0x000fe200078efe86 */
[----:B------:R-:W-:Y:S01]  /*14bb0*/  FFMA.FTZ R53, R10, -UR5, R53 ;  /* 0x800000050a357c23 */ /* 0x000fe20008010035 */
[----:B------:R-:W-:Y:S01]  /*14bc0*/  I2FP.F32.S32 R43, R43 ;  /* 0x0000002b002b7245 */ /* 0x000fe20000201400 */
[----:B------:R-:W-:Y:S01]  /*14bd0*/  FFMA.FTZ R20, R49, -UR5, R20 ;  /* 0x8000000531147c23 */ /* 0x000fe20008010014 */
[----:B------:R-:W-:Y:S01]  /*14be0*/  LOP3.LUT R10, R17, 0x18, R134, 0xfe, !PT ;  /* 0x00000018110a7812 */ /* 0x000fe200078efe86 */
[----:B------:R-:W-:Y:S01]  /*14bf0*/  IMAD.IADD R39, R38, 0x1, -R9 ;  /* 0x0000000126277824 */ /* 0x000fe200078e0a09 */
[----:B------:R-:W-:Y:S01]  /*14c00*/  ISETP.GE.AND P4, PT, R47, UR4, PT ;  /* 0x000000042f007c0c */ /* 0x000fe2000bf86270 */
[----:B-1----:R-:W-:Y:S01]  /*14c10*/  FFMA.FTZ R44, R43, -UR5, R22 ;  /* 0x800000052b2c7c23 */ /* 0x002fe20008010016 */
[----:B------:R-:W-:Y:S01]  /*14c20*/  IMAD.U32 R49, RZ, RZ, UR26 ;  /* 0x0000001aff317e24 */ /* 0x000fe2000f8e00ff */
[----:B------:R-:W-:Y:S01]  /*14c30*/  LOP3.LUT R22, R134, UR26, RZ, 0xfc, !PT ;  /* 0x0000001a86167c12 */ /* 0x000fe2000f8efcff */
[----:B------:R-:W-:Y:S01]  /*14c40*/  IMAD.U32 R43, RZ, RZ, UR26 ;  /* 0x0000001aff2b7e24 */ /* 0x000fe2000f8e00ff */
[----:B------:R-:W-:Y:S01]  /*14c50*/  IABS R39, R39 ;  /* 0x0000002700277213 */ /* 0x000fe20000000000 */
[C---:B------:R-:W-:Y:S01]  /*14c60*/  IMAD.IADD R41, R38.reuse, 0x1, -R10 ;  /* 0x0000000126297824 */ /* 0x040fe200078e0a0a */
[----:B------:R-:W-:Y:S01]  /*14c70*/  LOP3.LUT R42, R49, 0x21, R134, 0xfe, !PT ;  /* 0x00000021312a7812 */ /* 0x000fe200078efe86 */
[----:B------:R-:W-:Y:S01]  /*14c80*/  IMAD.IADD R17, R38, 0x1, -R46 ;  /* 0x0000000126117824 */ /* 0x000fe200078e0a2e */
[----:B------:R-:W-:-:S02]  /*14c90*/  I2FP.F32.S32 R39, R39 ;  /* 0x0000002700277245 */ /* 0x000fc40000201400 */
[----:B------:R-:W-:Y:S01]  /*14ca0*/  LOP3.LUT R43, R43, 0x20, R134, 0xfe, !PT ;  /* 0x000000202b2b7812 */ /* 0x000fe200078efe86 */
[C---:B------:R-:W-:Y:S01]  /*14cb0*/  IMAD.IADD R188, R38.reuse, 0x1, -R42 ;  /* 0x0000000126bc7824 */ /* 0x040fe200078e0a2a */
[----:B------:R-:W-:Y:S01]  /*14cc0*/  IABS R41, R41 ;  /* 0x0000002900297213 */ /* 0x000fe20000000000 */
[----:B------:R-:W-:Y:S01]  /*14cd0*/  FFMA.FTZ R40, R39, -UR5, R12 ;  /* 0x8000000527287c23 */ /* 0x000fe2000801000c */
[----:B------:R-:W-:Y:S01]  /*14ce0*/  IMAD.U32 R39, RZ, RZ, UR26 ;  /* 0x0000001aff277e24 */ /* 0x000fe2000f8e00ff */
[----:B------:R-:W-:Y:S01]  /*14cf0*/  IABS R17, R17 ;  /* 0x0000001100117213 */ /* 0x000fe20000000000 */
[C---:B------:R-:W-:Y:S01]  /*14d00*/  IMAD.IADD R49, R38.reuse, 0x1, -R43 ;  /* 0x0000000126317824 */ /* 0x040fe200078e0a2b */
[----:B------:R-:W-:Y:S02]  /*14d10*/  I2FP.F32.S32 R41, R41 ;  /* 0x0000002900297245 */ /* 0x000fe40000201400 */
[----:B------:R-:W-:Y:S01]  /*14d20*/  LOP3.LUT R12, R39, 0x28, R134, 0xfe, !PT ;  /* 0x00000028270c7812 */ /* 0x000fe200078efe86 */
[C---:B------:R-:W-:Y:S01]  /*14d30*/  VIADD R39, R38.reuse, 0x8 ;  /* 0x0000000826277836 */ /* 0x040fe20000000000 */
[----:B------:R-:W-:Y:S01]  /*14d40*/  IABS R188, R188 ;  /* 0x000000bc00bc7213 */ /* 0x000fe20000000000 */
[----:B------:R-:W-:Y:S01]  /*14d50*/  FFMA.FTZ R41, R41, -UR5, R16 ;  /* 0x8000000529297c23 */ /* 0x000fe20008010010 */
[----:B------:R-:W-:Y:S01]  /*14d60*/  I2FP.F32.S32 R17, R17 ;  /* 0x0000001100117245 */ /* 0x000fe20000201400 */
[C---:B------:R-:W-:Y:S01]  /*14d70*/  IMAD.IADD R182, R38.reuse, 0x1, -R12 ;  /* 0x0000000126b67824 */ /* 0x040fe200078e0a0c */
[----:B------:R-:W-:Y:S01]  /*14d80*/  IABS R49, R49 ;  /* 0x0000003100317213 */ /* 0x000fe20000000000 */
[----:B------:R-:W-:Y:S01]  /*14d90*/  IMAD.IADD R16, R38, 0x1, -R22 ;  /* 0x0000000126107824 */ /* 0x000fe200078e0a16 */
[----:B------:R-:W-:Y:S01]  /*14da0*/  I2FP.F32.S32 R188, R188 ;  /* 0x000000bc00bc7245 */ /* 0x000fe20000201400 */
[----:B------:R-:W-:Y:S01]  /*14db0*/  FFMA.FTZ R17, R17, -UR5, R26 ;  /* 0x8000000511117c23 */ /* 0x000fe2000801001a */
[----:B------:R-:W-:Y:S01]  /*14dc0*/  ISETP.GE.AND P2, PT, R22, UR4, PT ;  /* 0x0000000416007c0c */ /* 0x000fe2000bf46270 */
[C---:B------:R-:W-:Y:S01]  /*14dd0*/  IMAD.IADD R22, R39.reuse, 0x1, -R22 ;  /* 0x0000000127167824 */ /* 0x040fe200078e0a16 */
[----:B------:R-:W-:Y:S01]  /*14de0*/  I2FP.F32.S32 R49, R49 ;  /* 0x0000003100317245 */ /* 0x000fe20000201400 */
[----:B------:R-:W-:-:S02]  /*14df0*/  IMAD.IADD R47, R39, 0x1, -R47 ;  /* 0x00000001272f7824 */ /* 0x000fc400078e0a2f */
[----:B------:R-:W-:Y:S01]  /*14e00*/  FFMA.FTZ R188, R188, -UR5, R15 ;  /* 0x80000005bcbc7c23 */ /* 0x000fe2000801000f */
[----:B------:R-:W-:Y:S01]  /*14e10*/  IMAD.IADD R26, R39, 0x1, -R46 ;  /* 0x00000001271a7824 */ /* 0x000fe200078e0a2e */
[----:B------:R-:W-:Y:S01]  /*14e20*/  IABS R182, R182 ;  /* 0x000000b600b67213 */ /* 0x000fe20000000000 */
[----:B------:R-:W-:Y:S01]  /*14e30*/  FFMA.FTZ R192, R49, -UR5, R14 ;  /* 0x8000000531c07c23 */ /* 0x000fe2000801000e */
[----:B------:R-:W-:Y:S01]  /*14e40*/  ISETP.GE.AND P3, PT, R46, UR4, PT ;  /* 0x000000042e007c0c */ /* 0x000fe2000bf66270 */
[C---:B------:R-:W-:Y:S01]  /*14e50*/  IMAD.IADD R15, R39.reuse, 0x1, -R7 ;  /* 0x00000001270f7824 */ /* 0x040fe200078e0a07 */
[----:B------:R-:W-:Y:S01]  /*14e60*/  IABS R16, R16 ;  /* 0x0000001000107213 */ /* 0x000fe20000000000 */
[----:B------:R-:W-:Y:S01]  /*14e70*/  IMAD.IADD R14, R39, 0x1, -R45 ;  /* 0x00000001270e7824 */ /* 0x000fe200078e0a2d */
[----:B------:R-:W-:Y:S01]  /*14e80*/  IABS R22, R22 ;  /* 0x0000001600167213 */ /* 0x000fe20000000000 */
[----:B------:R-:W-:Y:S01]  /*14e90*/  LDSM.16.MT88.4 R48, [R172+0xe000] ;  /* 0x00e00000ac30783b */ /* 0x000fe20000004200 */
[----:B------:R-:W-:-:S02]  /*14ea0*/  IABS R46, R47 ;  /* 0x0000002f002e7213 */ /* 0x000fc40000000000 */
[----:B------:R-:W-:Y:S02]  /*14eb0*/  IABS R26, R26 ;  /* 0x0000001a001a7213 */ /* 0x000fe40000000000 */
[----:B------:R-:W-:Y:S02]  /*14ec0*/  I2FP.F32.S32 R182, R182 ;  /* 0x000000b600b67245 */ /* 0x000fe40000201400 */
[----:B------:R-:W-:Y:S02]  /*14ed0*/  I2FP.F32.S32 R16, R16 ;  /* 0x0000001000107245 */ /* 0x000fe40000201400 */
[----:B------:R-:W-:Y:S01]  /*14ee0*/  I2FP.F32.S32 R22, R22 ;  /* 0x0000001600167245 */ /* 0x000fe20000201400 */
[----:B------:R-:W-:Y:S01]  /*14ef0*/  FFMA.FTZ R182, R182, -UR5, R5 ;  /* 0x80000005b6b67c23 */ /* 0x000fe20008010005 */
[----:B------:R-:W-:Y:S01]  /*14f00*/  IABS R15, R15 ;  /* 0x0000000f000f7213 */ /* 0x000fe20000000000 */
[----:B------:R-:W-:Y:S01]  /*14f10*/  FFMA.FTZ R52, R16, -UR5, R52 ;  /* 0x8000000510347c23 */ /* 0x000fe20008010034 */
[----:B------:R-:W-:Y:S01]  /*14f20*/  I2FP.F32.S32 R46, R46 ;  /* 0x0000002e002e7245 */ /* 0x000fe20000201400 */
[----:B------:R-:W-:Y:S01]  /*14f30*/  FFMA.FTZ R5, R22, -UR5, R63 ;  /* 0x8000000516057c23 */ /* 0x000fe2000801003f */
[----:B------:R-:W-:-:S02]  /*14f40*/  IABS R14, R14 ;  /* 0x0000000e000e7213 */ /* 0x000fc40000000000 */
[----:B------:R-:W-:Y:S01]  /*14f50*/  I2FP.F32.S32 R26, R26 ;  /* 0x0000001a001a7245 */ /* 0x000fe20000201400 */
[----:B------:R-:W-:Y:S01]  /*14f60*/  FFMA.FTZ R25, R46, -UR5, R25 ;  /* 0x800000052e197c23 */ /* 0x000fe20008010019 */
[----:B------:R-:W-:Y:S02]  /*14f70*/  I2FP.F32.S32 R15, R15 ;  /* 0x0000000f000f7245 */ /* 0x000fe40000201400 */
[----:B------:R-:W-:Y:S01]  /*14f80*/  I2FP.F32.S32 R14, R14 ;  /* 0x0000000e000e7245 */ /* 0x000fe20000201400 */
[----:B------:R-:W-:Y:S01]  /*14f90*/  FFMA.FTZ R23, R26, -UR5, R23 ;  /* 0x800000051a177c23 */ /* 0x000fe20008010017 */
[----:B------:R-:W-:Y:S01]  /*14fa0*/  ISETP.GE.AND P6, PT, R7, UR4, PT ;  /* 0x0000000407007c0c */ /* 0x000fe2000bfc6270 */
[----:B------:R-:W-:Y:S01]  /*14fb0*/  FFMA.FTZ R7, R16, -UR5, R21 ;  /* 0x8000000510077c23 */ /* 0x000fe20008010015 */
[----:B------:R-:W-:Y:S01]  /*14fc0*/  FFMA.FTZ R21, R15, -UR5, R54 ;  /* 0x800000050f157c23 */ /* 0x000fe20008010036 */
[----:B------:R-:W-:Y:S01]  /*14fd0*/  FSEL R22, R52, -INF , !P2 ;  /* 0xff80000034167808 */ /* 0x000fe20005000000 */
[----:B------:R-:W-:Y:S01]  /*14fe0*/  FFMA.FTZ R15, R14, -UR5, R27 ;  /* 0x800000050e0f7c23 */ /* 0x000fe2000801001b */
[----:B------:R-:W-:Y:S01]  /*14ff0*/  FSEL R5, R5, -INF , !P2 ;  /* 0xff80000005057808 */ /* 0x000fe20005000000 */
[----:B------:R-:W-:Y:S01]  /*15000*/  IMAD.U32 R27, RZ, RZ, UR26 ;  /* 0x0000001aff1b7e24 */ /* 0x000fe2000f8e00ff */
[----:B------:R-:W-:-:S02]  /*15010*/  FSEL R20, R20, -INF , !P4 ;  /* 0xff80000014147808 */ /* 0x000fc40006000000 */
[----:B------:R-:W-:Y:S01]  /*15020*/  FSEL R159, R25, -INF , !P4 ;  /* 0xff800000199f7808 */ /* 0x000fe20006000000 */
[----:B------:R-:W-:Y:S01]  /*15030*/  IMAD.IADD R25, R39, 0x1, -R10 ;  /* 0x0000000127197824 */ /* 0x000fe200078e0a0a */
[----:B------:R-:W-:Y:S02]  /*15040*/  FSEL R16, R17, -INF , !P3 ;  /* 0xff80000011107808 */ /* 0x000fe40005800000 */
[----:B------:R-:W-:Y:S02]  /*15050*/  ISETP.GE.AND P2, PT, R45, UR4, PT ;  /* 0x000000042d007c0c */ /* 0x000fe4000bf46270 */
[----:B------:R-:W-:Y:S01]  /*15060*/  ISETP.GE.AND P4, PT, R43, UR4, PT ;  /* 0x000000042b007c0c */ /* 0x000fe2000bf86270 */
[----:B------:R-:W-:Y:S01]  /*15070*/  IMAD.IADD R43, R39, 0x1, -R43 ;  /* 0x00000001272b7824 */ /* 0x000fe200078e0a2b */
[----:B------:R-:W-:Y:S01]  /*15080*/  FSEL R17, R23, -INF , !P3 ;  /* 0xff80000017117808 */ /* 0x000fe20005800000 */
[----:B------:R-:W-:Y:S01]  /*15090*/  IMAD.IADD R23, R39, 0x1, -R42 ;  /* 0x0000000127177824 */ /* 0x000fe200078e0a2a */
[----:B------:R-:W-:-:S02]  /*150a0*/  FSEL R26, R53, -INF , !P6 ;  /* 0xff800000351a7808 */ /* 0x000fc40007000000 */
[----:B------:R-:W-:Y:S02]  /*150b0*/  FSEL R21, R21, -INF , !P6 ;  /* 0xff80000015157808 */ /* 0x000fe40007000000 */
[----:B------:R-:W-:Y:S01]  /*150c0*/  ISETP.GE.AND P6, PT, R10, UR4, PT ;  /* 0x000000040a007c0c */ /* 0x000fe2000bfc6270 */
[----:B------:R-:W-:Y:S01]  /*150d0*/  IMAD.IADD R10, R39, 0x1, -R12 ;  /* 0x00000001270a7824 */ /* 0x000fe200078e0a0c */
[----:B------:R-:W-:Y:S02]  /*150e0*/  FSEL R24, R24, -INF , !P5 ;  /* 0xff80000018187808 */ /* 0x000fe40006800000 */
[----:B------:R-:W-:Y:S02]  /*150f0*/  FSEL R7, R7, -INF , !P5 ;  /* 0xff80000007077808 */ /* 0x000fe40006800000 */
[----:B------:R-:W-:Y:S02]  /*15100*/  FSEL R14, R44, -INF , !P2 ;  /* 0xff8000002c0e7808 */ /* 0x000fe40005000000 */
[----:B------:R-:W-:-:S02]  /*15110*/  FSEL R15, R15, -INF , !P2 ;  /* 0xff8000000f0f7808 */ /* 0x000fc40005000000 */
[----:B------:R-:W-:Y:S01]  /*15120*/  ISETP.GE.AND P5, PT, R9, UR4, PT ;  /* 0x0000000409007c0c */ /* 0x000fe2000bfa6270 */
[----:B------:R-:W-:Y:S01]  /*15130*/  IMAD.IADD R9, R39, 0x1, -R9 ;  /* 0x0000000127097824 */ /* 0x000fe200078e0a09 */
[----:B------:R-:W-:Y:S02]  /*15140*/  ISETP.GE.AND P2, PT, R12, UR4, PT ;  /* 0x000000040c007c0c */ /* 0x000fe4000bf46270 */
[----:B------:R-:W-:Y:S01]  /*15150*/  IABS R12, R43 ;  /* 0x0000002b000c7213 */ /* 0x000fe20000000000 */
[----:B------:R-:W-:Y:S01]  /*15160*/  IMAD.U32 R43, RZ, RZ, UR26 ;  /* 0x0000001aff2b7e24 */ /* 0x000fe2000f8e00ff */
[----:B------:R-:W-:Y:S02]  /*15170*/  IABS R23, R23 ;  /* 0x0000001700177213 */ /* 0x000fe40000000000 */
[----:B------:R-:W-:Y:S02]  /*15180*/  ISETP.GE.AND P3, PT, R42, UR4, PT ;  /* 0x000000042a007c0c */ /* 0x000fe4000bf66270 */
[----:B------:R-:W-:Y:S01]  /*15190*/  IABS R42, R25 ;  /* 0x00000019002a7213 */ /* 0x000fe20000000000 */
[----:B------:R-:W-:Y:S01]  /*151a0*/  IMAD.U32 R25, RZ, RZ, UR26 ;  /* 0x0000001aff197e24 */ /* 0x000fe2000f8e00ff */
[----:B------:R-:W-:-:S02]  /*151b0*/  I2FP.F32.S32 R12, R12 ;  /* 0x0000000c000c7245 */ /* 0x000fc40000201400 */
[----:B------:R-:W-:Y:S02]  /*151c0*/  I2FP.F32.S32 R23, R23 ;  /* 0x0000001700177245 */ /* 0x000fe40000201400 */
[----:B------:R-:W-:Y:S01]  /*151d0*/  IABS R9, R9 ;  /* 0x0000000900097213 */ /* 0x000fe20000000000 */
[----:B------:R-:W-:Y:S01]  /*151e0*/  FFMA.FTZ R193, R12, -UR5, R19 ;  /* 0x800000050cc17c23 */ /* 0x000fe20008010013 */
[----:B------:R-:W-:Y:S01]  /*151f0*/  IABS R10, R10 ;  /* 0x0000000a000a7213 */ /* 0x000fe20000000000 */
[----:B------:R-:W-:Y:S01]  /*15200*/  FFMA.FTZ R28, R23, -UR5, R28 ;  /* 0x80000005171c7c23 */ /* 0x000fe2000801001c */
[----:B------:R-:W-:Y:S01]  /*15210*/  I2FP.F32.S32 R42, R42 ;  /* 0x0000002a002a7245 */ /* 0x000fe20000201400 */
[----:B------:R-:W-:Y:S01]  /*15220*/  IMAD.U32 R23, RZ, RZ, UR26 ;  /* 0x0000001aff177e24 */ /* 0x000fe2000f8e00ff */
[----:B------:R-:W-:Y:S01]  /*15230*/  I2FP.F32.S32 R9, R9 ;  /* 0x0000000900097245 */ /* 0x000fe20000201400 */
[----:B------:R-:W-:Y:S01]  /*15240*/  IMAD.U32 R19, RZ, RZ, UR26 ;  /* 0x0000001aff137e24 */ /* 0x000fe2000f8e00ff */
[----:B------:R-:W-:Y:S01]  /*15250*/  I2FP.F32.S32 R10, R10 ;  /* 0x0000000a000a7245 */ /* 0x000fe20000201400 */
[----:B------:R-:W-:Y:S01]  /*15260*/  FFMA.FTZ R13, R42, -UR5, R13 ;  /* 0x800000052a0d7c23 */ /* 0x000fe2000801000d */
[----:B------:R-:W-:Y:S01]  /*15270*/  LOP3.LUT R27, R27, 0x29, R134, 0xfe, !PT ;  /* 0x000000291b1b7812 */ /* 0x000fe200078efe86 */
[----:B------:R-:W-:Y:S01]  /*15280*/  FFMA.FTZ R9, R9, -UR5, R18 ;  /* 0x8000000509097c23 */ /* 0x000fe20008010012 */
[--C-:B------:R-:W-:Y:S01]  /*15290*/  LOP3.LUT R25, R25, 0x30, R134.reuse, 0xfe, !PT ;  /* 0x0000003019197812 */ /* 0x100fe200078efe86 */
[----:B------:R-:W-:Y:S01]  /*152a0*/  FFMA.FTZ R31, R10, -UR5, R31 ;  /* 0x800000050a1f7c23 */ /* 0x000fe2000801001f */
[----:B------:R-:W-:-:S02]  /*152b0*/  LOP3.LUT R23, R23, 0x31, R134, 0xfe, !PT ;  /* 0x0000003117177812 */ /* 0x000fc400078efe86 */
[--C-:B------:R-:W-:Y:S02]  /*152c0*/  LOP3.LUT R19, R19, 0x38, R134.reuse, 0xfe, !PT ;  /* 0x0000003813137812 */ /* 0x100fe400078efe86 */
[----:B------:R-:W-:Y:S01]  /*152d0*/  FSEL R191, R28, -INF , !P3 ;  /* 0xff8000001cbf7808 */ /* 0x000fe20005800000 */
[C---:B------:R-:W-:Y:S01]  /*152e0*/  IMAD.IADD R28, R38.reuse, 0x1, -R27 ;  /* 0x00000001261c7824 */ /* 0x040fe200078e0a1b */
[----:B------:R-:W-:Y:S02]  /*152f0*/  LOP3.LUT R18, R43, 0x39, R134, 0xfe, !PT ;  /* 0x000000392b127812 */ /* 0x000fe400078efe86 */
[----:B------:R-:W-:Y:S01]  /*15300*/  FSEL R12, R41, -INF , !P6 ;  /* 0xff800000290c7808 */ /* 0x000fe20007000000 */
[----:B------:R-:W-:Y:S01]  /*15310*/  IMAD.IADD R41, R38, 0x1, -R19 ;  /* 0x0000000126297824 */ /* 0x000fe200078e0a13 */
[----:B------:R-:W-:Y:S02]  /*15320*/  FSEL R13, R13, -INF , !P6 ;  /* 0xff8000000d0d7808 */ /* 0x000fe40007000000 */
[----:B------:R-:W-:Y:S01]  /*15330*/  ISETP.GE.AND P6, PT, R27, UR4, PT ;  /* 0x000000041b007c0c */ /* 0x000fe2000bfc6270 */
[----:B------:R-:W-:Y:S01]  /*15340*/  IMAD.IADD R27, R39, 0x1, -R27 ;  /* 0x00000001271b7824 */ /* 0x000fe200078e0a1b */
[----:B------:R-:W-:Y:S01]  /*15350*/  FSEL R10, R40, -INF , !P5 ;  /* 0xff800000280a7808 */ /* 0x000fe20006800000 */
[----:B------:R-:W-:Y:S01]  /*15360*/  IMAD.IADD R40, R38, 0x1, -R25 ;  /* 0x0000000126287824 */ /* 0x000fe200078e0a19 */
[----:B------:R-:W-:-:S02]  /*15370*/  FSEL R9, R9, -INF , !P5 ;  /* 0xff80000009097808 */ /* 0x000fc40006800000 */
[----:B------:R-:W-:Y:S01]  /*15380*/  FSEL R183, R31, -INF , !P2 ;  /* 0xff8000001fb77808 */ /* 0x000fe20005000000 */
[C---:B------:R-:W-:Y:S01]  /*15390*/  IMAD.IADD R31, R38.reuse, 0x1, -R23 ;  /* 0x00000001261f7824 */ /* 0x040fe200078e0a17 */
[----:B------:R-:W-:Y:S01]  /*153a0*/  ISETP.GE.AND P5, PT, R25, UR4, PT ;  /* 0x0000000419007c0c */ /* 0x000fe2000bfa6270 */
[----:B------:R-:W-:Y:S01]  /*153b0*/  IMAD.IADD R38, R38, 0x1, -R18 ;  /* 0x0000000126267824 */ /* 0x000fe200078e0a12 */
[----:B------:R-:W-:Y:S01]  /*153c0*/  IABS R28, R28 ;  /* 0x0000001c001c7213 */ /* 0x000fe20000000000 */
[----:B------:R-:W-:Y:S01]  /*153d0*/  IMAD.IADD R25, R39, 0x1, -R25 ;  /* 0x0000000127197824 */ /* 0x000fe200078e0a19 */
[----:B------:R-:W-:Y:S02]  /*153e0*/  FSEL R192, R192, -INF , !P4 ;  /* 0xff800000c0c07808 */ /* 0x000fe40006000000 */
[----:B------:R-:W-:Y:S02]  /*153f0*/  FSEL R193, R193, -INF , !P4 ;  /* 0xff800000c1c17808 */ /* 0x000fe40006000000 */
[----:B------:R-:W-:-:S02]  /*15400*/  FSEL R188, R188, -INF , !P3 ;  /* 0xff800000bcbc7808 */ /* 0x000fc40005800000 */
[----:B------:R-:W-:Y:S02]  /*15410*/  I2FP.F32.S32 R43, R28 ;  /* 0x0000001c002b7245 */ /* 0x000fe40000201400 */
[----:B------:R-:W-:Y:S02]  /*15420*/  IABS R27, R27 ;  /* 0x0000001b001b7213 */ /* 0x000fe40000000000 */
[----:B------:R-:W-:Y:S01]  /*15430*/  ISETP.GE.AND P4, PT, R23, UR4, PT ;  /* 0x0000000417007c0c */ /* 0x000fe2000bf86270 */
[----:B------:R-:W-:Y:S01]  /*15440*/  IMAD.IADD R23, R39, 0x1, -R23 ;  /* 0x0000000127177824 */ /* 0x000fe200078e0a17 */
[----:B------:R-:W-:Y:S01]  /*15450*/  ISETP.GE.AND P3, PT, R19, UR4, PT ;  /* 0x0000000413007c0c */ /* 0x000fe2000bf66270 */
[----:B------:R-:W-:Y:S01]  /*15460*/  IMAD.IADD R19, R39, 0x1, -R19 ;  /* 0x0000000127137824 */ /* 0x000fe200078e0a13 */
[----:B------:R-:W-:Y:S01]  /*15470*/  IABS R38, R38 ;  /* 0x0000002600267213 */ /* 0x000fe20000000000 */
[----:B------:R-:W-:Y:S01]  /*15480*/  FFMA.FTZ R4, R43, -UR5, R4 ;  /* 0x800000052b047c23 */ /* 0x000fe20008010004 */
[----:B------:R-:W-:-:S02]  /*15490*/  IABS R25, R25 ;  /* 0x0000001900197213 */ /* 0x000fc40000000000 */
[----:B------:R-:W-:Y:S02]  /*154a0*/  FSEL R182, R182, -INF , !P2 ;  /* 0xff800000b6b67808 */ /* 0x000fe40005000000 */
[----:B------:R-:W-:Y:S02]  /*154b0*/  I2FP.F32.S32 R28, R27 ;  /* 0x0000001b001c7245 */ /* 0x000fe40000201400 */
[----:B------:R-:W-:Y:S01]  /*154c0*/  ISETP.GE.AND P2, PT, R18, UR4, PT ;  /* 0x0000000412007c0c */ /* 0x000fe2000bf46270 */
[----:B------:R-:W-:Y:S01]  /*154d0*/  IMAD.IADD R18, R39, 0x1, -R18 ;  /* 0x0000000127127824 */ /* 0x000fe200078e0a12 */
[----:B------:R-:W-:Y:S01]  /*154e0*/  I2FP.F32.S32 R38, R38 ;  /* 0x0000002600267245 */ /* 0x000fe20000201400 */
[----:B------:R-:W-:Y:S01]  /*154f0*/  FFMA.FTZ R28, R28, -UR5, R29 ;  /* 0x800000051c1c7c23 */ /* 0x000fe2000801001d */
[----:B------:R-:W-:Y:S02]  /*15500*/  I2FP.F32.S32 R27, R25 ;  /* 0x00000019001b7245 */ /* 0x000fe40000201400 */
[----:B------:R-:W-:Y:S01]  /*15510*/  FMNMX3.FTZ R25, R22, R26, R24, !PT ;  /* 0x0000001a16197276 */ /* 0x000fe20007810018 */
[----:B------:R-:W-:Y:S01]  /*15520*/  FFMA.FTZ R37, R38, -UR5, R37 ;  /* 0x8000000526257c23 */ /* 0x000fe20008010025 */
[----:B------:R-:W-:Y:S01]  /*15530*/  IABS R23, R23 ;  /* 0x0000001700177213 */ /* 0x000fe20000000000 */
[----:B------:R-:W-:Y:S01]  /*15540*/  FFMA.FTZ R34, R27, -UR5, R34 ;  /* 0x800000051b227c23 */ /* 0x000fe20008010022 */
[----:B------:R-:W-:-:S02]  /*15550*/  IABS R19, R19 ;  /* 0x0000001300137213 */ /* 0x000fc40000000000 */
[----:B------:R-:W-:Y:S02]  /*15560*/  IABS R40, R40 ;  /* 0x0000002800287213 */ /* 0x000fe40000000000 */
[----:B------:R-:W-:Y:S02]  /*15570*/  FMNMX3.FTZ R25, R25, R20, R16, !PT ;  /* 0x0000001419197276 */ /* 0x000fe40007810010 */
[----:B------:R-:W-:Y:S02]  /*15580*/  FSEL R180, R4, -INF , !P6 ;  /* 0xff80000004b47808 */ /* 0x000fe40007000000 */
[----:B------:R-:W-:Y:S02]  /*15590*/  IABS R18, R18 ;  /* 0x0000001200127213 */ /* 0x000fe40000000000 */
[----:B------:R-:W-:Y:S01]  /*155a0*/  I2FP.F32.S32 R38, R23 ;  /* 0x0000001700267245 */ /* 0x000fe20000201400 */
[----:B------:R-:W-:Y:S01]  /*155b0*/  IMAD.MOV.U32 R23, RZ, RZ, R19 ;  /* 0x000000ffff177224 */ /* 0x000fe200078e0013 */
[----:B------:R-:W-:Y:S01]  /*155c0*/  FMNMX3.FTZ R4, R5, R21, R7, !PT ;  /* 0x0000001505047276 */ /* 0x000fe20007810007 */
[----:B------:R-:W-:Y:S01]  /*155d0*/  IMAD.MOV.U32 R19, RZ, RZ, R18 ;  /* 0x000000ffff137224 */ /* 0x000fe200078e0012 */
[----:B------:R-:W-:Y:S01]  /*155e0*/  IABS R31, R31 ;  /* 0x0000001f001f7213 */ /* 0x000fe20000000000 */
[----:B------:R-:W-:Y:S01]  /*155f0*/  FFMA.FTZ R35, R38, -UR5, R35 ;  /* 0x8000000526237c23 */ /* 0x000fe20008010023 */
[----:B------:R-:W-:-:S02]  /*15600*/  IABS R41, R41 ;  /* 0x0000002900297213 */ /* 0x000fc40000000000 */
[----:B------:R-:W-:Y:S02]  /*15610*/  I2FP.F32.S32 R39, R40 ;  /* 0x0000002800277245 */ /* 0x000fe40000201400 */
[----:B------:R-:W-:Y:S02]  /*15620*/  FMNMX3.FTZ R25, R25, R14, R12, !PT ;  /* 0x0000000e19197276 */ /* 0x000fe4000781000c */
[----:B------:R-:W-:Y:S01]  /*15630*/  FMNMX3.FTZ R4, R4, R159, R17, !PT ;  /* 0x0000009f04047276 */ /* 0x000fe20007810011 */
[----:B------:R-:W-:Y:S01]  /*15640*/  FFMA.FTZ R30, R39, -UR5, R30 ;  /* 0x80000005271e7c23 */ /* 0x000fe2000801001e */
[----:B------:R-:W-:Y:S02]  /*15650*/  I2FP.F32.S32 R31, R31 ;  /* 0x0000001f001f7245 */ /* 0x000fe40000201400 */
[----:B------:R-:W-:Y:S02]  /*15660*/  I2FP.F32.S32 R41, R41 ;  /* 0x0000002900297245 */ /* 0x000fe40000201400 */
[----:B------:R-:W-:Y:S01]  /*15670*/  I2FP.F32.S32 R18, R23 ;  /* 0x0000001700127245 */ /* 0x000fe20000201400 */
[----:B------:R-:W-:Y:S01]  /*15680*/  FFMA.FTZ R6, R31, -UR5, R6 ;  /* 0x800000051f067c23 */ /* 0x000fe20008010006 */
[----:B------:R-:W-:Y:S01]  /*15690*/  FMNMX3.FTZ R23, R25, R10, R192, !PT ;  /* 0x0000000a19177276 */ /* 0x000fe200078100c0 */
[----:B------:R-:W-:Y:S01]  /*156a0*/  FFMA.FTZ R36, R41, -UR5, R36 ;  /* 0x8000000529247c23 */ /* 0x000fe20008010024 */
[----:B------:R-:W-:Y:S01]  /*156b0*/  FMNMX3.FTZ R4, R4, R15, R13, !PT ;  /* 0x0000000f04047276 */ /* 0x000fe2000781000d */
[----:B------:R-:W-:Y:S01]  /*156c0*/  FFMA.FTZ R18, R18, -UR5, R33 ;  /* 0x8000000512127c23 */ /* 0x000fe20008010021 */
[----:B------:R-:W-:Y:S01]  /*156d0*/  FSEL R178, R30, -INF , !P5 ;  /* 0xff8000001eb27808 */ /* 0x000fe20006800000 */
[----:B------:R-:W-:Y:S01]  /*156e0*/  LDSM.16.MT88.4 R40, [R190+0xe000] ;  /* 0x00e00000be28783b */ /* 0x000fe20000004200 */
[----:B------:R-:W-:-:S02]  /*156f0*/  FMNMX3.FTZ R23, R23, R188, R182, !PT ;  /* 0x000000bc17177276 */ /* 0x000fc400078100b6 */
[----:B------:R-:W-:Y:S02]  /*15700*/  FMNMX3.FTZ R4, R4, R9, R193, !PT ;  /* 0x0000000904047276 */ /* 0x000fe400078100c1 */
[----:B------:R-:W-:Y:S02]  /*15710*/  I2FP.F32.S32 R19, R19 ;  /* 0x0000001300137245 */ /* 0x000fe40000201400 */
[----:B------:R-:W-:Y:S02]  /*15720*/  FSEL R177, R6, -INF , !P4 ;  /* 0xff80000006b17808 */ /* 0x000fe40006000000 */
[----:B------:R-:W-:Y:S01]  /*15730*/  FSEL R176, R36, -INF , !P3 ;  /* 0xff80000024b07808 */ /* 0x000fe20005800000 */
[----:B------:R-:W-:Y:S01]  /*15740*/  FFMA.FTZ R19, R19, -UR5, R32 ;  /* 0x8000000513137c23 */ /* 0x000fe20008010020 */
        /* <DEDUP_REMOVED lines=21> */
[----:B-----5:R-:W-:Y:S01]  /*158a0*/  FMUL.FTZ R179, R132, UR9 ;  /* 0x0000000984b37c20 */ /* 0x020fe20008410000 */
[----:B--2---:R-:W-:Y:S01]  /*158b0*/  FMNMX.FTZ R3, R19, R4, !PT ;  /* 0x0000000413037209 */ /* 0x004fe20007810000 */
[----:B------:R-:W-:-:S03]  /*158c0*/  VIADD R4, R190, 0xc000 ;  /* 0x0000c000be047836 */ /* 0x000fc60000000000 */
[----:B------:R-:W-:Y:S02]  /*158d0*/  FSEL R179, R179, RZ, P2 ;  /* 0x000000ffb3b37208 */ /* 0x000fe40001000000 */
[C---:B------:R-:W-:Y:S01]  /*158e0*/  FSETP.NEU.FTZ.AND P2, PT, R3.reuse, -INF , PT ;  /* 0xff8000000300780b */ /* 0x040fe20003f5d000 */
[----:B------:R-:W-:Y:S01]  /*158f0*/  FMUL.FTZ R170, R3, UR9 ;  /* 0x0000000903aa7c20 */ /* 0x000fe20008410000 */
[----:B------:R-:W-:Y:S02]  /*15900*/  @P0 VIADD R168, R4, 0xffffffc0 ;  /* 0xffffffc004a80836 */ /* 0x000fe40000000000 */
        /* <DEDUP_REMOVED lines=9> */
[--C-:B------:R-:W-:Y:S01]  /*159a0*/  FFMA.FTZ R160, R7, UR9, -R170.reuse ;  /* 0x0000000907a07c23 */ /* 0x100fe200080108aa */
[----:B------:R-:W2:Y:S01]  /*159b0*/  LDSM.16.MT88.4 R100, [R167] ;  /* 0x00000000a764783b */ /* 0x000ea20000004200 */
[--C-:B------:R-:W-:Y:S01]  /*159c0*/  FFMA.FTZ R163, R21, UR9, -R170.reuse ;  /* 0x0000000915a37c23 */ /* 0x100fe200080108aa */
[--C-:B------:R-:W-:Y:S01]  /*159d0*/  FFMA.FTZ R159, R159, UR9, -R170.reuse ;  /* 0x000000099f9f7c23 */ /* 0x100fe200080108aa */
[----:B------:R-:W3:Y:S01]  /*159e0*/  MUFU.EX2 R165, R165 ;  /* 0x000000a500a57308 */ /* 0x000ee20000000800 */
[----:B------:R-:W4:Y:S01]  /*159f0*/  LDSM.16.MT88.4 R56, [R168+0x2000] ;  /* 0x00200000a838783b */ /* 0x000f220000004200 */
[--C-:B------:R-:W-:Y:S01]  /*15a00*/  FFMA.FTZ R158, R16, UR9, -R179.reuse ;  /* 0x00000009109e7c23 */ /* 0x100fe200080108b3 */
[--C-:B------:R-:W-:Y:S01]  /*15a10*/  FFMA.FTZ R156, R17, UR9, -R170.reuse ;  /* 0x00000009119c7c23 */ /* 0x100fe200080108aa */
[----:B------:R-:W-:Y:S01]  /*15a20*/  MUFU.EX2 R162, R162 ;  /* 0x000000a200a27308 */ /* 0x000fe20000000800 */
[----:B------:R-:W5:Y:S01]  /*15a30*/  LDSM.16.MT88.4 R64, [R167+0x2000] ;  /* 0x00200000a740783b */ /* 0x000f620000004200 */
[--C-:B------:R-:W-:Y:S01]  /*15a40*/  FFMA.FTZ R157, R14, UR9, -R179.reuse ;  /* 0x000000090e9d7c23 */ /* 0x100fe200080108b3 */
[--C-:B------:R-:W-:Y:S01]  /*15a50*/  FFMA.FTZ R154, R12, UR9, -R179.reuse ;  /* 0x000000090c9a7c23 */ /* 0x100fe200080108b3 */
[----:B------:R-:W3:Y:S01]  /*15a60*/  MUFU.EX2 R161, R161 ;  /* 0x000000a100a17308 */ /* 0x000ee20000000800 */
[----:B------:R-:W5:Y:S01]  /*15a70*/  LDSM.16.MT88.4 R88, [R168+0x4000] ;  /* 0x00400000a858783b */ /* 0x000f620000004200 */
[--C-:B------:R-:W-:Y:S01]  /*15a80*/  FFMA.FTZ R153, R10, UR9, -R179.reuse ;  /* 0x000000090a997c23 */ /* 0x100fe200080108b3 */
[--C-:B------:R-:W-:Y:S01]  /*15a90*/  FFMA.FTZ R155, R15, UR9, -R170.reuse ;  /* 0x000000090f9b7c23 */ /* 0x100fe200080108aa */
[----:B------:R-:W-:Y:S01]  /*15aa0*/  MUFU.EX2 R164, R164 ;  /* 0x000000a400a47308 */ /* 0x000fe20000000800 */
[----:B------:R-:W5:Y:S01]  /*15ab0*/  LDSM.16.MT88.4 R4, [R167+0x4000] ;  /* 0x00400000a704783b */ /* 0x000f620000004200 */
[----:B---3--:R-:W-:Y:S01]  /*15ac0*/  F2FP.F16.F32.PACK_AB R96, R165, R166 ;  /* 0x000000a6a560723e */ /* 0x008fe200000000ff */
[--C-:B------:R-:W-:Y:S01]  /*15ad0*/  FFMA.FTZ R152, R13, UR9, -R170.reuse ;  /* 0x000000090d987c23 */ /* 0x100fe200080108aa */
[----:B------:R-:W3:Y:S01]  /*15ae0*/  MUFU.EX2 R163, R163 ;  /* 0x000000a300a37308 */ /* 0x000ee20000000800 */
[----:B------:R-:W5:Y:S01]  /*15af0*/  LDSM.16.MT88.4 R16, [R190+0xe800] ;  /* 0x00e80000be10783b */ /* 0x000f620000004200 */
[--C-:B------:R-:W-:Y:S01]  /*15b00*/  FFMA.FTZ R135, R9, UR9, -R170.reuse ;  /* 0x0000000909877c23 */ /* 0x100fe200080108aa */
[--C-:B------:R-:W-:Y:S01]  /*15b10*/  FFMA.FTZ R175, R175, UR9, -R170.reuse ;  /* 0x00000009afaf7c23 */ /* 0x100fe200080108aa */
[----:B------:R-:W-:Y:S01]  /*15b20*/  MUFU.EX2 R160, R160 ;  /* 0x000000a000a07308 */ /* 0x000fe20000000800 */
[----:B------:R-:W5:Y:S01]  /*15b30*/  LDSM.16.MT88.4 R8, [R168+0x4800] ;  /* 0x00480000a808783b */ /* 0x000f620000004200 */
[----:B------:R-:W-:Y:S01]  /*15b40*/  F2FP.F16.F32.PACK_AB R98, R161, R162 ;  /* 0x000000a2a162723e */ /* 0x000fe200000000ff */
[----:B------:R-:W-:Y:S01]  /*15b50*/  FFMA.FTZ R171, R171, UR9, -R170 ;  /* 0x00000009abab7c23 */ /* 0x000fe200080108aa */
[----:B------:R-:W1:Y:S01]  /*15b60*/  MUFU.EX2 R159, R159 ;  /* 0x0000009f009f7308 */ /* 0x000e620000000800 */
[----:B------:R-:W5:Y:S01]  /*15b70*/  LDSM.16.MT88.4 R12, [R190+0x10800] ;  /* 0x01080000be0c783b */ /* 0x000f620000004200 */
[----:B------:R-:W-:Y:S01]  /*15b80*/  FFMA.FTZ R209, R174, UR9, -R179 ;  /* 0x00000009aed17c23 */ /* 0x000fe200080108b3 */
[----:B------:R-:W-:Y:S01]  /*15b90*/  FADD.FTZ R165, R166, R165 ;  /* 0x000000a5a6a57221 */ /* 0x000fe20000010000 */
[----:B------:R-:W-:Y:S01]  /*15ba0*/  MUFU.EX2 R158, R158 ;  /* 0x0000009e009e7308 */ /* 0x000fe20000000800 */
[----:B------:R-:W-:Y:S01]  /*15bb0*/  LDSM.16.MT88.4 R24, [R168+0x2800] ;  /* 0x00280000a818783b */ /* 0x000fe20000004200 */
[----:B---3--:R-:W-:Y:S01]  /*15bc0*/  F2FP.F16.F32.PACK_AB R97, R163, R164 ;  /* 0x000000a4a361723e */ /* 0x008fe200000000ff */
[----:B------:R-:W-:Y:S01]  /*15bd0*/  FADD.FTZ R163, R164, R163 ;  /* 0x000000a3a4a37221 */ /* 0x000fe20000010000 */
[----:B------:R-:W3:Y:S01]  /*15be0*/  MUFU.EX2 R157, R157 ;  /* 0x0000009d009d7308 */ /* 0x000ee20000000800 */
        /* <DEDUP_REMOVED lines=11> */
[C---:B------:R-:W-:Y:S03]  /*15ca0*/  HMMA.16816.F32 R36, R96.reuse, R40, RZ ;  /* 0x000000286024723c */ /* 0x040fe600000018ff */
[----:B------:R-:W1:Y:S04]  /*15cb0*/  MUFU.EX2 R155, R155 ;  /* 0x0000009b009b7308 */ /* 0x000e680000000800 */
[----:B------:R-:W-:Y:S01]  /*15cc0*/  MUFU.EX2 R152, R152 ;  /* 0x0000009800987308 */ /* 0x000fe20000000800 */
[C---:B------:R-:W-:Y:S03]  /*15cd0*/  HMMA.16816.F32 R40, R96.reuse, R42, RZ ;  /* 0x0000002a6028723c */ /* 0x040fe600000018ff */
[----:B------:R-:W1:Y:S04]  /*15ce0*/  MUFU.EX2 R135, R135 ;  /* 0x0000008700877308 */ /* 0x000e680000000800 */
[----:B------:R-:W-:Y:S01]  /*15cf0*/  MUFU.EX2 R209, R209 ;  /* 0x000000d100d17308 */ /* 0x000fe20000000800 */
[C---:B------:R-:W-:Y:S08]  /*15d00*/  HMMA.16816.F32 R120, R96.reuse, R116, RZ ;  /* 0x000000746078723c */ /* 0x040ff000000018ff */
[C---:B------:R-:W-:Y:S08]  /*15d10*/  HMMA.16816.F32 R44, R96.reuse, R48, RZ ;  /* 0x00000030602c723c */ /* 0x040ff000000018ff */
[C---:B------:R-:W-:Y:S08]  /*15d20*/  HMMA.16816.F32 R76, R96.reuse, R80, RZ ;  /* 0x00000050604c723c */ /* 0x040ff000000018ff */
[C---:B------:R-:W-:Y:S08]  /*15d30*/  HMMA.16816.F32 R128, R96.reuse, R124, RZ ;  /* 0x0000007c6080723c */ /* 0x040ff000000018ff */
[C---:B------:R-:W-:Y:S08]  /*15d40*/  HMMA.16816.F32 R112, R96.reuse, R108, RZ ;  /* 0x0000006c6070723c */ /* 0x040ff000000018ff */
[C---:B--2---:R-:W-:Y:S08]  /*15d50*/  HMMA.16816.F32 R104, R96.reuse, R100, RZ ;  /* 0x000000646068723c */ /* 0x044ff000000018ff */
        /* <DEDUP_REMOVED lines=17> */
[----:B-1----:R-:W-:Y:S01]  /*15e70*/  F2FP.F16.F32.PACK_AB R5, R155, R156 ;  /* 0x0000009c9b05723e */ /* 0x002fe200000000ff */
        /* <DEDUP_REMOVED lines=165> */
[----:B------:R-:W-:Y:S01]  /*168d0*/  MOV R137, R132 ;  /* 0x0000008400897202 */ /* 0x000fe20000000f00 */
[----:B------:R-:W-:Y:S01]  /*168e0*/  IMAD.U32 R204, RZ, RZ, UR26 ;  /* 0x0000001affcc7e24 */ /* 0x000fe2000f8e00ff */
[----:B------:R-:W-:Y:S01]  /*168f0*/  IADD3 R133, PT, PT, R2, R0, R133 ;  /* 0x0000000002857210 */ /* 0x000fe20007ffe085 */
[----:B------:R-:W-:Y:S01]  /*16900*/  IMAD.MOV.U32 R0, RZ, RZ, R3 ;  /* 0x000000ffff007224 */ /* 0x000fe200078e0003 */
[----:B------:R-:W-:Y:S01]  /*16910*/  UISETP.NE.AND.EX UP0, UPT, UR13, URZ, UPT, UP0 ;  /* 0x000000ff0d00728c */ /* 0x000fe2000bf05300 */
[----:B------:R-:W-:Y:S01]  /*16920*/  IMAD.MOV.U32 R3, RZ, RZ, 0x20 ;  /* 0x00000020ff037424 */ /* 0x000fe200078e00ff */
[----:B------:R-:W-:Y:S01]  /*16930*/  IADD3 R134, PT, PT, R133, -UR22, -R134 ;  /* 0x8000001685867c10 */ /* 0x000fe2000fffe886 */
[C---:B------:R-:W-:Y:S01]  /*16940*/  VIADD R194, R190.reuse, 0xc040 ;  /* 0x0000c040bec27836 */ /* 0x040fe20000000000 */
[----:B------:R-:W-:Y:S01]  /*16950*/  IADD3 R202, PT, PT, R190, 0xc000, RZ ;  /* 0x0000c000beca7810 */ /* 0x000fe20007ffe0ff */
        /* <DEDUP_REMOVED lines=10> */
[----:B------:R-:W4:Y:S01]  /*16a00*/  LDCU UR4, c[0x0][0x45c] ;  /* 0x00008b80ff0477ac */ /* 0x000f220008000800 */
[----:B------:R-:W2:Y:S01]  /*16a10*/  LDCU.64 UR10, c[0x0][0x3a0] ;  /* 0x00007400ff0a77ac */ /* 0x000ea20008000a00 */
[----:B------:R-:W2:Y:S01]  /*16a20*/  LDCU.64 UR12, c[0x0][0x3a8] ;  /* 0x00007500ff0c77ac */ /* 0x000ea20008000a00 */
[----:B-1----:R-:W-:-:S12]  /*16a30*/  ULEA UR8, UR8, UR16, 0x18 ;  /* 0x0000001008087291 */ /* 0x002fd8000f8ec0ff */
.L_x_3963:
        /* <DEDUP_REMOVED lines=39> */
[----:B------:R-:W2:Y:S04]  /*16cb0*/  LDC R5, c[0x0][0x4f0] ;  /* 0x00013c00ff057b82 */ /* 0x000ea80000000800 */
        /* <DEDUP_REMOVED lines=59> */
.L_x_3960:
[----:B------:R-:W-:Y:S01]  /*17070*/  @!PT LDS RZ, [RZ] ;  /* 0x00000000fffff984 */ /* 0x000fe20000000800 */
[----:B------:R-:W-:Y:S01]  /*17080*/  @!PT LDS RZ, [RZ] ;  /* 0x00000000fffff984 */ /* 0x000fe20000000800 */
[----:B------:R-:W-:Y:S01]  /*17090*/  @!PT LDS RZ, [RZ] ;  /* 0x00000000fffff984 */ /* 0x000fe20000000800 */
[----:B------:R-:W-:Y:S01]  /*170a0*/  @!P3 LDGSTS.E.BYPASS.LTC128B.128 [R211+0xc000], desc[UR6][R198.64] ;  /* 0x0c000000c6d3bfae */ /* 0x000fe2000b981a06 */
[C---:B------:R-:W-:Y:S01]  /*170b0*/  LEA R8, P0, R6.reuse, R198, 0x5 ;  /* 0x000000c606087211 */ /* 0x040fe200078028ff */
[----:B------:R-:W-:Y:S01]  /*170c0*/  UISETP.NE.AND UP0, UPT, UR9, URZ, UPT ;  /* 0x000000ff0900728c */ /* 0x000fe2000bf05270 */
[C-C-:B-1----:R-:W-:Y:S02]  /*170d0*/  SHF.L.U64.HI R2, R6.reuse, 0x5, R9.reuse ;  /* 0x0000000506027819 */ /* 0x142fe40000010209 */
        /* <DEDUP_REMOVED lines=8> */
[----:B------:R-:W-:Y:S02]  /*17160*/  IADD3 R6, P5, PT, R4, R8, RZ ;  /* 0x0000000804067210 */ /* 0x000fe40007fbe0ff */
[----:B------:R-:W-:Y:S01]  /*17170*/  @P2 STS.128 [R211+0xe000], RZ ;  /* 0x00e000ffd3002388 */ /* 0x000fe20000000c00 */
[----:B------:R-:W-:Y:S02]  /*17180*/  IADD3 R3, PT, PT, R193, UR8, RZ ;  /* 0x00000008c1037c10 */ /* 0x000fe4000fffe0ff */
[----:B------:R-:W-:Y:S02]  /*17190*/  IADD3.X R7, PT, PT, R2, R9, RZ, P5, !PT ;  /* 0x0000000902077210 */ /* 0x000fe40002ffe4ff */
[----:B------:R-:W-:Y:S01]  /*171a0*/  @!PT LDS RZ, [RZ] ;  /* 0x00000000fffff984 */ /* 0x000fe20000000800 */
[----:B------:R-:W-:Y:S01]  /*171b0*/  @!PT LDS RZ, [RZ] ;  /* 0x00000000fffff984 */ /* 0x000fe20000000800 */
[----:B------:R-:W-:Y:S01]  /*171c0*/  @!PT LDS RZ, [RZ] ;  /* 0x00000000fffff984 */ /* 0x000fe20000000800 */
[----:B------:R-:W-:Y:S01]  /*171d0*/  @!P1 LDGSTS.E.BYPASS.LTC128B.128 [R211+0x10000], desc[UR6][R198.64+0x100] ;  /* 0x10000100c6d39fae */ /* 0x000fe2000b981a06 */
[----:B------:R-:W-:Y:S04]  /*171e0*/  IADD3 R4, P0, PT, R4, R6, RZ ;  /* 0x0000000604047210 */ /* 0x000fe80007f1e0ff */
[----:B------:R-:W-:Y:S01]  /*171f0*/  @P1 STS.128 [R211+0x10000], RZ ;  /* 0x010000ffd3001388 */ /* 0x000fe20000000c00 */
[----:B------:R-:W-:Y:S02]  /*17200*/  IADD3.X R5, PT, PT, R2, R7, RZ, P0, !PT ;  /* 0x0000000702057210 */ /* 0x000fe400007fe4ff */
[----:B------:R-:W-:Y:S02]  /*17210*/  LOP3.LUT P0, RZ, R189, 0x2, RZ, 0xc0, !PT ;  /* 0x00000002bdff7812 */ /* 0x000fe4000780c0ff */
[----:B------:R-:W-:Y:S01]  /*17220*/  @!PT LDS RZ, [RZ] ;  /* 0x00000000fffff984 */ /* 0x000fe20000000800 */
[----:B------:R-:W-:Y:S01]  /*17230*/  @!PT LDS RZ, [RZ] ;  /* 0x00000000fffff984 */ /* 0x000fe20000000800 */
[----:B------:R-:W-:Y:S01]  /*17240*/  @!PT LDS RZ, [RZ] ;  /* 0x00000000fffff984 */ /* 0x000fe20000000800 */
[----:B------:R-:W-:Y:S01]  /*17250*/  @!P3 LDGSTS.E.BYPASS.LTC128B.128 [R211+0xc800], desc[UR6][R8.64] ;  /* 0x0c80000008d3bfae */ /* 0x000fe2000b981a06 */
[----:B------:R-:W-:Y:S02]  /*17260*/  MOV R2, 0x40 ;  /* 0x0000004000027802 */ /* 0x000fe40000000f00 */
        /* <DEDUP_REMOVED lines=15> */
[----:B------:R1:W-:Y:S01]  /*17360*/  @!P1 LDGSTS.E.BYPASS.LTC128B.128 [R211+0x10800], desc[UR6][R8.64+0x100] ;  /* 0x1080010008d39fae */ /* 0x0003e2000b981a06 */
        /* <DEDUP_REMOVED lines=37> */
[----:B------:R-:W5:Y:S05]  /*175c0*/  LDSM.16.M88.4 R24, [R193+UR8+0x7000] ;  /* 0x00700008c118783b */ /* 0x000f6a0008000200 */
        /* <DEDUP_REMOVED lines=296> */
.L_x_3962:
        /* <DEDUP_REMOVED lines=69> */
.L_x_3961:
[C---:B--2---:R-:W-:Y:S01]  /*18ca0*/  IADD3 R2, PT, PT, R205.reuse, -0x8, RZ ;  /* 0xfffffff8cd027810 */ /* 0x044fe20007ffe0ff */
[----:B-1----:R-:W-:Y:S01]  /*18cb0*/  LDSM.16.MT88.4 R12, [R190+0xc000] ;  /* 0x00c00000be0c783b */ /* 0x002fe20000004200 */
[C---:B------:R-:W-:Y:S01]  /*18cc0*/  IADD3 R3, PT, PT, R205.reuse, -0x11, RZ ;  /* 0xffffffefcd037810 */ /* 0x040fe20007ffe0ff */
[----:B------:R-:W-:Y:S01]  /*18cd0*/  UISETP.GT.AND UP0, UPT, UR9, URZ, UPT ;  /* 0x000000ff0900728c */ /* 0x000fe2000bf04270 */
[----:B------:R-:W-:Y:S01]  /*18ce0*/  IABS R2, R2 ;  /* 0x0000000200027213 */ /* 0x000fe20000000000 */
[----:B------:R-:W-:Y:S01]  /*18cf0*/  UIADD3 UR16, UPT, UPT, UR9, -0x1, URZ ;  /* 0xffffffff09107890 */ /* 0x000fe2000fffe0ff */
[----:B------:R-:W-:Y:S02]  /*18d00*/  IABS R3, R3 ;  /* 0x0000000300037213 */ /* 0x000fe40000000000 */
[----:B------:R-:W-:Y:S01]  /*18d10*/  I2FP.F32.S32 R2, R2 ;  /* 0x0000000200027245 */ /* 0x000fe20000201400 */
[----:B------:R-:W-:Y:S01]  /*18d20*/  LDSM.16.MT88.4 R20, [R188+0xc000] ;  /* 0x00c00000bc14783b */ /* 0x000fe20000004200 */
[C---:B------:R-:W-:Y:S02]  /*18d30*/  IADD3 R4, PT, PT, R205.reuse, -0x1, RZ ;  /* 0xffffffffcd047810 */ /* 0x040fe40007ffe0ff */
[C---:B------:R-:W-:Y:S01]  /*18d40*/  IADD3 R5, PT, PT, R205.reuse, -0x19, RZ ;  /* 0xffffffe7cd057810 */ /* 0x040fe20007ffe0ff */
[C---:B------:R-:W-:Y:S01]  /*18d50*/  FFMA.FTZ R145, R2.reuse, -UR5, R145 ;  /* 0x8000000502917c23 */ /* 0x040fe20008010091 */
[----:B------:R-:W-:Y:S01]  /*18d60*/  FFMA.FTZ R155, R2, -UR5, R155 ;  /* 0x80000005029b7c23 */ /* 0x000fe2000801009b */
[----:B------:R-:W-:Y:S01]  /*18d70*/  IADD3 R2, PT, PT, R205, -0x20, RZ ;  /* 0xffffffe0cd027810 */ /* 0x000fe20007ffe0ff */
[----:B------:R-:W-:Y:S01]  /*18d80*/  UMOV UR9, UR16 ;  /* 0x0000001000097c82 */ /* 0x000fe20008000000 */
[----:B------:R-:W-:Y:S02]  /*18d90*/  I2FP.F32.S32 R3, R3 ;  /* 0x0000000300037245 */ /* 0x000fe40000201400 */
[----:B------:R-:W-:Y:S02]  /*18da0*/  IABS R4, R4 ;  /* 0x0000000400047213 */ /* 0x000fe40000000000 */
[----:B------:R-:W-:Y:S01]  /*18db0*/  IABS R5, R5 ;  /* 0x0000000500057213 */ /* 0x000fe20000000000 */
[C---:B------:R-:W-:Y:S01]  /*18dc0*/  FFMA.FTZ R148, R3.reuse, -UR5, R148 ;  /* 0x8000000503947c23 */ /* 0x040fe20008010094 */
[----:B------:R-:W-:Y:S01]  /*18dd0*/  IABS R2, R2 ;  /* 0x0000000200027213 */ /* 0x000fe20000000000 */
[----:B------:R-:W-:Y:S01]  /*18de0*/  FFMA.FTZ R10, R3, -UR5, R132 ;  /* 0x80000005030a7c23 */ /* 0x000fe20008010084 */
[----:B------:R-:W-:Y:S02]  /*18df0*/  I2FP.F32.S32 R4, R4 ;  /* 0x0000000400047245 */ /* 0x000fe40000201400 */
[----:B------:R-:W-:Y:S02]  /*18e00*/  I2FP.F32.S32 R5, R5 ;  /* 0x0000000500057245 */ /* 0x000fe40000201400 */
[----:B------:R-:W-:Y:S01]  /*18e10*/  I2FP.F32.S32 R3, R2 ;  /* 0x0000000200037245 */ /* 0x000fe20000201400 */
[----:B------:R-:W-:Y:S01]  /*18e20*/  FFMA.FTZ R151, R4, -UR5, R151 ;  /* 0x8000000504977c23 */ /* 0x000fe20008010097 */
[----:B------:R-:W-:Y:S01]  /*18e30*/  IADD3 R8, PT, PT, R205, -0x9, RZ ;  /* 0xfffffff7cd087810 */ /* 0x000fe20007ffe0ff */
[----:B------:R-:W-:Y:S01]  /*18e40*/  FFMA.FTZ R140, R5, -UR5, R140 ;  /* 0x80000005058c7c23 */ /* 0x000fe2000801008c */
[----:B------:R-:W-:Y:S01]  /*18e50*/  IADD3 R7, PT, PT, R205, -0x18, RZ ;  /* 0xffffffe8cd077810 */ /* 0x000fe20007ffe0ff */
[----:B------:R-:W-:Y:S01]  /*18e60*/  FFMA.FTZ R146, R3, -UR5, R146 ;  /* 0x8000000503927c23 */ /* 0x000fe20008010092 */
[----:B------:R-:W-:Y:S01]  /*18e70*/  FFMA.FTZ R174, R5, -UR5, R174 ;  /* 0x8000000505ae7c23 */ /* 0x000fe200080100ae */
[----:B------:R-:W-:Y:S01]  /*18e80*/  FFMA.FTZ R206, R3, -UR5, R206 ;  /* 0x8000000503ce7c23 */ /* 0x000fe200080100ce */
[----:B------:R-:W-:Y:S02]  /*18e90*/  IABS R8, R8 ;  /* 0x0000000800087213 */ /* 0x000fe40000000000 */
[----:B------:R-:W-:Y:S02]  /*18ea0*/  IABS R7, R7 ;  /* 0x0000000700077213 */ /* 0x000fe40000000000 */
[C---:B------:R-:W-:Y:S02]  /*18eb0*/  IADD3 R4, PT, PT, R205.reuse, -0x10, RZ ;  /* 0xfffffff0cd047810 */ /* 0x040fe40007ffe0ff */
[C---:B------:R-:W-:Y:S02]  /*18ec0*/  IADD3 R3, PT, PT, R205.reuse, -0x28, RZ ;  /* 0xffffffd8cd037810 */ /* 0x040fe40007ffe0ff */
[C---:B------:R-:W-:Y:S02]  /*18ed0*/  IADD3 R5, PT, PT, R205.reuse, -0x30, RZ ;  /* 0xffffffd0cd057810 */ /* 0x040fe40007ffe0ff */
[----:B------:R-:W-:Y:S02]  /*18ee0*/  IABS R6, R205 ;  /* 0x000000cd00067213 */ /* 0x000fe40000000000 */
[----:B------:R-:W-:Y:S02]  /*18ef0*/  IADD3 R9, PT, PT, R205, -0x21, RZ ;  /* 0xffffffdfcd097810 */ /* 0x000fe40007ffe0ff */
[----:B------:R-:W-:Y:S02]  /*18f00*/  I2FP.F32.S32 R8, R8 ;  /* 0x0000000800087245 */ /* 0x000fe40000201400 */
[----:B------:R-:W-:Y:S02]  /*18f10*/  I2FP.F32.S32 R7, R7 ;  /* 0x0000000700077245 */ /* 0x000fe40000201400 */
[----:B------:R-:W-:Y:S01]  /*18f20*/  IABS R4, R4 ;  /* 0x0000000400047213 */ /* 0x000fe20000000000 */
[C---:B------:R-:W-:Y:S01]  /*18f30*/  FFMA.FTZ R147, R8.reuse, -UR5, R147 ;  /* 0x8000000508937c23 */ /* 0x040fe20008010093 */
[----:B------:R-:W-:Y:S01]  /*18f40*/  IABS R3, R3 ;  /* 0x0000000300037213 */ /* 0x000fe20000000000 */
[C---:B------:R-:W-:Y:S01]  /*18f50*/  FFMA.FTZ R142, R7.reuse, -UR5, R142 ;  /* 0x80000005078e7c23 */ /* 0x040fe2000801008e */
[----:B------:R-:W-:Y:S01]  /*18f60*/  IABS R5, R5 ;  /* 0x0000000500057213 */ /* 0x000fe20000000000 */
[----:B------:R-:W-:Y:S01]  /*18f70*/  FFMA.FTZ R176, R7, -UR5, R176 ;  /* 0x8000000507b07c23 */ /* 0x000fe200080100b0 */
        /* <DEDUP_REMOVED lines=8> */
[C---:B------:R-:W-:Y:S01]  /*19000*/  FFMA.FTZ R153, R4.reuse, -UR5, R153 ;  /* 0x8000000504997c23 */ /* 0x040fe20008010099 */
[----:B------:R-:W-:Y:S01]  /*19010*/  I2FP.F32.S32 R9, R9 ;  /* 0x0000000900097245 */ /* 0x000fe20000201400 */
[----:B------:R-:W-:Y:S01]  /*19020*/  FFMA.FTZ R154, R3, -UR5, R154 ;  /* 0x80000005039a7c23 */ /* 0x000fe2000801009a */
[----:B------:R-:W-:Y:S01]  /*19030*/  IADD3 R7, PT, PT, R205, -0x29, RZ ;  /* 0xffffffd7cd077810 */ /* 0x000fe20007ffe0ff */
[----:B------:R-:W-:Y:S01]  /*19040*/  FFMA.FTZ R210, R3, -UR5, R210 ;  /* 0x8000000503d27c23 */ /* 0x000fe200080100d2 */
[----:B------:R-:W-:Y:S01]  /*19050*/  IABS R2, R2 ;  /* 0x0000000200027213 */ /* 0x000fe20000000000 */
[C---:B------:R-:W-:Y:S01]  /*19060*/  FFMA.FTZ R192, R5.reuse, -UR5, R192 ;  /* 0x8000000505c07c23 */ /* 0x040fe200080100c0 */
[----:B------:R-:W-:Y:S01]  /*19070*/  FFMA.FTZ R136, R5, -UR5, R136 ;  /* 0x8000000505887c23 */ /* 0x000fe20008010088 */
[----:B------:R-:W-:Y:S01]  /*19080*/  FFMA.FTZ R144, R9, -UR5, R144 ;  /* 0x8000000509907c23 */ /* 0x000fe20008010090 */
[----:B------:R-:W-:Y:S01]  /*19090*/  FMNMX3.FTZ R5, R137, R145, R147, !PT ;  /* 0x0000009189057276 */ /* 0x000fe20007810093 */
[----:B------:R-:W-:Y:S01]  /*190a0*/  FFMA.FTZ R162, R9, -UR5, R162 ;  /* 0x8000000509a27c23 */ /* 0x000fe200080100a2 */
[----:B------:R-:W-:Y:S01]  /*190b0*/  IABS R7, R7 ;  /* 0x0000000700077213 */ /* 0x000fe20000000000 */
[----:B------:R-:W-:Y:S01]  /*190c0*/  FFMA.FTZ R150, R4, -UR5, R150 ;  /* 0x8000000504967c23 */ /* 0x000fe20008010096 */
[----:B------:R-:W-:Y:S02]  /*190d0*/  I2FP.F32.S32 R3, R2 ;  /* 0x0000000200037245 */ /* 0x000fe40000201400 */
[----:B------:R-:W-:Y:S02]  /*190e0*/  FMNMX3.FTZ R9, R0, R149, R151, !PT ;  /* 0x0000009500097276 */ /* 0x000fe40007810097 */
[----:B------:R-:W-:Y:S01]  /*190f0*/  FMNMX3.FTZ R5, R5, R153, R10, !PT ;  /* 0x0000009905057276 */ /* 0x000fe2000781000a */
[C---:B------:R-:W-:Y:S01]  /*19100*/  FFMA.FTZ R182, R3.reuse, -UR5, R182 ;  /* 0x8000000503b67c23 */ /* 0x040fe200080100b6 */
[----:B------:R-:W-:Y:S01]  /*19110*/  I2FP.F32.S32 R7, R7 ;  /* 0x0000000700077245 */ /* 0x000fe20000201400 */
[----:B------:R-:W-:Y:S01]  /*19120*/  FFMA.FTZ R135, R3, -UR5, R135 ;  /* 0x8000000503877c23 */ /* 0x000fe20008010087 */
[----:B------:R-:W-:Y:S02]  /*19130*/  FMNMX3.FTZ R9, R9, R155, R8, !PT ;  /* 0x0000009b09097276 */ /* 0x000fe40007810008 */
[----:B------:R-:W-:Y:S01]  /*19140*/  IADD3 R3, PT, PT, R205, -0x38, RZ ;  /* 0xffffffc8cd037810 */ /* 0x000fe20007ffe0ff */
[----:B------:R-:W-:Y:S01]  /*19150*/  FFMA.FTZ R152, R7, -UR5, R152 ;  /* 0x8000000507987c23 */ /* 0x000fe20008010098 */
[----:B------:R-:W-:Y:S01]  /*19160*/  IADD3 R4, PT, PT, R205, -0x39, RZ ;  /* 0xffffffc7cd047810 */ /* 0x000fe20007ffe0ff */
[----:B------:R-:W-:Y:S01]  /*19170*/  FFMA.FTZ R208, R7, -UR5, R208 ;  /* 0x8000000507d07c23 */ /* 0x000fe200080100d0 */
        /* <DEDUP_REMOVED lines=14> */
[C---:B------:R-:W-:Y:S01]  /*19260*/  FFMA.FTZ R158, R4.reuse, -UR5, R158 ;  /* 0x80000005049e7c23 */ /* 0x040fe2000801009e */
        /* <DEDUP_REMOVED lines=19> */
[----:B------:R-:W-:Y:S05]  /*193a0*/  IADD3 R205, PT, PT, R205, 0x40, RZ ;  /* 0x00000040cdcd7810 */ /* 0x000fea0007ffe0ff */
        /* <DEDUP_REMOVED lines=19> */
[--C-:B------:R-:W-:Y:S01]  /*194e0*/  FFMA.FTZ R171, R149, UR4, -R137.reuse ;  /* 0x0000000495ab7c23 */ /* 0x100fe20008010889 */
[----:B------:R-:W-:Y:S01]  /*194f0*/  FFMA.FTZ R170, R151, UR4, -R137 ;  /* 0x0000000497aa7c23 */ /* 0x000fe20008010889 */
[----:B------:R-:W-:Y:S01]  /*19500*/  FFMA.FTZ R169, R153, UR4, -R157 ;  /* 0x0000000499a97c23 */ /* 0x000fe2000801089d */
[----:B------:R-:W-:Y:S01]  /*19510*/  FFMA.FTZ R167, R155, UR4, -R137 ;  /* 0x000000049ba77c23 */ /* 0x000fe20008010889 */
[----:B------:R-:W-:Y:S01]  /*19520*/  FFMA.FTZ R168, R10, UR4, -R157 ;  /* 0x000000040aa87c23 */ /* 0x000fe2000801089d */
        /* <DEDUP_REMOVED lines=226> */
[----:B------:R3:W-:Y:S03]  /*1a350*/  MUFU.EX2 R192, R162 ;  /* 0x000000a200c07308 */ /* 0x0007e60000000800 */
[C---:B------:R-:W-:Y:S07]  /*1a360*/  HMMA.16816.F32 R56, R100.reuse, R130, R56 ;  /* 0x000000826438723c */ /* 0x040fee0000001838 */
[----:B------:R4:W-:Y:S10]  /*1a370*/  MUFU.EX2 R182, R128 ;  /* 0x0000008000b67308 */ /* 0x0009f40000000800 */
[----:B------:R-:W5:Y:S01]  /*1a380*/  MUFU.EX2 R215, R157 ;  /* 0x0000009d00d77308 */ /* 0x000f620000000800 */
[C---:B------:R-:W-:Y:S01]  /*1a390*/  HMMA.16816.F32 R60, R100.reuse, R140, R60 ;  /* 0x0000008c643c723c */ /* 0x040fe2000000183c */
[----:B---3--:R-:W-:Y:S07]  /*1a3a0*/  LDSM.16.MT88.4 R160, [R190+0x11800] ;  /* 0x01180000bea0783b */ /* 0x008fee0000004200 */
[C---:B------:R-:W-:Y:S01]  /*1a3b0*/  HMMA.16816.F32 R64, R100.reuse, R142, R64 ;  /* 0x0000008e6440723c */ /* 0x040fe20000001840 */
[----:B----4-:R-:W-:Y:S02]  /*1a3c0*/  LDSM.16.MT88.4 R128, [R188+0xf000] ;  /* 0x00f00000bc80783b */ /* 0x010fe40000004200 */
[----:B-----5:R-:W-:Y:S05]  /*1a3d0*/  F2FP.F16.F32.PACK_AB R138, R215, R214 ;  /* 0x000000d6d78a723e */ /* 0x020fea00000000ff */
[C---:B------:R-:W-:Y:S01]  /*1a3e0*/  HMMA.16816.F32 R68, R100.reuse, R144, R68 ;  /* 0x000000906444723c */ /* 0x040fe20000001844 */
[----:B------:R-:W-:Y:S07]  /*1a3f0*/  LDSM.16.MT88.4 R140, [R165+0x3000] ;  /* 0x00300000a58c783b */ /* 0x000fee0000004200 */
[C---:B------:R-:W-:Y:S01]  /*1a400*/  HMMA.16816.F32 R72, R100.reuse, R146, R72 ;  /* 0x000000926448723c */ /* 0x040fe20000001848 */
[----:B------:R-:W-:Y:S07]  /*1a410*/  LDSM.16.MT88.4 R144, [R190+0x11000] ;  /* 0x01100000be90783b */ /* 0x000fee0000004200 */
[C---:B-1----:R-:W-:Y:S01]  /*1a420*/  HMMA.16816.F32 R76, R100.reuse, R108, R76 ;  /* 0x0000006c644c723c */ /* 0x042fe2000000184c */
[----:B------:R-:W-:Y:S07]  /*1a430*/  LDSM.16.MT88.4 R156, [R164+0x3800] ;  /* 0x00380000a49c783b */ /* 0x000fee0000004200 */
        /* <DEDUP_REMOVED lines=9> */
[----:B------:R-:W-:Y:S02]  /*1a4d0*/  F2FP.F16.F32.PACK_AB R101, R192, R191 ;  /* 0x000000bfc065723e */ /* 0x000fe400000000ff */
[----:B------:R-:W-:Y:S02]  /*1a4e0*/  F2FP.F16.F32.PACK_AB R102, R193, R182 ;  /* 0x000000b6c166723e */ /* 0x000fe400000000ff */
[----:B------:R-:W-:Y:S07]  /*1a4f0*/  F2FP.F16.F32.PACK_AB R103, R208, R195 ;  /* 0x000000c3d067723e */ /* 0x000fee00000000ff */
[C---:B-1----:R-:W-:Y:S08]  /*1a500*/  HMMA.16816.F32 R4, R100.reuse, R108, R4 ;  /* 0x0000006c6404723c */ /* 0x042ff00000001804 */
[C---:B------:R-:W-:Y:S01]  /*1a510*/  HMMA.16816.F32 R8, R100.reuse, R110, R8 ;  /* 0x0000006e6408723c */ /* 0x040fe20000001808 */
[----:B------:R-:W1:Y:S07]  /*1a520*/  LDSM.16.MT88.4 R108, [R164+0x5000] ;  /* 0x00500000a46c783b */ /* 0x000e6e0000004200 */
[C---:B------:R-:W-:Y:S03]  /*1a530*/  HMMA.16816.F32 R12, R100.reuse, R112, R12 ;  /* 0x00000070640c723c */ /* 0x040fe6000000180c */
[--C-:B------:R-:W-:Y:S01]  /*1a540*/  FFMA.FTZ R112, R134, UR4, -R137.reuse ;  /* 0x0000000486707c23 */ /* 0x100fe20008010889 */
[----:B------:R-:W-:Y:S03]  /*1a550*/  FFMA.FTZ R137, R133, UR4, -R137 ;  /* 0x0000000485897c23 */ /* 0x000fe60008010889 */
[----:B------:R-:W-:Y:S01]  /*1a560*/  MUFU.EX2 R133, R112 ;  /* 0x0000007000857308 */ /* 0x000fe20000000800 */
[C---:B------:R-:W-:Y:S09]  /*1a570*/  HMMA.16816.F32 R16, R100.reuse, R114, R16 ;  /* 0x000000726410723c */ /* 0x040ff20000001810 */
[----:B------:R3:W4:Y:S01]  /*1a580*/  MUFU.EX2 R134, R137 ;  /* 0x0000008900867308 */ /* 0x0007220000000800 */
[C---:B------:R-:W-:Y:S08]  /*1a590*/  HMMA.16816.F32 R20, R100.reuse, R116, R20 ;  /* 0x000000746414723c */ /* 0x040ff00000001814 */
[C---:B------:R-:W-:Y:S01]  /*1a5a0*/  HMMA.16816.F32 R24, R100.reuse, R118, R24 ;  /* 0x000000766418723c */ /* 0x040fe20000001818 */
[----:B------:R-:W-:Y:S02]  /*1a5b0*/  LDSM.16.MT88.4 R116, [R188+0xd800] ;  /* 0x00d80000bc74783b */ /* 0x000fe40000004200 */
[----:B---3--:R-:W-:Y:S02]  /*1a5c0*/  F2FP.F16.F32.PACK_AB R137, R212, R135 ;  /* 0x00000087d489723e */ /* 0x008fe400000000ff */
[----:B----4-:R-:W-:Y:S03]  /*1a5d0*/  F2FP.F16.F32.PACK_AB R139, R134, R133 ;  /* 0x00000085868b723e */ /* 0x010fe600000000ff */
[C---:B------:R-:W-:Y:S08]  /*1a5e0*/  HMMA.16816.F32 R28, R100.reuse, R120, R28 ;  /* 0x00000078641c723c */ /* 0x040ff0000000181c */
[C---:B------:R-:W-:Y:S08]  /*1a5f0*/  HMMA.16816.F32 R32, R100.reuse, R122, R32 ;  /* 0x0000007a6420723c */ /* 0x040ff00000001820 */
[C---:B------:R-:W-:Y:S08]  /*1a600*/  HMMA.16816.F32 R36, R100.reuse, R124, R36 ;  /* 0x0000007c6424723c */ /* 0x040ff00000001824 */
[C---:B------:R-:W-:Y:S01]  /*1a610*/  HMMA.16816.F32 R40, R100.reuse, R126, R40 ;  /* 0x0000007e6428723c */ /* 0x040fe20000001828 */
[----:B------:R-:W3:Y:S07]  /*1a620*/  LDSM.16.MT88.4 R124, [R190+0xd800] ;  /* 0x00d80000be7c783b */ /* 0x000eee0000004200 */
[C---:B------:R-:W-:Y:S08]  /*1a630*/  HMMA.16816.F32 R44, R100.reuse, R128, R44 ;  /* 0x00000080642c723c */ /* 0x040ff0000000182c */
[C---:B------:R-:W-:Y:S08]  /*1a640*/  HMMA.16816.F32 R48, R100.reuse, R130, R48 ;  /* 0x000000826430723c */ /* 0x040ff00000001830 */
        /* <DEDUP_REMOVED lines=17> */
[C---:B---3--:R-:W-:Y:S01]  /*1a760*/  HMMA.16816.F32 R128, R136.reuse, R124, R4 ;  /* 0x0000007c8880723c */ /* 0x048fe20000001804 */
[----:B------:R-:W1:Y:S07]  /*1a770*/  LDSM.16.MT88.4 R4, [R188+0x11800] ;  /* 0x01180000bc04783b */ /* 0x000e6e0000004200 */
[C---:B------:R-:W-:Y:S01]  /*1a780*/  HMMA.16816.F32 R124, R136.reuse, R126, R8 ;  /* 0x0000007e887c723c */ /* 0x040fe20000001808 */
[----:B------:R-:W3:Y:S07]  /*1a790*/  LDSM.16.MT88.4 R8, [R165+0x5800] ;  /* 0x00580000a508783b */ /* 0x000eee0000004200 */
[C---:B------:R-:W-:Y:S01]  /*1a7a0*/  HMMA.16816.F32 R120, R136.reuse, R116, R12 ;  /* 0x000000748878723c */ /* 0x040fe2000000180c */
[----:B------:R-:W3:Y:S07]  /*1a7b0*/  LDSM.16.MT88.4 R12, [R164+0x5800] ;  /* 0x00580000a40c783b */ /* 0x000eee0000004200 */
        /* <DEDUP_REMOVED lines=50> */
[----:B------:R-:W-:Y:S11]  /*1aae0*/  BRA.U UP0, `(.L_x_3963) ;  /* 0xffffffbd00d47547 */ /* 0x000ff6000b83ffff */
.L_x_3959:
        /* <DEDUP_REMOVED lines=280> */
.L_x_3965:
[----:B------:R-:W-:Y:S05]  /*1bc70*/  BSYNC.RECONVERGENT B0 ;  /* 0x0000000000007941 */ /* 0x000fea0003800200 */
.L_x_3964:
        /* <DEDUP_REMOVED lines=38> */
.L_x_3967:
[----:B------:R-:W-:Y:S05]  /*1bee0*/  BSYNC.RECONVERGENT B0 ;  /* 0x0000000000007941 */ /* 0x000fea0003800200 */
.L_x_3966:
        /* <DEDUP_REMOVED lines=23> */
.L_x_3969:
[----:B------:R-:W-:Y:S05]  /*1c060*/  BSYNC.RECONVERGENT B0 ;  /* 0x0000000000007941 */ /* 0x000fea0003800200 */
.L_x_3968:
        /* <DEDUP_REMOVED lines=23> */
.L_x_3971:
[----:B------:R-:W-:Y:S05]  /*1c1e0*/  BSYNC.RECONVERGENT B0 ;  /* 0x0000000000007941 */ /* 0x000fea0003800200 */
.L_x_3970:
        /* <DEDUP_REMOVED lines=23> */
.L_x_3972:
        /* <DEDUP_REMOVED lines=10> */
.L_x_6912:


//--------------------- .text._ZN5flash24flash_fwd_splitkv_kernelI23Flash_fwd_kernel_traitsILi192ELi64ELi64ELi4ELb0ELb0EN7cutlass6half_tE19Flash_kernel_traitsILi192ELi64ELi64ELi4ES3_EELb0ELb0ELb0ELb0ELb1ELb0ELb1ELb0EEEvNS_16Flash_fwd_paramsE --------------------------
	.section	.text._ZN5flash24flash_fwd_splitkv_kernelI23Flash_fwd_kernel_traitsILi192ELi64ELi64ELi4ELb0ELb0EN7cutlass6half_tE19Flash_kernel_traitsILi192ELi64ELi64ELi4ES3_EELb0ELb0ELb0ELb0ELb1ELb0ELb1ELb0EEEvNS_16Flash_fwd_paramsE,"ax",@progbits
	.align	128
        .global         _ZN5flash24flash_fwd_splitkv_kernelI23Flash_fwd_kernel_traitsILi192ELi64ELi64ELi4ELb0ELb0EN7cutlass6half_tE19Flash_kernel_traitsILi192ELi64ELi64ELi4ES3_EELb0ELb0ELb0ELb0ELb1ELb0ELb1ELb0EEEvNS_16Flash_fwd_paramsE
        .type           _ZN5flash24flash_fwd_splitkv_kernelI23Flash_fwd_kernel_traitsILi192ELi64ELi64ELi4ELb0ELb0EN7cutlass6half_tE19Flash_kernel_traitsILi192ELi64ELi64ELi4ES3_EELb0ELb0ELb0ELb0ELb1ELb0ELb1ELb0EEEvNS_16Flash_fwd_paramsE,@function
        .size           _ZN5flash24flash_fwd_splitkv_kernelI23Flash_fwd_kernel_traitsILi192ELi64ELi64ELi4ELb0ELb0EN7cutlass6half_tE19Flash_kernel_traitsILi192ELi64ELi64ELi4ES3_EELb0ELb0ELb0ELb0ELb1ELb0ELb1ELb0EEEvNS_16Flash_fwd_paramsE,(.L_x_6913 - _ZN5flash24flash_fwd_splitkv_kernelI23Flash_fwd_kernel_traitsILi192ELi64ELi64ELi4ELb0ELb0EN7cutlass6half_tE19Flash_kernel_traitsILi192ELi64ELi64ELi4ES3_EELb0ELb0ELb0ELb0ELb1ELb0ELb1ELb0EEEvNS_16Flash_fwd_paramsE)
        .other          _ZN5flash24flash_fwd_splitkv_kernelI23Flash_fwd_kernel_traitsILi192ELi64ELi64ELi4ELb0ELb0EN7cutlass6half_tE19Flash_kernel_traitsILi192ELi64ELi64ELi4ES3_EELb0ELb0ELb0ELb0ELb1ELb0ELb1ELb0EEEvNS_16Flash_fwd_paramsE,@"STO_CUDA_ENTRY STV_DEFAULT"
_ZN5flash24flash_fwd_splitkv_kernelI23Flash_fwd_kernel_traitsILi192ELi64ELi64ELi4ELb0ELb0EN7cutlass6half_tE19Flash_kernel_traitsILi192ELi64ELi64ELi4ES3_EELb0ELb0ELb0ELb0ELb1ELb0ELb1ELb0EEEvNS_16Flash_fwd_paramsE:
.text._ZN5flash24flash_fwd_splitkv_kernelI23Flash_fwd_kernel_traitsILi192ELi64ELi64ELi4ELb0ELb0EN7cutlass6half_tE19Flash_kernel_traitsILi192ELi64ELi64ELi4ES3_EELb0ELb0ELb0ELb0ELb1ELb0ELb1ELb0EEEvNS_16Flash_fwd_paramsE:
[----:B------:R-:W-:Y:S08]  /*0000*/  LDC R1, c[0x0][0x37c] ;  /* 0x0000df00ff017b82 */ /* 0x000ff00000000800 */
[----:B------:R-:W1:Y:S01]  /*0010*/  LDC R5, c[0x0][0x3e0] ;  /* 0x0000f800ff057b82 */ /* 0x000e620000000800 */
[----:B------:R-:W2:Y:S01]  /*0020*/  LDCU.64 UR4, c[0x0][0x460] ;  /* 0x00008c00ff0477ac */ /* 0x000ea20008000a00 */
[----:B------:R-:W-:-:S06]  /*0030*/  IMAD.MOV.U32 R13, RZ, RZ, -0x1 ;  /* 0xffffffffff0d7424 */ /* 0x000fcc00078e00ff */
[----:B------:R-:W3:Y:S01]  /*0040*/  S2UR UR6, SR_CTAID.Z ;  /* 0x00000000000679c3 */ /* 0x000ee20000002700 */
[----:B------:R-:W4:Y:S01]  /*0050*/  LDCU.U8 UR7, c[0x0][0x532] ;  /* 0x0000a640ff0777ac */ /* 0x000f220008000000 */
[----:B------:R-:W4:Y:S01]  /*0060*/  LDCU.64 UR14, c[0x0][0x358] ;  /* 0x00006b00ff0e77ac */ /* 0x000f220008000a00 */
        /* <DEDUP_REMOVED lines=12> */
[----:B---3--:R-:W-:-:S04]  /*0130*/  IMAD.HI.U32 R201, R7, UR6, RZ ;  /* 0x0000000607c97c27 */ /* 0x008fc8000f8e00ff */
[----:B------:R-:W-:-:S04]  /*0140*/  IMAD.MOV R0, RZ, RZ, -R201 ;  /* 0x000000ffff007224 */ /* 0x000fc800078e0ac9 */
[----:B------:R-:W-:-:S05]  /*0150*/  IMAD R0, R5, R0, UR6 ;  /* 0x0000000605007e24 */ /* 0x000fca000f8e0200 */
[----:B------:R-:W-:-:S13]  /*0160*/  ISETP.GE.U32.AND P0, PT, R0, R5, PT ;  /* 0x000000050000720c */ /* 0x000fda0003f06070 */
[----:B------:R-:W-:Y:S02]  /*0170*/  @P0 IMAD.IADD R0, R0, 0x1, -R5 ;  /* 0x0000000100000824 */ /* 0x000fe400078e0a05 */
[----:B------:R-:W-:Y:S01]  /*0180*/  @P0 VIADD R201, R201, 0x1 ;  /* 0x00000001c9c90836 */ /* 0x000fe20000000000 */
[----:B------:R-:W-:Y:S02]  /*0190*/  ISETP.NE.U32.AND P0, PT, RZ, UR4, PT ;  /* 0x00000004ff007c0c */ /* 0x000fe4000bf05070 */
[-C--:B------:R-:W-:Y:S02]  /*01a0*/  ISETP.GE.U32.AND P2, PT, R0, R5.reuse, PT ;  /* 0x000000050000720c */ /* 0x080fe40003f46070 */
[----:B------:R-:W-:Y:S01]  /*01b0*/  ISETP.NE.AND.EX P0, PT, RZ, UR5, PT, P0 ;  /* 0x00000005ff007c0c */ /* 0x000fe2000bf05300 */
[----:B------:R-:W2:Y:S10]  /*01c0*/  LDCU.64 UR4, c[0x0][0x470] ;  /* 0x00008e00ff0477ac */ /* 0x000eb40008000a00 */
[----:B------:R-:W-:Y:S01]  /*01d0*/  @P2 VIADD R201, R201, 0x1 ;  /* 0x00000001c9c92836 */ /* 0x000fe20000000000 */
[----:B------:R-:W-:-:S05]  /*01e0*/  @!P1 LOP3.LUT R201, RZ, R5, RZ, 0x33, !PT ;  /* 0x00000005ffc99212 */ /* 0x000fca00078e33ff */
[C---:B-1----:R-:W-:Y:S02]  /*01f0*/  IMAD.WIDE.U32 R6, R201.reuse, 0x4, R2 ;  /* 0x00000004c9067825 */ /* 0x042fe400078e0002 */
[----:B------:R-:W1:Y:S01]  /*0200*/  LDC.64 R2, c[0x0][0x468] ;  /* 0x00011a00ff027b82 */ /* 0x000e620000000a00 */
[----:B----4-:R-:W-:Y:S01]  /*0210*/  ISETP.NE.AND P5, PT, RZ, UR7, PT ;  /* 0x00000007ff007c0c */ /* 0x010fe2000bfa5270 */
[----:B------:R-:W-:Y:S01]  /*0220*/  IMAD.SHL.U32 R9, R201, 0x4, RZ ;  /* 0x00000004c9097824 */ /* 0x000fe200078e00ff */
[--C-:B------:R-:W-:Y:S01]  /*0230*/  SHF.R.U32.HI R4, RZ, 0x1e, R201.reuse ;  /* 0x0000001eff047819 */ /* 0x100fe200000116c9 */
[----:B------:R-:W5:Y:S04]  /*0240*/  @P0 LDG.E R13, desc[UR14][R6.64] ;  /* 0x0000000e060d0981 */ /* 0x000f68000c1e1900 */
[----:B------:R3:W5:Y:S01]  /*0250*/  @P4 LDG.E R0, desc[UR14][R6.64+0x4] ;  /* 0x0000040e06004981 */ /* 0x000762000c1e1900 */
[----:B--2---:R-:W-:Y:S01]  /*0260*/  ISETP.NE.U32.AND P3, PT, RZ, UR4, PT ;  /* 0x00000004ff007c0c */ /* 0x004fe2000bf65070 */
[----:B------:R-:W-:-:S03]  /*0270*/  IMAD.MOV R24, RZ, RZ, -R201 ;  /* 0x000000ffff187224 */ /* 0x000fc600078e0ac9 */
[----:B------:R-:W-:Y:S01]  /*0280*/  ISETP.NE.AND.EX P3, PT, RZ, UR5, PT, P3 ;  /* 0x00000005ff007c0c */ /* 0x000fe2000bf65330 */
[----:B------:R-:W-:Y:S01]  /*0290*/  IMAD R24, R5, R24, UR6 ;  /* 0x0000000605187e24 */ /* 0x000fe2000f8e0218 */
[C---:B-1----:R-:W-:Y:S02]  /*02a0*/  ISETP.EQ.U32.AND P6, PT, R2.reuse, RZ, PT ;  /* 0x000000ff0200720c */ /* 0x042fe40003fc2070 */
[----:B------:R-:W-:Y:S02]  /*02b0*/  IADD3 R14, P1, PT, R9, R2, RZ ;  /* 0x00000002090e7210 */ /* 0x000fe40007f3e0ff */
[----:B------:R-:W-:Y:S02]  /*02c0*/  ISETP.EQ.OR.EX P6, PT, R3, RZ, !P5, P6 ;  /* 0x000000ff0300720c */ /* 0x000fe40006fc2760 */
[----:B------:R-:W-:Y:S01]  /*02d0*/  ISETP.NE.U32.AND P2, PT, R2, RZ, PT ;  /* 0x000000ff0200720c */ /* 0x000fe20003f45070 */
[----:B------:R-:W-:-:S04]  /*02e0*/  IMAD.X R15, R4, 0x1, R3, P1 ;  /* 0x00000001040f7824 */ /* 0x000fc800008e0603 */
[----:B------:R-:W-:Y:S01]  /*02f0*/  @P3 IADD3 R2, P0, PT, R9, UR4, RZ ;  /* 0x0000000409023c10 */ /* 0x000fe2000ff1e0ff */
[----:B---3--:R-:W-:Y:S01]  /*0300*/  IMAD.MOV.U32 R7, RZ, RZ, -0x1 ;  /* 0xffffffffff077424 */ /* 0x008fe200078e00ff */
[----:B------:R-:W-:Y:S02]  /*0310*/  ISETP.NE.AND.EX P2, PT, R3, RZ, PT, P2 ;  /* 0x000000ff0300720c */ /* 0x000fe40003f45320 */
[----:B------:R-:W-:-:S03]  /*0320*/  @P3 IADD3.X R3, PT, PT, R4, UR5, RZ, P0, !PT ;  /* 0x0000000504033c10 */ /* 0x000fc600087fe4ff */
[----:B------:R1:W5:Y:S08]  /*0330*/  @!P6 LDG.E R7, desc[UR14][R14.64] ;  /* 0x0000000e0e07e981 */ /* 0x000370000c1e1900 */
[----:B------:R-:W2:Y:S01]  /*0340*/  @!P2 LDC R11, c[0x0][0x438] ;  /* 0x00010e00ff0bab82 */ /* 0x000ea20000000800 */
[----:B------:R-:W-:Y:S05]  /*0350*/  @!P2 BRA `(.L_x_3973) ;  /* 0x00000000000ca947 */ /* 0x000fea0003800000 */
[----:B------:R-:W2:Y:S02]  /*0360*/  @P5 LDG.E R6, desc[UR14][R14.64+0x4] ;  /* 0x0000040e0e065981 */ /* 0x000ea4000c1e1900 */
[----:B--2--5:R-:W-:-:S06]  /*0370*/  @P5 IADD3 R11, PT, PT, R6, -R7, RZ ;  /* 0x80000007060b5210 */ /* 0x024fcc0007ffe0ff */
[----:B------:R3:W5:Y:S02]  /*0380*/  @!P5 LDG.E R11, desc[UR14][R14.64] ;  /* 0x0000000e0e0bd981 */ /* 0x000764000c1e1900 */
.L_x_3973:
[----:B------:R-:W4:Y:S01]  /*0390*/  LDCU.64 UR4, c[0x0][0x478] ;  /* 0x00008f00ff0477ac */ /* 0x000f220008000a00 */
[----:B------:R-:W-:-:S06]  /*03a0*/  IMAD.MOV.U32 R6, RZ, RZ, RZ ;  /* 0x000000ffff067224 */ /* 0x000fcc00078e00ff */
[----:B------:R1:W5:Y:S01]  /*03b0*/  @P3 LDG.E R6, desc[UR14][R2.64] ;  /* 0x0000000e02063981 */ /* 0x000362000c1e1900 */
[----:B----4-:R-:W-:-:S04]  /*03c0*/  ISETP.NE.U32.AND P0, PT, RZ, UR4, PT ;  /* 0x00000004ff007c0c */ /* 0x010fc8000bf05070 */
[----:B------:R-:W-:-:S13]  /*03d0*/  ISETP.NE.AND.EX P0, PT, RZ, UR5, PT, P0 ;  /* 0x00000005ff007c0c */ /* 0x000fda000bf05300 */
[----:B------:R-:W-:-:S04]  /*03e0*/  @P0 IADD3 R16, P1, PT, R9, UR4, RZ ;  /* 0x0000000409100c10 */ /* 0x000fc8000ff3e0ff */
[----:B------:R-:W-:-:S05]  /*03f0*/  @P0 IADD3.X R17, PT, PT, R4, UR5, RZ, P1, !PT ;  /* 0x0000000504110c10 */ /* 0x000fca0008ffe4ff */
[----:B------:R4:W5:Y:S01]  /*0400*/  @P0 LDG.E R21, desc[UR14][R16.64] ;  /* 0x0000000e10150981 */ /* 0x000962000c1e1900 */
[----:B------:R-:W2:Y:S01]  /*0410*/  S2R R35, SR_CTAID.X ;  /* 0x0000000000237919 */ /* 0x000ea20000002500 */
[----:B-1-3--:R-:W1:Y:S01]  /*0420*/  @!P4 LDC R15, c[0x0][0x434] ;  /* 0x00010d00ff0fcb82 */ /* 0x00ae620000000800 */
[----:B-----5:R-:W-:Y:S02]  /*0430*/  @P4 IMAD.IADD R15, R0, 0x1, -R13 ;  /* 0x00000001000f4824 */ /* 0x020fe400078e0a0d */
[----:B--2---:R-:W-:-:S05]  /*0440*/  IMAD.SHL.U32 R194, R35, 0x40, RZ ;  /* 0x0000004023c27824 */ /* 0x004fca00078e00ff */
[----:B-1----:R-:W-:-:S13]  /*0450*/  ISETP.GT.AND P1, PT, R15, R194, PT ;  /* 0x000000c20f00720c */ /* 0x002fda0003f24270 */
[----:B----4-:R-:W-:Y:S05]  /*0460*/  @!P1 EXIT ;  /* 0x000000000000994d */ /* 0x010fea0003800000 */
[----:B------:R-:W1:Y:S01]  /*0470*/  LDC R0, c[0x0][0x374] ;  /* 0x0000dd00ff007b82 */ /* 0x000e620000000800 */
[----:B------:R-:W-:Y:S01]  /*0480*/  @P0 IMAD.IADD R92, R21, 0x1, -R6 ;  /* 0x00000001155c0824 */ /* 0x000fe200078e0a06 */
[----:B------:R-:W2:Y:S06]  /*0490*/  S2R R188, SR_TID.X ;  /* 0x0000000000bc7919 */ /* 0x000eac0000002100 */
[----:B------:R-:W3:Y:S08]  /*04a0*/  LDC R2, c[0x0][0x438] ;  /* 0x00010e00ff027b82 */ /* 0x000ef00000000800 */
[----:B------:R-:W4:Y:S01]  /*04b0*/  @!P0 LDC R14, c[0x0][0x43c] ;  /* 0x00010f00ff0e8b82 */ /* 0x000f220000000800 */
[----:B-1----:R-:W-:-:S04]  /*04c0*/  IABS R12, R0 ;  /* 0x00000000000c7213 */ /* 0x002fc80000000000 */
[----:B------:R-:W1:Y:S01]  /*04d0*/  I2F.RP R8, R12 ;  /* 0x0000000c00087306 */ /* 0x000e620000209400 */
[----:B---3--:R-:W-:-:S05]  /*04e0*/  VIADD R2, R2, 0x3f ;  /* 0x0000003f02027836 */ /* 0x008fca0000000000 */
        /* <DEDUP_REMOVED lines=19> */
[----:B------:R-:W3:Y:S03]  /*0620*/  @!P0 LDC.64 R2, c[0x0][0x488] ;  /* 0x00012200ff028b82 */ /* 0x000ee60000000a00 */
[----:B------:R-:W-:-:S13]  /*0630*/  ISETP.GT.U32.AND P2, PT, R12, R17, PT ;  /* 0x000000110c00720c */ /* 0x000fda0003f44070 */
[----:B------:R-:W-:Y:S02]  /*0640*/  @!P2 IMAD.IADD R17, R17, 0x1, -R12 ;  /* 0x000000011111a824 */ /* 0x000fe400078e0a0c */
[----:B------:R-:W-:Y:S01]  /*0650*/  @!P2 VIADD R10, R10, 0x1 ;  /* 0x000000010a0aa836 */ /* 0x000fe20000000000 */
[----:B------:R-:W-:Y:S02]  /*0660*/  ISETP.NE.AND P2, PT, R0, RZ, PT ;  /* 0x000000ff0000720c */ /* 0x000fe40003f45270 */
[----:B------:R-:W-:Y:S02]  /*0670*/  ISETP.GE.U32.AND P4, PT, R17, R12, PT ;  /* 0x0000000c1100720c */ /* 0x000fe40003f86070 */
[----:B---3--:R-:W-:-:S04]  /*0680*/  @!P0 ISETP.NE.U32.AND P3, PT, R2, RZ, PT ;  /* 0x000000ff0200820c */ /* 0x008fc80003f65070 */
[----:B------:R-:W-:-:S04]  /*0690*/  @!P0 ISETP.NE.AND.EX P3, PT, R3, RZ, PT, P3 ;  /* 0x000000ff0300820c */ /* 0x000fc80003f65330 */
[----:B----4-:R-:W-:-:S03]  /*06a0*/  @!P0 SEL R14, R14, RZ, P3 ;  /* 0x000000ff0e0e8207 */ /* 0x010fc60001800000 */
        /* <DEDUP_REMOVED lines=11> */
[----:B--2---:R-:W-:Y:S05]  /*0760*/  @!P0 BRA `(.L_x_3974) ;  /* 0x0000000400648947 */ /* 0x004fea0003800000 */
[----:B------:R-:W1:Y:S01]  /*0770*/  LDC.64 R2, c[0x0][0x430] ;  /* 0x00010c00ff027b82 */ /* 0x000e620000000a00 */
[----:B------:R-:W2:Y:S01]  /*0780*/  LDCU UR4, c[0x0][0x44c] ;  /* 0x00008980ff0477ac */ /* 0x000ea20008000800 */
[----:B------:R-:W-:Y:S01]  /*0790*/  SHF.R.U32.HI R0, RZ, 0x4, R188 ;  /* 0x00000004ff007819 */ /* 0x000fe200000116bc */
[----:B------:R-:W-:Y:S01]  /*07a0*/  IMAD.IADD R15, R15, 0x1, -R194 ;  /* 0x000000010f0f7824 */ /* 0x000fe200078e0ac2 */
[----:B------:R-:W3:Y:S03]  /*07b0*/  LDCU.64 UR6, c[0x0][0x3f8] ;  /* 0x00007f00ff0677ac */ /* 0x000ee60008000a00 */
[C---:B------:R-:W-:Y:S01]  /*07c0*/  VIADD R4, R0.reuse, 0x8 ;  /* 0x0000000800047836 */ /* 0x040fe20000000000 */
[C---:B------:R-:W-:Y:S01]  /*07d0*/  ISETP.GE.AND P2, PT, R0.reuse, R15, PT ;  /* 0x0000000f0000720c */ /* 0x040fe20003f46270 */
[----:B------:R-:W-:-:S03]  /*07e0*/  VIADD R6, R0, 0x18 ;  /* 0x0000001800067836 */ /* 0x000fc60000000000 */
[-C--:B------:R-:W-:Y:S01]  /*07f0*/  ISETP.GE.AND P1, PT, R4, R15.reuse, PT ;  /* 0x0000000f0400720c */ /* 0x080fe20003f26270 */
[----:B------:R-:W-:Y:S01]  /*0800*/  VIADD R4, R0, 0x20 ;  /* 0x0000002000047836 */ /* 0x000fe20000000000 */
[----:B------:R-:W-:Y:S01]  /*0810*/  ISETP.GE.AND P4, PT, R6, R15, PT ;  /* 0x0000000f0600720c */ /* 0x000fe20003f86270 */
[----:B------:R-:W-:-:S03]  /*0820*/  VIADD R6, R0, 0x30 ;  /* 0x0000003000067836 */ /* 0x000fc60000000000 */
[----:B------:R-:W-:Y:S01]  /*0830*/  ISETP.GE.AND P3, PT, R4, R15, PT ;  /* 0x0000000f0400720c */ /* 0x000fe20003f66270 */
[----:B------:R-:W-:Y:S02]  /*0840*/  VIADD R4, R0, 0x28 ;  /* 0x0000002800047836 */ /* 0x000fe40000000000 */
[----:B-1----:R-:W-:Y:S02]  /*0850*/  IMAD R8, R8, R2, R201 ;  /* 0x0000000208087224 */ /* 0x002fe400078e02c9 */
[C---:B------:R-:W-:Y:S01]  /*0860*/  IMAD.SHL.U32 R2, R188.reuse, 0x4, RZ ;  /* 0x00000004bc027824 */ /* 0x040fe200078e00ff */
[----:B------:R-:W-:Y:S01]  /*0870*/  LOP3.LUT P6, R188, R188, 0xf, RZ, 0xc0, !PT ;  /* 0x0000000fbcbc7812 */ /* 0x000fe200078cc0ff */
[----:B------:R-:W-:Y:S02]  /*0880*/  IMAD R24, R8, R5, R24 ;  /* 0x0000000508187224 */ /* 0x000fe400078e0218 */
[----:B------:R-:W-:Y:S01]  /*0890*/  VIADD R8, R0, 0x10 ;  /* 0x0000001000087836 */ /* 0x000fe20000000000 */
[----:B------:R-:W-:Y:S01]  /*08a0*/  LOP3.LUT R5, R2, 0x3c, RZ, 0xc0, !PT ;  /* 0x0000003c02057812 */ /* 0x000fe200078ec0ff */
[----:B------:R-:W-:-:S03]  /*08b0*/  IMAD R3, R24, R3, R194 ;  /* 0x0000000318037224 */ /* 0x000fc600078e02c2 */
[----:B------:R-:W-:Y:S01]  /*08c0*/  ISETP.GE.AND P5, PT, R8, R15, PT ;  /* 0x0000000f0800720c */ /* 0x000fe20003fa6270 */
[----:B------:R-:W-:Y:S02]  /*08d0*/  IMAD R5, R0, 0xc0, R5 ;  /* 0x000000c000057824 */ /* 0x000fe400078e0205 */
[----:B--2---:R-:W-:Y:S01]  /*08e0*/  IMAD R2, R3, UR4, RZ ;  /* 0x0000000403027c24 */ /* 0x004fe2000f8e02ff */
[----:B------:R-:W1:Y:S04]  /*08f0*/  LDCU.64 UR4, c[0x0][0x428] ;  /* 0x00008500ff0477ac */ /* 0x000e680008000a00 */
[----:B------:R-:W-:-:S04]  /*0900*/  IADD3 R5, P0, PT, R2, R5, RZ ;  /* 0x0000000502057210 */ /* 0x000fc80007f1e0ff */
[----:B------:R-:W-:Y:S02]  /*0910*/  LEA.HI.X.SX32 R2, R2, RZ, 0x1, P0 ;  /* 0x000000ff02027211 */ /* 0x000fe400000f0eff */
[----:B---3--:R-:W-:-:S04]  /*0920*/  LEA R10, P0, R5, UR6, 0x2 ;  /* 0x00000006050a7c11 */ /* 0x008fc8000f8010ff */
[----:B------:R-:W-:Y:S02]  /*0930*/  LEA.HI.X R11, R5, UR7, R2, 0x2, P0 ;  /* 0x00000007050b7c11 */ /* 0x000fe400080f1402 */
[C---:B------:R-:W-:Y:S02]  /*0940*/  IADD3 R2, P0, PT, R3.reuse, R0, RZ ;  /* 0x0000000003027210 */ /* 0x040fe40007f1e0ff */
[----:B------:R-:W-:Y:S01]  /*0950*/  P2R R5, PR, RZ, 0x40 ;  /* 0x00000040ff057803 */ /* 0x000fe20000000000 */
[----:B------:R-:W-:Y:S01]  /*0960*/  @!P2 STG.E.128 desc[UR14][R10.64], RZ ;  /* 0x000000ff0a00a986 */ /* 0x000fe2000c101d0e */
[----:B------:R-:W-:Y:S02]  /*0970*/  LEA.HI.X.SX32 R3, R3, RZ, 0x1, P0 ;  /* 0x000000ff03037211 */ /* 0x000fe400000f0eff */
[----:B-1----:R-:W-:Y:S01]  /*0980*/  LEA R8, P0, R2, UR4, 0x2 ;  /* 0x0000000402087c11 */ /* 0x002fe2000f8010ff */
[----:B------:R-:W-:Y:S01]  /*0990*/  @!P2 STG.E.128 desc[UR14][R10.64+0x100], RZ ;  /* 0x000100ff0a00a986 */ /* 0x000fe2000c101d0e */
[----:B------:R-:W-:-:S02]  /*09a0*/  ISETP.NE.OR P6, PT, R188, RZ, P1 ;  /* 0x000000ffbc00720c */ /* 0x000fc40000fc5670 */
[----:B------:R-:W-:Y:S01]  /*09b0*/  LEA.HI.X R9, R2, UR5, R3, 0x2, P0 ;  /* 0x0000000502097c11 */ /* 0x000fe200080f1403 */
[----:B------:R-:W-:Y:S01]  /*09c0*/  VIADD R2, R0, 0x38 ;  /* 0x0000003800027836 */ /* 0x000fe20000000000 */
[----:B------:R-:W-:Y:S01]  /*09d0*/  @!P2 STG.E.128 desc[UR14][R10.64+0x200], RZ ;  /* 0x000200ff0a00a986 */ /* 0x000fe2000c101d0e */
[----:B------:R-:W-:-:S03]  /*09e0*/  ISETP.GE.AND P2, PT, R4, R15, PT ;  /* 0x0000000f0400720c */ /* 0x000fc60003f46270 */
[----:B------:R-:W-:Y:S01]  /*09f0*/  @!P1 STG.E.128 desc[UR14][R10.64+0x1800], RZ ;  /* 0x001800ff0a009986 */ /* 0x000fe2000c101d0e */
[----:B------:R-:W-:-:S03]  /*0a00*/  ISETP.GE.AND P0, PT, R2, R15, PT ;  /* 0x0000000f0200720c */ /* 0x000fc60003f06270 */
[----:B------:R-:W-:Y:S01]  /*0a10*/  @!P1 STG.E.128 desc[UR14][R10.64+0x1900], RZ ;  /* 0x001900ff0a009986 */ /* 0x000fe2000c101d0e */
[----:B------:R-:W-:-:S03]  /*0a20*/  @!P6 IMAD.MOV.U32 R3, RZ, RZ, -0x800000 ;  /* 0xff800000ff03e424 */ /* 0x000fc600078e00ff */
[----:B------:R-:W-:Y:S01]  /*0a30*/  @!P1 STG.E.128 desc[UR14][R10.64+0x1a00], RZ ;  /* 0x001a00ff0a009986 */ /* 0x000fe2000c101d0e */
[----:B------:R-:W-:-:S03]  /*0a40*/  ISETP.GE.AND P1, PT, R6, R15, PT ;  /* 0x0000000f0600720c */ /* 0x000fc60003f26270 */
[----:B------:R-:W-:Y:S04]  /*0a50*/  @!P5 STG.E.128 desc[UR14][R10.64+0x3000], RZ ;  /* 0x003000ff0a00d986 */ /* 0x000fe8000c101d0e */
[----:B------:R-:W-:Y:S04]  /*0a60*/  @!P5 STG.E.128 desc[UR14][R10.64+0x3100], RZ ;  /* 0x003100ff0a00d986 */ /* 0x000fe8000c101d0e */
[----:B------:R-:W-:Y:S01]  /*0a70*/  @!P5 STG.E.128 desc[UR14][R10.64+0x3200], RZ ;  /* 0x003200ff0a00d986 */ /* 0x000fe2000c101d0e */
[----:B------:R-:W-:-:S03]  /*0a80*/  ISETP.NE.OR P5, PT, R188, RZ, P5 ;  /* 0x000000ffbc00720c */ /* 0x000fc60002fa5670 */
[----:B------:R-:W-:Y:S04]  /*0a90*/  @!P4 STG.E.128 desc[UR14][R10.64+0x4800], RZ ;  /* 0x004800ff0a00c986 */ /* 0x000fe8000c101d0e */
[----:B------:R-:W-:Y:S04]  /*0aa0*/  @!P4 STG.E.128 desc[UR14][R10.64+0x4900], RZ ;  /* 0x004900ff0a00c986 */ /* 0x000fe8000c101d0e */
[----:B------:R-:W-:Y:S01]  /*0ab0*/  @!P4 STG.E.128 desc[UR14][R10.64+0x4a00], RZ ;  /* 0x004a00ff0a00c986 */ /* 0x000fe2000c101d0e */
[----:B------:R-:W-:-:S03]  /*0ac0*/  ISETP.NE.OR P4, PT, R188, RZ, P4 ;  /* 0x000000ffbc00720c */ /* 0x000fc60002785670 */
[----:B------:R-:W-:Y:S04]  /*0ad0*/  @!P3 STG.E.128 desc[UR14][R10.64+0x6000], RZ ;  /* 0x006000ff0a00b986 */ /* 0x000fe8000c101d0e */
[----:B------:R-:W-:Y:S04]  /*0ae0*/  @!P3 STG.E.128 desc[UR14][R10.64+0x6100], RZ ;  /* 0x006100ff0a00b986 */ /* 0x000fe8000c101d0e */
[----:B------:R-:W-:Y:S01]  /*0af0*/  @!P3 STG.E.128 desc[UR14][R10.64+0x6200], RZ ;  /* 0x006200ff0a00b986 */ /* 0x000fe2000c101d0e */
[----:B------:R-:W-:Y:S01]  /*0b00*/  ISETP.NE.OR P3, PT, R188, RZ, P3 ;  /* 0x000000ffbc00720c */ /* 0x000fe20001f65670 */
[----:B------:R-:W-:-:S02]  /*0b10*/  @!P4 IMAD.MOV.U32 R13, RZ, RZ, -0x800000 ;  /* 0xff800000ff0dc424 */ /* 0x000fc400078e00ff */
        /* <DEDUP_REMOVED lines=8> */
[----:B------:R-:W-:-:S03]  /*0ba0*/  ISETP.NE.OR P1, PT, R188, RZ, P1 ;  /* 0x000000ffbc00720c */ /* 0x000fc60000f25670 */
[----:B------:R-:W-:Y:S04]  /*0bb0*/  @!P0 STG.E.128 desc[UR14][R10.64+0xa800], RZ ;  /* 0x00a800ff0a008986 */ /* 0x000fe8000c101d0e */
[----:B------:R-:W-:Y:S04]  /*0bc0*/  @!P0 STG.E.128 desc[UR14][R10.64+0xa900], RZ ;  /* 0x00a900ff0a008986 */ /* 0x000fe8000c101d0e */
[----:B------:R1:W-:Y:S01]  /*0bd0*/  @!P0 STG.E.128 desc[UR14][R10.64+0xaa00], RZ ;  /* 0x00aa00ff0a008986 */ /* 0x0003e2000c101d0e */
[----:B------:R-:W-:-:S03]  /*0be0*/  ISETP.NE.OR P0, PT, R188, RZ, P0 ;  /* 0x000000ffbc00720c */ /* 0x000fc60000705670 */
[----:B------:R2:W-:Y:S01]  /*0bf0*/  @!P6 STG.E desc[UR14][R8.64+0x20], R3 ;  /* 0x000020030800e986 */ /* 0x0005e2000c10190e */
[----:B------:R-:W-:Y:S01]  /*0c00*/  ISETP.NE.AND P6, PT, R5, RZ, PT ;  /* 0x000000ff0500720c */ /* 0x000fe20003fc5270 */
[----:B------:R-:W-:Y:S02]  /*0c10*/  @!P2 IMAD.MOV.U32 R5, RZ, RZ, -0x800000 ;  /* 0xff800000ff05a424 */ /* 0x000fe400078e00ff */
[----:B------:R3:W-:Y:S01]  /*0c20*/  @!P4 STG.E desc[UR14][R8.64+0x60], R13 ;  /* 0x0000600d0800c986 */ /* 0x0007e2000c10190e */
[----:B------:R-:W-:Y:S01]  /*0c30*/  ISETP.GE.OR P6, PT, R0, R15, P6 ;  /* 0x0000000f0000720c */ /* 0x000fe200037c6670 */
[----:B------:R-:W-:Y:S02]  /*0c40*/  @!P5 IMAD.MOV.U32 R15, RZ, RZ, -0x800000 ;  /* 0xff800000ff0fd424 */ /* 0x000fe400078e00ff */
[----:B------:R3:W-:Y:S04]  /*0c50*/  @!P3 STG.E desc[UR14][R8.64+0x80], R7 ;  /* 0x000080070800b986 */ /* 0x0007e8000c10190e */
[----:B------:R3:W-:Y:S04]  /*0c60*/  @!P5 STG.E desc[UR14][R8.64+0x40], R15 ;  /* 0x0000400f0800d986 */ /* 0x0007e8000c10190e */
[----:B------:R3:W-:Y:S02]  /*0c70*/  @!P2 STG.E desc[UR14][R8.64+0xa0], R5 ;  /* 0x0000a0050800a986 */ /* 0x0007e4000c10190e */
[----:B-1----:R-:W-:-:S05]  /*0c80*/  @!P6 IMAD.MOV.U32 R11, RZ, RZ, -0x800000 ;  /* 0xff800000ff0be424 */ /* 0x002fca00078e00ff */
[----:B------:R3:W-:Y:S01]  /*0c90*/  @!P6 STG.E desc[UR14][R8.64], R11 ;  /* 0x0000000b0800e986 */ /* 0x0007e2000c10190e */
[----:B--2---:R-:W-:-:S05]  /*0ca0*/  @!P1 IMAD.MOV.U32 R3, RZ, RZ, -0x800000 ;  /* 0xff800000ff039424 */ /* 0x004fca00078e00ff */
[----:B------:R3:W-:Y:S01]  /*0cb0*/  @!P1 STG.E desc[UR14][R8.64+0xc0], R3 ;  /* 0x0000c00308009986 */ /* 0x0007e2000c10190e */
[----:B------:R-:W-:Y:S05]  /*0cc0*/  @P0 EXIT ;  /* 0x000000000000094d */ /* 0x000fea0003800000 */
[----:B---3--:R-:W-:-:S05]  /*0cd0*/  MOV R3, 0xff800000 ;  /* 0xff80000000037802 */ /* 0x008fca0000000f00 */
[----:B------:R-:W-:Y:S01]  /*0ce0*/  STG.E desc[UR14][R8.64+0xe0], R3 ;  /* 0x0000e00308007986 */ /* 0x000fe2000c10190e */
[----:B------:R-:W-:Y:S05]  /*0cf0*/  EXIT ;  /* 0x000000000000794d */ /* 0x000fea0003800000 */
.L_x_3974:
[----:B------:R-:W1:Y:S01]  /*0d00*/  LDCU.64 UR4, c[0x0][0x4d8] ;  /* 0x00009b00ff0477ac */ /* 0x000e620008000a00 */
[----:B------:R-:W-:Y:S01]  /*0d10*/  MOV R8, R201 ;  /* 0x000000c900087202 */ /* 0x000fe20000000f00 */
[----:B-1----:R-:W-:-:S04]  /*0d20*/  UISETP.NE.U32.AND UP0, UPT, UR4, URZ, UPT ;  /* 0x000000ff0400728c */ /* 0x002fc8000bf05070 */
[----:B------:R-:W-:-:S09]  /*0d30*/  UISETP.NE.AND.EX UP0, UPT, UR5, URZ, UPT, UP0 ;  /* 0x000000ff0500728c */ /* 0x000fd2000bf05300 */
[----:B------:R-:W-:Y:S05]  /*0d40*/  BRA.U !UP0, `(.L_x_3975) ;  /* 0x00000001080c7547 */ /* 0x000fea000b800000 */
[----:B------:R-:W-:-:S04]  /*0d50*/  IADD3 R8, P0, PT, R9, UR4, RZ ;  /* 0x0000000409087c10 */ /* 0x000fc8000ff1e0ff */
[----:B------:R-:W-:-:S05]  /*0d60*/  IADD3.X R9, PT, PT, R4, UR5, RZ, P0, !PT ;  /* 0x0000000504097c10 */ /* 0x000fca00087fe4ff */
[----:B------:R1:W5:Y:S04]  /*0d70*/  LDG.E R8, desc[UR14][R8.64] ;  /* 0x0000000e08087981 */ /* 0x000368000c1e1900 */
.L_x_3975:
[----:B------:R-:W2:Y:S02]  /*0d80*/  LDCU.64 UR8, c[0x0][0x4e0] ;  /* 0x00009c00ff0877ac */ /* 0x000ea40008000a00 */
[----:B--2---:R-:W-:-:S04]  /*0d90*/  UISETP.NE.U32.AND UP0, UPT, UR8, URZ, UPT ;  /* 0x000000ff0800728c */ /* 0x004fc8000bf05070 */
[----:B------:R-:W-:-:S09]  /*0da0*/  UISETP.NE.AND.EX UP0, UPT, UR9, URZ, UPT, UP0 ;  /* 0x000000ff0900728c */ /* 0x000fd2000bf05300 */
        /* <DEDUP_REMOVED lines=13> */
[----:B-1----:R-:W-:Y:S01]  /*0e80*/  IMAD.MOV R3, RZ, RZ, -R9 ;  /* 0x000000ffff037224 */ /* 0x002fe200078e0a09 */
        /* <DEDUP_REMOVED lines=13> */
[----:B---3--:R-:W-:-:S04]  /*0f60*/  IMAD.WIDE.U32 R2, R201, UR4, RZ ;  /* 0x00000004c9027c25 */ /* 0x008fc8000f8e00ff */
[----:B------:R-:W-:Y:S01]  /*0f70*/  IMAD R203, R201, UR5, R3 ;  /* 0x00000005c9cb7c24 */ /* 0x000fe2000f8e0203 */
[----:B------:R-:W1:Y:S01]  /*0f80*/  LDCU.64 UR4, c[0x0][0x3a8] ;  /* 0x00007500ff0477ac */ /* 0x000e620008000a00 */
[----:B------:R-:W2:Y:S06]  /*0f90*/  LDC R3, c[0x0][0x3e8] ;  /* 0x0000fa00ff037b82 */ /* 0x000eac0000000800 */
[----:B------:R-:W-:Y:S02]  /*0fa0*/  @P0 IADD3 R7, PT, PT, R7, 0x1, RZ ;  /* 0x0000000107070810 */ /* 0x000fe40007ffe0ff */
[----:B------:R-:W-:-:S03]  /*0fb0*/  LEA R202, P0, R2, UR8, 0x2 ;  /* 0x0000000802ca7c11 */ /* 0x000fc6000f8010ff */
[----:B------:R-:W-:Y:S01]  /*0fc0*/  @!P1 IMAD.MOV R7, RZ, RZ, -R7 ;  /* 0x000000ffff079224 */ /* 0x000fe200078e0a07 */
[----:B------:R-:W-:Y:S02]  /*0fd0*/  LEA.HI.X R203, R2, UR9, R203, 0x2, P0 ;  /* 0x0000000902cb7c11 */ /* 0x000fe400080f14cb */
        /* <DEDUP_REMOVED lines=11> */
[----:B--2---:R-:W-:Y:S01]  /*1090*/  IADD3 R4, PT, PT, RZ, -R9, RZ ;  /* 0x80000009ff047210 */ /* 0x004fe20007ffe0ff */
[----:B------:R-:W-:-:S04]  /*10a0*/  IMAD.MOV.U32 R8, RZ, RZ, RZ ;  /* 0x000000ffff087224 */ /* 0x000fc800078e00ff */
[----:B------:R-:W-:Y:S01]  /*10b0*/  IMAD R5, R4, R2, RZ ;  /* 0x0000000204057224 */ /* 0x000fe200078e02ff */
[----:B------:R-:W-:-:S03]  /*10c0*/  IABS R4, R24 ;  /* 0x0000001800047213 */ /* 0x000fc60000000000 */
[----:B------:R-:W-:-:S06]  /*10d0*/  IMAD.HI.U32 R5, R9, R5, R8 ;  /* 0x0000000509057227 */ /* 0x000fcc00078e0008 */
[----:B------:R-:W-:-:S05]  /*10e0*/  IMAD.HI.U32 R9, R5, R4, RZ ;  /* 0x0000000405097227 */ /* 0x000fca00078e00ff */
[----:B------:R-:W-:-:S05]  /*10f0*/  IADD3 R5, PT, PT, -R9, RZ, RZ ;  /* 0x000000ff09057210 */ /* 0x000fca0007ffe1ff */
[----:B------:R-:W-:Y:S02]  /*1100*/  IMAD R5, R2, R5, R4 ;  /* 0x0000000502057224 */ /* 0x000fe400078e0204 */
[----:B----4-:R-:W-:-:S03]  /*1110*/  IMAD.U32 R4, RZ, RZ, UR10 ;  /* 0x0000000aff047e24 */ /* 0x010fc6000f8e00ff */
[----:B------:R-:W-:-:S13]  /*1120*/  ISETP.GT.U32.AND P1, PT, R2, R5, PT ;  /* 0x000000050200720c */ /* 0x000fda0003f24070 */
[-C--:B------:R-:W-:Y:S01]  /*1130*/  @!P1 IADD3 R5, PT, PT, R5, -R2.reuse, RZ ;  /* 0x8000000205059210 */ /* 0x080fe20007ffe0ff */
[----:B------:R-:W-:Y:S01]  /*1140*/  @!P1 VIADD R9, R9, 0x1 ;  /* 0x0000000109099836 */ /* 0x000fe20000000000 */
[----:B------:R-:W-:Y:S02]  /*1150*/  ISETP.NE.AND P1, PT, R3, RZ, PT ;  /* 0x000000ff0300720c */ /* 0x000fe40003f25270 */
[----:B------:R-:W-:Y:S02]  /*1160*/  ISETP.GE.U32.AND P2, PT, R5, R2, PT ;  /* 0x000000020500720c */ /* 0x000fe40003f46070 */
[----:B------:R-:W-:-:S04]  /*1170*/  LOP3.LUT R2, R24, R3, RZ, 0x3c, !PT ;  /* 0x0000000318027212 */ /* 0x000fc800078e3cff */
[----:B------:R-:W-:Y:S02]  /*1180*/  ISETP.GE.AND P0, PT, R2, RZ, PT ;  /* 0x000000ff0200720c */ /* 0x000fe40003f06270 */
[----:B------:R-:W-:-:S05]  /*1190*/  MOV R2, UR12 ;  /* 0x0000000c00027c02 */ /* 0x000fca0008000f00 */
[----:B------:R-:W-:Y:S01]  /*11a0*/  @P2 IADD3 R9, PT, PT, R9, 0x1, RZ ;  /* 0x0000000109092810 */ /* 0x000fe20007ffe0ff */
[C---:B------:R-:W-:Y:S02]  /*11b0*/  IMAD R8, R7.reuse, R2, RZ ;  /* 0x0000000207087224 */ /* 0x040fe400078e02ff */
[----:B------:R-:W-:-:S03]  /*11c0*/  IMAD R7, R7, R4, RZ ;  /* 0x0000000407077224 */ /* 0x000fc600078e02ff */
[----:B------:R-:W-:Y:S01]  /*11d0*/  @!P0 IMAD.MOV R9, RZ, RZ, -R9 ;  /* 0x000000ffff098224 */ /* 0x000fe200078e0a09 */
[----:B------:R-:W-:Y:S02]  /*11e0*/  @!P1 LOP3.LUT R9, RZ, R3, RZ, 0x33, !PT ;  /* 0x00000003ff099212 */ /* 0x000fe400078e33ff */
[----:B---3--:R-:W-:Y:S01]  /*11f0*/  SHF.R.S32.HI R5, RZ, 0x1f, R10 ;  /* 0x0000001fff057819 */ /* 0x008fe2000001140a */
[----:B------:R-:W-:-:S04]  /*1200*/  IMAD.WIDE.U32 R16, R10, UR6, RZ ;  /* 0x000000060a107c25 */ /* 0x000fc8000f8e00ff */
[C---:B------:R-:W-:Y:S02]  /*1210*/  IMAD R19, R5.reuse, UR6, RZ ;  /* 0x0000000605137c24 */ /* 0x040fe4000f8e02ff */
[----:B-1----:R-:W-:Y:S02]  /*1220*/  IMAD R5, R5, UR4, RZ ;  /* 0x0000000405057c24 */ /* 0x002fe4000f8e02ff */
[C---:B------:R-:W-:Y:S02]  /*1230*/  IMAD R19, R10.reuse, UR7, R19 ;  /* 0x000000070a137c24 */ /* 0x040fe4000f8e0213 */
[C---:B------:R-:W-:Y:S02]  /*1240*/  IMAD R3, R10.reuse, UR5, R5 ;  /* 0x000000050a037c24 */ /* 0x040fe4000f8e0205 */
[----:B------:R-:W-:Y:S01]  /*1250*/  IMAD.WIDE.U32 R10, R10, UR4, RZ ;  /* 0x000000040a0a7c25 */ /* 0x000fe2000f8e00ff */
[----:B------:R-:W1:Y:S01]  /*1260*/  LDCU.128 UR4, c[0x0][0x3d0] ;  /* 0x00007a00ff0477ac */ /* 0x000e620008000c00 */
[----:B------:R-:W-:-:S02]  /*1270*/  IADD3 R17, PT, PT, R17, R19, RZ ;  /* 0x0000001311117210 */ /* 0x000fc40007ffe0ff */
[----:B------:R-:W-:Y:S01]  /*1280*/  IMAD.U32 R5, RZ, RZ, UR11 ;  /* 0x0000000bff057e24 */ /* 0x000fe2000f8e00ff */
[----:B------:R-:W-:Y:S02]  /*1290*/  IADD3 R11, PT, PT, R11, R3, RZ ;  /* 0x000000030b0b7210 */ /* 0x000fe40007ffe0ff */
[----:B------:R-:W-:Y:S01]  /*12a0*/  MOV R3, UR13 ;  /* 0x0000000d00037c02 */ /* 0x000fe20008000f00 */
[----:B------:R-:W-:-:S04]  /*12b0*/  IMAD.WIDE.U32 R16, R6, R2, R16 ;  /* 0x0000000206107225 */ /* 0x000fc800078e0010 */
[C---:B------:R-:W-:Y:S02]  /*12c0*/  IMAD R8, R6.reuse, R3, R8 ;  /* 0x0000000306087224 */ /* 0x040fe400078e0208 */
[C---:B------:R-:W-:Y:S02]  /*12d0*/  IMAD R7, R6.reuse, R5, R7 ;  /* 0x0000000506077224 */ /* 0x040fe400078e0207 */
[----:B------:R-:W-:Y:S01]  /*12e0*/  IMAD.WIDE.U32 R10, R6, R4, R10 ;  /* 0x00000004060a7225 */ /* 0x000fe200078e000a */
[----:B------:R-:W-:Y:S02]  /*12f0*/  SHF.R.S32.HI R6, RZ, 0x1f, R9 ;  /* 0x0000001fff067819 */ /* 0x000fe40000011409 */
[----:B------:R-:W-:Y:S02]  /*1300*/  IADD3 R17, PT, PT, R17, R8, RZ ;  /* 0x0000000811117210 */ /* 0x000fe40007ffe0ff */
[----:B------:R-:W-:Y:S01]  /*1310*/  IADD3 R11, PT, PT, R11, R7, RZ ;  /* 0x000000070b0b7210 */ /* 0x000fe20007ffe0ff */
[----:B-1----:R-:W-:-:S02]  /*1320*/  IMAD R8, R6, UR4, RZ ;  /* 0x0000000406087c24 */ /* 0x002fc4000f8e02ff */
[----:B------:R-:W-:Y:S02]  /*1330*/  IMAD R6, R6, UR6, RZ ;  /* 0x0000000606067c24 */ /* 0x000fe4000f8e02ff */
[----:B------:R-:W-:-:S04]  /*1340*/  IMAD.WIDE.U32 R16, R9, UR4, R16 ;  /* 0x0000000409107c25 */ /* 0x000fc8000f8e0010 */
[C---:B------:R-:W-:Y:S01]  /*1350*/  IMAD R6, R9.reuse, UR7, R6 ;  /* 0x0000000709067c24 */ /* 0x040fe2000f8e0206 */
[----:B------:R-:W-:Y:S01]  /*1360*/  MOV R12, R16 ;  /* 0x00000010000c7202 */ /* 0x000fe20000000f00 */
[----:B------:R-:W-:-:S04]  /*1370*/  IMAD.WIDE.U32 R26, R9, UR6, R10 ;  /* 0x00000006091a7c25 */ /* 0x000fc8000f8e000a */
[----:B------:R-:W-:Y:S01]  /*1380*/  IMAD R8, R9, UR5, R8 ;  /* 0x0000000509087c24 */ /* 0x000fe2000f8e0208 */
[----:B------:R-:W-:-:S03]  /*1390*/  IADD3 R21, PT, PT, R27, R6, RZ ;  /* 0x000000061b157210 */ /* 0x000fc60007ffe0ff */
[----:B------:R-:W-:Y:S01]  /*13a0*/  IMAD.IADD R20, R17, 0x1, R8 ;  /* 0x0000000111147824 */ /* 0x000fe200078e0208 */
[----:B------:R-:W-:Y:S06]  /*13b0*/  BRA `(.L_x_3977) ;  /* 0x0000000400647947 */ /* 0x000fec0003800000 */
.L_x_3976:
        /* <DEDUP_REMOVED lines=15> */
.L_x_3978:
[----:B------:R-:W2:Y:S01]  /*14b0*/  LDC.64 R2, c[0x0][0x3b8] ;  /* 0x0000ee00ff027b82 */ /* 0x000ea20000000a00 */
[----:B------:R-:W-:-:S05]  /*14c0*/  IADD3 R4, PT, PT, R6, R7, RZ ;  /* 0x0000000706047210 */ /* 0x000fca0007ffe0ff */
[C---:B--2---:R-:W-:Y:S02]  /*14d0*/  IMAD R19, R4.reuse, R3, RZ ;  /* 0x0000000304137224 */ /* 0x044fe400078e02ff */
[----:B------:R-:W-:-:S05]  /*14e0*/  IMAD.WIDE.U32 R4, R4, R2, RZ ;  /* 0x0000000204047225 */ /* 0x000fca00078e00ff */
[----:B------:R-:W-:Y:S02]  /*14f0*/  IADD3 R19, PT, PT, R5, R19, RZ ;  /* 0x0000001305137210 */ /* 0x000fe40007ffe0ff */
[----:B------:R-:W-:Y:S02]  /*1500*/  MOV R18, R4 ;  /* 0x0000000400127202 */ /* 0x000fe40000000f00 */
.L_x_3979:
        /* <DEDUP_REMOVED lines=13> */
[----:B------:R-:W-:Y:S06]  /*15e0*/  BRA `(.L_x_3981) ;  /* 0x0000000000187947 */ /* 0x000fec0003800000 */
.L_x_3980:
[----:B------:R-:W2:Y:S01]  /*15f0*/  LDC.64 R4, c[0x0][0x3c0] ;  /* 0x0000f000ff047b82 */ /* 0x000ea20000000a00 */
[----:B------:R-:W-:-:S05]  /*1600*/  IADD3 R6, PT, PT, R6, R7, RZ ;  /* 0x0000000706067210 */ /* 0x000fca0007ffe0ff */
[C---:B--2---:R-:W-:Y:S02]  /*1610*/  IMAD R21, R6.reuse, R5, RZ ;  /* 0x0000000506157224 */ /* 0x044fe400078e02ff */
[----:B------:R-:W-:-:S05]  /*1620*/  IMAD.WIDE.U32 R6, R6, R4, RZ ;  /* 0x0000000406067225 */ /* 0x000fca00078e00ff */
[----:B------:R-:W-:Y:S02]  /*1630*/  IADD3 R21, PT, PT, R7, R21, RZ ;  /* 0x0000001507157210 */ /* 0x000fe40007ffe0ff */
[----:B------:R-:W-:-:S07]  /*1640*/  MOV R20, R6 ;  /* 0x0000000600147202 */ /* 0x000fce0000000f00 */
.L_x_3981:
        /* <DEDUP_REMOVED lines=42> */
[----:B------:R-:W-:-:S04]  /*18f0*/  IMAD.WIDE.U32 R22, R14, R6, R22 ;  /* 0x000000060e167225 */ /* 0x000fc800078e0016 */
[C---:B------:R-:W-:Y:S01]  /*1900*/  IMAD R7, R14.reuse, R7, R11 ;  /* 0x000000070e077224 */ /* 0x040fe200078e020b */
[----:B------:R-:W-:Y:S01]  /*1910*/  MOV R12, R22 ;  /* 0x00000016000c7202 */ /* 0x000fe20000000f00 */
[----:B------:R-:W-:-:S03]  /*1920*/  IMAD R9, R14, R9, R10 ;  /* 0x000000090e097224 */ /* 0x000fc600078e020a */
[----:B------:R-:W-:Y:S01]  /*1930*/  IADD3 R20, PT, PT, R23, R7, RZ ;  /* 0x0000000717147210 */ /* 0x000fe20007ffe0ff */
[----:B------:R-:W-:-:S07]  /*1940*/  IMAD.IADD R21, R27, 0x1, R9 ;  /* 0x000000011b157824 */ /* 0x000fce00078e0209 */
.L_x_3977:
[----:B------:R-:W-:Y:S01]  /*1950*/  ISETP.NE.AND P0, PT, R13, -0x1, PT ;  /* 0xffffffff0d00780c */ /* 0x000fe20003f05270 */
[----:B------:R-:W-:Y:S01]  /*1960*/  IMAD.IADD R194, R15, 0x1, -R194 ;  /* 0x000000010fc27824 */ /* 0x000fe200078e0ac2 */
[----:B------:R-:W-:Y:S01]  /*1970*/  SHF.R.U32.HI R18, RZ, 0x3, R188 ;  /* 0x00000003ff127819 */ /* 0x000fe200000116bc */
[----:B------:R-:W1:Y:S01]  /*1980*/  LDCU.64 UR4, c[0x0][0x3c8] ;  /* 0x00007900ff0477ac */ /* 0x000e620008000a00 */
[----:B------:R-:W-:Y:S01]  /*1990*/  IMAD.SHL.U32 R16, R188, 0x8, RZ ;  /* 0x00000008bc107824 */ /* 0x000fe200078e00ff */
[----:B------:R-:W-:Y:S01]  /*19a0*/  SHF.R.S32.HI R31, RZ, 0x1f, R24 ;  /* 0x0000001fff1f7819 */ /* 0x000fe20000011418 */
[----:B------:R-:W-:Y:S01]  /*19b0*/  IMAD.MOV.U32 R19, RZ, RZ, RZ ;  /* 0x000000ffff137224 */ /* 0x000fe200078e00ff */
[CC--:B------:R-:W-:Y:S01]  /*19c0*/  ISETP.GE.AND P5, PT, R18.reuse, R194.reuse, PT ;  /* 0x000000c21200720c */ /* 0x0c0fe20003fa6270 */
[----:B------:R-:W-:Y:S01]  /*19d0*/  VIADD R17, R18, 0x30 ;  /* 0x0000003012117836 */ /* 0x000fe20000000000 */
[C---:B------:R-:W-:Y:S01]  /*19e0*/  LOP3.LUT R27, R16.reuse, 0x38, RZ, 0xc0, !PT ;  /* 0x00000038101b7812 */ /* 0x040fe200078ec0ff */
[----:B------:R-:W-:Y:S01]  /*19f0*/  IMAD.WIDE.U32 R34, R35, 0x40, R18 ;  /* 0x0000004023227825 */ /* 0x000fe200078e0012 */
[----:B------:R-:W-:Y:S01]  /*1a00*/  LOP3.LUT R89, R16, 0x1f8, RZ, 0xc0, !PT ;  /* 0x000001f810597812 */ /* 0x000fe200078ec0ff */
[----:B------:R-:W2:Y:S01]  /*1a10*/  LDCU.64 UR10, c[0x0][0x388] ;  /* 0x00007100ff0a77ac */ /* 0x000ea20008000a00 */
[----:B------:R-:W3:Y:S01]  /*1a20*/  @!P0 LDC.64 R10, c[0x0][0x398] ;  /* 0x0000e600ff0a8b82 */ /* 0x000ee20000000a00 */
[----:B------:R-:W-:Y:S01]  /*1a30*/  VIADD R19, R18, 0x20 ;  /* 0x0000002012137836 */ /* 0x000fe20000000000 */
[----:B------:R-:W-:Y:S01]  /*1a40*/  ISETP.GE.AND P4, PT, R17, R194, PT ;  /* 0x000000c21100720c */ /* 0x000fe20003f86270 */
[----:B------:R-:W-:Y:S01]  /*1a50*/  IMAD.SHL.U32 R88, R188, 0x40, RZ ;  /* 0x00000040bc587824 */ /* 0x000fe200078e00ff */
[----:B------:R-:W-:Y:S01]  /*1a60*/  IADD3 R26, P1, PT, R27, R26, RZ ;  /* 0x0000001a1b1a7210 */ /* 0x000fe20007f3e0ff */
[----:B------:R-:W-:Y:S01]  /*1a70*/  VIADD R200, R0, 0xffffffff ;  /* 0xffffffff00c87836 */ /* 0x000fe20000000000 */
[----:B------:R-:W-:Y:S01]  /*1a80*/  ISETP.GE.AND P6, PT, R19, R194, PT ;  /* 0x000000c21300720c */ /* 0x000fe20003fc6270 */
[----:B------:R-:W4:Y:S01]  /*1a90*/  LDCU.64 UR6, c[0x0][0x390] ;  /* 0x00007200ff0677ac */ /* 0x000f220008000a00 */
[----:B------:R-:W5:Y:S01]  /*1aa0*/  @P0 LDC.64 R8, c[0x0][0x3b0] ;  /* 0x0000ec00ff080b82 */ /* 0x000f620000000a00 */
[----:B-1----:R-:W-:Y:S01]  /*1ab0*/  IMAD R31, R31, UR4, RZ ;  /* 0x000000041f1f7c24 */ /* 0x002fe2000f8e02ff */
[----:B------:R-:W-:Y:S01]  /*1ac0*/  LOP3.LUT R89, R89, 0x38, R188, 0x78, !PT ;  /* 0x0000003859597812 */ /* 0x000fe200078e78bc */
[----:B------:R-:W-:Y:S01]  /*1ad0*/  IMAD.SHL.U32 R207, R200, 0x40, RZ ;  /* 0x00000040c8cf7824 */ /* 0x000fe200078e00ff */
[----:B------:R-:W-:Y:S01]  /*1ae0*/  SHF.L.U64.HI R90, R2, 0x4, R3 ;  /* 0x00000004025a7819 */ /* 0x000fe20000010203 */
[----:B------:R-:W-:Y:S01]  /*1af0*/  IMAD R31, R24, UR5, R31 ;  /* 0x00000005181f7c24 */ /* 0x000fe2000f8e021f */
[----:B------:R-:W-:Y:S01]  /*1b00*/  LOP3.LUT R89, R89, 0x1e00, R16, 0xf8, !PT ;  /* 0x00001e0059597812 */ /* 0x000fe200078ef810 */
[----:B------:R-:W-:Y:S01]  /*1b10*/  IMAD.SHL.U32 R87, R2, 0x10, RZ ;  /* 0x0000001002577824 */ /* 0x000fe200078e00ff */
[----:B------:R-:W1:Y:S01]  /*1b20*/  @!P5 LDC.64 R6, c[0x0][0x3b0] ;  /* 0x0000ec00ff06db82 */ /* 0x000e620000000a00 */
[--C-:B------:R-:W-:Y:S01]  /*1b30*/  SHF.R.U32.HI R98, RZ, 0x4, R188.reuse ;  /* 0x00000004ff627819 */ /* 0x100fe200000116bc */
[----:B------:R-:W-:Y:S01]  /*1b40*/  IMAD.SHL.U32 R187, R188, 0x20, RZ ;  /* 0x00000020bcbb7824 */ /* 0x000fe200078e00ff */
[----:B------:R-:W-:Y:S01]  /*1b50*/  SHF.R.U32.HI R190, RZ, 0x1, R188 ;  /* 0x00000001ffbe7819 */ /* 0x000fe200000116bc */
[----:B------:R-:W-:-:S02]  /*1b60*/  IMAD.MOV.U32 R186, RZ, RZ, 0x20 ;  /* 0x00000020ffba7424 */ /* 0x000fc400078e00ff */
[----:B------:R-:W-:Y:S01]  /*1b70*/  IMAD.SHL.U32 R98, R98, 0x400, RZ ;  /* 0x0000040062627824 */ /* 0x000fe200078e00ff */
[----:B------:R-:W-:Y:S01]  /*1b80*/  LOP3.LUT R85, R190, 0x8, RZ, 0xc0, !PT ;  /* 0x00000008be557812 */ /* 0x000fe200078ec0ff */
[----:B---3--:R-:W-:Y:S01]  /*1b90*/  @!P0 IMAD.WIDE.U32 R22, R201, R10, RZ ;  /* 0x0000000ac9168225 */ /* 0x008fe200078e00ff */
[----:B------:R-:W3:Y:S01]  /*1ba0*/  S2UR UR5, SR_CgaCtaId ;  /* 0x00000000000579c3 */ /* 0x000ee20000008800 */
[----:B------:R-:W-:Y:S02]  /*1bb0*/  LOP3.LUT R187, R187, 0x7c00, RZ, 0xc0, !PT ;  /* 0x00007c00bbbb7812 */ /* 0x000fe400078ec0ff */
[----:B------:R-:W-:Y:S01]  /*1bc0*/  @!P0 IMAD.MOV.U32 R10, RZ, RZ, R22 ;  /* 0x000000ffff0a8224 */ /* 0x000fe200078e0016 */
[----:B------:R-:W-:Y:S01]  /*1bd0*/  LOP3.LUT R98, R98, 0x400, RZ, 0xc0, !PT ;  /* 0x0000040062627812 */ /* 0x000fe200078ec0ff */
[----:B------:R-:W-:Y:S02]  /*1be0*/  @!P0 IMAD R11, R201, R11, R23 ;  /* 0x0000000bc90b8224 */ /* 0x000fe400078e0217 */
[----:B-----5:R-:W-:-:S04]  /*1bf0*/  @P0 IMAD.WIDE.U32 R14, R13, R8, RZ ;  /* 0x000000080d0e0225 */ /* 0x020fc800078e00ff */
[----:B------:R-:W-:Y:S02]  /*1c00*/  @P0 IMAD.MOV.U32 R10, RZ, RZ, R14 ;  /* 0x000000ffff0a0224 */ /* 0x000fe400078e000e */
[----:B------:R-:W-:Y:S02]  /*1c10*/  @P0 IMAD R11, R13, R9, R15 ;  /* 0x000000090d0b0224 */ /* 0x000fe400078e020f */
[----:B------:R-:W5:Y:S01]  /*1c20*/  @!P5 LDC.64 R8, c[0x0][0x380] ;  /* 0x0000e000ff08db82 */ /* 0x000f620000000a00 */
[----:B------:R-:W-:Y:S01]  /*1c30*/  IADD3 R10, P0, PT, R27, R10, RZ ;  /* 0x0000000a1b0a7210 */ /* 0x000fe20007f1e0ff */
[----:B------:R-:W-:Y:S02]  /*1c40*/  VIADD R23, R18, 0x10 ;  /* 0x0000001012177836 */ /* 0x000fe40000000000 */
[----:B------:R-:W-:Y:S02]  /*1c50*/  IMAD.MOV.U32 R185, RZ, RZ, 0x40 ;  /* 0x00000040ffb97424 */ /* 0x000fe400078e00ff */
[----:B------:R-:W-:Y:S01]  /*1c60*/  IMAD.X R11, RZ, RZ, R11, P0 ;  /* 0x000000ffff0b7224 */ /* 0x000fe200000e060b */
[----:B------:R-:W-:Y:S01]  /*1c70*/  ISETP.GE.AND P2, PT, R23, R194, PT ;  /* 0x000000c21700720c */ /* 0x000fe20003f46270 */
[----:B------:R-:W-:Y:S01]  /*1c80*/  IMAD.WIDE.U32 R24, R24, UR4, R10 ;  /* 0x0000000418187c25 */ /* 0x000fe2000f8e000a */
[----:B------:R-:W-:-:S02]  /*1c90*/  UMOV UR4, 0x400 ;  /* 0x0000040000047882 */ /* 0x000fc40000000000 */
[----:B---3--:R-:W-:Y:S01]  /*1ca0*/  ULEA UR5, UR5, UR4, 0x18 ;  /* 0x0000000405057291 */ /* 0x008fe2000f8ec0ff */
[-C--:B-1----:R-:W-:Y:S02]  /*1cb0*/  @!P5 IMAD R10, R35, R6.reuse, RZ ;  /* 0x00000006230ad224 */ /* 0x082fe400078e02ff */
[----:B------:R-:W-:Y:S02]  /*1cc0*/  IMAD.IADD R31, R25, 0x1, R31 ;  /* 0x00000001191f7824 */ /* 0x000fe400078e021f */
[----:B------:R-:W-:Y:S01]  /*1cd0*/  @!P5 IMAD.MOV.U32 R30, RZ, RZ, R24 ;  /* 0x000000ffff1ed224 */ /* 0x000fe200078e0018 */
[----:B------:R-:W-:Y:S01]  /*1ce0*/  LEA R89, R89, UR5, 0x1 ;  /* 0x0000000559597c11 */ /* 0x000fe2000f8e08ff */
[C---:B------:R-:W-:Y:S02]  /*1cf0*/  @!P5 IMAD R10, R34.reuse, R7, R10 ;  /* 0x00000007220ad224 */ /* 0x040fe400078e020a */
[----:B------:R-:W-:Y:S01]  /*1d00*/  @!P5 IMAD.WIDE.U32 R14, R34, R6, R30 ;  /* 0x00000006220ed225 */ /* 0x000fe200078e001e */
[----:B------:R-:W-:Y:S01]  /*1d10*/  IADD3 R30, P3, PT, R27, R12, RZ ;  /* 0x0000000c1b1e7210 */ /* 0x000fe20007f7e0ff */
[----:B------:R-:W1:Y:S02]  /*1d20*/  @!P2 LDC.64 R6, c[0x0][0x3b0] ;  /* 0x0000ec00ff06ab82 */ /* 0x000e640000000a00 */
[----:B------:R-:W-:Y:S01]  /*1d30*/  @!P5 IMAD.IADD R10, R15, 0x1, R10 ;  /* 0x000000010f0ad824 */ /* 0x000fe200078e020a */
[----:B-----5:R-:W-:Y:S01]  /*1d40*/  @!P5 LEA R32, P0, R14, R8, 0x1 ;  /* 0x000000080e20d211 */ /* 0x020fe200078008ff */
[----:B------:R-:W-:-:S02]  /*1d50*/  @!P6 IMAD.MOV.U32 R36, RZ, RZ, R24 ;  /* 0x000000ffff24e224 */ /* 0x000fc400078e0018 */
[----:B------:R-:W-:Y:S01]  /*1d60*/  @!P6 IMAD.MOV.U32 R37, RZ, RZ, R31 ;  /* 0x000000ffff25e224 */ /* 0x000fe200078e001f */
[----:B------:R-:W-:Y:S01]  /*1d70*/  @!P5 LEA.HI.X R33, R14, R9, R10, 0x1, P0 ;  /* 0x000000090e21d211 */ /* 0x000fe200000f0c0a */
[----:B------:R-:W3:Y:S01]  /*1d80*/  @!P6 LDC.64 R12, c[0x0][0x3b0] ;  /* 0x0000ec00ff0ceb82 */ /* 0x000ee20000000a00 */
[----:B------:R-:W-:Y:S02]  /*1d90*/  @!P2 IADD3 R8, P0, PT, R34, 0x10, RZ ;  /* 0x000000102208a810 */ /* 0x000fe40007f1e0ff */
[----:B------:R-:W-:Y:S01]  /*1da0*/  LOP3.LUT R9, R88, 0x1c0, RZ, 0xc0, !PT ;  /* 0x000001c058097812 */ /* 0x000fe200078ec0ff */
[----:B------:R-:W-:Y:S01]  /*1db0*/  @!PT LDS RZ, [RZ] ;  /* 0x00000000fffff984 */ /* 0x000fe20000000800 */
[----:B------:R-:W-:Y:S01]  /*1dc0*/  @!PT LDS RZ, [RZ] ;  /* 0x00000000fffff984 */ /* 0x000fe20000000800 */
[----:B------:R-:W-:Y:S01]  /*1dd0*/  @!PT LDS RZ, [RZ] ;  /* 0x00000000fffff984 */ /* 0x000fe20000000800 */
[----:B------:R-:W-:Y:S02]  /*1de0*/  @!P5 LDGSTS.E.BYPASS.LTC128B.128 [R89], desc[UR14][R32.64] ;  /* 0x000000002059dfae */ /* 0x000fe4000b981a0e */
[--C-:B------:R-:W-:Y:S01]  /*1df0*/  @!P2 IMAD.X R29, RZ, RZ, R35.reuse, P0 ;  /* 0x000000ffff1da224 */ /* 0x100fe200000e0623 */
[C---:B------:R-:W-:Y:S01]  /*1e00*/  @!P6 IADD3 R22, P0, PT, R34.reuse, 0x20, RZ ;  /* 0x000000202216e810 */ /* 0x040fe20007f1e0ff */
[----:B------:R-:W5:Y:S01]  /*1e10*/  @!P2 LDC.64 R14, c[0x0][0x380] ;  /* 0x0000e000ff0eab82 */ /* 0x000f620000000a00 */
[----:B------:R-:W-:Y:S01]  /*1e20*/  LOP3.LUT R16, R9, 0x38, R16, 0xf8, !PT ;  /* 0x0000003809107812 */ /* 0x000fe200078ef810 */
[----:B------:R-:W-:Y:S02]  /*1e30*/  @!P5 LDGSTS.E.BYPASS.LTC128B.128 [R89+0x2000], desc[UR14][R32.64+0x80] ;  /* 0x020000802059dfae */ /* 0x000fe4000b981a0e */
[--C-:B------:R-:W-:Y:S01]  /*1e40*/  @!P6 IMAD.X R27, RZ, RZ, R35.reuse, P0 ;  /* 0x000000ffff1be224 */ /* 0x100fe200000e0623 */
[----:B------:R-:W-:Y:S01]  /*1e50*/  @!P4 IADD3 R25, P0, PT, R34, 0x30, RZ ;  /* 0x000000302219c810 */ /* 0x000fe20007f1e0ff */
[----:B------:R-:W-:Y:S01]  /*1e60*/  @!P2 IMAD.MOV.U32 R34, RZ, RZ, R24 ;  /* 0x000000ffff22a224 */ /* 0x000fe200078e0018 */
[----:B------:R2:W-:Y:S01]  /*1e70*/  @!P5 LDGSTS.E.BYPASS.LTC128B.128 [R89+0x4000], desc[UR14][R32.64+0x100] ;  /* 0x040001002059dfae */ /* 0x0005e2000b981a0e */
[----:B-1----:R-:W-:Y:S01]  /*1e80*/  @!P2 IMAD R28, R29, R6, RZ ;  /* 0x000000061d1ca224 */ /* 0x002fe200078e02ff */
[----:B------:R-:W1:Y:S01]  /*1e90*/  @!P4 LDC.64 R10, c[0x0][0x3b0] ;  /* 0x0000ec00ff0acb82 */ /* 0x000e620000000a00 */
[----:B------:R-:W-:Y:S01]  /*1ea0*/  @!P4 IMAD.X R29, RZ, RZ, R35, P0 ;  /* 0x000000ffff1dc224 */ /* 0x000fe200000e0623 */
[----:B------:R-:W-:Y:S01]  /*1eb0*/  LOP3.LUT R85, R16, R85, RZ, 0x3c, !PT ;  /* 0x0000005510557212 */ /* 0x000fe200078e3cff */
[----:B------:R-:W-:-:S02]  /*1ec0*/  @!P2 IMAD.MOV.U32 R35, RZ, RZ, R31 ;  /* 0x000000ffff23a224 */ /* 0x000fc400078e001f */
[C---:B------:R-:W-:Y:S02]  /*1ed0*/  @!P2 IMAD R28, R8.reuse, R7, R28 ;  /* 0x00000007081ca224 */ /* 0x040fe400078e021c */
[----:B------:R-:W-:Y:S02]  /*1ee0*/  @!P2 IMAD.WIDE.U32 R34, R8, R6, R34 ;  /* 0x000000060822a225 */ /* 0x000fe400078e0022 */
[----:B------:R-:W4:Y:S02]  /*1ef0*/  @!P6 LDC.64 R8, c[0x0][0x380] ;  /* 0x0000e000ff08eb82 */ /* 0x000f240000000a00 */
[----:B------:R-:W-:Y:S02]  /*1f00*/  @!P2 IMAD.IADD R28, R35, 0x1, R28 ;  /* 0x00000001231ca824 */ /* 0x000fe400078e021c */
[----:B---3--:R-:W-:Y:S01]  /*1f10*/  @!P6 IMAD R27, R27, R12, RZ ;  /* 0x0000000c1b1be224 */ /* 0x008fe200078e02ff */
[----:B-----5:R-:W-:Y:S01]  /*1f20*/  @!P2 LEA R14, P0, R34, R14, 0x1 ;  /* 0x0000000e220ea211 */ /* 0x020fe200078008ff */
[----:B------:R-:W-:-:S02]  /*1f30*/  @!P6 IMAD.WIDE.U32 R36, R22, R12, R36 ;  /* 0x0000000c1624e225 */ /* 0x000fc400078e0024 */
[----:B------:R-:W3:Y:S01]  /*1f40*/  @!P4 LDC.64 R6, c[0x0][0x380] ;  /* 0x0000e000ff06cb82 */ /* 0x000ee20000000a00 */
[----:B------:R-:W-:Y:S01]  /*1f50*/  @!P2 LEA.HI.X R15, R34, R15, R28, 0x1, P0 ;  /* 0x0000000f220fa211 */ /* 0x000fe200000f0c1c */
[----:B------:R-:W-:Y:S02]  /*1f60*/  @!P6 IMAD R13, R22, R13, R27 ;  /* 0x0000000d160de224 */ /* 0x000fe400078e021b */
[----:B------:R-:W-:Y:S02]  /*1f70*/  IMAD.X R27, RZ, RZ, R21, P1 ;  /* 0x000000ffff1b7224 */ /* 0x000fe400008e0615 */
[----:B------:R-:W-:Y:S01]  /*1f80*/  @!P2 LDGSTS.E.BYPASS.LTC128B.128 [R89+0x800], desc[UR14][R14.64] ;  /* 0x008000000e59afae */ /* 0x000fe2000b981a0e */
[----:B--2---:R-:W-:Y:S02]  /*1f90*/  @!P4 IMAD.MOV.U32 R32, RZ, RZ, R24 ;  /* 0x000000ffff20c224 */ /* 0x004fe400078e0018 */
[----:B------:R-:W-:Y:S01]  /*1fa0*/  @!P4 IMAD.MOV.U32 R33, RZ, RZ, R31 ;  /* 0x000000ffff21c224 */ /* 0x000fe200078e001f */
[----:B------:R-:W-:Y:S01]  /*1fb0*/  @!P2 LDGSTS.E.BYPASS.LTC128B.128 [R89+0x2800], desc[UR14][R14.64+0x80] ;  /* 0x028000800e59afae */ /* 0x000fe2000b981a0e */
[----:B-1----:R-:W-:-:S02]  /*1fc0*/  @!P4 IMAD R24, R29, R10, RZ ;  /* 0x0000000a1d18c224 */ /* 0x002fc400078e02ff */
[C---:B------:R-:W-:Y:S01]  /*1fd0*/  @!P4 IMAD.WIDE.U32 R32, R25.reuse, R10, R32 ;  /* 0x0000000a1920c225 */ /* 0x040fe200078e0020 */
[----:B------:R1:W-:Y:S01]  /*1fe0*/  @!P2 LDGSTS.E.BYPASS.LTC128B.128 [R89+0x4800], desc[UR14][R14.64+0x100] ;  /* 0x048001000e59afae */ /* 0x0003e2000b981a0e */
[----:B----4-:R-:W-:Y:S02]  /*1ff0*/  @!P6 LEA R12, P2, R36, R8, 0x1 ;  /* 0x00000008240ce211 */ /* 0x010fe400078408ff */
[----:B------:R-:W-:Y:S02]  /*2000*/  @!P4 IMAD R11, R25, R11, R24 ;  /* 0x0000000b190bc224 */ /* 0x000fe400078e0218 */
[----:B------:R-:W-:Y:S02]  /*2010*/  @!P6 IMAD.IADD R13, R37, 0x1, R13 ;  /* 0x00000001250de824 */ /* 0x000fe400078e020d */
[----:B------:R-:W-:Y:S01]  /*2020*/  @!P4 IMAD.IADD R10, R33, 0x1, R11 ;  /* 0x00000001210ac824 */ /* 0x000fe200078e020b */
[----:B---3--:R-:W-:Y:S01]  /*2030*/  @!P4 LEA R6, P0, R32, R6, 0x1 ;  /* 0x000000062006c211 */ /* 0x008fe200078008ff */
[----:B------:R-:W-:Y:S01]  /*2040*/  IMAD.IADD R8, R92, 0x1, -R207 ;  /* 0x000000015c087824 */ /* 0x000fe200078e0acf */
[----:B------:R-:W-:Y:S01]  /*2050*/  @!P6 LEA.HI.X R13, R36, R9, R13, 0x1, P2 ;  /* 0x00000009240de211 */ /* 0x000fe200010f0c0d */
[----:B------:R-:W-:Y:S01]  /*2060*/  IMAD.X R31, RZ, RZ, R20, P3 ;  /* 0x000000ffff1f7224 */ /* 0x000fe200018e0614 */
[----:B------:R-:W-:Y:S01]  /*2070*/  @!P4 LEA.HI.X R7, R32, R7, R10, 0x1, P0 ;  /* 0x000000072007c211 */ /* 0x000fe200000f0c0a */
[C---:B------:R-:W-:Y:S01]  /*2080*/  IMAD.WIDE.U32 R26, R18.reuse, R4, R26 ;  /* 0x00000004121a7225 */ /* 0x040fe200078e001a */
[-C--:B------:R-:W-:Y:S01]  /*2090*/  ISETP.GE.AND P5, PT, R23, R8.reuse, PT ;  /* 0x000000081700720c */ /* 0x080fe20003fa6270 */
[----:B------:R-:W-:Y:S01]  /*20a0*/  @!P6 LDGSTS.E.BYPASS.LTC128B.128 [R89+0x1000], desc[UR14][R12.64] ;  /* 0x010000000c59efae */ /* 0x000fe2000b981a0e */
[----:B------:R-:W-:Y:S01]  /*20b0*/  ISETP.GE.AND P3, PT, R17, R8, PT ;  /* 0x000000081100720c */ /* 0x000fe20003f66270 */
[----:B------:R-:W-:Y:S01]  /*20c0*/  IMAD.WIDE.U32 R30, R18, R2, R30 ;  /* 0x00000002121e7225 */ /* 0x000fe200078e001e */
[----:B------:R-:W-:Y:S01]  /*20d0*/  LEA R198, P1, R26, UR6, 0x1 ;  /* 0x000000061ac67c11 */ /* 0x000fe2000f8208ff */
[----:B------:R-:W-:Y:S01]  /*20e0*/  @!P6 LDGSTS.E.BYPASS.LTC128B.128 [R89+0x3000], desc[UR14][R12.64+0x80] ;  /* 0x030000800c59efae */ /* 0x000fe2000b981a0e */
[-C--:B------:R-:W-:Y:S01]  /*20f0*/  ISETP.GE.AND P2, PT, R23, R8.reuse, PT ;  /* 0x000000081700720c */ /* 0x080fe20003f46270 */
[----:B------:R-:W-:Y:S01]  /*2100*/  IMAD R197, R18, R3, R31 ;  /* 0x0000000312c57224 */ /* 0x000fe200078e021f */
[----:B------:R-:W-:Y:S01]  /*2110*/  LEA R196, P0, R30, UR10, 0x1 ;  /* 0x0000000a1ec47c11 */ /* 0x000fe2000f8008ff */
[----:B------:R2:W-:Y:S01]  /*2120*/  @!P6 LDGSTS.E.BYPASS.LTC128B.128 [R89+0x5000], desc[UR14][R12.64+0x100] ;  /* 0x050001000c59efae */ /* 0x0005e2000b981a0e */
[C---:B------:R-:W-:Y:S01]  /*2130*/  ISETP.GE.AND P6, PT, R18.reuse, R8, PT ;  /* 0x000000081200720c */ /* 0x040fe20003fc6270 */
[----:B------:R-:W-:Y:S01]  /*2140*/  IMAD R18, R18, R5, R27 ;  /* 0x0000000512127224 */ /* 0x000fe200078e021b */
[----:B------:R-:W-:Y:S01]  /*2150*/  LEA.HI.X R197, R30, UR11, R197, 0x1, P0 ;  /* 0x0000000b1ec57c11 */ /* 0x000fe200080f0cc5 */
[----:B------:R-:W-:Y:S01]  /*2160*/  @!P4 LDGSTS.E.BYPASS.LTC128B.128 [R89+0x1800], desc[UR14][R6.64] ;  /* 0x018000000659cfae */ /* 0x000fe2000b981a0e */
[C---:B------:R-:W-:Y:S01]  /*2170*/  @!P5 LEA R10, P0, R87.reuse, R196, 0x1 ;  /* 0x000000c4570ad211 */ /* 0x040fe200078008ff */
[----:B------:R-:W-:Y:S01]  /*2180*/  IMAD.SHL.U32 R9, R4, 0x10, RZ ;  /* 0x0000001004097824 */ /* 0x000fe200078e00ff */
[----:B------:R-:W-:Y:S01]  /*2190*/  LEA.HI.X R199, R26, UR7, R18, 0x1, P1 ;  /* 0x000000071ac77c11 */ /* 0x000fe200088f0c12 */
[----:B------:R-:W-:Y:S01]  /*21a0*/  @!P4 LDGSTS.E.BYPASS.LTC128B.128 [R89+0x3800], desc[UR14][R6.64+0x80] ;  /* 0x038000800659cfae */ /* 0x000fe2000b981a0e */
[----:B------:R-:W-:-:S02]  /*21b0*/  @!P5 LEA.HI.X R11, R87, R197, R90, 0x1, P0 ;  /* 0x000000c5570bd211 */ /* 0x000fc400000f0c5a */
[CC--:B------:R-:W-:Y:S01]  /*21c0*/  ISETP.GE.AND P1, PT, R19.reuse, R8.reuse, PT ;  /* 0x000000081300720c */ /* 0x0c0fe20003f26270 */
[----:B------:R3:W-:Y:S01]  /*21d0*/  @!P4 LDGSTS.E.BYPASS.LTC128B.128 [R89+0x5800], desc[UR14][R6.64+0x100] ;  /* 0x058001000659cfae */ /* 0x0007e2000b981a0e */
[----:B------:R-:W-:Y:S01]  /*21e0*/  ISETP.GE.AND P4, PT, R19, R8, PT ;  /* 0x000000081300720c */ /* 0x000fe20003f86270 */
[----:B------:R-:W-:-:S12]  /*21f0*/  @!P3 IMAD.WIDE.U32 R18, R2, 0x60, R196 ;  /* 0x000000600212b825 */ /* 0x000fd800078e00c4 */
[C---:B-1----:R-:W-:Y:S01]  /*2200*/  @!P4 LEA R14, P0, R2.reuse, R196, 0x6 ;  /* 0x000000c4020ec211 */ /* 0x042fe200078030ff */
[----:B--2---:R-:W-:Y:S02]  /*2210*/  @!P6 IMAD.MOV.U32 R12, RZ, RZ, R196 ;  /* 0x000000ffff0ce224 */ /* 0x004fe400078e00c4 */
[----:B------:R-:W-:Y:S01]  /*2220*/  @!P6 IMAD.MOV.U32 R13, RZ, RZ, R197 ;  /* 0x000000ffff0de224 */ /* 0x000fe200078e00c5 */
[----:B------:R-:W-:Y:S02]  /*2230*/  @!P4 LEA.HI.X R15, R2, R197, R3, 0x6, P0 ;  /* 0x000000c5020fc211 */ /* 0x000fe400000f3403 */
[----:B------:R-:W-:Y:S02]  /*2240*/  ISETP.GE.AND P0, PT, R17, R8, PT ;  /* 0x000000081100720c */ /* 0x000fe40003f06270 */
[----:B------:R-:W-:Y:S04]  /*2250*/  @!P6 LDGSTS.E.BYPASS.LTC128B.128 [R89+0x6000], desc[UR14][R12.64] ;  /* 0x060000000c59efae */ /* 0x000fe8000b981a0e */
[----:B------:R-:W-:Y:S01]  /*2260*/  @!P6 LDGSTS.E.BYPASS.LTC128B.128 [R89+0x8000], desc[UR14][R12.64+0x80] ;  /* 0x080000800c59efae */ /* 0x000fe2000b981a0e */
[----:B---3--:R-:W-:-:S03]  /*2270*/  @!P3 IMAD R6, R3, 0x60, RZ ;  /* 0x000000600306b824 */ /* 0x008fc600078e02ff */
[----:B------:R1:W-:Y:S01]  /*2280*/  @!P6 LDGSTS.E.BYPASS.LTC128B.128 [R89+0xa000], desc[UR14][R12.64+0x100] ;  /* 0x0a0001000c59efae */ /* 0x0003e2000b981a0e */
[----:B------:R-:W-:Y:S01]  /*2290*/  @!P3 IMAD.IADD R19, R19, 0x1, R6 ;  /* 0x000000011313b824 */ /* 0x000fe200078e0206 */
[C---:B------:R-:W-:Y:S01]  /*22a0*/  SHF.L.U64.HI R6, R4.reuse, 0x4, R5 ;  /* 0x0000000404067819 */ /* 0x040fe20000010205 */
[----:B------:R-:W-:Y:S01]  /*22b0*/  @!P0 IMAD R7, R5, 0x60, RZ ;  /* 0x0000006005078824 */ /* 0x000fe200078e02ff */
[----:B------:R-:W-:Y:S04]  /*22c0*/  @!P5 LDGSTS.E.BYPASS.LTC128B.128 [R89+0x6800], desc[UR14][R10.64] ;  /* 0x068000000a59dfae */ /* 0x000fe8000b981a0e */
[----:B------:R-:W-:Y:S04]  /*22d0*/  @!P5 LDGSTS.E.BYPASS.LTC128B.128 [R89+0x8800], desc[UR14][R10.64+0x80] ;  /* 0x088000800a59dfae */ /* 0x000fe8000b981a0e */
[----:B------:R2:W-:Y:S04]  /*22e0*/  @!P5 LDGSTS.E.BYPASS.LTC128B.128 [R89+0xa800], desc[UR14][R10.64+0x100] ;  /* 0x0a8001000a59dfae */ /* 0x0005e8000b981a0e */
[----:B------:R-:W-:Y:S04]  /*22f0*/  @!P4 LDGSTS.E.BYPASS.LTC128B.128 [R89+0x7000], desc[UR14][R14.64] ;  /* 0x070000000e59cfae */ /* 0x000fe8000b981a0e */
[----:B------:R-:W-:Y:S04]  /*2300*/  @!P4 LDGSTS.E.BYPASS.LTC128B.128 [R89+0x9000], desc[UR14][R14.64+0x80] ;  /* 0x090000800e59cfae */ /* 0x000fe8000b981a0e */
[----:B------:R-:W-:Y:S01]  /*2310*/  @!P4 LDGSTS.E.BYPASS.LTC128B.128 [R89+0xb000], desc[UR14][R14.64+0x100] ;  /* 0x0b0001000e59cfae */ /* 0x000fe2000b981a0e */
[----:B-1----:R-:W-:-:S03]  /*2320*/  @!P0 IMAD.WIDE.U32 R12, R4, 0x60, R198 ;  /* 0x00000060040c8825 */ /* 0x002fc600078e00c6 */
[----:B------:R-:W-:Y:S01]  /*2330*/  @!P3 LDGSTS.E.BYPASS.LTC128B.128 [R89+0x7800], desc[UR14][R18.64] ;  /* 0x078000001259bfae */ /* 0x000fe2000b981a0e */
[----:B------:R-:W-:-:S03]  /*2340*/  @!P0 IMAD.IADD R7, R13, 0x1, R7 ;  /* 0x000000010d078824 */ /* 0x000fc600078e0207 */
[----:B------:R-:W-:Y:S04]  /*2350*/  @!P3 LDGSTS.E.BYPASS.LTC128B.128 [R89+0x9800], desc[UR14][R18.64+0x80] ;  /* 0x098000801259bfae */ /* 0x000fe8000b981a0e */
[----:B------:R-:W-:Y:S01]  /*2360*/  @!P3 LDGSTS.E.BYPASS.LTC128B.128 [R89+0xb800], desc[UR14][R18.64+0x100] ;  /* 0x0b8001001259bfae */ /* 0x000fe2000b981a0e */
[-C--:B------:R-:W-:Y:S02]  /*2370*/  @!P1 LEA R8, P3, R4, R198.reuse, 0x6 ;  /* 0x000000c604089211 */ /* 0x080fe400078630ff */
[----:B--2---:R-:W-:Y:S01]  /*2380*/  LOP3.LUT R11, R188, 0x8, RZ, 0xc0, !PT ;  /* 0x00000008bc0b7812 */ /* 0x004fe200078ec0ff */
[----:B------:R-:W0:Y:S01]  /*2390*/  LDGDEPBAR ;  /* 0x00000000000079af */ /* 0x000e220000000000 */
[----:B------:R-:W-:Y:S02]  /*23a0*/  @!P2 LEA R10, P4, R9, R198, 0x1 ;  /* 0x000000c6090aa211 */ /* 0x000fe400078808ff */
[----:B------:R-:W-:-:S05]  /*23b0*/  LOP3.LUT R11, R16, R11, RZ, 0x3c, !PT ;  /* 0x0000000b100b7212 */ /* 0x000fca00078e3cff */
[----:B------:R-:W-:Y:S01]  /*23c0*/  IMAD R98, R11, 0x2, R98 ;  /* 0x000000020b627824 */ /* 0x000fe200078e0262 */
[-C--:B------:R-:W-:Y:S01]  /*23d0*/  @!P2 LEA.HI.X R11, R9, R199.reuse, R6, 0x1, P4 ;  /* 0x000000c7090ba211 */ /* 0x080fe200020f0c06 */
[----:B------:R-:W-:Y:S01]  /*23e0*/  @!P0 IMAD.MOV.U32 R6, RZ, RZ, R12 ;  /* 0x000000ffff068224 */ /* 0x000fe200078e000c */
[----:B------:R-:W-:Y:S01]  /*23f0*/  @!P1 LEA.HI.X R9, R4, R199, R5, 0x6, P3 ;  /* 0x000000c704099211 */ /* 0x000fe200018f3405 */
[----:B------:R-:W-:Y:S01]  /*2400*/  VIADD R95, R98, UR5 ;  /* 0x00000005625f7c36 */ /* 0x000fe20008000000 */
[----:B------:R-:W-:-:S05]  /*2410*/  LOP3.LUT R4, R187, 0x200, R88, 0xf8, !PT ;  /* 0x00000200bb047812 */ /* 0x000fca00078ef858 */
[----:B------:R-:W-:-:S05]  /*2420*/  IMAD.IADD R4, R85, 0x1, R4 ;  /* 0x0000000155047824 */ /* 0x000fca00078e0204 */
[----:B------:R-:W-:Y:S01]  /*2430*/  LEA R81, R4, UR5, 0x1 ;  /* 0x0000000504517c11 */ /* 0x000fe2000f8e08ff */
        /* <DEDUP_REMOVED lines=50> */
[----:B------:R-:W5:Y:S01]  /*2760*/  LDSM.16.M88.4 R44, [R98+UR5+0x7000] ;  /* 0x00700005622c783b */ /* 0x000f620008000200 */
[----:B------:R-:W-:-:S03]  /*2770*/  IMAD.IADD R91, R84, 0x1, R95 ;  /* 0x00000001545b7824 */ /* 0x000fc600078e025f */
        /* <DEDUP_REMOVED lines=234> */
.L_x_3983:
        /* <DEDUP_REMOVED lines=59> */
.L_x_3984:
[C---:B------:R-:W-:Y:S01]  /*39d0*/  IMAD.SHL.U32 R4, R2.reuse, 0x20, RZ ;  /* 0x0000002002047824 */ /* 0x040fe200078e00ff */
[C---:B------:R-:W-:Y:S01]  /*39e0*/  LEA R6, P1, R87.reuse, R196, 0x1 ;  /* 0x000000c457067211 */ /* 0x040fe200078208ff */
[----:B------:R-:W-:Y:S01]  /*39f0*/  @!PT LDS RZ, [RZ] ;  /* 0x00000000fffff984 */ /* 0x000fe20000000800 */
[----:B------:R-:W-:Y:S01]  /*3a00*/  @!PT LDS RZ, [RZ] ;  /* 0x00000000fffff984 */ /* 0x000fe20000000800 */
[----:B------:R-:W-:Y:S01]  /*3a10*/  @!PT LDS RZ, [RZ] ;  /* 0x00000000fffff984 */ /* 0x000fe20000000800 */
[----:B------:R1:W-:Y:S01]  /*3a20*/  LDGSTS.E.BYPASS.LTC128B.128 [R89+0x6000], desc[UR14][R196.64] ;  /* 0x06000000c4597fae */ /* 0x0003e2000b981a0e */
[----:B------:R-:W-:Y:S02]  /*3a30*/  SHF.L.U64.HI R3, R2, 0x5, R3 ;  /* 0x0000000502037819 */ /* 0x000fe40000010203 */
[C---:B------:R-:W-:Y:S01]  /*3a40*/  IADD3 R8, P3, PT, R4.reuse, R6, RZ ;  /* 0x0000000604087210 */ /* 0x040fe20007f7e0ff */
[----:B------:R1:W-:Y:S01]  /*3a50*/  LDGSTS.E.BYPASS.LTC128B.128 [R89+0x8000], desc[UR14][R196.64+0x80] ;  /* 0x08000080c4597fae */ /* 0x0003e2000b981a0e */
[----:B------:R-:W-:Y:S02]  /*3a60*/  LEA.HI.X R7, R87, R197, R90, 0x1, P1 ;  /* 0x000000c557077211 */ /* 0x000fe400008f0c5a */
[----:B------:R-:W-:Y:S01]  /*3a70*/  IADD3 R4, P1, PT, R4, R8, RZ ;  /* 0x0000000804047210 */ /* 0x000fe20007f3e0ff */
[----:B------:R1:W-:Y:S02]  /*3a80*/  LDGSTS.E.BYPASS.LTC128B.128 [R89+0xa000], desc[UR14][R196.64+0x100] ;  /* 0x0a000100c4597fae */ /* 0x0003e4000b981a0e */
[----:B------:R-:W-:-:S02]  /*3a90*/  IMAD.X R9, R3, 0x1, R7, P3 ;  /* 0x0000000103097824 */ /* 0x000fc400018e0607 */
[----:B------:R1:W-:Y:S02]  /*3aa0*/  LDGSTS.E.BYPASS.LTC128B.128 [R89+0x6800], desc[UR14][R6.64] ;  /* 0x0680000006597fae */ /* 0x0003e4000b981a0e */
[----:B------:R-:W-:Y:S02]  /*3ab0*/  IMAD.X R5, R3, 0x1, R9, P1 ;  /* 0x0000000103057824 */ /* 0x000fe400008e0609 */
        /* <DEDUP_REMOVED lines=9> */
.L_x_3982:
        /* <DEDUP_REMOVED lines=308> */
[----:B------:R-:W3:Y:S01]  /*4e90*/  LDCU.64 UR6, c[0x0][0x3a0] ;  /* 0x00007400ff0677ac */ /* 0x000ee20008000a00 */
[----:B------:R-:W4:Y:S01]  /*4ea0*/  LDCU.64 UR8, c[0x0][0x3a8] ;  /* 0x00007500ff0877ac */ /* 0x000f220008000a00 */
[----:B-1----:R-:W-:-:S12]  /*4eb0*/  ULEA UR5, UR5, UR10, 0x18 ;  /* 0x0000000a05057291 */ /* 0x002fd8000f8ec0ff */
.L_x_3989:
[----:B------:R-:W-:Y:S01]  /*4ec0*/  @!P1 IADD3 R9, P0, PT, RZ, -R205, RZ ;  /* 0x800000cdff099210 */ /* 0x000fe20007f1e0ff */
[----:B------:R-:W1:Y:S01]  /*4ed0*/  S2R R188, SR_TID.X ;  /* 0x0000000000bc7919 */ /* 0x000e620000002100 */
[----:B------:R-:W5:Y:S01]  /*4ee0*/  @!P1 LDC R172, c[0x0][0x3c0] ;  /* 0x0000f000ffac9b82 */ /* 0x000f620000000800 */
[----:B------:R-:W-:Y:S07]  /*4ef0*/  DEPBAR.LE SB0, 0x0 ;  /* 0x000080000000791a */ /* 0x000fee0000000000 */
[----:B------:R-:W2:Y:S08]  /*4f00*/  LDC R175, c[0x0][0x3c4] ;  /* 0x0000f100ffaf7b82 */ /* 0x000eb00000000800 */
[----:B------:R-:W-:Y:S01]  /*4f10*/  BAR.SYNC.DEFER_BLOCKING 0x0 ;  /* 0x0000000000007b1d */ /* 0x000fe20000010000 */
[----:B------:R-:W-:Y:S01]  /*4f20*/  IMAD.MOV.U32 R8, RZ, RZ, R199 ;  /* 0x000000ffff087224 */ /* 0x000fe200078e00c7 */
[----:B-1----:R-:W-:Y:S01]  /*4f30*/  LOP3.LUT R213, R188, 0x38, RZ, 0xc0, !PT ;  /* 0x00000038bcd57812 */ /* 0x002fe200078ec0ff */
[----:B-----5:R-:W-:Y:S01]  /*4f40*/  @!P1 IMAD.SHL.U32 R6, R172, 0x40, RZ ;  /* 0x00000040ac069824 */ /* 0x020fe200078e00ff */
[----:B------:R-:W-:Y:S01]  /*4f50*/  SHF.R.U32.HI R190, RZ, 0x1, R188 ;  /* 0x00000001ffbe7819 */ /* 0x000fe200000116bc */
[C---:B------:R-:W-:Y:S01]  /*4f60*/  IMAD.SHL.U32 R132, R188.reuse, 0x40, RZ ;  /* 0x00000040bc847824 */ /* 0x040fe200078e00ff */
[C---:B------:R-:W-:Y:S01]  /*4f70*/  LOP3.LUT R4, R188.reuse, 0x8, RZ, 0xc0, !PT ;  /* 0x00000008bc047812 */ /* 0x040fe200078ec0ff */
[C---:B------:R-:W-:Y:S02]  /*4f80*/  IMAD.SHL.U32 R2, R188.reuse, 0x8, RZ ;  /* 0x00000008bc027824 */ /* 0x040fe400078e00ff */
        /* <DEDUP_REMOVED lines=8> */
[----:B------:R-:W-:Y:S02]  /*5010*/  LOP3.LUT R213, R213, 0x1e00, R2, 0xf8, !PT ;  /* 0x00001e00d5d57812 */ /* 0x000fe400078ef802 */
[----:B------:R-:W-:Y:S02]  /*5020*/  LOP3.LUT R2, R190, 0x8, RZ, 0xc0, !PT ;  /* 0x00000008be027812 */ /* 0x000fe400078ec0ff */
[----:B------:R-:W-:Y:S02]  /*5030*/  LOP3.LUT R3, R187, 0x200, R132, 0xf8, !PT ;  /* 0x00000200bb037812 */ /* 0x000fe400078ef884 */
[----:B------:R-:W-:Y:S02]  /*5040*/  @!P1 IADD3 R198, P0, PT, R198, R9, RZ ;  /* 0x00000009c6c69210 */ /* 0x000fe40007f1e0ff */
        /* <DEDUP_REMOVED lines=65> */
.L_x_3986:
        /* <DEDUP_REMOVED lines=16> */
[----:B------:R-:W-:Y:S01]  /*5560*/  IMAD.X R179, R172, 0x1, R175, P2 ;  /* 0x00000001acb37824 */ /* 0x000fe200010e06af */
[----:B------:R-:W-:Y:S01]  /*5570*/  ISETP.GT.AND P2, PT, R200, R195, PT ;  /* 0x000000c3c800720c */ /* 0x000fe20003f44270 */
[----:B------:R-:W-:Y:S01]  /*5580*/  LDGSTS.E.BYPASS.LTC128B.128 [R213+0xc800], desc[UR14][R174.64] ;  /* 0x0c800000aed57fae */ /* 0x000fe2000b981a0e */
[----:B------:R-:W-:Y:S02]  /*5590*/  IMAD R193, R193, 0x2, R132 ;  /* 0x00000002c1c17824 */ /* 0x000fe400078e0284 */
[----:B------:R-:W-:Y:S01]  /*55a0*/  IMAD.X R181, R172, 0x1, R179, P0 ;  /* 0x00000001acb57824 */ /* 0x000fe200000e06b3 */
[----:B------:R-:W-:Y:S01]  /*55b0*/  LDGSTS.E.BYPASS.LTC128B.128 [R213+0xe800], desc[UR14][R174.64+0x80] ;  /* 0x0e800080aed57fae */ /* 0x000fe2000b981a0e */
[----:B------:R-:W-:Y:S01]  /*55c0*/  LOP3.LUT P0, RZ, R188, 0x2, RZ, 0xc0, !PT ;  /* 0x00000002bcff7812 */ /* 0x000fe2000780c0ff */
[----:B------:R-:W-:Y:S02]  /*55d0*/  VIADD R132, R193, UR5 ;  /* 0x00000005c1847c36 */ /* 0x000fe40008000000 */
[----:B------:R1:W-:Y:S01]  /*55e0*/  LDGSTS.E.BYPASS.LTC128B.128 [R213+0x10800], desc[UR14][R174.64+0x100] ;  /* 0x10800100aed57fae */ /* 0x0003e2000b981a0e */
[----:B------:R-:W-:Y:S02]  /*55f0*/  SEL R191, R186, 0xffffffe0, !P0 ;  /* 0xffffffe0babf7807 */ /* 0x000fe40004000000 */
[----:B------:R-:W-:Y:S01]  /*5600*/  LOP3.LUT P0, RZ, R188, 0x4, RZ, 0xc0, !PT ;  /* 0x00000004bcff7812 */ /* 0x000fe2000780c0ff */
[----:B------:R-:W-:Y:S01]  /*5610*/  LDGSTS.E.BYPASS.LTC128B.128 [R213+0xd000], desc[UR14][R178.64] ;  /* 0x0d000000b2d57fae */ /* 0x000fe2000b981a0e */
[C---:B------:R-:W-:Y:S01]  /*5620*/  IADD3 R135, PT, PT, R191.reuse, R176, RZ ;  /* 0x000000b0bf877210 */ /* 0x040fe20007ffe0ff */
[----:B------:R-:W-:Y:S01]  /*5630*/  IMAD.IADD R134, R191, 0x1, R132 ;  /* 0x00000001bf867824 */ /* 0x000fe200078e0284 */
[----:B------:R-:W-:Y:S01]  /*5640*/  SEL R3, R185, 0xffffffc0, !P0 ;  /* 0xffffffc0b9037807 */ /* 0x000fe20004000000 */
[----:B------:R-:W-:Y:S04]  /*5650*/  LDGSTS.E.BYPASS.LTC128B.128 [R213+0xf000], desc[UR14][R178.64+0x80] ;  /* 0x0f000080b2d57fae */ /* 0x000fe8000b981a0e */
[----:B------:R-:W-:Y:S01]  /*5660*/  LDGSTS.E.BYPASS.LTC128B.128 [R213+0x11000], desc[UR14][R178.64+0x100] ;  /* 0x11000100b2d57fae */ /* 0x000fe2000b981a0e */
[C---:B------:R-:W-:Y:S02]  /*5670*/  IMAD.IADD R192, R3.reuse, 0x1, R176 ;  /* 0x0000000103c07824 */ /* 0x040fe400078e02b0 */
        /* <DEDUP_REMOVED lines=243> */
.L_x_3988:
        /* <DEDUP_REMOVED lines=24> */
.L_x_3987:
        /* <DEDUP_REMOVED lines=397> */
.L_x_3985:
[----:B------:R-:W1:Y:S01]  /*8000*/  SHFL.BFLY PT, R10, R211, 0x2, 0x1f ;  /* 0x0c401f00d30a7f89 */ /* 0x000e6200000e0000 */
[C---:B------:R-:W-:Y:S01]  /*8010*/  SHF.L.U32 R9, R188.reuse, 0x4, RZ ;  /* 0x00000004bc097819 */ /* 0x040fe200000006ff */
[----:B------:R-:W-:Y:S01]  /*8020*/  S2UR UR8, SR_CTAID.Y ;  /* 0x00000000000879c3 */ /* 0x000fe20000002600 */
[----:B------:R-:W-:Y:S01]  /*8030*/  SHF.L.U32 R2, R188, 0x1, RZ ;  /* 0x00000001bc027819 */ /* 0x000fe200000006ff */
[----:B------:R-:W2:Y:S01]  /*8040*/  SHFL.BFLY PT, R0, R209, 0x2, 0x1f ;  /* 0x0c401f00d1007f89 */ /* 0x000ea200000e0000 */
[C---:B------:R-:W-:Y:S01]  /*8050*/  LOP3.LUT R7, R9.reuse, 0x1c0, RZ, 0xc0, !PT ;  /* 0x000001c009077812 */ /* 0x040fe200078ec0ff */
[----:B------:R-:W3:Y:S01]  /*8060*/  LDCU UR4, c[0x0][0x44c] ;  /* 0x00008980ff0477ac */ /* 0x000ee20008000800 */
[----:B------:R-:W-:Y:S01]  /*8070*/  LOP3.LUT R9, R9, 0x10, RZ, 0xc0, !PT ;  /* 0x0000001009097812 */ /* 0x000fe200078ec0ff */
[----:B------:R-:W-:Y:S01]  /*8080*/  BSSY.RECONVERGENT B0, `(.L_x_3990) ;  /* 0x00000ee000007945 */ /* 0x000fe20003800200 */
[----:B------:R-:W-:Y:S01]  /*8090*/  LOP3.LUT R7, R7, 0x38, R2, 0xf8, !PT ;  /* 0x0000003807077812 */ /* 0x000fe200078ef802 */
[----:B------:R-:W-:Y:S01]  /*80a0*/  S2UR UR7, SR_CTAID.Z ;  /* 0x00000000000779c3 */ /* 0x000fe20000002700 */
[----:B------:R-:W-:-:S02]  /*80b0*/  SEL R186, R186, 0xffffffe0, !P0 ;  /* 0xffffffe0baba7807 */ /* 0x000fc40004000000 */
[----:B------:R-:W-:Y:S02]  /*80c0*/  SHF.R.U32.HI R12, RZ, 0x2, R188 ;  /* 0x00000002ff0c7819 */ /* 0x000fe400000116bc */
[----:B------:R-:W-:-:S03]  /*80d0*/  LOP3.LUT R133, R190, 0x30, RZ, 0xc0, !PT ;  /* 0x00000030be857812 */ /* 0x000fc600078ec0ff */
[----:B------:R-:W4:Y:S01]  /*80e0*/  LDC R14, c[0x0][0x3e0] ;  /* 0x0000f800ff0e7b82 */ /* 0x000f220000000800 */
[----:B------:R-:W-:Y:S01]  /*80f0*/  LOP3.LUT R133, R133, 0x7, R12, 0xf8, !PT ;  /* 0x0000000785857812 */ /* 0x000fe200078ef80c */
[----:B-1----:R-:W-:-:S06]  /*8100*/  FADD.FTZ R10, R10, R211 ;  /* 0x000000d30a0a7221 */ /* 0x002fcc0000010000 */
[----:B------:R-:W1:Y:S01]  /*8110*/  S2UR UR6, SR_CTAID.X ;  /* 0x00000000000679c3 */ /* 0x000e620000002500 */
[----:B--2---:R-:W-:Y:S01]  /*8120*/  FADD.FTZ R13, R0, R209 ;  /* 0x000000d1000d7221 */ /* 0x004fe20000010000 */
[----:B------:R-:W2:Y:S01]  /*8130*/  SHFL.BFLY PT, R5, R10, 0x1, 0x1f ;  /* 0x0c201f000a057f89 */ /* 0x000ea200000e0000 */
[----:B------:R-:W-:-:S03]  /*8140*/  SHF.L.U32 R0, R188, 0x2, RZ ;  /* 0x00000002bc007819 */ /* 0x000fc600000006ff */
[----:B------:R-:W5:Y:S01]  /*8150*/  SHFL.BFLY PT, R4, R13, 0x1, 0x1f ;  /* 0x0c201f000d047f89 */ /* 0x000f6200000e0000 */
[----:B------:R-:W-:Y:S01]  /*8160*/  LOP3.LUT R11, R0, 0x1f8, RZ, 0xc0, !PT ;  /* 0x000001f8000b7812 */ /* 0x000fe200078ec0ff */
[----:B-1----:R-:W-:Y:S01]  /*8170*/  USHF.L.U32 UR6, UR6, 0x6, URZ ;  /* 0x0000000606067899 */ /* 0x002fe200080006ff */
[----:B--2---:R-:W-:Y:S01]  /*8180*/  FADD.FTZ R5, R10, R5 ;  /* 0x000000050a057221 */ /* 0x004fe20000010000 */
[----:B------:R-:W-:Y:S02]  /*8190*/  LOP3.LUT R10, R187, 0x6, R2, 0xf8, !PT ;  /* 0x00000006bb0a7812 */ /* 0x000fe400078ef802 */
[----:B------:R-:W-:Y:S01]  /*81a0*/  LOP3.LUT R2, R11, 0x38, R190, 0x78, !PT ;  /* 0x000000380b027812 */ /* 0x000fe200078e78be */
[----:B------:R-:W1:Y:S01]  /*81b0*/  MUFU.RCP R8, R5 ;  /* 0x0000000500087308 */ /* 0x000e620000001000 */
[----:B-----5:R-:W-:Y:S01]  /*81c0*/  FADD.FTZ R4, R13, R4 ;  /* 0x000000040d047221 */ /* 0x020fe20000010000 */
[----:B------:R-:W-:Y:S01]  /*81d0*/  BAR.SYNC.DEFER_BLOCKING 0x0 ;  /* 0x0000000000007b1d */ /* 0x000fe20000010000 */
[----:B------:R-:W-:-:S02]  /*81e0*/  FSETP.NE.FTZ.AND P2, PT, R5, RZ, PT ;  /* 0x000000ff0500720b */ /* 0x000fc40003f55000 */
[----:B------:R-:W-:Y:S02]  /*81f0*/  LOP3.LUT R7, R10, R7, RZ, 0xfc, !PT ;  /* 0x000000070a077212 */ /* 0x000fe400078efcff */
[----:B------:R-:W-:Y:S01]  /*8200*/  FSETP.NE.FTZ.AND P1, PT, R4, RZ, PT ;  /* 0x000000ff0400720b */ /* 0x000fe20003f35000 */
[----:B------:R-:W2:Y:S01]  /*8210*/  MUFU.RCP R6, R4 ;  /* 0x0000000400067308 */ /* 0x000ea20000001000 */
[----:B------:R-:W-:Y:S01]  /*8220*/  LEA R7, R7, UR5, 0x2 ;  /* 0x0000000507077c11 */ /* 0x000fe2000f8e10ff */
[----:B------:R-:W5:Y:S01]  /*8230*/  LDC.64 R12, c[0x0][0x430] ;  /* 0x00010c00ff0c7b82 */ /* 0x000f620000000a00 */
[----:B------:R-:W-:Y:S02]  /*8240*/  R2P PR, R188, 0x18 ;  /* 0x00000018bc007804 */ /* 0x000fe40000000000 */
[----:B------:R-:W-:Y:S02]  /*8250*/  LEA R2, R2, R9, 0x2 ;  /* 0x0000000902027211 */ /* 0x000fe400078e10ff */
[----:B------:R-:W-:Y:S01]  /*8260*/  IADD3 R11, PT, PT, R7, 0x80, RZ ;  /* 0x00000080070b7810 */ /* 0x000fe20007ffe0ff */
[----:B------:R-:W3:Y:S01]  /*8270*/  @P2 MUFU.LG2 R5, R5 ;  /* 0x0000000500052308 */ /* 0x000ee20000000c00 */
[----:B------:R-:W-:Y:S01]  /*8280*/  LOP3.LUT P0, RZ, R188, 0x3, RZ, 0xc0, !PT ;  /* 0x00000003bcff7812 */ /* 0x000fe2000780c0ff */
[----:B------:R-:W4:Y:S01]  /*8290*/  @P2 LDC R17, c[0x0][0x458] ;  /* 0x00011600ff112b82 */ /* 0x000f220000000800 */
[----:B-1----:R-:W-:-:S05]  /*82a0*/  FSEL R8, R8, 1, P2 ;  /* 0x3f80000008087808 */ /* 0x002fca0001000000 */
        /* <DEDUP_REMOVED lines=48> */
[----:B--2---:R-:W-:Y:S01]  /*85b0*/  FSEL R6, R6, 1, P1 ;  /* 0x3f80000006067808 */ /* 0x004fe20000800000 */
[----:B------:R-:W-:Y:S01]  /*85c0*/  STS.64 [R7], R128 ;  /* 0x0000008007007388 */ /* 0x000fe20000000a00 */
[----:B------:R-:W-:Y:S01]  /*85d0*/  SEL R8, R185, 0xffffffc0, !P3 ;  /* 0xffffffc0b9087807 */ /* 0x000fe20005800000 */
[----:B------:R-:W1:Y:S01]  /*85e0*/  @P1 LDC R16, c[0x0][0x458] ;  /* 0x00011600ff101b82 */ /* 0x000e620000000800 */
[C---:B------:R-:W-:Y:S01]  /*85f0*/  @P4 IADD3 R11, PT, PT, R7.reuse, -0x80, RZ ;  /* 0xffffff80070b4810 */ /* 0x040fe20007ffe0ff */
[C---:B------:R-:W-:Y:S01]  /*8600*/  FMUL.FTZ R130, R6.reuse, R130 ;  /* 0x0000008206827220 */ /* 0x040fe20000410000 */
        /* <DEDUP_REMOVED lines=49> */
[----:B------:R-:W-:Y:S01]  /*8920*/  STS.64 [R7+0x800], R130 ;  /* 0x0008008207007388 */ /* 0x000fe20000000a00 */
[----:B------:R-:W-:Y:S01]  /*8930*/  IADD3 R10, PT, PT, R186, R9, RZ ;  /* 0x00000009ba0a7210 */ /* 0x000fe20007ffe0ff */
[----:B------:R-:W2:Y:S01]  /*8940*/  @P1 MUFU.LG2 R4, R4 ;  /* 0x0000000400041308 */ /* 0x000ea20000000c00 */
[-C--:B------:R-:W-:Y:S01]  /*8950*/  IADD3 R15, PT, PT, R8, R11.reuse, RZ ;  /* 0x0000000b080f7210 */ /* 0x080fe20007ffe0ff */
[----:B------:R-:W-:Y:S01]  /*8960*/  STS.64 [R6], R36 ;  /* 0x0000002406007388 */ /* 0x000fe20000000a00 */
[C---:B------:R-:W-:Y:S01]  /*8970*/  IADD3 R8, PT, PT, R186.reuse, R11, RZ ;  /* 0x0000000bba087210 */ /* 0x040fe20007ffe0ff */
[----:B---3--:R-:W-:Y:S01]  /*8980*/  @P2 FMUL.FTZ R5, R5, 0.69314718246459960938 ;  /* 0x3f31721805052820 */ /* 0x008fe20000410000 */
[----:B------:R-:W-:Y:S01]  /*8990*/  IADD3 R186, PT, PT, R186, R15, RZ ;  /* 0x0000000fbaba7210 */ /* 0x000fe20007ffe0ff */
[----:B------:R-:W-:Y:S04]  /*89a0*/  STS.64 [R6+0x800], R38 ;  /* 0x0008002606007388 */ /* 0x000fe80000000a00 */
[----:B------:R-:W-:Y:S04]  /*89b0*/  STS.64 [R9], R40 ;  /* 0x0000002809007388 */ /* 0x000fe80000000a00 */
        /* <DEDUP_REMOVED lines=36> */
[----:B--2---:R-:W-:-:S03]  /*8c00*/  IADD3 R7, PT, PT, -R201, RZ, RZ ;  /* 0x000000ffc9077210 */ /* 0x004fc60007ffe1ff */
[----:B------:R2:W-:Y:S01]  /*8c10*/  STS.64 [R11+0x8000], R112 ;  /* 0x008000700b007388 */ /* 0x0005e20000000a00 */
[----:B-----5:R-:W-:Y:S01]  /*8c20*/  IMAD R201, R12, UR8, R201 ;  /* 0x000000080cc97c24 */ /* 0x020fe2000f8e02c9 */
[----:B---3--:R-:W-:Y:S02]  /*8c30*/  MOV R101, 0xff800000 ;  /* 0xff80000000657802 */ /* 0x008fe40000000f00 */
[----:B------:R2:W-:Y:S01]  /*8c40*/  STS.64 [R11+0x8800], R114 ;  /* 0x008800720b007388 */ /* 0x0005e20000000a00 */
[----:B----4-:R-:W-:Y:S01]  /*8c50*/  IMAD R7, R14, R7, UR7 ;  /* 0x000000070e077e24 */ /* 0x010fe2000f8e0207 */
[----:B------:R-:W-:Y:S01]  /*8c60*/  MOV R100, 0xff800000 ;  /* 0xff80000000647802 */ /* 0x000fe20000000f00 */
[----:B------:R-:W-:Y:S01]  /*8c70*/  @P2 FFMA.FTZ R101, R132, R17, R5 ;  /* 0x0000001184652223 */ /* 0x000fe20000010005 */
[----:B------:R2:W-:Y:S01]  /*8c80*/  STS.64 [R8+0x8000], R116 ;  /* 0x0080007408007388 */ /* 0x0005e20000000a00 */
[----:B-1----:R-:W-:Y:S02]  /*8c90*/  IMAD R102, R201, R14, R7 ;  /* 0x0000000ec9667224 */ /* 0x002fe400078e0207 */
[----:B------:R-:W-:Y:S01]  /*8ca0*/  @P1 FFMA.FTZ R100, R3, R16, R4 ;  /* 0x0000001003641223 */ /* 0x000fe20000010004 */
        /* <DEDUP_REMOVED lines=43> */
.L_x_3991:
[----:B------:R-:W-:Y:S05]  /*8f60*/  BSYNC.RECONVERGENT B0 ;  /* 0x0000000000007941 */ /* 0x000fea0003800200 */
.L_x_3990:
[----:B------:R-:W4:Y:S01]  /*8f70*/  LDCU.64 UR4, c[0x0][0x3f8] ;  /* 0x00007f00ff0477ac */ /* 0x000f220008000a00 */
[----:B---3--:R-:W-:Y:S02]  /*8f80*/  SHF.R.U32.HI R101, RZ, 0x4, R188 ;  /* 0x00000004ff657819 */ /* 0x008fe400000116bc */
[----:B------:R-:W-:Y:S02]  /*8f90*/  LOP3.LUT R0, R0, 0x3c, RZ, 0xc0, !PT ;  /* 0x0000003c00007812 */ /* 0x000fe400078ec0ff */
[CC--:B------:R-:W-:Y:S01]  /*8fa0*/  ISETP.GE.AND P0, PT, R101.reuse, R194.reuse, PT ;  /* 0x000000c26500720c */ /* 0x0c0fe20003f06270 */
[C---:B------:R-:W-:Y:S02]  /*8fb0*/  VIADD R103, R101.reuse, 0x8 ;  /* 0x0000000865677836 */ /* 0x040fe40000000000 */
[C---:B------:R-:W-:Y:S02]  /*8fc0*/  IMAD R0, R101.reuse, 0xc0, R0 ;  /* 0x000000c065007824 */ /* 0x040fe400078e0200 */
[----:B------:R-:W-:Y:S01]  /*8fd0*/  VIADD R105, R101, 0x10 ;  /* 0x0000001065697836 */ /* 0x000fe20000000000 */
[----:B------:R-:W-:Y:S01]  /*8fe0*/  ISETP.GE.AND P6, PT, R103, R194, PT ;  /* 0x000000c26700720c */ /* 0x000fe20003fc6270 */
[----:B------:R-:W-:Y:S01]  /*8ff0*/  VIADD R103, R101, 0x18 ;  /* 0x0000001865677836 */ /* 0x000fe20000000000 */
[----:B------:R-:W-:-:S02]  /*9000*/  IADD3 R0, P1, PT, R3, R0, RZ ;  /* 0x0000000003007210 */ /* 0x000fc40007f3e0ff */
[-C--:B------:R-:W-:Y:S01]  /*9010*/  ISETP.GE.AND P5, PT, R105, R194.reuse, PT ;  /* 0x000000c26900720c */ /* 0x080fe20003fa6270 */
[----:B------:R-:W-:Y:S01]  /*9020*/  VIADD R105, R101, 0x20 ;  /* 0x0000002065697836 */ /* 0x000fe20000000000 */
[----:B------:R-:W-:Y:S01]  /*9030*/  LEA.HI.X.SX32 R107, R3, RZ, 0x1, P1 ;  /* 0x000000ff036b7211 */ /* 0x000fe200008f0eff */
[----:B------:R-:W-:Y:S01]  /*9040*/  VIADD R3, R101, 0x30 ;  /* 0x0000003065037836 */ /* 0x000fe20000000000 */
[C---:B----4-:R-:W-:Y:S02]  /*9050*/  LEA R106, P1, R0.reuse, UR4, 0x2 ;  /* 0x00000004006a7c11 */ /* 0x050fe4000f8210ff */
[-C--:B------:R-:W-:Y:S01]  /*9060*/  ISETP.GE.AND P4, PT, R103, R194.reuse, PT ;  /* 0x000000c26700720c */ /* 0x080fe20003f86270 */
[C---:B------:R-:W-:Y:S01]  /*9070*/  VIADD R103, R101.reuse, 0x28 ;  /* 0x0000002865677836 */ /* 0x040fe20000000000 */
[----:B------:R-:W-:Y:S01]  /*9080*/  LEA.HI.X R107, R0, UR5, R107, 0x2, P1 ;  /* 0x00000005006b7c11 */ /* 0x000fe200088f146b */
[----:B------:R-:W-:Y:S01]  /*9090*/  VIADD R101, R101, 0x38 ;  /* 0x0000003865657836 */ /* 0x000fe20000000000 */
[----:B------:R-:W-:-:S02]  /*90a0*/  ISETP.GE.AND P3, PT, R105, R194, PT ;  /* 0x000000c26900720c */ /* 0x000fc40003f66270 */
[-C--:B------:R-:W-:Y:S01]  /*90b0*/  ISETP.GE.AND P2, PT, R103, R194.reuse, PT ;  /* 0x000000c26700720c */ /* 0x080fe20003f46270 */
[----:B-1----:R1:W-:Y:S01]  /*90c0*/  @!P0 STG.E.128 desc[UR14][R106.64], R96 ;  /* 0x000000606a008986 */ /* 0x0023e2000c101d0e */
[----:B------:R-:W-:-:S03]  /*90d0*/  ISETP.GE.AND P1, PT, R3, R194, PT ;  /* 0x000000c20300720c */ /* 0x000fc60003f26270 */
[----:B------:R1:W-:Y:S04]  /*90e0*/  @!P0 STG.E.128 desc[UR14][R106.64+0x100], R64 ;  /* 0x000100406a008986 */ /* 0x0003e8000c101d0e */
[----:B------:R1:W-:Y:S01]  /*90f0*/  @!P0 STG.E.128 desc[UR14][R106.64+0x200], R32 ;  /* 0x000200206a008986 */ /* 0x0003e2000c101d0e */
[----:B------:R-:W-:-:S03]  /*9100*/  ISETP.GE.AND P0, PT, R101, R194, PT ;  /* 0x000000c26500720c */ /* 0x000fc60003f06270 */
[----:B------:R1:W-:Y:S04]  /*9110*/  @!P6 STG.E.128 desc[UR14][R106.64+0x1800], R92 ;  /* 0x0018005c6a00e986 */ /* 0x0003e8000c101d0e */
        /* <DEDUP_REMOVED lines=16> */
[----:B------:R1:W-:Y:S01]  /*9220*/  @!P1 STG.E.128 desc[UR14][R106.64+0x9200], R8 ;  /* 0x009200086a009986 */ /* 0x0003e2000c101d0e */
[----:B------:R-:W-:Y:S05]  /*9230*/  @P0 EXIT ;  /* 0x000000000000094d */ /* 0x000fea0003800000 */
[----:B------:R-:W-:Y:S04]  /*9240*/  STG.E.128 desc[UR14][R106.64+0xa800], R68 ;  /* 0x00a800446a007986 */ /* 0x000fe8000c101d0e */
[----:B------:R-:W-:Y:S04]  /*9250*/  STG.E.128 desc[UR14][R106.64+0xa900], R36 ;  /* 0x00a900246a007986 */ /* 0x000fe8000c101d0e */
[----:B------:R-:W-:Y:S01]  /*9260*/  STG.E.128 desc[UR14][R106.64+0xaa00], R4 ;  /* 0x00aa00046a007986 */ /* 0x000fe2000c101d0e */
[----:B------:R-:W-:Y:S05]  /*9270*/  EXIT ;  /* 0x000000000000794d */ /* 0x000fea0003800000 */
.L_x_3992:
        /* <DEDUP_REMOVED lines=16> */
.L_x_6913:


//--------------------- .text._ZN5flash24flash_fwd_splitkv_kernelI23Flash_fwd_kernel_traitsILi192ELi64ELi64ELi4ELb0ELb0EN7cutlass6half_tE19Flash_kernel_traitsILi192ELi64ELi64ELi4ES3_EELb0ELb0ELb0ELb0ELb1ELb1ELb1ELb0EEEvNS_16Flash_fwd_paramsE --------------------------
	.section	.text._ZN5flash24flash_fwd_splitkv_kernelI23Flash_fwd_kernel_traitsILi192ELi64ELi64ELi4ELb0ELb0EN7cutlass6half_tE19Flash_kernel_traitsILi192ELi64ELi64ELi4ES3_EELb0ELb0ELb0ELb0ELb1ELb1ELb1ELb0EEEvNS_16Flash_fwd_paramsE,"ax",@progbits
	.align	128
        .global         _ZN5flash24flash_fwd_splitkv_kernelI23Flash_fwd_kernel_traitsILi192ELi64ELi64ELi4ELb0ELb0EN7cutlass6half_tE19Flash_kernel_traitsILi192ELi64ELi64ELi4ES3_EELb0ELb0ELb0ELb0ELb1ELb1ELb1ELb0EEEvNS_16Flash_fwd_paramsE
        .type           _ZN5flash24flash_fwd_splitkv_kernelI23Flash_fwd_kernel_traitsILi192ELi64ELi64ELi4ELb0ELb0EN7cutlass6half_tE19Flash_kernel_traitsILi192ELi64ELi64ELi4ES3_EELb0ELb0ELb0ELb0ELb1ELb1ELb1ELb0EEEvNS_16Flash_fwd_paramsE,@function
        .size           _ZN5flash24flash_fwd_splitkv_kernelI23Flash_fwd_kernel_traitsILi192ELi64ELi64ELi4ELb0ELb0EN7cutlass6half_tE19Flash_kernel_traitsILi192ELi64ELi64ELi4ES3_EELb0ELb0ELb0ELb0ELb1ELb1ELb1ELb0EEEvNS_16Flash_fwd_paramsE,(.L_x_6914 - _ZN5flash24flash_fwd_splitkv_kernelI23Flash_fwd_kernel_traitsILi192ELi64ELi64ELi4ELb0ELb0EN7cutlass6half_tE19Flash_kernel_traitsILi192ELi64ELi64ELi4ES3_EELb0ELb0ELb0ELb0ELb1ELb1ELb1ELb0EEEvNS_16Flash_fwd_paramsE)
        .other          _ZN5flash24flash_fwd_splitkv_kernelI23Flash_fwd_kernel_traitsILi192ELi64ELi64ELi4ELb0ELb0EN7cutlass6half_tE19Flash_kernel_traitsILi192ELi64ELi64ELi4ES3_EELb0ELb0ELb0ELb0ELb1ELb1ELb1ELb0EEEvNS_16Flash_fwd_paramsE,@"STO_CUDA_ENTRY STV_DEFAULT"
_ZN5flash24flash_fwd_splitkv_kernelI23Flash_fwd_kernel_traitsILi192ELi64ELi64ELi4ELb0ELb0EN7cutlass6half_tE19Flash_kernel_traitsILi192ELi64ELi64ELi4ES3_EELb0ELb0ELb0ELb0ELb1ELb1ELb1ELb0EEEvNS_16Flash_fwd_paramsE:
.text._ZN5flash24flash_fwd_splitkv_kernelI23Flash_fwd_kernel_traitsILi192ELi64ELi64ELi4ELb0ELb0EN7cutlass6half_tE19Flash_kernel_traitsILi192ELi64ELi64ELi4ES3_EELb0ELb0ELb0ELb0ELb1ELb1ELb1ELb0EEEvNS_16Flash_fwd_paramsE:
        /* <DEDUP_REMOVED lines=57> */
.L_x_3993:
        /* <DEDUP_REMOVED lines=8> */
[----:B------:R-:W1:Y:S01]  /*0410*/  S2R R35, SR_CTAID.X ;  /* 0x0000000000237919 */ /* 0x000e620000002500 */
[----:B------:R-:W2:Y:S01]  /*0420*/  @!P4 LDC R195, c[0x0][0x434] ;  /* 0x00010d00ffc3cb82 */ /* 0x000ea20000000800 */
[----:B-----5:R-:W-:Y:S02]  /*0430*/  @P4 IMAD.IADD R195, R0, 0x1, -R13 ;  /* 0x0000000100c34824 */ /* 0x020fe400078e0a0d */
[----:B-1-3--:R-:W-:-:S05]  /*0440*/  IMAD.SHL.U32 R14, R35, 0x40, RZ ;  /* 0x00000040230e7824 */ /* 0x00afca00078e00ff */
[----:B--2---:R-:W-:-:S13]  /*0450*/  ISETP.GT.AND P1, PT, R195, R14, PT ;  /* 0x0000000ec300720c */ /* 0x004fda0003f24270 */
        /* <DEDUP_REMOVED lines=126> */
[----:B------:R-:W-:-:S03]  /*0c40*/  ISETP.GE.OR P6, PT, R0, R195, P6 ;  /* 0x000000c30000720c */ /* 0x000fc600037c6670 */
        /* <DEDUP_REMOVED lines=11> */
.L_x_3994:
        /* <DEDUP_REMOVED lines=8> */
.L_x_3995:
        /* <DEDUP_REMOVED lines=100> */
.L_x_3996:
        /* <DEDUP_REMOVED lines=15> */
.L_x_3998:
[----:B------:R-:W2:Y:S01]  /*14b0*/  LDC.64 R2, c[0x0][0x3b8] ;  /* 0x0000ee00ff027b82 */ /* 0x000ea20000000a00 */
[----:B------:R-:W-:-:S05]  /*14c0*/  IADD3 R4, PT, PT, R6, R7, RZ ;  /* 0x0000000706047210 */ /* 0x000fca0007ffe0ff */
[C---:B--2---:R-:W-:Y:S02]  /*14d0*/  IMAD R19, R4.reuse, R3, RZ ;  /* 0x0000000304137224 */ /* 0x044fe400078e02ff */
[----:B------:R-:W-:-:S05]  /*14e0*/  IMAD.WIDE.U32 R4, R4, R2, RZ ;  /* 0x0000000204047225 */ /* 0x000fca00078e00ff */
[----:B------:R-:W-:Y:S02]  /*14f0*/  IADD3 R19, PT, PT, R5, R19, RZ ;  /* 0x0000001305137210 */ /* 0x000fe40007ffe0ff */
[----:B------:R-:W-:Y:S02]  /*1500*/  MOV R18, R4 ;  /* 0x0000000400127202 */ /* 0x000fe40000000f00 */
.L_x_3999:
        /* <DEDUP_REMOVED lines=14> */
.L_x_4000:
[----:B------:R-:W2:Y:S01]  /*15f0*/  LDC.64 R4, c[0x0][0x3c0] ;  /* 0x0000f000ff047b82 */ /* 0x000ea20000000a00 */
[----:B------:R-:W-:-:S05]  /*1600*/  IADD3 R6, PT, PT, R6, R7, RZ ;  /* 0x0000000706067210 */ /* 0x000fca0007ffe0ff */
[C---:B--2---:R-:W-:Y:S02]  /*1610*/  IMAD R21, R6.reuse, R5, RZ ;  /* 0x0000000506157224 */ /* 0x044fe400078e02ff */
[----:B------:R-:W-:-:S05]  /*1620*/  IMAD.WIDE.U32 R6, R6, R4, RZ ;  /* 0x0000000406067225 */ /* 0x000fca00078e00ff */
[----:B------:R-:W-:Y:S02]  /*1630*/  IADD3 R21, PT, PT, R7, R21, RZ ;  /* 0x0000001507157210 */ /* 0x000fe40007ffe0ff */
[----:B------:R-:W-:-:S07]  /*1640*/  MOV R20, R6 ;  /* 0x0000000600147202 */ /* 0x000fce0000000f00 */
.L_x_4001:
        /* <DEDUP_REMOVED lines=13> */
[----:B------:R-:W-:-:S04]  /*1720*/  IMAD.WIDE.U32 R18, R10, R2, R18 ;  /* 0x000000020a127225 */ /* 0x000fc800078e0012 */
[----:B-1----:R-:W-:Y:S02]  /*1730*/  IMAD.MOV R7, RZ, RZ, -R17 ;  /* 0x000000ffff077224 */ /* 0x002fe400078e0a11 */
[----:B------:R-:W-:Y:S02]  /*1740*/  IMAD R15, R10, R3, R15 ;  /* 0x000000030a0f7224 */ /* 0x000fe400078e020f */
[----:B-----5:R-:W-:Y:S01]  /*1750*/  IMAD R8, R7, R6, RZ ;  /* 0x0000000607087224 */ /* 0x020fe200078e02ff */
[----:B------:R-:W-:Y:S02]  /*1760*/  IABS R7, R26 ;  /* 0x0000001a00077213 */ /* 0x000fe40000000000 */
[----:B------:R-:W-:Y:S01]  /*1770*/  IADD3 R19, PT, PT, R19, R15, RZ ;  /* 0x0000000f13137210 */ /* 0x000fe20007ffe0ff */
[----:B------:R-:W-:-:S04]  /*1780*/  IMAD.HI.U32 R17, R17, R8, R16 ;  /* 0x0000000811117227 */ /* 0x000fc800078e0010 */
[----:B------:R-:W-:-:S04]  /*1790*/  IMAD.MOV.U32 R8, RZ, RZ, R7 ;  /* 0x000000ffff087224 */ /* 0x000fc800078e0007 */
[----:B------:R-:W-:-:S04]  /*17a0*/  IMAD.HI.U32 R16, R17, R8, RZ ;  /* 0x0000000811107227 */ /* 0x000fc800078e00ff */
[----:B------:R-:W-:Y:S01]  /*17b0*/  IMAD R17, R10, R5, R12 ;  /* 0x000000050a117224 */ /* 0x000fe200078e020c */
[----:B------:R-:W-:-:S04]  /*17c0*/  IADD3 R7, PT, PT, -R16, RZ, RZ ;  /* 0x000000ff10077210 */ /* 0x000fc80007ffe1ff */
[----:B------:R-:W-:Y:S01]  /*17d0*/  IADD3 R21, PT, PT, R21, R17, RZ ;  /* 0x0000001115157210 */ /* 0x000fe20007ffe0ff */
        /* <DEDUP_REMOVED lines=23> */
.L_x_3997:
        /* <DEDUP_REMOVED lines=14> */
[-C--:B------:R-:W-:Y:S01]  /*1a30*/  ISETP.GE.AND P2, PT, R24, R195.reuse, PT ;  /* 0x000000c31800720c */ /* 0x080fe20003f46270 */
[----:B------:R-:W-:Y:S01]  /*1a40*/  VIADD R18, R22, 0x30 ;  /* 0x0000003016127836 */ /* 0x000fe20000000000 */
[----:B------:R-:W-:Y:S01]  /*1a50*/  IADD3 R28, P1, PT, R29, R28, RZ ;  /* 0x0000001c1d1c7210 */ /* 0x000fe20007f3e0ff */
[----:B------:R-:W-:Y:S01]  /*1a60*/  IMAD.SHL.U32 R88, R186, 0x40, RZ ;  /* 0x00000040ba587824 */ /* 0x000fe200078e00ff */
[----:B------:R-:W-:Y:S01]  /*1a70*/  LOP3.LUT R89, R89, 0x38, R186, 0x78, !PT ;  /* 0x0000003859597812 */ /* 0x000fe200078e78ba */
[----:B------:R-:W-:Y:S01]  /*1a80*/  VIADD R202, R0, 0xffffffff ;  /* 0xffffffff00ca7836 */ /* 0x000fe20000000000 */
[----:B------:R-:W-:Y:S01]  /*1a90*/  ISETP.GE.AND P4, PT, R18, R195, PT ;  /* 0x000000c31200720c */ /* 0x000fe20003f86270 */
[----:B------:R-:W4:Y:S01]  /*1aa0*/  @P0 LDC.64 R8, c[0x0][0x3b0] ;  /* 0x0000ec00ff080b82 */ /* 0x000f220000000a00 */
[----:B-1----:R-:W-:Y:S01]  /*1ab0*/  IMAD R31, R31, UR4, RZ ;  /* 0x000000041f1f7c24 */ /* 0x002fe2000f8e02ff */
[----:B------:R-:W-:Y:S01]  /*1ac0*/  LOP3.LUT R89, R89, 0x1e00, R16, 0xf8, !PT ;  /* 0x00001e0059597812 */ /* 0x000fe200078ef810 */
[----:B------:R-:W1:Y:S01]  /*1ad0*/  LDCU.64 UR6, c[0x0][0x390] ;  /* 0x00007200ff0677ac */ /* 0x000e620008000a00 */
[----:B------:R-:W-:Y:S01]  /*1ae0*/  SHF.L.U32 R209, R202, 0x6, RZ ;  /* 0x00000006cad17819 */ /* 0x000fe200000006ff */
[----:B------:R-:W-:Y:S01]  /*1af0*/  IMAD R31, R26, UR5, R31 ;  /* 0x000000051a1f7c24 */ /* 0x000fe2000f8e021f */
[C---:B------:R-:W-:Y:S01]  /*1b00*/  SHF.L.U64.HI R90, R2.reuse, 0x4, R3 ;  /* 0x00000004025a7819 */ /* 0x040fe20000010203 */
[----:B------:R-:W-:Y:S01]  /*1b10*/  IMAD.SHL.U32 R87, R2, 0x10, RZ ;  /* 0x0000001002577824 */ /* 0x000fe200078e00ff */
[----:B------:R-:W5:Y:S01]  /*1b20*/  @!P5 LDC.64 R6, c[0x0][0x3b0] ;  /* 0x0000ec00ff06db82 */ /* 0x000f620000000a00 */
        /* <DEDUP_REMOVED lines=12> */
[----:B----4-:R-:W-:-:S04]  /*1bf0*/  @P0 IMAD.WIDE.U32 R14, R13, R8, RZ ;  /* 0x000000080d0e0225 */ /* 0x010fc800078e00ff */
[----:B------:R-:W-:Y:S02]  /*1c00*/  @P0 IMAD.MOV.U32 R10, RZ, RZ, R14 ;  /* 0x000000ffff0a0224 */ /* 0x000fe400078e000e */
[----:B------:R-:W-:Y:S02]  /*1c10*/  @P0 IMAD R11, R13, R9, R15 ;  /* 0x000000090d0b0224 */ /* 0x000fe400078e020f */
[----:B------:R-:W4:Y:S01]  /*1c20*/  @!P5 LDC.64 R8, c[0x0][0x380] ;  /* 0x0000e000ff08db82 */ /* 0x000f220000000a00 */
        /* <DEDUP_REMOVED lines=8> */
[----:B-----5:R-:W-:Y:S01]  /*1cb0*/  @!P5 IMAD R10, R35, R6, RZ ;  /* 0x00000006230ad224 */ /* 0x020fe200078e02ff */
[-C--:B------:R-:W-:Y:S01]  /*1cc0*/  @!P5 MOV R30, R26.reuse ;  /* 0x0000001a001ed202 */ /* 0x080fe20000000f00 */
[----:B------:R-:W-:Y:S01]  /*1cd0*/  IMAD.IADD R31, R27, 0x1, R31 ;  /* 0x000000011b1f7824 */ /* 0x000fe200078e021f */
[----:B------:R-:W-:Y:S01]  /*1ce0*/  @!P2 MOV R36, R26 ;  /* 0x0000001a0024a202 */ /* 0x000fe20000000f00 */
[C---:B------:R-:W-:Y:S01]  /*1cf0*/  @!P5 IMAD R10, R34.reuse, R7, R10 ;  /* 0x00000007220ad224 */ /* 0x040fe200078e020a */
[----:B------:R-:W-:Y:S01]  /*1d00*/  LEA R89, R89, UR5, 0x1 ;  /* 0x0000000559597c11 */ /* 0x000fe2000f8e08ff */
[----:B------:R-:W-:Y:S01]  /*1d10*/  @!P5 IMAD.WIDE.U32 R14, R34, R6, R30 ;  /* 0x00000006220ed225 */ /* 0x000fe200078e001e */
[----:B------:R-:W-:Y:S01]  /*1d20*/  IADD3 R30, P3, PT, R29, R12, RZ ;  /* 0x0000000c1d1e7210 */ /* 0x000fe20007f7e0ff */
[----:B------:R-:W3:Y:S01]  /*1d30*/  @!P2 LDC.64 R6, c[0x0][0x3b0] ;  /* 0x0000ec00ff06ab82 */ /* 0x000ee20000000a00 */
[----:B------:R-:W5:Y:S01]  /*1d40*/  LDCU UR4, c[0x0][0x50c] ;  /* 0x0000a180ff0477ac */ /* 0x000f620008000800 */
[----:B------:R-:W-:Y:S01]  /*1d50*/  @!P5 IMAD.IADD R10, R15, 0x1, R10 ;  /* 0x000000010f0ad824 */ /* 0x000fe200078e020a */
[----:B----4-:R-:W-:Y:S01]  /*1d60*/  @!P5 LEA R32, P0, R14, R8, 0x1 ;  /* 0x000000080e20d211 */ /* 0x010fe200078008ff */
[----:B------:R-:W-:-:S02]  /*1d70*/  @!P2 IMAD.MOV.U32 R37, RZ, RZ, R31 ;  /* 0x000000ffff25a224 */ /* 0x000fc400078e001f */
[----:B------:R-:W-:Y:S01]  /*1d80*/  @!P6 IMAD.MOV.U32 R40, RZ, RZ, R26 ;  /* 0x000000ffff28e224 */ /* 0x000fe200078e001a */
[----:B------:R-:W-:Y:S01]  /*1d90*/  @!P5 LEA.HI.X R33, R14, R9, R10, 0x1, P0 ;  /* 0x000000090e21d211 */ /* 0x000fe200000f0c0a */
[----:B------:R-:W4:Y:S01]  /*1da0*/  @!P6 LDC.64 R12, c[0x0][0x3b0] ;  /* 0x0000ec00ff0ceb82 */ /* 0x000f220000000a00 */
[----:B------:R-:W-:Y:S01]  /*1db0*/  @!P2 IADD3 R8, P0, PT, R34, 0x10, RZ ;  /* 0x000000102208a810 */ /* 0x000fe20007f1e0ff */
[----:B------:R-:W-:Y:S01]  /*1dc0*/  @!P6 IMAD.MOV.U32 R41, RZ, RZ, R31 ;  /* 0x000000ffff29e224 */ /* 0x000fe200078e001f */
[----:B------:R-:W-:Y:S01]  /*1dd0*/  LOP3.LUT R9, R88, 0x1c0, RZ, 0xc0, !PT ;  /* 0x000001c058097812 */ /* 0x000fe200078ec0ff */
[----:B------:R-:W-:Y:S01]  /*1de0*/  @!PT LDS RZ, [RZ] ;  /* 0x00000000fffff984 */ /* 0x000fe20000000800 */
[----:B------:R-:W-:Y:S01]  /*1df0*/  @!PT LDS RZ, [RZ] ;  /* 0x00000000fffff984 */ /* 0x000fe20000000800 */
[----:B------:R-:W-:Y:S01]  /*1e00*/  @!PT LDS RZ, [RZ] ;  /* 0x00000000fffff984 */ /* 0x000fe20000000800 */
[----:B------:R-:W-:Y:S02]  /*1e10*/  @!P5 LDGSTS.E.BYPASS.LTC128B.128 [R89], desc[UR14][R32.64] ;  /* 0x000000002059dfae */ /* 0x000fe4000b981a0e */
[----:B------:R-:W-:Y:S01]  /*1e20*/  @!P2 IMAD.X R29, RZ, RZ, R35, P0 ;  /* 0x000000ffff1da224 */ /* 0x000fe200000e0623 */
[----:B------:R-:W-:Y:S01]  /*1e30*/  LOP3.LUT R16, R9, 0x38, R16, 0xf8, !PT ;  /* 0x0000003809107812 */ /* 0x000fe200078ef810 */
[----:B------:R-:W2:Y:S01]  /*1e40*/  @!P2 LDC.64 R14, c[0x0][0x380] ;  /* 0x0000e000ff0eab82 */ /* 0x000ea20000000a00 */
[----:B------:R-:W-:Y:S01]  /*1e50*/  @!P6 IADD3 R21, P0, PT, R34, 0x20, RZ ;  /* 0x000000202215e810 */ /* 0x000fe20007f1e0ff */
[----:B------:R-:W-:Y:S01]  /*1e60*/  @!P5 LDGSTS.E.BYPASS.LTC128B.128 [R89+0x2000], desc[UR14][R32.64+0x80] ;  /* 0x020000802059dfae */ /* 0x000fe2000b981a0e */
[----:B------:R-:W-:-:S03]  /*1e70*/  LOP3.LUT R85, R16, R85, RZ, 0x3c, !PT ;  /* 0x0000005510557212 */ /* 0x000fc600078e3cff */
[----:B------:R-:W-:Y:S01]  /*1e80*/  @!P6 IMAD.X R25, RZ, RZ, R35, P0 ;  /* 0x000000ffff19e224 */ /* 0x000fe200000e0623 */
[----:B------:R-:W-:Y:S01]  /*1e90*/  @!P4 IADD3 R23, P0, PT, R34, 0x30, RZ ;  /* 0x000000302217c810 */ /* 0x000fe20007f1e0ff */
[----:B------:R-:W5:Y:S01]  /*1ea0*/  @!P4 LDC.64 R10, c[0x0][0x3b0] ;  /* 0x0000ec00ff0acb82 */ /* 0x000f620000000a00 */
[-C--:B---3--:R-:W-:Y:S01]  /*1eb0*/  @!P2 IMAD R29, R29, R6.reuse, RZ ;  /* 0x000000061d1da224 */ /* 0x088fe200078e02ff */
[----:B------:R3:W-:Y:S01]  /*1ec0*/  @!P5 LDGSTS.E.BYPASS.LTC128B.128 [R89+0x4000], desc[UR14][R32.64+0x100] ;  /* 0x040001002059dfae */ /* 0x0007e2000b981a0e */
[----:B------:R-:W-:-:S04]  /*1ed0*/  @!P2 IMAD.WIDE.U32 R36, R8, R6, R36 ;  /* 0x000000060824a225 */ /* 0x000fc800078e0024 */
[----:B------:R-:W-:Y:S02]  /*1ee0*/  @!P2 IMAD R29, R8, R7, R29 ;  /* 0x00000007081da224 */ /* 0x000fe400078e021d */
[----:B------:R-:W5:Y:S01]  /*1ef0*/  @!P6 LDC.64 R8, c[0x0][0x380] ;  /* 0x0000e000ff08eb82 */ /* 0x000f620000000a00 */
[----:B------:R-:W-:Y:S02]  /*1f00*/  @!P4 IMAD.X R27, RZ, RZ, R35, P0 ;  /* 0x000000ffff1bc224 */ /* 0x000fe400000e0623 */
[----:B------:R-:W-:Y:S02]  /*1f10*/  @!P2 IMAD.IADD R34, R37, 0x1, R29 ;  /* 0x000000012522a824 */ /* 0x000fe400078e021d */
[----:B----4-:R-:W-:Y:S01]  /*1f20*/  @!P6 IMAD.WIDE.U32 R40, R21, R12, R40 ;  /* 0x0000000c1528e225 */ /* 0x010fe200078e0028 */
[C---:B--2---:R-:W-:Y:S02]  /*1f30*/  @!P2 LEA R38, P0, R36.reuse, R14, 0x1 ;  /* 0x0000000e2426a211 */ /* 0x044fe400078008ff */
[----:B------:R-:W2:Y:S01]  /*1f40*/  @!P4 LDC.64 R6, c[0x0][0x380] ;  /* 0x0000e000ff06cb82 */ /* 0x000ea20000000a00 */
[----:B------:R-:W-:Y:S01]  /*1f50*/  @!P6 IMAD R14, R25, R12, RZ ;  /* 0x0000000c190ee224 */ /* 0x000fe200078e02ff */
[----:B------:R-:W-:Y:S01]  /*1f60*/  @!P2 LEA.HI.X R39, R36, R15, R34, 0x1, P0 ;  /* 0x0000000f2427a211 */ /* 0x000fe200000f0c22 */
[----:B------:R-:W-:-:S02]  /*1f70*/  IMAD.X R29, RZ, RZ, R19, P1 ;  /* 0x000000ffff1d7224 */ /* 0x000fc400008e0613 */
[----:B------:R-:W-:Y:S02]  /*1f80*/  @!P6 IMAD R13, R21, R13, R14 ;  /* 0x0000000d150de224 */ /* 0x000fe400078e020e */
[----:B------:R-:W-:Y:S01]  /*1f90*/  @!P2 LDGSTS.E.BYPASS.LTC128B.128 [R89+0x800], desc[UR14][R38.64] ;  /* 0x008000002659afae */ /* 0x000fe2000b981a0e */
[----:B------:R-:W-:-:S03]  /*1fa0*/  IMAD.WIDE.U32 R28, R22, R4, R28 ;  /* 0x00000004161c7225 */ /* 0x000fc600078e001c */
[----:B------:R-:W-:Y:S01]  /*1fb0*/  @!P2 LDGSTS.E.BYPASS.LTC128B.128 [R89+0x2800], desc[UR14][R38.64+0x80] ;  /* 0x028000802659afae */ /* 0x000fe2000b981a0e */
[----:B---3--:R-:W-:Y:S01]  /*1fc0*/  @!P4 IMAD.MOV.U32 R32, RZ, RZ, R26 ;  /* 0x000000ffff20c224 */ /* 0x008fe200078e001a */
[----:B-1----:R-:W-:Y:S01]  /*1fd0*/  LEA R200, P1, R28, UR6, 0x1 ;  /* 0x000000061cc87c11 */ /* 0x002fe2000f8208ff */
[----:B------:R-:W-:Y:S01]  /*1fe0*/  @!P4 IMAD.MOV.U32 R33, RZ, RZ, R31 ;  /* 0x000000ffff21c224 */ /* 0x000fe200078e001f */
[----:B------:R-:W-:Y:S01]  /*1ff0*/  @!P2 LDGSTS.E.BYPASS.LTC128B.128 [R89+0x4800], desc[UR14][R38.64+0x100] ;  /* 0x048001002659afae */ /* 0x000fe2000b981a0e */
[----:B-----5:R-:W-:Y:S01]  /*2000*/  @!P4 IMAD R26, R27, R10, RZ ;  /* 0x0000000a1b1ac224 */ /* 0x020fe200078e02ff */
[----:B------:R-:W-:Y:S01]  /*2010*/  @!P6 LEA R14, P2, R40, R8, 0x1 ;  /* 0x00000008280ee211 */ /* 0x000fe200078408ff */
[----:B------:R-:W-:-:S04]  /*2020*/  @!P4 IMAD.WIDE.U32 R32, R23, R10, R32 ;  /* 0x0000000a1720c225 */ /* 0x000fc800078e0020 */
[----:B------:R-:W-:Y:S01]  /*2030*/  @!P4 IMAD R11, R23, R11, R26 ;  /* 0x0000000b170bc224 */ /* 0x000fe200078e021a */
[----:B--2---:R-:W-:Y:S01]  /*2040*/  @!P4 LEA R6, P0, R32, R6, 0x1 ;  /* 0x000000062006c211 */ /* 0x004fe200078008ff */
[----:B------:R-:W-:Y:S02]  /*2050*/  @!P6 IMAD.IADD R10, R41, 0x1, R13 ;  /* 0x00000001290ae824 */ /* 0x000fe400078e020d */
[----:B------:R-:W-:Y:S02]  /*2060*/  @!P4 IMAD.IADD R8, R33, 0x1, R11 ;  /* 0x000000012108c824 */ /* 0x000fe400078e020b */
[----:B------:R-:W-:Y:S01]  /*2070*/  IMAD.IADD R13, R96, 0x1, -R209 ;  /* 0x00000001600d7824 */ /* 0x000fe200078e0ad1 */
[----:B------:R-:W-:Y:S01]  /*2080*/  @!P6 LEA.HI.X R15, R40, R9, R10, 0x1, P2 ;  /* 0x00000009280fe211 */ /* 0x000fe200010f0c0a */
[----:B------:R-:W-:Y:S01]  /*2090*/  IMAD.X R31, RZ, RZ, R17, P3 ;  /* 0x000000ffff1f7224 */ /* 0x000fe200018e0611 */
[----:B------:R-:W-:Y:S02]  /*20a0*/  @!P4 LEA.HI.X R7, R32, R7, R8, 0x1, P0 ;  /* 0x000000072007c211 */ /* 0x000fe400000f0c08 */
[-C--:B------:R-:W-:Y:S01]  /*20b0*/  ISETP.GE.AND P5, PT, R24, R13.reuse, PT ;  /* 0x0000000d1800720c */ /* 0x080fe20003fa6270 */
[----:B------:R-:W-:Y:S01]  /*20c0*/  @!P6 LDGSTS.E.BYPASS.LTC128B.128 [R89+0x1000], desc[UR14][R14.64] ;  /* 0x010000000e59efae */ /* 0x000fe2000b981a0e */
[----:B------:R-:W-:Y:S01]  /*20d0*/  IMAD.WIDE.U32 R30, R22, R2, R30 ;  /* 0x00000002161e7225 */ /* 0x000fe200078e001e */
[----:B------:R-:W-:-:S02]  /*20e0*/  ISETP.GE.AND P3, PT, R18, R13, PT ;  /* 0x0000000d1200720c */ /* 0x000fc40003f66270 */
[----:B------:R-:W-:Y:S01]  /*20f0*/  @!P6 LDGSTS.E.BYPASS.LTC128B.128 [R89+0x3000], desc[UR14][R14.64+0x80] ;  /* 0x030000800e59efae */ /* 0x000fe2000b981a0e */
[----:B------:R-:W-:Y:S01]  /*2100*/  IMAD R199, R22, R3, R31 ;  /* 0x0000000316c77224 */ /* 0x000fe200078e021f */
[----:B------:R-:W-:Y:S02]  /*2110*/  LEA R198, P0, R30, UR10, 0x1 ;  /* 0x0000000a1ec67c11 */ /* 0x000fe4000f8008ff */
[----:B------:R1:W-:Y:S01]  /*2120*/  @!P6 LDGSTS.E.BYPASS.LTC128B.128 [R89+0x5000], desc[UR14][R14.64+0x100] ;  /* 0x050001000e59efae */ /* 0x0003e2000b981a0e */
[C---:B------:R-:W-:Y:S01]  /*2130*/  ISETP.GE.AND P6, PT, R22.reuse, R13, PT ;  /* 0x0000000d1600720c */ /* 0x040fe20003fc6270 */
[----:B------:R-:W-:Y:S01]  /*2140*/  IMAD R22, R22, R5, R29 ;  /* 0x0000000516167224 */ /* 0x000fe200078e021d */
[----:B------:R-:W-:Y:S01]  /*2150*/  LEA.HI.X R199, R30, UR11, R199, 0x1, P0 ;  /* 0x0000000b1ec77c11 */ /* 0x000fe200080f0cc7 */
[----:B------:R-:W-:Y:S01]  /*2160*/  @!P4 LDGSTS.E.BYPASS.LTC128B.128 [R89+0x1800], desc[UR14][R6.64] ;  /* 0x018000000659cfae */ /* 0x000fe2000b981a0e */
[C---:B------:R-:W-:Y:S02]  /*2170*/  @!P5 LEA R8, P0, R87.reuse, R198, 0x1 ;  /* 0x000000c65708d211 */ /* 0x040fe400078008ff */
[----:B------:R-:W-:Y:S01]  /*2180*/  LEA.HI.X R201, R28, UR7, R22, 0x1, P1 ;  /* 0x000000071cc97c11 */ /* 0x000fe200088f0c16 */
[----:B------:R-:W-:Y:S01]  /*2190*/  @!P4 LDGSTS.E.BYPASS.LTC128B.128 [R89+0x3800], desc[UR14][R6.64+0x80] ;  /* 0x038000800659cfae */ /* 0x000fe2000b981a0e */
[----:B------:R-:W-:-:S02]  /*21a0*/  @!P5 LEA.HI.X R9, R87, R199, R90, 0x1, P0 ;  /* 0x000000c75709d211 */ /* 0x000fc400000f0c5a */
[CC--:B------:R-:W-:Y:S01]  /*21b0*/  ISETP.GE.AND P1, PT, R20.reuse, R13.reuse, PT ;  /* 0x0000000d1400720c */ /* 0x0c0fe20003f26270 */
[----:B------:R2:W-:Y:S01]  /*21c0*/  @!P4 LDGSTS.E.BYPASS.LTC128B.128 [R89+0x5800], desc[UR14][R6.64+0x100] ;  /* 0x058001000659cfae */ /* 0x0005e2000b981a0e */
[----:B------:R-:W-:Y:S01]  /*21d0*/  ISETP.GE.AND P4, PT, R20, R13, PT ;  /* 0x0000000d1400720c */ /* 0x000fe20003f86270 */
[--C-:B------:R-:W-:Y:S01]  /*21e0*/  @!P6 IMAD.MOV.U32 R10, RZ, RZ, R198.reuse ;  /* 0x000000ffff0ae224 */ /* 0x100fe200078e00c6 */
[----:B------:R-:W-:Y:S01]  /*21f0*/  @!P6 MOV R11, R199 ;  /* 0x000000c7000be202 */ /* 0x000fe20000000f00 */
[----:B------:R-:W-:Y:S01]  /*2200*/  @!P3 IMAD.WIDE.U32 R20, R2, 0x60, R198 ;  /* 0x000000600214b825 */ /* 0x000fe200078e00c6 */
[----:B------:R-:W-:-:S03]  /*2210*/  ISETP.GE.AND P2, PT, R24, R13, PT ;  /* 0x0000000d1800720c */ /* 0x000fc60003f46270 */
[----:B------:R-:W-:Y:S04]  /*2220*/  @!P6 LDGSTS.E.BYPASS.LTC128B.128 [R89+0x6000], desc[UR14][R10.64] ;  /* 0x060000000a59efae */ /* 0x000fe8000b981a0e */
[----:B------:R-:W-:Y:S02]  /*2230*/  @!P6 LDGSTS.E.BYPASS.LTC128B.128 [R89+0x8000], desc[UR14][R10.64+0x80] ;  /* 0x080000800a59efae */ /* 0x000fe4000b981a0e */
[C---:B-1----:R-:W-:Y:S02]  /*2240*/  @!P4 LEA R14, P0, R2.reuse, R198, 0x6 ;  /* 0x000000c6020ec211 */ /* 0x042fe400078030ff */
[----:B------:R1:W-:Y:S02]  /*2250*/  @!P6 LDGSTS.E.BYPASS.LTC128B.128 [R89+0xa000], desc[UR14][R10.64+0x100] ;  /* 0x0a0001000a59efae */ /* 0x0003e4000b981a0e */
[----:B------:R-:W-:-:S02]  /*2260*/  @!P4 LEA.HI.X R15, R2, R199, R3, 0x6, P0 ;  /* 0x000000c7020fc211 */ /* 0x000fc400000f3403 */
[----:B------:R-:W-:Y:S01]  /*2270*/  @!P5 LDGSTS.E.BYPASS.LTC128B.128 [R89+0x6800], desc[UR14][R8.64] ;  /* 0x068000000859dfae */ /* 0x000fe2000b981a0e */
[----:B------:R-:W-:-:S03]  /*2280*/  ISETP.GE.AND P0, PT, R18, R13, PT ;  /* 0x0000000d1200720c */ /* 0x000fc60003f06270 */
[----:B------:R-:W-:Y:S01]  /*2290*/  @!P5 LDGSTS.E.BYPASS.LTC128B.128 [R89+0x8800], desc[UR14][R8.64+0x80] ;  /* 0x088000800859dfae */ /* 0x000fe2000b981a0e */
[----:B--2---:R-:W-:-:S03]  /*22a0*/  @!P3 IMAD R6, R3, 0x60, RZ ;  /* 0x000000600306b824 */ /* 0x004fc600078e02ff */
[----:B------:R2:W-:Y:S01]  /*22b0*/  @!P5 LDGSTS.E.BYPASS.LTC128B.128 [R89+0xa800], desc[UR14][R8.64+0x100] ;  /* 0x0a8001000859dfae */ /* 0x0005e2000b981a0e */
[----:B------:R-:W-:-:S03]  /*22c0*/  @!P3 IMAD.IADD R21, R21, 0x1, R6 ;  /* 0x000000011515b824 */ /* 0x000fc600078e0206 */
[----:B------:R-:W-:Y:S01]  /*22d0*/  @!P4 LDGSTS.E.BYPASS.LTC128B.128 [R89+0x7000], desc[UR14][R14.64] ;  /* 0x070000000e59cfae */ /* 0x000fe2000b981a0e */
[C---:B------:R-:W-:Y:S01]  /*22e0*/  SHF.L.U64.HI R6, R4.reuse, 0x4, R5 ;  /* 0x0000000404067819 */ /* 0x040fe20000010205 */
[----:B------:R-:W-:Y:S02]  /*22f0*/  @!P0 IMAD.WIDE.U32 R12, R4, 0x60, R200 ;  /* 0x00000060040c8825 */ /* 0x000fe400078e00c8 */
[----:B------:R-:W-:Y:S02]  /*2300*/  @!P4 LDGSTS.E.BYPASS.LTC128B.128 [R89+0x9000], desc[UR14][R14.64+0x80] ;  /* 0x090000800e59cfae */ /* 0x000fe4000b981a0e */
[----:B------:R-:W-:Y:S02]  /*2310*/  @!P0 IMAD R7, R5, 0x60, RZ ;  /* 0x0000006005078824 */ /* 0x000fe400078e02ff */
[----:B------:R-:W-:Y:S02]  /*2320*/  @!P4 LDGSTS.E.BYPASS.LTC128B.128 [R89+0xb000], desc[UR14][R14.64+0x100] ;  /* 0x0b0001000e59cfae */ /* 0x000fe4000b981a0e */
[----:B------:R-:W-:Y:S01]  /*2330*/  @!P0 IMAD.IADD R7, R13, 0x1, R7 ;  /* 0x000000010d078824 */ /* 0x000fe200078e0207 */
[----:B-1----:R-:W-:Y:S01]  /*2340*/  LOP3.LUT R11, R186, 0x8, RZ, 0xc0, !PT ;  /* 0x00000008ba0b7812 */ /* 0x002fe200078ec0ff */
[----:B------:R-:W-:Y:S03]  /*2350*/  @!P3 LDGSTS.E.BYPASS.LTC128B.128 [R89+0x7800], desc[UR14][R20.64] ;  /* 0x078000001459bfae */ /* 0x000fe6000b981a0e */
[----:B------:R-:W-:Y:S01]  /*2360*/  LOP3.LUT R11, R16, R11, RZ, 0x3c, !PT ;  /* 0x0000000b100b7212 */ /* 0x000fe200078e3cff */
[----:B------:R-:W-:Y:S04]  /*2370*/  @!P3 LDGSTS.E.BYPASS.LTC128B.128 [R89+0x9800], desc[UR14][R20.64+0x80] ;  /* 0x098000801459bfae */ /* 0x000fe8000b981a0e */
[----:B------:R-:W-:Y:S01]  /*2380*/  @!P3 LDGSTS.E.BYPASS.LTC128B.128 [R89+0xb800], desc[UR14][R20.64+0x100] ;  /* 0x0b8001001459bfae */ /* 0x000fe2000b981a0e */
[----:B------:R-:W-:-:S02]  /*2390*/  IMAD R94, R11, 0x2, R94 ;  /* 0x000000020b5e7824 */ /* 0x000fc400078e025e */
[C---:B--2---:R-:W-:Y:S01]  /*23a0*/  IMAD.SHL.U32 R9, R4.reuse, 0x10, RZ ;  /* 0x0000001004097824 */ /* 0x044fe200078e00ff */
[----:B------:R-:W0:Y:S01]  /*23b0*/  LDGDEPBAR ;  /* 0x00000000000079af */ /* 0x000e220000000000 */
[-C--:B------:R-:W-:Y:S01]  /*23c0*/  @!P1 LEA R8, P3, R4, R200.reuse, 0x6 ;  /* 0x000000c804089211 */ /* 0x080fe200078630ff */
[----:B------:R-:W-:Y:S02]  /*23d0*/  VIADD R93, R94, UR5 ;  /* 0x000000055e5d7c36 */ /* 0x000fe40008000000 */
[----:B------:R-:W-:-:S04]  /*23e0*/  @!P2 LEA R10, P4, R9, R200, 0x1 ;  /* 0x000000c8090aa211 */ /* 0x000fc800078808ff */
[-C--:B------:R-:W-:Y:S01]  /*23f0*/  @!P2 LEA.HI.X R11, R9, R201.reuse, R6, 0x1, P4 ;  /* 0x000000c9090ba211 */ /* 0x080fe200020f0c06 */
[----:B------:R-:W-:Y:S01]  /*2400*/  @!P0 IMAD.MOV.U32 R6, RZ, RZ, R12 ;  /* 0x000000ffff068224 */ /* 0x000fe200078e000c */
[----:B------:R-:W-:Y:S02]  /*2410*/  @!P1 LEA.HI.X R9, R4, R201, R5, 0x6, P3 ;  /* 0x000000c904099211 */ /* 0x000fe400018f3405 */
[----:B------:R-:W-:-:S04]  /*2420*/  LOP3.LUT R4, R185, 0x200, R88, 0xf8, !PT ;  /* 0x00000200b9047812 */ /* 0x000fc800078ef858 */
[----:B------:R-:W-:-:S04]  /*2430*/  IADD3 R4, PT, PT, R85, R4, RZ ;  /* 0x0000000455047210 */ /* 0x000fc80007ffe0ff */
        /* <DEDUP_REMOVED lines=46> */
[----:B------:R-:W3:Y:S01]  /*2720*/  LDSM.16.M88.4 R44, [R94+UR5+0x6000] ;  /* 0x006000055e2c783b */ /* 0x000ee20008000200 */
[----:B------:R-:W-:Y:S01]  /*2730*/  IADD3 R93, PT, PT, R93, R86, RZ ;  /* 0x000000565d5d7210 */ /* 0x000fe20007ffe0ff */
[----:B------:R-:W-:Y:S02]  /*2740*/  IMAD.IADD R97, R99, 0x1, R86 ;  /* 0x0000000163617824 */ /* 0x000fe400078e0256 */
[----:B------:R-:W4:Y:S02]  /*2750*/  LDSM.16.M88.4 R36, [R94+UR5+0x6800] ;  /* 0x006800055e24783b */ /* 0x000f240008000200 */
[C---:B------:R-:W-:Y:S02]  /*2760*/  IMAD.IADD R95, R84.reuse, 0x1, R97 ;  /* 0x00000001545f7824 */ /* 0x040fe400078e0261 */
[----:B------:R-:W5:Y:S01]  /*2770*/  LDSM.16.M88.4 R28, [R94+UR5+0x7000] ;  /* 0x007000055e1c783b */ /* 0x000f620008000200 */
[----:B------:R-:W-:-:S03]  /*2780*/  IMAD.IADD R91, R84, 0x1, R93 ;  /* 0x00000001545b7824 */ /* 0x000fc600078e025d */
        /* <DEDUP_REMOVED lines=146> */
[----:B------:R-:W3:Y:S01]  /*30b0*/  LDSM.16.M88.4 R4, [R92+0xb800] ;  /* 0x00b800005c04783b */ /* 0x000ee20000000200 */
[----:B------:R-:W4:Y:S06]  /*30c0*/  MUFU.TANH R71, R71 ;  /* 0x0000004700477308 */ /* 0x000f2c0000002400 */
        /* <DEDUP_REMOVED lines=16> */
[C---:B-----5:R-:W-:Y:S02]  /*31d0*/  HMMA.16816.F32 R32, R16.reuse, R8, R32 ;  /* 0x000000081020723c */ /* 0x060fe40000001820 */
[----:B------:R-:W2:Y:S06]  /*31e0*/  MUFU.TANH R45, R45 ;  /* 0x0000002d002d7308 */ /* 0x000eac0000002400 */
[----:B------:R-:W-:Y:S01]  /*31f0*/  HMMA.16816.F32 R60, R16, R10, R60 ;  /* 0x0000000a103c723c */ /* 0x000fe2000000183c */
[----:B------:R-:W5:Y:S01]  /*3200*/  LDSM.16.M88.4 R8, [R91+0xb800] ;  /* 0x00b800005b08783b */ /* 0x000f620000000200 */
[----:B------:R-:W2:Y:S01]  /*3210*/  MUFU.TANH R40, R40 ;  /* 0x0000002800287308 */ /* 0x000ea20000002400 */
[----:B------:R-:W-:-:S05]  /*3220*/  DEPBAR.LE SB0, 0x0 ;  /* 0x000080000000791a */ /* 0x000fca0000000000 */
[----:B---3--:R-:W-:Y:S01]  /*3230*/  HMMA.16816.F32 R64, R48, R4, R64 ;  /* 0x000000043040723c */ /* 0x008fe20000001840 */
[----:B------:R-:W-:Y:S01]  /*3240*/  FMUL.FTZ R4, R39, UR4 ;  /* 0x0000000427047c20 */ /* 0x000fe20008410000 */
[----:B------:R-:W-:Y:S06]  /*3250*/  MUFU.TANH R22, R22 ;  /* 0x0000001600167308 */ /* 0x000fec0000002400 */
[----:B------:R-:W-:Y:S02]  /*3260*/  HMMA.16816.F32 R72, R28, R26, R72 ;  /* 0x0000001a1c48723c */ /* 0x000fe40000001848 */
[----:B------:R-:W3:Y:S06]  /*3270*/  MUFU.TANH R41, R41 ;  /* 0x0000002900297308 */ /* 0x000eec0000002400 */
        /* <DEDUP_REMOVED lines=42> */
[----:B--2---:R-:W-:Y:S01]  /*3520*/  FSEL R45, R45, -INF , !P5 ;  /* 0xff8000002d2d7808 */ /* 0x004fe20006800000 */
        /* <DEDUP_REMOVED lines=8> */
[----:B------:R-:W2:Y:S01]  /*35b0*/  MUFU.TANH R183, R34 ;  /* 0x0000002200b77308 */ /* 0x000ea20000002400 */
[----:B------:R-:W-:Y:S01]  /*35c0*/  FSEL R15, R40, -INF , !P4 ;  /* 0xff800000280f7808 */ /* 0x000fe20006000000 */
[----:B------:R-:W-:Y:S01]  /*35d0*/  FMUL.FTZ R65, R65, UR4 ;  /* 0x0000000441417c20 */ /* 0x000fe20008410000 */
[-C--:B------:R-:W-:Y:S01]  /*35e0*/  ISETP.GE.AND P5, PT, R9, R96.reuse, PT ;  /* 0x000000600900720c */ /* 0x080fe20003fa6270 */
[----:B------:R-:W-:Y:S01]  /*35f0*/  VIADD R9, R7, 0x21 ;  /* 0x0000002107097836 */ /* 0x000fe20000000000 */
[----:B------:R-:W-:Y:S01]  /*3600*/  FSEL R14, R23, -INF , !P4 ;  /* 0xff800000170e7808 */ /* 0x000fe20006000000 */
[----:B------:R-:W-:Y:S01]  /*3610*/  FMUL.FTZ R67, R67, UR4 ;  /* 0x0000000443437c20 */ /* 0x000fe20008410000 */
[----:B---3--:R-:W-:Y:S01]  /*3620*/  FSEL R13, R41, -INF , !P3 ;  /* 0xff800000290d7808 */ /* 0x008fe20005800000 */
        /* <DEDUP_REMOVED lines=8> */
[----:B------:R-:W3:Y:S01]  /*36b0*/  MUFU.TANH R181, R35 ;  /* 0x0000002300b57308 */ /* 0x000ee20000002400 */
        /* <DEDUP_REMOVED lines=16> */
[----:B--2---:R-:W-:Y:S02]  /*37c0*/  FSEL R183, R183, -INF , !P5 ;  /* 0xff800000b7b77808 */ /* 0x004fe40006800000 */
[----:B------:R-:W-:Y:S02]  /*37d0*/  FSEL R182, R182, -INF , !P5 ;  /* 0xff800000b6b67808 */ /* 0x000fe40006800000 */
[----:B------:R-:W-:Y:S01]  /*37e0*/  ISETP.GE.AND P5, PT, R17, R96, PT ;  /* 0x000000601100720c */ /* 0x000fe20003fa6270 */
[----:B------:R-:W-:Y:S01]  /*37f0*/  VIADD R17, R7, 0x38 ;  /* 0x0000003807117836 */ /* 0x000fe20000000000 */
[----:B---3--:R-:W-:Y:S01]  /*3800*/  FSEL R181, R181, -INF , !P4 ;  /* 0xff800000b5b57808 */ /* 0x008fe20006000000 */
        /* <DEDUP_REMOVED lines=34> */
.L_x_4003:
        /* <DEDUP_REMOVED lines=59> */
.L_x_4004:
        /* <DEDUP_REMOVED lines=24> */
.L_x_4002:
        /* <DEDUP_REMOVED lines=312> */
.L_x_4009:
        /* <DEDUP_REMOVED lines=90> */
.L_x_4006:
[----:B------:R-:W-:Y:S02]  /*5880*/  LEA R215, R215, UR5, 0x1 ;  /* 0x00000005d7d77c11 */ /* 0x000fe4000f8e08ff */
        /* <DEDUP_REMOVED lines=20> */
[----:B------:R1:W-:Y:S01]  /*59d0*/  LDGSTS.E.BYPASS.LTC128B.128 [R215+0x10800], desc[UR14][R216.64+0x100] ;  /* 0x10800100d8d77fae */ /* 0x0003e2000b981a0e */
[----:B------:R-:W-:Y:S02]  /*59e0*/  IADD3 R190, PT, PT, R194, UR5, RZ ;  /* 0x00000005c2be7c10 */ /* 0x000fe4000fffe0ff */
[----:B------:R-:W-:Y:S03]  /*59f0*/  SEL R189, R184, 0xffffffe0, !P0 ;  /* 0xffffffe0b8bd7807 */ /* 0x000fe60004000000 */
[----:B------:R-:W-:Y:S01]  /*5a00*/  LDGSTS.E.BYPASS.LTC128B.128 [R215+0xd000], desc[UR14][R218.64] ;  /* 0x0d000000dad77fae */ /* 0x000fe2000b981a0e */
[----:B------:R-:W-:Y:S02]  /*5a10*/  LOP3.LUT P0, RZ, R186, 0x4, RZ, 0xc0, !PT ;  /* 0x00000004baff7812 */ /* 0x000fe4000780c0ff */
[C---:B------:R-:W-:Y:S03]  /*5a20*/  IADD3 R193, PT, PT, R189.reuse, R196, RZ ;  /* 0x000000c4bdc17210 */ /* 0x040fe60007ffe0ff */
[----:B------:R-:W-:Y:S01]  /*5a30*/  LDGSTS.E.BYPASS.LTC128B.128 [R215+0xf000], desc[UR14][R218.64+0x80] ;  /* 0x0f000080dad77fae */ /* 0x000fe2000b981a0e */
[----:B------:R-:W-:Y:S02]  /*5a40*/  IADD3 R191, PT, PT, R189, R190, RZ ;  /* 0x000000bebdbf7210 */ /* 0x000fe40007ffe0ff */
[----:B------:R-:W-:Y:S03]  /*5a50*/  SEL R3, R139, 0xffffffc0, !P0 ;  /* 0xffffffc08b037807 */ /* 0x000fe60004000000 */
[----:B------:R2:W-:Y:S01]  /*5a60*/  LDGSTS.E.BYPASS.LTC128B.128 [R215+0x11000], desc[UR14][R218.64+0x100] ;  /* 0x11000100dad77fae */ /* 0x0005e2000b981a0e */
[----:B------:R-:W-:Y:S02]  /*5a70*/  IADD3 R202, PT, PT, R202, -0x1, RZ ;  /* 0xffffffffcaca7810 */ /* 0x000fe40007ffe0ff */
[C---:B------:R-:W-:Y:S03]  /*5a80*/  IADD3 R192, PT, PT, R3.reuse, R196, RZ ;  /* 0x000000c403c07210 */ /* 0x040fe60007ffe0ff */
[----:B------:R-:W-:Y:S01]  /*5a90*/  LDGSTS.E.BYPASS.LTC128B.128 [R215+0xd800], desc[UR14][R220.64] ;  /* 0x0d800000dcd77fae */ /* 0x000fe2000b981a0e */
[----:B------:R-:W-:Y:S02]  /*5aa0*/  IADD3 R190, PT, PT, R3, R190, RZ ;  /* 0x000000be03be7210 */ /* 0x000fe40007ffe0ff */
[C---:B------:R-:W-:Y:S03]  /*5ab0*/  IADD3 R3, PT, PT, R189.reuse, R192, RZ ;  /* 0x000000c0bd037210 */ /* 0x040fe60007ffe0ff */
[----:B------:R-:W-:Y:S01]  /*5ac0*/  LDGSTS.E.BYPASS.LTC128B.128 [R215+0xf800], desc[UR14][R220.64+0x80] ;  /* 0x0f800080dcd77fae */ /* 0x000fe2000b981a0e */
[----:B------:R-:W-:Y:S02]  /*5ad0*/  IADD3 R2, PT, PT, R189, R190, RZ ;  /* 0x000000bebd027210 */ /* 0x000fe40007ffe0ff */
[----:B------:R-:W-:Y:S03]  /*5ae0*/  ISETP.GT.AND P2, PT, R202, R197, PT ;  /* 0x000000c5ca00720c */ /* 0x000fe60003f44270 */
[----:B------:R5:W-:Y:S06]  /*5af0*/  LDGSTS.E.BYPASS.LTC128B.128 [R215+0x11800], desc[UR14][R220.64+0x100] ;  /* 0x11800100dcd77fae */ /* 0x000bec000b981a0e */
[----:B------:R-:W-:Y:S06]  /*5b00*/  LDSM.16.M88.4 R140, [R196] ;  /* 0x00000000c48c783b */ /* 0x000fec0000000200 */
[----:B------:R-:W3:Y:S06]  /*5b10*/  LDSM.16.M88.4 R144, [R194+UR5+0x6000] ;  /* 0x00600005c290783b */ /* 0x000eec0008000200 */
[----:B------:R-:W4:Y:S06]  /*5b20*/  LDSM.16.M88.4 R148, [R194+UR5+0x6800] ;  /* 0x00680005c294783b */ /* 0x000f2c0008000200 */
[----:B------:R-:W1:Y:S06]  /*5b30*/  LDSM.16.M88.4 R152, [R194+UR5+0x7000] ;  /* 0x00700005c298783b */ /* 0x000e6c0008000200 */
[----:B------:R-:W0:Y:S06]  /*5b40*/  LDGDEPBAR ;  /* 0x00000000000079af */ /* 0x000e2c0000000000 */
[----:B------:R-:W2:Y:S06]  /*5b50*/  LDSM.16.M88.4 R156, [R194+UR5+0x7800] ;  /* 0x00780005c29c783b */ /* 0x000eac0008000200 */
[----:B------:R-:W-:Y:S06]  /*5b60*/  LDSM.16.M88.4 R160, [R193] ;  /* 0x00000000c1a0783b */ /* 0x000fec0000000200 */
[----:B------:R-:W5:Y:S01]  /*5b70*/  LDSM.16.M88.4 R164, [R191+0x6000] ;  /* 0x00600000bfa4783b */ /* 0x000f620000000200 */
[C---:B---3--:R-:W-:Y:S05]  /*5b80*/  HMMA.16816.F32 R4, R140.reuse, R144, RZ ;  /* 0x000000908c04723c */ /* 0x048fea00000018ff */
[----:B------:R-:W3:Y:S06]  /*5b90*/  LDSM.16.M88.4 R168, [R191+0x6800] ;  /* 0x00680000bfa8783b */ /* 0x000eec0000000200 */
[----:B------:R-:W3:Y:S01]  /*5ba0*/  LDSM.16.M88.4 R172, [R191+0x7000] ;  /* 0x00700000bfac783b */ /* 0x000ee20000000200 */
[C---:B------:R-:W-:Y:S05]  /*5bb0*/  HMMA.16816.F32 R8, R140.reuse, R146, RZ ;  /* 0x000000928c08723c */ /* 0x040fea00000018ff */
[----:B------:R-:W3:Y:S03]  /*5bc0*/  LDSM.16.M88.4 R144, [R191+0x7800] ;  /* 0x00780000bf90783b */ /* 0x000ee60000000200 */
[C---:B----4-:R-:W-:Y:S03]  /*5bd0*/  HMMA.16816.F32 R12, R140.reuse, R148, RZ ;  /* 0x000000948c0c723c */ /* 0x050fe600000018ff */
[----:B------:R-:W-:Y:S05]  /*5be0*/  LDSM.16.M88.4 R176, [R192] ;  /* 0x00000000c0b0783b */ /* 0x000fea0000000200 */
[C---:B------:R-:W-:Y:S01]  /*5bf0*/  HMMA.16816.F32 R16, R140.reuse, R150, RZ ;  /* 0x000000968c10723c */ /* 0x040fe200000018ff */
[----:B------:R-:W4:Y:S06]  /*5c00*/  LDSM.16.M88.4 R180, [R190+0x6000] ;  /* 0x00600000beb4783b */ /* 0x000f2c0000000200 */
[----:B------:R-:W-:Y:S01]  /*5c10*/  LDSM.16.M88.4 R148, [R190+0x7000] ;  /* 0x00700000be94783b */ /* 0x000fe20000000200 */
[C---:B-1----:R-:W-:Y:S05]  /*5c20*/  HMMA.16816.F32 R20, R140.reuse, R152, RZ ;  /* 0x000000988c14723c */ /* 0x042fea00000018ff */
[----:B------:R-:W-:Y:S03]  /*5c30*/  LDSM.16.M88.4 R132, [R2+0x6000] ;  /* 0x006000000284783b */ /* 0x000fe60000000200 */
[C---:B------:R-:W-:Y:S03]  /*5c40*/  HMMA.16816.F32 R24, R140.reuse, R154, RZ ;  /* 0x0000009a8c18723c */ /* 0x040fe600000018ff */
[----:B------:R-:W-:Y:S05]  /*5c50*/  LDSM.16.M88.4 R152, [R190+0x7800] ;  /* 0x00780000be98783b */ /* 0x000fea0000000200 */
[C---:B--2---:R-:W-:Y:S08]  /*5c60*/  HMMA.16816.F32 R28, R140.reuse, R156, RZ ;  /* 0x0000009c8c1c723c */ /* 0x044ff000000018ff */
[----:B------:R-:W-:Y:S01]  /*5c70*/  HMMA.16816.F32 R32, R140, R158, RZ ;  /* 0x0000009e8c20723c */ /* 0x000fe200000018ff */
[----:B------:R-:W1:Y:S06]  /*5c80*/  LDSM.16.M88.4 R140, [R190+0x6800] ;  /* 0x00680000be8c783b */ /* 0x000e6c0000000200 */
[----:B------:R-:W2:Y:S01]  /*5c90*/  LDSM.16.M88.4 R156, [R3] ;  /* 0x00000000039c783b */ /* 0x000ea20000000200 */
[C---:B-----5:R-:W-:Y:S08]  /*5ca0*/  HMMA.16816.F32 R4, R160.reuse, R164, R4 ;  /* 0x000000a4a004723c */ /* 0x060ff00000001804 */
[C---:B------:R-:W-:Y:S01]  /*5cb0*/  HMMA.16816.F32 R8, R160.reuse, R166, R8 ;  /* 0x000000a6a008723c */ /* 0x040fe20000001808 */
[----:B------:R-:W-:Y:S07]  /*5cc0*/  LDSM.16.M88.4 R164, [R2+0x7800] ;  /* 0x0078000002a4783b */ /* 0x000fee0000000200 */
[C---:B---3--:R-:W-:Y:S08]  /*5cd0*/  HMMA.16816.F32 R12, R160.reuse, R168, R12 ;  /* 0x000000a8a00c723c */ /* 0x048ff0000000180c */
[C---:B------:R-:W-:Y:S01]  /*5ce0*/  HMMA.16816.F32 R16, R160.reuse, R170, R16 ;  /* 0x000000aaa010723c */ /* 0x040fe20000001810 */
[----:B------:R-:W-:Y:S07]  /*5cf0*/  LDSM.16.M88.4 R168, [R196+0x2000] ;  /* 0x00200000c4a8783b */ /* 0x000fee0000000200 */
[C---:B------:R-:W-:Y:S08]  /*5d00*/  HMMA.16816.F32 R20, R160.reuse, R172, R20 ;  /* 0x000000aca014723c */ /* 0x040ff00000001814 */
[C---:B------:R-:W-:Y:S01]  /*5d10*/  HMMA.16816.F32 R24, R160.reuse, R174, R24 ;  /* 0x000000aea018723c */ /* 0x040fe20000001818 */
[----:B------:R-:W-:Y:S07]  /*5d20*/  LDSM.16.M88.4 R172, [R194+UR5+0x8000] ;  /* 0x00800005c2ac783b */ /* 0x000fee0008000200 */
[C---:B------:R-:W-:Y:S08]  /*5d30*/  HMMA.16816.F32 R28, R160.reuse, R144, R28 ;  /* 0x00000090a01c723c */ /* 0x040ff0000000181c */
[----:B------:R-:W-:Y:S01]  /*5d40*/  HMMA.16816.F32 R32, R160, R146, R32 ;  /* 0x00000092a020723c */ /* 0x000fe20000001820 */
[----:B------:R-:W3:Y:S06]  /*5d50*/  LDSM.16.M88.4 R144, [R2+0x6800] ;  /* 0x006800000290783b */ /* 0x000eec0000000200 */
[----:B------:R-:W5:Y:S01]  /*5d60*/  LDSM.16.M88.4 R160, [R2+0x7000] ;  /* 0x0070000002a0783b */ /* 0x000f620000000200 */
[C---:B----4-:R-:W-:Y:S08]  /*5d70*/  HMMA.16816.F32 R4, R176.reuse, R180, R4 ;  /* 0x000000b4b004723c */ /* 0x050ff00000001804 */
[C---:B------:R-:W-:Y:S01]  /*5d80*/  HMMA.16816.F32 R8, R176.reuse, R182, R8 ;  /* 0x000000b6b008723c */ /* 0x040fe20000001808 */
[----:B------:R-:W-:Y:S07]  /*5d90*/  LDSM.16.M88.4 R180, [R191+0x8000] ;  /* 0x00800000bfb4783b */ /* 0x000fee0000000200 */
[C---:B-1----:R-:W-:Y:S08]  /*5da0*/  HMMA.16816.F32 R12, R176.reuse, R140, R12 ;  /* 0x0000008cb00c723c */ /* 0x042ff0000000180c */
[C---:B------:R-:W-:Y:S01]  /*5db0*/  HMMA.16816.F32 R16, R176.reuse, R142, R16 ;  /* 0x0000008eb010723c */ /* 0x040fe20000001810 */
[----:B------:R-:W1:Y:S07]  /*5dc0*/  LDSM.16.M88.4 R140, [R194+UR5+0x8800] ;  /* 0x00880005c28c783b */ /* 0x000e6e0008000200 */
[C---:B------:R-:W-:Y:S08]  /*5dd0*/  HMMA.16816.F32 R20, R176.reuse, R148, R20 ;  /* 0x00000094b014723c */ /* 0x040ff00000001814 */
[C---:B------:R-:W-:Y:S01]  /*5de0*/  HMMA.16816.F32 R24, R176.reuse, R150, R24 ;  /* 0x00000096b018723c */ /* 0x040fe20000001818 */
[----:B------:R-:W4:Y:S07]  /*5df0*/  LDSM.16.M88.4 R148, [R194+UR5+0x9000] ;  /* 0x00900005c294783b */ /* 0x000f2e0008000200 */
[C---:B------:R-:W-:Y:S08]  /*5e00*/  HMMA.16816.F32 R28, R176.reuse, R152, R28 ;  /* 0x00000098b01c723c */ /* 0x040ff0000000181c */
[----:B------:R-:W-:Y:S01]  /*5e10*/  HMMA.16816.F32 R32, R176, R154, R32 ;  /* 0x0000009ab020723c */ /* 0x000fe20000001820 */
[----:B------:R-:W4:Y:S06]  /*5e20*/  LDSM.16.M88.4 R152, [R194+UR5+0x9800] ;  /* 0x00980005c298783b */ /* 0x000f2c0008000200 */
[----:B------:R-:W4:Y:S01]  /*5e30*/  LDSM.16.M88.4 R176, [R193+0x2000] ;  /* 0x00200000c1b0783b */ /* 0x000f220000000200 */
[C---:B--2---:R-:W-:Y:S08]  /*5e40*/  HMMA.16816.F32 R4, R156.reuse, R132, R4 ;  /* 0x000000849c04723c */ /* 0x044ff00000001804 */
[C---:B------:R-:W-:Y:S01]  /*5e50*/  HMMA.16816.F32 R8, R156.reuse, R134, R8 ;  /* 0x000000869c08723c */ /* 0x040fe20000001808 */
[----:B------:R-:W2:Y:S07]  /*5e60*/  LDSM.16.M88.4 R132, [R191+0x8800] ;  /* 0x00880000bf84783b */ /* 0x000eae0000000200 */
[C---:B---3--:R-:W-:Y:S08]  /*5e70*/  HMMA.16816.F32 R12, R156.reuse, R144, R12 ;  /* 0x000000909c0c723c */ /* 0x048ff0000000180c */
[C---:B------:R-:W-:Y:S01]  /*5e80*/  HMMA.16816.F32 R16, R156.reuse, R146, R16 ;  /* 0x000000929c10723c */ /* 0x040fe20000001810 */
[----:B------:R-:W3:Y:S07]  /*5e90*/  LDSM.16.M88.4 R144, [R191+0x9000] ;  /* 0x00900000bf90783b */ /* 0x000eee0000000200 */
        /* <DEDUP_REMOVED lines=13> */
[C---:B----4-:R-:W-:Y:S08]  /*5f70*/  HMMA.16816.F32 R20, R168.reuse, R148, R20 ;  /* 0x00000094a814723c */ /* 0x050ff00000001814 */
[C---:B------:R-:W-:Y:S01]  /*5f80*/  HMMA.16816.F32 R24, R168.reuse, R150, R24 ;  /* 0x00000096a818723c */ /* 0x040fe20000001818 */
[----:B------:R-:W4:Y:S07]  /*5f90*/  LDSM.16.M88.4 R148, [R190+0x9000] ;  /* 0x00900000be94783b */ /* 0x000f2e0000000200 */
[C---:B------:R-:W-:Y:S08]  /*5fa0*/  HMMA.16816.F32 R28, R168.reuse, R152, R28 ;  /* 0x00000098a81c723c */ /* 0x040ff0000000181c */
[----:B------:R-:W-:Y:S01]  /*5fb0*/  HMMA.16816.F32 R32, R168, R154, R32 ;  /* 0x0000009aa820723c */ /* 0x000fe20000001820 */
[----:B------:R-:W4:Y:S06]  /*5fc0*/  LDSM.16.M88.4 R152, [R190+0x9800] ;  /* 0x00980000be98783b */ /* 0x000f2c0000000200 */
[----:B------:R-:W4:Y:S01]  /*5fd0*/  LDSM.16.M88.4 R168, [R3+0x2000] ;  /* 0x0020000003a8783b */ /* 0x000f220000000200 */
        /* <DEDUP_REMOVED lines=19> */
[C---:B----4-:R-:W-:Y:S08]  /*6110*/  HMMA.16816.F32 R20, R160.reuse, R148, R20 ;  /* 0x00000094a014723c */ /* 0x050ff00000001814 */
[C---:B------:R-:W-:Y:S01]  /*6120*/  HMMA.16816.F32 R24, R160.reuse, R150, R24 ;  /* 0x00000096a018723c */ /* 0x040fe20000001818 */
[----:B------:R-:W4:Y:S07]  /*6130*/  LDSM.16.M88.4 R148, [R194+UR5+0xb000] ;  /* 0x00b00005c294783b */ /* 0x000f2e0008000200 */
[C---:B------:R-:W-:Y:S08]  /*6140*/  HMMA.16816.F32 R28, R160.reuse, R152, R28 ;  /* 0x00000098a01c723c */ /* 0x040ff0000000181c */
[----:B------:R-:W-:Y:S01]  /*6150*/  HMMA.16816.F32 R32, R160, R154, R32 ;  /* 0x0000009aa020723c */ /* 0x000fe20000001820 */
[----:B------:R-:W4:Y:S06]  /*6160*/  LDSM.16.M88.4 R152, [R194+UR5+0xb800] ;  /* 0x00b80005c298783b */ /* 0x000f2c0008000200 */
[----:B------:R-:W-:Y:S01]  /*6170*/  LDSM.16.M88.4 R160, [R193+0x4000] ;  /* 0x00400000c1a0783b */ /* 0x000fe20000000200 */
[C---:B------:R-:W-:Y:S08]  /*6180*/  HMMA.16816.F32 R4, R168.reuse, R172, R4 ;  /* 0x000000aca804723c */ /* 0x040ff00000001804 */
[C---:B------:R-:W-:Y:S01]  /*6190*/  HMMA.16816.F32 R8, R168.reuse, R174, R8 ;  /* 0x000000aea808723c */ /* 0x040fe20000001808 */
[----:B------:R-:W4:Y:S07]  /*61a0*/  LDSM.16.M88.4 R172, [R191+0xa000] ;  /* 0x00a00000bfac783b */ /* 0x000f2e0000000200 */
        /* <DEDUP_REMOVED lines=24> */
[C---:B------:R-:W-:Y:S08]  /*6330*/  HMMA.16816.F32 R8, R160.reuse, R174, R8 ;  /* 0x000000aea008723c */ /* 0x040ff00000001808 */
[C---:B--2---:R-:W-:Y:S08]  /*6340*/  HMMA.16816.F32 R12, R160.reuse, R132, R12 ;  /* 0x00000084a00c723c */ /* 0x044ff0000000180c */
[C---:B------:R-:W-:Y:S01]  /*6350*/  HMMA.16816.F32 R16, R160.reuse, R134, R16 ;  /* 0x00000086a010723c */ /* 0x040fe20000001810 */
[----:B------:R-:W2:Y:S07]  /*6360*/  LDSM.16.M88.4 R132, [R2+0xa800] ;  /* 0x00a800000284783b */ /* 0x000eae0000000200 */
[C---:B---3--:R-:W-:Y:S08]  /*6370*/  HMMA.16816.F32 R20, R160.reuse, R144, R20 ;  /* 0x00000090a014723c */ /* 0x048ff00000001814 */
        /* <DEDUP_REMOVED lines=8> */
[C---:B----4-:R-:W-:Y:S08]  /*6400*/  HMMA.16816.F32 R20, R168.reuse, R148, R20 ;  /* 0x00000094a814723c */ /* 0x050ff00000001814 */
[C---:B------:R-:W-:Y:S08]  /*6410*/  HMMA.16816.F32 R24, R168.reuse, R150, R24 ;  /* 0x00000096a818723c */ /* 0x040ff00000001818 */
[C---:B------:R-:W-:Y:S08]  /*6420*/  HMMA.16816.F32 R28, R168.reuse, R152, R28 ;  /* 0x00000098a81c723c */ /* 0x040ff0000000181c */
        /* <DEDUP_REMOVED lines=153> */
.L_x_4008:
        /* <DEDUP_REMOVED lines=24> */
.L_x_4007:
        /* <DEDUP_REMOVED lines=397> */
.L_x_4005:
[----:B------:R-:W1:Y:S01]  /*8810*/  SHFL.BFLY PT, R2, R213, 0x2, 0x1f ;  /* 0x0c401f00d5027f89 */ /* 0x000e6200000e0000 */
[C---:B------:R-:W-:Y:S01]  /*8820*/  SHF.L.U32 R10, R186.reuse, 0x4, RZ ;  /* 0x00000004ba0a7819 */ /* 0x040fe200000006ff */
[----:B------:R-:W-:Y:S01]  /*8830*/  S2UR UR8, SR_CTAID.Y ;  /* 0x00000000000879c3 */ /* 0x000fe20000002600 */
[----:B------:R-:W-:Y:S01]  /*8840*/  SHF.L.U32 R4, R186, 0x1, RZ ;  /* 0x00000001ba047819 */ /* 0x000fe200000006ff */
[----:B------:R-:W2:Y:S01]  /*8850*/  SHFL.BFLY PT, R0, R211, 0x2, 0x1f ;  /* 0x0c401f00d3007f89 */ /* 0x000ea200000e0000 */
[----:B------:R-:W-:Y:S01]  /*8860*/  LOP3.LUT R9, R10, 0x1c0, RZ, 0xc0, !PT ;  /* 0x000001c00a097812 */ /* 0x000fe200078ec0ff */
[----:B------:R-:W3:Y:S01]  /*8870*/  LDCU UR4, c[0x0][0x44c] ;  /* 0x00008980ff0477ac */ /* 0x000ee20008000800 */
[--C-:B------:R-:W-:Y:S01]  /*8880*/  LOP3.LUT R185, R185, 0x6, R4.reuse, 0xf8, !PT ;  /* 0x00000006b9b97812 */ /* 0x100fe200078ef804 */
[----:B------:R-:W-:Y:S01]  /*8890*/  BSSY.RECONVERGENT B0, `(.L_x_4010) ;  /* 0x00000ee000007945 */ /* 0x000fe20003800200 */
[----:B------:R-:W-:Y:S01]  /*88a0*/  LOP3.LUT R4, R9, 0x38, R4, 0xf8, !PT ;  /* 0x0000003809047812 */ /* 0x000fe200078ef804 */
[----:B------:R-:W-:Y:S01]  /*88b0*/  S2UR UR7, SR_CTAID.Z ;  /* 0x00000000000779c3 */ /* 0x000fe20000002700 */
[----:B------:R-:W-:-:S02]  /*88c0*/  SHF.R.U32.HI R9, RZ, 0x2, R186 ;  /* 0x00000002ff097819 */ /* 0x000fc400000116ba */
[----:B------:R-:W-:Y:S02]  /*88d0*/  LOP3.LUT R10, R10, 0x10, RZ, 0xc0, !PT ;  /* 0x000000100a0a7812 */ /* 0x000fe400078ec0ff */
[----:B------:R-:W-:Y:S02]  /*88e0*/  LOP3.LUT R4, R185, R4, RZ, 0xfc, !PT ;  /* 0x00000004b9047212 */ /* 0x000fe400078efcff */
[----:B------:R-:W-:Y:S01]  /*88f0*/  SEL R184, R184, 0xffffffe0, !P0 ;  /* 0xffffffe0b8b87807 */ /* 0x000fe20004000000 */
[----:B------:R-:W4:Y:S01]  /*8900*/  LDC.64 R14, c[0x0][0x430] ;  /* 0x00010c00ff0e7b82 */ /* 0x000f220000000a00 */
[----:B-1----:R-:W-:-:S07]  /*8910*/  FADD.FTZ R2, R2, R213 ;  /* 0x000000d502027221 */ /* 0x002fce0000010000 */
[----:B------:R-:W1:Y:S01]  /*8920*/  LDC R16, c[0x0][0x3e0] ;  /* 0x0000f800ff107b82 */ /* 0x000e620000000800 */
[----:B--2---:R-:W-:Y:S01]  /*8930*/  FADD.FTZ R11, R0, R211 ;  /* 0x000000d3000b7221 */ /* 0x004fe20000010000 */
[----:B------:R-:W2:Y:S01]  /*8940*/  SHFL.BFLY PT, R7, R2, 0x1, 0x1f ;  /* 0x0c201f0002077f89 */ /* 0x000ea200000e0000 */
[----:B------:R-:W-:-:S03]  /*8950*/  SHF.L.U32 R0, R186, 0x2, RZ ;  /* 0x00000002ba007819 */ /* 0x000fc600000006ff */
[----:B------:R-:W5:Y:S01]  /*8960*/  SHFL.BFLY PT, R6, R11, 0x1, 0x1f ;  /* 0x0c201f000b067f89 */ /* 0x000f6200000e0000 */
[----:B------:R-:W-:Y:S01]  /*8970*/  LOP3.LUT R133, R0, 0x1f8, RZ, 0xc0, !PT ;  /* 0x000001f800857812 */ /* 0x000fe200078ec0ff */
[----:B------:R-:W3:Y:S03]  /*8980*/  S2UR UR6, SR_CTAID.X ;  /* 0x00000000000679c3 */ /* 0x000ee60000002500 */
[----:B------:R-:W-:-:S04]  /*8990*/  LOP3.LUT R133, R133, 0x38, R188, 0x78, !PT ;  /* 0x0000003885857812 */ /* 0x000fc800078e78bc */
[----:B------:R-:W-:Y:S01]  /*89a0*/  LEA R133, R133, R10, 0x2 ;  /* 0x0000000a85857211 */ /* 0x000fe200078e10ff */
[----:B------:R-:W-:Y:S01]  /*89b0*/  BAR.SYNC.DEFER_BLOCKING 0x0 ;  /* 0x0000000000007b1d */ /* 0x000fe20000010000 */
[----:B--2---:R-:W-:Y:S01]  /*89c0*/  FADD.FTZ R7, R2, R7 ;  /* 0x0000000702077221 */ /* 0x004fe20000010000 */
[----:B------:R-:W-:Y:S01]  /*89d0*/  LOP3.LUT R2, R188, 0x30, RZ, 0xc0, !PT ;  /* 0x00000030bc027812 */ /* 0x000fe200078ec0ff */
[----:B-----5:R-:W-:-:S03]  /*89e0*/  FADD.FTZ R6, R11, R6 ;  /* 0x000000060b067221 */ /* 0x020fc60000010000 */
[----:B------:R-:W2:Y:S01]  /*89f0*/  MUFU.RCP R8, R7 ;  /* 0x0000000700087308 */ /* 0x000ea20000001000 */
[----:B------:R-:W-:Y:S01]  /*8a00*/  FSETP.NE.FTZ.AND P2, PT, R7, RZ, PT ;  /* 0x000000ff0700720b */ /* 0x000fe20003f55000 */
[----:B---3--:R-:W-:Y:S01]  /*8a10*/  USHF.L.U32 UR6, UR6, 0x6, URZ ;  /* 0x0000000606067899 */ /* 0x008fe200080006ff */
[----:B------:R-:W-:Y:S02]  /*8a20*/  LOP3.LUT R2, R2, 0x7, R9, 0xf8, !PT ;  /* 0x0000000702027812 */ /* 0x000fe400078ef809 */
[----:B------:R-:W-:Y:S02]  /*8a30*/  FSETP.NE.FTZ.AND P1, PT, R6, RZ, PT ;  /* 0x000000ff0600720b */ /* 0x000fe40003f35000 */
[----:B------:R-:W-:Y:S01]  /*8a40*/  LEA R9, R4, UR5, 0x2 ;  /* 0x0000000504097c11 */ /* 0x000fe2000f8e10ff */
[----:B------:R-:W3:Y:S01]  /*8a50*/  MUFU.RCP R5, R6 ;  /* 0x0000000600057308 */ /* 0x000ee20000001000 */
[----:B------:R-:W-:Y:S02]  /*8a60*/  R2P PR, R186, 0x18 ;  /* 0x00000018ba007804 */ /* 0x000fe40000000000 */
[----:B------:R-:W-:-:S02]  /*8a70*/  IADD3 R13, PT, PT, R9, 0x80, RZ ;  /* 0x00000080090d7810 */ /* 0x000fc40007ffe0ff */
[----:B------:R-:W-:Y:S01]  /*8a80*/  LOP3.LUT P0, RZ, R186, 0x3, RZ, 0xc0, !PT ;  /* 0x00000003baff7812 */ /* 0x000fe2000780c0ff */
[----:B------:R-:W5:Y:S01]  /*8a90*/  @P2 LDC R19, c[0x0][0x458] ;  /* 0x00011600ff132b82 */ /* 0x000f620000000800 */
[----:B------:R-:W-:Y:S01]  /*8aa0*/  SEL R10, R139, 0xffffffc0, !P3 ;  /* 0xffffffc08b0a7807 */ /* 0x000fe20005800000 */
[----:B------:R-:W4:Y:S01]  /*8ab0*/  @P2 MUFU.LG2 R7, R7 ;  /* 0x0000000700072308 */ /* 0x000f220000000c00 */
[----:B--2---:R-:W-:Y:S02]  /*8ac0*/  FSEL R8, R8, 1, P2 ;  /* 0x3f80000008087808 */ /* 0x004fe40001000000 */
[----:B------:R-:W-:-:S03]  /*8ad0*/  IADD3 R11, PT, PT, R9, R10, RZ ;  /* 0x0000000a090b7210 */ /* 0x000fc60007ffe0ff */
[----:B------:R-:W-:Y:S01]  /*8ae0*/  @P4 IADD3 R13, PT, PT, R9, -0x80, RZ ;  /* 0xffffff80090d4810 */ /* 0x000fe20007ffe0ff */
[C---:B------:R-:W-:Y:S01]  /*8af0*/  FMUL.FTZ R128, R8.reuse, R128 ;  /* 0x0000008008807220 */ /* 0x040fe20000410000 */
        /* <DEDUP_REMOVED lines=57> */
[----:B------:R-:W-:Y:S01]  /*8e90*/  IADD3 R12, PT, PT, R184, R11, RZ ;  /* 0x0000000bb80c7210 */ /* 0x000fe20007ffe0ff */
[C---:B------:R-:W-:Y:S01]  /*8ea0*/  FMUL.FTZ R114, R5.reuse, R114 ;  /* 0x0000007205727220 */ /* 0x040fe20000410000 */
[----:B------:R-:W-:Y:S01]  /*8eb0*/  IADD3 R17, PT, PT, R10, R13, RZ ;  /* 0x0000000d0a117210 */ /* 0x000fe20007ffe0ff */
[C---:B------:R-:W-:Y:S01]  /*8ec0*/  FMUL.FTZ R115, R5.reuse, R115 ;  /* 0x0000007305737220 */ /* 0x040fe20000410000 */
[C---:B------:R-:W-:Y:S01]  /*8ed0*/  FMUL.FTZ R110, R5.reuse, R110 ;  /* 0x0000006e056e7220 */ /* 0x040fe20000410000 */
[C---:B------:R-:W-:Y:S01]  /*8ee0*/  FMUL.FTZ R111, R5.reuse, R111 ;  /* 0x0000006f056f7220 */ /* 0x040fe20000410000 */
[----:B------:R-:W-:Y:S01]  /*8ef0*/  STS.64 [R9], R128 ;  /* 0x0000008009007388 */ /* 0x000fe20000000a00 */
[C---:B------:R-:W-:Y:S01]  /*8f00*/  IADD3 R10, PT, PT, R184.reuse, R13, RZ ;  /* 0x0000000db80a7210 */ /* 0x040fe20007ffe0ff */
[C---:B------:R-:W-:Y:S01]  /*8f10*/  FMUL.FTZ R106, R5.reuse, R106 ;  /* 0x0000006a056a7220 */ /* 0x040fe20000410000 */
[C---:B------:R-:W-:Y:S01]  /*8f20*/  FMUL.FTZ R107, R5.reuse, R107 ;  /* 0x0000006b056b7220 */ /* 0x040fe20000410000 */
[----:B------:R-:W-:Y:S01]  /*8f30*/  STS.64 [R9+0x800], R130 ;  /* 0x0008008209007388 */ /* 0x000fe20000000a00 */
[C---:B------:R-:W-:Y:S01]  /*8f40*/  FMUL.FTZ R102, R5.reuse, R102 ;  /* 0x0000006605667220 */ /* 0x040fe20000410000 */
[C---:B------:R-:W-:Y:S01]  /*8f50*/  FMUL.FTZ R103, R5.reuse, R103 ;  /* 0x0000006705677220 */ /* 0x040fe20000410000 */
[----:B------:R-:W-:Y:S01]  /*8f60*/  IADD3 R184, PT, PT, R184, R17, RZ ;  /* 0x00000011b8b87210 */ /* 0x000fe20007ffe0ff */
        /* <DEDUP_REMOVED lines=42> */
[----:B------:R-:W-:Y:S01]  /*9210*/  FMUL.FTZ R5, R5, R99 ;  /* 0x0000006305057220 */ /* 0x000fe20000410000 */
[----:B------:R-:W2:Y:S01]  /*9220*/  @P1 LDC R18, c[0x0][0x458] ;  /* 0x00011600ff121b82 */ /* 0x000ea20000000800 */
[----:B------:R-:W-:Y:S01]  /*9230*/  STS.64 [R17+0x800], R106 ;  /* 0x0008006a11007388 */ /* 0x000fe20000000a00 */
[----:B------:R-:W3:Y:S01]  /*9240*/  @P1 MUFU.LG2 R6, R6 ;  /* 0x0000000600061308 */ /* 0x000ee20000000c00 */
[----:B----4-:R-:W-:-:S02]  /*9250*/  @P2 FMUL.FTZ R7, R7, 0.69314718246459960938 ;  /* 0x3f31721807072820 */ /* 0x010fc40000410000 */
[----:B------:R4:W-:Y:S04]  /*9260*/  STS.64 [R184], R100 ;  /* 0x00000064b8007388 */ /* 0x0009e80000000a00 */
[----:B------:R-:W-:Y:S04]  /*9270*/  STS.64 [R184+0x800], R102 ;  /* 0x00080066b8007388 */ /* 0x000fe80000000a00 */
[----:B------:R-:W-:Y:S04]  /*9280*/  STS.64 [R9+0x4000], R36 ;  /* 0x0040002409007388 */ /* 0x000fe80000000a00 */
[----:B------:R-:W-:Y:S01]  /*9290*/  STS.64 [R9+0x4800], R38 ;  /* 0x0048002609007388 */ /* 0x000fe20000000a00 */
[----:B---3--:R-:W-:-:S03]  /*92a0*/  @P1 FMUL.FTZ R6, R6, 0.69314718246459960938 ;  /* 0x3f31721806061820 */ /* 0x008fc60000410000 */
[----:B------:R-:W-:Y:S04]  /*92b0*/  STS.64 [R8+0x4000], R40 ;  /* 0x0040002808007388 */ /* 0x000fe80000000a00 */
[----:B------:R-:W-:Y:S04]  /*92c0*/  STS.64 [R8+0x4800], R42 ;  /* 0x0048002a08007388 */ /* 0x000fe80000000a00 */
[----:B------:R-:W-:Y:S01]  /*92d0*/  STS.64 [R11+0x4000], R44 ;  /* 0x0040002c0b007388 */ /* 0x000fe20000000a00 */
[----:B----4-:R-:W-:-:S03]  /*92e0*/  MOV R101, 0xff800000 ;  /* 0xff80000000657802 */ /* 0x010fc60000000f00 */
[----:B------:R-:W-:Y:S01]  /*92f0*/  STS.64 [R11+0x4800], R46 ;  /* 0x0048002e0b007388 */ /* 0x000fe20000000a00 */
[----:B------:R-:W-:Y:S01]  /*9300*/  MOV R100, 0xff800000 ;  /* 0xff80000000647802 */ /* 0x000fe20000000f00 */
[----:B-----5:R-:W-:Y:S01]  /*9310*/  @P2 FFMA.FTZ R101, R132, R19, R7 ;  /* 0x0000001384652223 */ /* 0x020fe20000010007 */
[----:B--2---:R-:W-:Y:S01]  /*9320*/  @P1 FFMA.FTZ R100, R3, R18, R6 ;  /* 0x0000001203641223 */ /* 0x004fe20000010006 */
        /* <DEDUP_REMOVED lines=20> */
[----:B------:R-:W-:-:S03]  /*9470*/  IMAD R203, R14, UR8, R203 ;  /* 0x000000080ecb7c24 */ /* 0x000fc6000f8e02cb */
[----:B------:R3:W-:Y:S01]  /*9480*/  STS.64 [R13+0x8800], R86 ;  /* 0x008800560d007388 */ /* 0x0007e20000000a00 */
[----:B-1----:R-:W-:-:S03]  /*9490*/  IMAD R9, R16, R9, UR7 ;  /* 0x0000000710097e24 */ /* 0x002fc6000f8e0209 */
        /* <DEDUP_REMOVED lines=11> */
[----:B------:R3:W2:Y:S04]  /*9550*/  LDS.128 R92, [R133+UR5+0x800] ;  /* 0x00080005855c7984 */ /* 0x0006a80008000c00 */
        /* <DEDUP_REMOVED lines=22> */
[----:B--2-4-:R-:W-:Y:S05]  /*96c0*/  @P0 BRA `(.L_x_4011) ;  /* 0x0000000000280947 */ /* 0x014fea0003800000 */
[----:B------:R-:W2:Y:S01]  /*96d0*/  LDCU.64 UR4, c[0x0][0x428] ;  /* 0x00008500ff0477ac */ /* 0x000ea20008000a00 */
[C---:B------:R-:W-:Y:S01]  /*96e0*/  VIADD R104, R2.reuse, 0x8 ;  /* 0x0000000802687836 */ /* 0x040fe20000000000 */
[C---:B------:R-:W-:Y:S02]  /*96f0*/  IADD3 R102, P0, PT, R103.reuse, R2, RZ ;  /* 0x0000000267667210 */ /* 0x040fe40007f1e0ff */
[-C--:B------:R-:W-:Y:S02]  /*9700*/  ISETP.GE.AND P2, PT, R2, R195.reuse, PT ;  /* 0x000000c30200720c */ /* 0x080fe40003f46270 */
[----:B------:R-:W-:Y:S02]  /*9710*/  ISETP.GE.AND P1, PT, R104, R195, PT ;  /* 0x000000c36800720c */ /* 0x000fe40003f26270 */
[----:B------:R-:W-:Y:S02]  /*9720*/  LEA.HI.X.SX32 R103, R103, RZ, 0x1, P0 ;  /* 0x000000ff67677211 */ /* 0x000fe400000f0eff */
[----:B--2---:R-:W-:-:S04]  /*9730*/  LEA R104, P0, R102, UR4, 0x2 ;  /* 0x0000000466687c11 */ /* 0x004fc8000f8010ff */
[----:B------:R-:W-:-:S05]  /*9740*/  LEA.HI.X R105, R102, UR5, R103, 0x2, P0 ;  /* 0x0000000566697c11 */ /* 0x000fca00080f1467 */
[----:B------:R2:W-:Y:S04]  /*9750*/  @!P2 STG.E desc[UR14][R104.64], R101 ;  /* 0x000000656800a986 */ /* 0x0005e8000c10190e */
[----:B------:R2:W-:Y:S02]  /*9760*/  @!P1 STG.E desc[UR14][R104.64+0x20], R100 ;  /* 0x0000206468009986 */ /* 0x0005e4000c10190e */
.L_x_4011:
[----:B------:R-:W-:Y:S05]  /*9770*/  BSYNC.RECONVERGENT B0 ;  /* 0x0000000000007941 */ /* 0x000fea0003800200 */
.L_x_4010:
[----:B------:R-:W4:Y:S01]  /*9780*/  LDCU.64 UR4, c[0x0][0x3f8] ;  /* 0x00007f00ff0477ac */ /* 0x000f220008000a00 */
[----:B------:R-:W-:Y:S02]  /*9790*/  SHF.R.U32.HI R186, RZ, 0x4, R186 ;  /* 0x00000004ffba7819 */ /* 0x000fe400000116ba */
[----:B--2---:R-:W-:Y:S02]  /*97a0*/  LOP3.LUT R101, R0, 0x3c, RZ, 0xc0, !PT ;  /* 0x0000003c00657812 */ /* 0x004fe400078ec0ff */
[CC--:B------:R-:W-:Y:S01]  /*97b0*/  ISETP.GE.AND P0, PT, R186.reuse, R195.reuse, PT ;  /* 0x000000c3ba00720c */ /* 0x0c0fe20003f06270 */
[C---:B------:R-:W-:Y:S02]  /*97c0*/  VIADD R2, R186.reuse, 0x8 ;  /* 0x00000008ba027836 */ /* 0x040fe40000000000 */
[C---:B------:R-:W-:Y:S02]  /*97d0*/  IMAD R0, R186.reuse, 0xc0, R101 ;  /* 0x000000c0ba007824 */ /* 0x040fe400078e0265 */
[----:B------:R-:W-:Y:S01]  /*97e0*/  VIADD R100, R186, 0x10 ;  /* 0x00000010ba647836 */ /* 0x000fe20000000000 */
[-C--:B------:R-:W-:Y:S01]  /*97f0*/  ISETP.GE.AND P6, PT, R2, R195.reuse, PT ;  /* 0x000000c30200720c */ /* 0x080fe20003fc6270 */
[C---:B------:R-:W-:Y:S01]  /*9800*/  VIADD R2, R186.reuse, 0x18 ;  /* 0x00000018ba027836 */ /* 0x040fe20000000000 */
[C---:B------:R-:W-:Y:S01]  /*9810*/  IADD3 R0, P1, PT, R3.reuse, R0, RZ ;  /* 0x0000000003007210 */ /* 0x040fe20007f3e0ff */
[----:B------:R-:W-:Y:S01]  /*9820*/  VIADD R102, R186, 0x20 ;  /* 0x00000020ba667836 */ /* 0x000fe20000000000 */
[----:B------:R-:W-:Y:S01]  /*9830*/  ISETP.GE.AND P5, PT, R100, R195, PT ;  /* 0x000000c36400720c */ /* 0x000fe20003fa6270 */
[----:B------:R-:W-:Y:S01]  /*9840*/  VIADD R100, R186, 0x28 ;  /* 0x00000028ba647836 */ /* 0x000fe20000000000 */
[----:B------:R-:W-:-:S02]  /*9850*/  LEA.HI.X.SX32 R3, R3, RZ, 0x1, P1 ;  /* 0x000000ff03037211 */ /* 0x000fc400008f0eff */
[----:B----4-:R-:W-:Y:S02]  /*9860*/  LEA R104, P1, R0, UR4, 0x2 ;  /* 0x0000000400687c11 */ /* 0x010fe4000f8210ff */
[-C--:B------:R-:W-:Y:S01]  /*9870*/  ISETP.GE.AND P4, PT, R2, R195.reuse, PT ;  /* 0x000000c30200720c */ /* 0x080fe20003f86270 */
[----:B------:R-:W-:Y:S01]  /*9880*/  VIADD R2, R186, 0x30 ;  /* 0x00000030ba027836 */ /* 0x000fe20000000000 */
[----:B------:R-:W-:Y:S01]  /*9890*/  LEA.HI.X R105, R0, UR5, R3, 0x2, P1 ;  /* 0x0000000500697c11 */ /* 0x000fe200088f1403 */
[----:B------:R-:W-:Y:S01]  /*98a0*/  VIADD R186, R186, 0x38 ;  /* 0x00000038baba7836 */ /* 0x000fe20000000000 */
[-C--:B------:R-:W-:Y:S02]  /*98b0*/  ISETP.GE.AND P3, PT, R102, R195.reuse, PT ;  /* 0x000000c36600720c */ /* 0x080fe40003f66270 */
        /* <DEDUP_REMOVED lines=29> */
.L_x_4012:
        /* <DEDUP_REMOVED lines=15> */
.L_x_6914:


//--------------------- .text._ZN5flash24flash_fwd_splitkv_kernelI23Flash_fwd_kernel_traitsILi192ELi64ELi64ELi4ELb0ELb0EN7cutlass6half_tE19Flash_kernel_traitsILi192ELi64ELi64ELi4ES3_EELb0ELb0ELb1ELb0ELb0ELb0ELb1ELb0EEEvNS_16Flash_fwd_paramsE --------------------------
	.section	.text._ZN5flash24flash_fwd_splitkv_kernelI23Flash_fwd_kernel_traitsILi192ELi64ELi64ELi4ELb0ELb0EN7cutlass6half_tE19Flash_kernel_traitsILi192ELi64ELi64ELi4ES3_EELb0ELb0ELb1ELb0ELb0ELb0ELb1ELb0EEEvNS_16Flash_fwd_paramsE,"ax",@progbits
	.align	128
        .global         _ZN5flash24flash_fwd_splitkv_kernelI23Flash_fwd_kernel_traitsILi192ELi64ELi64ELi4ELb0ELb0EN7cutlass6half_tE19Flash_kernel_traitsILi192ELi64ELi64ELi4ES3_EELb0ELb0ELb1ELb0ELb0ELb0ELb1ELb0EEEvNS_16Flash_fwd_paramsE
        .type           _ZN5flash24flash_fwd_splitkv_kernelI23Flash_fwd_kernel_traitsILi192ELi64ELi64ELi4ELb0ELb0EN7cutlass6half_tE19Flash_kernel_traitsILi192ELi64ELi64ELi4ES3_EELb0ELb0ELb1ELb0ELb0ELb0ELb1ELb0EEEvNS_16Flash_fwd_paramsE,@function
        .size           _ZN5flash24flash_fwd_splitkv_kernelI23Flash_fwd_kernel_traitsILi192ELi64ELi64ELi4ELb0ELb0EN7cutlass6half_tE19Flash_kernel_traitsILi192ELi64ELi64ELi4ES3_EELb0ELb0ELb1ELb0ELb0ELb0ELb1ELb0EEEvNS_16Flash_fwd_paramsE,(.L_x_6915 - _ZN5flash24flash_fwd_splitkv_kernelI23Flash_fwd_kernel_traitsILi192ELi64ELi64ELi4ELb0ELb0EN7cutlass6half_tE19Flash_kernel_traitsILi192ELi64ELi64ELi4ES3_EELb0ELb0ELb1ELb0ELb0ELb0ELb1ELb0EEEvNS_16Flash_fwd_paramsE)
        .other          _ZN5flash24flash_fwd_splitkv_kernelI23Flash_fwd_kernel_traitsILi192ELi64ELi64ELi4ELb0ELb0EN7cutlass6half_tE19Flash_kernel_traitsILi192ELi64ELi64ELi4ES3_EELb0ELb0ELb1ELb0ELb0ELb0ELb1ELb0EEEvNS_16Flash_fwd_paramsE,@"STO_CUDA_ENTRY STV_DEFAULT"
_ZN5flash24flash_fwd_splitkv_kernelI23Flash_fwd_kernel_traitsILi192ELi64ELi64ELi4ELb0ELb0EN7cutlass6half_tE19Flash_kernel_traitsILi192ELi64ELi64ELi4ES3_EELb0ELb0ELb1ELb0ELb0ELb0ELb1ELb0EEEvNS_16Flash_fwd_paramsE:
.text._ZN5flash24flash_fwd_splitkv_kernelI23Flash_fwd_kernel_traitsILi192ELi64ELi64ELi4ELb0ELb0EN7cutlass6half_tE19Flash_kernel_traitsILi192ELi64ELi64ELi4ES3_EELb0ELb0ELb1ELb0ELb0ELb0ELb1ELb0EEEvNS_16Flash_fwd_paramsE:
[----:B------:R-:W-:Y:S08]  /*0000*/  LDC R1, c[0x0][0x37c] ;  /* 0x0000df00ff017b82 */ /* 0x000ff00000000800 */
[----:B------:R-:W1:Y:S01]  /*0010*/  LDC R11, c[0x0][0x3e0] ;  /* 0x0000f800ff0b7b82 */ /* 0x000e620000000800 */
[----:B------:R-:W2:Y:S01]  /*0020*/  S2R R16, SR_CTAID.Z ;  /* 0x0000000000107919 */ /* 0x000ea20000002700 */
[----:B------:R-:W3:Y:S01]  /*0030*/  LDCU.64 UR6, c[0x0][0x460] ;  /* 0x00008c00ff0677ac */ /* 0x000ee20008000a00 */
[----:B------:R-:W-:Y:S01]  /*0040*/  IMAD.MOV.U32 R9, RZ, RZ, -0x1 ;  /* 0xffffffffff097424 */ /* 0x000fe200078e00ff */
[----:B------:R-:W4:Y:S01]  /*0050*/  LDCU.64 UR14, c[0x0][0x358] ;  /* 0x00006b00ff0e77ac */ /* 0x000f220008000a00 */
[----:B------:R-:W4:Y:S01]  /*0060*/  LDCU.64 UR4, c[0x0][0x470] ;  /* 0x00008e00ff0477ac */ /* 0x000f220008000a00 */
[----:B---3--:R-:W-:Y:S01]  /*0070*/  ISETP.NE.U32.AND P4, PT, RZ, UR6, PT ;  /* 0x00000006ff007c0c */ /* 0x008fe2000bf85070 */
[----:B-1----:R-:W1:Y:S01]  /*0080*/  I2F.U32.RP R4, R11 ;  /* 0x0000000b00047306 */ /* 0x002e620000209000 */
[----:B------:R-:W-:-:S02]  /*0090*/  ISETP.NE.U32.AND P1, PT, R11, RZ, PT ;  /* 0x000000ff0b00720c */ /* 0x000fc40003f25070 */
[----:B------:R-:W-:Y:S02]  /*00a0*/  ISETP.NE.AND.EX P4, PT, RZ, UR7, PT, P4 ;  /* 0x00000007ff007c0c */ /* 0x000fe4000bf85340 */
[----:B----4-:R-:W-:-:S04]  /*00b0*/  ISETP.NE.U32.AND P3, PT, RZ, UR4, PT ;  /* 0x00000004ff007c0c */ /* 0x010fc8000bf65070 */
        /* <DEDUP_REMOVED lines=9> */
[----:B--2---:R-:W-:-:S04]  /*0150*/  IMAD.HI.U32 R203, R5, R16, RZ ;  /* 0x0000001005cb7227 */ /* 0x004fc800078e00ff */
[----:B------:R-:W-:Y:S01]  /*0160*/  IMAD.MOV R0, RZ, RZ, -R203 ;  /* 0x000000ffff007224 */ /* 0x000fe200078e0acb */
[----:B------:R-:W2:Y:S03]  /*0170*/  LDC.64 R4, c[0x0][0x478] ;  /* 0x00011e00ff047b82 */ /* 0x000ea60000000a00 */
[----:B------:R-:W-:-:S05]  /*0180*/  IMAD R0, R11, R0, R16 ;  /* 0x000000000b007224 */ /* 0x000fca00078e0210 */
        /* <DEDUP_REMOVED lines=12> */
[----:B------:R-:W2:Y:S01]  /*0250*/  @P0 LDG.E R9, desc[UR14][R12.64] ;  /* 0x0000000e0c090981 */ /* 0x000ea2000c1e1900 */
[----:B------:R-:W-:-:S03]  /*0260*/  SHF.R.U32.HI R8, RZ, 0x1e, R203 ;  /* 0x0000001eff087819 */ /* 0x000fc600000116cb */
[----:B------:R1:W2:Y:S01]  /*0270*/  @P4 LDG.E R2, desc[UR14][R12.64+0x4] ;  /* 0x0000040e0c024981 */ /* 0x0002a2000c1e1900 */
[C---:B------:R-:W-:Y:S01]  /*0280*/  @P2 IADD3 R14, P0, PT, R7.reuse, R4, RZ ;  /* 0x00000004070e2210 */ /* 0x040fe20007f1e0ff */
[----:B------:R-:W3:Y:S01]  /*0290*/  LDC.U8 R0, c[0x0][0x532] ;  /* 0x00014c80ff007b82 */ /* 0x000ee20000000000 */
[----:B------:R-:W-:Y:S01]  /*02a0*/  @P3 IADD3 R18, P1, PT, R7, UR4, RZ ;  /* 0x0000000407123c10 */ /* 0x000fe2000ff3e0ff */
[----:B------:R-:W-:Y:S02]  /*02b0*/  IMAD.MOV.U32 R3, RZ, RZ, RZ ;  /* 0x000000ffff037224 */ /* 0x000fe400078e00ff */
[C---:B------:R-:W-:Y:S01]  /*02c0*/  @P2 IMAD.X R15, R8.reuse, 0x1, R5, P0 ;  /* 0x00000001080f2824 */ /* 0x040fe200000e0605 */
[----:B------:R-:W-:-:S03]  /*02d0*/  @P3 IADD3.X R19, PT, PT, R8, UR5, RZ, P1, !PT ;  /* 0x0000000508133c10 */ /* 0x000fc60008ffe4ff */
[----:B------:R-:W1:Y:S01]  /*02e0*/  LDC.64 R4, c[0x0][0x468] ;  /* 0x00011a00ff047b82 */ /* 0x000e620000000a00 */
[----:B------:R-:W5:Y:S04]  /*02f0*/  @P2 LDG.E R14, desc[UR14][R14.64] ;  /* 0x0000000e0e0e2981 */ /* 0x000f68000c1e1900 */
[----:B------:R4:W5:Y:S01]  /*0300*/  @P3 LDG.E R3, desc[UR14][R18.64] ;  /* 0x0000000e12033981 */ /* 0x000962000c1e1900 */
[----:B---3--:R-:W-:Y:S02]  /*0310*/  ISETP.NE.AND P1, PT, R0, RZ, PT ;  /* 0x000000ff0000720c */ /* 0x008fe40003f25270 */
[----:B------:R-:W3:Y:S01]  /*0320*/  S2R R0, SR_CTAID.X ;  /* 0x0000000000007919 */ /* 0x000ee20000002500 */
[----:B-1----:R-:W-:-:S05]  /*0330*/  IADD3 R12, P0, PT, R7, R4, RZ ;  /* 0x00000004070c7210 */ /* 0x002fca0007f1e0ff */
[----:B------:R-:W-:Y:S01]  /*0340*/  IMAD.X R13, R8, 0x1, R5, P0 ;  /* 0x00000001080d7824 */ /* 0x000fe200000e0605 */
[----:B------:R-:W-:-:S04]  /*0350*/  ISETP.NE.U32.AND P0, PT, R4, RZ, PT ;  /* 0x000000ff0400720c */ /* 0x000fc80003f05070 */
[----:B------:R-:W-:Y:S01]  /*0360*/  ISETP.NE.AND.EX P0, PT, R5, RZ, PT, P0 ;  /* 0x000000ff0500720c */ /* 0x000fe20003f05300 */
[----:B------:R-:W1:Y:S01]  /*0370*/  @!P4 LDC R157, c[0x0][0x434] ;  /* 0x00010d00ff9dcb82 */ /* 0x000e620000000800 */
[----:B------:R-:W-:-:S04]  /*0380*/  ISETP.EQ.U32.AND P3, PT, R4, RZ, PT ;  /* 0x000000ff0400720c */ /* 0x000fc80003f62070 */
[----:B------:R-:W-:-:S07]  /*0390*/  ISETP.EQ.OR.EX P3, PT, R5, RZ, !P1, P3 ;  /* 0x000000ff0500720c */ /* 0x000fce0004f62730 */
[----:B----4-:R-:W4:Y:S01]  /*03a0*/  @!P0 LDC R18, c[0x0][0x438] ;  /* 0x00010e00ff128b82 */ /* 0x010f220000000800 */
[----:B------:R-:W-:Y:S02]  /*03b0*/  IMAD.MOV.U32 R6, RZ, RZ, -0x1 ;  /* 0xffffffffff067424 */ /* 0x000fe400078e00ff */
[----:B---3--:R-:W-:-:S04]  /*03c0*/  IMAD.SHL.U32 R10, R0, 0x40, RZ ;  /* 0x00000040000a7824 */ /* 0x008fc800078e00ff */
[----:B------:R3:W5:Y:S01]  /*03d0*/  @!P3 LDG.E R6, desc[UR14][R12.64] ;  /* 0x0000000e0c06b981 */ /* 0x000762000c1e1900 */
[----:B--2---:R-:W-:-:S05]  /*03e0*/  @P4 IMAD.IADD R157, R2, 0x1, -R9 ;  /* 0x00000001029d4824 */ /* 0x004fca00078e0a09 */
[----:B-1----:R-:W-:Y:S01]  /*03f0*/  ISETP.GT.AND P3, PT, R157, R10, PT ;  /* 0x0000000a9d00720c */ /* 0x002fe20003f64270 */
[----:B---34-:R-:W-:-:S12]  /*0400*/  @!P0 BRA `(.L_x_4013) ;  /* 0x00000000000c8947 */ /* 0x018fd80003800000 */
[----:B------:R-:W2:Y:S02]  /*0410*/  @P1 LDG.E R5, desc[UR14][R12.64+0x4] ;  /* 0x0000040e0c051981 */ /* 0x000ea4000c1e1900 */
[----:B--2--5:R-:W-:-:S06]  /*0420*/  @P1 IADD3 R18, PT, PT, R5, -R6, RZ ;  /* 0x8000000605121210 */ /* 0x024fcc0007ffe0ff */
[----:B------:R1:W5:Y:S02]  /*0430*/  @!P1 LDG.E R18, desc[UR14][R12.64] ;  /* 0x0000000e0c129981 */ /* 0x000364000c1e1900 */
.L_x_4013:
[----:B------:R-:W-:Y:S05]  /*0440*/  @!P3 EXIT ;  /* 0x000000000000b94d */ /* 0x000fea0003800000 */
[----:B------:R-:W2:Y:S01]  /*0450*/  LDC R2, c[0x0][0x374] ;  /* 0x0000dd00ff027b82 */ /* 0x000ea20000000800 */
[----:B-----5:R-:W-:Y:S01]  /*0460*/  @P2 IMAD.IADD R155, R14, 0x1, -R3 ;  /* 0x000000010e9b2824 */ /* 0x020fe200078e0a03 */
[----:B------:R-:W3:Y:S06]  /*0470*/  S2R R188, SR_TID.X ;  /* 0x0000000000bc7919 */ /* 0x000eec0000002100 */
[----:B------:R-:W4:Y:S08]  /*0480*/  LDC R4, c[0x0][0x438] ;  /* 0x00010e00ff047b82 */ /* 0x000f300000000800 */
[----:B------:R-:W3:Y:S01]  /*0490*/  @!P2 LDC R17, c[0x0][0x43c] ;  /* 0x00010f00ff11ab82 */ /* 0x000ee20000000800 */
[----:B--2---:R-:W-:-:S04]  /*04a0*/  IABS R15, R2 ;  /* 0x00000002000f7213 */ /* 0x004fc80000000000 */
[----:B------:R-:W2:Y:S01]  /*04b0*/  I2F.RP R5, R15 ;  /* 0x0000000f00057306 */ /* 0x000ea20000209400 */
[----:B----4-:R-:W-:-:S05]  /*04c0*/  VIADD R4, R4, 0x3f ;  /* 0x0000003f04047836 */ /* 0x010fca0000000000 */
[----:B------:R-:W-:-:S04]  /*04d0*/  SHF.R.S32.HI R19, RZ, 0x1f, R4 ;  /* 0x0000001fff137819 */ /* 0x000fc80000011404 */
[----:B------:R-:W-:Y:S01]  /*04e0*/  LEA.HI R19, R19, R4, RZ, 0x6 ;  /* 0x0000000413137211 */ /* 0x000fe200078f30ff */
[----:B--2---:R-:W2:Y:S01]  /*04f0*/  MUFU.RCP R20, R5 ;  /* 0x0000000500147308 */ /* 0x004ea20000001000 */
[-C--:B------:R-:W-:Y:S02]  /*0500*/  IABS R4, R2.reuse ;  /* 0x0000000200047213 */ /* 0x080fe40000000000 */
[----:B------:R-:W-:-:S03]  /*0510*/  LEA.HI.SX32 R19, R19, R2, 0x1a ;  /* 0x0000000213137211 */ /* 0x000fc600078fd2ff */
[----:B------:R-:W-:Y:S02]  /*0520*/  IMAD.MOV R4, RZ, RZ, -R4 ;  /* 0x000000ffff047224 */ /* 0x000fe400078e0a04 */
[----:B------:R-:W-:Y:S02]  /*0530*/  VIADD R19, R19, 0xffffffff ;  /* 0xffffffff13137836 */ /* 0x000fe40000000000 */
[----:B--2---:R-:W-:-:S03]  /*0540*/  VIADD R20, R20, 0xffffffe ;  /* 0x0ffffffe14147836 */ /* 0x004fc60000000000 */
[----:B------:R-:W-:Y:S02]  /*0550*/  IABS R5, R19 ;  /* 0x0000001300057213 */ /* 0x000fe40000000000 */
[----:B------:R-:W-:Y:S01]  /*0560*/  LOP3.LUT R19, R19, R2, RZ, 0x3c, !PT ;  /* 0x0000000213137212 */ /* 0x000fe200078e3cff */
[----:B------:R-:W1:Y:S03]  /*0570*/  F2I.FTZ.U32.TRUNC.NTZ R21, R20 ;  /* 0x0000001400157305 */ /* 0x000e66000021f000 */
[----:B------:R-:W-:Y:S01]  /*0580*/  ISETP.GE.AND P0, PT, R19, RZ, PT ;  /* 0x000000ff1300720c */ /* 0x000fe20003f06270 */
[----:B-1----:R-:W-:Y:S02]  /*0590*/  IMAD.MOV R12, RZ, RZ, -R21 ;  /* 0x000000ffff0c7224 */ /* 0x002fe400078e0a15 */
[----:B------:R-:W-:Y:S02]  /*05a0*/  IMAD.MOV.U32 R20, RZ, RZ, RZ ;  /* 0x000000ffff147224 */ /* 0x000fe400078e00ff */
[----:B------:R-:W-:-:S04]  /*05b0*/  IMAD R12, R12, R15, RZ ;  /* 0x0000000f0c0c7224 */ /* 0x000fc800078e02ff */
[----:B------:R-:W-:-:S06]  /*05c0*/  IMAD.HI.U32 R12, R21, R12, R20 ;  /* 0x0000000c150c7227 */ /* 0x000fcc00078e0014 */
        /* <DEDUP_REMOVED lines=13> */
[----:B------:R-:W-:Y:S01]  /*06a0*/  @!P2 IADD3 R155, PT, PT, R17, R18, -R3 ;  /* 0x00000012119ba210 */ /* 0x000fe20007ffe803 */
[----:B------:R-:W-:Y:S02]  /*06b0*/  IMAD.MOV R17, RZ, RZ, -R203 ;  /* 0x000000ffff117224 */ /* 0x000fe400078e0acb */
[----:B------:R-:W-:Y:S01]  /*06c0*/  @!P0 IMAD.MOV R13, RZ, RZ, -R13 ;  /* 0x000000ffff0d8224 */ /* 0x000fe200078e0a0d */
[----:B------:R-:W-:Y:S01]  /*06d0*/  @!P1 LOP3.LUT R13, RZ, R2, RZ, 0x33, !PT ;  /* 0x00000002ff0d9212 */ /* 0x000fe200078e33ff */
[----:B------:R-:W-:Y:S02]  /*06e0*/  VIADD R5, R155, 0x3f ;  /* 0x0000003f9b057836 */ /* 0x000fe40000000000 */
[----:B------:R-:W-:Y:S02]  /*06f0*/  IMAD R16, R11, R17, R16 ;  /* 0x000000110b107224 */ /* 0x000fe400078e0210 */
        /* <DEDUP_REMOVED lines=17> */
[----:B------:R-:W-:Y:S01]  /*0810*/  LOP3.LUT R13, R15, 0x40, RZ, 0xfc, !PT ;  /* 0x000000400f0d7812 */ /* 0x000fe200078efcff */
[----:B------:R-:W-:Y:S01]  /*0820*/  IMAD R9, R188, 0xc0, R15 ;  /* 0x000000c0bc097824 */ /* 0x000fe200078e020f */
[----:B------:R-:W-:-:S02]  /*0830*/  ISETP.GE.AND P3, PT, R18, R157, PT ;  /* 0x0000009d1200720c */ /* 0x000fc40003f66270 */
[----:B------:R-:W-:Y:S01]  /*0840*/  ISETP.GE.AND P1, PT, R14, R157, PT ;  /* 0x0000009d0e00720c */ /* 0x000fe20003f26270 */
[----:B-1----:R-:W-:Y:S01]  /*0850*/  IMAD R2, R12, R2, R203 ;  /* 0x000000020c027224 */ /* 0x002fe200078e02cb */
[----:B------:R-:W-:-:S03]  /*0860*/  IADD3 R12, PT, PT, R188, 0x20, RZ ;  /* 0x00000020bc0c7810 */ /* 0x000fc60007ffe0ff */
[----:B------:R-:W-:Y:S01]  /*0870*/  IMAD R17, R2, R11, R16 ;  /* 0x0000000b02117224 */ /* 0x000fe200078e0210 */
[----:B------:R-:W-:Y:S02]  /*0880*/  IADD3 R16, PT, PT, R188, 0x10, RZ ;  /* 0x00000010bc107810 */ /* 0x000fe40007ffe0ff */
[----:B------:R-:W-:Y:S01]  /*0890*/  LOP3.LUT R11, R15, 0x80, RZ, 0xfc, !PT ;  /* 0x000000800f0b7812 */ /* 0x000fe200078efcff */
[----:B------:R-:W-:Y:S01]  /*08a0*/  IMAD R17, R17, R3, R10 ;  /* 0x0000000311117224 */ /* 0x000fe200078e020a */
[----:B------:R-:W-:-:S03]  /*08b0*/  ISETP.GE.AND P2, PT, R16, R157, PT ;  /* 0x0000009d1000720c */ /* 0x000fc60003f46270 */
        /* <DEDUP_REMOVED lines=14> */
.L_x_4016:
[----:B------:R-:W-:Y:S05]  /*09a0*/  BSYNC.RECONVERGENT B0 ;  /* 0x0000000000007941 */ /* 0x000fea0003800200 */
.L_x_4015:
        /* <DEDUP_REMOVED lines=20> */
.L_x_4018:
[----:B------:R-:W-:Y:S05]  /*0af0*/  BSYNC.RECONVERGENT B0 ;  /* 0x0000000000007941 */ /* 0x000fea0003800200 */
.L_x_4017:
        /* <DEDUP_REMOVED lines=20> */
.L_x_4020:
[----:B------:R-:W-:Y:S05]  /*0c40*/  BSYNC.RECONVERGENT B0 ;  /* 0x0000000000007941 */ /* 0x000fea0003800200 */
.L_x_4019:
        /* <DEDUP_REMOVED lines=20> */
.L_x_4022:
[----:B------:R-:W-:Y:S05]  /*0d90*/  BSYNC.RECONVERGENT B0 ;  /* 0x0000000000007941 */ /* 0x000fea0003800200 */
.L_x_4021:
        /* <DEDUP_REMOVED lines=19> */
.L_x_4024:
[----:B------:R-:W-:Y:S05]  /*0ed0*/  BSYNC.RECONVERGENT B0 ;  /* 0x0000000000007941 */ /* 0x000fea0003800200 */
.L_x_4023:
        /* <DEDUP_REMOVED lines=18> */
.L_x_4026:
[----:B------:R-:W-:Y:S05]  /*1000*/  BSYNC.RECONVERGENT B0 ;  /* 0x0000000000007941 */ /* 0x000fea0003800200 */
.L_x_4025:
        /* <DEDUP_REMOVED lines=18> */
.L_x_4028:
[----:B------:R-:W-:Y:S05]  /*1130*/  BSYNC.RECONVERGENT B0 ;  /* 0x0000000000007941 */ /* 0x000fea0003800200 */
.L_x_4027:
        /* <DEDUP_REMOVED lines=18> */
.L_x_4030:
[----:B------:R-:W-:Y:S05]  /*1260*/  BSYNC.RECONVERGENT B0 ;  /* 0x0000000000007941 */ /* 0x000fea0003800200 */
.L_x_4029:
        /* <DEDUP_REMOVED lines=32> */
.L_x_4014:
        /* <DEDUP_REMOVED lines=11> */
.L_x_4031:
[----:B------:R-:W-:Y:S05]  /*1520*/  BRA.U !UP0, `(.L_x_4032) ;  /* 0x00000005088c7547 */ /* 0x000fea000b800000 */
[----:B------:R-:W1:Y:S01]  /*1530*/  LDC R11, c[0x0][0x4f0] ;  /* 0x00013c00ff0b7b82 */ /* 0x000e620000000800 */
[----:B------:R-:W-:Y:S01]  /*1540*/  LEA R12, R135, 0xffffffc0, 0x6 ;  /* 0xffffffc0870c7811 */ /* 0x000fe200078e30ff */
[----:B------:R-:W2:Y:S03]  /*1550*/  LDCU.64 UR4, c[0x0][0x4e8] ;  /* 0x00009d00ff0477ac */ /* 0x000ea60008000a00 */
[----:B-----5:R-:W-:Y:S01]  /*1560*/  IABS R2, R12 ;  /* 0x0000000c00027213 */ /* 0x020fe20000000000 */
        /* <DEDUP_REMOVED lines=22> */
[----:B--2---:R-:W-:-:S04]  /*16d0*/  IMAD.WIDE.U32 R2, R203, UR4, RZ ;  /* 0x00000004cb027c25 */ /* 0x004fc8000f8e00ff */
        /* <DEDUP_REMOVED lines=8> */
[----:B------:R-:W-:-:S06]  /*1760*/  IMAD.WIDE R20, R7, 0x4, R206 ;  /* 0x0000000407147825 */ /* 0x000fcc00078e02ce */
[----:B------:R-:W3:Y:S01]  /*1770*/  LDG.E R20, desc[UR14][R20.64] ;  /* 0x0000000e14147981 */ /* 0x000ee2000c1e1900 */
[----:B--2---:R-:W-:Y:S01]  /*1780*/  IABS R4, R3 ;  /* 0x0000000300047213 */ /* 0x004fe20000000000 */
[----:B------:R-:W-:Y:S01]  /*1790*/  IMAD.MOV R7, RZ, RZ, -R7 ;  /* 0x000000ffff077224 */ /* 0x000fe200078e0a07 */
[----:B----4-:R-:W-:Y:S02]  /*17a0*/  MOV R84, UR12 ;  /* 0x0000000c00547c02 */ /* 0x010fe40008000f00 */
[----:B------:R-:W2:Y:S01]  /*17b0*/  I2F.RP R8, R4 ;  /* 0x0000000400087306 */ /* 0x000ea20000209400 */
[----:B------:R-:W-:Y:S01]  /*17c0*/  IMAD R12, R11, R7, R12 ;  /* 0x000000070b0c7224 */ /* 0x000fe200078e020c */
[----:B------:R-:W-:-:S06]  /*17d0*/  MOV R85, UR13 ;  /* 0x0000000d00557c02 */ /* 0x000fcc0008000f00 */
[----:B--2---:R-:W2:Y:S02]  /*17e0*/  MUFU.RCP R14, R8 ;  /* 0x00000008000e7308 */ /* 0x004ea40000001000 */
[----:B--2---:R-:W-:-:S06]  /*17f0*/  IADD3 R14, PT, PT, R14, 0xffffffe, RZ ;  /* 0x0ffffffe0e0e7810 */ /* 0x004fcc0007ffe0ff */
[----:B------:R-:W2:Y:S02]  /*1800*/  F2I.FTZ.U32.TRUNC.NTZ R15, R14 ;  /* 0x0000000e000f7305 */ /* 0x000ea4000021f000 */
[----:B--2---:R-:W-:Y:S01]  /*1810*/  IADD3 R2, PT, PT, RZ, -R15, RZ ;  /* 0x8000000fff027210 */ /* 0x004fe20007ffe0ff */
        /* <DEDUP_REMOVED lines=15> */
[----:B---3--:R-:W-:-:S05]  /*1910*/  MOV R4, UR10 ;  /* 0x0000000a00047c02 */ /* 0x008fca0008000f00 */
[----:B------:R-:W-:-:S06]  /*1920*/  @P2 IADD3 R2, PT, PT, R2, 0x1, RZ ;  /* 0x0000000102022810 */ /* 0x000fcc0007ffe0ff */
[----:B------:R-:W-:Y:S02]  /*1930*/  @!P0 IADD3 R2, PT, PT, -R2, RZ, RZ ;  /* 0x000000ff02028210 */ /* 0x000fe40007ffe1ff */
[----:B------:R-:W-:Y:S02]  /*1940*/  @!P1 LOP3.LUT R2, RZ, R3, RZ, 0x33, !PT ;  /* 0x00000003ff029212 */ /* 0x000fe400078e33ff */
[----:B------:R-:W-:Y:S02]  /*1950*/  SHF.R.S32.HI R3, RZ, 0x1f, R12 ;  /* 0x0000001fff037819 */ /* 0x000fe4000001140c */
[----:B------:R-:W-:-:S03]  /*1960*/  SHF.R.S32.HI R11, RZ, 0x1f, R2 ;  /* 0x0000001fff0b7819 */ /* 0x000fc60000011402 */
        /* <DEDUP_REMOVED lines=10> */
[----:B------:R-:W-:Y:S01]  /*1a10*/  IMAD.IADD R21, R21, 0x1, R5 ;  /* 0x0000000115157824 */ /* 0x000fe200078e0205 */
[----:B------:R-:W-:Y:S01]  /*1a20*/  MOV R5, UR11 ;  /* 0x0000000b00057c02 */ /* 0x000fe20008000f00 */
[----:B------:R-:W-:Y:S02]  /*1a30*/  IMAD.MOV.U32 R18, RZ, RZ, R14 ;  /* 0x000000ffff127224 */ /* 0x000fe400078e000e */
[-C--:B------:R-:W-:Y:S02]  /*1a40*/  IMAD R14, R3, R84.reuse, RZ ;  /* 0x00000054030e7224 */ /* 0x080fe400078e02ff */
[----:B------:R-:W-:-:S04]  /*1a50*/  IMAD.WIDE.U32 R18, R12, R84, R18 ;  /* 0x000000540c127225 */ /* 0x000fc800078e0012 */
[C---:B------:R-:W-:Y:S02]  /*1a60*/  IMAD R14, R12.reuse, R85, R14 ;  /* 0x000000550c0e7224 */ /* 0x040fe400078e020e */
[C---:B------:R-:W-:Y:S02]  /*1a70*/  IMAD R6, R12.reuse, R5, R6 ;  /* 0x000000050c067224 */ /* 0x040fe400078e0206 */
[----:B------:R-:W-:-:S04]  /*1a80*/  IMAD.WIDE.U32 R12, R12, R4, R20 ;  /* 0x000000040c0c7225 */ /* 0x000fc800078e0014 */
[----:B------:R-:W-:Y:S01]  /*1a90*/  IMAD.IADD R15, R19, 0x1, R14 ;  /* 0x00000001130f7824 */ /* 0x000fe200078e020e */
[----:B------:R-:W-:Y:S01]  /*1aa0*/  IADD3 R7, PT, PT, R13, R6, RZ ;  /* 0x000000060d077210 */ /* 0x000fe20007ffe0ff */
[C---:B-1----:R-:W-:Y:S01]  /*1ab0*/  IMAD R3, R11.reuse, UR4, RZ ;  /* 0x000000040b037c24 */ /* 0x042fe2000f8e02ff */
[----:B------:R-:W-:Y:S01]  /*1ac0*/  MOV R14, R18 ;  /* 0x00000012000e7202 */ /* 0x000fe20000000f00 */
[----:B------:R-:W-:Y:S02]  /*1ad0*/  IMAD R11, R11, UR6, RZ ;  /* 0x000000060b0b7c24 */ /* 0x000fe4000f8e02ff */
[----:B------:R-:W-:Y:S02]  /*1ae0*/  IMAD.MOV.U32 R6, RZ, RZ, R12 ;  /* 0x000000ffff067224 */ /* 0x000fe400078e000c */
[C---:B------:R-:W-:Y:S02]  /*1af0*/  IMAD R12, R2.reuse, UR5, R3 ;  /* 0x00000005020c7c24 */ /* 0x040fe4000f8e0203 */
[----:B------:R-:W-:-:S04]  /*1b00*/  IMAD.WIDE.U32 R14, R2, UR4, R14 ;  /* 0x00000004020e7c25 */ /* 0x000fc8000f8e000e */
[C---:B------:R-:W-:Y:S01]  /*1b10*/  IMAD R11, R2.reuse, UR7, R11 ;  /* 0x00000007020b7c24 */ /* 0x040fe2000f8e020b */
[----:B------:R-:W-:Y:S01]  /*1b20*/  IADD3 R12, PT, PT, R15, R12, RZ ;  /* 0x0000000c0f0c7210 */ /* 0x000fe20007ffe0ff */
[----:B------:R-:W-:-:S05]  /*1b30*/  IMAD.WIDE.U32 R22, R2, UR6, R6 ;  /* 0x0000000602167c25 */ /* 0x000fca000f8e0006 */
[----:B------:R-:W-:Y:S01]  /*1b40*/  IADD3 R11, PT, PT, R23, R11, RZ ;  /* 0x0000000b170b7210 */ /* 0x000fe20007ffe0ff */
[----:B------:R-:W-:Y:S06]  /*1b50*/  BRA `(.L_x_4033) ;  /* 0x0000000400647947 */ /* 0x000fec0003800000 */
.L_x_4032:
        /* <DEDUP_REMOVED lines=15> */
.L_x_4034:
[----:B------:R-:W2:Y:S01]  /*1c50*/  LDC.64 R84, c[0x0][0x3b8] ;  /* 0x0000ee00ff547b82 */ /* 0x000ea20000000a00 */
[----:B-1----:R-:W-:-:S05]  /*1c60*/  IADD3 R4, PT, PT, R3, R6, RZ ;  /* 0x0000000603047210 */ /* 0x002fca0007ffe0ff */
[C---:B--2---:R-:W-:Y:S02]  /*1c70*/  IMAD R19, R4.reuse, R85, RZ ;  /* 0x0000005504137224 */ /* 0x044fe400078e02ff */
[----:B------:R-:W-:-:S05]  /*1c80*/  IMAD.WIDE.U32 R4, R4, R84, RZ ;  /* 0x0000005404047225 */ /* 0x000fca00078e00ff */
[----:B------:R-:W-:Y:S02]  /*1c90*/  IADD3 R19, PT, PT, R5, R19, RZ ;  /* 0x0000001305137210 */ /* 0x000fe40007ffe0ff */
[----:B------:R-:W-:Y:S02]  /*1ca0*/  MOV R18, R4 ;  /* 0x0000000400127202 */ /* 0x000fe40000000f00 */
.L_x_4035:
[----:B------:R-:W-:Y:S05]  /*1cb0*/  @P0 BRA `(.L_x_4036) ;  /* 0x0000000000340947 */ /* 0x000fea0003800000 */
[----:B------:R-:W1:Y:S01]  /*1cc0*/  LDC.64 R4, c[0x0][0x3c0] ;  /* 0x0000f000ff047b82 */ /* 0x000e620000000a00 */
[----:B------:R-:W2:Y:S01]  /*1cd0*/  LDCU.64 UR4, c[0x0][0x3a8] ;  /* 0x00007500ff0477ac */ /* 0x000ea20008000a00 */
[----:B------:R-:W-:Y:S02]  /*1ce0*/  SHF.R.S32.HI R7, RZ, 0x1f, R3 ;  /* 0x0000001fff077819 */ /* 0x000fe40000011403 */
[----:B-----5:R-:W-:-:S03]  /*1cf0*/  SHF.R.S32.HI R6, RZ, 0x1f, R2 ;  /* 0x0000001fff067819 */ /* 0x020fc60000011402 */
[-C--:B-1----:R-:W-:Y:S02]  /*1d00*/  IMAD R8, R7, R4.reuse, RZ ;  /* 0x0000000407087224 */ /* 0x082fe400078e02ff */
[----:B------:R-:W-:-:S04]  /*1d10*/  IMAD.WIDE.U32 R12, R3, R4, RZ ;  /* 0x00000004030c7225 */ /* 0x000fc800078e00ff */
[----:B------:R-:W-:Y:S02]  /*1d20*/  IMAD R7, R3, R5, R8 ;  /* 0x0000000503077224 */ /* 0x000fe400078e0208 */
[----:B--2---:R-:W-:-:S03]  /*1d30*/  IMAD R3, R6, UR4, RZ ;  /* 0x0000000406037c24 */ /* 0x004fc6000f8e02ff */
[----:B------:R-:W-:Y:S01]  /*1d40*/  IADD3 R13, PT, PT, R13, R7, RZ ;  /* 0x000000070d0d7210 */ /* 0x000fe20007ffe0ff */
[C---:B------:R-:W-:Y:S02]  /*1d50*/  IMAD R3, R2.reuse, UR5, R3 ;  /* 0x0000000502037c24 */ /* 0x040fe4000f8e0203 */
[----:B------:R-:W-:-:S05]  /*1d60*/  IMAD.WIDE.U32 R20, R2, UR4, R12 ;  /* 0x0000000402147c25 */ /* 0x000fca000f8e000c */
[----:B------:R-:W-:Y:S01]  /*1d70*/  IADD3 R21, PT, PT, R21, R3, RZ ;  /* 0x0000000315157210 */ /* 0x000fe20007ffe0ff */
[----:B------:R-:W-:Y:S06]  /*1d80*/  BRA `(.L_x_4037) ;  /* 0x0000000000187947 */ /* 0x000fec0003800000 */
.L_x_4036:
[----:B------:R-:W1:Y:S01]  /*1d90*/  LDC.64 R4, c[0x0][0x3c0] ;  /* 0x0000f000ff047b82 */ /* 0x000e620000000a00 */
[----:B------:R-:W-:-:S05]  /*1da0*/  IADD3 R3, PT, PT, R3, R6, RZ ;  /* 0x0000000603037210 */ /* 0x000fca0007ffe0ff */
[C---:B-1----:R-:W-:Y:S02]  /*1db0*/  IMAD R21, R3.reuse, R5, RZ ;  /* 0x0000000503157224 */ /* 0x042fe400078e02ff */
[----:B-----5:R-:W-:-:S05]  /*1dc0*/  IMAD.WIDE.U32 R2, R3, R4, RZ ;  /* 0x0000000403027225 */ /* 0x020fca00078e00ff */
[----:B------:R-:W-:Y:S02]  /*1dd0*/  IADD3 R21, PT, PT, R3, R21, RZ ;  /* 0x0000001503157210 */ /* 0x000fe40007ffe0ff */
[----:B------:R-:W-:-:S07]  /*1de0*/  MOV R20, R2 ;  /* 0x0000000200147202 */ /* 0x000fce0000000f00 */
.L_x_4037:
[----:B------:R-:W1:Y:S01]  /*1df0*/  LDC R11, c[0x0][0x3e8] ;  /* 0x0000fa00ff0b7b82 */ /* 0x000e620000000800 */
[----:B------:R-:W-:Y:S02]  /*1e00*/  LEA R8, R135, 0xffffffc0, 0x6 ;  /* 0xffffffc087087811 */ /* 0x000fe400078e30ff */
[----:B------:R-:W-:Y:S02]  /*1e10*/  CS2R R206, SRZ ;  /* 0x0000000000ce7805 */ /* 0x000fe4000001ff00 */
[----:B------:R-:W-:Y:S01]  /*1e20*/  SHF.R.S32.HI R15, RZ, 0x1f, R8 ;  /* 0x0000001fff0f7819 */ /* 0x000fe20000011408 */
[----:B------:R-:W-:-:S04]  /*1e30*/  IMAD.WIDE.U32 R18, R8, R84, R18 ;  /* 0x0000005408127225 */ /* 0x000fc800078e0012 */
[----:B------:R-:W-:Y:S01]  /*1e40*/  IMAD.WIDE.U32 R20, R8, R4, R20 ;  /* 0x0000000408147225 */ /* 0x000fe200078e0014 */
        /* <DEDUP_REMOVED lines=10> */
[----:B------:R-:W-:Y:S02]  /*1ef0*/  IMAD.MOV.U32 R6, RZ, RZ, R3 ;  /* 0x000000ffff067224 */ /* 0x000fe400078e0003 */
[----:B------:R-:W-:Y:S02]  /*1f00*/  IMAD R12, R15, R84, RZ ;  /* 0x000000540f0c7224 */ /* 0x000fe400078e02ff */
[----:B------:R-:W-:-:S04]  /*1f10*/  IMAD.HI.U32 R14, R13, R6, RZ ;  /* 0x000000060d0e7227 */ /* 0x000fc800078e00ff */
[----:B------:R-:W-:Y:S01]  /*1f20*/  IMAD R13, R15, R4, RZ ;  /* 0x000000040f0d7224 */ /* 0x000fe200078e02ff */
[----:B------:R-:W-:Y:S01]  /*1f30*/  IADD3 R3, PT, PT, -R14, RZ, RZ ;  /* 0x000000ff0e037210 */ /* 0x000fe20007ffe1ff */
[C---:B------:R-:W-:Y:S02]  /*1f40*/  IMAD R15, R8.reuse, R85, R12 ;  /* 0x00000055080f7224 */ /* 0x040fe400078e020c */
[----:B------:R-:W-:Y:S02]  /*1f50*/  IMAD R13, R8, R5, R13 ;  /* 0x00000005080d7224 */ /* 0x000fe400078e020d */
[C---:B------:R-:W-:Y:S01]  /*1f60*/  IMAD R3, R2.reuse, R3, R6 ;  /* 0x0000000302037224 */ /* 0x040fe200078e0206 */
[----:B------:R-:W-:Y:S01]  /*1f70*/  IADD3 R19, PT, PT, R19, R15, RZ ;  /* 0x0000000f13137210 */ /* 0x000fe20007ffe0ff */
[----:B------:R-:W1:Y:S01]  /*1f80*/  LDC.64 R6, c[0x0][0x3d8] ;  /* 0x0000f600ff067b82 */ /* 0x000e620000000a00 */
[----:B------:R-:W-:Y:S02]  /*1f90*/  IADD3 R21, PT, PT, R21, R13, RZ ;  /* 0x0000000d15157210 */ /* 0x000fe40007ffe0ff */
        /* <DEDUP_REMOVED lines=16> */
[C---:B------:R-:W-:Y:S02]  /*20a0*/  IMAD R3, R14.reuse, R3, R11 ;  /* 0x000000030e037224 */ /* 0x040fe400078e020b */
[----:B------:R-:W-:Y:S01]  /*20b0*/  IMAD R7, R14, R7, R8 ;  /* 0x000000070e077224 */ /* 0x000fe200078e0208 */
[----:B------:R-:W-:Y:S02]  /*20c0*/  MOV R14, R18 ;  /* 0x00000012000e7202 */ /* 0x000fe40000000f00 */
[----:B------:R-:W-:Y:S01]  /*20d0*/  IADD3 R12, PT, PT, R19, R3, RZ ;  /* 0x00000003130c7210 */ /* 0x000fe20007ffe0ff */
[----:B------:R-:W-:-:S07]  /*20e0*/  IMAD.IADD R11, R23, 0x1, R7 ;  /* 0x00000001170b7824 */ /* 0x000fce00078e0207 */
.L_x_4033:
[----:B------:R-:W-:Y:S01]  /*20f0*/  ISETP.NE.AND P0, PT, R9, -0x1, PT ;  /* 0xffffffff0900780c */ /* 0x000fe20003f05270 */
[C---:B------:R-:W-:Y:S01]  /*2100*/  IMAD.SHL.U32 R92, R188.reuse, 0x8, RZ ;  /* 0x00000008bc5c7824 */ /* 0x040fe200078e00ff */
[----:B------:R-:W1:Y:S01]  /*2110*/  S2UR UR12, SR_CgaCtaId ;  /* 0x00000000000c79c3 */ /* 0x000e620000008800 */
[----:B------:R-:W-:Y:S01]  /*2120*/  IMAD.SHL.U32 R87, R188, 0x40, RZ ;  /* 0x00000040bc577824 */ /* 0x000fe200078e00ff */
[----:B------:R-:W2:Y:S01]  /*2130*/  LDCU.64 UR4, c[0x0][0x3c8] ;  /* 0x00007900ff0477ac */ /* 0x000ea20008000a00 */
[----:B------:R-:W-:Y:S01]  /*2140*/  IMAD.IADD R195, R157, 0x1, -R10 ;  /* 0x000000019dc37824 */ /* 0x000fe200078e0a0a */
[----:B------:R-:W-:Y:S01]  /*2150*/  LOP3.LUT R91, R92, 0x1f8, RZ, 0xc0, !PT ;  /* 0x000001f85c5b7812 */ /* 0x000fe200078ec0ff */
[----:B------:R-:W-:Y:S01]  /*2160*/  BSSY.RECONVERGENT B0, `(.L_x_4038) ;  /* 0x000004d000007945 */ /* 0x000fe20003800200 */
[----:B------:R-:W-:Y:S01]  /*2170*/  LOP3.LUT R13, R87, 0x1c0, RZ, 0xc0, !PT ;  /* 0x000001c0570d7812 */ /* 0x000fe200078ec0ff */
[----:B------:R-:W3:Y:S01]  /*2180*/  LDCU.64 UR6, c[0x0][0x390] ;  /* 0x00007200ff0677ac */ /* 0x000ee20008000a00 */
[----:B------:R-:W-:-:S02]  /*2190*/  LOP3.LUT R91, R91, 0x38, R188, 0x78, !PT ;  /* 0x000000385b5b7812 */ /* 0x000fc400078e78bc */
[--C-:B------:R-:W-:Y:S01]  /*21a0*/  LOP3.LUT R8, R13, 0x38, R92.reuse, 0xf8, !PT ;  /* 0x000000380d087812 */ /* 0x100fe200078ef85c */
[----:B------:R-:W4:Y:S01]  /*21b0*/  @P0 LDC.64 R2, c[0x0][0x3b0] ;  /* 0x0000ec00ff020b82 */ /* 0x000f220000000a00 */
[----:B------:R-:W-:Y:S01]  /*21c0*/  LOP3.LUT R91, R91, 0x1e00, R92, 0xf8, !PT ;  /* 0x00001e005b5b7812 */ /* 0x000fe200078ef85c */
[----:B------:R-:W5:Y:S01]  /*21d0*/  LDCU.64 UR10, c[0x0][0x388] ;  /* 0x00007100ff0a77ac */ /* 0x000f620008000a00 */
[----:B------:R-:W-:Y:S02]  /*21e0*/  LOP3.LUT R92, R92, 0x38, RZ, 0xc0, !PT ;  /* 0x000000385c5c7812 */ /* 0x000fe400078ec0ff */
[----:B------:R-:W-:Y:S02]  /*21f0*/  SHF.R.S32.HI R17, RZ, 0x1f, R16 ;  /* 0x0000001fff117819 */ /* 0x000fe40000011410 */
[C---:B------:R-:W-:Y:S01]  /*2200*/  IADD3 R22, P1, PT, R92.reuse, R22, RZ ;  /* 0x000000165c167210 */ /* 0x040fe20007f3e0ff */
[----:B------:R-:W2:Y:S01]  /*2210*/  @!P0 LDC.64 R6, c[0x0][0x398] ;  /* 0x0000e600ff068b82 */ /* 0x000ea20000000a00 */
[----:B------:R-:W-:-:S02]  /*2220*/  IADD3 R14, P2, PT, R92, R14, RZ ;  /* 0x0000000e5c0e7210 */ /* 0x000fc40007f5e0ff */
[----:B------:R-:W-:Y:S01]  /*2230*/  SHF.R.U32.HI R190, RZ, 0x1, R188 ;  /* 0x00000001ffbe7819 */ /* 0x000fe200000116bc */
[----:B------:R-:W-:Y:S01]  /*2240*/  IMAD.X R23, RZ, RZ, R11, P1 ;  /* 0x000000ffff177224 */ /* 0x000fe200008e060b */
[C---:B------:R-:W-:Y:S01]  /*2250*/  LOP3.LUT R90, R92.reuse, 0x40, RZ, 0xfc, !PT ;  /* 0x000000405c5a7812 */ /* 0x040fe200078efcff */
[----:B------:R-:W-:Y:S01]  /*2260*/  IMAD.X R15, RZ, RZ, R12, P2 ;  /* 0x000000ffff0f7224 */ /* 0x000fe200010e060c */
[----:B------:R-:W-:Y:S01]  /*2270*/  LOP3.LUT R88, R92, 0x80, RZ, 0xfc, !PT ;  /* 0x000000805c587812 */ /* 0x000fe200078efcff */
[----:B----4-:R-:W-:-:S04]  /*2280*/  @P0 IMAD.WIDE.U32 R20, R9, R2, RZ ;  /* 0x0000000209140225 */ /* 0x010fc800078e00ff */
[----:B--2---:R-:W-:Y:S01]  /*2290*/  @!P0 IMAD.WIDE.U32 R18, R203, R6, RZ ;  /* 0x00000006cb128225 */ /* 0x004fe200078e00ff */
[----:B------:R-:W-:-:S03]  /*22a0*/  SHF.R.U32.HI R6, RZ, 0x3, R188 ;  /* 0x00000003ff067819 */ /* 0x000fc600000116bc */
[----:B------:R-:W-:Y:S02]  /*22b0*/  @P0 IMAD.MOV.U32 R18, RZ, RZ, R20 ;  /* 0x000000ffff120224 */ /* 0x000fe400078e0014 */
[----:B------:R-:W-:Y:S02]  /*22c0*/  @!P0 IMAD R7, R203, R7, R19 ;  /* 0x00000007cb078224 */ /* 0x000fe400078e0213 */
[----:B------:R-:W-:Y:S01]  /*22d0*/  @P0 IMAD R7, R9, R3, R21 ;  /* 0x0000000309070224 */ /* 0x000fe200078e0215 */
[----:B------:R-:W-:Y:S01]  /*22e0*/  IADD3 R18, P0, PT, R92, R18, RZ ;  /* 0x000000125c127210 */ /* 0x000fe20007f1e0ff */
[----:B------:R-:W-:Y:S01]  /*22f0*/  IMAD.WIDE.U32 R12, R6, R4, R22 ;  /* 0x00000004060c7225 */ /* 0x000fe200078e0016 */
[----:B------:R-:W-:-:S03]  /*2300*/  LOP3.LUT R3, R190, 0x8, RZ, 0xc0, !PT ;  /* 0x00000008be037812 */ /* 0x000fc600078ec0ff */
[----:B------:R-:W-:Y:S01]  /*2310*/  IMAD.X R19, RZ, RZ, R7, P0 ;  /* 0x000000ffff137224 */ /* 0x000fe200000e0607 */
[C---:B------:R-:W-:Y:S01]  /*2320*/  ISETP.GE.AND P0, PT, R6.reuse, R195, PT ;  /* 0x000000c30600720c */ /* 0x040fe20003f06270 */
[----:B------:R-:W-:Y:S01]  /*2330*/  IMAD.WIDE.U32 R14, R6, R84, R14 ;  /* 0x00000054060e7225 */ /* 0x000fe200078e000e */
[----:B---3--:R-:W-:Y:S01]  /*2340*/  LEA R200, P1, R12, UR6, 0x1 ;  /* 0x000000060cc87c11 */ /* 0x008fe2000f8208ff */
[----:B------:R-:W-:Y:S01]  /*2350*/  UMOV UR6, 0x400 ;  /* 0x0000040000067882 */ /* 0x000fe20000000000 */
[----:B------:R-:W-:Y:S01]  /*2360*/  LOP3.LUT R86, R8, R3, RZ, 0x3c, !PT ;  /* 0x0000000308567212 */ /* 0x000fe200078e3cff */
[----:B------:R-:W-:Y:S01]  /*2370*/  IMAD R21, R17, UR4, RZ ;  /* 0x0000000411157c24 */ /* 0x000fe2000f8e02ff */
[----:B-----5:R-:W-:Y:S01]  /*2380*/  LEA R198, P2, R14, UR10, 0x1 ;  /* 0x0000000a0ec67c11 */ /* 0x020fe2000f8408ff */
[C---:B------:R-:W-:Y:S02]  /*2390*/  IMAD R197, R6.reuse, R85, R15 ;  /* 0x0000005506c57224 */ /* 0x040fe400078e020f */
[----:B------:R-:W-:-:S02]  /*23a0*/  IMAD R201, R6, R5, R13 ;  /* 0x0000000506c97224 */ /* 0x000fc400078e020d */
[C---:B------:R-:W-:Y:S01]  /*23b0*/  IMAD R21, R16.reuse, UR5, R21 ;  /* 0x0000000510157c24 */ /* 0x040fe2000f8e0215 */
[----:B-1----:R-:W-:Y:S01]  /*23c0*/  ULEA UR5, UR12, UR6, 0x18 ;  /* 0x000000060c057291 */ /* 0x002fe2000f8ec0ff */
[----:B------:R-:W-:Y:S01]  /*23d0*/  IMAD.WIDE.U32 R18, R16, UR4, R18 ;  /* 0x0000000410127c25 */ /* 0x000fe2000f8e0012 */
[----:B------:R-:W-:Y:S02]  /*23e0*/  LEA.HI.X R197, R14, UR11, R197, 0x1, P2 ;  /* 0x0000000b0ec57c11 */ /* 0x000fe400090f0cc5 */
[----:B------:R-:W-:Y:S01]  /*23f0*/  LEA.HI.X R201, R12, UR7, R201, 0x1, P1 ;  /* 0x000000070cc97c11 */ /* 0x000fe200088f0cc9 */
[----:B------:R-:W-:Y:S01]  /*2400*/  IMAD.MOV.U32 R7, RZ, RZ, RZ ;  /* 0x000000ffff077224 */ /* 0x000fe200078e00ff */
[----:B------:R-:W-:Y:S01]  /*2410*/  LEA R91, R91, UR5, 0x1 ;  /* 0x000000055b5b7c11 */ /* 0x000fe2000f8e08ff */
[----:B------:R-:W-:Y:S02]  /*2420*/  IMAD.IADD R21, R19, 0x1, R21 ;  /* 0x0000000113157824 */ /* 0x000fe400078e0215 */
[----:B------:R-:W-:Y:S01]  /*2430*/  IMAD.WIDE.U32 R22, R0, 0x40, R6 ;  /* 0x0000004000167825 */ /* 0x000fe200078e0006 */
        /* <DEDUP_REMOVED lines=30> */
.L_x_4040:
[----:B------:R3:W-:Y:S02]  /*2620*/  STS.128 [R91+0x4000], RZ ;  /* 0x004000ff5b007388 */ /* 0x0007e40000000c00 */
.L_x_4039:
[----:B------:R-:W-:Y:S05]  /*2630*/  BSYNC.RECONVERGENT B0 ;  /* 0x0000000000007941 */ /* 0x000fea0003800200 */
.L_x_4038:
        /* <DEDUP_REMOVED lines=36> */
.L_x_4043:
[----:B------:R2:W-:Y:S02]  /*2880*/  STS.128 [R91+0x4800], RZ ;  /* 0x004800ff5b007388 */ /* 0x0005e40000000c00 */
.L_x_4042:
[----:B------:R-:W-:Y:S05]  /*2890*/  BSYNC.RECONVERGENT B0 ;  /* 0x0000000000007941 */ /* 0x000fea0003800200 */
.L_x_4041:
[----:B-12-4-:R-:W-:Y:S01]  /*28a0*/  IADD3 R12, PT, PT, R6, 0x20, RZ ;  /* 0x00000020060c7810 */ /* 0x016fe20007ffe0ff */
        /* <DEDUP_REMOVED lines=35> */
.L_x_4046:
[----:B------:R2:W-:Y:S02]  /*2ae0*/  STS.128 [R91+0x5000], RZ ;  /* 0x005000ff5b007388 */ /* 0x0005e40000000c00 */
.L_x_4045:
[----:B------:R-:W-:Y:S05]  /*2af0*/  BSYNC.RECONVERGENT B0 ;  /* 0x0000000000007941 */ /* 0x000fea0003800200 */
.L_x_4044:
        /* <DEDUP_REMOVED lines=35> */
.L_x_4049:
[----:B------:R2:W-:Y:S02]  /*2d30*/  STS.128 [R91+0x5800], RZ ;  /* 0x005800ff5b007388 */ /* 0x0005e40000000c00 */
.L_x_4048:
[----:B------:R-:W-:Y:S05]  /*2d40*/  BSYNC.RECONVERGENT B0 ;  /* 0x0000000000007941 */ /* 0x000fea0003800200 */
.L_x_4047:
        /* <DEDUP_REMOVED lines=30> */
.L_x_4052:
[----:B------:R1:W-:Y:S02]  /*2f30*/  STS.128 [R91+0xa000], RZ ;  /* 0x00a000ff5b007388 */ /* 0x0003e40000000c00 */
.L_x_4051:
[----:B------:R-:W-:Y:S05]  /*2f40*/  BSYNC.RECONVERGENT B0 ;  /* 0x0000000000007941 */ /* 0x000fea0003800200 */
.L_x_4050:
[----:B------:R-:W-:Y:S01]  /*2f50*/  ISETP.GE.AND P0, PT, R14, R9, PT ;  /* 0x000000090e00720c */ /* 0x000fe20003f06270 */
[----:B------:R-:W-:Y:S01]  /*2f60*/  BSSY.RECONVERGENT B0, `(.L_x_4053) ;  /* 0x000001b000007945 */ /* 0x000fe20003800200 */
[C---:B-1----:R-:W-:Y:S01]  /*2f70*/  SHF.L.U64.HI R2, R84.reuse, 0x4, R85 ;  /* 0x0000000454027819 */ /* 0x042fe20000010255 */
[----:B------:R-:W-:-:S10]  /*2f80*/  IMAD.SHL.U32 R89, R84, 0x10, RZ ;  /* 0x0000001054597824 */ /* 0x000fd400078e00ff */
[----:B------:R-:W-:Y:S05]  /*2f90*/  @P0 BRA `(.L_x_4054) ;  /* 0x00000000005c0947 */ /* 0x000fea0003800000 */
[----:B------:R-:W1:Y:S01]  /*2fa0*/  LDCU UR4, c[0x0][0x440] ;  /* 0x00008800ff0477ac */ /* 0x000e620008000800 */
[----:B------:R-:W-:-:S04]  /*2fb0*/  LEA R6, P2, R89, R198, 0x1 ;  /* 0x000000c659067211 */ /* 0x000fc800078408ff */
[----:B------:R-:W-:Y:S02]  /*2fc0*/  LEA.HI.X R7, R89, R197, R2, 0x1, P2 ;  /* 0x000000c559077211 */ /* 0x000fe400010f0c02 */
        /* <DEDUP_REMOVED lines=19> */
.L_x_4055:
[----:B------:R1:W-:Y:S02]  /*3100*/  STS.128 [R91+0xa800], RZ ;  /* 0x00a800ff5b007388 */ /* 0x0003e40000000c00 */
.L_x_4054:
[----:B------:R-:W-:Y:S05]  /*3110*/  BSYNC.RECONVERGENT B0 ;  /* 0x0000000000007941 */ /* 0x000fea0003800200 */
.L_x_4053:
        /* <DEDUP_REMOVED lines=25> */
.L_x_4058:
[----:B------:R1:W-:Y:S02]  /*32b0*/  STS.128 [R91+0xb000], RZ ;  /* 0x00b000ff5b007388 */ /* 0x0003e40000000c00 */
.L_x_4057:
[----:B------:R-:W-:Y:S05]  /*32c0*/  BSYNC.RECONVERGENT B0 ;  /* 0x0000000000007941 */ /* 0x000fea0003800200 */
.L_x_4056:
[----:B-1----:R-:W1:Y:S01]  /*32d0*/  LDC.64 R6, c[0x0][0x538] ;  /* 0x00014e00ff067b82 */ /* 0x002e620000000a00 */
[----:B------:R-:W-:Y:S01]  /*32e0*/  ISETP.GE.AND P0, PT, R10, R9, PT ;  /* 0x000000090a00720c */ /* 0x000fe20003f06270 */
[----:B------:R-:W-:-:S12]  /*32f0*/  BSSY.RECONVERGENT B0, `(.L_x_4059) ;  /* 0x0000019000007945 */ /* 0x000fd80003800200 */
[----:B------:R-:W-:Y:S05]  /*3300*/  @P0 BRA `(.L_x_4060) ;  /* 0x00000000005c0947 */ /* 0x000fea0003800000 */
[----:B------:R-:W5:Y:S01]  /*3310*/  LDCU UR4, c[0x0][0x440] ;  /* 0x00008800ff0477ac */ /* 0x000f620008000800 */
[----:B------:R-:W-:Y:S02]  /*3320*/  IMAD.MOV.U32 R199, RZ, RZ, R197 ;  /* 0x000000ffffc77224 */ /* 0x000fe400078e00c5 */
[----:B------:R-:W-:Y:S02]  /*3330*/  IMAD R3, R85, 0x60, RZ ;  /* 0x0000006055037824 */ /* 0x000fe400078e02ff */
[----:B------:R-:W-:-:S05]  /*3340*/  IMAD.WIDE.U32 R18, R84, 0x60, R198 ;  /* 0x0000006054127825 */ /* 0x000fca00078e00c6 */
[----:B------:R-:W-:Y:S02]  /*3350*/  IADD3 R19, PT, PT, R19, R3, RZ ;  /* 0x0000000313137210 */ /* 0x000fe40007ffe0ff */
        /* <DEDUP_REMOVED lines=18> */
.L_x_4060:
[----:B------:R-:W-:Y:S05]  /*3480*/  BSYNC.RECONVERGENT B0 ;  /* 0x0000000000007941 */ /* 0x000fea0003800200 */
.L_x_4059:
[----:B------:R-:W1:Y:S01]  /*3490*/  LDCU.64 UR6, c[0x0][0x540] ;  /* 0x0000a800ff0677ac */ /* 0x000e620008000a00 */
[----:B------:R-:W0:Y:S01]  /*34a0*/  LDGDEPBAR ;  /* 0x00000000000079af */ /* 0x000e220000000000 */
[----:B------:R-:W5:Y:S01]  /*34b0*/  LDCU UR4, c[0x0][0x458] ;  /* 0x00008b00ff0477ac */ /* 0x000f620008000800 */
[----:B-1----:R-:W-:-:S04]  /*34c0*/  IMAD.WIDE.U32 R18, R203, UR6, R16 ;  /* 0x00000006cb127c25 */ /* 0x002fc8000f8e0010 */
[----:B------:R-:W-:Y:S01]  /*34d0*/  IMAD R16, R203, UR7, R19 ;  /* 0x00000007cb107c24 */ /* 0x000fe2000f8e0213 */
[----:B------:R-:W-:Y:S01]  /*34e0*/  LEA R6, P0, R18, R6, 0x2 ;  /* 0x0000000612067211 */ /* 0x000fe200078010ff */
[----:B------:R-:W-:Y:S01]  /*34f0*/  BSSY.RECONVERGENT B0, `(.L_x_4061) ;  /* 0x0000023000007945 */ /* 0x000fe20003800200 */
[----:B------:R-:W-:-:S04]  /*3500*/  DEPBAR.LE SB0, 0x0 ;  /* 0x000080000000791a */ /* 0x000fc80000000000 */
[----:B------:R-:W-:-:S05]  /*3510*/  LEA.HI.X R7, R18, R7, R16, 0x2, P0 ;  /* 0x0000000712077211 */ /* 0x000fca00000f1410 */
[----:B------:R-:W2:Y:S01]  /*3520*/  LDG.E R6, desc[UR14][R6.64] ;  /* 0x0000000e06067981 */ /* 0x000ea2000c1e1900 */
[----:B-----5:R-:W2:Y:S01]  /*3530*/  MUFU.RCP R3, UR4 ;  /* 0x0000000400037d08 */ /* 0x020ea20008001000 */
[----:B------:R-:W-:Y:S01]  /*3540*/  BAR.SYNC.DEFER_BLOCKING 0x0 ;  /* 0x0000000000007b1d */ /* 0x000fe20000010000 */
[----:B--2---:R-:W-:-:S05]  /*3550*/  FMUL.FTZ R3, R6, R3 ;  /* 0x0000000306037220 */ /* 0x004fca0000410000 */
        /* <DEDUP_REMOVED lines=23> */
.L_x_4063:
[----:B------:R2:W-:Y:S01]  /*36d0*/  STS.128 [R91+0x10000], RZ ;  /* 0x010000ff5b007388 */ /* 0x0005e20000000c00 */
[----:B------:R-:W-:Y:S05]  /*36e0*/  BRA `(.L_x_4064) ;  /* 0x00000000000c7947 */ /* 0x000fea0003800000 */
.L_x_4062:
[----:B------:R1:W-:Y:S04]  /*36f0*/  STS.128 [R91+0xc000], RZ ;  /* 0x00c000ff5b007388 */ /* 0x0003e80000000c00 */
[----:B------:R1:W-:Y:S04]  /*3700*/  STS.128 [R91+0xe000], RZ ;  /* 0x00e000ff5b007388 */ /* 0x0003e80000000c00 */
[----:B------:R1:W-:Y:S02]  /*3710*/  STS.128 [R91+0x10000], RZ ;  /* 0x010000ff5b007388 */ /* 0x0003e40000000c00 */
.L_x_4064:
[----:B------:R-:W-:Y:S05]  /*3720*/  BSYNC.RECONVERGENT B0 ;  /* 0x0000000000007941 */ /* 0x000fea0003800200 */
.L_x_4061:
[----:B------:R-:W-:Y:S01]  /*3730*/  ISETP.GE.AND P0, PT, R14, R9, PT ;  /* 0x000000090e00720c */ /* 0x000fe20003f06270 */
[----:B------:R-:W-:-:S12]  /*3740*/  BSSY.RECONVERGENT B0, `(.L_x_4065) ;  /* 0x000001e000007945 */ /* 0x000fd80003800200 */
[----:B------:R1:W-:Y:S04]  /*3750*/  @P0 STS.128 [R91+0xc800], RZ ;  /* 0x00c800ff5b000388 */ /* 0x0003e80000000c00 */
[----:B------:R1:W-:Y:S04]  /*3760*/  @P0 STS.128 [R91+0xe800], RZ ;  /* 0x00e800ff5b000388 */ /* 0x0003e80000000c00 */
[----:B------:R1:W-:Y:S01]  /*3770*/  @P0 STS.128 [R91+0x10800], RZ ;  /* 0x010800ff5b000388 */ /* 0x0003e20000000c00 */
[----:B------:R-:W-:Y:S05]  /*3780*/  @P0 BRA `(.L_x_4066) ;  /* 0x0000000000640947 */ /* 0x000fea0003800000 */
[----:B------:R-:W5:Y:S01]  /*3790*/  LDCU UR4, c[0x0][0x440] ;  /* 0x00008800ff0477ac */ /* 0x000f620008000800 */
[C---:B-1----:R-:W-:Y:S01]  /*37a0*/  IMAD.SHL.U32 R7, R4.reuse, 0x10, RZ ;  /* 0x0000001004077824 */ /* 0x042fe200078e00ff */
        /* <DEDUP_REMOVED lines=22> */
.L_x_4067:
[----:B------:R1:W-:Y:S02]  /*3910*/  STS.128 [R91+0x10800], RZ ;  /* 0x010800ff5b007388 */ /* 0x0003e40000000c00 */
.L_x_4066:
[----:B------:R-:W-:Y:S05]  /*3920*/  BSYNC.RECONVERGENT B0 ;  /* 0x0000000000007941 */ /* 0x000fea0003800200 */
.L_x_4065:
[----:B------:R-:W-:Y:S01]  /*3930*/  ISETP.GE.AND P0, PT, R12, R9, PT ;  /* 0x000000090c00720c */ /* 0x000fe20003f06270 */
        /* <DEDUP_REMOVED lines=27> */
.L_x_4070:
[----:B------:R1:W-:Y:S02]  /*3af0*/  STS.128 [R91+0x11000], RZ ;  /* 0x011000ff5b007388 */ /* 0x0003e40000000c00 */
.L_x_4069:
[----:B------:R-:W-:Y:S05]  /*3b00*/  BSYNC.RECONVERGENT B0 ;  /* 0x0000000000007941 */ /* 0x000fea0003800200 */
.L_x_4068:
[----:B------:R-:W-:Y:S01]  /*3b10*/  ISETP.GE.AND P0, PT, R10, R9, PT ;  /* 0x000000090a00720c */ /* 0x000fe20003f06270 */
[C---:B------:R-:W-:Y:S01]  /*3b20*/  IMAD.SHL.U32 R187, R188.reuse, 0x20, RZ ;  /* 0x00000020bcbb7824 */ /* 0x040fe200078e00ff */
[----:B------:R-:W-:Y:S01]  /*3b30*/  BSSY.RECONVERGENT B0, `(.L_x_4071) ;  /* 0x0000021000007945 */ /* 0x000fe20003800200 */
[----:B-1----:R-:W-:Y:S02]  /*3b40*/  SHF.R.U32.HI R6, RZ, 0x4, R188 ;  /* 0x00000004ff067819 */ /* 0x002fe400000116bc */
[----:B------:R-:W-:Y:S02]  /*3b50*/  LOP3.LUT R9, R188, 0x8, RZ, 0xc0, !PT ;  /* 0x00000008bc097812 */ /* 0x000fe400078ec0ff */
[----:B------:R-:W-:-:S04]  /*3b60*/  LOP3.LUT R187, R187, 0x7c00, RZ, 0xc0, !PT ;  /* 0x00007c00bbbb7812 */ /* 0x000fc800078ec0ff */
[----:B------:R-:W-:Y:S02]  /*3b70*/  LOP3.LUT R7, R187, 0x200, R87, 0xf8, !PT ;  /* 0x00000200bb077812 */ /* 0x000fe400078ef857 */
        /* <DEDUP_REMOVED lines=27> */
.L_x_4073:
[----:B------:R1:W-:Y:S02]  /*3d30*/  STS.128 [R91+0x11800], RZ ;  /* 0x011800ff5b007388 */ /* 0x0003e40000000c00 */
.L_x_4072:
[----:B------:R-:W-:Y:S05]  /*3d40*/  BSYNC.RECONVERGENT B0 ;  /* 0x0000000000007941 */ /* 0x000fea0003800200 */
.L_x_4071:
[----:B------:R-:W-:Y:S01]  /*3d50*/  IMAD.SHL.U32 R6, R6, 0x400, RZ ;  /* 0x0000040006067824 */ /* 0x000fe200078e00ff */
[----:B------:R-:W-:Y:S01]  /*3d60*/  LOP3.LUT R9, R8, R9, RZ, 0x3c, !PT ;  /* 0x0000000908097212 */ /* 0x000fe200078e3cff */
[----:B------:R-:W-:Y:S01]  /*3d70*/  IMAD.IADD R7, R86, 0x1, R7 ;  /* 0x0000000156077824 */ /* 0x000fe200078e0207 */
[----:B------:R-:W-:Y:S01]  /*3d80*/  LOP3.LUT P1, RZ, R188, 0x2, RZ, 0xc0, !PT ;  /* 0x00000002bcff7812 */ /* 0x000fe2000782c0ff */
[----:B------:R-:W-:Y:S01]  /*3d90*/  IMAD.MOV.U32 R186, RZ, RZ, 0x20 ;  /* 0x00000020ffba7424 */ /* 0x000fe200078e00ff */
[----:B------:R-:W-:Y:S01]  /*3da0*/  LOP3.LUT R6, R6, 0x400, RZ, 0xc0, !PT ;  /* 0x0000040006067812 */ /* 0x000fe200078ec0ff */
[----:B------:R-:W0:Y:S01]  /*3db0*/  LDGDEPBAR ;  /* 0x00000000000079af */ /* 0x000e220000000000 */
[----:B------:R-:W-:Y:S02]  /*3dc0*/  LEA R100, R7, UR5, 0x1 ;  /* 0x0000000507647c11 */ /* 0x000fe4000f8e08ff */
[----:B------:R-:W-:Y:S01]  /*3dd0*/  SEL R93, R186, 0xffffffe0, !P1 ;  /* 0xffffffe0ba5d7807 */ /* 0x000fe20004800000 */
[----:B------:R-:W-:Y:S01]  /*3de0*/  IMAD R99, R9, 0x2, R6 ;  /* 0x0000000209637824 */ /* 0x000fe200078e0206 */
[----:B------:R-:W-:Y:S01]  /*3df0*/  LOP3.LUT P0, RZ, R188, 0x4, RZ, 0xc0, !PT ;  /* 0x00000004bcff7812 */ /* 0x000fe2000780c0ff */
[----:B------:R-:W-:Y:S01]  /*3e00*/  LDSM.16.M88.4 R72, [R100] ;  /* 0x000000006448783b */ /* 0x000fe20000000200 */
[----:B------:R-:W-:Y:S01]  /*3e10*/  MOV R185, 0x40 ;  /* 0x0000004000b97802 */ /* 0x000fe20000000f00 */
[----:B------:R-:W-:Y:S01]  /*3e20*/  IMAD.IADD R98, R100, 0x1, R93 ;  /* 0x0000000164627824 */ /* 0x000fe200078e025d */
[----:B------:R-:W-:Y:S01]  /*3e30*/  IADD3 R52, PT, PT, R99, UR5, RZ ;  /* 0x0000000563347c10 */ /* 0x000fe2000fffe0ff */
[----:B------:R-:W5:Y:S01]  /*3e40*/  LDSM.16.M88.4 R44, [R99+UR5+0x6000] ;  /* 0x00600005632c783b */ /* 0x000f620008000200 */
[----:B------:R-:W-:-:S02]  /*3e50*/  SEL R95, R185, 0xffffffc0, !P0 ;  /* 0xffffffc0b95f7807 */ /* 0x000fc40004000000 */
[----:B------:R-:W-:Y:S01]  /*3e60*/  ISETP.GT.AND P2, PT, R209, R196, PT ;  /* 0x000000c4d100720c */ /* 0x000fe20003f44270 */
[----:B------:R-:W-:Y:S01]  /*3e70*/  IMAD.IADD R97, R52, 0x1, R93 ;  /* 0x0000000134617824 */ /* 0x000fe200078e025d */
[----:B------:R-:W2:Y:S01]  /*3e80*/  LDSM.16.M88.4 R36, [R99+UR5+0x6800] ;  /* 0x006800056324783b */ /* 0x000ea20008000200 */
[--C-:B------:R-:W-:Y:S02]  /*3e90*/  IMAD.IADD R96, R100, 0x1, R95.reuse ;  /* 0x0000000164607824 */ /* 0x100fe400078e025f */
[----:B------:R-:W-:Y:S01]  /*3ea0*/  IMAD.IADD R95, R52, 0x1, R95 ;  /* 0x00000001345f7824 */ /* 0x000fe200078e025f */
[----:B------:R-:W3:Y:S02]  /*3eb0*/  LDSM.16.M88.4 R28, [R99+UR5+0x7000] ;  /* 0x00700005631c783b */ /* 0x000ee40008000200 */
[C---:B------:R-:W-:Y:S01]  /*3ec0*/  IADD3 R94, PT, PT, R93.reuse, R96, RZ ;  /* 0x000000605d5e7210 */ /* 0x040fe20007ffe0ff */
[----:B------:R-:W-:Y:S01]  /*3ed0*/  IMAD.IADD R93, R93, 0x1, R95 ;  /* 0x000000015d5d7824 */ /* 0x000fe200078e025f */
[----:B------:R-:W4:Y:S04]  /*3ee0*/  LDSM.16.M88.4 R20, [R99+UR5+0x7800] ;  /* 0x007800056314783b */ /* 0x000f280008000200 */
[----:B-1----:R-:W-:Y:S04]  /*3ef0*/  LDSM.16.M88.4 R8, [R98] ;  /* 0x000000006208783b */ /* 0x002fe80000000200 */
[----:B------:R-:W1:Y:S04]  /*3f00*/  LDSM.16.M88.4 R16, [R97+0x6000] ;  /* 0x006000006110783b */ /* 0x000e680000000200 */
[----:B------:R-:W1:Y:S04]  /*3f10*/  LDSM.16.M88.4 R12, [R97+0x6800] ;  /* 0x00680000610c783b */ /* 0x000e680000000200 */
[----:B------:R-:W1:Y:S04]  /*3f20*/  LDSM.16.M88.4 R4, [R97+0x7000] ;  /* 0x007000006104783b */ /* 0x000e680000000200 */
[----:B------:R-:W1:Y:S04]  /*3f30*/  LDSM.16.M88.4 R64, [R97+0x7800] ;  /* 0x007800006140783b */ /* 0x000e680000000200 */
        /* <DEDUP_REMOVED lines=9> */
[C---:B---3--:R-:W-:Y:S08]  /*3fd0*/  HMMA.16816.F32 R32, R72.reuse, R28, RZ ;  /* 0x0000001c4820723c */ /* 0x048ff000000018ff */
[C---:B------:R-:W-:Y:S08]  /*3fe0*/  HMMA.16816.F32 R36, R72.reuse, R38, RZ ;  /* 0x000000264824723c */ /* 0x040ff000000018ff */
[C---:B------:R-:W-:Y:S08]  /*3ff0*/  HMMA.16816.F32 R28, R72.reuse, R30, RZ ;  /* 0x0000001e481c723c */ /* 0x040ff000000018ff */
[C---:B----4-:R-:W-:Y:S08]  /*4000*/  HMMA.16816.F32 R24, R72.reuse, R20, RZ ;  /* 0x000000144818723c */ /* 0x050ff000000018ff */
        /* <DEDUP_REMOVED lines=147> */
.L_x_4075:
        /* <DEDUP_REMOVED lines=59> */
.L_x_4076:
        /* <DEDUP_REMOVED lines=76> */
.L_x_4074:
[----:B------:R-:W-:Y:S01]  /*51b0*/  LOP3.LUT R153, R190, 0x1f0, RZ, 0xc0, !PT ;  /* 0x000001f0be997812 */ /* 0x000fe200078ec0ff */
[----:B------:R-:W-:Y:S01]  /*51c0*/  IMAD.SHL.U32 R134, R188, 0x2, RZ ;  /* 0x00000002bc867824 */ /* 0x000fe200078e00ff */
[----:B------:R-:W-:Y:S01]  /*51d0*/  SHF.R.U32.HI R2, RZ, 0x2, R188 ;  /* 0x00000002ff027819 */ /* 0x000fe200000116bc */
[----:B------:R-:W1:Y:S01]  /*51e0*/  LDCU UR4, c[0x0][0x45c] ;  /* 0x00008b80ff0477ac */ /* 0x000e620008000800 */
[----:B------:R-:W-:Y:S01]  /*51f0*/  LOP3.LUT R189, R86, 0x200, R87, 0xf8, !PT ;  /* 0x0000020056bd7812 */ /* 0x000fe200078ef857 */
[----:B--2---:R-:W-:Y:S01]  /*5200*/  IMAD R8, R0, 0x40, R153 ;  /* 0x0000004000087824 */ /* 0x004fe200078e0299 */
[----:B------:R-:W-:Y:S02]  /*5210*/  LOP3.LUT R2, R2, 0x7, RZ, 0xc0, !PT ;  /* 0x0000000702027812 */ /* 0x000fe400078ec0ff */
[----:B------:R-:W-:Y:S02]  /*5220*/  LOP3.LUT R134, R134, 0x6, RZ, 0xc0, !PT ;  /* 0x0000000686867812 */ /* 0x000fe400078ec0ff */
[----:B------:R-:W-:-:S02]  /*5230*/  IADD3 R8, PT, PT, -R157, R8, R2 ;  /* 0x000000089d087210 */ /* 0x000fc40007ffe102 */
[----:B------:R-:W-:Y:S01]  /*5240*/  LEA R189, R189, UR5, 0x1 ;  /* 0x00000005bdbd7c11 */ /* 0x000fe2000f8e08ff */
[----:B------:R-:W-:Y:S01]  /*5250*/  IMAD R9, R135, 0x40, R134 ;  /* 0x0000004087097824 */ /* 0x000fe200078e0286 */
[----:B------:R-:W-:Y:S01]  /*5260*/  SEL R168, R186, 0xffffffe0, !P1 ;  /* 0xffffffe0baa87807 */ /* 0x000fe20004800000 */
[----:B------:R-:W-:Y:S02]  /*5270*/  IMAD.IADD R8, R8, 0x1, R155 ;  /* 0x0000000108087824 */ /* 0x000fe400078e029b */
[C---:B------:R-:W-:Y:S01]  /*5280*/  VIADD R19, R9.reuse, 0xffffffc1 ;  /* 0xffffffc109137836 */ /* 0x040fe20000000000 */
[----:B------:R-:W-:Y:S01]  /*5290*/  LDSM.16.MT88.4 R64, [R189+0xe000] ;  /* 0x00e00000bd40783b */ /* 0x000fe20000004200 */
[----:B------:R-:W-:Y:S02]  /*52a0*/  VIADD R21, R9, 0xffffffd8 ;  /* 0xffffffd809157836 */ /* 0x000fe40000000000 */
[C---:B------:R-:W-:Y:S01]  /*52b0*/  IMAD.IADD R6, R8.reuse, 0x1, -R19 ;  /* 0x0000000108067824 */ /* 0x040fe200078e0a13 */
[----:B------:R-:W-:Y:S01]  /*52c0*/  ISETP.GE.AND P6, PT, R19, R155, PT ;  /* 0x0000009b1300720c */ /* 0x000fe20003fc6270 */
[C---:B------:R-:W-:Y:S01]  /*52d0*/  VIADD R53, R9.reuse, 0xffffffd1 ;  /* 0xffffffd109357836 */ /* 0x040fe20000000000 */
[----:B------:R-:W-:Y:S01]  /*52e0*/  LDSM.16.MT88.4 R124, [R189+0xc000] ;  /* 0x00c00000bd7c783b */ /* 0x000fe20000004200 */
[C---:B------:R-:W-:Y:S01]  /*52f0*/  IMAD.IADD R7, R8.reuse, 0x1, -R21 ;  /* 0x0000000108077824 */ /* 0x040fe200078e0a15 */
[----:B------:R-:W-:Y:S01]  /*5300*/  IABS R6, R6 ;  /* 0x0000000600067213 */ /* 0x000fe20000000000 */
[C---:B------:R-:W-:Y:S01]  /*5310*/  VIADD R4, R9.reuse, 0xffffffc8 ;  /* 0xffffffc809047836 */ /* 0x040fe20000000000 */
[----:B------:R-:W-:Y:S01]  /*5320*/  LDSM.16.MT88.4 R96, [R189+0x10000] ;  /* 0x01000000bd60783b */ /* 0x000fe20000004200 */
[C---:B------:R-:W-:Y:S01]  /*5330*/  VIADD R57, R9.reuse, 0xffffffc9 ;  /* 0xffffffc909397836 */ /* 0x040fe20000000000 */
[----:B------:R-:W-:Y:S01]  /*5340*/  I2FP.F32.S32 R6, R6 ;  /* 0x0000000600067245 */ /* 0x000fe20000201400 */
[----:B------:R-:W-:Y:S01]  /*5350*/  VIADD R15, R9, 0xffffffd9 ;  /* 0xffffffd9090f7836 */ /* 0x000fe20000000000 */
[----:B------:R-:W-:Y:S01]  /*5360*/  IABS R7, R7 ;  /* 0x0000000700077213 */ /* 0x000fe20000000000 */
[----:B------:R-:W-:Y:S01]  /*5370*/  IMAD.IADD R10, R8, 0x1, -R57 ;  /* 0x00000001080a7824 */ /* 0x000fe200078e0a39 */
[----:B------:R-:W-:Y:S01]  /*5380*/  ISETP.GE.AND P5, PT, R4, R155, PT ;  /* 0x0000009b0400720c */ /* 0x000fe20003fa6270 */
[C---:B------:R-:W-:Y:S01]  /*5390*/  FFMA.FTZ R49, -R3.reuse, R6, R49 ;  /* 0x0000000603317223 */ /* 0x040fe20000010131 */
[C---:B------:R-:W-:Y:S01]  /*53a0*/  IMAD.IADD R6, R8.reuse, 0x1, -R53 ;  /* 0x0000000108067824 */ /* 0x040fe200078e0a35 */
[----:B------:R-:W-:Y:S01]  /*53b0*/  I2FP.F32.S32 R7, R7 ;  /* 0x0000000700077245 */ /* 0x000fe20000201400 */
[C---:B------:R-:W-:Y:S01]  /*53c0*/  IMAD.IADD R17, R8.reuse, 0x1, -R4 ;  /* 0x0000000108117824 */ /* 0x040fe200078e0a04 */
[----:B------:R-:W-:Y:S01]  /*53d0*/  IABS R10, R10 ;  /* 0x0000000a000a7213 */ /* 0x000fe20000000000 */
[C---:B------:R-:W-:Y:S01]  /*53e0*/  IMAD.IADD R4, R8.reuse, 0x1, -R15 ;  /* 0x0000000108047824 */ /* 0x040fe200078e0a0f */
[----:B------:R-:W-:Y:S01]  /*53f0*/  IABS R6, R6 ;  /* 0x0000000600067213 */ /* 0x000fe20000000000 */
[----:B------:R-:W-:Y:S01]  /*5400*/  FFMA.FTZ R36, -R3, R7, R36 ;  /* 0x0000000703247223 */ /* 0x000fe20000010124 */
[----:B------:R-:W-:Y:S01]  /*5410*/  I2FP.F32.S32 R10, R10 ;  /* 0x0000000a000a7245 */ /* 0x000fe20000201400 */
[----:B------:R-:W-:Y:S01]  /*5420*/  VIADD R7, R9, 0xffffffc0 ;  /* 0xffffffc009077836 */ /* 0x000fe20000000000 */
[----:B------:R-:W-:Y:S01]  /*5430*/  IABS R4, R4 ;  /* 0x0000000400047213 */ /* 0x000fe20000000000 */
[C---:B------:R-:W-:Y:S01]  /*5440*/  VIADD R20, R8.reuse, 0x8 ;  /* 0x0000000808147836 */ /* 0x040fe20000000000 */
[----:B------:R-:W-:Y:S01]  /*5450*/  I2FP.F32.S32 R6, R6 ;  /* 0x0000000600067245 */ /* 0x000fe20000201400 */
[----:B------:R-:W-:Y:S01]  /*5460*/  IMAD.IADD R59, R8, 0x1, -R7 ;  /* 0x00000001083b7824 */ /* 0x000fe200078e0a07 */
[----:B------:R-:W-:Y:S01]  /*5470*/  I2FP.F32.S32 R4, R4 ;  /* 0x0000000400047245 */ /* 0x000fe20000201400 */
[----:B------:R-:W-:Y:S01]  /*5480*/  FFMA.FTZ R5, -R3, R10, R45 ;  /* 0x0000000a03057223 */ /* 0x000fe2000001012d */
[----:B------:R-:W-:-:S02]  /*5490*/  VIADD R55, R9, 0xffffffd0 ;  /* 0xffffffd009377836 */ /* 0x000fc40000000000 */
[----:B------:R-:W-:Y:S01]  /*54a0*/  FFMA.FTZ R11, -R3, R6, R41 ;  /* 0x00000006030b7223 */ /* 0x000fe20000010129 */
[----:B------:R-:W-:Y:S02]  /*54b0*/  VIADD R41, R9, 0xffffffe1 ;  /* 0xffffffe109297836 */ /* 0x000fe40000000000 */
[----:B------:R-:W-:Y:S01]  /*54c0*/  FFMA.FTZ R37, -R3, R4, R37 ;  /* 0x0000000403257223 */ /* 0x000fe20000010125 */
[----:B------:R-:W-:Y:S01]  /*54d0*/  IMAD.IADD R10, R20, 0x1, -R19 ;  /* 0x00000001140a7824 */ /* 0x000fe200078e0a13 */
[----:B------:R-:W-:Y:S01]  /*54e0*/  IABS R17, R17 ;  /* 0x0000001100117213 */ /* 0x000fe20000000000 */
[----:B------:R-:W-:Y:S01]  /*54f0*/  IMAD.IADD R4, R8, 0x1, -R41 ;  /* 0x0000000108047824 */ /* 0x000fe200078e0a29 */
[----:B------:R-:W-:Y:S01]  /*5500*/  IABS R59, R59 ;  /* 0x0000003b003b7213 */ /* 0x000fe20000000000 */
[----:B------:R-:W-:Y:S01]  /*5510*/  VIADD R45, R9, 0xffffffe0 ;  /* 0xffffffe0092d7836 */ /* 0x000fe20000000000 */
[----:B------:R-:W-:Y:S01]  /*5520*/  IABS R10, R10 ;  /* 0x0000000a000a7213 */ /* 0x000fe20000000000 */
[----:B------:R-:W-:Y:S01]  /*5530*/  IMAD.IADD R19, R20, 0x1, -R55 ;  /* 0x0000000114137824 */ /* 0x000fe200078e0a37 */
[----:B------:R-:W-:Y:S01]  /*5540*/  I2FP.F32.S32 R17, R17 ;  /* 0x0000001100117245 */ /* 0x000fe20000201400 */
[----:B------:R-:W-:Y:S01]  /*5550*/  IMAD.IADD R6, R8, 0x1, -R45 ;  /* 0x0000000108067824 */ /* 0x000fe200078e0a2d */
[----:B------:R-:W-:Y:S01]  /*5560*/  IABS R4, R4 ;  /* 0x0000000400047213 */ /* 0x000fe20000000000 */
[C---:B------:R-:W-:Y:S01]  /*5570*/  IMAD.IADD R12, R20.reuse, 0x1, -R53 ;  /* 0x00000001140c7824 */ /* 0x040fe200078e0a35 */
[----:B------:R-:W-:Y:S01]  /*5580*/  I2FP.F32.S32 R59, R59 ;  /* 0x0000003b003b7245 */ /* 0x000fe20000201400 */
[----:B------:R-:W-:Y:S01]  /*5590*/  FFMA.FTZ R17, -R3, R17, R44 ;  /* 0x0000001103117223 */ /* 0x000fe2000001012c */
[----:B------:R-:W-:Y:S01]  /*55a0*/  ISETP.GE.AND P2, PT, R7, R155, PT ;  /* 0x0000009b0700720c */ /* 0x000fe20003f46270 */
[C---:B------:R-:W-:Y:S01]  /*55b0*/  IMAD.IADD R7, R20.reuse, 0x1, -R7 ;  /* 0x0000000114077824 */ /* 0x040fe200078e0a07 */
[----:B------:R-:W-:Y:S01]  /*55c0*/  IABS R19, R19 ;  /* 0x0000001300137213 */ /* 0x000fe20000000000 */
[----:B------:R-:W-:Y:S01]  /*55d0*/  FFMA.FTZ R16, -R3, R59, R46 ;  /* 0x0000003b03107223 */ /* 0x000fe2000001012e */
[----:B------:R-:W-:Y:S01]  /*55e0*/  I2FP.F32.S32 R10, R10 ;  /* 0x0000000a000a7245 */ /* 0x000fe20000201400 */
[----:B------:R-:W-:Y:S01]  /*55f0*/  VIADD R23, R9, 0xffffffe8 ;  /* 0xffffffe809177836 */ /* 0x000fe20000000000 */
[----:B------:R-:W-:Y:S01]  /*5600*/  I2FP.F32.S32 R4, R4 ;  /* 0x0000000400047245 */ /* 0x000fe20000201400 */
[C---:B------:R-:W-:Y:S01]  /*5610*/  IMAD.IADD R202, R20.reuse, 0x1, -R41 ;  /* 0x0000000114ca7824 */ /* 0x040fe200078e0a29 */
[----:B------:R-:W-:Y:S01]  /*5620*/  IABS R6, R6 ;  /* 0x0000000600067213 */ /* 0x000fe20000000000 */
[C---:B------:R-:W-:Y:S01]  /*5630*/  FFMA.FTZ R10, -R3.reuse, R10, R51 ;  /* 0x0000000a030a7223 */ /* 0x040fe20000010133 */
[----:B------:R-:W-:Y:S01]  /*5640*/  I2FP.F32.S32 R19, R19 ;  /* 0x0000001300137245 */ /* 0x000fe20000201400 */
[----:B------:R-:W-:Y:S01]  /*5650*/  FFMA.FTZ R33, -R3, R4, R33 ;  /* 0x0000000403217223 */ /* 0x000fe20000010121 */
[----:B------:R-:W-:Y:S01]  /*5660*/  IABS R7, R7 ;  /* 0x0000000700077213 */ /* 0x000fe20000000000 */
[C---:B------:R-:W-:Y:S01]  /*5670*/  IMAD.IADD R4, R20.reuse, 0x1, -R57 ;  /* 0x0000000114047824 */ /* 0x040fe200078e0a39 */
[----:B------:R-:W-:Y:S01]  /*5680*/  I2FP.F32.S32 R6, R6 ;  /* 0x0000000600067245 */ /* 0x000fe20000201400 */
[----:B------:R-:W-:Y:S01]  /*5690*/  IMAD.IADD R22, R20, 0x1, -R15 ;  /* 0x0000000114167824 */ /* 0x000fe200078e0a0f */
[----:B------:R-:W-:Y:S01]  /*56a0*/  FSEL R17, R17, -INF , !P5 ;  /* 0xff80000011117808 */ /* 0x000fe20006800000 */
[C---:B------:R-:W-:Y:S01]  /*56b0*/  FFMA.FTZ R14, -R3.reuse, R19, R42 ;  /* 0x00000013030e7223 */ /* 0x040fe2000001012a */
[----:B------:R-:W-:Y:S01]  /*56c0*/  FSEL R16, R16, -INF , !P5 ;  /* 0xff80000010107808 */ /* 0x000fe20006800000 */
[----:B------:R-:W-:Y:S01]  /*56d0*/  IMAD.IADD R13, R8, 0x1, -R55 ;  /* 0x00000001080d7824 */ /* 0x000fe200078e0a37 */
[----:B------:R-:W-:Y:S01]  /*56e0*/  I2FP.F32.S32 R7, R7 ;  /* 0x0000000700077245 */ /* 0x000fe20000201400 */
[----:B------:R-:W-:Y:S01]  /*56f0*/  FFMA.FTZ R32, -R3, R6, R32 ;  /* 0x0000000603207223 */ /* 0x000fe20000010120 */
[----:B------:R-:W-:Y:S01]  /*5700*/  ISETP.GE.AND P5, PT, R15, R155, PT ;  /* 0x0000009b0f00720c */ /* 0x000fe20003fa6270 */
[----:B------:R-:W-:Y:S01]  /*5710*/  IMAD.IADD R15, R20, 0x1, -R23 ;  /* 0x00000001140f7824 */ /* 0x000fe200078e0a17 */
[----:B------:R-:W-:Y:S01]  /*5720*/  IABS R12, R12 ;  /* 0x0000000c000c7213 */ /* 0x000fe20000000000 */
[----:B------:R-:W-:Y:S01]  /*5730*/  FFMA.FTZ R48, -R3, R59, R48 ;  /* 0x0000003b03307223 */ /* 0x000fe20000010130 */
[----:B------:R-:W-:Y:S01]  /*5740*/  FSEL R19, R49, -INF , !P6 ;  /* 0xff80000031137808 */ /* 0x000fe20007000000 */
[----:B------:R-:W-:Y:S01]  /*5750*/  FFMA.FTZ R6, -R3, R7, R50 ;  /* 0x0000000703067223 */ /* 0x000fe20000010132 */
[----:B------:R-:W-:Y:S01]  /*5760*/  FSEL R18, R10, -INF , !P6 ;  /* 0xff8000000a127808 */ /* 0x000fe20007000000 */
[C---:B------:R-:W-:Y:S01]  /*5770*/  IMAD.IADD R10, R20.reuse, 0x1, -R21 ;  /* 0x00000001140a7824 */ /* 0x040fe200078e0a15 */
[----:B------:R-:W-:Y:S01]  /*5780*/  ISETP.GE.AND P6, PT, R21, R155, PT ;  /* 0x0000009b1500720c */ /* 0x000fe20003fc6270 */
[----:B------:R-:W-:Y:S01]  /*5790*/  IMAD.IADD R21, R20, 0x1, -R45 ;  /* 0x0000000114157824 */ /* 0x000fe200078e0a2d */
[----:B------:R-:W-:Y:S01]  /*57a0*/  IABS R202, R202 ;  /* 0x000000ca00ca7213 */ /* 0x000fe20000000000 */
[----:B------:R-:W-:Y:S01]  /*57b0*/  IMAD.IADD R61, R8, 0x1, -R23 ;  /* 0x00000001083d7824 */ /* 0x000fe200078e0a17 */
[----:B------:R-:W-:Y:S01]  /*57c0*/  IABS R4, R4 ;  /* 0x0000000400047213 */ /* 0x000fe20000000000 */
[----:B------:R-:W-:Y:S01]  /*57d0*/  VIADD R170, R189, 0xc040 ;  /* 0x0000c040bdaa7836 */ /* 0x000fe20000000000 */
[----:B------:R-:W-:Y:S01]  /*57e0*/  IABS R22, R22 ;  /* 0x0000001600167213 */ /* 0x000fe20000000000 */
[----:B------:R-:W-:Y:S01]  /*57f0*/  IMAD.IADD R176, R168, 0x1, R189 ;  /* 0x00000001a8b07824 */ /* 0x000fe200078e02bd */
[----:B------:R-:W-:Y:S01]  /*5800*/  I2FP.F32.S32 R12, R12 ;  /* 0x0000000c000c7245 */ /* 0x000fe20000201400 */
[----:B------:R-:W-:Y:S01]  /*5810*/  LDSM.16.MT88.4 R136, [R189+0xc800] ;  /* 0x00c80000bd88783b */ /* 0x000fe20000004200 */
[----:B------:R-:W-:-:S02]  /*5820*/  IABS R13, R13 ;  /* 0x0000000d000d7213 */ /* 0x000fc40000000000 */
[----:B------:R-:W-:Y:S01]  /*5830*/  IABS R15, R15 ;  /* 0x0000000f000f7213 */ /* 0x000fe20000000000 */
[C---:B------:R-:W-:Y:S01]  /*5840*/  FFMA.FTZ R12, -R3.reuse, R12, R43 ;  /* 0x0000000c030c7223 */ /* 0x040fe2000001012b */
[----:B------:R-:W-:Y:S01]  /*5850*/  IABS R10, R10 ;  /* 0x0000000a000a7213 */ /* 0x000fe20000000000 */
[----:B------:R-:W-:Y:S01]  /*5860*/  LDSM.16.MT88.4 R104, [R176+0x10000] ;  /* 0x01000000b068783b */ /* 0x000fe20000004200 */
[----:B------:R-:W-:Y:S02]  /*5870*/  I2FP.F32.S32 R202, R202 ;  /* 0x000000ca00ca7245 */ /* 0x000fe40000201400 */
[----:B------:R-:W-:Y:S01]  /*5880*/  I2FP.F32.S32 R4, R4 ;  /* 0x0000000400047245 */ /* 0x000fe20000201400 */
[----:B------:R-:W-:Y:S01]  /*5890*/  LDSM.16.MT88.4 R148, [R176+0xc800] ;  /* 0x00c80000b094783b */ /* 0x000fe20000004200 */
[----:B------:R-:W-:Y:S01]  /*58a0*/  IABS R21, R21 ;  /* 0x0000001500157213 */ /* 0x000fe20000000000 */
[C---:B------:R-:W-:Y:S01]  /*58b0*/  FFMA.FTZ R202, -R3.reuse, R202, R35 ;  /* 0x000000ca03ca7223 */ /* 0x040fe20000010123 */
[----:B------:R-:W-:Y:S01]  /*58c0*/  I2FP.F32.S32 R22, R22 ;  /* 0x0000001600167245 */ /* 0x000fe20000201400 */
[----:B------:R-:W-:Y:S01]  /*58d0*/  FFMA.FTZ R4, -R3, R4, R47 ;  /* 0x0000000403047223 */ /* 0x000fe2000001012f */
[----:B------:R-:W-:Y:S01]  /*58e0*/  I2FP.F32.S32 R13, R13 ;  /* 0x0000000d000d7245 */ /* 0x000fe20000201400 */
[----:B------:R-:W-:Y:S01]  /*58f0*/  VIADD R35, R9, 0xfffffff0 ;  /* 0xfffffff009237836 */ /* 0x000fe20000000000 */
[----:B------:R-:W-:Y:S01]  /*5900*/  FSEL R7, R48, -INF , !P2 ;  /* 0xff80000030077808 */ /* 0x000fe20005000000 */
[----:B------:R-:W-:Y:S01]  /*5910*/  FFMA.FTZ R43, -R3, R22, R39 ;  /* 0x00000016032b7223 */ /* 0x000fe20000010127 */
[----:B------:R-:W-:Y:S01]  /*5920*/  FSEL R6, R6, -INF , !P2 ;  /* 0xff80000006067808 */ /* 0x000fe20005000000 */
[----:B------:R-:W-:Y:S01]  /*5930*/  VIADD R39, R9, 0xffffffe9 ;  /* 0xffffffe909277836 */ /* 0x000fe20000000000 */
[----:B------:R-:W-:Y:S01]  /*5940*/  I2FP.F32.S32 R15, R15 ;  /* 0x0000000f000f7245 */ /* 0x000fe20000201400 */
[----:B------:R-:W-:Y:S01]  /*5950*/  FFMA.FTZ R13, -R3, R13, R40 ;  /* 0x0000000d030d7223 */ /* 0x000fe20000010128 */
[----:B------:R-:W-:Y:S01]  /*5960*/  ISETP.GE.AND P2, PT, R53, R155, PT ;  /* 0x0000009b3500720c */ /* 0x000fe20003f46270 */
[----:B------:R-:W-:Y:S01]  /*5970*/  IMAD.IADD R42, R8, 0x1, -R39 ;  /* 0x00000001082a7824 */ /* 0x000fe200078e0a27 */
[----:B------:R-:W-:Y:S01]  /*5980*/  I2FP.F32.S32 R10, R10 ;  /* 0x0000000a000a7245 */ /* 0x000fe20000201400 */
[----:B------:R-:W-:Y:S01]  /*5990*/  FFMA.FTZ R30, -R3, R15, R30 ;  /* 0x0000000f031e7223 */ /* 0x000fe2000001011e */
[----:B------:R-:W-:Y:S01]  /*59a0*/  I2FP.F32.S32 R21, R21 ;  /* 0x0000001500157245 */ /* 0x000fe20000201400 */
[----:B------:R-:W-:Y:S01]  /*59b0*/  LDSM.16.MT88.4 R144, [R176+0xe800] ;  /* 0x00e80000b090783b */ /* 0x000fe20000004200 */
[----:B------:R-:W-:Y:S01]  /*59c0*/  ISETP.GE.AND P4, PT, R57, R155, PT ;  /* 0x0000009b3900720c */ /* 0x000fe20003f86270 */
[----:B------:R-:W-:Y:S01]  /*59d0*/  FFMA.FTZ R10, -R3, R10, R38 ;  /* 0x0000000a030a7223 */ /* 0x000fe20000010126 */
[----:B------:R-:W-:Y:S01]  /*59e0*/  FSEL R11, R11, -INF , !P2 ;  /* 0xff8000000b0b7808 */ /* 0x000fe20005000000 */
[----:B------:R-:W-:Y:S01]  /*59f0*/  FFMA.FTZ R204, -R3, R21, R34 ;  /* 0x0000001503cc7223 */ /* 0x000fe20000010122 */
[----:B------:R-:W-:Y:S01]  /*5a00*/  FSEL R12, R12, -INF , !P2 ;  /* 0xff8000000c0c7808 */ /* 0x000fe20005000000 */
[C---:B------:R-:W-:Y:S01]  /*5a10*/  IMAD.IADD R38, R8.reuse, 0x1, -R35 ;  /* 0x0000000108267824 */ /* 0x040fe200078e0a23 */
[-C--:B------:R-:W-:Y:S01]  /*5a20*/  ISETP.GE.AND P3, PT, R55, R155.reuse, PT ;  /* 0x0000009b3700720c */ /* 0x080fe20003f66270 */
[----:B------:R-:W-:Y:S01]  /*5a30*/  VIADD R21, R9, 0xfffffff8 ;  /* 0xfffffff809157836 */ /* 0x000fe20000000000 */
[----:B------:R-:W-:Y:S01]  /*5a40*/  ISETP.GE.AND P2, PT, R23, R155, PT ;  /* 0x0000009b1700720c */ /* 0x000fe20003f46270 */
[----:B------:R-:W-:Y:S01]  /*5a50*/  VIADD R23, R9, 0xfffffff1 ;  /* 0xfffffff109177836 */ /* 0x000fe20000000000 */
[----:B------:R-:W-:Y:S01]  /*5a60*/  FSEL R5, R5, -INF , !P4 ;  /* 0xff80000005057808 */ /* 0x000fe20006000000 */
[----:B------:R-:W-:Y:S01]  /*5a70*/  IMAD.IADD R22, R8, 0x1, -R21 ;  /* 0x0000000108167824 */ /* 0x000fe200078e0a15 */
[----:B------:R-:W-:Y:S01]  /*5a80*/  FSEL R4, R4, -INF , !P4 ;  /* 0xff80000004047808 */ /* 0x000fe20006000000 */
[----:B------:R-:W-:Y:S01]  /*5a90*/  IMAD.IADD R34, R8, 0x1, -R23 ;  /* 0x0000000108227824 */ /* 0x000fe200078e0a17 */
[----:B------:R-:W-:Y:S01]  /*5aa0*/  IABS R61, R61 ;  /* 0x0000003d003d7213 */ /* 0x000fe20000000000 */
[----:B------:R-:W-:Y:S01]  /*5ab0*/  LDSM.16.MT88.4 R140, [R176+0x10800] ;  /* 0x01080000b08c783b */ /* 0x000fe20000004200 */
[----:B------:R-:W-:-:S02]  /*5ac0*/  ISETP.GE.AND P4, PT, R45, R155, PT ;  /* 0x0000009b2d00720c */ /* 0x000fc40003f86270 */
[----:B------:R-:W-:Y:S02]  /*5ad0*/  FSEL R13, R13, -INF , !P3 ;  /* 0xff8000000d0d7808 */ /* 0x000fe40005800000 */
[----:B------:R-:W-:Y:S02]  /*5ae0*/  FSEL R14, R14, -INF , !P3 ;  /* 0xff8000000e0e7808 */ /* 0x000fe40005800000 */
[----:B------:R-:W-:Y:S02]  /*5af0*/  FSEL R194, R30, -INF , !P2 ;  /* 0xff8000001ec27808 */ /* 0x000fe40005000000 */
[----:B------:R-:W-:Y:S01]  /*5b00*/  ISETP.GE.AND P3, PT, R41, R155, PT ;  /* 0x0000009b2900720c */ /* 0x000fe20003f66270 */
[----:B------:R-:W-:Y:S01]  /*5b10*/  VIADD R41, R9, 0xfffffff9 ;  /* 0xfffffff909297836 */ /* 0x000fe20000000000 */
[----:B------:R-:W-:Y:S02]  /*5b20*/  FMNMX3.FTZ R30, R7, R19, R17, !PT ;  /* 0x00000013071e7276 */ /* 0x000fe40007810011 */
[----:B------:R-:W-:Y:S01]  /*5b30*/  IABS R38, R38 ;  /* 0x0000002600267213 */ /* 0x000fe20000000000 */
[----:B------:R-:W-:Y:S01]  /*5b40*/  IMAD.IADD R40, R8, 0x1, -R41 ;  /* 0x0000000108287824 */ /* 0x000fe200078e0a29 */
[----:B------:R-:W-:-:S02]  /*5b50*/  I2FP.F32.S32 R61, R61 ;  /* 0x0000003d003d7245 */ /* 0x000fc40000201400 */
[----:B------:R-:W-:Y:S02]  /*5b60*/  FSEL R199, R32, -INF , !P4 ;  /* 0xff80000020c77808 */ /* 0x000fe40006000000 */
[----:B------:R-:W-:Y:S01]  /*5b70*/  FSEL R204, R204, -INF , !P4 ;  /* 0xff800000cccc7808 */ /* 0x000fe20006000000 */
[----:B------:R-:W-:Y:S01]  /*5b80*/  FFMA.FTZ R28, -R3, R61, R28 ;  /* 0x0000003d031c7223 */ /* 0x000fe2000001011c */
[----:B------:R-:W-:Y:S02]  /*5b90*/  IABS R42, R42 ;  /* 0x0000002a002a7213 */ /* 0x000fe40000000000 */
[----:B------:R-:W-:Y:S01]  /*5ba0*/  ISETP.GE.AND P4, PT, R23, R155, PT ;  /* 0x0000009b1700720c */ /* 0x000fe20003f86270 */
[----:B------:R-:W-:Y:S01]  /*5bb0*/  IMAD.IADD R23, R20, 0x1, -R23 ;  /* 0x0000000114177824 */ /* 0x000fe200078e0a17 */
[----:B------:R-:W-:Y:S02]  /*5bc0*/  FSEL R15, R36, -INF , !P6 ;  /* 0xff800000240f7808 */ /* 0x000fe40007000000 */
[----:B------:R-:W-:-:S02]  /*5bd0*/  FMNMX3.FTZ R30, R30, R5, R13, !PT ;  /* 0x000000051e1e7276 */ /* 0x000fc4000781000d */
[----:B------:R-:W-:Y:S02]  /*5be0*/  I2FP.F32.S32 R38, R38 ;  /* 0x0000002600267245 */ /* 0x000fe40000201400 */
[----:B------:R-:W-:Y:S02]  /*5bf0*/  I2FP.F32.S32 R42, R42 ;  /* 0x0000002a002a7245 */ /* 0x000fe40000201400 */
[----:B------:R-:W-:Y:S01]  /*5c00*/  IABS R34, R34 ;  /* 0x0000002200227213 */ /* 0x000fe20000000000 */
[C---:B------:R-:W-:Y:S01]  /*5c10*/  FFMA.FTZ R24, -R3.reuse, R38, R24 ;  /* 0x0000002603187223 */ /* 0x040fe20000010118 */
[----:B------:R-:W-:Y:S01]  /*5c20*/  IABS R22, R22 ;  /* 0x0000001600167213 */ /* 0x000fe20000000000 */
[----:B------:R-:W-:Y:S01]  /*5c30*/  FFMA.FTZ R29, -R3, R42, R29 ;  /* 0x0000002a031d7223 */ /* 0x000fe2000001011d */
[----:B------:R-:W-:Y:S02]  /*5c40*/  FSEL R9, R37, -INF , !P5 ;  /* 0xff80000025097808 */ /* 0x000fe40006800000 */
[----:B------:R-:W-:-:S02]  /*5c50*/  FMNMX3.FTZ R30, R30, R11, R15, !PT ;  /* 0x0000000b1e1e7276 */ /* 0x000fc4000781000f */
[----:B------:R-:W-:Y:S02]  /*5c60*/  FSEL R10, R10, -INF , !P6 ;  /* 0xff8000000a0a7808 */ /* 0x000fe40007000000 */
[----:B------:R-:W-:Y:S02]  /*5c70*/  FSEL R8, R43, -INF , !P5 ;  /* 0xff8000002b087808 */ /* 0x000fe40006800000 */
[----:B------:R-:W-:Y:S02]  /*5c80*/  IABS R23, R23 ;  /* 0x0000001700177213 */ /* 0x000fe40000000000 */
[-C--:B------:R-:W-:Y:S01]  /*5c90*/  ISETP.GE.AND P6, PT, R39, R155.reuse, PT ;  /* 0x0000009b2700720c */ /* 0x080fe20003fc6270 */
[C---:B------:R-:W-:Y:S01]  /*5ca0*/  IMAD.IADD R39, R20.reuse, 0x1, -R39 ;  /* 0x0000000114277824 */ /* 0x040fe200078e0a27 */
[----:B------:R-:W-:Y:S01]  /*5cb0*/  ISETP.GE.AND P5, PT, R35, R155, PT ;  /* 0x0000009b2300720c */ /* 0x000fe20003fa6270 */
[----:B------:R-:W-:Y:S01]  /*5cc0*/  IMAD.IADD R35, R20, 0x1, -R35 ;  /* 0x0000000114237824 */ /* 0x000fe200078e0a23 */
[----:B------:R-:W-:-:S02]  /*5cd0*/  IABS R40, R40 ;  /* 0x0000002800287213 */ /* 0x000fc40000000000 */
[----:B------:R-:W-:Y:S02]  /*5ce0*/  I2FP.F32.S32 R34, R34 ;  /* 0x0000002200227245 */ /* 0x000fe40000201400 */
[----:B------:R-:W-:Y:S02]  /*5cf0*/  I2FP.F32.S32 R22, R22 ;  /* 0x0000001600167245 */ /* 0x000fe40000201400 */
[----:B------:R-:W-:Y:S01]  /*5d00*/  FSEL R193, R33, -INF , !P3 ;  /* 0xff80000021c17808 */ /* 0x000fe20005800000 */
[C---:B------:R-:W-:Y:S01]  /*5d10*/  FFMA.FTZ R25, -R3.reuse, R34, R25 ;  /* 0x0000002203197223 */ /* 0x040fe20000010119 */
[----:B------:R-:W-:Y:S01]  /*5d20*/  FSEL R191, R28, -INF , !P2 ;  /* 0xff8000001cbf7808 */ /* 0x000fe20005000000 */
[----:B------:R-:W-:Y:S01]  /*5d30*/  FFMA.FTZ R22, -R3, R22, R72 ;  /* 0x0000001603167223 */ /* 0x000fe20000010148 */
[----:B------:R-:W-:Y:S02]  /*5d40*/  FMNMX3.FTZ R30, R30, R9, R199, !PT ;  /* 0x000000091e1e7276 */ /* 0x000fe400078100c7 */
[----:B------:R-:W-:-:S02]  /*5d50*/  FSEL R202, R202, -INF , !P3 ;  /* 0xff800000caca7808 */ /* 0x000fc40005800000 */
[----:B------:R-:W-:Y:S02]  /*5d60*/  I2FP.F32.S32 R32, R23 ;  /* 0x0000001700207245 */ /* 0x000fe40000201400 */
[----:B------:R-:W-:Y:S01]  /*5d70*/  ISETP.GE.AND P3, PT, R21, R155, PT ;  /* 0x0000009b1500720c */ /* 0x000fe20003f66270 */
[C---:B------:R-:W-:Y:S01]  /*5d80*/  IMAD.IADD R21, R20.reuse, 0x1, -R21 ;  /* 0x0000000114157824 */ /* 0x040fe200078e0a15 */
[----:B------:R-:W-:Y:S01]  /*5d90*/  I2FP.F32.S32 R40, R40 ;  /* 0x0000002800287245 */ /* 0x000fe20000201400 */
[----:B------:R-:W-:Y:S01]  /*5da0*/  IMAD.IADD R20, R20, 0x1, -R41 ;  /* 0x0000000114147824 */ /* 0x000fe200078e0a29 */
[----:B------:R-:W-:Y:S01]  /*5db0*/  FMNMX3.FTZ R23, R6, R18, R16, !PT ;  /* 0x0000001206177276 */ /* 0x000fe20007810010 */
[C---:B------:R-:W-:Y:S01]  /*5dc0*/  FFMA.FTZ R27, -R3.reuse, R32, R27 ;  /* 0x00000020031b7223 */ /* 0x040fe2000001011b */
[----:B------:R-:W-:Y:S01]  /*5dd0*/  FSEL R181, R24, -INF , !P5 ;  /* 0xff80000018b57808 */ /* 0x000fe20006800000 */
[----:B------:R-:W-:Y:S01]  /*5de0*/  FFMA.FTZ R40, -R3, R40, R73 ;  /* 0x0000002803287223 */ /* 0x000fe20000010149 */
[----:B------:R-:W-:-:S02]  /*5df0*/  IABS R39, R39 ;  /* 0x0000002700277213 */ /* 0x000fc40000000000 */
[----:B------:R-:W-:Y:S02]  /*5e00*/  IABS R35, R35 ;  /* 0x0000002300237213 */ /* 0x000fe40000000000 */
[----:B------:R-:W-:Y:S02]  /*5e10*/  FSEL R183, R29, -INF , !P6 ;  /* 0xff8000001db77808 */ /* 0x000fe40007000000 */
[----:B------:R-:W-:Y:S02]  /*5e20*/  FMNMX3.FTZ R24, R30, R193, R191, !PT ;  /* 0x000000c11e187276 */ /* 0x000fe400078100bf */
[----:B------:R-:W-:Y:S02]  /*5e30*/  FMNMX3.FTZ R23, R23, R4, R14, !PT ;  /* 0x0000000417177276 */ /* 0x000fe4000781000e */
[----:B------:R-:W-:Y:S02]  /*5e40*/  ISETP.GE.AND P2, PT, R41, R155, PT ;  /* 0x0000009b2900720c */ /* 0x000fe40003f46270 */
[----:B------:R-:W-:-:S02]  /*5e50*/  I2FP.F32.S32 R28, R39 ;  /* 0x00000027001c7245 */ /* 0x000fc40000201400 */
[----:B------:R-:W-:Y:S02]  /*5e60*/  I2FP.F32.S32 R35, R35 ;  /* 0x0000002300237245 */ /* 0x000fe40000201400 */
[----:B------:R-:W-:Y:S01]  /*5e70*/  IABS R21, R21 ;  /* 0x0000001500157213 */ /* 0x000fe20000000000 */
[----:B------:R-:W-:Y:S01]  /*5e80*/  FFMA.FTZ R28, -R3, R28, R31 ;  /* 0x0000001c031c7223 */ /* 0x000fe2000001011f */
[----:B------:R-:W-:Y:S01]  /*5e90*/  FSEL R182, R25, -INF , !P4 ;  /* 0xff80000019b67808 */ /* 0x000fe20006000000 */
[----:B------:R-:W-:Y:S01]  /*5ea0*/  FFMA.FTZ R26, -R3, R35, R26 ;  /* 0x00000023031a7223 */ /* 0x000fe2000001011a */
[----:B------:R-:W-:Y:S02]  /*5eb0*/  FSEL R179, R22, -INF , !P3 ;  /* 0xff80000016b37808 */ /* 0x000fe40005800000 */
[----:B------:R-:W-:Y:S02]  /*5ec0*/  FMNMX3.FTZ R24, R24, R183, R181, !PT ;  /* 0x000000b718187276 */ /* 0x000fe400078100b5 */
[----:B------:R-:W-:-:S02]  /*5ed0*/  FMNMX3.FTZ R23, R23, R12, R10, !PT ;  /* 0x0000000c17177276 */ /* 0x000fc4000781000a */
[----:B------:R-:W-:Y:S02]  /*5ee0*/  IABS R20, R20 ;  /* 0x0000001400147213 */ /* 0x000fe40000000000 */
[----:B------:R-:W-:Y:S02]  /*5ef0*/  I2FP.F32.S32 R21, R21 ;  /* 0x0000001500157245 */ /* 0x000fe40000201400 */
[----:B------:R-:W-:Y:S02]  /*5f00*/  FSEL R177, R40, -INF , !P2 ;  /* 0xff80000028b17808 */ /* 0x000fe40005000000 */
[----:B------:R-:W-:Y:S01]  /*5f10*/  FMNMX3.FTZ R22, R24, R182, R179, !PT ;  /* 0x000000b618167276 */ /* 0x000fe200078100b3 */
[----:B------:R-:W-:Y:S01]  /*5f20*/  FFMA.FTZ R21, -R3, R21, R74 ;  /* 0x0000001503157223 */ /* 0x000fe2000001014a */
[----:B------:R-:W-:Y:S01]  /*5f30*/  FMNMX3.FTZ R23, R23, R8, R204, !PT ;  /* 0x0000000817177276 */ /* 0x000fe200078100cc */
[----:B------:R-:W-:Y:S01]  /*5f40*/  LDSM.16.MT88.4 R40, [R176+0xc000] ;  /* 0x00c00000b028783b */ /* 0x000fe20000004200 */
[----:B------:R-:W-:-:S02]  /*5f50*/  I2FP.F32.S32 R20, R20 ;  /* 0x0000001400147245 */ /* 0x000fc40000201400 */
[----:B------:R-:W-:Y:S02]  /*5f60*/  FMNMX.FTZ R22, R177, R22, !PT ;  /* 0x00000016b1167209 */ /* 0x000fe40007810000 */
[----:B------:R-:W-:Y:S01]  /*5f70*/  FSEL R192, R28, -INF , !P6 ;  /* 0xff8000001cc07808 */ /* 0x000fe20007000000 */
[----:B------:R-:W-:Y:S01]  /*5f80*/  FFMA.FTZ R20, -R3, R20, R75 ;  /* 0x0000001403147223 */ /* 0x000fe2000001014b */
[----:B------:R-:W-:Y:S01]  /*5f90*/  FSEL R180, R26, -INF , !P5 ;  /* 0xff8000001ab47808 */ /* 0x000fe20006800000 */
[----:B------:R-:W-:Y:S01]  /*5fa0*/  LDSM.16.MT88.4 R72, [R176+0xe000] ;  /* 0x00e00000b048783b */ /* 0x000fe20000004200 */
[----:B------:R-:W-:Y:S02]  /*5fb0*/  FMNMX3.FTZ R25, R23, R202, R194, !PT ;  /* 0x000000ca17197276 */ /* 0x000fe400078100c2 */
[----:B------:R-:W-:Y:S01]  /*5fc0*/  FSEL R178, R27, -INF , !P4 ;  /* 0xff8000001bb27808 */ /* 0x000fe20006000000 */
[----:B------:R-:W2:Y:S01]  /*5fd0*/  SHFL.BFLY PT, R23, R22, 0x2, 0x1f ;  /* 0x0c401f0016177f89 */ /* 0x000ea200000e0000 */
[----:B------:R-:W-:-:S02]  /*5fe0*/  FSEL R174, R21, -INF , !P3 ;  /* 0xff80000015ae7808 */ /* 0x000fc40005800000 */
[----:B------:R-:W-:Y:S02]  /*5ff0*/  FMNMX3.FTZ R25, R25, R192, R180, !PT ;  /* 0x000000c019197276 */ /* 0x000fe400078100b4 */
[----:B------:R-:W-:Y:S02]  /*6000*/  FSEL R172, R20, -INF , !P2 ;  /* 0xff80000014ac7808 */ /* 0x000fe40005000000 */
[----:B------:R-:W-:-:S04]  /*6010*/  FMNMX3.FTZ R25, R25, R178, R174, !PT ;  /* 0x000000b219197276 */ /* 0x000fc800078100ae */
[----:B------:R-:W-:-:S05]  /*6020*/  FMNMX.FTZ R24, R172, R25, !PT ;  /* 0x00000019ac187209 */ /* 0x000fca0007810000 */
[----:B------:R-:W3:Y:S01]  /*6030*/  SHFL.BFLY PT, R21, R24, 0x2, 0x1f ;  /* 0x0c401f0018157f89 */ /* 0x000ee200000e0000 */
[----:B--2---:R-:W-:-:S05]  /*6040*/  FMNMX.FTZ R20, R22, R23, !PT ;  /* 0x0000001716147209 */ /* 0x004fca0007810000 */
[----:B------:R-:W2:Y:S01]  /*6050*/  SHFL.BFLY PT, R133, R20, 0x1, 0x1f ;  /* 0x0c201f0014857f89 */ /* 0x000ea200000e0000 */
[----:B---3--:R-:W-:-:S05]  /*6060*/  FMNMX.FTZ R21, R24, R21, !PT ;  /* 0x0000001518157209 */ /* 0x008fca0007810000 */
[----:B------:R-:W3:Y:S01]  /*6070*/  SHFL.BFLY PT, R132, R21, 0x1, 0x1f ;  /* 0x0c201f0015847f89 */ /* 0x000ee200000e0000 */
[----:B--2---:R-:W-:-:S04]  /*6080*/  FMNMX.FTZ R133, R20, R133, !PT ;  /* 0x0000008514857209 */ /* 0x004fc80007810000 */
[C---:B------:R-:W-:Y:S01]  /*6090*/  FSETP.NEU.FTZ.AND P2, PT, R133.reuse, -INF , PT ;  /* 0xff8000008500780b */ /* 0x040fe20003f5d000 */
[----:B-1----:R-:W-:-:S05]  /*60a0*/  FMUL.FTZ R184, R133, UR4 ;  /* 0x0000000485b87c20 */ /* 0x002fca0008410000 */
[----:B------:R-:W-:-:S05]  /*60b0*/  FSEL R184, R184, RZ, P2 ;  /* 0x000000ffb8b87208 */ /* 0x000fca0001000000 */
[--C-:B------:R-:W-:Y:S01]  /*60c0*/  FFMA.FTZ R173, R7, UR4, -R184.reuse ;  /* 0x0000000407ad7c23 */ /* 0x100fe200080108b8 */
[----:B---3--:R-:W-:Y:S01]  /*60d0*/  FMNMX.FTZ R132, R21, R132, !PT ;  /* 0x0000008415847209 */ /* 0x008fe20007810000 */
[----:B------:R-:W-:Y:S02]  /*60e0*/  VIADD R7, R189, 0xc000 ;  /* 0x0000c000bd077836 */ /* 0x000fe40000000000 */
[--C-:B------:R-:W-:Y:S01]  /*60f0*/  FFMA.FTZ R162, R5, UR4, -R184.reuse ;  /* 0x0000000405a27c23 */ /* 0x100fe200080108b8 */
[--C-:B------:R-:W-:Y:S01]  /*6100*/  FFMA.FTZ R166, R19, UR4, -R184.reuse ;  /* 0x0000000413a67c23 */ /* 0x100fe200080108b8 */
[C---:B------:R-:W-:Y:S01]  /*6110*/  FSETP.NEU.FTZ.AND P2, PT, R132.reuse, -INF , PT ;  /* 0xff8000008400780b */ /* 0x040fe20003f5d000 */
[----:B------:R-:W-:Y:S01]  /*6120*/  FMUL.FTZ R175, R132, UR4 ;  /* 0x0000000484af7c20 */ /* 0x000fe20008410000 */
[----:B------:R-:W-:Y:S02]  /*6130*/  @P0 VIADD R170, R7, 0xffffffc0 ;  /* 0xffffffc007aa0836 */ /* 0x000fe40000000000 */
[--C-:B------:R-:W-:Y:S01]  /*6140*/  FFMA.FTZ R169, R17, UR4, -R184.reuse ;  /* 0x0000000411a97c23 */ /* 0x100fe200080108b8 */
[----:B------:R-:W-:Y:S01]  /*6150*/  MUFU.EX2 R173, R173 ;  /* 0x000000ad00ad7308 */ /* 0x000fe20000000800 */
[----:B------:R-:W-:Y:S01]  /*6160*/  FFMA.FTZ R165, R13, UR4, -R184 ;  /* 0x000000040da57c23 */ /* 0x000fe200080108b8 */
[----:B------:R-:W-:Y:S01]  /*6170*/  FSEL R175, R175, RZ, P2 ;  /* 0x000000ffafaf7208 */ /* 0x000fe20001000000 */
[----:B------:R-:W-:Y:S01]  /*6180*/  IMAD.IADD R168, R168, 0x1, R170 ;  /* 0x00000001a8a87824 */ /* 0x000fe200078e02aa */
[----:B------:R-:W1:Y:S01]  /*6190*/  LDSM.16.MT88.4 R48, [R170] ;  /* 0x00000000aa30783b */ /* 0x000e620000004200 */
[----:B------:R-:W2:Y:S01]  /*61a0*/  MUFU.EX2 R166, R166 ;  /* 0x000000a600a67308 */ /* 0x000ea20000000800 */
        /* <DEDUP_REMOVED lines=28> */
[--C-:B------:R-:W-:Y:S01]  /*6370*/  FFMA.FTZ R211, R172, UR4, -R175.reuse ;  /* 0x00000004acd37c23 */ /* 0x100fe200080108af */
[--C-:B------:R-:W-:Y:S01]  /*6380*/  FFMA.FTZ R180, R180, UR4, -R175.reuse ;  /* 0x00000004b4b47c23 */ /* 0x100fe200080108af */
[----:B------:R-:W-:Y:S01]  /*6390*/  MUFU.EX2 R165, R165 ;  /* 0x000000a500a57308 */ /* 0x000fe20000000800 */
[----:B------:R-:W2:Y:S01]  /*63a0*/  LDSM.16.MT88.4 R8, [R170+0x4800] ;  /* 0x00480000aa08783b */ /* 0x000ea20000004200 */
[----:B-1----:R-:W-:Y:S01]  /*63b0*/  F2FP.F16.F32.PACK_AB R117, R164, R171 ;  /* 0x000000aba475723e */ /* 0x002fe200000000ff */
[----:B------:R-:W-:Y:S01]  /*63c0*/  FFMA.FTZ R174, R174, UR4, -R175 ;  /* 0x00000004aeae7c23 */ /* 0x000fe200080108af */
[----:B------:R-:W1:Y:S01]  /*63d0*/  MUFU.EX2 R158, R158 ;  /* 0x0000009e009e7308 */ /* 0x000e620000000800 */
[----:B------:R-:W-:Y:S01]  /*63e0*/  LDSM.16.MT88.4 R32, [R170+0x800] ;  /* 0x00080000aa20783b */ /* 0x000fe20000004200 */
[----:B------:R-:W-:Y:S01]  /*63f0*/  FADD.FTZ R166, R173, R166 ;  /* 0x000000a6ada67221 */ /* 0x000fe20000010000 */
[----:B------:R-:W-:Y:S01]  /*6400*/  FADD.FTZ R164, R171, R164 ;  /* 0x000000a4aba47221 */ /* 0x000fe20000010000 */
        /* <DEDUP_REMOVED lines=117> */
[----:B------:R4:W-:Y:S03]  /*6b60*/  MUFU.EX2 R177, R20 ;  /* 0x0000001400b17308 */ /* 0x0009e60000000800 */
[C---:B-1----:R-:W-:Y:S01]  /*6b70*/  HMMA.16816.F32 R92, R4.reuse, R12, R92 ;  /* 0x0000000c045c723c */ /* 0x042fe2000000185c */
[----:B------:R-:W1:Y:S04]  /*6b80*/  MUFU.EX2 R184, R184 ;  /* 0x000000b800b87308 */ /* 0x000e680000000800 */
[----:B------:R-:W-:Y:S03]  /*6b90*/  MUFU.EX2 R178, R180 ;  /* 0x000000b400b27308 */ /* 0x000fe60000000800 */
[C---:B------:R-:W-:Y:S01]  /*6ba0*/  HMMA.16816.F32 R96, R4.reuse, R14, R96 ;  /* 0x0000000e0460723c */ /* 0x040fe20000001860 */
[----:B------:R-:W5:Y:S01]  /*6bb0*/  LDSM.16.MT88.4 R12, [R176+0xd800] ;  /* 0x00d80000b00c783b */ /* 0x000f620000004200 */
[----:B------:R-:W1:Y:S06]  /*6bc0*/  MUFU.EX2 R179, R179 ;  /* 0x000000b300b37308 */ /* 0x000e6c0000000800 */
[C---:B--2---:R-:W-:Y:S08]  /*6bd0*/  HMMA.16816.F32 R108, R4.reuse, R8, R108 ;  /* 0x00000008046c723c */ /* 0x044ff0000000186c */
[C---:B------:R-:W-:Y:S01]  /*6be0*/  HMMA.16816.F32 R112, R4.reuse, R10, R112 ;  /* 0x0000000a0470723c */ /* 0x040fe20000001870 */
[----:B------:R-:W2:Y:S07]  /*6bf0*/  LDSM.16.MT88.4 R8, [R170+0x3800] ;  /* 0x00380000aa08783b */ /* 0x000eae0000004200 */
[C---:B---3--:R-:W-:Y:S08]  /*6c00*/  HMMA.16816.F32 R120, R4.reuse, R16, R120 ;  /* 0x000000100478723c */ /* 0x048ff00000001878 */
        /* <DEDUP_REMOVED lines=17> */
[----:B------:R-:W-:Y:S01]  /*6d20*/  HMMA.16816.F32 R88, R4, R22, R88 ;  /* 0x000000160458723c */ /* 0x000fe20000001858 */
[----:B------:R-:W-:Y:S01]  /*6d30*/  F2FP.F16.F32.PACK_AB R4, R182, R181 ;  /* 0x000000b5b604723e */ /* 0x000fe200000000ff */
[----:B----4-:R-:W-:Y:S01]  /*6d40*/  LDSM.16.MT88.4 R20, [R168+0x1800] ;  /* 0x00180000a814783b */ /* 0x010fe20000004200 */
[----:B-1----:R-:W-:-:S02]  /*6d50*/  F2FP.F16.F32.PACK_AB R6, R184, R177 ;  /* 0x000000b1b806723e */ /* 0x002fc400000000ff */
[----:B------:R-:W-:Y:S02]  /*6d60*/  F2FP.F16.F32.PACK_AB R5, R179, R178 ;  /* 0x000000b2b305723e */ /* 0x000fe400000000ff */
[----:B------:R-:W-:-:S07]  /*6d70*/  F2FP.F16.F32.PACK_AB R7, R211, R172 ;  /* 0x000000acd307723e */ /* 0x000fce00000000ff */
[C---:B-----5:R-:W-:Y:S08]  /*6d80*/  HMMA.16816.F32 R36, R4.reuse, R12, R36 ;  /* 0x0000000c0424723c */ /* 0x060ff00000001824 */
[C---:B------:R-:W-:Y:S01]  /*6d90*/  HMMA.16816.F32 R40, R4.reuse, R14, R40 ;  /* 0x0000000e0428723c */ /* 0x040fe20000001828 */
[----:B------:R-:W1:Y:S07]  /*6da0*/  LDSM.16.MT88.4 R12, [R168+0x3800] ;  /* 0x00380000a80c783b */ /* 0x000e6e0000004200 */
[C---:B--2---:R-:W-:Y:S08]  /*6db0*/  HMMA.16816.F32 R76, R4.reuse, R8, R76 ;  /* 0x00000008044c723c */ /* 0x044ff0000000184c */
[C---:B------:R-:W-:Y:S01]  /*6dc0*/  HMMA.16816.F32 R80, R4.reuse, R10, R80 ;  /* 0x0000000a0450723c */ /* 0x040fe20000001850 */
[----:B------:R-:W2:Y:S07]  /*6dd0*/  LDSM.16.MT88.4 R8, [R189+0x11800] ;  /* 0x01180000bd08783b */ /* 0x000eae0000004200 */
[C---:B---3--:R-:W-:Y:S08]  /*6de0*/  HMMA.16816.F32 R60, R4.reuse, R16, R60 ;  /* 0x00000010043c723c */ /* 0x048ff0000000183c */
[C---:B------:R-:W-:Y:S01]  /*6df0*/  HMMA.16816.F32 R64, R4.reuse, R18, R64 ;  /* 0x000000120440723c */ /* 0x040fe20000001840 */
[----:B------:R-:W3:Y:S07]  /*6e00*/  LDSM.16.MT88.4 R16, [R168+0x5800] ;  /* 0x00580000a810783b */ /* 0x000eee0000004200 */
[C---:B------:R-:W-:Y:S08]  /*6e10*/  HMMA.16816.F32 R68, R4.reuse, R140, R68 ;  /* 0x0000008c0444723c */ /* 0x040ff00000001844 */
        /* <DEDUP_REMOVED lines=37> */
[----:B------:R-:W-:-:S05]  /*7070*/  VIADD R5, R135, 0xfffffffe ;  /* 0xfffffffe87057836 */ /* 0x000fca0000000000 */
[----:B------:R-:W-:-:S13]  /*7080*/  ISETP.GE.AND P2, PT, R5, R196, PT ;  /* 0x000000c40500720c */ /* 0x000fda0003f46270 */
[----:B------:R-:W-:Y:S05]  /*7090*/  @!P2 BRA `(.L_x_4077) ;  /* 0x0000003c0090a947 */ /* 0x000fea0003800000 */
[----:B------:R-:W1:Y:S01]  /*70a0*/  S2UR UR5, SR_CgaCtaId ;  /* 0x00000000000579c3 */ /* 0x000e620000008800 */
[----:B------:R-:W-:Y:S01]  /*70b0*/  IMAD R0, R0, 0x40, R155 ;  /* 0x0000004000007824 */ /* 0x000fe200078e029b */
[----:B------:R-:W-:Y:S01]  /*70c0*/  UISETP.NE.U32.AND UP0, UPT, UR8, URZ, UPT ;  /* 0x000000ff0800728c */ /* 0x000fe2000bf05070 */
[----:B------:R-:W-:Y:S01]  /*70d0*/  IMAD.MOV.U32 R184, RZ, RZ, 0x20 ;  /* 0x00000020ffb87424 */ /* 0x000fe200078e00ff */
[C---:B------:R-:W-:Y:S01]  /*70e0*/  IADD3 R204, PT, PT, R189.reuse, 0xc000, RZ ;  /* 0x0000c000bdcc7810 */ /* 0x040fe20007ffe0ff */
[----:B------:R-:W-:Y:S01]  /*70f0*/  VIADD R202, R189, 0xc040 ;  /* 0x0000c040bdca7836 */ /* 0x000fe20000000000 */
[----:B------:R-:W-:Y:S01]  /*7100*/  IADD3 R0, PT, PT, R2, R0, R153 ;  /* 0x0000000002007210 */ /* 0x000fe20007ffe099 */
[----:B------:R-:W-:Y:S01]  /*7110*/  UISETP.NE.AND.EX UP0, UPT, UR9, URZ, UPT, UP0 ;  /* 0x000000ff0900728c */ /* 0x000fe2000bf05300 */
[----:B------:R-:W-:Y:S01]  /*7120*/  SEL R184, R184, 0xffffffe0, !P1 ;  /* 0xffffffe0b8b87807 */ /* 0x000fe20004800000 */
[----:B------:R-:W-:Y:S01]  /*7130*/  UMOV UR11, 0x400 ;  /* 0x00000400000b7882 */ /* 0x000fe20000000000 */
[----:B------:R-:W-:Y:S01]  /*7140*/  IADD3 R0, PT, PT, -R134, R0, -R157 ;  /* 0x0000000086007210 */ /* 0x000fe20007ffe99d */
[----:B------:R-:W2:Y:S01]  /*7150*/  LDCU UR10, c[0x0][0x440] ;  /* 0x00008800ff0a77ac */ /* 0x000ea20008000800 */
[----:B------:R-:W-:Y:S01]  /*7160*/  MOV R205, RZ ;  /* 0x000000ff00cd7202 */ /* 0x000fe20000000f00 */
[----:B------:R-:W-:Y:S01]  /*7170*/  IMAD.IADD R184, R184, 0x1, R189 ;  /* 0x00000001b8b87824 */ /* 0x000fe200078e02bd */
[----:B------:R-:W-:Y:S01]  /*7180*/  PLOP3.LUT P4, PT, PT, PT, UP0, 0x80, 0x8 ;  /* 0x000000000008781c */ /* 0x000fe20003f8f008 */
[----:B------:R-:W-:Y:S01]  /*7190*/  IMAD R210, R135, -0x40, R0 ;  /* 0xffffffc087d27824 */ /* 0x000fe200078e0200 */
[----:B------:R-:W-:Y:S01]  /*71a0*/  MOV R0, R133 ;  /* 0x0000008500007202 */ /* 0x000fe20000000f00 */
[----:B------:R-:W-:Y:S01]  /*71b0*/  IMAD.MOV.U32 R135, RZ, RZ, R132 ;  /* 0x000000ffff877224 */ /* 0x000fe200078e0084 */
[----:B------:R-:W3:Y:S02]  /*71c0*/  LDCU UR4, c[0x0][0x45c] ;  /* 0x00008b80ff0477ac */ /* 0x000ee40008000800 */
[----:B------:R-:W-:Y:S01]  /*71d0*/  IADD3 R210, PT, PT, R210, 0x88, RZ ;  /* 0x00000088d2d27810 */ /* 0x000fe20007ffe0ff */
[----:B------:R-:W4:Y:S01]  /*71e0*/  LDCU.64 UR6, c[0x0][0x3a0] ;  /* 0x00007400ff0677ac */ /* 0x000f220008000a00 */
[----:B------:R-:W2:Y:S01]  /*71f0*/  LDCU.64 UR8, c[0x0][0x3a8] ;  /* 0x00007500ff0877ac */ /* 0x000ea20008000a00 */
[----:B-1----:R-:W-:-:S12]  /*7200*/  ULEA UR5, UR5, UR11, 0x18 ;  /* 0x0000000b05057291 */ /* 0x002fd8000f8ec0ff */
.L_x_4081:
        /* <DEDUP_REMOVED lines=17> */
[C---:B------:R-:W-:Y:S02]  /*7320*/  LOP3.LUT R11, R8.reuse, 0x40, RZ, 0xfc, !PT ;  /* 0x00000040080b7812 */ /* 0x040fe400078efcff */
[----:B------:R-:W-:Y:S02]  /*7330*/  LOP3.LUT R7, R7, 0x38, R6, 0xf8, !PT ;  /* 0x0000003807077812 */ /* 0x000fe400078ef806 */
        /* <DEDUP_REMOVED lines=79> */
.L_x_4078:
        /* <DEDUP_REMOVED lines=86> */
[----:B-1----:R-:W-:Y:S04]  /*7d90*/  LDSM.16.M88.4 R172, [R133+0x8000] ;  /* 0x0080000085ac783b */ /* 0x002fe80000000200 */
[----:B------:R-:W-:Y:S01]  /*7da0*/  LDSM.16.M88.4 R180, [R194+UR5+0xa000] ;  /* 0x00a00005c2b4783b */ /* 0x000fe20008000200 */
[C---:B--2---:R-:W-:Y:S08]  /*7db0*/  HMMA.16816.F32 R4, R136.reuse, R140, RZ ;  /* 0x0000008c8804723c */ /* 0x044ff000000018ff */
[C---:B------:R-:W-:Y:S01]  /*7dc0*/  HMMA.16816.F32 R8, R136.reuse, R142, RZ ;  /* 0x0000008e8808723c */ /* 0x040fe200000018ff */
[----:B------:R-:W1:Y:S07]  /*7dd0*/  LDSM.16.M88.4 R140, [R133+0x7000] ;  /* 0x00700000858c783b */ /* 0x000e6e0000000200 */
[C---:B-----5:R-:W-:Y:S01]  /*7de0*/  HMMA.16816.F32 R12, R136.reuse, R144, RZ ;  /* 0x00000090880c723c */ /* 0x060fe200000018ff */
[----:B------:R-:W-:Y:S05]  /*7df0*/  SEL R145, R185, 0xffffffc0, !P0 ;  /* 0xffffffc0b9917807 */ /* 0x000fea0004000000 */
[C---:B------:R-:W-:Y:S02]  /*7e00*/  IMAD.IADD R192, R145.reuse, 0x1, R176 ;  /* 0x0000000191c07824 */ /* 0x040fe400078e02b0 */
[C---:B------:R-:W-:Y:S01]  /*7e10*/  HMMA.16816.F32 R16, R136.reuse, R146, RZ ;  /* 0x000000928810723c */ /* 0x040fe200000018ff */
[----:B------:R-:W-:Y:S02]  /*7e20*/  IMAD.IADD R134, R145, 0x1, R134 ;  /* 0x0000000191867824 */ /* 0x000fe400078e0286 */
[----:B------:R-:W-:Y:S01]  /*7e30*/  LDSM.16.M88.4 R144, [R192] ;  /* 0x00000000c090783b */ /* 0x000fe20000000200 */
[C---:B------:R-:W-:Y:S02]  /*7e40*/  IMAD.IADD R132, R191.reuse, 0x1, R192 ;  /* 0x00000001bf847824 */ /* 0x040fe400078e02c0 */
[----:B------:R-:W-:Y:S02]  /*7e50*/  IMAD.IADD R2, R191, 0x1, R134 ;  /* 0x00000001bf027824 */ /* 0x000fe400078e0286 */
[C---:B---3--:R-:W-:Y:S03]  /*7e60*/  HMMA.16816.F32 R20, R136.reuse, R148, RZ ;  /* 0x000000948814723c */ /* 0x048fe600000018ff */
[----:B------:R-:W-:Y:S05]  /*7e70*/  LDSM.16.M88.4 R168, [R2+0x6000] ;  /* 0x0060000002a8783b */ /* 0x000fea0000000200 */
        /* <DEDUP_REMOVED lines=218> */
.L_x_4080:
        /* <DEDUP_REMOVED lines=11> */
[C---:B------:R-:W-:Y:S02]  /*8cd0*/  IADD3.X R139, PT, PT, R133.reuse, R137, RZ, P6, !PT ;  /* 0x00000089858b7210 */ /* 0x040fe400037fe4ff */
[----:B------:R-:W-:Y:S04]  /*8ce0*/  IADD3 R132, P5, PT, R2, R138, RZ ;  /* 0x0000008a02847210 */ /* 0x000fe80007fbe0ff */
        /* <DEDUP_REMOVED lines=59> */
.L_x_4079:
[----:B------:R-:W-:Y:S01]  /*90a0*/  IABS R2, R210 ;  /* 0x000000d200027213 */ /* 0x000fe20000000000 */
[----:B------:R-:W-:Y:S01]  /*90b0*/  LDSM.16.MT88.4 R140, [R184+0xc000] ;  /* 0x00c00000b88c783b */ /* 0x000fe20000004200 */
[C---:B------:R-:W-:Y:S02]  /*90c0*/  IADD3 R134, PT, PT, R210.reuse, -0x8, RZ ;  /* 0xfffffff8d2867810 */ /* 0x040fe40007ffe0ff */
[----:B------:R-:W-:Y:S02]  /*90d0*/  I2FP.F32.S32 R2, R2 ;  /* 0x0000000200027245 */ /* 0x000fe40000201400 */
[C---:B--2---:R-:W-:Y:S02]  /*90e0*/  IADD3 R136, PT, PT, R210.reuse, -0x1, RZ ;  /* 0xffffffffd2887810 */ /* 0x044fe40007ffe0ff */
[----:B------:R-:W-:Y:S01]  /*90f0*/  IABS R134, R134 ;  /* 0x0000008600867213 */ /* 0x000fe20000000000 */
[C---:B------:R-:W-:Y:S01]  /*9100*/  FFMA.FTZ R6, -R3.reuse, R2, R6 ;  /* 0x0000000203067223 */ /* 0x040fe20000010106 */
[C---:B------:R-:W-:Y:S01]  /*9110*/  IADD3 R2, PT, PT, R210.reuse, -0x9, RZ ;  /* 0xfffffff7d2027810 */ /* 0x040fe20007ffe0ff */
[----:B------:R-:W-:Y:S01]  /*9120*/  LDSM.16.MT88.4 R156, [R189+0x10800] ;  /* 0x01080000bd9c783b */ /* 0x000fe20000004200 */
[----:B------:R-:W-:Y:S02]  /*9130*/  IABS R136, R136 ;  /* 0x0000008800887213 */ /* 0x000fe40000000000 */
[C---:B------:R-:W-:Y:S02]  /*9140*/  IADD3 R133, PT, PT, R210.reuse, -0x10, RZ ;  /* 0xfffffff0d2857810 */ /* 0x040fe40007ffe0ff */
[----:B------:R-:W-:Y:S02]  /*9150*/  I2FP.F32.S32 R134, R134 ;  /* 0x0000008600867245 */ /* 0x000fe40000201400 */
[----:B------:R-:W-:Y:S02]  /*9160*/  IABS R2, R2 ;  /* 0x0000000200027213 */ /* 0x000fe40000000000 */
[----:B------:R-:W-:Y:S01]  /*9170*/  I2FP.F32.S32 R136, R136 ;  /* 0x0000008800887245 */ /* 0x000fe20000201400 */
[CC--:B------:R-:W-:Y:S01]  /*9180*/  FFMA.FTZ R10, -R3.reuse, R134.reuse, R10 ;  /* 0x00000086030a7223 */ /* 0x0c0fe2000001010a */
[C---:B------:R-:W-:Y:S01]  /*9190*/  IADD3 R132, PT, PT, R210.reuse, -0x11, RZ ;  /* 0xffffffefd2847810 */ /* 0x040fe20007ffe0ff */
[C---:B------:R-:W-:Y:S01]  /*91a0*/  FFMA.FTZ R4, -R3.reuse, R134, R4 ;  /* 0x0000008603047223 */ /* 0x040fe20000010104 */
[----:B------:R-:W-:Y:S01]  /*91b0*/  IABS R133, R133 ;  /* 0x0000008500857213 */ /* 0x000fe20000000000 */
[C---:B------:R-:W-:Y:S01]  /*91c0*/  FFMA.FTZ R7, -R3.reuse, R136, R7 ;  /* 0x0000008803077223 */ /* 0x040fe20000010107 */
[----:B------:R-:W-:Y:S02]  /*91d0*/  I2FP.F32.S32 R2, R2 ;  /* 0x0000000200027245 */ /* 0x000fe40000201400 */
[----:B------:R-:W-:Y:S02]  /*91e0*/  IABS R132, R132 ;  /* 0x0000008400847213 */ /* 0x000fe40000000000 */
[----:B------:R-:W-:Y:S01]  /*91f0*/  I2FP.F32.S32 R133, R133 ;  /* 0x0000008500857245 */ /* 0x000fe20000201400 */
[CC--:B------:R-:W-:Y:S01]  /*9200*/  FFMA.FTZ R11, -R3.reuse, R2.reuse, R11 ;  /* 0x00000002030b7223 */ /* 0x0c0fe2000001010b */
[C---:B------:R-:W-:Y:S01]  /*9210*/  IADD3 R134, PT, PT, R210.reuse, -0x18, RZ ;  /* 0xffffffe8d2867810 */ /* 0x040fe20007ffe0ff */
[C---:B------:R-:W-:Y:S01]  /*9220*/  FFMA.FTZ R5, -R3.reuse, R2, R5 ;  /* 0x0000000203057223 */ /* 0x040fe20000010105 */
[C---:B------:R-:W-:Y:S01]  /*9230*/  IADD3 R136, PT, PT, R210.reuse, -0x19, RZ ;  /* 0xffffffe7d2887810 */ /* 0x040fe20007ffe0ff */
[CC--:B------:R-:W-:Y:S01]  /*9240*/  FFMA.FTZ R8, -R3.reuse, R133.reuse, R8 ;  /* 0x0000008503087223 */ /* 0x0c0fe20000010108 */
[----:B------:R-:W-:Y:S01]  /*9250*/  I2FP.F32.S32 R132, R132 ;  /* 0x0000008400847245 */ /* 0x000fe20000201400 */
[C---:B------:R-:W-:Y:S01]  /*9260*/  FFMA.FTZ R14, -R3.reuse, R133, R14 ;  /* 0x00000085030e7223 */ /* 0x040fe2000001010e */
[----:B------:R-:W-:Y:S02]  /*9270*/  IABS R134, R134 ;  /* 0x0000008600867213 */ /* 0x000fe40000000000 */
[C---:B------:R-:W-:Y:S01]  /*9280*/  IADD3 R2, PT, PT, R210.reuse, -0x21, RZ ;  /* 0xffffffdfd2027810 */ /* 0x040fe20007ffe0ff */
[C---:B------:R-:W-:Y:S01]  /*9290*/  FFMA.FTZ R9, -R3.reuse, R132, R9 ;  /* 0x0000008403097223 */ /* 0x040fe20000010109 */
[----:B------:R-:W-:Y:S01]  /*92a0*/  IABS R136, R136 ;  /* 0x0000008800887213 */ /* 0x000fe20000000000 */
[C---:B------:R-:W-:Y:S01]  /*92b0*/  FFMA.FTZ R15, -R3.reuse, R132, R15 ;  /* 0x00000084030f7223 */ /* 0x040fe2000001010f */
[C---:B------:R-:W-:Y:S02]  /*92c0*/  IADD3 R133, PT, PT, R210.reuse, -0x20, RZ ;  /* 0xffffffe0d2857810 */ /* 0x040fe40007ffe0ff */
[----:B------:R-:W-:Y:S02]  /*92d0*/  I2FP.F32.S32 R134, R134 ;  /* 0x0000008600867245 */ /* 0x000fe40000201400 */
[----:B------:R-:W-:Y:S02]  /*92e0*/  IABS R2, R2 ;  /* 0x0000000200027213 */ /* 0x000fe40000000000 */
[----:B------:R-:W-:Y:S01]  /*92f0*/  I2FP.F32.S32 R132, R136 ;  /* 0x0000008800847245 */ /* 0x000fe20000201400 */
[CC--:B------:R-:W-:Y:S01]  /*9300*/  FFMA.FTZ R12, -R3.reuse, R134.reuse, R12 ;  /* 0x00000086030c7223 */ /* 0x0c0fe2000001010c */
[----:B------:R-:W-:Y:S01]  /*9310*/  IABS R133, R133 ;  /* 0x0000008500857213 */ /* 0x000fe20000000000 */
[C---:B------:R-:W-:Y:S01]  /*9320*/  FFMA.FTZ R18, -R3.reuse, R134, R18 ;  /* 0x0000008603127223 */ /* 0x040fe20000010112 */
[C---:B------:R-:W-:Y:S01]  /*9330*/  IADD3 R136, PT, PT, R210.reuse, -0x31, RZ ;  /* 0xffffffcfd2887810 */ /* 0x040fe20007ffe0ff */
[C---:B------:R-:W-:Y:S01]  /*9340*/  FFMA.FTZ R13, -R3.reuse, R132, R13 ;  /* 0x00000084030d7223 */ /* 0x040fe2000001010d */
[----:B------:R-:W-:Y:S01]  /*9350*/  I2FP.F32.S32 R2, R2 ;  /* 0x0000000200027245 */ /* 0x000fe20000201400 */
[C---:B------:R-:W-:Y:S01]  /*9360*/  FFMA.FTZ R19, -R3.reuse, R132, R19 ;  /* 0x0000008403137223 */ /* 0x040fe20000010113 */
[----:B------:R-:W-:Y:S02]  /*9370*/  I2FP.F32.S32 R133, R133 ;  /* 0x0000008500857245 */ /* 0x000fe40000201400 */
[C---:B------:R-:W-:Y:S01]  /*9380*/  IADD3 R134, PT, PT, R210.reuse, -0x28, RZ ;  /* 0xffffffd8d2867810 */ /* 0x040fe20007ffe0ff */
[C---:B------:R-:W-:Y:S01]  /*9390*/  FFMA.FTZ R23, -R3.reuse, R2, R23 ;  /* 0x0000000203177223 */ /* 0x040fe20000010117 */
[----:B------:R-:W-:Y:S01]  /*93a0*/  IABS R136, R136 ;  /* 0x0000008800887213 */ /* 0x000fe20000000000 */
[C---:B------:R-:W-:Y:S01]  /*93b0*/  FFMA.FTZ R17, -R3.reuse, R2, R17 ;  /* 0x0000000203117223 */ /* 0x040fe20000010111 */
[----:B------:R-:W-:Y:S01]  /*93c0*/  IABS R134, R134 ;  /* 0x0000008600867213 */ /* 0x000fe20000000000 */
[CC--:B------:R-:W-:Y:S01]  /*93d0*/  FFMA.FTZ R16, -R3.reuse, R133.reuse, R16 ;  /* 0x0000008503107223 */ /* 0x0c0fe20000010110 */
[----:B------:R-:W-:Y:S01]  /*93e0*/  MOV R2, R136 ;  /* 0x0000008800027202 */ /* 0x000fe20000000f00 */
[C---:B------:R-:W-:Y:S01]  /*93f0*/  FFMA.FTZ R22, -R3.reuse, R133, R22 ;  /* 0x0000008503167223 */ /* 0x040fe20000010116 */
[C---:B------:R-:W-:Y:S02]  /*9400*/  IADD3 R132, PT, PT, R210.reuse, -0x29, RZ ;  /* 0xffffffd7d2847810 */ /* 0x040fe40007ffe0ff */
[----:B------:R-:W-:Y:S02]  /*9410*/  IADD3 R133, PT, PT, R210, -0x30, RZ ;  /* 0xffffffd0d2857810 */ /* 0x000fe40007ffe0ff */
[----:B------:R-:W-:Y:S02]  /*9420*/  I2FP.F32.S32 R134, R134 ;  /* 0x0000008600867245 */ /* 0x000fe40000201400 */
[----:B------:R-:W-:Y:S02]  /*9430*/  I2FP.F32.S32 R2, R2 ;  /* 0x0000000200027245 */ /* 0x000fe40000201400 */
[----:B------:R-:W-:Y:S01]  /*9440*/  IABS R132, R132 ;  /* 0x0000008400847213 */ /* 0x000fe20000000000 */
[C---:B------:R-:W-:Y:S01]  /*9450*/  FFMA.FTZ R26, -R3.reuse, R134, R26 ;  /* 0x00000086031a7223 */ /* 0x040fe2000001011a */
[----:B------:R-:W-:Y:S01]  /*9460*/  IABS R133, R133 ;  /* 0x0000008500857213 */ /* 0x000fe20000000000 */
[CC--:B------:R-:W-:Y:S01]  /*9470*/  FFMA.FTZ R25, -R3.reuse, R2.reuse, R25 ;  /* 0x0000000203197223 */ /* 0x0c0fe20000010119 */
[C---:B------:R-:W-:Y:S01]  /*9480*/  FFMA.FTZ R31, -R3.reuse, R2, R31 ;  /* 0x00000002031f7223 */ /* 0x040fe2000001011f */
[C---:B------:R-:W-:Y:S01]  /*9490*/  FFMA.FTZ R20, -R3.reuse, R134, R20 ;  /* 0x0000008603147223 */ /* 0x040fe20000010114 */
[----:B------:R-:W-:Y:S02]  /*94a0*/  I2FP.F32.S32 R132, R132 ;  /* 0x0000008400847245 */ /* 0x000fe40000201400 */
[----:B------:R-:W-:Y:S02]  /*94b0*/  I2FP.F32.S32 R133, R133 ;  /* 0x0000008500857245 */ /* 0x000fe40000201400 */
[----:B------:R-:W-:Y:S01]  /*94c0*/  FMNMX3.FTZ R134, R0, R4, R5, !PT ;  /* 0x0000000400867276 */ /* 0x000fe20007810005 */
[----:B------:R-:W-:Y:S01]  /*94d0*/  FFMA.FTZ R27, -R3, R132, R27 ;  /* 0x00000084031b7223 */ /* 0x000fe2000001011b */
[----:B------:R-:W-:Y:S01]  /*94e0*/  FMNMX3.FTZ R2, R135, R6, R7, !PT ;  /* 0x0000000687027276 */ /* 0x000fe20007810007 */
[CC--:B------:R-:W-:Y:S01]  /*94f0*/  FFMA.FTZ R24, -R3.reuse, R133.reuse, R24 ;  /* 0x0000008503187223 */ /* 0x0c0fe20000010118 */
[----:B------:R-:W-:Y:S01]  /*9500*/  FMNMX3.FTZ R134, R134, R8, R9, !PT ;  /* 0x0000000886867276 */ /* 0x000fe20007810009 */
[C---:B------:R-:W-:Y:S01]  /*9510*/  FFMA.FTZ R30, -R3.reuse, R133, R30 ;  /* 0x00000085031e7223 */ /* 0x040fe2000001011e */
[----:B------:R-:W-:Y:S01]  /*9520*/  FMNMX3.FTZ R2, R2, R10, R11, !PT ;  /* 0x0000000a02027276 */ /* 0x000fe2000781000b */
[C---:B------:R-:W-:Y:S01]  /*9530*/  FFMA.FTZ R21, -R3.reuse, R132, R21 ;  /* 0x0000008403157223 */ /* 0x040fe20000010115 */
[C---:B------:R-:W-:Y:S02]  /*9540*/  IADD3 R133, PT, PT, R210.reuse, -0x38, RZ ;  /* 0xffffffc8d2857810 */ /* 0x040fe40007ffe0ff */
        /* <DEDUP_REMOVED lines=12> */
[C---:B------:R-:W-:Y:S01]  /*9610*/  FFMA.FTZ R28, -R3.reuse, R133, R28 ;  /* 0x00000085031c7223 */ /* 0x040fe2000001011c */
[----:B------:R-:W-:Y:S01]  /*9620*/  IABS R137, R137 ;  /* 0x0000008900897213 */ /* 0x000fe20000000000 */
[C---:B------:R-:W-:Y:S01]  /*9630*/  FFMA.FTZ R29, -R3.reuse, R132, R29 ;  /* 0x00000084031d7223 */ /* 0x040fe2000001011d */
[----:B------:R-:W-:Y:S01]  /*9640*/  FMNMX3.FTZ R134, R134, R20, R21, !PT ;  /* 0x0000001486867276 */ /* 0x000fe20007810015 */
[C---:B------:R-:W-:Y:S01]  /*9650*/  FFMA.FTZ R34, -R3.reuse, R133, R34 ;  /* 0x0000008503227223 */ /* 0x040fe20000010122 */
[----:B------:R-:W-:Y:S01]  /*9660*/  FMNMX3.FTZ R2, R2, R22, R23, !PT ;  /* 0x0000001602027276 */ /* 0x000fe20007810017 */
[C---:B------:R-:W-:Y:S01]  /*9670*/  FFMA.FTZ R35, -R3.reuse, R132, R35 ;  /* 0x0000008403237223 */ /* 0x040fe20000010123 */
[----:B------:R-:W-:Y:S02]  /*9680*/  I2FP.F32.S32 R136, R136 ;  /* 0x0000008800887245 */ /* 0x000fe40000201400 */
[----:B------:R-:W-:Y:S02]  /*9690*/  I2FP.F32.S32 R137, R137 ;  /* 0x0000008900897245 */ /* 0x000fe40000201400 */
[----:B------:R-:W-:Y:S01]  /*96a0*/  FMNMX3.FTZ R134, R134, R24, R25, !PT ;  /* 0x0000001886867276 */ /* 0x000fe20007810019 */
[C---:B------:R-:W-:Y:S01]  /*96b0*/  FFMA.FTZ R33, -R3.reuse, R136, R33 ;  /* 0x0000008803217223 */ /* 0x040fe20000010121 */
[----:B------:R-:W-:Y:S01]  /*96c0*/  FMNMX3.FTZ R2, R2, R26, R27, !PT ;  /* 0x0000001a02027276 */ /* 0x000fe2000781001b */
[----:B------:R-:W-:Y:S01]  /*96d0*/  FFMA.FTZ R32, -R3, R137, R32 ;  /* 0x0000008903207223 */ /* 0x000fe20000010120 */
        /* <DEDUP_REMOVED lines=21> */
[----:B------:R-:W-:Y:S02]  /*9830*/  FSEL R170, R170, RZ, P1 ;  /* 0x000000ffaaaa7208 */ /* 0x000fe40000800000 */
[----:B------:R-:W-:Y:S01]  /*9840*/  FSEL R172, R172, RZ, P2 ;  /* 0x000000ffacac7208 */ /* 0x000fe20001000000 */
[----:B------:R-:W-:Y:S01]  /*9850*/  FMUL.FTZ R2, R0, UR4 ;  /* 0x0000000400027c20 */ /* 0x000fe20008410000 */
[----:B------:R-:W-:Y:S01]  /*9860*/  FMUL.FTZ R0, R134, UR4 ;  /* 0x0000000486007c20 */ /* 0x000fe20008410000 */
[--C-:B------:R-:W-:Y:S01]  /*9870*/  FFMA.FTZ R169, R6, UR4, -R170.reuse ;  /* 0x0000000406a97c23 */ /* 0x100fe200080108aa */
[----:B------:R-:W-:Y:S01]  /*9880*/  FFMA.FTZ R167, R7, UR4, -R170 ;  /* 0x0000000407a77c23 */ /* 0x000fe200080108aa */
[--C-:B------:R-:W-:Y:S01]  /*9890*/  FFMA.FTZ R171, R4, UR4, -R172.reuse ;  /* 0x0000000404ab7c23 */ /* 0x100fe200080108ac */
[--C-:B------:R-:W-:Y:S01]  /*98a0*/  FFMA.FTZ R168, R5, UR4, -R172.reuse ;  /* 0x0000000405a87c23 */ /* 0x100fe200080108ac */
[--C-:B------:R-:W-:Y:S01]  /*98b0*/  FFMA.FTZ R166, R8, UR4, -R172.reuse ;  /* 0x0000000408a67c23 */ /* 0x100fe200080108ac */
[----:B------:R-:W-:Y:S01]  /*98c0*/  FFMA.FTZ R165, R9, UR4, -R172 ;  /* 0x0000000409a57c23 */ /* 0x000fe200080108ac */
[--C-:B------:R-:W-:Y:S01]  /*98d0*/  FFMA.FTZ R164, R10, UR4, -R170.reuse ;  /* 0x000000040aa47c23 */ /* 0x100fe200080108aa */
[--C-:B------:R-:W-:Y:S01]  /*98e0*/  FFMA.FTZ R135, R11, UR4, -R170.reuse ;  /* 0x000000040b877c23 */ /* 0x100fe200080108aa */
[----:B------:R-:W2:Y:S01]  /*98f0*/  MUFU.EX2 R2, R2 ;  /* 0x0000000200027308 */ /* 0x000ea20000000800 */
[----:B------:R-:W-:Y:S01]  /*9900*/  MOV R134, R202 ;  /* 0x000000ca00867202 */ /* 0x000fe20000000f00 */
[----:B------:R-:W-:Y:S01]  /*9910*/  FFMA.FTZ R183, R27, UR4, -R170 ;  /* 0x000000041bb77c23 */ /* 0x000fe200080108aa */
[----:B------:R-:W-:Y:S07]  /*9920*/  @P0 IADD3 R134, PT, PT, R204, -0x40, RZ ;  /* 0xffffffc0cc860810 */ /* 0x000fee0007ffe0ff */
[----:B------:R-:W3:Y:S01]  /*9930*/  MUFU.EX2 R0, R0 ;  /* 0x0000000000007308 */ /* 0x000ee20000000800 */
[--C-:B------:R-:W-:Y:S01]  /*9940*/  FFMA.FTZ R174, R12, UR4, -R172.reuse ;  /* 0x000000040cae7c23 */ /* 0x100fe200080108ac */
[----:B------:R-:W-:Y:S01]  /*9950*/  FFMA.FTZ R175, R13, UR4, -R172 ;  /* 0x000000040daf7c23 */ /* 0x000fe200080108ac */
[----:B------:R-:W-:Y:S07]  /*9960*/  IADD3 R191, PT, PT, R191, R134, RZ ;  /* 0x00000086bfbf7210 */ /* 0x000fee0007ffe0ff */
[----:B------:R-:W-:Y:S01]  /*9970*/  MUFU.EX2 R171, R171 ;  /* 0x000000ab00ab7308 */ /* 0x000fe20000000800 */
[----:B------:R-:W4:Y:S01]  /*9980*/  LDSM.16.MT88.4 R144, [R134] ;  /* 0x000000008690783b */ /* 0x000f220000004200 */
[--C-:B------:R-:W-:Y:S01]  /*9990*/  FFMA.FTZ R177, R14, UR4, -R170.reuse ;  /* 0x000000040eb17c23 */ /* 0x100fe200080108aa */
[----:B------:R-:W-:Y:S07]  /*99a0*/  FFMA.FTZ R176, R15, UR4, -R170 ;  /* 0x000000040fb07c23 */ /* 0x000fee00080108aa */
        /* <DEDUP_REMOVED lines=27> */
[C---:B------:R-:W-:Y:S01]  /*9b60*/  FMUL.FTZ R44, R2.reuse, R44 ;  /* 0x0000002c022c7220 */ /* 0x040fe20000410000 */
[----:B------:R-:W-:Y:S01]  /*9b70*/  FMUL.FTZ R45, R2, R45 ;  /* 0x0000002d022d7220 */ /* 0x000fe20000410000 */
[C---:B------:R-:W-:Y:S01]  /*9b80*/  FMUL.FTZ R46, R0.reuse, R46 ;  /* 0x0000002e002e7220 */ /* 0x040fe20000410000 */
[----:B-----5:R-:W-:Y:S01]  /*9b90*/  F2FP.F16.F32.PACK_AB R130, R165, R166 ;  /* 0x000000a6a582723e */ /* 0x020fe200000000ff */
[----:B------:R-:W-:Y:S01]  /*9ba0*/  FMUL.FTZ R47, R0, R47 ;  /* 0x0000002f002f7220 */ /* 0x000fe20000410000 */
[----:B------:R-:W-:Y:S01]  /*9bb0*/  LDSM.16.MT88.4 R148, [R134+0x2800] ;  /* 0x002800008694783b */ /* 0x000fe20000004200 */
[C---:B------:R-:W-:Y:S01]  /*9bc0*/  FMUL.FTZ R12, R2.reuse, R120 ;  /* 0x00000078020c7220 */ /* 0x040fe20000410000 */
[----:B------:R-:W-:Y:S01]  /*9bd0*/  FMUL.FTZ R13, R2, R121 ;  /* 0x00000079020d7220 */ /* 0x000fe20000410000 */
[C---:B------:R-:W-:Y:S01]  /*9be0*/  FMUL.FTZ R14, R0.reuse, R122 ;  /* 0x0000007a000e7220 */ /* 0x040fe20000410000 */
[----:B------:R-:W-:Y:S01]  /*9bf0*/  FMUL.FTZ R15, R0, R123 ;  /* 0x0000007b000f7220 */ /* 0x000fe20000410000 */
[C---:B------:R-:W-:Y:S01]  /*9c00*/  FMUL.FTZ R48, R2.reuse, R48 ;  /* 0x0000003002307220 */ /* 0x040fe20000410000 */
[----:B--2---:R-:W-:Y:S01]  /*9c10*/  F2FP.F16.F32.PACK_AB R131, R135, R164 ;  /* 0x000000a48783723e */ /* 0x004fe200000000ff */
[----:B------:R-:W-:Y:S01]  /*9c20*/  FMUL.FTZ R49, R2, R49 ;  /* 0x0000003102317220 */ /* 0x000fe20000410000 */
[----:B------:R-:W-:Y:S01]  /*9c30*/  LDSM.16.MT88.4 R120, [R184+0xc800] ;  /* 0x00c80000b878783b */ /* 0x000fe20000004200 */
[C---:B------:R-:W-:Y:S01]  /*9c40*/  FMUL.FTZ R50, R0.reuse, R50 ;  /* 0x0000003200327220 */ /* 0x040fe20000410000 */
[----:B------:R-:W-:Y:S01]  /*9c50*/  FMUL.FTZ R51, R0, R51 ;  /* 0x0000003300337220 */ /* 0x000fe20000410000 */
[C---:B------:R-:W-:Y:S01]  /*9c60*/  FMUL.FTZ R52, R2.reuse, R52 ;  /* 0x0000003402347220 */ /* 0x040fe20000410000 */
[----:B------:R-:W-:Y:S01]  /*9c70*/  FMUL.FTZ R53, R2, R53 ;  /* 0x0000003502357220 */ /* 0x000fe20000410000 */
[C---:B-1----:R-:W-:Y:S01]  /*9c80*/  HMMA.16816.F32 R4, R128.reuse, R136, R4 ;  /* 0x000000888004723c */ /* 0x042fe20000001804 */
[----:B------:R-:W-:Y:S02]  /*9c90*/  MUFU.EX2 R174, R174 ;  /* 0x000000ae00ae7308 */ /* 0x000fe40000000800 */
[----:B------:R-:W-:Y:S02]  /*9ca0*/  LDSM.16.MT88.4 R152, [R191+0x2800] ;  /* 0x00280000bf98783b */ /* 0x000fe40000004200 */
[C---:B------:R-:W-:Y:S01]  /*9cb0*/  FMUL.FTZ R54, R0.reuse, R54 ;  /* 0x0000003600367220 */ /* 0x040fe20000410000 */
[----:B------:R-:W-:Y:S01]  /*9cc0*/  FMUL.FTZ R55, R0, R55 ;  /* 0x0000003700377220 */ /* 0x000fe20000410000 */
[C---:B------:R-:W-:Y:S01]  /*9cd0*/  FMUL.FTZ R56, R2.reuse, R56 ;  /* 0x0000003802387220 */ /* 0x040fe20000410000 */
[C---:B------:R-:W-:Y:S03]  /*9ce0*/  HMMA.16816.F32 R8, R128.reuse, R138, R8 ;  /* 0x0000008a8008723c */ /* 0x040fe60000001808 */
[----:B------:R-:W1:Y:S01]  /*9cf0*/  MUFU.EX2 R175, R175 ;  /* 0x000000af00af7308 */ /* 0x000e620000000800 */
[----:B------:R-:W2:Y:S01]  /*9d00*/  LDSM.16.MT88.4 R136, [R189+0xe000] ;  /* 0x00e00000bd88783b */ /* 0x000ea20000004200 */
[----:B------:R-:W-:Y:S01]  /*9d10*/  FMUL.FTZ R57, R2, R57 ;  /* 0x0000003902397220 */ /* 0x000fe20000410000 */
[C---:B------:R-:W-:Y:S01]  /*9d20*/  FMUL.FTZ R58, R0.reuse, R58 ;  /* 0x0000003a003a7220 */ /* 0x040fe20000410000 */
[----:B------:R-:W-:Y:S01]  /*9d30*/  FMUL.FTZ R59, R0, R59 ;  /* 0x0000003b003b7220 */ /* 0x000fe20000410000 */
[C---:B------:R-:W-:Y:S01]  /*9d40*/  FMUL.FTZ R60, R2.reuse, R60 ;  /* 0x0000003c023c7220 */ /* 0x040fe20000410000 */
[C---:B------:R-:W-:Y:S04]  /*9d50*/  HMMA.16816.F32 R36, R128.reuse, R140, R36 ;  /* 0x0000008c8024723c */ /* 0x040fe80000001824 */
[----:B------:R-:W-:Y:S01]  /*9d60*/  MUFU.EX2 R177, R177 ;  /* 0x000000b100b17308 */ /* 0x000fe20000000800 */
[----:B------:R-:W-:Y:S01]  /*9d70*/  LDSM.16.MT88.4 R160, [R134+0x4800] ;  /* 0x0048000086a0783b */ /* 0x000fe20000004200 */
[----:B------:R-:W-:Y:S01]  /*9d80*/  FMUL.FTZ R61, R2, R61 ;  /* 0x0000003d023d7220 */ /* 0x000fe20000410000 */
[C---:B------:R-:W-:Y:S01]  /*9d90*/  FMUL.FTZ R62, R0.reuse, R62 ;  /* 0x0000003e003e7220 */ /* 0x040fe20000410000 */
[----:B------:R-:W-:Y:S01]  /*9da0*/  FMUL.FTZ R63, R0, R63 ;  /* 0x0000003f003f7220 */ /* 0x000fe20000410000 */
[C---:B------:R-:W-:Y:S01]  /*9db0*/  FMUL.FTZ R64, R2.reuse, R64 ;  /* 0x0000004002407220 */ /* 0x040fe20000410000 */
[C---:B------:R-:W-:Y:S04]  /*9dc0*/  HMMA.16816.F32 R40, R128.reuse, R142, R40 ;  /* 0x0000008e8028723c */ /* 0x040fe80000001828 */
[----:B------:R-:W5:Y:S01]  /*9dd0*/  MUFU.EX2 R176, R176 ;  /* 0x000000b000b07308 */ /* 0x000f620000000800 */
[----:B------:R-:W1:Y:S01]  /*9de0*/  LDSM.16.MT88.4 R140, [R184+0xe000] ;  /* 0x00e00000b88c783b */ /* 0x000e620000004200 */
        /* <DEDUP_REMOVED lines=68> */
[----:B------:R-:W-:Y:S01]  /*a230*/  FFMA.FTZ R178, R17, UR4, -R172 ;  /* 0x0000000411b27c23 */ /* 0x000fe200080108ac */
[--C-:B------:R-:W-:Y:S01]  /*a240*/  FFMA.FTZ R179, R18, UR4, -R170.reuse ;  /* 0x0000000412b37c23 */ /* 0x100fe200080108aa */
[----:B------:R-:W-:Y:S01]  /*a250*/  FFMA.FTZ R180, R19, UR4, -R170 ;  /* 0x0000000413b47c23 */ /* 0x000fe200080108aa */
[C---:B------:R-:W-:Y:S01]  /*a260*/  FMUL.FTZ R16, R2.reuse, R116 ;  /* 0x0000007402107220 */ /* 0x040fe20000410000 */
[C---:B--2---:R-:W-:Y:S02]  /*a270*/  HMMA.16816.F32 R84, R128.reuse, R136, R84 ;  /* 0x000000888054723c */ /* 0x044fe40000001854 */
[----:B------:R-:W2:Y:S01]  /*a280*/  MUFU.EX2 R178, R178 ;  /* 0x000000b200b27308 */ /* 0x000ea20000000800 */
[----:B------:R-:W-:Y:S01]  /*a290*/  F2FP.F16.F32.PACK_AB R116, R175, R174 ;  /* 0x000000aeaf74723e */ /* 0x000fe200000000ff */
[----:B------:R-:W-:Y:S01]  /*a2a0*/  FMUL.FTZ R17, R2, R117 ;  /* 0x0000007502117220 */ /* 0x000fe20000410000 */
[----:B-----5:R-:W-:Y:S07]  /*a2b0*/  F2FP.F16.F32.PACK_AB R117, R176, R177 ;  /* 0x000000b1b075723e */ /* 0x020fee00000000ff */
[----:B------:R-:W-:Y:S01]  /*a2c0*/  MUFU.EX2 R179, R179 ;  /* 0x000000b300b37308 */ /* 0x000fe20000000800 */
[C---:B------:R-:W-:Y:S01]  /*a2d0*/  FMUL.FTZ R18, R0.reuse, R118 ;  /* 0x0000007600127220 */ /* 0x040fe20000410000 */
[C---:B------:R-:W-:Y:S01]  /*a2e0*/  HMMA.16816.F32 R88, R128.reuse, R138, R88 ;  /* 0x0000008a8058723c */ /* 0x040fe20000001858 */
[----:B------:R-:W4:Y:S07]  /*a2f0*/  LDSM.16.MT88.4 R136, [R134+0x4000] ;  /* 0x004000008688783b */ /* 0x000f2e0000004200 */
[----:B------:R-:W5:Y:S01]  /*a300*/  MUFU.EX2 R180, R180 ;  /* 0x000000b400b47308 */ /* 0x000f620000000800 */
[----:B------:R-:W-:Y:S01]  /*a310*/  FMUL.FTZ R19, R0, R119 ;  /* 0x0000007700137220 */ /* 0x000fe20000410000 */
[--C-:B------:R-:W-:Y:S01]  /*a320*/  FFMA.FTZ R181, R20, UR4, -R172.reuse ;  /* 0x0000000414b57c23 */ /* 0x100fe200080108ac */
[--C-:B------:R-:W-:Y:S01]  /*a330*/  FFMA.FTZ R20, R25, UR4, -R172.reuse ;  /* 0x0000000419147c23 */ /* 0x100fe200080108ac */
[----:B------:R-:W-:Y:S01]  /*a340*/  FFMA.FTZ R182, R21, UR4, -R172 ;  /* 0x0000000415b67c23 */ /* 0x000fe200080108ac */
[--C-:B------:R-:W-:Y:S01]  /*a350*/  FFMA.FTZ R192, R23, UR4, -R170.reuse ;  /* 0x0000000417c07c23 */ /* 0x100fe200080108aa */
[C---:B-1----:R-:W-:Y:S04]  /*a360*/  HMMA.16816.F32 R92, R128.reuse, R140, R92 ;  /* 0x0000008c805c723c */ /* 0x042fe8000000185c */
[----:B------:R-:W-:Y:S01]  /*a370*/  MUFU.EX2 R181, R181 ;  /* 0x000000b500b57308 */ /* 0x000fe20000000800 */
[----:B--2---:R-:W-:Y:S01]  /*a380*/  F2FP.F16.F32.PACK_AB R118, R178, R173 ;  /* 0x000000adb276723e */ /* 0x004fe200000000ff */
[----:B------:R-:W-:Y:S01]  /*a390*/  FFMA.FTZ R22, R22, UR4, -R170 ;  /* 0x0000000416167c23 */ /* 0x000fe200080108aa */
[----:B------:R-:W-:Y:S07]  /*a3a0*/  FFMA.FTZ R171, R2, R213, R171 ;  /* 0x000000d502ab7223 */ /* 0x000fee00000100ab */
[----:B------:R-:W-:Y:S01]  /*a3b0*/  MUFU.EX2 R182, R182 ;  /* 0x000000b600b67308 */ /* 0x000fe20000000800 */
[----:B------:R-:W-:Y:S01]  /*a3c0*/  ISETP.GT.AND P1, PT, R209, R196, PT ;  /* 0x000000c4d100720c */ /* 0x000fe20003f24270 */
[C---:B------:R-:W-:Y:S01]  /*a3d0*/  HMMA.16816.F32 R96, R128.reuse, R142, R96 ;  /* 0x0000008e8060723c */ /* 0x040fe20000001860 */
[----:B------:R-:W1:Y:S07]  /*a3e0*/  LDSM.16.MT88.4 R140, [R191+0x4000] ;  /* 0x00400000bf8c783b */ /* 0x000e6e0000004200 */
[----:B------:R-:W-:Y:S01]  /*a3f0*/  MUFU.EX2 R192, R192 ;  /* 0x000000c000c07308 */ /* 0x000fe20000000800 */
[----:B-----5:R-:W-:Y:S01]  /*a400*/  F2FP.F16.F32.PACK_AB R119, R180, R179 ;  /* 0x000000b3b477723e */ /* 0x020fe200000000ff */
[----:B------:R-:W-:Y:S01]  /*a410*/  FFMA.FTZ R169, R0, R211, R169 ;  /* 0x000000d300a97223 */ /* 0x000fe200000100a9 */
[----:B------:R-:W-:Y:S03]  /*a420*/  FADD.FTZ R171, R168, R171 ;  /* 0x000000aba8ab7221 */ /* 0x000fe60000010000 */
[----:B------:R-:W-:Y:S01]  /*a430*/  FADD.FTZ R169, R167, R169 ;  /* 0x000000a9a7a97221 */ /* 0x000fe20000010000 */
[C---:B---3--:R-:W-:Y:S03]  /*a440*/  HMMA.16816.F32 R100, R128.reuse, R124, R100 ;  /* 0x0000007c8064723c */ /* 0x048fe60000001864 */
[----:B------:R-:W-:Y:S01]  /*a450*/  FADD.FTZ R166, R166, R171 ;  /* 0x000000aba6a67221 */ /* 0x000fe20000010000 */
[----:B------:R-:W-:Y:S03]  /*a460*/  FADD.FTZ R0, R164, R169 ;  /* 0x000000a9a4007221 */ /* 0x000fe60000010000 */
[----:B------:R-:W-:Y:S01]  /*a470*/  FADD.FTZ R165, R165, R166 ;  /* 0x000000a6a5a57221 */ /* 0x000fe20000010000 */
[C---:B------:R-:W-:Y:S01]  /*a480*/  HMMA.16816.F32 R104, R128.reuse, R126, R104 ;  /* 0x0000007e8068723c */ /* 0x040fe20000001868 */
[----:B------:R-:W2:Y:S02]  /*a490*/  LDSM.16.MT88.4 R124, [R189+0xc800] ;  /* 0x00c80000bd7c783b */ /* 0x000ea40000004200 */
[----:B------:R-:W-:Y:S01]  /*a4a0*/  FADD.FTZ R0, R135, R0 ;  /* 0x0000000087007221 */ /* 0x000fe20000010000 */
[----:B------:R-:W-:Y:S01]  /*a4b0*/  MOV R135, R132 ;  /* 0x0000008400877202 */ /* 0x000fe20000000f00 */
[----:B------:R-:W-:Y:S02]  /*a4c0*/  FADD.FTZ R174, R174, R165 ;  /* 0x000000a5aeae7221 */ /* 0x000fe40000010000 */
[----:B------:R-:W-:Y:S01]  /*a4d0*/  FADD.FTZ R177, R177, R0 ;  /* 0x00000000b1b17221 */ /* 0x000fe20000010000 */
[C---:B----4-:R-:W-:Y:S03]  /*a4e0*/  HMMA.16816.F32 R108, R128.reuse, R136, R108 ;  /* 0x00000088806c723c */ /* 0x050fe6000000186c */
[----:B------:R-:W-:Y:S01]  /*a4f0*/  FADD.FTZ R0, R175, R174 ;  /* 0x000000aeaf007221 */ /* 0x000fe20000010000 */
[----:B------:R-:W-:Y:S03]  /*a500*/  FADD.FTZ R176, R176, R177 ;  /* 0x000000b1b0b07221 */ /* 0x000fe60000010000 */
[----:B------:R-:W-:Y:S01]  /*a510*/  FADD.FTZ R173, R173, R0 ;  /* 0x00000000adad7221 */ /* 0x000fe20000010000 */
[C---:B------:R-:W-:Y:S01]  /*a520*/  HMMA.16816.F32 R112, R128.reuse, R138, R112 ;  /* 0x0000008a8070723c */ /* 0x040fe20000001870 */
[----:B------:R-:W3:Y:S02]  /*a530*/  LDSM.16.MT88.4 R136, [R134+0x800] ;  /* 0x000800008688783b */ /* 0x000ee40000004200 */
[----:B------:R-:W-:Y:S01]  /*a540*/  FADD.FTZ R179, R179, R176 ;  /* 0x000000b0b3b37221 */ /* 0x000fe20000010000 */
[----:B------:R-:W-:Y:S01]  /*a550*/  FADD.FTZ R178, R178, R173 ;  /* 0x000000adb2b27221 */ /* 0x000fe20000010000 */
[----:B------:R-:W-:Y:S02]  /*a560*/  MOV R0, R133 ;  /* 0x0000008500007202 */ /* 0x000fe40000000f00 */
[----:B------:R-:W-:Y:S01]  /*a570*/  FADD.FTZ R180, R180, R179 ;  /* 0x000000b3b4b47221 */ /* 0x000fe20000010000 */
[C---:B-1----:R-:W-:Y:S08]  /*a580*/  HMMA.16816.F32 R12, R128.reuse, R140, R12 ;  /* 0x0000008c800c723c */ /* 0x042ff0000000180c */
[----:B------:R-:W-:Y:S01]  /*a590*/  HMMA.16816.F32 R16, R128, R142, R16 ;  /* 0x0000008e8010723c */ /* 0x000fe20000001810 */
[----:B------:R-:W1:Y:S07]  /*a5a0*/  LDSM.16.MT88.4 R128, [R189+0xe800] ;  /* 0x00e80000bd80783b */ /* 0x000e6e0000004200 */
[C---:B--2---:R-:W-:Y:S01]  /*a5b0*/  HMMA.16816.F32 R4, R116.reuse, R124, R4 ;  /* 0x0000007c7404723c */ /* 0x044fe20000001804 */
[----:B------:R-:W2:Y:S07]  /*a5c0*/  LDSM.16.MT88.4 R140, [R184+0xe800] ;  /* 0x00e80000b88c783b */ /* 0x000eae0000004200 */
        /* <DEDUP_REMOVED lines=31> */
[----:B------:R-:W-:Y:S05]  /*a7c0*/  FFMA.FTZ R160, R24, UR4, -R172 ;  /* 0x0000000418a07c23 */ /* 0x000fea00080108ac */
[C---:B------:R-:W-:Y:S03]  /*a7d0*/  HMMA.16816.F32 R112, R116.reuse, R162, R112 ;  /* 0x000000a27470723c */ /* 0x040fe60000001870 */
[----:B------:R-:W-:Y:S01]  /*a7e0*/  MUFU.EX2 R160, R160 ;  /* 0x000000a000a07308 */ /* 0x000fe20000000800 */
[----:B------:R-:W-:Y:S09]  /*a7f0*/  FFMA.FTZ R162, R26, UR4, -R170 ;  /* 0x000000041aa27c23 */ /* 0x000ff200080108aa */
        /* <DEDUP_REMOVED lines=38> */
[----:B------:R-:W-:Y:S04]  /*aa60*/  FFMA.FTZ R153, R29, UR4, -R172 ;  /* 0x000000041d997c23 */ /* 0x000fe800080108ac */
[C---:B------:R-:W-:Y:S01]  /*aa70*/  HMMA.16816.F32 R104, R20.reuse, R154, R104 ;  /* 0x0000009a1468723c */ /* 0x040fe20000001868 */
[----:B------:R-:W-:Y:S02]  /*aa80*/  MUFU.EX2 R152, R152 ;  /* 0x0000009800987308 */ /* 0x000fe40000000800 */
[--C-:B------:R-:W-:Y:S01]  /*aa90*/  FFMA.FTZ R154, R30, UR4, -R170.reuse ;  /* 0x000000041e9a7c23 */ /* 0x100fe200080108aa */
[----:B------:R-:W-:Y:S07]  /*aaa0*/  FFMA.FTZ R155, R31, UR4, -R170 ;  /* 0x000000041f9b7c23 */ /* 0x000fee00080108aa */
[----:B------:R-:W3:Y:S01]  /*aab0*/  MUFU.EX2 R153, R153 ;  /* 0x0000009900997308 */ /* 0x000ee20000000800 */
[----:B------:R-:W4:Y:S01]  /*aac0*/  LDSM.16.MT88.4 R28, [R134+0x1800] ;  /* 0x00180000861c783b */ /* 0x000f220000004200 */
[C---:B------:R-:W-:Y:S08]  /*aad0*/  HMMA.16816.F32 R108, R20.reuse, R156, R108 ;  /* 0x0000009c146c723c */ /* 0x040ff0000000186c */
[----:B------:R-:W-:Y:S01]  /*aae0*/  MUFU.EX2 R154, R154 ;  /* 0x0000009a009a7308 */ /* 0x000fe20000000800 */
[--C-:B------:R-:W-:Y:S01]  /*aaf0*/  FFMA.FTZ R156, R32, UR4, -R172.reuse ;  /* 0x00000004209c7c23 */ /* 0x100fe200080108ac */
[----:B------:R-:W-:Y:S08]  /*ab00*/  FFMA.FTZ R172, R33, UR4, -R172 ;  /* 0x0000000421ac7c23 */ /* 0x000ff000080108ac */
[----:B------:R-:W5:Y:S01]  /*ab10*/  MUFU.EX2 R155, R155 ;  /* 0x0000009b009b7308 */ /* 0x000f620000000800 */
[C---:B------:R-:W-:Y:S09]  /*ab20*/  HMMA.16816.F32 R112, R20.reuse, R158, R112 ;  /* 0x0000009e1470723c */ /* 0x040ff20000001870 */
[----:B------:R-:W-:Y:S01]  /*ab30*/  MUFU.EX2 R156, R156 ;  /* 0x0000009c009c7308 */ /* 0x000fe20000000800 */
[--C-:B------:R-:W-:Y:S01]  /*ab40*/  FFMA.FTZ R158, R34, UR4, -R170.reuse ;  /* 0x00000004229e7c23 */ /* 0x100fe200080108aa */
[----:B------:R-:W-:Y:S01]  /*ab50*/  FFMA.FTZ R170, R35, UR4, -R170 ;  /* 0x0000000423aa7c23 */ /* 0x000fe200080108aa */
[----:B---3--:R-:W-:Y:S01]  /*ab60*/  F2FP.F16.F32.PACK_AB R116, R153, R152 ;  /* 0x000000989974723e */ /* 0x008fe200000000ff */
[----:B------:R-:W3:Y:S06]  /*ab70*/  LDSM.16.MT88.4 R32, [R189+0xf800] ;  /* 0x00f80000bd20783b */ /* 0x000eec0000004200 */
[----:B------:R-:W2:Y:S01]  /*ab80*/  MUFU.EX2 R157, R172 ;  /* 0x000000ac009d7308 */ /* 0x000ea20000000800 */
[C---:B-1----:R-:W-:Y:S09]  /*ab90*/  HMMA.16816.F32 R12, R20.reuse, R24, R12 ;  /* 0x00000018140c723c */ /* 0x042ff2000000180c */
[----:B------:R-:W-:Y:S01]  /*aba0*/  MUFU.EX2 R158, R158 ;  /* 0x0000009e009e7308 */ /* 0x000fe20000000800 */
[----:B-----5:R-:W-:Y:S09]  /*abb0*/  F2FP.F16.F32.PACK_AB R117, R155, R154 ;  /* 0x0000009a9b75723e */ /* 0x020ff200000000ff */
[----:B------:R-:W1:Y:S01]  /*abc0*/  MUFU.EX2 R25, R170 ;  /* 0x000000aa00197308 */ /* 0x000e620000000800 */
[----:B------:R-:W-:Y:S01]  /*abd0*/  HMMA.16816.F32 R16, R20, R26, R16 ;  /* 0x0000001a1410723c */ /* 0x000fe20000001810 */
[----:B------:R-:W5:Y:S02]  /*abe0*/  LDSM.16.MT88.4 R20, [R189+0x11800] ;  /* 0x01180000bd14783b */ /* 0x000f640000004200 */
[----:B--2---:R-:W-:Y:S02]  /*abf0*/  F2FP.F16.F32.PACK_AB R118, R157, R156 ;  /* 0x0000009c9d76723e */ /* 0x004fe400000000ff */
[----:B-1----:R-:W-:Y:S07]  /*ac00*/  F2FP.F16.F32.PACK_AB R119, R25, R158 ;  /* 0x0000009e1977723e */ /* 0x002fee00000000ff */
[C---:B------:R-:W-:Y:S01]  /*ac10*/  HMMA.16816.F32 R128, R116.reuse, R124, R4 ;  /* 0x0000007c7480723c */ /* 0x040fe20000001804 */
[----:B------:R-:W1:Y:S07]  /*ac20*/  LDSM.16.MT88.4 R4, [R184+0x11800] ;  /* 0x01180000b804783b */ /* 0x000e6e0000004200 */
[C---:B------:R-:W-:Y:S01]  /*ac30*/  HMMA.16816.F32 R124, R116.reuse, R126, R8 ;  /* 0x0000007e747c723c */ /* 0x040fe20000001808 */
[----:B------:R-:W2:Y:S07]  /*ac40*/  LDSM.16.MT88.4 R8, [R134+0x5800] ;  /* 0x005800008608783b */ /* 0x000eae0000004200 */
[C---:B------:R-:W-:Y:S08]  /*ac50*/  HMMA.16816.F32 R36, R116.reuse, R120, R36 ;  /* 0x000000787424723c */ /* 0x040ff00000001824 */
[C---:B------:R-:W-:Y:S08]  /*ac60*/  HMMA.16816.F32 R40, R116.reuse, R122, R40 ;  /* 0x0000007a7428723c */ /* 0x040ff00000001828 */
[C---:B----4-:R-:W-:Y:S08]  /*ac70*/  HMMA.16816.F32 R44, R116.reuse, R28, R44 ;  /* 0x0000001c742c723c */ /* 0x050ff0000000182c */
[C---:B------:R-:W-:Y:S08]  /*ac80*/  HMMA.16816.F32 R48, R116.reuse, R30, R48 ;  /* 0x0000001e7430723c */ /* 0x040ff00000001830 */
[C---:B------:R-:W-:Y:S08]  /*ac90*/  HMMA.16816.F32 R52, R116.reuse, R136, R52 ;  /* 0x000000887434723c */ /* 0x040ff00000001834 */
        /* <DEDUP_REMOVED lines=11> */
[----:B------:R-:W3:Y:S07]  /*ad50*/  LDSM.16.MT88.4 R20, [R191+0x5800] ;  /* 0x00580000bf14783b */ /* 0x000eee0000004200 */
[C---:B-1----:R-:W-:Y:S03]  /*ad60*/  HMMA.16816.F32 R100, R116.reuse, R4, R100 ;  /* 0x000000047464723c */ /* 0x042fe60000001864 */
[----:B------:R-:W-:Y:S04]  /*ad70*/  FADD.FTZ R5, R181, R178 ;  /* 0x000000b2b5057221 */ /* 0x000fe80000010000 */
[----:B------:R-:W-:Y:S01]  /*ad80*/  FADD.FTZ R5, R182, R5 ;  /* 0x00000005b6057221 */ /* 0x000fe20000010000 */
[C---:B------:R-:W-:Y:S03]  /*ad90*/  HMMA.16816.F32 R104, R116.reuse, R6, R104 ;  /* 0x000000067468723c */ /* 0x040fe60000001868 */
[----:B------:R-:W-:Y:S01]  /*ada0*/  FADD.FTZ R7, R161, R180 ;  /* 0x000000b4a1077221 */ /* 0x000fe20000010000 */
[----:B------:R-:W-:Y:S03]  /*adb0*/  FADD.FTZ R160, R160, R5 ;  /* 0x00000005a0a07221 */ /* 0x000fe60000010000 */
[----:B------:R-:W-:Y:S01]  /*adc0*/  FADD.FTZ R7, R192, R7 ;  /* 0x00000007c0077221 */ /* 0x000fe20000010000 */
        /* <DEDUP_REMOVED lines=9> */
[C---:B---3--:R-:W-:Y:S03]  /*ae60*/  HMMA.16816.F32 R120, R116.reuse, R20, R12 ;  /* 0x000000147478723c */ /* 0x048fe6000000180c */
[----:B------:R-:W-:Y:S01]  /*ae70*/  FADD.FTZ R156, R156, R153 ;  /* 0x000000999c9c7221 */ /* 0x000fe20000010000 */
[----:B------:R-:W-:Y:S03]  /*ae80*/  FADD.FTZ R158, R158, R155 ;  /* 0x0000009b9e9e7221 */ /* 0x000fe60000010000 */
[----:B------:R-:W-:Y:S01]  /*ae90*/  FADD.FTZ R213, R157, R156 ;  /* 0x0000009c9dd57221 */ /* 0x000fe20000010000 */
[----:B------:R-:W-:Y:S03]  /*aea0*/  HMMA.16816.F32 R116, R116, R22, R16 ;  /* 0x000000167474723c */ /* 0x000fe60000001810 */
[----:B------:R-:W-:Y:S05]  /*aeb0*/  FADD.FTZ R211, R25, R158 ;  /* 0x0000009e19d37221 */ /* 0x000fea0000010000 */
[----:B------:R-:W-:Y:S01]  /*aec0*/  @!UPT UIADD3 URZ, UPT, UPT, URZ, URZ, URZ ;  /* 0x000000fffffff290 */ /* 0x000fe2000fffe0ff */
[----:B------:R-:W-:Y:S11]  /*aed0*/  @P1 BRA `(.L_x_4081) ;  /* 0xffffffc000cc1947 */ /* 0x000ff6000383ffff */
.L_x_4077:
        /* <DEDUP_REMOVED lines=10> */
[----:B------:R-:W-:Y:S08]  /*af80*/  S2UR UR7, SR_CTAID.Z ;  /* 0x00000000000779c3 */ /* 0x000ff00000002700 */
[----:B------:R-:W-:Y:S01]  /*af90*/  BAR.SYNC.DEFER_BLOCKING 0x0 ;  /* 0x0000000000007b1d */ /* 0x000fe20000010000 */
[----:B------:R-:W-:-:S02]  /*afa0*/  R2P PR, R188, 0x18 ;  /* 0x00000018bc007804 */ /* 0x000fc40000000000 */
[----:B------:R-:W-:Y:S02]  /*afb0*/  LOP3.LUT R7, R8, R7, RZ, 0xfc, !PT ;  /* 0x0000000708077212 */ /* 0x000fe400078efcff */
[----:B------:R-:W-:Y:S02]  /*afc0*/  SEL R186, R186, 0xffffffe0, !P0 ;  /* 0xffffffe0baba7807 */ /* 0x000fe40004000000 */
[----:B------:R-:W-:Y:S01]  /*afd0*/  SEL R8, R185, 0xffffffc0, !P3 ;  /* 0xffffffc0b9087807 */ /* 0x000fe20005800000 */
[----:B------:R-:W4:Y:S01]  /*afe0*/  S2UR UR6, SR_CTAID.X ;  /* 0x00000000000679c3 */ /* 0x000f220000002500 */
[----:B------:R-:W-:Y:S02]  /*aff0*/  LOP3.LUT P6, RZ, R188, 0x3, RZ, 0xc0, !PT ;  /* 0x00000003bcff7812 */ /* 0x000fe400078cc0ff */
[----:B------:R-:W-:Y:S01]  /*b000*/  LEA R7, R7, UR5, 0x2 ;  /* 0x0000000507077c11 */ /* 0x000fe2000f8e10ff */
[----:B-1----:R-:W-:Y:S01]  /*b010*/  FADD.FTZ R4, R4, R213 ;  /* 0x000000d504047221 */ /* 0x002fe20000010000 */
[----:B------:R-:W-:Y:S01]  /*b020*/  LOP3.LUT R3, R190, 0x30, RZ, 0xc0, !PT ;  /* 0x00000030be037812 */ /* 0x000fe200078ec0ff */
[----:B--2---:R-:W-:-:S03]  /*b030*/  FADD.FTZ R9, R0, R211 ;  /* 0x000000d300097221 */ /* 0x004fc60000010000 */
[----:B------:R-:W1:Y:S01]  /*b040*/  SHFL.BFLY PT, R5, R4, 0x1, 0x1f ;  /* 0x0c201f0004057f89 */ /* 0x000e6200000e0000 */
[----:B------:R-:W-:-:S03]  /*b050*/  SHF.R.U32.HI R0, RZ, 0x2, R188 ;  /* 0x00000002ff007819 */ /* 0x000fc600000116bc */
[----:B------:R-:W2:Y:S01]  /*b060*/  SHFL.BFLY PT, R6, R9, 0x1, 0x1f ;  /* 0x0c201f0009067f89 */ /* 0x000ea200000e0000 */
[----:B------:R-:W-:Y:S01]  /*b070*/  LOP3.LUT R0, R3, 0x7, R0, 0xf8, !PT ;  /* 0x0000000703007812 */ /* 0x000fe200078ef800 */
[----:B----4-:R-:W-:Y:S01]  /*b080*/  USHF.L.U32 UR6, UR6, 0x6, URZ ;  /* 0x0000000606067899 */ /* 0x010fe200080006ff */
[----:B-1----:R-:W-:Y:S01]  /*b090*/  FADD.FTZ R5, R4, R5 ;  /* 0x0000000504057221 */ /* 0x002fe20000010000 */
[----:B------:R-:W-:Y:S02]  /*b0a0*/  SHF.L.U32 R4, R188, 0x2, RZ ;  /* 0x00000002bc047819 */ /* 0x000fe400000006ff */
[----:B------:R-:W-:Y:S01]  /*b0b0*/  SHF.R.U32.HI R188, RZ, 0x4, R188 ;  /* 0x00000004ffbc7819 */ /* 0x000fe200000116bc */
[----:B--2---:R-:W-:Y:S01]  /*b0c0*/  FADD.FTZ R6, R9, R6 ;  /* 0x0000000609067221 */ /* 0x004fe20000010000 */
[----:B------:R-:W1:Y:S01]  /*b0d0*/  MUFU.RCP R11, R5 ;  /* 0x00000005000b7308 */ /* 0x000e620000001000 */
[----:B------:R-:W-:Y:S02]  /*b0e0*/  FSETP.NE.FTZ.AND P3, PT, R5, RZ, PT ;  /* 0x000000ff0500720b */ /* 0x000fe40003f75000 */
[----:B------:R-:W-:-:S02]  /*b0f0*/  IADD3 R14, PT, PT, R188, 0x10, RZ ;  /* 0x00000010bc0e7810 */ /* 0x000fc40007ffe0ff */
[----:B------:R-:W-:Y:S02]  /*b100*/  FSETP.NE.FTZ.AND P0, PT, R6, RZ, PT ;  /* 0x000000ff0600720b */ /* 0x000fe40003f15000 */
[C---:B------:R-:W-:Y:S01]  /*b110*/  IADD3 R9, PT, PT, R7.reuse, 0x80, RZ ;  /* 0x0000008007097810 */ /* 0x040fe20007ffe0ff */
[----:B------:R-:W2:Y:S01]  /*b120*/  MUFU.RCP R10, R6 ;  /* 0x00000006000a7308 */ /* 0x000ea20000001000 */
[----:B------:R-:W-:Y:S02]  /*b130*/  @P4 IADD3 R9, PT, PT, R7, -0x80, RZ ;  /* 0xffffff8007094810 */ /* 0x000fe40007ffe0ff */
[----:B------:R-:W-:Y:S02]  /*b140*/  ISETP.GE.AND P2, PT, R14, R195, PT ;  /* 0x000000c30e00720c */ /* 0x000fe40003f46270 */
[----:B------:R-:W-:Y:S01]  /*b150*/  IADD3 R15, PT, PT, R8, R9, RZ ;  /* 0x00000009080f7210 */ /* 0x000fe20007ffe0ff */
[----:B------:R-:W4:Y:S01]  /*b160*/  @P3 LDC R18, c[0x0][0x458] ;  /* 0x00011600ff123b82 */ /* 0x000f220000000800 */
[----:B------:R-:W-:Y:S01]  /*b170*/  IADD3 R12, PT, PT, R188, 0x18, RZ ;  /* 0x00000018bc0c7810 */ /* 0x000fe20007ffe0ff */
[----:B------:R-:W5:Y:S01]  /*b180*/  @P3 MUFU.LG2 R5, R5 ;  /* 0x0000000500053308 */ /* 0x000f620000000c00 */
[----:B------:R-:W-:-:S02]  /*b190*/  LOP3.LUT R3, R4, 0x1f8, RZ, 0xc0, !PT ;  /* 0x000001f804037812 */ /* 0x000fc400078ec0ff */
[----:B-1----:R-:W-:Y:S02]  /*b1a0*/  FSEL R11, R11, 1, P3 ;  /* 0x3f8000000b0b7808 */ /* 0x002fe40001800000 */
[----:B------:R-:W-:Y:S01]  /*b1b0*/  ISETP.GE.AND P1, PT, R12, R195, PT ;  /* 0x000000c30c00720c */ /* 0x000fe20003f26270 */
        /* <DEDUP_REMOVED lines=103> */
[----:B------:R-:W2:Y:S01]  /*b830*/  @P0 MUFU.LG2 R6, R6 ;  /* 0x0000000600060308 */ /* 0x000ea20000000c00 */
[C---:B------:R-:W-:Y:S01]  /*b840*/  IADD3 R8, PT, PT, R186.reuse, R9, RZ ;  /* 0x00000009ba087210 */ /* 0x040fe20007ffe0ff */
[----:B------:R-:W-:Y:S01]  /*b850*/  STS.64 [R7+0x800], R130 ;  /* 0x0008008207007388 */ /* 0x000fe20000000a00 */
[----:B------:R-:W-:-:S02]  /*b860*/  IADD3 R186, PT, PT, R186, R15, RZ ;  /* 0x0000000fbaba7210 */ /* 0x000fc40007ffe0ff */
[----:B------:R-:W-:Y:S01]  /*b870*/  LOP3.LUT R12, R2, 0x10, RZ, 0xc0, !PT ;  /* 0x00000010020c7812 */ /* 0x000fe200078ec0ff */
[----:B------:R-:W-:Y:S01]  /*b880*/  STS.64 [R10], R124 ;  /* 0x0000007c0a007388 */ /* 0x000fe20000000a00 */
[----:B------:R-:W-:Y:S02]  /*b890*/  LOP3.LUT R3, R3, 0x38, R190, 0x78, !PT ;  /* 0x0000003803037812 */ /* 0x000fe400078e78be */
[-C--:B------:R-:W-:Y:S01]  /*b8a0*/  ISETP.GE.AND P5, PT, R16, R195.reuse, PT ;  /* 0x000000c31000720c */ /* 0x080fe20003fa6270 */
[----:B------:R-:W-:Y:S01]  /*b8b0*/  STS.64 [R10+0x800], R126 ;  /* 0x0008007e0a007388 */ /* 0x000fe20000000a00 */
[----:B------:R-:W-:Y:S01]  /*b8c0*/  LEA R3, R3, R12, 0x2 ;  /* 0x0000000c03037211 */ /* 0x000fe200078e10ff */
[----:B------:R-:W3:Y:S01]  /*b8d0*/  LDC R16, c[0x0][0x3e0] ;  /* 0x0000f800ff107b82 */ /* 0x000ee20000000800 */
[----:B------:R-:W-:Y:S01]  /*b8e0*/  IADD3 R2, PT, PT, R188, 0x20, RZ ;  /* 0x00000020bc027810 */ /* 0x000fe20007ffe0ff */
[----:B------:R-:W-:Y:S03]  /*b8f0*/  STS.64 [R11], R36 ;  /* 0x000000240b007388 */ /* 0x000fe60000000a00 */
[----:B------:R-:W-:Y:S01]  /*b900*/  ISETP.GE.AND P4, PT, R2, R195, PT ;  /* 0x000000c30200720c */ /* 0x000fe20003f86270 */
[----:B------:R-:W-:Y:S02]  /*b910*/  STS.64 [R11+0x800], R38 ;  /* 0x000800260b007388 */ /* 0x000fe40000000a00 */
[----:B------:R-:W5:Y:S01]  /*b920*/  LDC.64 R12, c[0x0][0x430] ;  /* 0x00010c00ff0c7b82 */ /* 0x000f620000000a00 */
[----:B------:R-:W-:Y:S01]  /*b930*/  P2R R2, PR, RZ, 0x10 ;  /* 0x00000010ff027803 */ /* 0x000fe20000000000 */
        /* <DEDUP_REMOVED lines=28> */
[----:B------:R-:W-:Y:S04]  /*bb00*/  STS.64 [R10+0x8000], R96 ;  /* 0x008000600a007388 */ /* 0x000fe80000000a00 */
[----:B------:R1:W-:Y:S04]  /*bb10*/  STS.64 [R10+0x8800], R98 ;  /* 0x008800620a007388 */ /* 0x0003e80000000a00 */
[----:B------:R2:W-:Y:S04]  /*bb20*/  STS.64 [R11+0x8000], R100 ;  /* 0x008000640b007388 */ /* 0x0005e80000000a00 */
[----:B------:R2:W-:Y:S04]  /*bb30*/  STS.64 [R11+0x8800], R102 ;  /* 0x008800660b007388 */ /* 0x0005e80000000a00 */
[----:B------:R2:W-:Y:S04]  /*bb40*/  STS.64 [R14+0x8000], R104 ;  /* 0x008000680e007388 */ /* 0x0005e80000000a00 */
[----:B------:R2:W-:Y:S01]  /*bb50*/  STS.64 [R14+0x8800], R106 ;  /* 0x0088006a0e007388 */ /* 0x0005e20000000a00 */
[----:B----4-:R-:W-:-:S03]  /*bb60*/  IADD3 R7, PT, PT, -R203, RZ, RZ ;  /* 0x000000ffcb077210 */ /* 0x010fc60007ffe1ff */
[----:B------:R4:W-:Y:S01]  /*bb70*/  STS.64 [R9+0x8000], R108 ;  /* 0x0080006c09007388 */ /* 0x0009e20000000a00 */
[----:B-----5:R-:W-:-:S03]  /*bb80*/  IMAD R203, R12, UR8, R203 ;  /* 0x000000080ccb7c24 */ /* 0x020fc6000f8e02cb */
[----:B------:R4:W-:Y:S01]  /*bb90*/  STS.64 [R9+0x8800], R110 ;  /* 0x0088006e09007388 */ /* 0x0009e20000000a00 */
[----:B---3--:R-:W-:Y:S02]  /*bba0*/  IMAD R7, R16, R7, UR7 ;  /* 0x0000000710077e24 */ /* 0x008fe4000f8e0207 */
[----:B-1----:R-:W-:Y:S01]  /*bbb0*/  @P3 FMUL.FTZ R10, R5, 0.69314718246459960938 ;  /* 0x3f317218050a3820 */ /* 0x002fe20000410000 */
[----:B------:R4:W-:Y:S01]  /*bbc0*/  STS.64 [R8+0x8000], R112 ;  /* 0x0080007008007388 */ /* 0x0009e20000000a00 */
[----:B------:R-:W-:Y:S02]  /*bbd0*/  IMAD R16, R203, R16, R7 ;  /* 0x00000010cb107224 */ /* 0x000fe400078e0207 */
[----:B--2---:R-:W-:Y:S01]  /*bbe0*/  @P0 FMUL.FTZ R5, R6, 0.69314718246459960938 ;  /* 0x3f31721806050820 */ /* 0x004fe20000410000 */
[----:B------:R-:W-:Y:S01]  /*bbf0*/  MOV R100, 0xff800000 ;  /* 0xff80000000647802 */ /* 0x000fe20000000f00 */
[----:B------:R4:W-:Y:S01]  /*bc00*/  STS.64 [R8+0x8800], R114 ;  /* 0x0088007208007388 */ /* 0x0009e20000000a00 */
[----:B------:R-:W-:Y:S01]  /*bc10*/  LOP3.LUT R101, R4, 0x3c, RZ, 0xc0, !PT ;  /* 0x0000003c04657812 */ /* 0x000fe200078ec0ff */
[----:B------:R-:W-:Y:S01]  /*bc20*/  @P0 FFMA.FTZ R100, R132, R17, R5 ;  /* 0x0000001184640223 */ /* 0x000fe20000010005 */
[----:B------:R-:W-:Y:S01]  /*bc30*/  MOV R102, 0xff800000 ;  /* 0xff80000000667802 */ /* 0x000fe20000000f00 */
[----:B------:R4:W-:Y:S01]  /*bc40*/  STS.64 [R15+0x8000], R120 ;  /* 0x008000780f007388 */ /* 0x0009e20000000a00 */
[----:B------:R-:W-:Y:S01]  /*bc50*/  @P3 FFMA.FTZ R102, R133, R18, R10 ;  /* 0x0000001285663223 */ /* 0x000fe2000001000a */
[----:B------:R-:W-:-:S02]  /*bc60*/  IMAD R103, R16, R13, UR6 ;  /* 0x0000000610677e24 */ /* 0x000fc4000f8e020d */
[----:B------:R4:W-:Y:S02]  /*bc70*/  STS.64 [R15+0x8800], R122 ;  /* 0x0088007a0f007388 */ /* 0x0009e40000000a00 */
[----:B------:R-:W-:Y:S01]  /*bc80*/  IMAD R104, R103, UR4, RZ ;  /* 0x0000000467687c24 */ /* 0x000fe2000f8e02ff */
[----:B------:R-:W-:Y:S01]  /*bc90*/  IADD3 R106, PT, PT, R188, 0x28, RZ ;  /* 0x00000028bc6a7810 */ /* 0x000fe20007ffe0ff */
[----:B------:R4:W-:Y:S04]  /*bca0*/  STS.64 [R186+0x8000], R116 ;  /* 0x00800074ba007388 */ /* 0x0009e80000000a00 */
[----:B------:R4:W-:Y:S01]  /*bcb0*/  STS.64 [R186+0x8800], R118 ;  /* 0x00880076ba007388 */ /* 0x0009e20000000a00 */
[----:B------:R-:W-:Y:S06]  /*bcc0*/  BAR.SYNC.DEFER_BLOCKING 0x0 ;  /* 0x0000000000007b1d */ /* 0x000fec0000010000 */
[----:B------:R4:W1:Y:S04]  /*bcd0*/  LDS.128 R96, [R3+UR5] ;  /* 0x0000000503607984 */ /* 0x0008680008000c00 */
[----:B------:R4:W2:Y:S04]  /*bce0*/  LDS.128 R92, [R3+UR5+0x800] ;  /* 0x00080005035c7984 */ /* 0x0008a80008000c00 */
[----:B------:R4:W3:Y:S04]  /*bcf0*/  LDS.128 R88, [R3+UR5+0x1000] ;  /* 0x0010000503587984 */ /* 0x0008e80008000c00 */
        /* <DEDUP_REMOVED lines=21> */
[----:B--23--:R-:W-:Y:S05]  /*be50*/  @P6 BRA `(.L_x_4083) ;  /* 0x0000000000286947 */ /* 0x00cfea0003800000 */
[----:B------:R-:W2:Y:S01]  /*be60*/  LDCU.64 UR4, c[0x0][0x428] ;  /* 0x00008500ff0477ac */ /* 0x000ea20008000a00 */
[C---:B----4-:R-:W-:Y:S01]  /*be70*/  VIADD R108, R0.reuse, 0x8 ;  /* 0x00000008006c7836 */ /* 0x050fe20000000000 */
        /* <DEDUP_REMOVED lines=8> */
.L_x_4083:
[----:B------:R-:W-:Y:S05]  /*bf00*/  BSYNC.RECONVERGENT B0 ;  /* 0x0000000000007941 */ /* 0x000fea0003800200 */
.L_x_4082:
[CC--:B------:R-:W-:Y:S01]  /*bf10*/  ISETP.GE.AND P3, PT, R188.reuse, R195.reuse, PT ;  /* 0x000000c3bc00720c */ /* 0x0c0fe20003f66270 */
[----:B------:R-:W-:Y:S01]  /*bf20*/  IMAD R103, R188, 0xc0, R101 ;  /* 0x000000c0bc677824 */ /* 0x000fe200078e0265 */
[----:B------:R-:W-:Y:S01]  /*bf30*/  ISETP.GE.AND P4, PT, R106, R195, PT ;  /* 0x000000c36a00720c */ /* 0x000fe20003f86270 */
[----:B------:R-:W-:Y:S01]  /*bf40*/  BSSY.RECONVERGENT B0, `(.L_x_4084) ;  /* 0x0000012000007945 */ /* 0x000fe20003800200 */
[----:B------:R-:W-:Y:S01]  /*bf50*/  VIADD R106, R188, 0x30 ;  /* 0x00000030bc6a7836 */ /* 0x000fe20000000000 */
[C---:B----4-:R-:W-:Y:S02]  /*bf60*/  LOP3.LUT R3, R101.reuse, 0x40, RZ, 0xfc, !PT ;  /* 0x0000004065037812 */ /* 0x050fe400078efcff */
[----:B------:R-:W-:Y:S02]  /*bf70*/  IADD3 R103, P0, PT, R104, R103, RZ ;  /* 0x0000006768677210 */ /* 0x000fe40007f1e0ff */
[----:B--2---:R-:W-:Y:S02]  /*bf80*/  P2R R102, PR, RZ, 0x10 ;  /* 0x00000010ff667803 */ /* 0x004fe40000000000 */
        /* <DEDUP_REMOVED lines=9> */
[----:B-1----:R2:W-:Y:S01]  /*c020*/  @!P0 STG.E.128 desc[UR14][R104.64], R96 ;  /* 0x0000006068008986 */ /* 0x0025e2000c101d0e */
[----:B------:R-:W-:-:S07]  /*c030*/  ISETP.GE.AND P0, PT, R0, UR6, PT ;  /* 0x0000000600007c0c */ /* 0x000fce000bf06270 */
[----:B------:R2:W-:Y:S06]  /*c040*/  @!P3 STG.E.128 desc[UR14][R104.64+0x100], R64 ;  /* 0x000100406800b986 */ /* 0x0005ec000c101d0e */
[----:B------:R2:W-:Y:S02]  /*c050*/  @!P0 STG.E.128 desc[UR14][R104.64+0x200], R32 ;  /* 0x0002002068008986 */ /* 0x0005e4000c101d0e */
.L_x_4085:
[----:B------:R-:W-:Y:S05]  /*c060*/  BSYNC.RECONVERGENT B0 ;  /* 0x0000000000007941 */ /* 0x000fea0003800200 */
.L_x_4084:
        /* <DEDUP_REMOVED lines=20> */
.L_x_4087:
[----:B------:R-:W-:Y:S05]  /*c1b0*/  BSYNC.RECONVERGENT B0 ;  /* 0x0000000000007941 */ /* 0x000fea0003800200 */
.L_x_4086:
[----:B------:R-:W-:Y:S01]  /*c1c0*/  BSSY.RECONVERGENT B0, `(.L_x_4088) ;  /* 0x0000013000007945 */ /* 0x000fe20003800200 */
[----:B------:R-:W-:-:S03]  /*c1d0*/  ISETP.GE.AND P5, PT, R188, R195, PT ;  /* 0x000000c3bc00720c */ /* 0x000fc60003fa6270 */
[----:B------:R-:W-:Y:S10]  /*c1e0*/  @P2 BRA `(.L_x_4089) ;  /* 0x0000000000402947 */ /* 0x000ff40003800000 */
[----:B------:R-:W4:Y:S02]  /*c1f0*/  LDCU UR4, c[0x0][0x440] ;  /* 0x00008800ff0477ac */ /* 0x000f240008000800 */
[----:B----4-:R-:W-:Y:S02]  /*c200*/  ISETP.GE.AND P4, PT, R101, UR4, PT ;  /* 0x0000000465007c0c */ /* 0x010fe4000bf86270 */
[----:B------:R-:W-:Y:S02]  /*c210*/  ISETP.GE.AND P3, PT, R3, UR4, PT ;  /* 0x0000000403007c0c */ /* 0x000fe4000bf66270 */
[----:B------:R-:W-:-:S09]  /*c220*/  ISETP.GE.AND P2, PT, R0, UR4, PT ;  /* 0x0000000400007c0c */ /* 0x000fd2000bf46270 */
[----:B-1-3--:R-:W1:Y:S02]  /*c230*/  @!P4 LDC.64 R28, c[0x0][0x3f8] ;  /* 0x0000fe00ff1ccb82 */ /* 0x00ae640000000a00 */
[----:B-1----:R-:W-:-:S04]  /*c240*/  @!P4 LEA R30, P0, R103, R28, 0x2 ;  /* 0x0000001c671ec211 */ /* 0x002fc800078010ff */
[C---:B------:R-:W-:Y:S02]  /*c250*/  @!P4 LEA.HI.X R31, R103.reuse, R29, R100, 0x2, P0 ;  /* 0x0000001d671fc211 */ /* 0x040fe400000f1464 */
[----:B------:R-:W2:Y:S03]  /*c260*/  @!P3 LDC.64 R28, c[0x0][0x3f8] ;  /* 0x0000fe00ff1cbb82 */ /* 0x000ea60000000a00 */
[----:B------:R4:W-:Y:S01]  /*c270*/  @!P4 STG.E.128 desc[UR14][R30.64+0x3000], R88 ;  /* 0x003000581e00c986 */ /* 0x0009e2000c101d0e */
[----:B--2---:R-:W-:-:S04]  /*c280*/  @!P3 LEA R32, P0, R103, R28, 0x2 ;  /* 0x0000001c6720b211 */ /* 0x004fc800078010ff */
[C---:B------:R-:W-:Y:S02]  /*c290*/  @!P3 LEA.HI.X R33, R103.reuse, R29, R100, 0x2, P0 ;  /* 0x0000001d6721b211 */ /* 0x040fe400000f1464 */
[----:B------:R-:W1:Y:S03]  /*c2a0*/  @!P2 LDC.64 R28, c[0x0][0x3f8] ;  /* 0x0000fe00ff1cab82 */ /* 0x000e660000000a00 */
[----:B------:R4:W-:Y:S01]  /*c2b0*/  @!P3 STG.E.128 desc[UR14][R32.64+0x3100], R56 ;  /* 0x003100382000b986 */ /* 0x0009e2000c101d0e */
[----:B-1----:R-:W-:-:S04]  /*c2c0*/  @!P2 LEA R28, P0, R103, R28, 0x2 ;  /* 0x0000001c671ca211 */ /* 0x002fc800078010ff */
[----:B------:R-:W-:-:S05]  /*c2d0*/  @!P2 LEA.HI.X R29, R103, R29, R100, 0x2, P0 ;  /* 0x0000001d671da211 */ /* 0x000fca00000f1464 */
[----:B------:R4:W-:Y:S04]  /*c2e0*/  @!P2 STG.E.128 desc[UR14][R28.64+0x3200], R24 ;  /* 0x003200181c00a986 */ /* 0x0009e8000c101d0e */
.L_x_4089:
[----:B------:R-:W-:Y:S05]  /*c2f0*/  BSYNC.RECONVERGENT B0 ;  /* 0x0000000000007941 */ /* 0x000fea0003800200 */
.L_x_4088:
[----:B------:R-:W-:Y:S04]  /*c300*/  BSSY.RECONVERGENT B0, `(.L_x_4090) ;  /* 0x0000012000007945 */ /* 0x000fe80003800200 */
[----:B------:R-:W-:Y:S05]  /*c310*/  @P1 BRA `(.L_x_4091) ;  /* 0x0000000000401947 */ /* 0x000fea0003800000 */
[----:B------:R-:W5:Y:S02]  /*c320*/  LDCU UR4, c[0x0][0x440] ;  /* 0x00008800ff0477ac */ /* 0x000f640008000800 */
[----:B-----5:R-:W-:Y:S02]  /*c330*/  ISETP.GE.AND P3, PT, R101, UR4, PT ;  /* 0x0000000465007c0c */ /* 0x020fe4000bf66270 */
[----:B------:R-:W-:Y:S02]  /*c340*/  ISETP.GE.AND P2, PT, R3, UR4, PT ;  /* 0x0000000403007c0c */ /* 0x000fe4000bf46270 */
[----:B------:R-:W-:-:S09]  /*c350*/  ISETP.GE.AND P1, PT, R0, UR4, PT ;  /* 0x0000000400007c0c */ /* 0x000fd2000bf26270 */
[----:B-1--4-:R-:W1:Y:S08]  /*c360*/  @!P3 LDC.64 R26, c[0x0][0x3f8] ;  /* 0x0000fe00ff1abb82 */ /* 0x012e700000000a00 */
[----:B------:R-:W3:Y:S01]  /*c370*/  @!P2 LDC.64 R24, c[0x0][0x3f8] ;  /* 0x0000fe00ff18ab82 */ /* 0x000ee20000000a00 */
[----:B-1----:R-:W-:-:S04]  /*c380*/  @!P3 LEA R26, P0, R103, R26, 0x2 ;  /* 0x0000001a671ab211 */ /* 0x002fc800078010ff */
[C---:B------:R-:W-:Y:S02]  /*c390*/  @!P3 LEA.HI.X R27, R103.reuse, R27, R100, 0x2, P0 ;  /* 0x0000001b671bb211 */ /* 0x040fe400000f1464 */
[----:B---3--:R-:W-:-:S03]  /*c3a0*/  @!P2 LEA R28, P0, R103, R24, 0x2 ;  /* 0x00000018671ca211 */ /* 0x008fc600078010ff */
[----:B------:R1:W-:Y:S01]  /*c3b0*/  @!P3 STG.E.128 desc[UR14][R26.64+0x4800], R84 ;  /* 0x004800541a00b986 */ /* 0x0003e2000c101d0e */
[C---:B------:R-:W-:Y:S02]  /*c3c0*/  @!P2 LEA.HI.X R29, R103.reuse, R25, R100, 0x2, P0 ;  /* 0x00000019671da211 */ /* 0x040fe400000f1464 */
[----:B------:R-:W3:Y:S03]  /*c3d0*/  @!P1 LDC.64 R24, c[0x0][0x3f8] ;  /* 0x0000fe00ff189b82 */ /* 0x000ee60000000a00 */
[----:B------:R1:W-:Y:S01]  /*c3e0*/  @!P2 STG.E.128 desc[UR14][R28.64+0x4900], R52 ;  /* 0x004900341c00a986 */ /* 0x0003e2000c101d0e */
[----:B---3--:R-:W-:-:S04]  /*c3f0*/  @!P1 LEA R24, P0, R103, R24, 0x2 ;  /* 0x0000001867189211 */ /* 0x008fc800078010ff */
[----:B------:R-:W-:-:S05]  /*c400*/  @!P1 LEA.HI.X R25, R103, R25, R100, 0x2, P0 ;  /* 0x0000001967199211 */ /* 0x000fca00000f1464 */
[----:B------:R1:W-:Y:S04]  /*c410*/  @!P1 STG.E.128 desc[UR14][R24.64+0x4a00], R20 ;  /* 0x004a001418009986 */ /* 0x0003e8000c101d0e */
.L_x_4091:
[----:B------:R-:W-:Y:S05]  /*c420*/  BSYNC.RECONVERGENT B0 ;  /* 0x0000000000007941 */ /* 0x000fea0003800200 */
.L_x_4090:
[----:B------:R-:W-:Y:S01]  /*c430*/  ISETP.NE.AND P0, PT, R2, RZ, PT ;  /* 0x000000ff0200720c */ /* 0x000fe20003f05270 */
[----:B------:R-:W-:-:S12]  /*c440*/  BSSY.RECONVERGENT B0, `(.L_x_4092) ;  /* 0x0000012000007945 */ /* 0x000fd80003800200 */
[----:B------:R-:W-:Y:S05]  /*c450*/  @P0 BRA `(.L_x_4093) ;  /* 0x0000000000400947 */ /* 0x000fea0003800000 */
[----:B------:R-:W5:Y:S02]  /*c460*/  LDCU UR4, c[0x0][0x440] ;  /* 0x00008800ff0477ac */ /* 0x000f640008000800 */
[----:B-----5:R-:W-:Y:S02]  /*c470*/  ISETP.GE.AND P3, PT, R101, UR4, PT ;  /* 0x0000000465007c0c */ /* 0x020fe4000bf66270 */
[----:B------:R-:W-:Y:S02]  /*c480*/  ISETP.GE.AND P2, PT, R3, UR4, PT ;  /* 0x0000000403007c0c */ /* 0x000fe4000bf46270 */
[----:B------:R-:W-:-:S09]  /*c490*/  ISETP.GE.AND P1, PT, R0, UR4, PT ;  /* 0x0000000400007c0c */ /* 0x000fd2000bf26270 */
[----:B-1--4-:R-:W1:Y:S08]  /*c4a0*/  @!P3 LDC.64 R24, c[0x0][0x3f8] ;  /* 0x0000fe00ff18bb82 */ /* 0x012e700000000a00 */
[----:B------:R-:W4:Y:S08]  /*c4b0*/  @!P2 LDC.64 R22, c[0x0][0x3f8] ;  /* 0x0000fe00ff16ab82 */ /* 0x000f300000000a00 */
[----:B------:R-:W5:Y:S01]  /*c4c0*/  @!P1 LDC.64 R20, c[0x0][0x3f8] ;  /* 0x0000fe00ff149b82 */ /* 0x000f620000000a00 */
[----:B-1----:R-:W-:-:S04]  /*c4d0*/  @!P3 LEA R24, P0, R103, R24, 0x2 ;  /* 0x000000186718b211 */ /* 0x002fc800078010ff */
[C---:B------:R-:W-:Y:S02]  /*c4e0*/  @!P3 LEA.HI.X R25, R103.reuse, R25, R100, 0x2, P0 ;  /* 0x000000196719b211 */ /* 0x040fe400000f1464 */
[----:B----4-:R-:W-:-:S03]  /*c4f0*/  @!P2 LEA R22, P0, R103, R22, 0x2 ;  /* 0x000000166716a211 */ /* 0x010fc600078010ff */
[----:B------:R1:W-:Y:S01]  /*c500*/  @!P3 STG.E.128 desc[UR14][R24.64+0x6000], R80 ;  /* 0x006000501800b986 */ /* 0x0003e2000c101d0e */
[C---:B------:R-:W-:Y:S02]  /*c510*/  @!P2 LEA.HI.X R23, R103.reuse, R23, R100, 0x2, P0 ;  /* 0x000000176717a211 */ /* 0x040fe400000f1464 */
[----:B-----5:R-:W-:-:S03]  /*c520*/  @!P1 LEA R20, P0, R103, R20, 0x2 ;  /* 0x0000001467149211 */ /* 0x020fc600078010ff */
[----:B------:R1:W-:Y:S01]  /*c530*/  @!P2 STG.E.128 desc[UR14][R22.64+0x6100], R48 ;  /* 0x006100301600a986 */ /* 0x0003e2000c101d0e */
[----:B------:R-:W-:-:S05]  /*c540*/  @!P1 LEA.HI.X R21, R103, R21, R100, 0x2, P0 ;  /* 0x0000001567159211 */ /* 0x000fca00000f1464 */
[----:B------:R1:W-:Y:S04]  /*c550*/  @!P1 STG.E.128 desc[UR14][R20.64+0x6200], R16 ;  /* 0x0062001014009986 */ /* 0x0003e8000c101d0e */
.L_x_4093:
[----:B------:R-:W-:Y:S05]  /*c560*/  BSYNC.RECONVERGENT B0 ;  /* 0x0000000000007941 */ /* 0x000fea0003800200 */
.L_x_4092:
        /* <DEDUP_REMOVED lines=19> */
.L_x_4095:
[----:B------:R-:W-:Y:S05]  /*c6a0*/  BSYNC.RECONVERGENT B0 ;  /* 0x0000000000007941 */ /* 0x000fea0003800200 */
.L_x_4094:
        /* <DEDUP_REMOVED lines=18> */
.L_x_4097:
[----:B------:R-:W-:Y:S05]  /*c7d0*/  BSYNC.RECONVERGENT B0 ;  /* 0x0000000000007941 */ /* 0x000fea0003800200 */
.L_x_4096:
        /* <DEDUP_REMOVED lines=19> */
.L_x_4098:
        /* <DEDUP_REMOVED lines=15> */
.L_x_6915:


//--------------------- .text._ZN5flash24flash_fwd_splitkv_kernelI23Flash_fwd_kernel_traitsILi192ELi64ELi64ELi4ELb0ELb0EN7cutlass6half_tE19Flash_kernel_traitsILi192ELi64ELi64ELi4ES3_EELb0ELb0ELb1ELb0ELb0ELb1ELb1ELb0EEEvNS_16Flash_fwd_paramsE --------------------------
	.section	.text._ZN5flash24flash_fwd_splitkv_kernelI23Flash_fwd_kernel_traitsILi192ELi64ELi64ELi4ELb0ELb0EN7cutlass6half_tE19Flash_kernel_traitsILi192ELi64ELi64ELi4ES3_EELb0ELb0ELb1ELb0ELb0ELb1ELb1ELb0EEEvNS_16Flash_fwd_paramsE,"ax",@progbits
	.align	128
        .global         _ZN5flash24flash_fwd_splitkv_kernelI23Flash_fwd_kernel_traitsILi192ELi64ELi64ELi4ELb0ELb0EN7cutlass6half_tE19Flash_kernel_traitsILi192ELi64ELi64ELi4ES3_EELb0ELb0ELb1ELb0ELb0ELb1ELb1ELb0EEEvNS_16Flash_fwd_paramsE
        .type           _ZN5flash24flash_fwd_splitkv_kernelI23Flash_fwd_kernel_traitsILi192ELi64ELi64ELi4ELb0ELb0EN7cutlass6half_tE19Flash_kernel_traitsILi192ELi64ELi64ELi4ES3_EELb0ELb0ELb1ELb0ELb0ELb1ELb1ELb0EEEvNS_16Flash_fwd_paramsE,@function
        .size           _ZN5flash24flash_fwd_splitkv_kernelI23Flash_fwd_kernel_traitsILi192ELi64ELi64ELi4ELb0ELb0EN7cutlass6half_tE19Flash_kernel_traitsILi192ELi64ELi64ELi4ES3_EELb0ELb0ELb1ELb0ELb0ELb1ELb1ELb0EEEvNS_16Flash_fwd_paramsE,(.L_x_6916 - _ZN5flash24flash_fwd_splitkv_kernelI23Flash_fwd_kernel_traitsILi192ELi64ELi64ELi4ELb0ELb0EN7cutlass6half_tE19Flash_kernel_traitsILi192ELi64ELi64ELi4ES3_EELb0ELb0ELb1ELb0ELb0ELb1ELb1ELb0EEEvNS_16Flash_fwd_paramsE)
        .other          _ZN5flash24flash_fwd_splitkv_kernelI23Flash_fwd_kernel_traitsILi192ELi64ELi64ELi4ELb0ELb0EN7cutlass6half_tE19Flash_kernel_traitsILi192ELi64ELi64ELi4ES3_EELb0ELb0ELb1ELb0ELb0ELb1ELb1ELb0EEEvNS_16Flash_fwd_paramsE,@"STO_CUDA_ENTRY STV_DEFAULT"
_ZN5flash24flash_fwd_splitkv_kernelI23Flash_fwd_kernel_traitsILi192ELi64ELi64ELi4ELb0ELb0EN7cutlass6half_tE19Flash_kernel_traitsILi192ELi64ELi64ELi4ES3_EELb0ELb0ELb1ELb0ELb0ELb1ELb1ELb0EEEvNS_16Flash_fwd_paramsE:
.text._ZN5flash24flash_fwd_splitkv_kernelI23Flash_fwd_kernel_traitsILi192ELi64ELi64ELi4ELb0ELb0EN7cutlass6half_tE19Flash_kernel_traitsILi192ELi64ELi64ELi4ES3_EELb0ELb0ELb1ELb0ELb0ELb1ELb1ELb0EEEvNS_16Flash_fwd_paramsE:
[----:B------:R-:W-:Y:S08]  /*0000*/  LDC R1, c[0x0][0x37c] ;  /* 0x0000df00ff017b82 */ /* 0x000ff00000000800 */
[----:B------:R-:W1:Y:S01]  /*0010*/  LDC R11, c[0x0][0x3e0] ;  /* 0x0000f800ff0b7b82 */ /* 0x000e620000000800 */
[----:B------:R-:W2:Y:S01]  /*0020*/  S2R R16, SR_CTAID.Z ;  /* 0x0000000000107919 */ /* 0x000ea20000002700 */
[----:B------:R-:W3:Y:S01]  /*0030*/  LDCU.64 UR6, c[0x0][0x460] ;  /* 0x00008c00ff0677ac */ /* 0x000ee20008000a00 */
        /* <DEDUP_REMOVED lines=24> */
[----:B------:R-:W-:Y:S01]  /*01c0*/  ISETP.GE.U32.AND P2, PT, R0, R11, PT ;  /* 0x0000000b0000720c */ /* 0x000fe20003f46070 */
[----:B------:R-:W-:Y:S01]  /*01d0*/  IMAD.MOV.U32 R0, RZ, RZ, -0x1 ;  /* 0xffffffffff007424 */ /* 0x000fe200078e00ff */
[----:B------:R-:W-:-:S11]  /*01e0*/  ISETP.NE.AND.EX P0, PT, RZ, UR7, PT, P0 ;  /* 0x00000007ff007c0c */ /* 0x000fd6000bf05300 */
[----:B------:R-:W-:Y:S01]  /*01f0*/  @P2 VIADD R207, R207, 0x1 ;  /* 0x00000001cfcf2836 */ /* 0x000fe20000000000 */
[----:B-1----:R-:W-:Y:S02]  /*0200*/  ISETP.NE.U32.AND P2, PT, R2, RZ, PT ;  /* 0x000000ff0200720c */ /* 0x002fe40003f45070 */
[----:B------:R-:W-:Y:S02]  /*0210*/  @!P1 LOP3.LUT R207, RZ, R11, RZ, 0x33, !PT ;  /* 0x0000000bffcf9212 */ /* 0x000fe400078e33ff */
[----:B------:R-:W-:-:S03]  /*0220*/  ISETP.NE.AND.EX P2, PT, R3, RZ, PT, P2 ;  /* 0x000000ff0300720c */ /* 0x000fc60003f45320 */
[----:B--2---:R-:W-:-:S04]  /*0230*/  IMAD.WIDE.U32 R4, R207, 0x4, R4 ;  /* 0x00000004cf047825 */ /* 0x004fc800078e0004 */
[----:B------:R-:W-:Y:S01]  /*0240*/  IMAD.SHL.U32 R9, R207, 0x4, RZ ;  /* 0x00000004cf097824 */ /* 0x000fe200078e00ff */
[----:B------:R-:W2:Y:S01]  /*0250*/  @P0 LDG.E R0, desc[UR14][R4.64] ;  /* 0x0000000e04000981 */ /* 0x000ea2000c1e1900 */
[----:B------:R-:W-:-:S03]  /*0260*/  SHF.R.U32.HI R10, RZ, 0x1e, R207 ;  /* 0x0000001eff0a7819 */ /* 0x000fc600000116cf */
[----:B------:R1:W2:Y:S01]  /*0270*/  @P4 LDG.E R13, desc[UR14][R4.64+0x4] ;  /* 0x0000040e040d4981 */ /* 0x0002a2000c1e1900 */
[C---:B------:R-:W-:Y:S01]  /*0280*/  @P2 IADD3 R152, P0, PT, R9.reuse, R2, RZ ;  /* 0x0000000209982210 */ /* 0x040fe20007f1e0ff */
[----:B------:R-:W3:Y:S01]  /*0290*/  @!P4 LDC R154, c[0x0][0x434] ;  /* 0x00010d00ff9acb82 */ /* 0x000ee20000000800 */
[----:B------:R-:W-:Y:S01]  /*02a0*/  @P3 IADD3 R14, P1, PT, R9, UR4, RZ ;  /* 0x00000004090e3c10 */ /* 0x000fe2000ff3e0ff */
[----:B------:R-:W-:Y:S02]  /*02b0*/  IMAD.MOV.U32 R7, RZ, RZ, RZ ;  /* 0x000000ffff077224 */ /* 0x000fe400078e00ff */
[C---:B------:R-:W-:Y:S01]  /*02c0*/  @P2 IMAD.X R153, R10.reuse, 0x1, R3, P0 ;  /* 0x000000010a992824 */ /* 0x040fe200000e0603 */
[----:B------:R-:W-:-:S04]  /*02d0*/  @P3 IADD3.X R15, PT, PT, R10, UR5, RZ, P1, !PT ;  /* 0x000000050a0f3c10 */ /* 0x000fc80008ffe4ff */
[----:B------:R-:W5:Y:S01]  /*02e0*/  @P2 LDG.E R152, desc[UR14][R152.64] ;  /* 0x0000000e98982981 */ /* 0x000f62000c1e1900 */
[----:B-1----:R-:W1:Y:S01]  /*02f0*/  LDC.64 R4, c[0x0][0x468] ;  /* 0x00011a00ff047b82 */ /* 0x002e620000000a00 */
[----:B------:R-:W4:Y:S02]  /*0300*/  S2R R3, SR_CTAID.X ;  /* 0x0000000000037919 */ /* 0x000f240000002500 */
[----:B------:R3:W5:Y:S05]  /*0310*/  @P3 LDG.E R7, desc[UR14][R14.64] ;  /* 0x0000000e0e073981 */ /* 0x00076a000c1e1900 */
[----:B------:R-:W3:Y:S01]  /*0320*/  LDC.U8 R2, c[0x0][0x532] ;  /* 0x00014c80ff027b82 */ /* 0x000ee20000000000 */
[----:B-1----:R-:W-:-:S05]  /*0330*/  IADD3 R20, P0, PT, R9, R4, RZ ;  /* 0x0000000409147210 */ /* 0x002fca0007f1e0ff */
[----:B------:R-:W-:Y:S01]  /*0340*/  IMAD.X R21, R10, 0x1, R5, P0 ;  /* 0x000000010a157824 */ /* 0x000fe200000e0605 */
[----:B------:R-:W-:-:S04]  /*0350*/  ISETP.NE.U32.AND P0, PT, R4, RZ, PT ;  /* 0x000000ff0400720c */ /* 0x000fc80003f05070 */
[----:B------:R-:W-:Y:S02]  /*0360*/  ISETP.NE.AND.EX P0, PT, R5, RZ, PT, P0 ;  /* 0x000000ff0500720c */ /* 0x000fe40003f05300 */
[----:B---3--:R-:W-:Y:S02]  /*0370*/  ISETP.NE.AND P1, PT, R2, RZ, PT ;  /* 0x000000ff0200720c */ /* 0x008fe40003f25270 */
[----:B------:R-:W-:-:S09]  /*0380*/  ISETP.EQ.U32.AND P3, PT, R4, RZ, PT ;  /* 0x000000ff0400720c */ /* 0x000fd20003f62070 */
[----:B------:R-:W1:Y:S01]  /*0390*/  @!P0 LDC R14, c[0x0][0x438] ;  /* 0x00010e00ff0e8b82 */ /* 0x000e620000000800 */
[----:B------:R-:W-:Y:S01]  /*03a0*/  ISETP.EQ.OR.EX P3, PT, R5, RZ, !P1, P3 ;  /* 0x000000ff0500720c */ /* 0x000fe20004f62730 */
[----:B------:R-:W-:Y:S02]  /*03b0*/  IMAD.MOV.U32 R8, RZ, RZ, -0x1 ;  /* 0xffffffffff087424 */ /* 0x000fe400078e00ff */
[----:B----4-:R-:W-:-:S10]  /*03c0*/  IMAD.SHL.U32 R19, R3, 0x40, RZ ;  /* 0x0000004003137824 */ /* 0x010fd400078e00ff */
[----:B------:R3:W5:Y:S01]  /*03d0*/  @!P3 LDG.E R8, desc[UR14][R20.64] ;  /* 0x0000000e1408b981 */ /* 0x000762000c1e1900 */
[----:B--2---:R-:W-:-:S05]  /*03e0*/  @P4 IMAD.IADD R154, R13, 0x1, -R0 ;  /* 0x000000010d9a4824 */ /* 0x004fca00078e0a00 */
[----:B------:R-:W-:Y:S01]  /*03f0*/  ISETP.GT.AND P3, PT, R154, R19, PT ;  /* 0x000000139a00720c */ /* 0x000fe20003f64270 */
[----:B-1-3--:R-:W-:-:S12]  /*0400*/  @!P0 BRA `(.L_x_4099) ;  /* 0x00000000000c8947 */ /* 0x00afd80003800000 */
[----:B------:R-:W2:Y:S02]  /*0410*/  @P1 LDG.E R5, desc[UR14][R20.64+0x4] ;  /* 0x0000040e14051981 */ /* 0x000ea4000c1e1900 */
[----:B--2--5:R-:W-:-:S06]  /*0420*/  @P1 IADD3 R14, PT, PT, R5, -R8, RZ ;  /* 0x80000008050e1210 */ /* 0x024fcc0007ffe0ff */
[----:B------:R1:W5:Y:S02]  /*0430*/  @!P1 LDG.E R14, desc[UR14][R20.64] ;  /* 0x0000000e140e9981 */ /* 0x000364000c1e1900 */
.L_x_4099:
        /* <DEDUP_REMOVED lines=16> */
[----:B-1----:R-:W-:-:S03]  /*0540*/  VIADD R20, R20, 0xffffffe ;  /* 0x0ffffffe14147836 */ /* 0x002fc60000000000 */
[----:B------:R-:W-:Y:S02]  /*0550*/  IABS R5, R17 ;  /* 0x0000001100057213 */ /* 0x000fe40000000000 */
[----:B------:R-:W-:Y:S01]  /*0560*/  LOP3.LUT R17, R17, R2, RZ, 0x3c, !PT ;  /* 0x0000000211117212 */ /* 0x000fe200078e3cff */
[----:B------:R-:W1:Y:S03]  /*0570*/  F2I.FTZ.U32.TRUNC.NTZ R21, R20 ;  /* 0x0000001400157305 */ /* 0x000e66000021f000 */
[----:B------:R-:W-:Y:S01]  /*0580*/  ISETP.GE.AND P0, PT, R17, RZ, PT ;  /* 0x000000ff1100720c */ /* 0x000fe20003f06270 */
[----:B------:R-:W-:-:S04]  /*0590*/  IMAD.MOV R17, RZ, RZ, -R207 ;  /* 0x000000ffff117224 */ /* 0x000fc800078e0acf */
[----:B------:R-:W-:Y:S02]  /*05a0*/  IMAD R16, R11, R17, R16 ;  /* 0x000000110b107224 */ /* 0x000fe400078e0210 */
        /* <DEDUP_REMOVED lines=36> */
[C---:B------:R-:W-:Y:S01]  /*07f0*/  ISETP.GE.AND P4, PT, R188.reuse, R9, PT ;  /* 0x00000009bc00720c */ /* 0x040fe20003f86270 */
[C---:B------:R-:W-:Y:S01]  /*0800*/  VIADD R14, R188.reuse, 0x18 ;  /* 0x00000018bc0e7836 */ /* 0x040fe20000000000 */
[----:B------:R-:W-:-:S02]  /*0810*/  IADD3 R12, PT, PT, R188, 0x20, RZ ;  /* 0x00000020bc0c7810 */ /* 0x000fc40007ffe0ff */
[-C--:B------:R-:W-:Y:S02]  /*0820*/  ISETP.GE.AND P3, PT, R18, R9.reuse, PT ;  /* 0x000000091200720c */ /* 0x080fe40003f66270 */
[----:B------:R-:W-:Y:S02]  /*0830*/  ISETP.GE.AND P1, PT, R14, R9, PT ;  /* 0x000000090e00720c */ /* 0x000fe40003f26270 */
[C---:B------:R-:W-:Y:S02]  /*0840*/  LOP3.LUT R15, R17.reuse, 0x40, RZ, 0xfc, !PT ;  /* 0x00000040110f7812 */ /* 0x040fe400078efcff */
[----:B------:R-:W-:Y:S01]  /*0850*/  LOP3.LUT R13, R17, 0x80, RZ, 0xfc, !PT ;  /* 0x00000080110d7812 */ /* 0x000fe200078efcff */
[----:B-1----:R-:W-:-:S04]  /*0860*/  IMAD R2, R6, R2, R207 ;  /* 0x0000000206027224 */ /* 0x002fc800078e02cf */
[----:B------:R-:W-:Y:S02]  /*0870*/  IMAD R16, R2, R11, R16 ;  /* 0x0000000b02107224 */ /* 0x000fe400078e0210 */
[----:B------:R-:W-:Y:S02]  /*0880*/  IMAD R11, R188, 0xc0, R17 ;  /* 0x000000c0bc0b7824 */ /* 0x000fe400078e0211 */
[----:B------:R-:W-:Y:S01]  /*0890*/  IMAD R19, R16, R3, R19 ;  /* 0x0000000310137224 */ /* 0x000fe200078e0213 */
[----:B------:R-:W-:-:S03]  /*08a0*/  IADD3 R16, PT, PT, R188, 0x10, RZ ;  /* 0x00000010bc107810 */ /* 0x000fc60007ffe0ff */
[----:B--2---:R-:W-:Y:S01]  /*08b0*/  IMAD R0, R19, UR4, RZ ;  /* 0x0000000413007c24 */ /* 0x004fe2000f8e02ff */
[----:B------:R-:W-:-:S04]  /*08c0*/  ISETP.GE.AND P2, PT, R16, R9, PT ;  /* 0x000000091000720c */ /* 0x000fc80003f46270 */
        /* <DEDUP_REMOVED lines=13> */
.L_x_4102:
[----:B------:R-:W-:Y:S05]  /*09a0*/  BSYNC.RECONVERGENT B0 ;  /* 0x0000000000007941 */ /* 0x000fea0003800200 */
.L_x_4101:
        /* <DEDUP_REMOVED lines=20> */
.L_x_4104:
[----:B------:R-:W-:Y:S05]  /*0af0*/  BSYNC.RECONVERGENT B0 ;  /* 0x0000000000007941 */ /* 0x000fea0003800200 */
.L_x_4103:
        /* <DEDUP_REMOVED lines=20> */
.L_x_4106:
[----:B------:R-:W-:Y:S05]  /*0c40*/  BSYNC.RECONVERGENT B0 ;  /* 0x0000000000007941 */ /* 0x000fea0003800200 */
.L_x_4105:
        /* <DEDUP_REMOVED lines=20> */
.L_x_4108:
[----:B------:R-:W-:Y:S05]  /*0d90*/  BSYNC.RECONVERGENT B0 ;  /* 0x0000000000007941 */ /* 0x000fea0003800200 */
.L_x_4107:
        /* <DEDUP_REMOVED lines=19> */
.L_x_4110:
[----:B------:R-:W-:Y:S05]  /*0ed0*/  BSYNC.RECONVERGENT B0 ;  /* 0x0000000000007941 */ /* 0x000fea0003800200 */
.L_x_4109:
        /* <DEDUP_REMOVED lines=18> */
.L_x_4112:
[----:B------:R-:W-:Y:S05]  /*1000*/  BSYNC.RECONVERGENT B0 ;  /* 0x0000000000007941 */ /* 0x000fea0003800200 */
.L_x_4111:
        /* <DEDUP_REMOVED lines=18> */
.L_x_4114:
[----:B------:R-:W-:Y:S05]  /*1130*/  BSYNC.RECONVERGENT B0 ;  /* 0x0000000000007941 */ /* 0x000fea0003800200 */
.L_x_4113:
        /* <DEDUP_REMOVED lines=18> */
.L_x_4116:
[----:B------:R-:W-:Y:S05]  /*1260*/  BSYNC.RECONVERGENT B0 ;  /* 0x0000000000007941 */ /* 0x000fea0003800200 */
.L_x_4115:
        /* <DEDUP_REMOVED lines=32> */
.L_x_4100:
        /* <DEDUP_REMOVED lines=11> */
.L_x_4117:
[----:B------:R-:W-:Y:S05]  /*1520*/  BRA.U !UP0, `(.L_x_4118) ;  /* 0x00000005088c7547 */ /* 0x000fea000b800000 */
[----:B------:R-:W2:Y:S01]  /*1530*/  LDC R11, c[0x0][0x4f0] ;  /* 0x00013c00ff0b7b82 */ /* 0x000ea20000000800 */
[----:B------:R-:W-:Y:S01]  /*1540*/  LEA R12, R2, 0xffffffc0, 0x6 ;  /* 0xffffffc0020c7811 */ /* 0x000fe200078e30ff */
[----:B------:R-:W3:Y:S03]  /*1550*/  LDCU.64 UR4, c[0x0][0x4e8] ;  /* 0x00009d00ff0477ac */ /* 0x000ee60008000a00 */
[----:B-1----:R-:W-:Y:S01]  /*1560*/  IABS R4, R12 ;  /* 0x0000000c00047213 */ /* 0x002fe20000000000 */
[----:B------:R-:W1:Y:S01]  /*1570*/  LDCU.64 UR6, c[0x0][0x3a0] ;  /* 0x00007400ff0677ac */ /* 0x000e620008000a00 */
[----:B------:R-:W4:Y:S01]  /*1580*/  LDCU.64 UR12, c[0x0][0x3b8] ;  /* 0x00007700ff0c77ac */ /* 0x000f220008000a00 */
[----:B------:R-:W1:Y:S01]  /*1590*/  LDCU.64 UR10, c[0x0][0x3c0] ;  /* 0x00007800ff0a77ac */ /* 0x000e620008000a00 */
[----:B--2--5:R-:W-:-:S04]  /*15a0*/  IABS R6, R11 ;  /* 0x0000000b00067213 */ /* 0x024fc80000000000 */
[----:B------:R-:W2:Y:S08]  /*15b0*/  I2F.RP R7, R6 ;  /* 0x0000000600077306 */ /* 0x000eb00000209400 */
[----:B--2---:R-:W2:Y:S02]  /*15c0*/  MUFU.RCP R8, R7 ;  /* 0x0000000700087308 */ /* 0x004ea40000001000 */
[----:B--2---:R-:W-:-:S06]  /*15d0*/  IADD3 R8, PT, PT, R8, 0xffffffe, RZ ;  /* 0x0ffffffe08087810 */ /* 0x004fcc0007ffe0ff */
[----:B------:R-:W2:Y:S02]  /*15e0*/  F2I.FTZ.U32.TRUNC.NTZ R9, R8 ;  /* 0x0000000800097305 */ /* 0x000ea4000021f000 */
[----:B--2---:R-:W-:Y:S01]  /*15f0*/  IMAD.MOV R5, RZ, RZ, -R9 ;  /* 0x000000ffff057224 */ /* 0x004fe200078e0a09 */
        /* <DEDUP_REMOVED lines=15> */
[----:B------:R-:W2:Y:S01]  /*16f0*/  LDCU.64 UR4, c[0x0][0x3a8] ;  /* 0x00007500ff0477ac */ /* 0x000ea20008000a00 */
[----:B------:R-:W3:Y:S06]  /*1700*/  LDC R5, c[0x0][0x3e8] ;  /* 0x0000fa00ff057b82 */ /* 0x000eec0000000800 */
[----:B------:R-:W-:Y:S02]  /*1710*/  @P0 IADD3 R9, PT, PT, R9, 0x1, RZ ;  /* 0x0000000109090810 */ /* 0x000fe40007ffe0ff */
[----:B------:R-:W-:-:S03]  /*1720*/  LEA R210, P0, R4, UR8, 0x2 ;  /* 0x0000000804d27c11 */ /* 0x000fc6000f8010ff */
[----:B------:R-:W-:Y:S01]  /*1730*/  @!P1 IMAD.MOV R9, RZ, RZ, -R9 ;  /* 0x000000ffff099224 */ /* 0x000fe200078e0a09 */
[----:B------:R-:W-:Y:S02]  /*1740*/  LEA.HI.X R211, R4, UR9, R211, 0x2, P0 ;  /* 0x0000000904d37c11 */ /* 0x000fe400080f14d3 */
[----:B------:R-:W-:-:S05]  /*1750*/  @!P2 LOP3.LUT R9, RZ, R11, RZ, 0x33, !PT ;  /* 0x0000000bff09a212 */ /* 0x000fca00078e33ff */
[----:B------:R-:W-:-:S05]  /*1760*/  IMAD.WIDE R20, R9, 0x4, R210 ;  /* 0x0000000409147825 */ /* 0x000fca00078e02d2 */
[----:B------:R-:W2:Y:S01]  /*1770*/  LDG.E R10, desc[UR14][R20.64] ;  /* 0x0000000e140a7981 */ /* 0x000ea2000c1e1900 */
[----:B---3--:R-:W-:Y:S01]  /*1780*/  IABS R4, R5 ;  /* 0x0000000500047213 */ /* 0x008fe20000000000 */
[----:B------:R-:W-:Y:S01]  /*1790*/  IMAD.MOV R9, RZ, RZ, -R9 ;  /* 0x000000ffff097224 */ /* 0x000fe200078e0a09 */
[----:B----4-:R-:W-:Y:S02]  /*17a0*/  MOV R76, UR12 ;  /* 0x0000000c004c7c02 */ /* 0x010fe40008000f00 */
[----:B------:R-:W3:Y:S01]  /*17b0*/  I2F.RP R13, R4 ;  /* 0x00000004000d7306 */ /* 0x000ee20000209400 */
[----:B------:R-:W-:Y:S01]  /*17c0*/  IMAD R12, R11, R9, R12 ;  /* 0x000000090b0c7224 */ /* 0x000fe200078e020c */
[----:B------:R-:W-:-:S06]  /*17d0*/  MOV R77, UR13 ;  /* 0x0000000d004d7c02 */ /* 0x000fcc0008000f00 */
[----:B---3--:R-:W3:Y:S02]  /*17e0*/  MUFU.RCP R14, R13 ;  /* 0x0000000d000e7308 */ /* 0x008ee40000001000 */
[----:B---3--:R-:W-:-:S06]  /*17f0*/  IADD3 R14, PT, PT, R14, 0xffffffe, RZ ;  /* 0x0ffffffe0e0e7810 */ /* 0x008fcc0007ffe0ff */
[----:B------:R-:W3:Y:S02]  /*1800*/  F2I.FTZ.U32.TRUNC.NTZ R15, R14 ;  /* 0x0000000e000f7305 */ /* 0x000ee4000021f000 */
[----:B---3--:R-:W-:Y:S01]  /*1810*/  IADD3 R6, PT, PT, RZ, -R15, RZ ;  /* 0x8000000fff067210 */ /* 0x008fe20007ffe0ff */
        /* <DEDUP_REMOVED lines=15> */
[----:B-1----:R-:W-:-:S05]  /*1910*/  MOV R4, UR10 ;  /* 0x0000000a00047c02 */ /* 0x002fca0008000f00 */
[----:B------:R-:W-:-:S06]  /*1920*/  @P2 IADD3 R6, PT, PT, R6, 0x1, RZ ;  /* 0x0000000106062810 */ /* 0x000fcc0007ffe0ff */
[----:B------:R-:W-:Y:S02]  /*1930*/  @!P0 IADD3 R6, PT, PT, -R6, RZ, RZ ;  /* 0x000000ff06068210 */ /* 0x000fe40007ffe1ff */
[----:B------:R-:W-:Y:S02]  /*1940*/  @!P1 LOP3.LUT R6, RZ, R5, RZ, 0x33, !PT ;  /* 0x00000005ff069212 */ /* 0x000fe400078e33ff */
[----:B--2---:R-:W-:Y:S01]  /*1950*/  SHF.R.S32.HI R7, RZ, 0x1f, R10 ;  /* 0x0000001fff077819 */ /* 0x004fe2000001140a */
[----:B------:R-:W-:-:S04]  /*1960*/  IMAD.WIDE.U32 R14, R10, UR6, RZ ;  /* 0x000000060a0e7c25 */ /* 0x000fc8000f8e00ff */
[C---:B------:R-:W-:Y:S02]  /*1970*/  IMAD R13, R7.reuse, UR6, RZ ;  /* 0x00000006070d7c24 */ /* 0x040fe4000f8e02ff */
[----:B------:R-:W-:Y:S02]  /*1980*/  IMAD R7, R7, UR4, RZ ;  /* 0x0000000407077c24 */ /* 0x000fe4000f8e02ff */
[C---:B------:R-:W-:Y:S02]  /*1990*/  IMAD R20, R10.reuse, UR7, R13 ;  /* 0x000000070a147c24 */ /* 0x040fe4000f8e020d */
[C---:B------:R-:W-:Y:S01]  /*19a0*/  IMAD R5, R10.reuse, UR5, R7 ;  /* 0x000000050a057c24 */ /* 0x040fe2000f8e0207 */
[----:B------:R-:W-:Y:S01]  /*19b0*/  SHF.R.S32.HI R7, RZ, 0x1f, R12 ;  /* 0x0000001fff077819 */ /* 0x000fe2000001140c */
[----:B------:R-:W-:Y:S01]  /*19c0*/  IMAD.WIDE.U32 R10, R10, UR4, RZ ;  /* 0x000000040a0a7c25 */ /* 0x000fe2000f8e00ff */
[----:B------:R-:W1:Y:S01]  /*19d0*/  LDCU.128 UR4, c[0x0][0x3d0] ;  /* 0x00007a00ff0477ac */ /* 0x000e620008000c00 */
[----:B------:R-:W-:-:S02]  /*19e0*/  IADD3 R21, PT, PT, R15, R20, RZ ;  /* 0x000000140f157210 */ /* 0x000fc40007ffe0ff */
[----:B------:R-:W-:Y:S01]  /*19f0*/  IMAD.IADD R11, R11, 0x1, R5 ;  /* 0x000000010b0b7824 */ /* 0x000fe200078e0205 */
[----:B------:R-:W-:Y:S01]  /*1a00*/  MOV R5, UR11 ;  /* 0x0000000b00057c02 */ /* 0x000fe20008000f00 */
[----:B------:R-:W-:Y:S02]  /*1a10*/  IMAD.MOV.U32 R20, RZ, RZ, R14 ;  /* 0x000000ffff147224 */ /* 0x000fe400078e000e */
[C---:B------:R-:W-:Y:S02]  /*1a20*/  IMAD R14, R7.reuse, R76, RZ ;  /* 0x0000004c070e7224 */ /* 0x040fe400078e02ff */
[----:B------:R-:W-:Y:S02]  /*1a30*/  IMAD R8, R7, R4, RZ ;  /* 0x0000000407087224 */ /* 0x000fe400078e02ff */
[C---:B------:R-:W-:Y:S02]  /*1a40*/  IMAD R14, R12.reuse, R77, R14 ;  /* 0x0000004d0c0e7224 */ /* 0x040fe400078e020e */
[----:B------:R-:W-:-:S04]  /*1a50*/  IMAD.WIDE.U32 R20, R12, R76, R20 ;  /* 0x0000004c0c147225 */ /* 0x000fc800078e0014 */
[C---:B------:R-:W-:Y:S02]  /*1a60*/  IMAD R8, R12.reuse, R5, R8 ;  /* 0x000000050c087224 */ /* 0x040fe400078e0208 */
[----:B------:R-:W-:Y:S01]  /*1a70*/  IMAD.WIDE.U32 R12, R12, R4, R10 ;  /* 0x000000040c0c7225 */ /* 0x000fe200078e000a */
[----:B------:R-:W-:-:S03]  /*1a80*/  SHF.R.S32.HI R11, RZ, 0x1f, R6 ;  /* 0x0000001fff0b7819 */ /* 0x000fc60000011406 */
        /* <DEDUP_REMOVED lines=13> */
.L_x_4118:
        /* <DEDUP_REMOVED lines=15> */
.L_x_4120:
[----:B------:R-:W2:Y:S01]  /*1c50*/  LDC.64 R76, c[0x0][0x3b8] ;  /* 0x0000ee00ff4c7b82 */ /* 0x000ea20000000a00 */
[----:B-1----:R-:W-:-:S05]  /*1c60*/  IADD3 R4, PT, PT, R7, R8, RZ ;  /* 0x0000000807047210 */ /* 0x002fca0007ffe0ff */
[C---:B--2---:R-:W-:Y:S02]  /*1c70*/  IMAD R21, R4.reuse, R77, RZ ;  /* 0x0000004d04157224 */ /* 0x044fe400078e02ff */
[----:B------:R-:W-:-:S05]  /*1c80*/  IMAD.WIDE.U32 R4, R4, R76, RZ ;  /* 0x0000004c04047225 */ /* 0x000fca00078e00ff */
[----:B------:R-:W-:Y:S02]  /*1c90*/  IADD3 R21, PT, PT, R5, R21, RZ ;  /* 0x0000001505157210 */ /* 0x000fe40007ffe0ff */
[----:B------:R-:W-:Y:S02]  /*1ca0*/  MOV R20, R4 ;  /* 0x0000000400147202 */ /* 0x000fe40000000f00 */
.L_x_4121:
[----:B------:R-:W-:Y:S05]  /*1cb0*/  @P0 BRA `(.L_x_4122) ;  /* 0x0000000000340947 */ /* 0x000fea0003800000 */
[----:B------:R-:W1:Y:S01]  /*1cc0*/  LDC.64 R4, c[0x0][0x3c0] ;  /* 0x0000f000ff047b82 */ /* 0x000e620000000a00 */
[----:B------:R-:W2:Y:S01]  /*1cd0*/  LDCU.64 UR4, c[0x0][0x3a8] ;  /* 0x00007500ff0477ac */ /* 0x000ea20008000a00 */
[----:B------:R-:W-:Y:S02]  /*1ce0*/  SHF.R.S32.HI R9, RZ, 0x1f, R7 ;  /* 0x0000001fff097819 */ /* 0x000fe40000011407 */
[----:B-----5:R-:W-:-:S03]  /*1cf0*/  SHF.R.S32.HI R8, RZ, 0x1f, R6 ;  /* 0x0000001fff087819 */ /* 0x020fc60000011406 */
[----:B-1----:R-:W-:-:S04]  /*1d00*/  IMAD R10, R9, R4, RZ ;  /* 0x00000004090a7224 */ /* 0x002fc800078e02ff */
[C---:B------:R-:W-:Y:S02]  /*1d10*/  IMAD R9, R7.reuse, R5, R10 ;  /* 0x0000000507097224 */ /* 0x040fe400078e020a */
[----:B------:R-:W-:-:S04]  /*1d20*/  IMAD.WIDE.U32 R10, R7, R4, RZ ;  /* 0x00000004070a7225 */ /* 0x000fc800078e00ff */
[----:B--2---:R-:W-:Y:S01]  /*1d30*/  IMAD R7, R8, UR4, RZ ;  /* 0x0000000408077c24 */ /* 0x004fe2000f8e02ff */
[----:B------:R-:W-:-:S03]  /*1d40*/  IADD3 R11, PT, PT, R11, R9, RZ ;  /* 0x000000090b0b7210 */ /* 0x000fc60007ffe0ff */
[C---:B------:R-:W-:Y:S02]  /*1d50*/  IMAD R7, R6.reuse, UR5, R7 ;  /* 0x0000000506077c24 */ /* 0x040fe4000f8e0207 */
[----:B------:R-:W-:-:S05]  /*1d60*/  IMAD.WIDE.U32 R22, R6, UR4, R10 ;  /* 0x0000000406167c25 */ /* 0x000fca000f8e000a */
[----:B------:R-:W-:Y:S01]  /*1d70*/  IADD3 R23, PT, PT, R23, R7, RZ ;  /* 0x0000000717177210 */ /* 0x000fe20007ffe0ff */
[----:B------:R-:W-:Y:S06]  /*1d80*/  BRA `(.L_x_4123) ;  /* 0x0000000000187947 */ /* 0x000fec0003800000 */
.L_x_4122:
[----:B------:R-:W1:Y:S01]  /*1d90*/  LDC.64 R4, c[0x0][0x3c0] ;  /* 0x0000f000ff047b82 */ /* 0x000e620000000a00 */
[----:B------:R-:W-:-:S05]  /*1da0*/  IADD3 R7, PT, PT, R7, R8, RZ ;  /* 0x0000000807077210 */ /* 0x000fca0007ffe0ff */
[C---:B-1----:R-:W-:Y:S02]  /*1db0*/  IMAD R23, R7.reuse, R5, RZ ;  /* 0x0000000507177224 */ /* 0x042fe400078e02ff */
[----:B-----5:R-:W-:-:S05]  /*1dc0*/  IMAD.WIDE.U32 R6, R7, R4, RZ ;  /* 0x0000000407067225 */ /* 0x020fca00078e00ff */
[----:B------:R-:W-:Y:S02]  /*1dd0*/  IADD3 R23, PT, PT, R7, R23, RZ ;  /* 0x0000001707177210 */ /* 0x000fe40007ffe0ff */
[----:B------:R-:W-:-:S07]  /*1de0*/  MOV R22, R6 ;  /* 0x0000000600167202 */ /* 0x000fce0000000f00 */
.L_x_4123:
        /* <DEDUP_REMOVED lines=48> */
.L_x_4119:
[----:B------:R-:W-:Y:S01]  /*20f0*/  ISETP.NE.AND P0, PT, R0, -0x1, PT ;  /* 0xffffffff0000780c */ /* 0x000fe20003f05270 */
[C---:B------:R-:W-:Y:S01]  /*2100*/  IMAD.SHL.U32 R90, R188.reuse, 0x8, RZ ;  /* 0x00000008bc5a7824 */ /* 0x040fe200078e00ff */
[----:B------:R-:W1:Y:S01]  /*2110*/  S2UR UR12, SR_CgaCtaId ;  /* 0x00000000000c79c3 */ /* 0x000e620000008800 */
[----:B------:R-:W-:Y:S01]  /*2120*/  IMAD.SHL.U32 R79, R188, 0x40, RZ ;  /* 0x00000040bc4f7824 */ /* 0x000fe200078e00ff */
[----:B------:R-:W2:Y:S01]  /*2130*/  LDCU.64 UR4, c[0x0][0x3c8] ;  /* 0x00007900ff0477ac */ /* 0x000ea20008000a00 */
[----:B------:R-:W-:Y:S01]  /*2140*/  IMAD.IADD R199, R154, 0x1, -R19 ;  /* 0x000000019ac77824 */ /* 0x000fe200078e0a13 */
[----:B------:R-:W-:Y:S01]  /*2150*/  LOP3.LUT R89, R90, 0x1f8, RZ, 0xc0, !PT ;  /* 0x000001f85a597812 */ /* 0x000fe200078ec0ff */
[----:B------:R-:W-:Y:S01]  /*2160*/  IMAD.MOV.U32 R19, RZ, RZ, RZ ;  /* 0x000000ffff137224 */ /* 0x000fe200078e00ff */
[----:B------:R-:W-:Y:S01]  /*2170*/  LOP3.LUT R13, R79, 0x1c0, RZ, 0xc0, !PT ;  /* 0x000001c04f0d7812 */ /* 0x000fe200078ec0ff */
[----:B------:R-:W3:Y:S01]  /*2180*/  LDCU.64 UR6, c[0x0][0x390] ;  /* 0x00007200ff0677ac */ /* 0x000ee20008000a00 */
[--C-:B------:R-:W-:Y:S01]  /*2190*/  LOP3.LUT R89, R89, 0x38, R188.reuse, 0x78, !PT ;  /* 0x0000003859597812 */ /* 0x100fe200078e78bc */
[----:B------:R-:W-:Y:S01]  /*21a0*/  BSSY.RECONVERGENT B0, `(.L_x_4124) ;  /* 0x000004a000007945 */ /* 0x000fe20003800200 */
[----:B------:R-:W-:Y:S01]  /*21b0*/  SHF.R.U32.HI R18, RZ, 0x3, R188 ;  /* 0x00000003ff127819 */ /* 0x000fe200000116bc */
[----:B------:R-:W4:Y:S01]  /*21c0*/  @!P0 LDC.64 R8, c[0x0][0x398] ;  /* 0x0000e600ff088b82 */ /* 0x000f220000000a00 */
[----:B------:R-:W-:Y:S01]  /*21d0*/  LOP3.LUT R89, R89, 0x1e00, R90, 0xf8, !PT ;  /* 0x00001e0059597812 */ /* 0x000fe200078ef85a */
[----:B------:R-:W5:Y:S01]  /*21e0*/  LDCU.64 UR10, c[0x0][0x388] ;  /* 0x00007100ff0a77ac */ /* 0x000f620008000a00 */
[----:B------:R-:W-:-:S02]  /*21f0*/  SHF.R.S32.HI R17, RZ, 0x1f, R16 ;  /* 0x0000001fff117819 */ /* 0x000fc40000011410 */
[----:B------:R-:W-:-:S03]  /*2200*/  SHF.R.U32.HI R190, RZ, 0x1, R188 ;  /* 0x00000001ffbe7819 */ /* 0x000fc600000116bc */
[----:B------:R-:W2:Y:S01]  /*2210*/  @P0 LDC.64 R6, c[0x0][0x3b0] ;  /* 0x0000ec00ff060b82 */ /* 0x000ea20000000a00 */
[----:B----4-:R-:W-:Y:S01]  /*2220*/  @!P0 IMAD.WIDE.U32 R20, R207, R8, RZ ;  /* 0x00000008cf148225 */ /* 0x010fe200078e00ff */
[----:B------:R-:W-:Y:S02]  /*2230*/  LOP3.LUT R8, R13, 0x38, R90, 0xf8, !PT ;  /* 0x000000380d087812 */ /* 0x000fe400078ef85a */
[----:B------:R-:W-:Y:S01]  /*2240*/  LOP3.LUT R90, R90, 0x38, RZ, 0xc0, !PT ;  /* 0x000000385a5a7812 */ /* 0x000fe200078ec0ff */
[----:B------:R-:W-:Y:S02]  /*2250*/  @!P0 IMAD R9, R207, R9, R21 ;  /* 0x00000009cf098224 */ /* 0x000fe400078e0215 */
[----:B------:R-:W-:Y:S01]  /*2260*/  @!P0 IMAD.MOV.U32 R10, RZ, RZ, R20 ;  /* 0x000000ffff0a8224 */ /* 0x000fe200078e0014 */
[----:B------:R-:W-:Y:S01]  /*2270*/  IADD3 R22, P1, PT, R90, R22, RZ ;  /* 0x000000165a167210 */ /* 0x000fe20007f3e0ff */
[----:B--2---:R-:W-:Y:S01]  /*2280*/  @P0 IMAD.WIDE.U32 R20, R0, R6, RZ ;  /* 0x0000000600140225 */ /* 0x004fe200078e00ff */
[----:B------:R-:W-:-:S02]  /*2290*/  IADD3 R14, P2, PT, R90, R14, RZ ;  /* 0x0000000e5a0e7210 */ /* 0x000fc40007f5e0ff */
[C---:B------:R-:W-:Y:S01]  /*22a0*/  LOP3.LUT R88, R90.reuse, 0x40, RZ, 0xfc, !PT ;  /* 0x000000405a587812 */ /* 0x040fe200078efcff */
[----:B------:R-:W-:Y:S01]  /*22b0*/  @P0 IMAD.MOV.U32 R10, RZ, RZ, R20 ;  /* 0x000000ffff0a0224 */ /* 0x000fe200078e0014 */
[----:B------:R-:W-:Y:S01]  /*22c0*/  LOP3.LUT R87, R90, 0x80, RZ, 0xfc, !PT ;  /* 0x000000805a577812 */ /* 0x000fe200078efcff */
[----:B------:R-:W-:Y:S02]  /*22d0*/  @P0 IMAD R9, R0, R7, R21 ;  /* 0x0000000700090224 */ /* 0x000fe400078e0215 */
[----:B------:R-:W-:Y:S01]  /*22e0*/  IMAD.X R23, RZ, RZ, R11, P1 ;  /* 0x000000ffff177224 */ /* 0x000fe200008e060b */
[----:B------:R-:W-:Y:S01]  /*22f0*/  IADD3 R6, P0, PT, R90, R10, RZ ;  /* 0x0000000a5a067210 */ /* 0x000fe20007f1e0ff */
[----:B------:R-:W-:Y:S02]  /*2300*/  IMAD.X R15, RZ, RZ, R12, P2 ;  /* 0x000000ffff0f7224 */ /* 0x000fe400010e060c */
[----:B------:R-:W-:-:S04]  /*2310*/  IMAD.WIDE.U32 R12, R18, R4, R22 ;  /* 0x00000004120c7225 */ /* 0x000fc800078e0016 */
[----:B------:R-:W-:Y:S01]  /*2320*/  IMAD.X R7, RZ, RZ, R9, P0 ;  /* 0x000000ffff077224 */ /* 0x000fe200000e0609 */
[C---:B------:R-:W-:Y:S01]  /*2330*/  ISETP.GE.AND P0, PT, R18.reuse, R199, PT ;  /* 0x000000c71200720c */ /* 0x040fe20003f06270 */
[----:B------:R-:W-:Y:S01]  /*2340*/  IMAD.WIDE.U32 R14, R18, R76, R14 ;  /* 0x0000004c120e7225 */ /* 0x000fe200078e000e */
[----:B---3--:R-:W-:Y:S01]  /*2350*/  LEA R204, P1, R12, UR6, 0x1 ;  /* 0x000000060ccc7c11 */ /* 0x008fe2000f8208ff */
[----:B------:R-:W-:Y:S01]  /*2360*/  UMOV UR6, 0x400 ;  /* 0x0000040000067882 */ /* 0x000fe20000000000 */
[----:B------:R-:W-:Y:S01]  /*2370*/  LOP3.LUT R9, R190, 0x8, RZ, 0xc0, !PT ;  /* 0x00000008be097812 */ /* 0x000fe200078ec0ff */
[----:B------:R-:W-:Y:S01]  /*2380*/  IMAD R21, R17, UR4, RZ ;  /* 0x0000000411157c24 */ /* 0x000fe2000f8e02ff */
[----:B-----5:R-:W-:Y:S01]  /*2390*/  LEA R202, P2, R14, UR10, 0x1 ;  /* 0x0000000a0eca7c11 */ /* 0x020fe2000f8408ff */
[----:B------:R-:W-:Y:S01]  /*23a0*/  IMAD R203, R18, R77, R15 ;  /* 0x0000004d12cb7224 */ /* 0x000fe200078e020f */
[----:B------:R-:W-:Y:S01]  /*23b0*/  LOP3.LUT R78, R8, R9, RZ, 0x3c, !PT ;  /* 0x00000009084e7212 */ /* 0x000fe200078e3cff */
[----:B------:R-:W-:-:S02]  /*23c0*/  IMAD R205, R18, R5, R13 ;  /* 0x0000000512cd7224 */ /* 0x000fc400078e020d */
[C---:B------:R-:W-:Y:S01]  /*23d0*/  IMAD R21, R16.reuse, UR5, R21 ;  /* 0x0000000510157c24 */ /* 0x040fe2000f8e0215 */
[----:B-1----:R-:W-:Y:S01]  /*23e0*/  ULEA UR5, UR12, UR6, 0x18 ;  /* 0x000000060c057291 */ /* 0x002fe2000f8ec0ff */
[----:B------:R-:W-:Y:S01]  /*23f0*/  IMAD.WIDE.U32 R6, R16, UR4, R6 ;  /* 0x0000000410067c25 */ /* 0x000fe2000f8e0006 */
[----:B------:R-:W-:Y:S02]  /*2400*/  LEA.HI.X R203, R14, UR11, R203, 0x1, P2 ;  /* 0x0000000b0ecb7c11 */ /* 0x000fe400090f0ccb */
[----:B------:R-:W-:Y:S01]  /*2410*/  LEA.HI.X R205, R12, UR7, R205, 0x1, P1 ;  /* 0x000000070ccd7c11 */ /* 0x000fe200088f0ccd */
[----:B------:R-:W-:Y:S01]  /*2420*/  IMAD.WIDE.U32 R22, R3, 0x40, R18 ;  /* 0x0000004003167825 */ /* 0x000fe200078e0012 */
[----:B------:R-:W-:-:S03]  /*2430*/  LEA R89, R89, UR5, 0x1 ;  /* 0x0000000559597c11 */ /* 0x000fc6000f8e08ff */
[----:B------:R-:W-:Y:S01]  /*2440*/  IMAD.IADD R21, R7, 0x1, R21 ;  /* 0x0000000107157824 */ /* 0x000fe200078e0215 */
        /* <DEDUP_REMOVED lines=30> */
.L_x_4126:
[----:B------:R3:W-:Y:S02]  /*2630*/  STS.128 [R89+0x4000], RZ ;  /* 0x004000ff59007388 */ /* 0x0007e40000000c00 */
.L_x_4125:
[----:B------:R-:W-:Y:S05]  /*2640*/  BSYNC.RECONVERGENT B0 ;  /* 0x0000000000007941 */ /* 0x000fea0003800200 */
.L_x_4124:
        /* <DEDUP_REMOVED lines=36> */
.L_x_4129:
[----:B------:R2:W-:Y:S02]  /*2890*/  STS.128 [R89+0x4800], RZ ;  /* 0x004800ff59007388 */ /* 0x0005e40000000c00 */
.L_x_4128:
[----:B------:R-:W-:Y:S05]  /*28a0*/  BSYNC.RECONVERGENT B0 ;  /* 0x0000000000007941 */ /* 0x000fea0003800200 */
.L_x_4127:
        /* <DEDUP_REMOVED lines=36> */
.L_x_4132:
[----:B------:R2:W-:Y:S02]  /*2af0*/  STS.128 [R89+0x5000], RZ ;  /* 0x005000ff59007388 */ /* 0x0005e40000000c00 */
.L_x_4131:
[----:B------:R-:W-:Y:S05]  /*2b00*/  BSYNC.RECONVERGENT B0 ;  /* 0x0000000000007941 */ /* 0x000fea0003800200 */
.L_x_4130:
        /* <DEDUP_REMOVED lines=35> */
.L_x_4135:
[----:B------:R2:W-:Y:S02]  /*2d40*/  STS.128 [R89+0x5800], RZ ;  /* 0x005800ff59007388 */ /* 0x0005e40000000c00 */
.L_x_4134:
[----:B------:R-:W-:Y:S05]  /*2d50*/  BSYNC.RECONVERGENT B0 ;  /* 0x0000000000007941 */ /* 0x000fea0003800200 */
.L_x_4133:
        /* <DEDUP_REMOVED lines=28> */
.L_x_4138:
[----:B------:R2:W-:Y:S02]  /*2f20*/  STS.128 [R89+0xa000], RZ ;  /* 0x00a000ff59007388 */ /* 0x0005e40000000c00 */
.L_x_4137:
[----:B------:R-:W-:Y:S05]  /*2f30*/  BSYNC.RECONVERGENT B0 ;  /* 0x0000000000007941 */ /* 0x000fea0003800200 */
.L_x_4136:
[----:B------:R-:W-:Y:S01]  /*2f40*/  ISETP.GE.AND P0, PT, R14, R9, PT ;  /* 0x000000090e00720c */ /* 0x000fe20003f06270 */
[----:B------:R-:W-:Y:S01]  /*2f50*/  BSSY.RECONVERGENT B0, `(.L_x_4139) ;  /* 0x000001b000007945 */ /* 0x000fe20003800200 */
[C---:B------:R-:W-:Y:S01]  /*2f60*/  SHF.L.U64.HI R80, R76.reuse, 0x4, R77 ;  /* 0x000000044c507819 */ /* 0x040fe2000001024d */
[----:B------:R-:W-:-:S10]  /*2f70*/  IMAD.SHL.U32 R81, R76, 0x10, RZ ;  /* 0x000000104c517824 */ /* 0x000fd400078e00ff */
[----:B------:R-:W-:Y:S05]  /*2f80*/  @P0 BRA `(.L_x_4140) ;  /* 0x00000000005c0947 */ /* 0x000fea0003800000 */
[----:B------:R-:W5:Y:S01]  /*2f90*/  LDCU UR4, c[0x0][0x440] ;  /* 0x00008800ff0477ac */ /* 0x000f620008000800 */
[----:B-12---:R-:W-:-:S04]  /*2fa0*/  LEA R6, P2, R81, R202, 0x1 ;  /* 0x000000ca51067211 */ /* 0x006fc800078408ff */
        /* <DEDUP_REMOVED lines=20> */
.L_x_4141:
[----:B------:R2:W-:Y:S02]  /*30f0*/  STS.128 [R89+0xa800], RZ ;  /* 0x00a800ff59007388 */ /* 0x0005e40000000c00 */
.L_x_4140:
[----:B------:R-:W-:Y:S05]  /*3100*/  BSYNC.RECONVERGENT B0 ;  /* 0x0000000000007941 */ /* 0x000fea0003800200 */
.L_x_4139:
[----:B------:R-:W-:Y:S01]  /*3110*/  ISETP.GE.AND P0, PT, R12, R9, PT ;  /* 0x000000090c00720c */ /* 0x000fe20003f06270 */
[----:B------:R-:W-:-:S12]  /*3120*/  BSSY.RECONVERGENT B0, `(.L_x_4142) ;  /* 0x0000019000007945 */ /* 0x000fd80003800200 */
        /* <DEDUP_REMOVED lines=23> */
.L_x_4144:
[----:B------:R2:W-:Y:S02]  /*32a0*/  STS.128 [R89+0xb000], RZ ;  /* 0x00b000ff59007388 */ /* 0x0005e40000000c00 */
.L_x_4143:
[----:B------:R-:W-:Y:S05]  /*32b0*/  BSYNC.RECONVERGENT B0 ;  /* 0x0000000000007941 */ /* 0x000fea0003800200 */
.L_x_4142:
[----:B-12---:R-:W1:Y:S01]  /*32c0*/  LDC.64 R6, c[0x0][0x538] ;  /* 0x00014e00ff067b82 */ /* 0x006e620000000a00 */
[----:B------:R-:W-:Y:S01]  /*32d0*/  ISETP.GE.AND P0, PT, R10, R9, PT ;  /* 0x000000090a00720c */ /* 0x000fe20003f06270 */
[----:B------:R-:W-:-:S12]  /*32e0*/  BSSY.RECONVERGENT B0, `(.L_x_4145) ;  /* 0x0000018000007945 */ /* 0x000fd80003800200 */
[----:B------:R-:W-:Y:S05]  /*32f0*/  @P0 BRA `(.L_x_4146) ;  /* 0x0000000000580947 */ /* 0x000fea0003800000 */
[----:B------:R-:W2:Y:S01]  /*3300*/  LDCU UR4, c[0x0][0x440] ;  /* 0x00008800ff0477ac */ /* 0x000ea20008000800 */
[----:B------:R-:W-:Y:S02]  /*3310*/  IMAD R0, R77, 0x60, RZ ;  /* 0x000000604d007824 */ /* 0x000fe400078e02ff */
[----:B------:R-:W-:-:S05]  /*3320*/  IMAD.WIDE.U32 R18, R76, 0x60, R202 ;  /* 0x000000604c127825 */ /* 0x000fca00078e00ca */
[----:B------:R-:W-:Y:S02]  /*3330*/  IADD3 R19, PT, PT, R19, R0, RZ ;  /* 0x0000000013137210 */ /* 0x000fe40007ffe0ff */
        /* <DEDUP_REMOVED lines=18> */
.L_x_4146:
[----:B------:R-:W-:Y:S05]  /*3460*/  BSYNC.RECONVERGENT B0 ;  /* 0x0000000000007941 */ /* 0x000fea0003800200 */
.L_x_4145:
[----:B------:R-:W5:Y:S01]  /*3470*/  LDCU.64 UR6, c[0x0][0x540] ;  /* 0x0000a800ff0677ac */ /* 0x000f620008000a00 */
[----:B------:R-:W0:Y:S01]  /*3480*/  LDGDEPBAR ;  /* 0x00000000000079af */ /* 0x000e220000000000 */
[----:B------:R-:W3:Y:S01]  /*3490*/  LDCU UR4, c[0x0][0x458] ;  /* 0x00008b00ff0477ac */ /* 0x000ee20008000800 */
[----:B-----5:R-:W-:-:S04]  /*34a0*/  IMAD.WIDE.U32 R16, R207, UR6, R16 ;  /* 0x00000006cf107c25 */ /* 0x020fc8000f8e0010 */
[----:B------:R-:W-:Y:S01]  /*34b0*/  IMAD R0, R207, UR7, R17 ;  /* 0x00000007cf007c24 */ /* 0x000fe2000f8e0211 */
[----:B-1----:R-:W-:Y:S01]  /*34c0*/  LEA R6, P0, R16, R6, 0x2 ;  /* 0x0000000610067211 */ /* 0x002fe200078010ff */
[----:B------:R-:W-:Y:S01]  /*34d0*/  BSSY.RECONVERGENT B0, `(.L_x_4147) ;  /* 0x0000023000007945 */ /* 0x000fe20003800200 */
[----:B------:R-:W-:-:S04]  /*34e0*/  DEPBAR.LE SB0, 0x0 ;  /* 0x000080000000791a */ /* 0x000fc80000000000 */
[----:B------:R-:W-:-:S06]  /*34f0*/  LEA.HI.X R7, R16, R7, R0, 0x2, P0 ;  /* 0x0000000710077211 */ /* 0x000fcc00000f1400 */
[----:B------:R-:W5:Y:S01]  /*3500*/  LDG.E R7, desc[UR14][R6.64] ;  /* 0x0000000e06077981 */ /* 0x000f62000c1e1900 */
[----:B---3--:R-:W5:Y:S01]  /*3510*/  MUFU.RCP R0, UR4 ;  /* 0x0000000400007d08 */ /* 0x008f620008001000 */
[----:B------:R-:W-:Y:S01]  /*3520*/  BAR.SYNC.DEFER_BLOCKING 0x0 ;  /* 0x0000000000007b1d */ /* 0x000fe20000010000 */
[----:B-----5:R-:W-:-:S05]  /*3530*/  FMUL.FTZ R0, R7, R0 ;  /* 0x0000000007007220 */ /* 0x020fca0000410000 */
        /* <DEDUP_REMOVED lines=23> */
.L_x_4149:
[----:B------:R3:W-:Y:S01]  /*36b0*/  STS.128 [R89+0x10000], RZ ;  /* 0x010000ff59007388 */ /* 0x0007e20000000c00 */
[----:B------:R-:W-:Y:S05]  /*36c0*/  BRA `(.L_x_4150) ;  /* 0x00000000000c7947 */ /* 0x000fea0003800000 */
.L_x_4148:
[----:B------:R1:W-:Y:S04]  /*36d0*/  STS.128 [R89+0xc000], RZ ;  /* 0x00c000ff59007388 */ /* 0x0003e80000000c00 */
[----:B------:R1:W-:Y:S04]  /*36e0*/  STS.128 [R89+0xe000], RZ ;  /* 0x00e000ff59007388 */ /* 0x0003e80000000c00 */
[----:B------:R1:W-:Y:S02]  /*36f0*/  STS.128 [R89+0x10000], RZ ;  /* 0x010000ff59007388 */ /* 0x0003e40000000c00 */
.L_x_4150:
[----:B------:R-:W-:Y:S05]  /*3700*/  BSYNC.RECONVERGENT B0 ;  /* 0x0000000000007941 */ /* 0x000fea0003800200 */
.L_x_4147:
        /* <DEDUP_REMOVED lines=30> */
.L_x_4153:
[----:B------:R1:W-:Y:S02]  /*38f0*/  STS.128 [R89+0x10800], RZ ;  /* 0x010800ff59007388 */ /* 0x0003e40000000c00 */
.L_x_4152:
[----:B------:R-:W-:Y:S05]  /*3900*/  BSYNC.RECONVERGENT B0 ;  /* 0x0000000000007941 */ /* 0x000fea0003800200 */
.L_x_4151:
        /* <DEDUP_REMOVED lines=28> */
.L_x_4156:
[----:B------:R1:W-:Y:S02]  /*3ad0*/  STS.128 [R89+0x11000], RZ ;  /* 0x011000ff59007388 */ /* 0x0003e40000000c00 */
.L_x_4155:
[----:B------:R-:W-:Y:S05]  /*3ae0*/  BSYNC.RECONVERGENT B0 ;  /* 0x0000000000007941 */ /* 0x000fea0003800200 */
.L_x_4154:
        /* <DEDUP_REMOVED lines=34> */
.L_x_4159:
[----:B------:R1:W-:Y:S02]  /*3d10*/  STS.128 [R89+0x11800], RZ ;  /* 0x011800ff59007388 */ /* 0x0003e40000000c00 */
.L_x_4158:
[----:B------:R-:W-:Y:S05]  /*3d20*/  BSYNC.RECONVERGENT B0 ;  /* 0x0000000000007941 */ /* 0x000fea0003800200 */
.L_x_4157:
[----:B------:R-:W-:Y:S01]  /*3d30*/  SHF.L.U32 R6, R6, 0xa, RZ ;  /* 0x0000000a06067819 */ /* 0x000fe200000006ff */
[----:B------:R-:W5:Y:S01]  /*3d40*/  LDCU UR4, c[0x0][0x50c] ;  /* 0x0000a180ff0477ac */ /* 0x000f620008000800 */
[----:B------:R-:W-:Y:S01]  /*3d50*/  LOP3.LUT R9, R8, R9, RZ, 0x3c, !PT ;  /* 0x0000000908097212 */ /* 0x000fe200078e3cff */
[----:B------:R-:W0:Y:S01]  /*3d60*/  LDGDEPBAR ;  /* 0x00000000000079af */ /* 0x000e220000000000 */
[----:B------:R-:W-:Y:S02]  /*3d70*/  IADD3 R7, PT, PT, R78, R7, RZ ;  /* 0x000000074e077210 */ /* 0x000fe40007ffe0ff */
[----:B------:R-:W-:Y:S02]  /*3d80*/  LOP3.LUT R6, R6, 0x400, RZ, 0xc0, !PT ;  /* 0x0000040006067812 */ /* 0x000fe400078ec0ff */
[----:B------:R-:W-:Y:S02]  /*3d90*/  LEA R93, R7, UR5, 0x1 ;  /* 0x00000005075d7c11 */ /* 0x000fe4000f8e08ff */
[----:B------:R-:W-:-:S02]  /*3da0*/  LEA R86, R9, R6, 0x1 ;  /* 0x0000000609567211 */ /* 0x000fc400078e08ff */
[----:B------:R-:W-:Y:S01]  /*3db0*/  LOP3.LUT P1, RZ, R188, 0x2, RZ, 0xc0, !PT ;  /* 0x00000002bcff7812 */ /* 0x000fe2000782c0ff */
[----:B------:R-:W-:Y:S01]  /*3dc0*/  LDSM.16.M88.4 R48, [R93] ;  /* 0x000000005d30783b */ /* 0x000fe20000000200 */
[----:B------:R-:W-:Y:S02]  /*3dd0*/  MOV R186, 0x20 ;  /* 0x0000002000ba7802 */ /* 0x000fe40000000f00 */
[----:B------:R-:W-:Y:S01]  /*3de0*/  IADD3 R83, PT, PT, R86, UR5, RZ ;  /* 0x0000000556537c10 */ /* 0x000fe2000fffe0ff */
[----:B------:R-:W2:Y:S01]  /*3df0*/  LDSM.16.M88.4 R28, [R86+UR5+0x7800] ;  /* 0x00780005561c783b */ /* 0x000ea20008000200 */
[----:B------:R-:W-:Y:S02]  /*3e00*/  SEL R82, R186, 0xffffffe0, !P1 ;  /* 0xffffffe0ba527807 */ /* 0x000fe40004800000 */
[----:B------:R-:W-:Y:S01]  /*3e10*/  LOP3.LUT P0, RZ, R188, 0x4, RZ, 0xc0, !PT ;  /* 0x00000004bcff7812 */ /* 0x000fe2000780c0ff */
[----:B------:R-:W4:Y:S01]  /*3e20*/  LDSM.16.M88.4 R20, [R86+UR5+0x6000] ;  /* 0x006000055614783b */ /* 0x000f220008000200 */
[----:B------:R-:W-:-:S02]  /*3e30*/  IADD3 R92, PT, PT, R93, R82, RZ ;  /* 0x000000525d5c7210 */ /* 0x000fc40007ffe0ff */
[----:B------:R-:W-:Y:S01]  /*3e40*/  IADD3 R84, PT, PT, R83, R82, RZ ;  /* 0x0000005253547210 */ /* 0x000fe20007ffe0ff */
[----:B------:R-:W3:Y:S01]  /*3e50*/  LDSM.16.M88.4 R12, [R86+UR5+0x6800] ;  /* 0x00680005560c783b */ /* 0x000ee20008000200 */
[----:B------:R-:W-:Y:S02]  /*3e60*/  MOV R185, 0x40 ;  /* 0x0000004000b97802 */ /* 0x000fe40000000f00 */
[----:B------:R-:W-:Y:S01]  /*3e70*/  ISETP.GT.AND P2, PT, R214, R201, PT ;  /* 0x000000c9d600720c */ /* 0x000fe20003f44270 */
[----:B------:R-:W5:Y:S04]  /*3e80*/  LDSM.16.M88.4 R56, [R86+UR5+0x7000] ;  /* 0x007000055638783b */ /* 0x000f680008000200 */
[----:B------:R-:W-:Y:S04]  /*3e90*/  LDSM.16.M88.4 R64, [R92] ;  /* 0x000000005c40783b */ /* 0x000fe80000000200 */
[----:B------:R-:W5:Y:S04]  /*3ea0*/  LDSM.16.M88.4 R32, [R84+0x6000] ;  /* 0x006000005420783b */ /* 0x000f680000000200 */
[----:B-1----:R-:W1:Y:S04]  /*3eb0*/  LDSM.16.M88.4 R8, [R84+0x6800] ;  /* 0x006800005408783b */ /* 0x002e680000000200 */
[----:B------:R-:W1:Y:S04]  /*3ec0*/  LDSM.16.M88.4 R4, [R84+0x7000] ;  /* 0x007000005404783b */ /* 0x000e680000000200 */
[----:B------:R-:W1:Y:S01]  /*3ed0*/  LDSM.16.M88.4 R68, [R84+0x7800] ;  /* 0x007800005444783b */ /* 0x000e620000000200 */
[----:B--2---:R-:W-:Y:S01]  /*3ee0*/  HMMA.16816.F32 R52, R48, R28, RZ ;  /* 0x0000001c3034723c */ /* 0x004fe200000018ff */
[----:B------:R-:W-:-:S04]  /*3ef0*/  SEL R28, R185, 0xffffffc0, !P0 ;  /* 0xffffffc0b91c7807 */ /* 0x000fc80004000000 */
[-C--:B------:R-:W-:Y:S02]  /*3f00*/  IADD3 R83, PT, PT, R83, R28.reuse, RZ ;  /* 0x0000001c53537210 */ /* 0x080fe40007ffe0ff */
[----:B------:R-:W-:Y:S01]  /*3f10*/  IADD3 R91, PT, PT, R93, R28, RZ ;  /* 0x0000001c5d5b7210 */ /* 0x000fe20007ffe0ff */
[C---:B----4-:R-:W-:Y:S02]  /*3f20*/  HMMA.16816.F32 R24, R48.reuse, R20, RZ ;  /* 0x000000143018723c */ /* 0x050fe400000018ff */
[----:B------:R-:W-:Y:S01]  /*3f30*/  LDSM.16.M88.4 R44, [R83+0x6000] ;  /* 0x00600000532c783b */ /* 0x000fe20000000200 */
[C---:B------:R-:W-:Y:S02]  /*3f40*/  IADD3 R85, PT, PT, R82.reuse, R91, RZ ;  /* 0x0000005b52557210 */ /* 0x040fe40007ffe0ff */
[----:B------:R-:W-:Y:S01]  /*3f50*/  IADD3 R82, PT, PT, R82, R83, RZ ;  /* 0x0000005352527210 */ /* 0x000fe20007ffe0ff */
[----:B------:R-:W-:Y:S02]  /*3f60*/  LDSM.16.M88.4 R40, [R83+0x6800] ;  /* 0x006800005328783b */ /* 0x000fe40000000200 */
[C---:B---3--:R-:W-:Y:S02]  /*3f70*/  HMMA.16816.F32 R16, R48.reuse, R12, RZ ;  /* 0x0000000c3010723c */ /* 0x048fe400000018ff */
[----:B------:R-:W-:Y:S04]  /*3f80*/  LDSM.16.M88.4 R72, [R85] ;  /* 0x000000005548783b */ /* 0x000fe80000000200 */
[----:B------:R-:W-:Y:S02]  /*3f90*/  LDSM.16.M88.4 R36, [R83+0x7000] ;  /* 0x007000005324783b */ /* 0x000fe40000000200 */
[C---:B-----5:R-:W-:Y:S08]  /*3fa0*/  HMMA.16816.F32 R60, R48.reuse, R56, RZ ;  /* 0x00000038303c723c */ /* 0x060ff000000018ff */
        /* <DEDUP_REMOVED lines=124> */
[----:B------:R4:W2:Y:S01]  /*4770*/  MUFU.TANH R85, R72 ;  /* 0x0000004800557308 */ /* 0x0008a20000002400 */
        /* <DEDUP_REMOVED lines=8> */
[----:B------:R1:W1:Y:S06]  /*4800*/  MUFU.TANH R91, R74 ;  /* 0x0000004a005b7308 */ /* 0x00026c0000002400 */
[C---:B------:R-:W-:Y:S02]  /*4810*/  HMMA.16816.F32 R52, R60.reuse, R24, R52 ;  /* 0x000000183c34723c */ /* 0x040fe40000001834 */
[----:B------:R-:W1:Y:S06]  /*4820*/  MUFU.TANH R75, R75 ;  /* 0x0000004b004b7308 */ /* 0x000e6c0000002400 */
[----:B------:R-:W-:Y:S02]  /*4830*/  HMMA.16816.F32 R64, R60, R26, R64 ;  /* 0x0000001a3c40723c */ /* 0x000fe40000001840 */
[----:B------:R1:W1:Y:S06]  /*4840*/  MUFU.TANH R25, R20 ;  /* 0x0000001400197308 */ /* 0x00026c0000002400 */
[C---:B---3--:R-:W-:Y:S02]  /*4850*/  HMMA.16816.F32 R28, R40.reuse, R16, R28 ;  /* 0x00000010281c723c */ /* 0x048fe4000000181c */
[----:B------:R-:W3:Y:S06]  /*4860*/  MUFU.TANH R21, R21 ;  /* 0x0000001500157308 */ /* 0x000eec0000002400 */
[----:B------:R-:W-:Y:S01]  /*4870*/  HMMA.16816.F32 R12, R40, R18, R12 ;  /* 0x00000012280c723c */ /* 0x000fe2000000180c */
[----:B------:R-:W1:Y:S01]  /*4880*/  LDSM.16.M88.4 R16, [R82+0xb800] ;  /* 0x00b800005210783b */ /* 0x000e620000000200 */
[----:B------:R1:W1:Y:S01]  /*4890*/  MUFU.TANH R93, R22 ;  /* 0x00000016005d7308 */ /* 0x0002620000002400 */
        /* <DEDUP_REMOVED lines=8> */
[----:B------:R1:W1:Y:S01]  /*4920*/  MUFU.TANH R95, R28 ;  /* 0x0000001c005f7308 */ /* 0x0002620000002400 */
[----:B------:R-:W-:Y:S01]  /*4930*/  FMUL.FTZ R12, R12, UR4 ;  /* 0x000000040c0c7c20 */ /* 0x000fe20008410000 */
[----:B------:R-:W-:-:S04]  /*4940*/  FMUL.FTZ R14, R14, UR4 ;  /* 0x000000040e0e7c20 */ /* 0x000fc80008410000 */
[C---:B--2---:R-:W-:Y:S02]  /*4950*/  HMMA.16816.F32 R56, R44.reuse, R34, R56 ;  /* 0x000000222c38723c */ /* 0x044fe40000001838 */
[----:B------:R-:W2:Y:S06]  /*4960*/  MUFU.TANH R29, R29 ;  /* 0x0000001d001d7308 */ /* 0x000eac0000002400 */
[C---:B----4-:R-:W-:Y:S01]  /*4970*/  HMMA.16816.F32 R52, R44.reuse, R4, R52 ;  /* 0x000000042c34723c */ /* 0x050fe20000001834 */
[----:B------:R-:W-:Y:S01]  /*4980*/  FMUL.FTZ R5, R15, UR4 ;  /* 0x000000040f057c20 */ /* 0x000fe20008410000 */
[----:B------:R-:W4:Y:S06]  /*4990*/  MUFU.TANH R31, R31 ;  /* 0x0000001f001f7308 */ /* 0x000f2c0000002400 */
[C---:B------:R-:W-:Y:S02]  /*49a0*/  HMMA.16816.F32 R68, R44.reuse, R32, R68 ;  /* 0x000000202c44723c */ /* 0x040fe40000001844 */
[----:B------:R1:W1:Y:S06]  /*49b0*/  MUFU.TANH R33, R30 ;  /* 0x0000001e00217308 */ /* 0x00026c0000002400 */
[----:B------:R-:W-:Y:S02]  /*49c0*/  HMMA.16816.F32 R64, R44, R6, R64 ;  /* 0x000000062c40723c */ /* 0x000fe40000001840 */
[----:B------:R2:W2:Y:S06]  /*49d0*/  MUFU.TANH R35, R12 ;  /* 0x0000000c00237308 */ /* 0x0004ac0000002400 */
[C---:B------:R-:W-:Y:S02]  /*49e0*/  HMMA.16816.F32 R56, R40.reuse, R10, R56 ;  /* 0x0000000a2838723c */ /* 0x040fe40000001838 */
[----:B------:R2:W2:Y:S06]  /*49f0*/  MUFU.TANH R27, R14 ;  /* 0x0000000e001b7308 */ /* 0x0004ac0000002400 */
[C---:B-1----:R-:W-:Y:S02]  /*4a00*/  HMMA.16816.F32 R52, R40.reuse, R16, R52 ;  /* 0x000000102834723c */ /* 0x042fe40000001834 */
[----:B------:R-:W1:Y:S06]  /*4a10*/  MUFU.TANH R5, R5 ;  /* 0x0000000500057308 */ /* 0x000e6c0000002400 */
[----:B------:R-:W-:Y:S01]  /*4a20*/  HMMA.16816.F32 R68, R40, R8, R68 ;  /* 0x000000082844723c */ /* 0x000fe20000001844 */
[----:B------:R-:W-:-:S02]  /*4a30*/  FMUL.FTZ R9, R13, UR4 ;  /* 0x000000040d097c20 */ /* 0x000fc40008410000 */
        /* <DEDUP_REMOVED lines=47> */
.L_x_4161:
        /* <DEDUP_REMOVED lines=42> */
[----:B------:R-:W2:Y:S04]  /*4fd0*/  LDG.E R61, desc[UR14][R60.64] ;  /* 0x0000000e3c3d7981 */ /* 0x000ea8000c1e1900 */
[----:B------:R-:W2:Y:S01]  /*4fe0*/  LDG.E R4, desc[UR14][R62.64] ;  /* 0x0000000e3e047981 */ /* 0x000ea2000c1e1900 */
[----:B------:R-:W-:-:S05]  /*4ff0*/  IADD3 R6, PT, PT, R19, -R6, RZ ;  /* 0x8000000613067210 */ /* 0x000fca0007ffe0ff */
[----:B------:R-:W-:-:S05]  /*5000*/  IMAD R17, R6, R17, -0x40 ;  /* 0xffffffc006117424 */ /* 0x000fca00078e0211 */
[----:B------:R-:W-:-:S05]  /*5010*/  SHF.R.S32.HI R19, RZ, 0x1f, R17 ;  /* 0x0000001fff137819 */ /* 0x000fca0000011411 */
[----:B------:R-:W-:-:S04]  /*5020*/  IMAD R6, R19, R76, RZ ;  /* 0x0000004c13067224 */ /* 0x000fc800078e02ff */
[C---:B------:R-:W-:Y:S02]  /*5030*/  IMAD R6, R17.reuse, R77, R6 ;  /* 0x0000004d11067224 */ /* 0x040fe400078e0206 */
[----:B------:R-:W-:-:S04]  /*5040*/  IMAD.WIDE.U32 R16, R17, R76, RZ ;  /* 0x0000004c11107225 */ /* 0x000fc800078e00ff */
[----:B------:R-:W-:Y:S01]  /*5050*/  IMAD.MOV.U32 R18, RZ, RZ, R16 ;  /* 0x000000ffff127224 */ /* 0x000fe200078e0010 */
[----:B------:R-:W-:Y:S01]  /*5060*/  IADD3 R19, PT, PT, R17, R6, RZ ;  /* 0x0000000611137210 */ /* 0x000fe20007ffe0ff */
[----:B--2---:R-:W-:-:S04]  /*5070*/  IMAD.IADD R4, R61, 0x1, -R4 ;  /* 0x000000013d047824 */ /* 0x004fc800078e0a04 */
[----:B---3--:R-:W-:Y:S01]  /*5080*/  IMAD.WIDE.U32 R18, R4, UR6, R18 ;  /* 0x0000000604127c25 */ /* 0x008fe2000f8e0012 */
[----:B------:R-:W-:Y:S02]  /*5090*/  SHF.R.S32.HI R8, RZ, 0x1f, R4 ;  /* 0x0000001fff087819 */ /* 0x000fe40000011404 */
[----:B------:R-:W-:-:S03]  /*50a0*/  LEA R202, P2, R18, R202, 0x1 ;  /* 0x000000ca12ca7211 */ /* 0x000fc600078408ff */
[----:B------:R-:W-:-:S04]  /*50b0*/  IMAD R17, R8, UR6, RZ ;  /* 0x0000000608117c24 */ /* 0x000fc8000f8e02ff */
[----:B------:R-:W-:-:S05]  /*50c0*/  IMAD R17, R4, UR7, R17 ;  /* 0x0000000704117c24 */ /* 0x000fca000f8e0211 */
[----:B------:R-:W-:-:S04]  /*50d0*/  IADD3 R17, PT, PT, R19, R17, RZ ;  /* 0x0000001113117210 */ /* 0x000fc80007ffe0ff */
[----:B------:R-:W-:-:S07]  /*50e0*/  LEA.HI.X R203, R18, R203, R17, 0x1, P2 ;  /* 0x000000cb12cb7211 */ /* 0x000fce00010f0c11 */
.L_x_4162:
[----:B------:R-:W2:Y:S01]  /*50f0*/  LDCU UR4, c[0x0][0x440] ;  /* 0x00008800ff0477ac */ /* 0x000ea20008000800 */
        /* <DEDUP_REMOVED lines=72> */
.L_x_4160:
[----:B------:R-:W-:Y:S01]  /*5580*/  LOP3.LUT R135, R190, 0x1f0, RZ, 0xc0, !PT ;  /* 0x000001f0be877812 */ /* 0x000fe200078ec0ff */
[----:B------:R-:W-:Y:S01]  /*5590*/  IMAD.SHL.U32 R153, R188, 0x2, RZ ;  /* 0x00000002bc997824 */ /* 0x000fe200078e00ff */
[----:B------:R-:W-:Y:S01]  /*55a0*/  SHF.R.U32.HI R134, RZ, 0x2, R188 ;  /* 0x00000002ff867819 */ /* 0x000fe200000116bc */
[----:B------:R-:W3:Y:S01]  /*55b0*/  LDCU UR4, c[0x0][0x45c] ;  /* 0x00008b80ff0477ac */ /* 0x000ee20008000800 */
        /* <DEDUP_REMOVED lines=12> */
[----:B------:R-:W-:Y:S01]  /*5680*/  IMAD.IADD R16, R8, 0x1, -R17 ;  /* 0x0000000108107824 */ /* 0x000fe200078e0a11 */
[----:B------:R-:W-:Y:S01]  /*5690*/  ISETP.GE.AND P5, PT, R17, R152, PT ;  /* 0x000000981100720c */ /* 0x000fe20003fa6270 */
[----:B------:R-:W-:Y:S01]  /*56a0*/  VIADD R67, R10, 0xffffffd1 ;  /* 0xffffffd10a437836 */ /* 0x000fe20000000000 */
[----:B------:R-:W-:Y:S01]  /*56b0*/  LDSM.16.MT88.4 R136, [R189+0xc800] ;  /* 0x00c80000bd88783b */ /* 0x000fe20000004200 */
[C---:B------:R-:W-:Y:S01]  /*56c0*/  IMAD.IADD R20, R8.reuse, 0x1, -R61 ;  /* 0x0000000108147824 */ /* 0x040fe200078e0a3d */
[----:B------:R-:W-:Y:S01]  /*56d0*/  IABS R16, R16 ;  /* 0x0000001000107213 */ /* 0x000fe20000000000 */
[----:B------:R-:W-:-:S02]  /*56e0*/  IMAD.IADD R12, R8, 0x1, -R67 ;  /* 0x00000001080c7824 */ /* 0x000fc400078e0a43 */
[C---:B------:R-:W-:Y:S01]  /*56f0*/  VIADD R65, R10.reuse, 0xffffffe0 ;  /* 0xffffffe00a417836 */ /* 0x040fe20000000000 */
[----:B------:R-:W-:Y:S01]  /*5700*/  I2FP.F32.S32 R16, R16 ;  /* 0x0000001000107245 */ /* 0x000fe20000201400 */
[----:B------:R-:W-:Y:S01]  /*5710*/  VIADD R71, R10, 0xffffffc9 ;  /* 0xffffffc90a477836 */ /* 0x000fe20000000000 */
[----:B------:R-:W-:Y:S01]  /*5720*/  IABS R20, R20 ;  /* 0x0000001400147213 */ /* 0x000fe20000000000 */
[----:B------:R-:W-:Y:S01]  /*5730*/  IMAD.IADD R196, R8, 0x1, -R65 ;  /* 0x0000000108c47824 */ /* 0x000fe200078e0a41 */
[----:B------:R-:W-:Y:S01]  /*5740*/  IABS R12, R12 ;  /* 0x0000000c000c7213 */ /* 0x000fe20000000000 */
[----:B------:R-:W-:Y:S01]  /*5750*/  FFMA.FTZ R16, -R0, R16, R25 ;  /* 0x0000001000107223 */ /* 0x000fe20000010119 */
[C---:B------:R-:W-:Y:S01]  /*5760*/  VIADD R25, R10.reuse, 0xffffffd9 ;  /* 0xffffffd90a197836 */ /* 0x040fe20000000000 */
[----:B------:R-:W-:Y:S01]  /*5770*/  I2FP.F32.S32 R20, R20 ;  /* 0x0000001400147245 */ /* 0x000fe20000201400 */
[----:B------:R-:W-:Y:S01]  /*5780*/  VIADD R63, R10, 0xffffffe1 ;  /* 0xffffffe10a3f7836 */ /* 0x000fe20000000000 */
[----:B------:R-:W-:Y:S01]  /*5790*/  I2FP.F32.S32 R12, R12 ;  /* 0x0000000c000c7245 */ /* 0x000fe20000201400 */
[----:B------:R-:W-:Y:S01]  /*57a0*/  IMAD.IADD R6, R8, 0x1, -R25 ;  /* 0x0000000108067824 */ /* 0x000fe200078e0a19 */
[----:B------:R-:W-:Y:S01]  /*57b0*/  IABS R196, R196 ;  /* 0x000000c400c47213 */ /* 0x000fe20000000000 */
[----:B------:R-:W-:Y:S01]  /*57c0*/  FFMA.FTZ R35, -R0, R20, R35 ;  /* 0x0000001400237223 */ /* 0x000fe20000010123 */
[----:B------:R-:W-:-:S02]  /*57d0*/  VIADD R20, R8, 0x8 ;  /* 0x0000000808147836 */ /* 0x000fc40000000000 */
[----:B------:R-:W-:Y:S01]  /*57e0*/  FFMA.FTZ R12, -R0, R12, R29 ;  /* 0x0000000c000c7223 */ /* 0x000fe2000001011d */
[----:B------:R-:W-:Y:S01]  /*57f0*/  IABS R6, R6 ;  /* 0x0000000600067213 */ /* 0x000fe20000000000 */
[C---:B------:R-:W-:Y:S01]  /*5800*/  VIADD R29, R10.reuse, 0xffffffe8 ;  /* 0xffffffe80a1d7836 */ /* 0x040fe20000000000 */
[----:B------:R-:W-:Y:S01]  /*5810*/  I2FP.F32.S32 R196, R196 ;  /* 0x000000c400c47245 */ /* 0x000fe20000201400 */
[C---:B------:R-:W-:Y:S01]  /*5820*/  VIADD R69, R10.reuse, 0xffffffd0 ;  /* 0xffffffd00a457836 */ /* 0x040fe20000000000 */
[----:B------:R-:W-:Y:S01]  /*5830*/  I2FP.F32.S32 R6, R6 ;  /* 0x0000000600067245 */ /* 0x000fe20000201400 */
[----:B------:R-:W-:Y:S01]  /*5840*/  VIADD R17, R10, 0xffffffc0 ;  /* 0xffffffc00a117836 */ /* 0x000fe20000000000 */
[----:B------:R-:W-:Y:S01]  /*5850*/  ISETP.GE.AND P4, PT, R71, R152, PT ;  /* 0x000000984700720c */ /* 0x000fe20003f86270 */
[----:B------:R-:W-:Y:S02]  /*5860*/  IMAD.IADD R28, R20, 0x1, -R71 ;  /* 0x00000001141c7824 */ /* 0x000fe400078e0a47 */
[C---:B-1----:R-:W-:Y:S01]  /*5870*/  FFMA.FTZ R196, -R0.reuse, R196, R11 ;  /* 0x000000c400c47223 */ /* 0x042fe2000001010b */
[----:B------:R-:W-:Y:S01]  /*5880*/  FFMA.FTZ R9, -R0, R6, R9 ;  /* 0x0000000600097223 */ /* 0x000fe20000010109 */
[C---:B------:R-:W-:Y:S01]  /*5890*/  IMAD.IADD R194, R8.reuse, 0x1, -R63 ;  /* 0x0000000108c27824 */ /* 0x040fe200078e0a3f */
[----:B------:R-:W-:Y:S01]  /*58a0*/  ISETP.GE.AND P2, PT, R17, R152, PT ;  /* 0x000000981100720c */ /* 0x000fe20003f46270 */
[C---:B------:R-:W-:Y:S01]  /*58b0*/  IMAD.IADD R192, R8.reuse, 0x1, -R29 ;  /* 0x0000000108c07824 */ /* 0x040fe200078e0a1d */
[----:B------:R-:W-:Y:S01]  /*58c0*/  IABS R28, R28 ;  /* 0x0000001c001c7213 */ /* 0x000fe20000000000 */
[--C-:B------:R-:W-:Y:S01]  /*58d0*/  IMAD.IADD R22, R8, 0x1, -R17.reuse ;  /* 0x0000000108167824 */ /* 0x100fe200078e0a11 */
[----:B------:R-:W-:Y:S01]  /*58e0*/  IABS R194, R194 ;  /* 0x000000c200c27213 */ /* 0x000fe20000000000 */
[C---:B------:R-:W-:Y:S01]  /*58f0*/  IMAD.IADD R6, R20.reuse, 0x1, -R17 ;  /* 0x0000000114067824 */ /* 0x040fe200078e0a11 */
[----:B------:R-:W-:Y:S01]  /*5900*/  IABS R192, R192 ;  /* 0x000000c000c07213 */ /* 0x000fe20000000000 */
[C---:B------:R-:W-:Y:S01]  /*5910*/  IMAD.IADD R26, R20.reuse, 0x1, -R69 ;  /* 0x00000001141a7824 */ /* 0x040fe200078e0a45 */
[----:B------:R-:W-:Y:S01]  /*5920*/  IABS R22, R22 ;  /* 0x0000001600167213 */ /* 0x000fe20000000000 */
[----:B------:R-:W-:Y:S01]  /*5930*/  IMAD.IADD R24, R20, 0x1, -R67 ;  /* 0x0000000114187824 */ /* 0x000fe200078e0a43 */
[----:B------:R-:W-:Y:S01]  /*5940*/  IABS R6, R6 ;  /* 0x0000000600067213 */ /* 0x000fe20000000000 */
[----:B------:R-:W-:Y:S01]  /*5950*/  VIADD R19, R10, 0xffffffc1 ;  /* 0xffffffc10a137836 */ /* 0x000fe20000000000 */
[----:B------:R-:W-:Y:S01]  /*5960*/  IABS R26, R26 ;  /* 0x0000001a001a7213 */ /* 0x000fe20000000000 */
[C---:B------:R-:W-:Y:S01]  /*5970*/  IMAD.IADD R4, R8.reuse, 0x1, -R71 ;  /* 0x0000000108047824 */ /* 0x040fe200078e0a47 */
[----:B------:R-:W-:Y:S01]  /*5980*/  IABS R24, R24 ;  /* 0x0000001800187213 */ /* 0x000fe20000000000 */
[--C-:B------:R-:W-:Y:S01]  /*5990*/  IMAD.IADD R18, R8, 0x1, -R19.reuse ;  /* 0x0000000108127824 */ /* 0x100fe200078e0a13 */
[----:B------:R-:W-:Y:S01]  /*59a0*/  I2FP.F32.S32 R28, R28 ;  /* 0x0000001c001c7245 */ /* 0x000fe20000201400 */
[C---:B------:R-:W-:Y:S01]  /*59b0*/  IMAD.IADD R30, R20.reuse, 0x1, -R19 ;  /* 0x00000001141e7824 */ /* 0x040fe200078e0a13 */
[----:B------:R-:W-:Y:S01]  /*59c0*/  I2FP.F32.S32 R194, R194 ;  /* 0x000000c200c27245 */ /* 0x000fe20000201400 */
[----:B------:R-:W-:Y:S01]  /*59d0*/  IMAD.IADD R11, R20, 0x1, -R61 ;  /* 0x00000001140b7824 */ /* 0x000fe200078e0a3d */
[----:B------:R-:W-:Y:S01]  /*59e0*/  I2FP.F32.S32 R192, R192 ;  /* 0x000000c000c07245 */ /* 0x000fe20000201400 */
[----:B------:R-:W-:Y:S01]  /*59f0*/  FFMA.FTZ R23, -R0, R28, R23 ;  /* 0x0000001c00177223 */ /* 0x000fe20000010117 */
[----:B------:R-:W-:Y:S01]  /*5a00*/  I2FP.F32.S32 R22, R22 ;  /* 0x0000001600167245 */ /* 0x000fe20000201400 */
[----:B------:R-:W-:Y:S01]  /*5a10*/  IMAD.IADD R28, R20, 0x1, -R25 ;  /* 0x00000001141c7824 */ /* 0x000fe200078e0a19 */
[----:B------:R-:W-:Y:S01]  /*5a20*/  I2FP.F32.S32 R6, R6 ;  /* 0x0000000600067245 */ /* 0x000fe20000201400 */
[C---:B------:R-:W-:Y:S01]  /*5a30*/  FFMA.FTZ R194, -R0.reuse, R194, R13 ;  /* 0x000000c200c27223 */ /* 0x040fe2000001010d */
[----:B------:R-:W-:Y:S01]  /*5a40*/  I2FP.F32.S32 R26, R26 ;  /* 0x0000001a001a7245 */ /* 0x000fe20000201400 */
[C---:B------:R-:W-:Y:S01]  /*5a50*/  FFMA.FTZ R192, -R0.reuse, R192, R15 ;  /* 0x000000c000c07223 */ /* 0x040fe2000001010f */
[----:B------:R-:W-:Y:S01]  /*5a60*/  I2FP.F32.S32 R24, R24 ;  /* 0x0000001800187245 */ /* 0x000fe20000201400 */
[C---:B------:R-:W-:Y:S01]  /*5a70*/  FFMA.FTZ R85, -R0.reuse, R22, R85 ;  /* 0x0000001600557223 */ /* 0x040fe20000010155 */
[----:B------:R-:W-:Y:S01]  /*5a80*/  IABS R4, R4 ;  /* 0x0000000400047213 */ /* 0x000fe20000000000 */
[C---:B------:R-:W-:Y:S01]  /*5a90*/  FFMA.FTZ R17, -R0.reuse, R6, R91 ;  /* 0x0000000600117223 */ /* 0x040fe2000001015b */
[----:B------:R-:W-:Y:S01]  /*5aa0*/  IABS R18, R18 ;  /* 0x0000001200127213 */ /* 0x000fe20000000000 */
[C---:B------:R-:W-:Y:S01]  /*5ab0*/  FFMA.FTZ R15, -R0.reuse, R26, R33 ;  /* 0x0000001a000f7223 */ /* 0x040fe20000010121 */
[----:B------:R-:W-:Y:S01]  /*5ac0*/  IABS R30, R30 ;  /* 0x0000001e001e7213 */ /* 0x000fe20000000000 */
[C---:B------:R-:W-:Y:S01]  /*5ad0*/  FFMA.FTZ R13, -R0.reuse, R24, R31 ;  /* 0x00000018000d7223 */ /* 0x040fe2000001011f */
[----:B------:R-:W-:Y:S01]  /*5ae0*/  ISETP.GE.AND P6, PT, R19, R152, PT ;  /* 0x000000981300720c */ /* 0x000fe20003fc6270 */
[----:B------:R-:W-:Y:S01]  /*5af0*/  FFMA.FTZ R19, -R0, R22, R93 ;  /* 0x0000001600137223 */ /* 0x000fe2000001015d */
[----:B------:R-:W-:Y:S01]  /*5b00*/  IABS R11, R11 ;  /* 0x0000000b000b7213 */ /* 0x000fe20000000000 */
[C---:B------:R-:W-:Y:S01]  /*5b10*/  IMAD.IADD R26, R20.reuse, 0x1, -R65 ;  /* 0x00000001141a7824 */ /* 0x040fe200078e0a41 */
[----:B------:R-:W-:Y:S01]  /*5b20*/  I2FP.F32.S32 R4, R4 ;  /* 0x0000000400047245 */ /* 0x000fe20000201400 */
[C---:B------:R-:W-:Y:S01]  /*5b30*/  IMAD.IADD R24, R20.reuse, 0x1, -R63 ;  /* 0x0000000114187824 */ /* 0x040fe200078e0a3f */
[----:B------:R-:W-:Y:S01]  /*5b40*/  I2FP.F32.S32 R18, R18 ;  /* 0x0000001200127245 */ /* 0x000fe20000201400 */
[----:B------:R-:W-:Y:S01]  /*5b50*/  IMAD.IADD R22, R20, 0x1, -R29 ;  /* 0x0000000114167824 */ /* 0x000fe200078e0a1d */
[----:B------:R-:W-:Y:S01]  /*5b60*/  I2FP.F32.S32 R30, R30 ;  /* 0x0000001e001e7245 */ /* 0x000fe20000201400 */
[----:B------:R-:W-:Y:S01]  /*5b70*/  IMAD.IADD R14, R8, 0x1, -R69 ;  /* 0x00000001080e7824 */ /* 0x000fe200078e0a45 */
[----:B------:R-:W-:Y:S01]  /*5b80*/  IABS R28, R28 ;  /* 0x0000001c001c7213 */ /* 0x000fe20000000000 */
[C---:B------:R-:W-:Y:S01]  /*5b90*/  FFMA.FTZ R4, -R0.reuse, R4, R21 ;  /* 0x0000000400047223 */ /* 0x040fe20000010115 */
[----:B------:R-:W-:Y:S01]  /*5ba0*/  I2FP.F32.S32 R11, R11 ;  /* 0x0000000b000b7245 */ /* 0x000fe20000201400 */
[C---:B------:R-:W-:Y:S01]  /*5bb0*/  FFMA.FTZ R18, -R0.reuse, R18, R73 ;  /* 0x0000001200127223 */ /* 0x040fe20000010149 */
[----:B------:R-:W-:Y:S01]  /*5bc0*/  FSEL R6, R85, -INF , !P2 ;  /* 0xff80000055067808 */ /* 0x000fe20005000000 */
[C---:B------:R-:W-:Y:S01]  /*5bd0*/  FFMA.FTZ R21, -R0.reuse, R30, R75 ;  /* 0x0000001e00157223 */ /* 0x040fe2000001014b */
[----:B------:R-:W-:Y:S01]  /*5be0*/  FSEL R17, R17, -INF , !P2 ;  /* 0xff80000011117808 */ /* 0x000fe20005000000 */
[----:B------:R-:W-:Y:S01]  /*5bf0*/  FFMA.FTZ R11, -R0, R11, R27 ;  /* 0x0000000b000b7223 */ /* 0x000fe2000001011b */
[----:B------:R-:W-:Y:S01]  /*5c00*/  ISETP.GE.AND P2, PT, R67, R152, PT ;  /* 0x000000984300720c */ /* 0x000fe20003f46270 */
[----:B------:R-:W-:Y:S01]  /*5c10*/  VIADD R27, R10, 0xffffffe9 ;  /* 0xffffffe90a1b7836 */ /* 0x000fe20000000000 */
[----:B------:R-:W-:Y:S01]  /*5c20*/  IABS R26, R26 ;  /* 0x0000001a001a7213 */ /* 0x000fe20000000000 */
[----:B------:R-:W-:Y:S01]  /*5c30*/  VIADD R172, R189, 0xc040 ;  /* 0x0000c040bdac7836 */ /* 0x000fe20000000000 */
[----:B------:R-:W-:Y:S01]  /*5c40*/  IABS R24, R24 ;  /* 0x0000001800187213 */ /* 0x000fe20000000000 */
[----:B------:R-:W-:Y:S01]  /*5c50*/  IMAD.IADD R30, R8, 0x1, -R27 ;  /* 0x00000001081e7824 */ /* 0x000fe200078e0a1b */
[----:B------:R-:W-:Y:S01]  /*5c60*/  IABS R22, R22 ;  /* 0x0000001600167213 */ /* 0x000fe20000000000 */
[----:B------:R-:W-:Y:S01]  /*5c70*/  IMAD.IADD R176, R171, 0x1, R189 ;  /* 0x00000001abb07824 */ /* 0x000fe200078e02bd */
[----:B------:R-:W-:Y:S01]  /*5c80*/  I2FP.F32.S32 R28, R28 ;  /* 0x0000001c001c7245 */ /* 0x000fe20000201400 */
[----:B------:R-:W-:Y:S01]  /*5c90*/  LDSM.16.MT88.4 R72, [R189+0x10000] ;  /* 0x01000000bd48783b */ /* 0x000fe20000004200 */
[----:B------:R-:W-:-:S02]  /*5ca0*/  IABS R14, R14 ;  /* 0x0000000e000e7213 */ /* 0x000fc40000000000 */
[----:B------:R-:W-:Y:S01]  /*5cb0*/  FSEL R16, R16, -INF , !P5 ;  /* 0xff80000010107808 */ /* 0x000fe20006800000 */
[----:B------:R-:W-:Y:S01]  /*5cc0*/  FFMA.FTZ R31, -R0, R28, R5 ;  /* 0x0000001c001f7223 */ /* 0x000fe20000010105 */
[----:B------:R-:W-:Y:S01]  /*5cd0*/  FSEL R19, R19, -INF , !P5 ;  /* 0xff80000013137808 */ /* 0x000fe20006800000 */
[----:B------:R-:W-:Y:S01]  /*5ce0*/  VIADD R5, R10, 0xfffffff8 ;  /* 0xfffffff80a057836 */ /* 0x000fe20000000000 */
[----:B------:R-:W-:Y:S01]  /*5cf0*/  FSEL R12, R12, -INF , !P2 ;  /* 0xff8000000c0c7808 */ /* 0x000fe20005000000 */
[----:B------:R-:W-:Y:S01]  /*5d00*/  LDSM.16.MT88.4 R116, [R176+0xc000] ;  /* 0x00c00000b074783b */ /* 0x000fe20000004200 */
[----:B------:R-:W-:Y:S02]  /*5d10*/  FSEL R13, R13, -INF , !P2 ;  /* 0xff8000000d0d7808 */ /* 0x000fe40005000000 */
[----:B------:R-:W-:Y:S01]  /*5d20*/  I2FP.F32.S32 R26, R26 ;  /* 0x0000001a001a7245 */ /* 0x000fe20000201400 */
[----:B------:R-:W-:Y:S01]  /*5d30*/  LDSM.16.MT88.4 R80, [R176+0x10000] ;  /* 0x01000000b050783b */ /* 0x000fe20000004200 */
[----:B------:R-:W-:-:S02]  /*5d40*/  I2FP.F32.S32 R24, R24 ;  /* 0x0000001800187245 */ /* 0x000fc40000201400 */
[----:B------:R-:W-:Y:S01]  /*5d50*/  I2FP.F32.S32 R22, R22 ;  /* 0x0000001600167245 */ /* 0x000fe20000201400 */
[----:B------:R-:W-:Y:S01]  /*5d60*/  FFMA.FTZ R37, -R0, R26, R37 ;  /* 0x0000001a00257223 */ /* 0x000fe20000010125 */
[-C--:B------:R-:W-:Y:S01]  /*5d70*/  ISETP.GE.AND P5, PT, R25, R152.reuse, PT ;  /* 0x000000981900720c */ /* 0x080fe20003fa6270 */
[C---:B------:R-:W-:Y:S01]  /*5d80*/  VIADD R25, R10.reuse, 0xfffffff0 ;  /* 0xfffffff00a197836 */ /* 0x040fe20000000000 */
[----:B------:R-:W-:Y:S01]  /*5d90*/  FSEL R163, R23, -INF , !P4 ;  /* 0xff80000017a37808 */ /* 0x000fe20006000000 */
[C---:B------:R-:W-:Y:S01]  /*5da0*/  VIADD R23, R10.reuse, 0xfffffff1 ;  /* 0xfffffff10a177836 */ /* 0x040fe20000000000 */
[----:B------:R-:W-:Y:S01]  /*5db0*/  ISETP.GE.AND P2, PT, R29, R152, PT ;  /* 0x000000981d00720c */ /* 0x000fe20003f46270 */
[----:B------:R-:W-:Y:S01]  /*5dc0*/  VIADD R29, R10, 0xfffffff9 ;  /* 0xfffffff90a1d7836 */ /* 0x000fe20000000000 */
[----:B------:R-:W-:Y:S01]  /*5dd0*/  I2FP.F32.S32 R14, R14 ;  /* 0x0000000e000e7245 */ /* 0x000fe20000201400 */
[----:B------:R-:W-:Y:S01]  /*5de0*/  FFMA.FTZ R39, -R0, R24, R39 ;  /* 0x0000001800277223 */ /* 0x000fe20000010127 */
[----:B------:R-:W-:Y:S01]  /*5df0*/  FSEL R18, R18, -INF , !P6 ;  /* 0xff80000012127808 */ /* 0x000fe20007000000 */
[----:B------:R-:W-:Y:S01]  /*5e00*/  FFMA.FTZ R49, -R0, R22, R49 ;  /* 0x0000001600317223 */ /* 0x000fe20000010131 */
[----:B------:R-:W-:Y:S01]  /*5e10*/  FSEL R21, R21, -INF , !P6 ;  /* 0xff80000015157808 */ /* 0x000fe20007000000 */
[C---:B------:R-:W-:Y:S01]  /*5e20*/  IMAD.IADD R26, R8.reuse, 0x1, -R25 ;  /* 0x00000001081a7824 */ /* 0x040fe200078e0a19 */
[----:B------:R-:W-:Y:S01]  /*5e30*/  ISETP.GE.AND P6, PT, R61, R152, PT ;  /* 0x000000983d00720c */ /* 0x000fe20003fc6270 */
[----:B------:R-:W-:-:S02]  /*5e40*/  IMAD.IADD R24, R8, 0x1, -R23 ;  /* 0x0000000108187824 */ /* 0x000fc400078e0a17 */
[----:B------:R-:W-:Y:S01]  /*5e50*/  FFMA.FTZ R14, -R0, R14, R95 ;  /* 0x0000000e000e7223 */ /* 0x000fe2000001015f */
[C---:B------:R-:W-:Y:S01]  /*5e60*/  IMAD.IADD R22, R8.reuse, 0x1, -R5 ;  /* 0x0000000108167824 */ /* 0x040fe200078e0a05 */
[----:B------:R-:W-:Y:S01]  /*5e70*/  FSEL R10, R35, -INF , !P6 ;  /* 0xff800000230a7808 */ /* 0x000fe20007000000 */
[----:B------:R-:W-:Y:S01]  /*5e80*/  IMAD.IADD R28, R8, 0x1, -R29 ;  /* 0x00000001081c7824 */ /* 0x000fe200078e0a1d */
[----:B------:R-:W-:Y:S01]  /*5e90*/  FSEL R11, R11, -INF , !P6 ;  /* 0xff8000000b0b7808 */ /* 0x000fe20007000000 */
[----:B------:R-:W-:Y:S01]  /*5ea0*/  LDSM.16.MT88.4 R148, [R176+0xc800] ;  /* 0x00c80000b094783b */ /* 0x000fe20000004200 */
[----:B------:R-:W-:Y:S02]  /*5eb0*/  FSEL R8, R9, -INF , !P5 ;  /* 0xff80000009087808 */ /* 0x000fe40006800000 */
[-C--:B------:R-:W-:Y:S01]  /*5ec0*/  ISETP.GE.AND P3, PT, R69, R152.reuse, PT ;  /* 0x000000984500720c */ /* 0x080fe20003f66270 */
[----:B------:R-:W-:Y:S01]  /*5ed0*/  LDSM.16.MT88.4 R144, [R176+0xe800] ;  /* 0x00e80000b090783b */ /* 0x000fe20000004200 */
[----:B------:R-:W-:Y:S01]  /*5ee0*/  ISETP.GE.AND P6, PT, R27, R152, PT ;  /* 0x000000981b00720c */ /* 0x000fe20003fc6270 */
[----:B------:R-:W-:Y:S01]  /*5ef0*/  IMAD.IADD R27, R20, 0x1, -R27 ;  /* 0x00000001141b7824 */ /* 0x000fe200078e0a1b */
[----:B------:R-:W-:Y:S01]  /*5f00*/  FSEL R9, R31, -INF , !P5 ;  /* 0xff8000001f097808 */ /* 0x000fe20006800000 */
[----:B------:R-:W-:Y:S01]  /*5f10*/  LDSM.16.MT88.4 R140, [R176+0x10800] ;  /* 0x01080000b08c783b */ /* 0x000fe20000004200 */
[----:B------:R-:W-:-:S02]  /*5f20*/  IABS R30, R30 ;  /* 0x0000001e001e7213 */ /* 0x000fc40000000000 */
[----:B------:R-:W-:Y:S01]  /*5f30*/  ISETP.GE.AND P5, PT, R25, R152, PT ;  /* 0x000000981900720c */ /* 0x000fe20003fa6270 */
[----:B------:R-:W-:Y:S01]  /*5f40*/  IMAD.IADD R25, R20, 0x1, -R25 ;  /* 0x0000000114197824 */ /* 0x000fe200078e0a19 */
[----:B------:R-:W-:Y:S02]  /*5f50*/  FSEL R14, R14, -INF , !P3 ;  /* 0xff8000000e0e7808 */ /* 0x000fe40005800000 */
[----:B------:R-:W-:Y:S02]  /*5f60*/  FSEL R15, R15, -INF , !P3 ;  /* 0xff8000000f0f7808 */ /* 0x000fe40005800000 */
[----:B------:R-:W-:Y:S02]  /*5f70*/  I2FP.F32.S32 R30, R30 ;  /* 0x0000001e001e7245 */ /* 0x000fe40000201400 */
[----:B------:R-:W-:Y:S02]  /*5f80*/  ISETP.GE.AND P3, PT, R63, R152, PT ;  /* 0x000000983f00720c */ /* 0x000fe40003f66270 */
[----:B------:R-:W-:Y:S01]  /*5f90*/  IABS R27, R27 ;  /* 0x0000001b001b7213 */ /* 0x000fe20000000000 */
[----:B------:R-:W-:Y:S01]  /*5fa0*/  FFMA.FTZ R7, -R0, R30, R7 ;  /* 0x0000001e00077223 */ /* 0x000fe20000010107 */
[----:B------:R-:W-:-:S02]  /*5fb0*/  FSEL R4, R4, -INF , !P4 ;  /* 0xff80000004047808 */ /* 0x000fc40006000000 */
[----:B------:R-:W-:Y:S02]  /*5fc0*/  IABS R25, R25 ;  /* 0x0000001900197213 */ /* 0x000fe40000000000 */
[-C--:B------:R-:W-:Y:S02]  /*5fd0*/  ISETP.GE.AND P4, PT, R65, R152.reuse, PT ;  /* 0x000000984100720c */ /* 0x080fe40003f86270 */
[----:B------:R-:W-:Y:S02]  /*5fe0*/  FSEL R194, R194, -INF , !P3 ;  /* 0xff800000c2c27808 */ /* 0x000fe40005800000 */
[----:B------:R-:W-:Y:S02]  /*5ff0*/  FSEL R195, R39, -INF , !P3 ;  /* 0xff80000027c37808 */ /* 0x000fe40005800000 */
[----:B------:R-:W-:Y:S01]  /*6000*/  ISETP.GE.AND P3, PT, R5, R152, PT ;  /* 0x000000980500720c */ /* 0x000fe20003f66270 */
[----:B------:R-:W-:Y:S01]  /*6010*/  IMAD.IADD R5, R20, 0x1, -R5 ;  /* 0x0000000114057824 */ /* 0x000fe200078e0a05 */
[----:B------:R-:W-:-:S02]  /*6020*/  I2FP.F32.S32 R30, R27 ;  /* 0x0000001b001e7245 */ /* 0x000fc40000201400 */
[----:B------:R-:W-:Y:S02]  /*6030*/  I2FP.F32.S32 R27, R25 ;  /* 0x00000019001b7245 */ /* 0x000fe40000201400 */
[----:B------:R-:W-:Y:S01]  /*6040*/  FSEL R196, R196, -INF , !P4 ;  /* 0xff800000c4c47808 */ /* 0x000fe20006000000 */
[C---:B------:R-:W-:Y:S01]  /*6050*/  FFMA.FTZ R30, -R0.reuse, R30, R45 ;  /* 0x0000001e001e7223 */ /* 0x040fe2000001012d */
[----:B------:R-:W-:Y:S01]  /*6060*/  FSEL R197, R37, -INF , !P4 ;  /* 0xff80000025c57808 */ /* 0x000fe20006000000 */
[----:B------:R-:W-:Y:S01]  /*6070*/  FFMA.FTZ R53, -R0, R27, R53 ;  /* 0x0000001b00357223 */ /* 0x000fe20000010135 */
[----:B------:R-:W-:Y:S02]  /*6080*/  FMNMX3.FTZ R25, R6, R18, R16, !PT ;  /* 0x0000001206197276 */ /* 0x000fe40007810010 */
[----:B------:R-:W-:Y:S01]  /*6090*/  ISETP.GE.AND P4, PT, R23, R152, PT ;  /* 0x000000981700720c */ /* 0x000fe20003f86270 */
[C---:B------:R-:W-:Y:S01]  /*60a0*/  IMAD.IADD R23, R20.reuse, 0x1, -R23 ;  /* 0x0000000114177824 */ /* 0x040fe200078e0a17 */
[----:B------:R-:W-:Y:S01]  /*60b0*/  IABS R22, R22 ;  /* 0x0000001600167213 */ /* 0x000fe20000000000 */
[----:B------:R-:W-:Y:S01]  /*60c0*/  IMAD.IADD R20, R20, 0x1, -R29 ;  /* 0x0000000114147824 */ /* 0x000fe200078e0a1d */
[----:B------:R-:W-:-:S02]  /*60d0*/  IABS R26, R26 ;  /* 0x0000001a001a7213 */ /* 0x000fc40000000000 */
[----:B------:R-:W-:Y:S02]  /*60e0*/  IABS R5, R5 ;  /* 0x0000000500057213 */ /* 0x000fe40000000000 */
[----:B------:R-:W-:Y:S02]  /*60f0*/  FMNMX3.FTZ R25, R25, R4, R14, !PT ;  /* 0x0000000419197276 */ /* 0x000fe4000781000e */
[----:B------:R-:W-:Y:S01]  /*6100*/  FMNMX3.FTZ R32, R17, R21, R19, !PT ;  /* 0x0000001511207276 */ /* 0x000fe20007810013 */
[----:B------:R-:W-:Y:S01]  /*6110*/  IMAD.MOV.U32 R27, RZ, RZ, R5 ;  /* 0x000000ffff1b7224 */ /* 0x000fe200078e0005 */
[----:B------:R-:W-:Y:S02]  /*6120*/  I2FP.F32.S32 R22, R22 ;  /* 0x0000001600167245 */ /* 0x000fe40000201400 */
[----:B------:R-:W-:Y:S02]  /*6130*/  IABS R24, R24 ;  /* 0x0000001800187213 */ /* 0x000fe40000000000 */
[----:B------:R-:W-:Y:S01]  /*6140*/  I2FP.F32.S32 R26, R26 ;  /* 0x0000001a001a7245 */ /* 0x000fe20000201400 */
[----:B------:R-:W-:Y:S01]  /*6150*/  FFMA.FTZ R22, -R0, R22, R57 ;  /* 0x0000001600167223 */ /* 0x000fe20000010139 */
[----:B------:R-:W-:-:S02]  /*6160*/  IABS R20, R20 ;  /* 0x0000001400147213 */ /* 0x000fc40000000000 */
[----:B------:R-:W-:Y:S01]  /*6170*/  FMNMX3.FTZ R25, R25, R12, R10, !PT ;  /* 0x0000000c19197276 */ /* 0x000fe2000781000a */
[----:B------:R-:W-:Y:S01]  /*6180*/  FFMA.FTZ R26, -R0, R26, R47 ;  /* 0x0000001a001a7223 */ /* 0x000fe2000001012f */
[----:B------:R-:W-:Y:S01]  /*6190*/  FMNMX3.FTZ R32, R32, R163, R15, !PT ;  /* 0x000000a320207276 */ /* 0x000fe2000781000f */
[----:B------:R-:W-:Y:S01]  /*61a0*/  IMAD.MOV.U32 R5, RZ, RZ, R20 ;  /* 0x000000ffff057224 */ /* 0x000fe200078e0014 */
[----:B------:R-:W-:Y:S02]  /*61b0*/  IABS R28, R28 ;  /* 0x0000001c001c7213 */ /* 0x000fe40000000000 */
[----:B------:R-:W-:Y:S02]  /*61c0*/  I2FP.F32.S32 R24, R24 ;  /* 0x0000001800187245 */ /* 0x000fe40000201400 */
[----:B------:R-:W-:Y:S02]  /*61d0*/  IABS R23, R23 ;  /* 0x0000001700177213 */ /* 0x000fe40000000000 */
[----:B------:R-:W-:Y:S01]  /*61e0*/  FSEL R192, R192, -INF , !P2 ;  /* 0xff800000c0c07808 */ /* 0x000fe20005000000 */
[----:B------:R-:W-:Y:S01]  /*61f0*/  FFMA.FTZ R24, -R0, R24, R41 ;  /* 0x0000001800187223 */ /* 0x000fe20000010129 */
[----:B------:R-:W-:-:S02]  /*6200*/  FMNMX3.FTZ R25, R25, R8, R196, !PT ;  /* 0x0000000819197276 */ /* 0x000fc400078100c4 */
[----:B------:R-:W-:Y:S02]  /*6210*/  FMNMX3.FTZ R32, R32, R13, R11, !PT ;  /* 0x0000000d20207276 */ /* 0x000fe4000781000b */
[----:B------:R-:W-:Y:S02]  /*6220*/  I2FP.F32.S32 R28, R28 ;  /* 0x0000001c001c7245 */ /* 0x000fe40000201400 */
[----:B------:R-:W-:Y:S02]  /*6230*/  I2FP.F32.S32 R23, R23 ;  /* 0x0000001700177245 */ /* 0x000fe40000201400 */
[----:B------:R-:W-:Y:S01]  /*6240*/  I2FP.F32.S32 R20, R27 ;  /* 0x0000001b00147245 */ /* 0x000fe20000201400 */
[C---:B------:R-:W-:Y:S01]  /*6250*/  FFMA.FTZ R28, -R0.reuse, R28, R59 ;  /* 0x0000001c001c7223 */ /* 0x040fe2000001013b */
[----:B------:R-:W-:Y:S01]  /*6260*/  FSEL R184, R7, -INF , !P6 ;  /* 0xff80000007b87808 */ /* 0x000fe20007000000 */
[----:B------:R-:W-:Y:S01]  /*6270*/  FFMA.FTZ R55, -R0, R23, R55 ;  /* 0x0000001700377223 */ /* 0x000fe20000010137 */
[----:B------:R-:W-:Y:S01]  /*6280*/  FSEL R180, R22, -INF , !P3 ;  /* 0xff80000016b47808 */ /* 0x000fe20005800000 */
[----:B------:R-:W-:Y:S01]  /*6290*/  FFMA.FTZ R20, -R0, R20, R51 ;  /* 0x0000001400147223 */ /* 0x000fe20000010133 */
[----:B------:R-:W-:-:S02]  /*62a0*/  FSEL R193, R49, -INF , !P2 ;  /* 0xff80000031c17808 */ /* 0x000fc40005000000 */
[----:B------:R-:W-:Y:S01]  /*62b0*/  FSEL R182, R26, -INF , !P5 ;  /* 0xff8000001ab67808 */ /* 0x000fe20006800000 */
[----:B------:R-:W-:Y:S01]  /*62c0*/  LDSM.16.MT88.4 R48, [R176+0xe000] ;  /* 0x00e00000b030783b */ /* 0x000fe20000004200 */
[----:B------:R-:W-:Y:S02]  /*62d0*/  FMNMX3.FTZ R7, R25, R194, R192, !PT ;  /* 0x000000c219077276 */ /* 0x000fe400078100c0 */
[----:B------:R-:W-:Y:S02]  /*62e0*/  FMNMX3.FTZ R22, R32, R9, R197, !PT ;  /* 0x0000000920167276 */ /* 0x000fe400078100c5 */
[----:B------:R-:W-:Y:S02]  /*62f0*/  I2FP.F32.S32 R5, R5 ;  /* 0x0000000500057245 */ /* 0x000fe40000201400 */
[----:B------:R-:W-:Y:S02]  /*6300*/  ISETP.GE.AND P2, PT, R29, R152, PT ;  /* 0x000000981d00720c */ /* 0x000fe40003f46270 */
[----:B------:R-:W-:Y:S01]  /*6310*/  FSEL R181, R24, -INF , !P4 ;  /* 0xff80000018b57808 */ /* 0x000fe20006000000 */
[----:B------:R-:W-:Y:S01]  /*6320*/  FFMA.FTZ R5, -R0, R5, R43 ;  /* 0x0000000500057223 */ /* 0x000fe2000001012b */
[----:B------:R-:W-:Y:S01]  /*6330*/  FMNMX3.FTZ R7, R7, R184, R182, !PT ;  /* 0x000000b807077276 */ /* 0x000fe200078100b6 */
[----:B------:R-:W-:Y:S01]  /*6340*/  LDSM.16.MT88.4 R40, [R189+0xe000] ;  /* 0x00e00000bd28783b */ /* 0x000fe20000004200 */
        /* <DEDUP_REMOVED lines=21> */
[----:B--2---:R-:W-:Y:S01]  /*64a0*/  FMNMX.FTZ R132, R5, R132, !PT ;  /* 0x0000008405847209 */ /* 0x004fe20007810000 */
[----:B------:R-:W-:-:S03]  /*64b0*/  VIADD R5, R189, 0xc000 ;  /* 0x0000c000bd057836 */ /* 0x000fc60000000000 */
[----:B------:R-:W-:Y:S02]  /*64c0*/  FSEL R183, R183, RZ, P2 ;  /* 0x000000ffb7b77208 */ /* 0x000fe40001000000 */
[C---:B------:R-:W-:Y:S01]  /*64d0*/  FSETP.NEU.FTZ.AND P2, PT, R132.reuse, -INF , PT ;  /* 0xff8000008400780b */ /* 0x040fe20003f5d000 */
[----:B------:R-:W-:Y:S02]  /*64e0*/  @P0 VIADD R172, R5, 0xffffffc0 ;  /* 0xffffffc005ac0836 */ /* 0x000fe40000000000 */
[----:B------:R-:W-:Y:S01]  /*64f0*/  FMUL.FTZ R174, R132, UR4 ;  /* 0x0000000484ae7c20 */ /* 0x000fe20008410000 */
[--C-:B------:R-:W-:Y:S01]  /*6500*/  FFMA.FTZ R170, R6, UR4, -R183.reuse ;  /* 0x0000000406aa7c23 */ /* 0x100fe200080108b7 */
[--C-:B------:R-:W-:Y:S01]  /*6510*/  FFMA.FTZ R165, R4, UR4, -R183.reuse ;  /* 0x0000000404a57c23 */ /* 0x100fe200080108b7 */
[----:B------:R-:W-:Y:S01]  /*6520*/  IMAD.IADD R171, R171, 0x1, R172 ;  /* 0x00000001abab7824 */ /* 0x000fe200078e02ac */
[----:B------:R-:W1:Y:S01]  /*6530*/  LDSM.16.MT88.4 R108, [R172] ;  /* 0x00000000ac6c783b */ /* 0x000e620000004200 */
[----:B------:R-:W-:Y:S01]  /*6540*/  FSEL R174, R174, RZ, P2 ;  /* 0x000000ffaeae7208 */ /* 0x000fe20001000000 */
[--C-:B------:R-:W-:Y:S01]  /*6550*/  FFMA.FTZ R169, R18, UR4, -R183.reuse ;  /* 0x0000000412a97c23 */ /* 0x100fe200080108b7 */
[--C-:B------:R-:W-:Y:S01]  /*6560*/  FFMA.FTZ R166, R16, UR4, -R183.reuse ;  /* 0x0000000410a67c23 */ /* 0x100fe200080108b7 */
[----:B------:R-:W2:Y:S01]  /*6570*/  LDSM.16.MT88.4 R100, [R171] ;  /* 0x00000000ab64783b */ /* 0x000ea20000004200 */
[----:B------:R-:W-:Y:S01]  /*6580*/  MUFU.EX2 R170, R170 ;  /* 0x000000aa00aa7308 */ /* 0x000fe20000000800 */
[--C-:B------:R-:W-:Y:S01]  /*6590*/  FFMA.FTZ R168, R17, UR4, -R174.reuse ;  /* 0x0000000411a87c23 */ /* 0x100fe200080108ae */
[--C-:B------:R-:W-:Y:S01]  /*65a0*/  FFMA.FTZ R167, R21, UR4, -R174.reuse ;  /* 0x0000000415a77c23 */ /* 0x100fe200080108ae */
[----:B------:R-:W3:Y:S01]  /*65b0*/  LDSM.16.MT88.4 R56, [R172+0x2000] ;  /* 0x00200000ac38783b */ /* 0x000ee20000004200 */
[--C-:B------:R-:W-:Y:S01]  /*65c0*/  FFMA.FTZ R164, R19, UR4, -R174.reuse ;  /* 0x0000000413a47c23 */ /* 0x100fe200080108ae */
[--C-:B------:R-:W-:Y:S01]  /*65d0*/  FFMA.FTZ R163, R163, UR4, -R174.reuse ;  /* 0x00000004a3a37c23 */ /* 0x100fe200080108ae */
[----:B------:R-:W4:Y:S01]  /*65e0*/  MUFU.EX2 R169, R169 ;  /* 0x000000a900a97308 */ /* 0x000f220000000800 */
[----:B------:R-:W5:Y:S01]  /*65f0*/  LDSM.16.MT88.4 R64, [R171+0x2000] ;  /* 0x00200000ab40783b */ /* 0x000f620000004200 */
        /* <DEDUP_REMOVED lines=9> */
[--C-:B------:R-:W-:Y:S01]  /*6690*/  FFMA.FTZ R159, R13, UR4, -R174.reuse ;  /* 0x000000040d9f7c23 */ /* 0x100fe200080108ae */
[----:B------:R-:W-:Y:S01]  /*66a0*/  MUFU.EX2 R168, R168 ;  /* 0x000000a800a87308 */ /* 0x000fe20000000800 */
[----:B------:R-:W5:Y:S01]  /*66b0*/  LDSM.16.MT88.4 R16, [R189+0xe800] ;  /* 0x00e80000bd10783b */ /* 0x000f620000004200 */
[----:B----4-:R-:W-:Y:S01]  /*66c0*/  F2FP.F16.F32.PACK_AB R96, R169, R170 ;  /* 0x000000aaa960723e */ /* 0x010fe200000000ff */
[--C-:B------:R-:W-:Y:S01]  /*66d0*/  FFMA.FTZ R156, R11, UR4, -R174.reuse ;  /* 0x000000040b9c7c23 */ /* 0x100fe200080108ae */
[----:B------:R-:W4:Y:S01]  /*66e0*/  MUFU.EX2 R167, R167 ;  /* 0x000000a700a77308 */ /* 0x000f220000000800 */
[--C-:B------:R-:W-:Y:S01]  /*66f0*/  FFMA.FTZ R155, R9, UR4, -R174.reuse ;  /* 0x00000004099b7c23 */ /* 0x100fe200080108ae */
[----:B------:R-:W5:Y:S01]  /*6700*/  LDSM.16.MT88.4 R12, [R189+0x10800] ;  /* 0x01080000bd0c783b */ /* 0x000f620000004200 */
[--C-:B------:R-:W-:Y:S01]  /*6710*/  FFMA.FTZ R179, R179, UR4, -R174.reuse ;  /* 0x00000004b3b37c23 */ /* 0x100fe200080108ae */
[----:B------:R-:W-:Y:S01]  /*6720*/  MUFU.EX2 R164, R164 ;  /* 0x000000a400a47308 */ /* 0x000fe20000000800 */
[----:B------:R-:W-:Y:S01]  /*6730*/  FFMA.FTZ R175, R175, UR4, -R174 ;  /* 0x00000004afaf7c23 */ /* 0x000fe200080108ae */
[----:B-1----:R-:W-:Y:S01]  /*6740*/  F2FP.F16.F32.PACK_AB R98, R165, R166 ;  /* 0x000000a6a562723e */ /* 0x002fe200000000ff */
[----:B------:R-:W1:Y:S01]  /*6750*/  LDSM.16.MT88.4 R8, [R172+0x4800] ;  /* 0x00480000ac08783b */ /* 0x000e620000004200 */
[----:B------:R-:W2:Y:S01]  /*6760*/  MUFU.EX2 R163, R163 ;  /* 0x000000a300a37308 */ /* 0x000ea20000000800 */
[----:B------:R-:W-:-:S02]  /*6770*/  FADD.FTZ R169, R170, R169 ;  /* 0x000000a9aaa97221 */ /* 0x000fc40000010000 */
[----:B------:R-:W-:Y:S01]  /*6780*/  LDSM.16.MT88.4 R24, [R172+0x2800] ;  /* 0x00280000ac18783b */ /* 0x000fe20000004200 */
[----:B------:R-:W-:Y:S01]  /*6790*/  MUFU.EX2 R162, R162 ;  /* 0x000000a200a27308 */ /* 0x000fe20000000800 */
[----:B------:R-:W-:Y:S01]  /*67a0*/  FADD.FTZ R166, R166, R169 ;  /* 0x000000a9a6a67221 */ /* 0x000fe20000010000 */
[----:B----4-:R-:W-:Y:S01]  /*67b0*/  F2FP.F16.F32.PACK_AB R97, R167, R168 ;  /* 0x000000a8a761723e */ /* 0x010fe200000000ff */
[----:B------:R-:W-:Y:S01]  /*67c0*/  LDSM.16.MT88.4 R32, [R172+0x800] ;  /* 0x00080000ac20783b */ /* 0x000fe20000004200 */
[----:B------:R-:W4:Y:S01]  /*67d0*/  MUFU.EX2 R161, R161 ;  /* 0x000000a100a17308 */ /* 0x000f220000000800 */
[----:B------:R-:W-:Y:S01]  /*67e0*/  FADD.FTZ R167, R168, R167 ;  /* 0x000000a7a8a77221 */ /* 0x000fe20000010000 */
[----:B------:R-:W-:Y:S01]  /*67f0*/  FADD.FTZ R165, R165, R166 ;  /* 0x000000a6a5a57221 */ /* 0x000fe20000010000 */
[----:B------:R-:W-:Y:S01]  /*6800*/  LDSM.16.MT88.4 R28, [R171+0x800] ;  /* 0x00080000ab1c783b */ /* 0x000fe20000004200 */
[----:B------:R-:W-:Y:S01]  /*6810*/  MUFU.EX2 R158, R158 ;  /* 0x0000009e009e7308 */ /* 0x000fe20000000800 */
[----:B--2---:R-:W-:-:S02]  /*6820*/  F2FP.F16.F32.PACK_AB R99, R163, R164 ;  /* 0x000000a4a363723e */ /* 0x004fc400000000ff */
[----:B------:R-:W-:Y:S01]  /*6830*/  LDSM.16.MT88.4 R20, [R171+0x2800] ;  /* 0x00280000ab14783b */ /* 0x000fe20000004200 */
[----:B------:R-:W-:Y:S01]  /*6840*/  MUFU.EX2 R157, R157 ;  /* 0x0000009d009d7308 */ /* 0x000fe20000000800 */
[----:B------:R-:W-:-:S03]  /*6850*/  FADD.FTZ R164, R164, R167 ;  /* 0x000000a7a4a47221 */ /* 0x000fc60000010000 */
[----:B------:R-:W-:Y:S01]  /*6860*/  MUFU.EX2 R160, R160 ;  /* 0x000000a000a07308 */ /* 0x000fe20000000800 */
[C---:B------:R-:W-:Y:S01]  /*6870*/  HMMA.16816.F32 R36, R96.reuse, R40, RZ ;  /* 0x000000286024723c */ /* 0x040fe200000018ff */
[----:B------:R-:W-:Y:S02]  /*6880*/  FADD.FTZ R163, R163, R164 ;  /* 0x000000a4a3a37221 */ /* 0x000fe40000010000 */
[----:B------:R-:W2:Y:S04]  /*6890*/  MUFU.EX2 R159, R159 ;  /* 0x0000009f009f7308 */ /* 0x000ea80000000800 */
[----:B------:R-:W-:Y:S01]  /*68a0*/  MUFU.EX2 R156, R156 ;  /* 0x0000009c009c7308 */ /* 0x000fe20000000800 */
[C---:B------:R-:W-:Y:S03]  /*68b0*/  HMMA.16816.F32 R40, R96.reuse, R42, RZ ;  /* 0x0000002a6028723c */ /* 0x040fe600000018ff */
[----:B------:R-:W1:Y:S05]  /*68c0*/  MUFU.EX2 R155, R155 ;  /* 0x0000009b009b7308 */ /* 0x000e6a0000000800 */
[C---:B------:R-:W-:Y:S08]  /*68d0*/  HMMA.16816.F32 R120, R96.reuse, R116, RZ ;  /* 0x000000746078723c */ /* 0x040ff000000018ff */
        /* <DEDUP_REMOVED lines=22> */
[----:B--2---:R-:W-:Y:S01]  /*6a40*/  F2FP.F16.F32.PACK_AB R5, R159, R160 ;  /* 0x000000a09f05723e */ /* 0x004fe200000000ff */
[----:B------:R-:W-:-:S02]  /*6a50*/  FADD.FTZ R160, R160, R163 ;  /* 0x000000a3a0a07221 */ /* 0x000fc40000010000 */
[----:B------:R-:W-:Y:S02]  /*6a60*/  FADD.FTZ R161, R161, R162 ;  /* 0x000000a2a1a17221 */ /* 0x000fe40000010000 */
[----:B------:R-:W-:Y:S01]  /*6a70*/  HMMA.16816.F32 R96, R96, R6, RZ ;  /* 0x000000066060723c */ /* 0x000fe200000018ff */
[----:B------:R-:W-:Y:S01]  /*6a80*/  F2FP.F16.F32.PACK_AB R6, R157, R158 ;  /* 0x0000009e9d06723e */ /* 0x000fe200000000ff */
[----:B------:R-:W-:Y:S01]  /*6a90*/  FADD.FTZ R159, R159, R160 ;  /* 0x000000a09f9f7221 */ /* 0x000fe20000010000 */
[----:B-1----:R-:W-:Y:S01]  /*6aa0*/  F2FP.F16.F32.PACK_AB R7, R155, R156 ;  /* 0x0000009c9b07723e */ /* 0x002fe200000000ff */
        /* <DEDUP_REMOVED lines=74> */
[--C-:B------:R-:W-:Y:S01]  /*6f50*/  FFMA.FTZ R182, R177, UR4, -R174.reuse ;  /* 0x00000004b1b67c23 */ /* 0x100fe200080108ae */
[----:B------:R-:W-:Y:S01]  /*6f60*/  FFMA.FTZ R174, R173, UR4, -R174 ;  /* 0x00000004adae7c23 */ /* 0x000fe200080108ae */
[----:B------:R-:W-:Y:S03]  /*6f70*/  MUFU.EX2 R177, R179 ;  /* 0x000000b300b17308 */ /* 0x000fe60000000800 */
[C---:B--2---:R-:W-:Y:S01]  /*6f80*/  HMMA.16816.F32 R68, R4.reuse, R12, R68 ;  /* 0x0000000c0444723c */ /* 0x044fe20000001844 */
[----:B------:R-:W-:Y:S04]  /*6f90*/  MUFU.EX2 R182, R182 ;  /* 0x000000b600b67308 */ /* 0x000fe80000000800 */
[----:B------:R-:W-:Y:S03]  /*6fa0*/  MUFU.EX2 R173, R175 ;  /* 0x000000af00ad7308 */ /* 0x000fe60000000800 */
[C---:B------:R-:W-:Y:S01]  /*6fb0*/  HMMA.16816.F32 R72, R4.reuse, R14, R72 ;  /* 0x0000000e0448723c */ /* 0x040fe20000001848 */
[----:B------:R-:W2:Y:S01]  /*6fc0*/  LDSM.16.MT88.4 R12, [R176+0xd800] ;  /* 0x00d80000b00c783b */ /* 0x000ea20000004200 */
[----:B------:R-:W-:Y:S06]  /*6fd0*/  MUFU.EX2 R174, R174 ;  /* 0x000000ae00ae7308 */ /* 0x000fec0000000800 */
[C---:B---3--:R-:W-:Y:S08]  /*6fe0*/  HMMA.16816.F32 R84, R4.reuse, R8, R84 ;  /* 0x000000080454723c */ /* 0x048ff00000001854 */
[C---:B------:R-:W-:Y:S01]  /*6ff0*/  HMMA.16816.F32 R88, R4.reuse, R10, R88 ;  /* 0x0000000a0458723c */ /* 0x040fe20000001858 */
[----:B------:R-:W3:Y:S07]  /*7000*/  LDSM.16.MT88.4 R8, [R172+0x3800] ;  /* 0x00380000ac08783b */ /* 0x000eee0000004200 */
[C---:B-1----:R-:W-:Y:S08]  /*7010*/  HMMA.16816.F32 R92, R4.reuse, R16, R92 ;  /* 0x00000010045c723c */ /* 0x042ff0000000185c */
[C---:B------:R-:W-:Y:S01]  /*7020*/  HMMA.16816.F32 R96, R4.reuse, R18, R96 ;  /* 0x000000120460723c */ /* 0x040fe20000001860 */
[----:B------:R-:W1:Y:S07]  /*7030*/  LDSM.16.MT88.4 R16, [R189+0xf800] ;  /* 0x00f80000bd10783b */ /* 0x000e6e0000004200 */
[C---:B------:R-:W-:Y:S01]  /*7040*/  HMMA.16816.F32 R64, R4.reuse, R22, R64 ;  /* 0x000000160440723c */ /* 0x040fe20000001840 */
[--C-:B------:R-:W-:Y:S01]  /*7050*/  FFMA.FTZ R22, R181, UR4, -R183.reuse ;  /* 0x00000004b5167c23 */ /* 0x100fe200080108b7 */
[----:B------:R-:W-:Y:S01]  /*7060*/  FFMA.FTZ R183, R178, UR4, -R183 ;  /* 0x00000004b2b77c23 */ /* 0x000fe200080108b7 */
[----:B------:R-:W-:Y:S04]  /*7070*/  MUFU.EX2 R181, R20 ;  /* 0x0000001400b57308 */ /* 0x000fe80000000800 */
[----:B------:R-:W4:Y:S01]  /*7080*/  MUFU.EX2 R180, R22 ;  /* 0x0000001600b47308 */ /* 0x000f220000000800 */
[C---:B------:R-:W-:Y:S03]  /*7090*/  HMMA.16816.F32 R36, R4.reuse, R24, R36 ;  /* 0x000000180424723c */ /* 0x040fe60000001824 */
[----:B------:R5:W-:Y:S04]  /*70a0*/  MUFU.EX2 R178, R21 ;  /* 0x0000001500b27308 */ /* 0x000be80000000800 */
[----:B------:R-:W2:Y:S01]  /*70b0*/  MUFU.EX2 R183, R183 ;  /* 0x000000b700b77308 */ /* 0x000ea20000000800 */
[C---:B------:R-:W-:Y:S01]  /*70c0*/  HMMA.16816.F32 R40, R4.reuse, R26, R40 ;  /* 0x0000001a0428723c */ /* 0x040fe20000001828 */
[----:B------:R-:W-:Y:S07]  /*70d0*/  LDSM.16.MT88.4 R24, [R189+0xd800] ;  /* 0x00d80000bd18783b */ /* 0x000fee0000004200 */
[C---:B------:R-:W-:Y:S01]  /*70e0*/  HMMA.16816.F32 R76, R4.reuse, R140, R76 ;  /* 0x0000008c044c723c */ /* 0x040fe2000000184c */
[----:B-----5:R-:W-:Y:S07]  /*70f0*/  LDSM.16.MT88.4 R20, [R171+0x1800] ;  /* 0x00180000ab14783b */ /* 0x020fee0000004200 */
[C---:B------:R-:W-:Y:S01]  /*7100*/  HMMA.16816.F32 R80, R4.reuse, R142, R80 ;  /* 0x0000008e0450723c */ /* 0x040fe20000001850 */
[----:B------:R-:W5:Y:S07]  /*7110*/  LDSM.16.MT88.4 R140, [R176+0xf800] ;  /* 0x00f80000b08c783b */ /* 0x000f6e0000004200 */
[C---:B------:R-:W-:Y:S08]  /*7120*/  HMMA.16816.F32 R128, R4.reuse, R136, R128 ;  /* 0x000000880480723c */ /* 0x040ff00000001880 */
[C---:B------:R-:W-:Y:S01]  /*7130*/  HMMA.16816.F32 R124, R4.reuse, R138, R124 ;  /* 0x0000008a047c723c */ /* 0x040fe2000000187c */
[----:B------:R-:W5:Y:S07]  /*7140*/  LDSM.16.MT88.4 R136, [R176+0x11800] ;  /* 0x01180000b088783b */ /* 0x000f6e0000004200 */
[C---:B------:R-:W-:Y:S08]  /*7150*/  HMMA.16816.F32 R112, R4.reuse, R32, R112 ;  /* 0x000000200470723c */ /* 0x040ff00000001870 */
[C---:B------:R-:W-:Y:S01]  /*7160*/  HMMA.16816.F32 R108, R4.reuse, R34, R108 ;  /* 0x00000022046c723c */ /* 0x040fe2000000186c */
[----:B------:R-:W5:Y:S07]  /*7170*/  LDSM.16.MT88.4 R32, [R172+0x1800] ;  /* 0x00180000ac20783b */ /* 0x000f6e0000004200 */
[C---:B------:R-:W-:Y:S08]  /*7180*/  HMMA.16816.F32 R104, R4.reuse, R28, R104 ;  /* 0x0000001c0468723c */ /* 0x040ff00000001868 */
[----:B------:R-:W-:Y:S01]  /*7190*/  HMMA.16816.F32 R100, R4, R30, R100 ;  /* 0x0000001e0464723c */ /* 0x000fe20000001864 */
[----:B----4-:R-:W-:Y:S01]  /*71a0*/  F2FP.F16.F32.PACK_AB R4, R180, R181 ;  /* 0x000000b5b404723e */ /* 0x010fe200000000ff */
[----:B------:R-:W4:Y:S01]  /*71b0*/  LDSM.16.MT88.4 R28, [R172+0x5800] ;  /* 0x00580000ac1c783b */ /* 0x000f220000004200 */
[----:B--2---:R-:W-:-:S02]  /*71c0*/  F2FP.F16.F32.PACK_AB R6, R183, R178 ;  /* 0x000000b2b706723e */ /* 0x004fc400000000ff */
[----:B------:R-:W-:Y:S02]  /*71d0*/  F2FP.F16.F32.PACK_AB R5, R182, R177 ;  /* 0x000000b1b605723e */ /* 0x000fe400000000ff */
[----:B------:R-:W-:-:S07]  /*71e0*/  F2FP.F16.F32.PACK_AB R7, R174, R173 ;  /* 0x000000adae07723e */ /* 0x000fce00000000ff */
[C---:B------:R-:W-:Y:S08]  /*71f0*/  HMMA.16816.F32 R120, R4.reuse, R12, R120 ;  /* 0x0000000c0478723c */ /* 0x040ff00000001878 */
        /* <DEDUP_REMOVED lines=8> */
[C---:B-----5:R-:W-:Y:S08]  /*7280*/  HMMA.16816.F32 R44, R4.reuse, R140, R44 ;  /* 0x0000008c042c723c */ /* 0x060ff0000000182c */
[C---:B------:R-:W-:Y:S08]  /*7290*/  HMMA.16816.F32 R48, R4.reuse, R142, R48 ;  /* 0x0000008e0430723c */ /* 0x040ff00000001830 */
[C---:B------:R-:W-:Y:S08]  /*72a0*/  HMMA.16816.F32 R76, R4.reuse, R136, R76 ;  /* 0x00000088044c723c */ /* 0x040ff0000000184c */
[C---:B------:R-:W-:Y:S08]  /*72b0*/  HMMA.16816.F32 R80, R4.reuse, R138, R80 ;  /* 0x0000008a0450723c */ /* 0x040ff00000001850 */
[C---:B------:R-:W-:Y:S08]  /*72c0*/  HMMA.16816.F32 R112, R4.reuse, R32, R112 ;  /* 0x000000200470723c */ /* 0x040ff00000001870 */
[C---:B------:R-:W-:Y:S08]  /*72d0*/  HMMA.16816.F32 R108, R4.reuse, R34, R108 ;  /* 0x00000022046c723c */ /* 0x040ff0000000186c */
[C---:B----4-:R-:W-:Y:S08]  /*72e0*/  HMMA.16816.F32 R84, R4.reuse, R28, R84 ;  /* 0x0000001c0454723c */ /* 0x050ff00000001854 */
[C---:B------:R-:W-:Y:S08]  /*72f0*/  HMMA.16816.F32 R88, R4.reuse, R30, R88 ;  /* 0x0000001e0458723c */ /* 0x040ff00000001858 */
[C---:B------:R-:W-:Y:S08]  /*7300*/  HMMA.16816.F32 R128, R4.reuse, R24, R128 ;  /* 0x000000180480723c */ /* 0x040ff00000001880 */
[C---:B------:R-:W-:Y:S08]  /*7310*/  HMMA.16816.F32 R124, R4.reuse, R26, R124 ;  /* 0x0000001a047c723c */ /* 0x040ff0000000187c */
[C---:B------:R-:W-:Y:S08]  /*7320*/  HMMA.16816.F32 R104, R4.reuse, R20, R104 ;  /* 0x000000140468723c */ /* 0x040ff00000001868 */
[C---:B------:R-:W-:Y:S08]  /*7330*/  HMMA.16816.F32 R100, R4.reuse, R22, R100 ;  /* 0x000000160464723c */ /* 0x040ff00000001864 */
[C---:B--2---:R-:W-:Y:S08]  /*7340*/  HMMA.16816.F32 R60, R4.reuse, R12, R60 ;  /* 0x0000000c043c723c */ /* 0x044ff0000000183c */
        /* <DEDUP_REMOVED lines=9> */
[----:B-1----:R-:W-:Y:S01]  /*73e0*/  HMMA.16816.F32 R92, R4, R16, R92 ;  /* 0x00000010045c723c */ /* 0x002fe2000000185c */
[----:B------:R-:W-:Y:S01]  /*73f0*/  FADD.FTZ R177, R177, R10 ;  /* 0x0000000ab1b17221 */ /* 0x000fe20000010000 */
[----:B------:R-:W-:-:S03]  /*7400*/  FADD.FTZ R178, R178, R181 ;  /* 0x000000b5b2b27221 */ /* 0x000fc60000010000 */
[----:B------:R-:W-:Y:S01]  /*7410*/  FADD.FTZ R182, R182, R177 ;  /* 0x000000b1b6b67221 */ /* 0x000fe20000010000 */
[----:B------:R-:W-:Y:S02]  /*7420*/  FADD.FTZ R216, R183, R178 ;  /* 0x000000b2b7d87221 */ /* 0x000fe40000010000 */
[----:B------:R-:W-:Y:S01]  /*7430*/  HMMA.16816.F32 R96, R4, R18, R96 ;  /* 0x000000120460723c */ /* 0x000fe20000001860 */
[----:B------:R-:W-:Y:S02]  /*7440*/  VIADD R4, R2, 0xfffffffe ;  /* 0xfffffffe02047836 */ /* 0x000fe40000000000 */
[----:B------:R-:W-:-:S03]  /*7450*/  FADD.FTZ R173, R173, R182 ;  /* 0x000000b6adad7221 */ /* 0x000fc60000010000 */
[----:B------:R-:W-:Y:S01]  /*7460*/  ISETP.GE.AND P2, PT, R4, R201, PT ;  /* 0x000000c90400720c */ /* 0x000fe20003f46270 */
[----:B------:R-:W-:-:S12]  /*7470*/  FADD.FTZ R215, R174, R173 ;  /* 0x000000adaed77221 */ /* 0x000fd80000010000 */
        /* <DEDUP_REMOVED lines=21> */
[----:B------:R-:W4:Y:S01]  /*75d0*/  LDCU UR4, c[0x0][0x45c] ;  /* 0x00008b80ff0477ac */ /* 0x000f220008000800 */
[----:B------:R-:W2:Y:S01]  /*75e0*/  LDCU.64 UR6, c[0x0][0x3a0] ;  /* 0x00007400ff0677ac */ /* 0x000ea20008000a00 */
[----:B------:R-:W2:Y:S01]  /*75f0*/  LDCU.64 UR8, c[0x0][0x3a8] ;  /* 0x00007500ff0877ac */ /* 0x000ea20008000a00 */
[----:B-1----:R-:W-:-:S12]  /*7600*/  ULEA UR5, UR5, UR12, 0x18 ;  /* 0x0000000c05057291 */ /* 0x002fd8000f8ec0ff */
.L_x_4167:
        /* <DEDUP_REMOVED lines=84> */
[-C--:B--2---:R-:W-:Y:S01]  /*7b50*/  IMAD.WIDE.U32 R12, R5, R132.reuse, RZ ;  /* 0x00000084050c7225 */ /* 0x084fe200078e00ff */
[----:B------:R-:W5:Y:S02]  /*7b60*/  LDG.E R4, desc[UR14][R14.64] ;  /* 0x0000000e0e047981 */ /* 0x000f64000c1e1900 */
[----:B------:R-:W-:Y:S05]  /*7b70*/  SHF.R.S32.HI R11, RZ, 0x1f, R5 ;  /* 0x0000001fff0b7819 */ /* 0x000fea0000011405 */
[----:B------:R-:W-:Y:S04]  /*7b80*/  IMAD R6, R11, R132, RZ ;  /* 0x000000840b067224 */ /* 0x000fe800078e02ff */
        /* <DEDUP_REMOVED lines=10> */
.L_x_4164:
        /* <DEDUP_REMOVED lines=16> */
[----:B------:R-:W-:Y:S02]  /*7d30*/  IADD3.X R219, PT, PT, R134, R139, RZ, P5, !PT ;  /* 0x0000008b86db7210 */ /* 0x000fe40002ffe4ff */
        /* <DEDUP_REMOVED lines=81> */
[----:B------:R-:W-:Y:S05]  /*8250*/  LDSM.16.M88.4 R132, [R192+0x6800] ;  /* 0x00680000c084783b */ /* 0x000fea0000000200 */
[C---:B------:R-:W-:Y:S01]  /*8260*/  HMMA.16816.F32 R16, R140.reuse, R150, RZ ;  /* 0x000000968c10723c */ /* 0x040fe200000018ff */
[----:B------:R-:W-:Y:S05]  /*8270*/  LDSM.16.M88.4 R148, [R194+0x7000] ;  /* 0x00700000c294783b */ /* 0x000fea0000000200 */
[----:B-1----:R-:W-:Y:S02]  /*8280*/  LDSM.16.M88.4 R136, [R192+0x7000] ;  /* 0x00700000c088783b */ /* 0x002fe40000000200 */
        /* <DEDUP_REMOVED lines=12> */
[----:B------:R-:W-:Y:S07]  /*8350*/  LDSM.16.M88.4 R168, [R198+UR5+0x8000] ;  /* 0x00800005c6a8783b */ /* 0x000fee0008000200 */
[C---:B------:R-:W-:Y:S08]  /*8360*/  HMMA.16816.F32 R20, R160.reuse, R172, R20 ;  /* 0x000000aca014723c */ /* 0x040ff00000001814 */
[C---:B------:R-:W-:Y:S01]  /*8370*/  HMMA.16816.F32 R24, R160.reuse, R174, R24 ;  /* 0x000000aea018723c */ /* 0x040fe20000001818 */
[----:B------:R-:W-:Y:S07]  /*8380*/  LDSM.16.M88.4 R172, [R197+0x2000] ;  /* 0x00200000c5ac783b */ /* 0x000fee0000000200 */
[C---:B--2---:R-:W-:Y:S08]  /*8390*/  HMMA.16816.F32 R28, R160.reuse, R144, R28 ;  /* 0x00000090a01c723c */ /* 0x044ff0000000181c */
[----:B------:R-:W-:Y:S01]  /*83a0*/  HMMA.16816.F32 R32, R160, R146, R32 ;  /* 0x00000092a020723c */ /* 0x000fe20000001820 */
[----:B------:R-:W2:Y:S05]  /*83b0*/  LDSM.16.M88.4 R144, [R192+0x7800] ;  /* 0x00780000c090783b */ /* 0x000eaa0000000200 */
[----:B------:R-:W4:Y:S02]  /*83c0*/  LDSM.16.M88.4 R160, [R200+0x2000] ;  /* 0x00200000c8a0783b */ /* 0x000f240000000200 */
[C---:B------:R-:W-:Y:S08]  /*83d0*/  HMMA.16816.F32 R4, R176.reuse, R180, R4 ;  /* 0x000000b4b004723c */ /* 0x040ff00000001804 */
[C---:B------:R-:W-:Y:S08]  /*83e0*/  HMMA.16816.F32 R8, R176.reuse, R182, R8 ;  /* 0x000000b6b008723c */ /* 0x040ff00000001808 */
        /* <DEDUP_REMOVED lines=16> */
[C---:B------:R-:W-:Y:S08]  /*84f0*/  HMMA.16816.F32 R20, R156.reuse, R136, R20 ;  /* 0x000000889c14723c */ /* 0x040ff00000001814 */
[C---:B------:R-:W-:Y:S01]  /*8500*/  HMMA.16816.F32 R24, R156.reuse, R138, R24 ;  /* 0x0000008a9c18723c */ /* 0x040fe20000001818 */
[----:B------:R-:W3:Y:S07]  /*8510*/  LDSM.16.M88.4 R136, [R195+0x9000] ;  /* 0x00900000c388783b */ /* 0x000eee0000000200 */
[C---:B--2---:R-:W-:Y:S08]  /*8520*/  HMMA.16816.F32 R28, R156.reuse, R144, R28 ;  /* 0x000000909c1c723c */ /* 0x044ff0000000181c */
        /* <DEDUP_REMOVED lines=9> */
[C---:B-----5:R-:W-:Y:S08]  /*85c0*/  HMMA.16816.F32 R20, R160.reuse, R148, R20 ;  /* 0x00000094a014723c */ /* 0x060ff00000001814 */
[C---:B------:R-:W-:Y:S01]  /*85d0*/  HMMA.16816.F32 R24, R160.reuse, R150, R24 ;  /* 0x00000096a018723c */ /* 0x040fe20000001818 */
[----:B------:R-:W4:Y:S07]  /*85e0*/  LDSM.16.M88.4 R148, [R194+0x9000] ;  /* 0x00900000c294783b */ /* 0x000f2e0000000200 */
        /* <DEDUP_REMOVED lines=16> */
[----:B------:R-:W-:Y:S02]  /*86f0*/  LDSM.16.M88.4 R172, [R198+UR5+0xa000] ;  /* 0x00a00005c6ac783b */ /* 0x000fe40008000200 */
[C---:B------:R-:W-:Y:S08]  /*8700*/  HMMA.16816.F32 R4, R156.reuse, R164, R4 ;  /* 0x000000a49c04723c */ /* 0x040ff00000001804 */
[C---:B------:R-:W-:Y:S01]  /*8710*/  HMMA.16816.F32 R8, R156.reuse, R166, R8 ;  /* 0x000000a69c08723c */ /* 0x040fe20000001808 */
[----:B------:R-:W2:Y:S07]  /*8720*/  LDSM.16.M88.4 R164, [R200+0x4000] ;  /* 0x00400000c8a4783b */ /* 0x000eae0000000200 */
[C---:B-1----:R-:W-:Y:S08]  /*8730*/  HMMA.16816.F32 R12, R156.reuse, R140, R12 ;  /* 0x0000008c9c0c723c */ /* 0x042ff0000000180c */
[C---:B------:R-:W-:Y:S01]  /*8740*/  HMMA.16816.F32 R16, R156.reuse, R142, R16 ;  /* 0x0000008e9c10723c */ /* 0x040fe20000001810 */
[----:B------:R-:W1:Y:S07]  /*8750*/  LDSM.16.M88.4 R140, [R198+UR5+0xa800] ;  /* 0x00a80005c68c783b */ /* 0x000e6e0008000200 */
[C---:B----4-:R-:W-:Y:S08]  /*8760*/  HMMA.16816.F32 R20, R156.reuse, R148, R20 ;  /* 0x000000949c14723c */ /* 0x050ff00000001814 */
[C---:B------:R-:W-:Y:S01]  /*8770*/  HMMA.16816.F32 R24, R156.reuse, R150, R24 ;  /* 0x000000969c18723c */ /* 0x040fe20000001818 */
[----:B------:R-:W4:Y:S07]  /*8780*/  LDSM.16.M88.4 R148, [R198+UR5+0xb000] ;  /* 0x00b00005c694783b */ /* 0x000f2e0008000200 */
[C---:B-----5:R-:W-:Y:S08]  /*8790*/  HMMA.16816.F32 R28, R156.reuse, R152, R28 ;  /* 0x000000989c1c723c */ /* 0x060ff0000000181c */
        /* <DEDUP_REMOVED lines=22> */
[C---:B----4-:R-:W-:Y:S08]  /*8900*/  HMMA.16816.F32 R20, R164.reuse, R148, R20 ;  /* 0x00000094a414723c */ /* 0x050ff00000001814 */
[C---:B------:R-:W-:Y:S01]  /*8910*/  HMMA.16816.F32 R24, R164.reuse, R150, R24 ;  /* 0x00000096a418723c */ /* 0x040fe20000001818 */
[----:B------:R-:W4:Y:S07]  /*8920*/  LDSM.16.M88.4 R148, [R194+0xb000] ;  /* 0x00b00000c294783b */ /* 0x000f2e0000000200 */
[C---:B-----5:R-:W-:Y:S08]  /*8930*/  HMMA.16816.F32 R28, R164.reuse, R152, R28 ;  /* 0x00000098a41c723c */ /* 0x060ff0000000181c */
        /* <DEDUP_REMOVED lines=8> */
[C---:B------:R-:W-:Y:S08]  /*89c0*/  HMMA.16816.F32 R20, R156.reuse, R136, R20 ;  /* 0x000000889c14723c */ /* 0x040ff00000001814 */
[C---:B------:R-:W-:Y:S01]  /*89d0*/  HMMA.16816.F32 R24, R156.reuse, R138, R24 ;  /* 0x0000008a9c18723c */ /* 0x040fe20000001818 */
[----:B------:R-:W3:Y:S07]  /*89e0*/  LDSM.16.M88.4 R136, [R192+0xb000] ;  /* 0x00b00000c088783b */ /* 0x000eee0000000200 */
[C---:B--2---:R-:W-:Y:S08]  /*89f0*/  HMMA.16816.F32 R28, R156.reuse, R144, R28 ;  /* 0x000000909c1c723c */ /* 0x044ff0000000181c */
[----:B------:R-:W-:Y:S08]  /*8a00*/  HMMA.16816.F32 R32, R156, R146, R32 ;  /* 0x000000929c20723c */ /* 0x000ff00000001820 */
[C---:B------:R-:W-:Y:S08]  /*8a10*/  HMMA.16816.F32 R4, R160.reuse, R172, R4 ;  /* 0x000000aca004723c */ /* 0x040ff00000001804 */
[C---:B------:R-:W-:Y:S08]  /*8a20*/  HMMA.16816.F32 R8, R160.reuse, R174, R8 ;  /* 0x000000aea008723c */ /* 0x040ff00000001808 */
[C---:B-1----:R-:W-:Y:S08]  /*8a30*/  HMMA.16816.F32 R12, R160.reuse, R140, R12 ;  /* 0x0000008ca00c723c */ /* 0x042ff0000000180c */
[C---:B------:R-:W-:Y:S08]  /*8a40*/  HMMA.16816.F32 R16, R160.reuse, R142, R16 ;  /* 0x0000008ea010723c */ /* 0x040ff00000001810 */
[C---:B----4-:R-:W-:Y:S08]  /*8a50*/  HMMA.16816.F32 R20, R160.reuse, R148, R20 ;  /* 0x00000094a014723c */ /* 0x050ff00000001814 */
[C---:B------:R-:W-:Y:S08]  /*8a60*/  HMMA.16816.F32 R24, R160.reuse, R150, R24 ;  /* 0x00000096a018723c */ /* 0x040ff00000001818 */
[C---:B-----5:R-:W-:Y:S08]  /*8a70*/  HMMA.16816.F32 R28, R160.reuse, R152, R28 ;  /* 0x00000098a01c723c */ /* 0x060ff0000000181c */
        /* <DEDUP_REMOVED lines=28> */
[----:B------:R-:W-:Y:S01]  /*8c40*/  FMUL.FTZ R136, R20, UR10 ;  /* 0x0000000a14887c20 */ /* 0x000fe20008410000 */
[----:B------:R-:W-:Y:S01]  /*8c50*/  FMUL.FTZ R139, R22, UR10 ;  /* 0x0000000a168b7c20 */ /* 0x000fe20008410000 */
[----:B------:R-:W-:Y:S07]  /*8c60*/  FMUL.FTZ R138, R23, UR10 ;  /* 0x0000000a178a7c20 */ /* 0x000fee0008410000 */
[----:B------:R3:W1:Y:S01]  /*8c70*/  MUFU.TANH R182, R136 ;  /* 0x0000008800b67308 */ /* 0x0006620000002400 */
[----:B----4-:R-:W-:Y:S09]  /*8c80*/  FMUL.FTZ R218, R19, UR10 ;  /* 0x0000000a13da7c20 */ /* 0x010ff20008410000 */
[----:B------:R4:W1:Y:S01]  /*8c90*/  MUFU.TANH R144, R220 ;  /* 0x000000dc00907308 */ /* 0x0008620000002400 */
[C---:B--2---:R-:W-:Y:S03]  /*8ca0*/  HMMA.16816.F32 R28, R164.reuse, R132, R28 ;  /* 0x00000084a41c723c */ /* 0x044fe6000000181c */
[----:B-----5:R-:W-:Y:S06]  /*8cb0*/  FMUL.FTZ R137, R24, UR10 ;  /* 0x0000000a18897c20 */ /* 0x020fec0008410000 */
[----:B------:R2:W1:Y:S01]  /*8cc0*/  MUFU.TANH R161, R139 ;  /* 0x0000008b00a17308 */ /* 0x0004620000002400 */
[----:B------:R-:W-:Y:S03]  /*8cd0*/  HMMA.16816.F32 R32, R164, R134, R32 ;  /* 0x00000086a420723c */ /* 0x000fe60000001820 */
[----:B---3--:R-:W-:Y:S06]  /*8ce0*/  FMUL.FTZ R136, R26, UR10 ;  /* 0x0000000a1a887c20 */ /* 0x008fec0008410000 */
[----:B------:R3:W1:Y:S01]  /*8cf0*/  MUFU.TANH R159, R138 ;  /* 0x0000008a009f7308 */ /* 0x0006620000002400 */
[----:B----4-:R-:W-:Y:S01]  /*8d00*/  FMUL.FTZ R220, R18, UR10 ;  /* 0x0000000a12dc7c20 */ /* 0x010fe20008410000 */
[----:B------:R-:W-:Y:S01]  /*8d10*/  FMUL.FTZ R134, R29, UR10 ;  /* 0x0000000a1d867c20 */ /* 0x000fe20008410000 */
[----:B------:R-:W-:Y:S07]  /*8d20*/  FMUL.FTZ R132, R28, UR10 ;  /* 0x0000000a1c847c20 */ /* 0x000fee0008410000 */
[----:B------:R4:W1:Y:S01]  /*8d30*/  MUFU.TANH R154, R137 ;  /* 0x00000089009a7308 */ /* 0x0008620000002400 */
[----:B--2---:R-:W-:Y:S01]  /*8d40*/  FMUL.FTZ R139, R32, UR10 ;  /* 0x0000000a208b7c20 */ /* 0x004fe20008410000 */
[----:B------:R-:W-:Y:S08]  /*8d50*/  FMUL.FTZ R135, R34, UR10 ;  /* 0x0000000a22877c20 */ /* 0x000ff00008410000 */
[----:B------:R2:W1:Y:S01]  /*8d60*/  MUFU.TANH R155, R136 ;  /* 0x00000088009b7308 */ /* 0x0004620000002400 */
[----:B---3--:R-:W-:Y:S09]  /*8d70*/  FMUL.FTZ R138, R33, UR10 ;  /* 0x0000000a218a7c20 */ /* 0x008ff20008410000 */
[----:B------:R3:W1:Y:S01]  /*8d80*/  MUFU.TANH R158, R134 ;  /* 0x00000086009e7308 */ /* 0x0006620000002400 */
[----:B----4-:R-:W-:Y:S09]  /*8d90*/  FMUL.FTZ R137, R30, UR10 ;  /* 0x0000000a1e897c20 */ /* 0x010ff20008410000 */
[----:B------:R4:W1:Y:S01]  /*8da0*/  MUFU.TANH R145, R224 ;  /* 0x000000e000917308 */ /* 0x0008620000002400 */
[----:B--2---:R-:W-:Y:S09]  /*8db0*/  FMUL.FTZ R136, R31, UR10 ;  /* 0x0000000a1f887c20 */ /* 0x004ff20008410000 */
[----:B------:R2:W1:Y:S01]  /*8dc0*/  MUFU.TANH R143, R220 ;  /* 0x000000dc008f7308 */ /* 0x0004620000002400 */
[----:B---3--:R-:W-:Y:S09]  /*8dd0*/  FMUL.FTZ R134, R35, UR10 ;  /* 0x0000000a23867c20 */ /* 0x008ff20008410000 */
[----:B------:R3:W1:Y:S01]  /*8de0*/  MUFU.TANH R141, R218 ;  /* 0x000000da008d7308 */ /* 0x0006620000002400 */
[----:B----4-:R-:W-:Y:S09]  /*8df0*/  FMUL.FTZ R224, R21, UR10 ;  /* 0x0000000a15e07c20 */ /* 0x010ff20008410000 */
[----:B------:R-:W4:Y:S01]  /*8e00*/  MUFU.TANH R223, R223 ;  /* 0x000000df00df7308 */ /* 0x000f220000002400 */
[----:B--2---:R-:W-:Y:S09]  /*8e10*/  FMUL.FTZ R220, R25, UR10 ;  /* 0x0000000a19dc7c20 */ /* 0x004ff20008410000 */
[----:B------:R-:W2:Y:S01]  /*8e20*/  MUFU.TANH R225, R225 ;  /* 0x000000e100e17308 */ /* 0x000ea20000002400 */
[----:B---3--:R-:W-:Y:S09]  /*8e30*/  FMUL.FTZ R218, R27, UR10 ;  /* 0x0000000a1bda7c20 */ /* 0x008ff20008410000 */
[----:B------:R-:W3:Y:S10]  /*8e40*/  MUFU.TANH R229, R229 ;  /* 0x000000e500e57308 */ /* 0x000ef40000002400 */
[----:B------:R-:W1:Y:S10]  /*8e50*/  MUFU.TANH R227, R227 ;  /* 0x000000e300e37308 */ /* 0x000e740000002400 */
[----:B------:R-:W1:Y:S10]  /*8e60*/  MUFU.TANH R231, R231 ;  /* 0x000000e700e77308 */ /* 0x000e740000002400 */
[----:B------:R-:W1:Y:S10]  /*8e70*/  MUFU.TANH R233, R233 ;  /* 0x000000e900e97308 */ /* 0x000e740000002400 */
[----:B------:R1:W1:Y:S10]  /*8e80*/  MUFU.TANH R147, R226 ;  /* 0x000000e200937308 */ /* 0x0002740000002400 */
[----:B------:R1:W1:Y:S10]  /*8e90*/  MUFU.TANH R140, R222 ;  /* 0x000000de008c7308 */ /* 0x0002740000002400 */
[----:B------:R1:W1:Y:S10]  /*8ea0*/  MUFU.TANH R162, R224 ;  /* 0x000000e000a27308 */ /* 0x0002740000002400 */
[----:B------:R1:W1:Y:S10]  /*8eb0*/  MUFU.TANH R152, R220 ;  /* 0x000000dc00987308 */ /* 0x0002740000002400 */
[----:B------:R1:W1:Y:S10]  /*8ec0*/  MUFU.TANH R153, R218 ;  /* 0x000000da00997308 */ /* 0x0002740000002400 */
[----:B------:R1:W1:Y:S10]  /*8ed0*/  MUFU.TANH R160, R132 ;  /* 0x0000008400a07308 */ /* 0x0002740000002400 */
        /* <DEDUP_REMOVED lines=83> */
.L_x_4166:
        /* <DEDUP_REMOVED lines=69> */
.L_x_4165:
[----:B--2---:R-:W-:Y:S01]  /*9860*/  IABS R5, R213 ;  /* 0x000000d500057213 */ /* 0x004fe20000000000 */
[----:B------:R-:W-:Y:S01]  /*9870*/  LDSM.16.MT88.4 R12, [R189+0xc000] ;  /* 0x00c00000bd0c783b */ /* 0x000fe20000004200 */
[C---:B------:R-:W-:Y:S02]  /*9880*/  IADD3 R4, PT, PT, R213.reuse, -0x9, RZ ;  /* 0xfffffff7d5047810 */ /* 0x040fe40007ffe0ff */
[----:B------:R-:W-:Y:S02]  /*9890*/  I2FP.F32.S32 R5, R5 ;  /* 0x0000000500057245 */ /* 0x000fe40000201400 */
[----:B------:R-:W-:Y:S02]  /*98a0*/  IABS R4, R4 ;  /* 0x0000000400047213 */ /* 0x000fe40000000000 */
[C---:B------:R-:W-:Y:S01]  /*98b0*/  IADD3 R6, PT, PT, R213.reuse, -0x8, RZ ;  /* 0xfffffff8d5067810 */ /* 0x040fe20007ffe0ff */
[C---:B------:R-:W-:Y:S01]  /*98c0*/  FFMA.FTZ R223, -R0.reuse, R5, R223 ;  /* 0x0000000500df7223 */ /* 0x040fe200000101df */
[----:B------:R-:W-:Y:S01]  /*98d0*/  I2FP.F32.S32 R4, R4 ;  /* 0x0000000400047245 */ /* 0x000fe20000201400 */
[----:B------:R-:W-:Y:S01]  /*98e0*/  LDSM.16.MT88.4 R20, [R184+0xc000] ;  /* 0x00c00000b814783b */ /* 0x000fe20000004200 */
[C---:B------:R-:W-:Y:S02]  /*98f0*/  IADD3 R5, PT, PT, R213.reuse, -0x20, RZ ;  /* 0xffffffe0d5057810 */ /* 0x040fe40007ffe0ff */
[----:B------:R-:W-:Y:S01]  /*9900*/  IABS R6, R6 ;  /* 0x0000000600067213 */ /* 0x000fe20000000000 */
[CC--:B------:R-:W-:Y:S01]  /*9910*/  FFMA.FTZ R221, -R0.reuse, R4.reuse, R221 ;  /* 0x0000000400dd7223 */ /* 0x0c0fe200000101dd */
[----:B------:R-:W-:Y:S01]  /*9920*/  IABS R5, R5 ;  /* 0x0000000500057213 */ /* 0x000fe20000000000 */
[C---:B-1----:R-:W-:Y:S01]  /*9930*/  FFMA.FTZ R233, -R0.reuse, R4, R233 ;  /* 0x0000000400e97223 */ /* 0x042fe200000101e9 */
[C---:B------:R-:W-:Y:S02]  /*9940*/  IADD3 R7, PT, PT, R213.reuse, -0x19, RZ ;  /* 0xffffffe7d5077810 */ /* 0x040fe40007ffe0ff */
[C---:B------:R-:W-:Y:S02]  /*9950*/  IADD3 R4, PT, PT, R213.reuse, -0x11, RZ ;  /* 0xffffffefd5047810 */ /* 0x040fe40007ffe0ff */
[----:B------:R-:W-:Y:S02]  /*9960*/  I2FP.F32.S32 R5, R5 ;  /* 0x0000000500057245 */ /* 0x000fe40000201400 */
[----:B------:R-:W-:Y:S02]  /*9970*/  I2FP.F32.S32 R6, R6 ;  /* 0x0000000600067245 */ /* 0x000fe40000201400 */
[----:B------:R-:W-:Y:S01]  /*9980*/  IABS R7, R7 ;  /* 0x0000000700077213 */ /* 0x000fe20000000000 */
[CC--:B------:R-:W-:Y:S01]  /*9990*/  FFMA.FTZ R142, -R0.reuse, R5.reuse, R142 ;  /* 0x00000005008e7223 */ /* 0x0c0fe2000001018e */
[----:B------:R-:W-:Y:S01]  /*99a0*/  IABS R4, R4 ;  /* 0x0000000400047213 */ /* 0x000fe20000000000 */
[C---:B------:R-:W-:Y:S01]  /*99b0*/  FFMA.FTZ R161, -R0.reuse, R5, R161 ;  /* 0x0000000500a17223 */ /* 0x040fe200000101a1 */
[C---:B------:R-:W-:Y:S01]  /*99c0*/  IADD3 R9, PT, PT, R213.reuse, -0x18, RZ ;  /* 0xffffffe8d5097810 */ /* 0x040fe20007ffe0ff */
[CC--:B------:R-:W-:Y:S01]  /*99d0*/  FFMA.FTZ R219, -R0.reuse, R6.reuse, R219 ;  /* 0x0000000600db7223 */ /* 0x0c0fe200000101db */
[C---:B------:R-:W-:Y:S01]  /*99e0*/  IADD3 R8, PT, PT, R213.reuse, -0x1, RZ ;  /* 0xffffffffd5087810 */ /* 0x040fe20007ffe0ff */
[C---:B------:R-:W-:Y:S01]  /*99f0*/  FFMA.FTZ R231, -R0.reuse, R6, R231 ;  /* 0x0000000600e77223 */ /* 0x040fe200000101e7 */
[----:B------:R-:W-:Y:S02]  /*9a00*/  I2FP.F32.S32 R7, R7 ;  /* 0x0000000700077245 */ /* 0x000fe40000201400 */
[----:B------:R-:W-:Y:S02]  /*9a10*/  I2FP.F32.S32 R4, R4 ;  /* 0x0000000400047245 */ /* 0x000fe40000201400 */
[----:B------:R-:W-:Y:S01]  /*9a20*/  IABS R9, R9 ;  /* 0x0000000900097213 */ /* 0x000fe20000000000 */
[CC--:B------:R-:W-:Y:S01]  /*9a30*/  FFMA.FTZ R144, -R0.reuse, R7.reuse, R144 ;  /* 0x0000000700907223 */ /* 0x0c0fe20000010190 */
[C---:B------:R-:W-:Y:S01]  /*9a40*/  IADD3 R6, PT, PT, R213.reuse, -0x10, RZ ;  /* 0xfffffff0d5067810 */ /* 0x040fe20007ffe0ff */
[C---:B------:R-:W-:Y:S01]  /*9a50*/  FFMA.FTZ R141, -R0.reuse, R7, R141 ;  /* 0x00000007008d7223 */ /* 0x040fe2000001018d */
[C---:B------:R-:W-:Y:S01]  /*9a60*/  IADD3 R5, PT, PT, R213.reuse, -0x28, RZ ;  /* 0xffffffd8d5057810 */ /* 0x040fe20007ffe0ff */
[C---:B------:R-:W-:Y:S01]  /*9a70*/  FFMA.FTZ R145, -R0.reuse, R4, R145 ;  /* 0x0000000400917223 */ /* 0x040fe20000010191 */
[----:B------:R-:W-:Y:S01]  /*9a80*/  IABS R8, R8 ;  /* 0x0000000800087213 */ /* 0x000fe20000000000 */
[C---:B------:R-:W-:Y:S01]  /*9a90*/  FFMA.FTZ R227, -R0.reuse, R4, R227 ;  /* 0x0000000400e37223 */ /* 0x040fe200000101e3 */
[----:B------:R-:W-:Y:S02]  /*9aa0*/  I2FP.F32.S32 R9, R9 ;  /* 0x0000000900097245 */ /* 0x000fe40000201400 */
[----:B------:R-:W-:Y:S02]  /*9ab0*/  IABS R6, R6 ;  /* 0x0000000600067213 */ /* 0x000fe40000000000 */
[----:B------:R-:W-:Y:S01]  /*9ac0*/  IABS R5, R5 ;  /* 0x0000000500057213 */ /* 0x000fe20000000000 */
[CC--:B------:R-:W-:Y:S01]  /*9ad0*/  FFMA.FTZ R146, -R0.reuse, R9.reuse, R146 ;  /* 0x0000000900927223 */ /* 0x0c0fe20000010192 */
[----:B------:R-:W-:Y:S01]  /*9ae0*/  I2FP.F32.S32 R8, R8 ;  /* 0x0000000800087245 */ /* 0x000fe20000201400 */
[C---:B------:R-:W-:Y:S01]  /*9af0*/  FFMA.FTZ R143, -R0.reuse, R9, R143 ;  /* 0x00000009008f7223 */ /* 0x040fe2000001018f */
[C---:B------:R-:W-:Y:S02]  /*9b00*/  IADD3 R7, PT, PT, R213.reuse, -0x30, RZ ;  /* 0xffffffd0d5077810 */ /* 0x040fe40007ffe0ff */
[C---:B------:R-:W-:Y:S01]  /*9b10*/  IADD3 R4, PT, PT, R213.reuse, -0x31, RZ ;  /* 0xffffffcfd5047810 */ /* 0x040fe20007ffe0ff */
[C---:B------:R-:W-:Y:S01]  /*9b20*/  FFMA.FTZ R225, -R0.reuse, R8, R225 ;  /* 0x0000000800e17223 */ /* 0x040fe200000101e1 */
[----:B------:R-:W-:Y:S02]  /*9b30*/  I2FP.F32.S32 R6, R6 ;  /* 0x0000000600067245 */ /* 0x000fe40000201400 */
[----:B------:R-:W-:Y:S02]  /*9b40*/  I2FP.F32.S32 R5, R5 ;  /* 0x0000000500057245 */ /* 0x000fe40000201400 */
[----:B------:R-:W-:Y:S01]  /*9b50*/  IABS R7, R7 ;  /* 0x0000000700077213 */ /* 0x000fe20000000000 */
[C---:B------:R-:W-:Y:S01]  /*9b60*/  FFMA.FTZ R229, -R0.reuse, R6, R229 ;  /* 0x0000000600e57223 */ /* 0x040fe200000101e5 */
[C---:B------:R-:W-:Y:S01]  /*9b70*/  IADD3 R11, PT, PT, R213.reuse, -0x21, RZ ;  /* 0xffffffdfd50b7810 */ /* 0x040fe20007ffe0ff */
[CC--:B------:R-:W-:Y:S01]  /*9b80*/  FFMA.FTZ R155, -R0.reuse, R5.reuse, R155 ;  /* 0x00000005009b7223 */ /* 0x0c0fe2000001019b */
[----:B------:R-:W-:Y:S01]  /*9b90*/  IABS R4, R4 ;  /* 0x0000000400047213 */ /* 0x000fe20000000000 */
[C---:B------:R-:W-:Y:S01]  /*9ba0*/  FFMA.FTZ R182, -R0.reuse, R5, R182 ;  /* 0x0000000500b67223 */ /* 0x040fe200000101b6 */
[----:B------:R-:W-:Y:S01]  /*9bb0*/  IADD3 R9, PT, PT, R213, -0x29, RZ ;  /* 0xffffffd7d5097810 */ /* 0x000fe20007ffe0ff */
[C---:B------:R-:W-:Y:S01]  /*9bc0*/  FFMA.FTZ R147, -R0.reuse, R6, R147 ;  /* 0x0000000600937223 */ /* 0x040fe20000010193 */
[----:B------:R-:W-:Y:S02]  /*9bd0*/  I2FP.F32.S32 R7, R7 ;  /* 0x0000000700077245 */ /* 0x000fe40000201400 */
[----:B------:R-:W-:Y:S02]  /*9be0*/  IABS R11, R11 ;  /* 0x0000000b000b7213 */ /* 0x000fe40000000000 */
[----:B------:R-:W-:Y:S01]  /*9bf0*/  I2FP.F32.S32 R5, R4 ;  /* 0x0000000400057245 */ /* 0x000fe20000201400 */
[----:B------:R-:W-:Y:S01]  /*9c00*/  FFMA.FTZ R154, -R0, R7, R154 ;  /* 0x00000007009a7223 */ /* 0x000fe2000001019a */
[----:B------:R-:W-:Y:S01]  /*9c10*/  FMNMX3.FTZ R10, R2, R219, R221, !PT ;  /* 0x000000db020a7276 */ /* 0x000fe200078100dd */
[C---:B------:R-:W-:Y:S01]  /*9c20*/  FFMA.FTZ R137, -R0.reuse, R7, R137 ;  /* 0x0000000700897223 */ /* 0x040fe20000010189 */
[----:B------:R-:W-:Y:S01]  /*9c30*/  IABS R9, R9 ;  /* 0x0000000900097213 */ /* 0x000fe20000000000 */
[C---:B------:R-:W-:Y:S01]  /*9c40*/  FFMA.FTZ R152, -R0.reuse, R5, R152 ;  /* 0x0000000500987223 */ /* 0x040fe20000010198 */
[----:B------:R-:W-:Y:S01]  /*9c50*/  FMNMX3.FTZ R8, R3, R223, R225, !PT ;  /* 0x000000df03087276 */ /* 0x000fe200078100e1 */
[----:B------:R-:W-:Y:S01]  /*9c60*/  FFMA.FTZ R136, -R0, R5, R136 ;  /* 0x0000000500887223 */ /* 0x000fe20000010188 */
[----:B------:R-:W-:Y:S02]  /*9c70*/  I2FP.F32.S32 R11, R11 ;  /* 0x0000000b000b7245 */ /* 0x000fe40000201400 */
[----:B------:R-:W-:Y:S02]  /*9c80*/  I2FP.F32.S32 R9, R9 ;  /* 0x0000000900097245 */ /* 0x000fe40000201400 */
[----:B------:R-:W-:Y:S01]  /*9c90*/  FMNMX3.FTZ R7, R10, R229, R227, !PT ;  /* 0x000000e50a077276 */ /* 0x000fe200078100e3 */
[----:B------:R-:W-:Y:S01]  /*9ca0*/  FFMA.FTZ R140, -R0, R11, R140 ;  /* 0x0000000b008c7223 */ /* 0x000fe2000001018c */
[----:B------:R-:W-:Y:S01]  /*9cb0*/  FMNMX3.FTZ R8, R8, R231, R233, !PT ;  /* 0x000000e708087276 */ /* 0x000fe200078100e9 */
[CC--:B------:R-:W-:Y:S01]  /*9cc0*/  FFMA.FTZ R162, -R0.reuse, R9.reuse, R162 ;  /* 0x0000000900a27223 */ /* 0x0c0fe200000101a2 */
[C---:B------:R-:W-:Y:S01]  /*9cd0*/  IADD3 R6, PT, PT, R213.reuse, -0x38, RZ ;  /* 0xffffffc8d5067810 */ /* 0x040fe20007ffe0ff */
[C---:B------:R-:W-:Y:S01]  /*9ce0*/  FFMA.FTZ R153, -R0.reuse, R9, R153 ;  /* 0x0000000900997223 */ /* 0x040fe20000010199 */
[C---:B------:R-:W-:Y:S01]  /*9cf0*/  IADD3 R5, PT, PT, R213.reuse, -0x39, RZ ;  /* 0xffffffc7d5057810 */ /* 0x040fe20007ffe0ff */
[----:B------:R-:W-:Y:S01]  /*9d00*/  FFMA.FTZ R159, -R0, R11, R159 ;  /* 0x0000000b009f7223 */ /* 0x000fe2000001019f */
[----:B------:R-:W-:Y:S02]  /*9d10*/  IADD3 R4, PT, PT, R213, -0x40, RZ ;  /* 0xffffffc0d5047810 */ /* 0x000fe40007ffe0ff */
[----:B------:R-:W-:Y:S02]  /*9d20*/  FMNMX3.FTZ R7, R7, R146, R144, !PT ;  /* 0x0000009207077276 */ /* 0x000fe40007810090 */
[----:B------:R-:W-:Y:S02]  /*9d30*/  FMNMX3.FTZ R8, R8, R147, R145, !PT ;  /* 0x0000009308087276 */ /* 0x000fe40007810091 */
[----:B------:R-:W-:Y:S02]  /*9d40*/  IABS R6, R6 ;  /* 0x0000000600067213 */ /* 0x000fe40000000000 */
[----:B------:R-:W-:Y:S02]  /*9d50*/  IABS R5, R5 ;  /* 0x0000000500057213 */ /* 0x000fe40000000000 */
[----:B------:R-:W-:Y:S02]  /*9d60*/  IABS R4, R4 ;  /* 0x0000000400047213 */ /* 0x000fe40000000000 */
[----:B------:R-:W-:Y:S02]  /*9d70*/  IADD3 R9, PT, PT, R213, -0x41, RZ ;  /* 0xffffffbfd5097810 */ /* 0x000fe40007ffe0ff */
[----:B------:R-:W-:Y:S02]  /*9d80*/  FMNMX3.FTZ R7, R7, R142, R140, !PT ;  /* 0x0000008e07077276 */ /* 0x000fe4000781008c */
[----:B------:R-:W-:Y:S02]  /*9d90*/  FMNMX3.FTZ R8, R8, R143, R141, !PT ;  /* 0x0000008f08087276 */ /* 0x000fe4000781008d */
[----:B------:R-:W-:Y:S02]  /*9da0*/  I2FP.F32.S32 R6, R6 ;  /* 0x0000000600067245 */ /* 0x000fe40000201400 */
[----:B------:R-:W-:Y:S02]  /*9db0*/  I2FP.F32.S32 R5, R5 ;  /* 0x0000000500057245 */ /* 0x000fe40000201400 */
[----:B------:R-:W-:Y:S01]  /*9dc0*/  I2FP.F32.S32 R4, R4 ;  /* 0x0000000400047245 */ /* 0x000fe20000201400 */
[C---:B------:R-:W-:Y:S01]  /*9dd0*/  FFMA.FTZ R160, -R0.reuse, R6, R160 ;  /* 0x0000000600a07223 */ /* 0x040fe200000101a0 */
[----:B------:R-:W-:Y:S01]  /*9de0*/  IABS R9, R9 ;  /* 0x0000000900097213 */ /* 0x000fe20000000000 */
[C---:B------:R-:W-:Y:S01]  /*9df0*/  FFMA.FTZ R158, -R0.reuse, R5, R158 ;  /* 0x00000005009e7223 */ /* 0x040fe2000001019e */
[----:B------:R-:W-:Y:S01]  /*9e00*/  FMNMX3.FTZ R7, R7, R182, R162, !PT ;  /* 0x000000b607077276 */ /* 0x000fe200078100a2 */
[----:B------:R-:W-:Y:S01]  /*9e10*/  FFMA.FTZ R139, -R0, R4, R139 ;  /* 0x00000004008b7223 */ /* 0x000fe2000001018b */
[----:B------:R-:W-:Y:S01]  /*9e20*/  FMNMX3.FTZ R8, R8, R161, R159, !PT ;  /* 0x000000a108087276 */ /* 0x000fe2000781009f */
[C---:B------:R-:W-:Y:S01]  /*9e30*/  FFMA.FTZ R135, -R0.reuse, R6, R135 ;  /* 0x0000000600877223 */ /* 0x040fe20000010187 */
[----:B------:R-:W-:Y:S01]  /*9e40*/  I2FP.F32.S32 R9, R9 ;  /* 0x0000000900097245 */ /* 0x000fe20000201400 */
[----:B------:R-:W-:Y:S01]  /*9e50*/  FFMA.FTZ R134, -R0, R5, R134 ;  /* 0x0000000500867223 */ /* 0x000fe20000010186 */
[----:B------:R-:W-:Y:S02]  /*9e60*/  FMNMX3.FTZ R7, R7, R154, R152, !PT ;  /* 0x0000009a07077276 */ /* 0x000fe40007810098 */
[----:B------:R-:W-:Y:S01]  /*9e70*/  FMNMX3.FTZ R4, R8, R155, R153, !PT ;  /* 0x0000009b08047276 */ /* 0x000fe20007810099 */
[----:B------:R-:W-:Y:S01]  /*9e80*/  FFMA.FTZ R138, -R0, R9, R138 ;  /* 0x00000009008a7223 */ /* 0x000fe2000001018a */
        /* <DEDUP_REMOVED lines=26> */
[----:B------:R-:W-:Y:S02]  /*a030*/  FMUL.FTZ R3, R2, UR4 ;  /* 0x0000000402037c20 */ /* 0x000fe40008410000 */
        /* <DEDUP_REMOVED lines=17> */
[----:B------:R-:W-:Y:S07]  /*a150*/  LDSM.16.MT88.4 R144, [R189+0x10800] ;  /* 0x01080000bd90783b */ /* 0x000fee0000004200 */
        /* <DEDUP_REMOVED lines=9> */
[C---:B------:R-:W-:Y:S01]  /*a1f0*/  FMUL.FTZ R8, R3.reuse, R124 ;  /* 0x0000007c03087220 */ /* 0x040fe20000410000 */
[C---:B--2---:R-:W-:Y:S01]  /*a200*/  FMUL.FTZ R6, R2.reuse, R130 ;  /* 0x0000008202067220 */ /* 0x044fe20000410000 */
[C---:B------:R-:W-:Y:S07]  /*a210*/  FMUL.FTZ R7, R2.reuse, R131 ;  /* 0x0000008302077220 */ /* 0x040fee0000410000 */
[----:B------:R-:W1:Y:S01]  /*a220*/  MUFU.EX2 R169, R169 ;  /* 0x000000a900a97308 */ /* 0x000e620000000800 */
[C---:B------:R-:W-:Y:S01]  /*a230*/  FMUL.FTZ R9, R3.reuse, R125 ;  /* 0x0000007d03097220 */ /* 0x040fe20000410000 */
[C---:B------:R-:W-:Y:S01]  /*a240*/  FMUL.FTZ R10, R2.reuse, R126 ;  /* 0x0000007e020a7220 */ /* 0x040fe20000410000 */
[----:B------:R-:W-:Y:S07]  /*a250*/  FMUL.FTZ R11, R2, R127 ;  /* 0x0000007f020b7220 */ /* 0x000fee0000410000 */
[----:B------:R-:W-:Y:S01]  /*a260*/  MUFU.EX2 R168, R168 ;  /* 0x000000a800a87308 */ /* 0x000fe20000000800 */
[C---:B------:R-:W-:Y:S01]  /*a270*/  FMUL.FTZ R16, R3.reuse, R116 ;  /* 0x0000007403107220 */ /* 0x040fe20000410000 */
[----:B---3--:R-:W-:Y:S01]  /*a280*/  F2FP.F16.F32.PACK_AB R128, R170, R172 ;  /* 0x000000acaa80723e */ /* 0x008fe200000000ff */
[C---:B------:R-:W-:Y:S07]  /*a290*/  FMUL.FTZ R17, R3.reuse, R117 ;  /* 0x0000007503117220 */ /* 0x040fee0000410000 */
[----:B------:R-:W2:Y:S01]  /*a2a0*/  MUFU.EX2 R167, R167 ;  /* 0x000000a700a77308 */ /* 0x000ea20000000800 */
[C---:B------:R-:W-:Y:S01]  /*a2b0*/  FMUL.FTZ R18, R2.reuse, R118 ;  /* 0x0000007602127220 */ /* 0x040fe20000410000 */
[C---:B------:R-:W-:Y:S01]  /*a2c0*/  FMUL.FTZ R19, R2.reuse, R119 ;  /* 0x0000007702137220 */ /* 0x040fe20000410000 */
[C---:B------:R-:W-:Y:S07]  /*a2d0*/  FMUL.FTZ R24, R3.reuse, R108 ;  /* 0x0000006c03187220 */ /* 0x040fee0000410000 */
[----:B------:R-:W-:Y:S01]  /*a2e0*/  MUFU.EX2 R166, R166 ;  /* 0x000000a600a67308 */ /* 0x000fe20000000800 */
[----:B------:R-:W-:Y:S01]  /*a2f0*/  FMUL.FTZ R25, R3, R109 ;  /* 0x0000006d03197220 */ /* 0x000fe20000410000 */
[----:B-1----:R-:W-:Y:S01]  /*a300*/  F2FP.F16.F32.PACK_AB R129, R169, R171 ;  /* 0x000000aba981723e */ /* 0x002fe200000000ff */
[C---:B------:R-:W-:Y:S07]  /*a310*/  FMUL.FTZ R26, R2.reuse, R110 ;  /* 0x0000006e021a7220 */ /* 0x040fee0000410000 */
[----:B------:R-:W1:Y:S01]  /*a320*/  MUFU.EX2 R165, R165 ;  /* 0x000000a500a57308 */ /* 0x000e620000000800 */
[C---:B------:R-:W-:Y:S01]  /*a330*/  FMUL.FTZ R27, R2.reuse, R111 ;  /* 0x0000006f021b7220 */ /* 0x040fe20000410000 */
        /* <DEDUP_REMOVED lines=13> */
[--C-:B------:R-:W-:Y:S01]  /*a410*/  FFMA.FTZ R197, R160, UR4, -R157.reuse ;  /* 0x00000004a0c57c23 */ /* 0x100fe2000801089d */
[--C-:B------:R-:W-:Y:S01]  /*a420*/  FFMA.FTZ R198, R158, UR4, -R157.reuse ;  /* 0x000000049ec67c23 */ /* 0x100fe2000801089d */
[C---:B------:R-:W-:Y:S01]  /*a430*/  FMUL.FTZ R36, R3.reuse, R36 ;  /* 0x0000002403247220 */ /* 0x040fe20000410000 */
[----:B------:R-:W-:Y:S01]  /*a440*/  LDSM.16.MT88.4 R108, [R191+0x2000] ;  /* 0x00200000bf6c783b */ /* 0x000fe20000004200 */
[C---:B------:R-:W-:Y:S01]  /*a450*/  FMUL.FTZ R37, R3.reuse, R37 ;  /* 0x0000002503257220 */ /* 0x040fe20000410000 */
[C---:B------:R-:W-:Y:S01]  /*a460*/  FMUL.FTZ R38, R2.reuse, R38 ;  /* 0x0000002602267220 */ /* 0x040fe20000410000 */
[C---:B------:R-:W-:Y:S01]  /*a470*/  HMMA.16816.F32 R4, R128.reuse, R12, R4 ;  /* 0x0000000c8004723c */ /* 0x040fe20000001804 */
[----:B------:R-:W-:Y:S04]  /*a480*/  MUFU.EX2 R174, R174 ;  /* 0x000000ae00ae7308 */ /* 0x000fe80000000800 */
[----:B------:R-:W-:Y:S01]  /*a490*/  LDSM.16.MT88.4 R124, [R184+0xe800] ;  /* 0x00e80000b87c783b */ /* 0x000fe20000004200 */
[C---:B------:R-:W-:Y:S01]  /*a4a0*/  FMUL.FTZ R12, R3.reuse, R120 ;  /* 0x00000078030c7220 */ /* 0x040fe20000410000 */
[C---:B------:R-:W-:Y:S01]  /*a4b0*/  FMUL.FTZ R13, R3.reuse, R121 ;  /* 0x00000079030d7220 */ /* 0x040fe20000410000 */
[C---:B------:R-:W-:Y:S03]  /*a4c0*/  HMMA.16816.F32 R8, R128.reuse, R14, R8 ;  /* 0x0000000e8008723c */ /* 0x040fe60000001808 */
[----:B------:R-:W-:Y:S01]  /*a4d0*/  MUFU.EX2 R175, R175 ;  /* 0x000000af00af7308 */ /* 0x000fe20000000800 */
[C---:B------:R-:W-:Y:S01]  /*a4e0*/  FMUL.FTZ R14, R2.reuse, R122 ;  /* 0x0000007a020e7220 */ /* 0x040fe20000410000 */
[C---:B------:R-:W-:Y:S01]  /*a4f0*/  FMUL.FTZ R15, R2.reuse, R123 ;  /* 0x0000007b020f7220 */ /* 0x040fe20000410000 */
[----:B------:R-:W-:Y:S01]  /*a500*/  LDSM.16.MT88.4 R140, [R191+0x2800] ;  /* 0x00280000bf8c783b */ /* 0x000fe20000004200 */
[C---:B------:R-:W-:Y:S01]  /*a510*/  FMUL.FTZ R39, R2.reuse, R39 ;  /* 0x0000002702277220 */ /* 0x040fe20000410000 */
[C---:B------:R-:W-:Y:S01]  /*a520*/  FMUL.FTZ R40, R3.reuse, R40 ;  /* 0x0000002803287220 */ /* 0x040fe20000410000 */
[C---:B------:R-:W-:Y:S01]  /*a530*/  FMUL.FTZ R41, R3.reuse, R41 ;  /* 0x0000002903297220 */ /* 0x040fe20000410000 */
[C---:B------:R-:W-:Y:S01]  /*a540*/  FMUL.FTZ R42, R2.reuse, R42 ;  /* 0x0000002a022a7220 */ /* 0x040fe20000410000 */
[C---:B------:R-:W-:Y:S01]  /*a550*/  FMUL.FTZ R43, R2.reuse, R43 ;  /* 0x0000002b022b7220 */ /* 0x040fe20000410000 */
[C---:B------:R-:W-:Y:S01]  /*a560*/  HMMA.16816.F32 R12, R128.reuse, R20, R12 ;  /* 0x00000014800c723c */ /* 0x040fe2000000180c */
[----:B------:R-:W-:Y:S01]  /*a570*/  MUFU.EX2 R177, R177 ;  /* 0x000000b100b17308 */ /* 0x000fe20000000800 */
[----:B------:R-:W1:Y:S01]  /*a580*/  LDSM.16.MT88.4 R120, [R191] ;  /* 0x00000000bf78783b */ /* 0x000e620000004200 */
[C---:B------:R-:W-:Y:S01]  /*a590*/  FMUL.FTZ R20, R3.reuse, R112 ;  /* 0x0000007003147220 */ /* 0x040fe20000410000 */
[C---:B------:R-:W-:Y:S01]  /*a5a0*/  FMUL.FTZ R21, R3.reuse, R113 ;  /* 0x0000007103157220 */ /* 0x040fe20000410000 */
[C---:B------:R-:W-:Y:S01]  /*a5b0*/  FMUL.FTZ R44, R3.reuse, R44 ;  /* 0x0000002c032c7220 */ /* 0x040fe20000410000 */
[C---:B------:R-:W-:Y:S01]  /*a5c0*/  FMUL.FTZ R45, R3.reuse, R45 ;  /* 0x0000002d032d7220 */ /* 0x040fe20000410000 */
[C---:B------:R-:W-:Y:S01]  /*a5d0*/  FMUL.FTZ R46, R2.reuse, R46 ;  /* 0x0000002e022e7220 */ /* 0x040fe20000410000 */
[C---:B------:R-:W-:Y:S03]  /*a5e0*/  HMMA.16816.F32 R16, R128.reuse, R22, R16 ;  /* 0x000000168010723c */ /* 0x040fe60000001810 */
[----:B------:R-:W-:Y:S01]  /*a5f0*/  MUFU.EX2 R176, R176 ;  /* 0x000000b000b07308 */ /* 0x000fe20000000800 */
[----:B------:R-:W-:Y:S01]  /*a600*/  LDSM.16.MT88.4 R152, [R164+0x5000] ;  /* 0x00500000a498783b */ /* 0x000fe20000004200 */
[C---:B------:R-:W-:Y:S01]  /*a610*/  FMUL.FTZ R22, R2.reuse, R114 ;  /* 0x0000007202167220 */ /* 0x040fe20000410000 */
[C---:B------:R-:W-:Y:S01]  /*a620*/  FMUL.FTZ R23, R2.reuse, R115 ;  /* 0x0000007302177220 */ /* 0x040fe20000410000 */
[C---:B------:R-:W-:Y:S01]  /*a630*/  FMUL.FTZ R47, R2.reuse, R47 ;  /* 0x0000002f022f7220 */ /* 0x040fe20000410000 */
[C---:B------:R-:W-:Y:S01]  /*a640*/  FMUL.FTZ R48, R3.reuse, R48 ;  /* 0x0000003003307220 */ /* 0x040fe20000410000 */
[C---:B------:R-:W-:Y:S01]  /*a650*/  FMUL.FTZ R49, R3.reuse, R49 ;  /* 0x0000003103317220 */ /* 0x040fe20000410000 */
[C---:B------:R-:W-:Y:S01]  /*a660*/  FMUL.FTZ R50, R2.reuse, R50 ;  /* 0x0000003202327220 */ /* 0x040fe20000410000 */
[C---:B------:R-:W-:Y:S01]  /*a670*/  FMUL.FTZ R51, R2.reuse, R51 ;  /* 0x0000003302337220 */ /* 0x040fe20000410000 */
[----:B------:R-:W2:Y:S01]  /*a680*/  LDSM.16.MT88.4 R112, [R189+0xe000] ;  /* 0x00e00000bd70783b */ /* 0x000ea20000004200 */
[C---:B------:R-:W-:Y:S01]  /*a690*/  HMMA.16816.F32 R20, R128.reuse, R28, R20 ;  /* 0x0000001c8014723c */ /* 0x040fe20000001814 */
[----:B------:R-:W-:Y:S02]  /*a6a0*/  MUFU.EX2 R173, R173 ;  /* 0x000000ad00ad7308 */ /* 0x000fe40000000800 */
[C---:B------:R-:W-:Y:S01]  /*a6b0*/  FMUL.FTZ R28, R3.reuse, R104 ;  /* 0x00000068031c7220 */ /* 0x040fe20000410000 */
[C---:B------:R-:W-:Y:S01]  /*a6c0*/  FMUL.FTZ R29, R3.reuse, R105 ;  /* 0x00000069031d7220 */ /* 0x040fe20000410000 */
[C---:B------:R-:W-:Y:S01]  /*a6d0*/  FMUL.FTZ R52, R3.reuse, R52 ;  /* 0x0000003403347220 */ /* 0x040fe20000410000 */
[C---:B------:R-:W-:Y:S01]  /*a6e0*/  FMUL.FTZ R53, R3.reuse, R53 ;  /* 0x0000003503357220 */ /* 0x040fe20000410000 */
[C---:B------:R-:W-:Y:S01]  /*a6f0*/  FMUL.FTZ R54, R2.reuse, R54 ;  /* 0x0000003602367220 */ /* 0x040fe20000410000 */
[C---:B------:R-:W-:Y:S03]  /*a700*/  HMMA.16816.F32 R24, R128.reuse, R30, R24 ;  /* 0x0000001e8018723c */ /* 0x040fe60000001818 */
[----:B------:R-:W-:Y:S01]  /*a710*/  MUFU.EX2 R178, R178 ;  /* 0x000000b200b27308 */ /* 0x000fe20000000800 */
[C---:B------:R-:W-:Y:S01]  /*a720*/  FMUL.FTZ R30, R2.reuse, R106 ;  /* 0x0000006a021e7220 */ /* 0x040fe20000410000 */
[C---:B------:R-:W-:Y:S01]  /*a730*/  FMUL.FTZ R31, R2.reuse, R107 ;  /* 0x0000006b021f7220 */ /* 0x040fe20000410000 */
[C---:B------:R-:W-:Y:S01]  /*a740*/  FMUL.FTZ R55, R2.reuse, R55 ;  /* 0x0000003702377220 */ /* 0x040fe20000410000 */
[----:B------:R-:W3:Y:S01]  /*a750*/  LDSM.16.MT88.4 R104, [R184+0xe000] ;  /* 0x00e00000b868783b */ /* 0x000ee20000004200 */
        /* <DEDUP_REMOVED lines=8> */
[C---:B-1----:R-:W-:Y:S01]  /*a7e0*/  HMMA.16816.F32 R28, R128.reuse, R120, R28 ;  /* 0x00000078801c723c */ /* 0x042fe2000000181c */
[----:B------:R-:W-:Y:S02]  /*a7f0*/  MUFU.EX2 R179, R179 ;  /* 0x000000b300b37308 */ /* 0x000fe40000000800 */
[C---:B------:R-:W-:Y:S01]  /*a800*/  FMUL.FTZ R64, R3.reuse, R64 ;  /* 0x0000004003407220 */ /* 0x040fe20000410000 */
[C---:B------:R-:W-:Y:S01]  /*a810*/  FMUL.FTZ R65, R3.reuse, R65 ;  /* 0x0000004103417220 */ /* 0x040fe20000410000 */
[C---:B------:R-:W-:Y:S01]  /*a820*/  FMUL.FTZ R66, R2.reuse, R66 ;  /* 0x0000004202427220 */ /* 0x040fe20000410000 */
[C---:B------:R-:W-:Y:S01]  /*a830*/  FMUL.FTZ R67, R2.reuse, R67 ;  /* 0x0000004302437220 */ /* 0x040fe20000410000 */
[C---:B------:R-:W-:Y:S01]  /*a840*/  FMUL.FTZ R68, R3.reuse, R68 ;  /* 0x0000004403447220 */ /* 0x040fe20000410000 */
[C---:B------:R-:W-:Y:S01]  /*a850*/  HMMA.16816.F32 R32, R128.reuse, R122, R32 ;  /* 0x0000007a8020723c */ /* 0x040fe20000001820 */
[----:B------:R-:W-:Y:S02]  /*a860*/  LDSM.16.MT88.4 R120, [R191+0x800] ;  /* 0x00080000bf78783b */ /* 0x000fe40000004200 */
[----:B------:R-:W-:Y:S01]  /*a870*/  MUFU.EX2 R180, R180 ;  /* 0x000000b400b47308 */ /* 0x000fe20000000800 */
[C---:B------:R-:W-:Y:S01]  /*a880*/  FMUL.FTZ R69, R3.reuse, R69 ;  /* 0x0000004503457220 */ /* 0x040fe20000410000 */
[C---:B------:R-:W-:Y:S01]  /*a890*/  FMUL.FTZ R70, R2.reuse, R70 ;  /* 0x0000004602467220 */ /* 0x040fe20000410000 */
[C---:B------:R-:W-:Y:S01]  /*a8a0*/  FMUL.FTZ R71, R2.reuse, R71 ;  /* 0x0000004702477220 */ /* 0x040fe20000410000 */
[C---:B------:R-:W-:Y:S01]  /*a8b0*/  FMUL.FTZ R72, R3.reuse, R72 ;  /* 0x0000004803487220 */ /* 0x040fe20000410000 */
[C---:B------:R-:W-:Y:S01]  /*a8c0*/  FMUL.FTZ R73, R3.reuse, R73 ;  /* 0x0000004903497220 */ /* 0x040fe20000410000 */
[C---:B--2---:R-:W-:Y:S04]  /*a8d0*/  HMMA.16816.F32 R36, R128.reuse, R112, R36 ;  /* 0x000000708024723c */ /* 0x044fe80000001824 */
[----:B------:R-:W-:Y:S01]  /*a8e0*/  MUFU.EX2 R192, R192 ;  /* 0x000000c000c07308 */ /* 0x000fe20000000800 */
[C---:B------:R-:W-:Y:S01]  /*a8f0*/  FMUL.FTZ R74, R2.reuse, R74 ;  /* 0x0000004a024a7220 */ /* 0x040fe20000410000 */
[C---:B------:R-:W-:Y:S01]  /*a900*/  FMUL.FTZ R75, R2.reuse, R75 ;  /* 0x0000004b024b7220 */ /* 0x040fe20000410000 */
[C---:B------:R-:W-:Y:S01]  /*a910*/  FMUL.FTZ R76, R3.reuse, R76 ;  /* 0x0000004c034c7220 */ /* 0x040fe20000410000 */
[C---:B------:R-:W-:Y:S01]  /*a920*/  FMUL.FTZ R77, R3.reuse, R77 ;  /* 0x0000004d034d7220 */ /* 0x040fe20000410000 */
[C---:B------:R-:W-:Y:S01]  /*a930*/  FMUL.FTZ R78, R2.reuse, R78 ;  /* 0x0000004e024e7220 */ /* 0x040fe20000410000 */
[C---:B------:R-:W-:Y:S01]  /*a940*/  HMMA.16816.F32 R40, R128.reuse, R114, R40 ;  /* 0x000000728028723c */ /* 0x040fe20000001828 */
[----:B------:R-:W-:Y:S03]  /*a950*/  LDSM.16.MT88.4 R112, [R184+0xc800] ;  /* 0x00c80000b870783b */ /* 0x000fe60000004200 */
[----:B------:R-:W-:Y:S01]  /*a960*/  MUFU.EX2 R193, R193 ;  /* 0x000000c100c17308 */ /* 0x000fe20000000800 */
[C---:B------:R-:W-:Y:S01]  /*a970*/  FMUL.FTZ R79, R2.reuse, R79 ;  /* 0x0000004f024f7220 */ /* 0x040fe20000410000 */
[C---:B------:R-:W-:Y:S01]  /*a980*/  FMUL.FTZ R80, R3.reuse, R80 ;  /* 0x0000005003507220 */ /* 0x040fe20000410000 */
[C---:B------:R-:W-:Y:S01]  /*a990*/  FMUL.FTZ R81, R3.reuse, R81 ;  /* 0x0000005103517220 */ /* 0x040fe20000410000 */
[C---:B------:R-:W-:Y:S01]  /*a9a0*/  FMUL.FTZ R82, R2.reuse, R82 ;  /* 0x0000005202527220 */ /* 0x040fe20000410000 */
[C---:B------:R-:W-:Y:S01]  /*a9b0*/  FMUL.FTZ R83, R2.reuse, R83 ;  /* 0x0000005302537220 */ /* 0x040fe20000410000 */
[C---:B---3--:R-:W-:Y:S04]  /*a9c0*/  HMMA.16816.F32 R44, R128.reuse, R104, R44 ;  /* 0x00000068802c723c */ /* 0x048fe8000000182c */
[----:B------:R-:W-:Y:S01]  /*a9d0*/  MUFU.EX2 R183, R183 ;  /* 0x000000b700b77308 */ /* 0x000fe20000000800 */
[C---:B------:R-:W-:Y:S01]  /*a9e0*/  FMUL.FTZ R84, R3.reuse, R84 ;  /* 0x0000005403547220 */ /* 0x040fe20000410000 */
[C---:B------:R-:W-:Y:S01]  /*a9f0*/  FMUL.FTZ R85, R3.reuse, R85 ;  /* 0x0000005503557220 */ /* 0x040fe20000410000 */
[C---:B------:R-:W-:Y:S01]  /*aa00*/  FMUL.FTZ R86, R2.reuse, R86 ;  /* 0x0000005602567220 */ /* 0x040fe20000410000 */
[C---:B------:R-:W-:Y:S01]  /*aa10*/  FMUL.FTZ R87, R2.reuse, R87 ;  /* 0x0000005702577220 */ /* 0x040fe20000410000 */
[C---:B------:R-:W-:Y:S01]  /*aa20*/  FMUL.FTZ R88, R3.reuse, R88 ;  /* 0x0000005803587220 */ /* 0x040fe20000410000 */
[C---:B------:R-:W-:Y:S01]  /*aa30*/  HMMA.16816.F32 R48, R128.reuse, R106, R48 ;  /* 0x0000006a8030723c */ /* 0x040fe20000001830 */
[----:B------:R-:W1:Y:S03]  /*aa40*/  LDSM.16.MT88.4 R104, [R189+0x10000] ;  /* 0x01000000bd68783b */ /* 0x000e660000004200 */
[----:B------:R-:W-:Y:S01]  /*aa50*/  MUFU.EX2 R194, R194 ;  /* 0x000000c200c27308 */ /* 0x000fe20000000800 */
[C---:B------:R-:W-:Y:S01]  /*aa60*/  FMUL.FTZ R89, R3.reuse, R89 ;  /* 0x0000005903597220 */ /* 0x040fe20000410000 */
[C---:B------:R-:W-:Y:S01]  /*aa70*/  FMUL.FTZ R90, R2.reuse, R90 ;  /* 0x0000005a025a7220 */ /* 0x040fe20000410000 */
[C---:B------:R-:W-:Y:S01]  /*aa80*/  FMUL.FTZ R91, R2.reuse, R91 ;  /* 0x0000005b025b7220 */ /* 0x040fe20000410000 */
[C---:B------:R-:W-:Y:S01]  /*aa90*/  FMUL.FTZ R92, R3.reuse, R92 ;  /* 0x0000005c035c7220 */ /* 0x040fe20000410000 */
[C---:B------:R-:W-:Y:S01]  /*aaa0*/  FMUL.FTZ R93, R3.reuse, R93 ;  /* 0x0000005d035d7220 */ /* 0x040fe20000410000 */
[C---:B------:R-:W-:Y:S04]  /*aab0*/  HMMA.16816.F32 R52, R128.reuse, R100, R52 ;  /* 0x000000648034723c */ /* 0x040fe80000001834 */
[----:B------:R-:W-:Y:S01]  /*aac0*/  MUFU.EX2 R195, R195 ;  /* 0x000000c300c37308 */ /* 0x000fe20000000800 */
[C---:B------:R-:W-:Y:S01]  /*aad0*/  FMUL.FTZ R94, R2.reuse, R94 ;  /* 0x0000005e025e7220 */ /* 0x040fe20000410000 */
[C---:B------:R-:W-:Y:S01]  /*aae0*/  FMUL.FTZ R95, R2.reuse, R95 ;  /* 0x0000005f025f7220 */ /* 0x040fe20000410000 */
[C---:B------:R-:W-:Y:S01]  /*aaf0*/  FMUL.FTZ R96, R3.reuse, R96 ;  /* 0x0000006003607220 */ /* 0x040fe20000410000 */
[----:B------:R-:W-:Y:S01]  /*ab00*/  FMUL.FTZ R97, R3, R97 ;  /* 0x0000006103617220 */ /* 0x000fe20000410000 */
[C---:B------:R-:W-:Y:S01]  /*ab10*/  FMUL.FTZ R98, R2.reuse, R98 ;  /* 0x0000006202627220 */ /* 0x040fe20000410000 */
[C---:B------:R-:W-:Y:S01]  /*ab20*/  HMMA.16816.F32 R56, R128.reuse, R102, R56 ;  /* 0x000000668038723c */ /* 0x040fe20000001838 */
[----:B------:R-:W2:Y:S03]  /*ab30*/  LDSM.16.MT88.4 R100, [R184+0x10000] ;  /* 0x01000000b864783b */ /* 0x000ea60000004200 */
[----:B------:R-:W-:Y:S01]  /*ab40*/  MUFU.EX2 R196, R196 ;  /* 0x000000c400c47308 */ /* 0x000fe20000000800 */
[----:B------:R-:W-:Y:S01]  /*ab50*/  FMUL.FTZ R99, R2, R99 ;  /* 0x0000006302637220 */ /* 0x000fe20000410000 */
[--C-:B------:R-:W-:Y:S01]  /*ab60*/  FFMA.FTZ R181, R182, UR4, -R157.reuse ;  /* 0x00000004b6b57c23 */ /* 0x100fe2000801089d */
[--C-:B------:R-:W-:Y:S01]  /*ab70*/  FFMA.FTZ R182, R162, UR4, -R157.reuse ;  /* 0x00000004a2b67c23 */ /* 0x100fe2000801089d */
[--C-:B------:R-:W-:Y:S01]  /*ab80*/  FFMA.FTZ R200, R137, UR4, -R156.reuse ;  /* 0x0000000489c87c23 */ /* 0x100fe2000801089c */
[----:B------:R-:W-:Y:S01]  /*ab90*/  FFMA.FTZ R217, R136, UR4, -R156 ;  /* 0x0000000488d97c23 */ /* 0x000fe2000801089c */
[C---:B------:R-:W-:Y:S01]  /*aba0*/  HMMA.16816.F32 R60, R128.reuse, R108, R60 ;  /* 0x0000006c803c723c */ /* 0x040fe2000000183c */
[----:B------:R-:W-:Y:S03]  /*abb0*/  LDSM.16.MT88.4 R160, [R189+0x11800] ;  /* 0x01180000bda0783b */ /* 0x000fe60000004200 */
[----:B------:R-:W-:Y:S01]  /*abc0*/  MUFU.EX2 R181, R181 ;  /* 0x000000b500b57308 */ /* 0x000fe20000000800 */
[--C-:B------:R-:W-:Y:S01]  /*abd0*/  FFMA.FTZ R218, R139, UR4, -R157.reuse ;  /* 0x000000048bda7c23 */ /* 0x100fe2000801089d */
[----:B------:R-:W-:Y:S01]  /*abe0*/  FFMA.FTZ R157, R138, UR4, -R157 ;  /* 0x000000048a9d7c23 */ /* 0x000fe2000801089d */
[----:B------:R-:W-:Y:S07]  /*abf0*/  FFMA.FTZ R172, R3, R216, R172 ;  /* 0x000000d803ac7223 */ /* 0x000fee00000100ac */
[----:B------:R-:W-:Y:S01]  /*ac00*/  MUFU.EX2 R182, R182 ;  /* 0x000000b600b67308 */ /* 0x000fe20000000800 */
[----:B------:R-:W-:Y:S01]  /*ac10*/  ISETP.GT.AND P1, PT, R214, R201, PT ;  /* 0x000000c9d600720c */ /* 0x000fe20003f24270 */
[C---:B------:R-:W-:Y:S01]  /*ac20*/  HMMA.16816.F32 R64, R128.reuse, R110, R64 ;  /* 0x0000006e8040723c */ /* 0x040fe20000001840 */
[----:B------:R-:W3:Y:S07]  /*ac30*/  LDSM.16.MT88.4 R108, [R164+0x4000] ;  /* 0x00400000a46c783b */ /* 0x000eee0000004200 */
[----:B------:R-:W-:Y:S01]  /*ac40*/  MUFU.EX2 R197, R197 ;  /* 0x000000c500c57308 */ /* 0x000fe20000000800 */
[----:B------:R-:W-:Y:S01]  /*ac50*/  FFMA.FTZ R171, R2, R215, R171 ;  /* 0x000000d702ab7223 */ /* 0x000fe200000100ab */
[----:B------:R-:W-:Y:S08]  /*ac60*/  FADD.FTZ R3, R170, R172 ;  /* 0x000000acaa037221 */ /* 0x000ff00000010000 */
[----:B------:R-:W4:Y:S01]  /*ac70*/  MUFU.EX2 R198, R198 ;  /* 0x000000c600c67308 */ /* 0x000f220000000800 */
        /* <DEDUP_REMOVED lines=9> */
[----:B------:R-:W5:Y:S07]  /*ad10*/  LDSM.16.MT88.4 R104, [R191+0x4000] ;  /* 0x00400000bf68783b */ /* 0x000f6e0000004200 */
[----:B------:R-:W5:Y:S01]  /*ad20*/  MUFU.EX2 R218, R218 ;  /* 0x000000da00da7308 */ /* 0x000f620000000800 */
[----:B----4-:R-:W-:Y:S01]  /*ad30*/  F2FP.F16.F32.PACK_AB R136, R198, R197 ;  /* 0x000000c5c688723e */ /* 0x010fe200000000ff */
[C---:B--2---:R-:W-:Y:S03]  /*ad40*/  HMMA.16816.F32 R76, R128.reuse, R100, R76 ;  /* 0x00000064804c723c */ /* 0x044fe6000000184c */
[----:B------:R-:W-:Y:S01]  /*ad50*/  F2FP.F16.F32.PACK_AB R100, R175, R174 ;  /* 0x000000aeaf64723e */ /* 0x000fe200000000ff */
[----:B------:R-:W-:Y:S01]  /*ad60*/  FADD.FTZ R174, R174, R167 ;  /* 0x000000a7aeae7221 */ /* 0x000fe20000010000 */
[----:B------:R-:W-:Y:S01]  /*ad70*/  F2FP.F16.F32.PACK_AB R101, R176, R177 ;  /* 0x000000b1b065723e */ /* 0x000fe200000000ff */
[----:B------:R-:W-:Y:S01]  /*ad80*/  FADD.FTZ R177, R177, R2 ;  /* 0x00000002b1b17221 */ /* 0x000fe20000010000 */
[----:B-1----:R-:W-:Y:S01]  /*ad90*/  F2FP.F16.F32.PACK_AB R137, R217, R200 ;  /* 0x000000c8d989723e */ /* 0x002fe200000000ff */
[C---:B------:R-:W-:Y:S03]  /*ada0*/  HMMA.16816.F32 R80, R128.reuse, R102, R80 ;  /* 0x000000668050723c */ /* 0x040fe60000001850 */
[----:B------:R-:W-:Y:S01]  /*adb0*/  F2FP.F16.F32.PACK_AB R102, R178, R173 ;  /* 0x000000adb266723e */ /* 0x000fe200000000ff */
[----:B------:R-:W-:Y:S01]  /*adc0*/  FADD.FTZ R2, R175, R174 ;  /* 0x000000aeaf027221 */ /* 0x000fe20000010000 */
[----:B------:R-:W-:Y:S01]  /*add0*/  F2FP.F16.F32.PACK_AB R103, R180, R179 ;  /* 0x000000b3b467723e */ /* 0x000fe200000000ff */
[----:B------:R-:W-:Y:S02]  /*ade0*/  FADD.FTZ R176, R176, R177 ;  /* 0x000000b1b0b07221 */ /* 0x000fe40000010000 */
[C---:B---3--:R-:W-:Y:S03]  /*adf0*/  HMMA.16816.F32 R84, R128.reuse, R108, R84 ;  /* 0x0000006c8054723c */ /* 0x048fe60000001854 */
[----:B------:R-:W-:Y:S01]  /*ae00*/  FADD.FTZ R173, R173, R2 ;  /* 0x00000002adad7221 */ /* 0x000fe20000010000 */
[----:B------:R-:W-:Y:S03]  /*ae10*/  FADD.FTZ R3, R179, R176 ;  /* 0x000000b0b3037221 */ /* 0x000fe60000010000 */
[----:B------:R-:W-:Y:S01]  /*ae20*/  FADD.FTZ R178, R178, R173 ;  /* 0x000000adb2b27221 */ /* 0x000fe20000010000 */
[C---:B------:R-:W-:Y:S01]  /*ae30*/  HMMA.16816.F32 R88, R128.reuse, R110, R88 ;  /* 0x0000006e8058723c */ /* 0x040fe20000001858 */
[----:B------:R-:W1:Y:S02]  /*ae40*/  LDSM.16.MT88.4 R108, [R189+0xc800] ;  /* 0x00c80000bd6c783b */ /* 0x000e640000004200 */
[----:B------:R-:W-:Y:S04]  /*ae50*/  FADD.FTZ R3, R180, R3 ;  /* 0x00000003b4037221 */ /* 0x000fe80000010000 */
[----:B------:R-:W-:Y:S01]  /*ae60*/  FADD.FTZ R2, R192, R3 ;  /* 0x00000003c0027221 */ /* 0x000fe20000010000 */
[C---:B-----5:R-:W-:Y:S03]  /*ae70*/  HMMA.16816.F32 R92, R128.reuse, R104, R92 ;  /* 0x00000068805c723c */ /* 0x060fe6000000185c */
[----:B------:R-:W-:Y:S04]  /*ae80*/  FADD.FTZ R2, R193, R2 ;  /* 0x00000002c1027221 */ /* 0x000fe80000010000 */
[----:B------:R-:W-:Y:S01]  /*ae90*/  FADD.FTZ R3, R195, R2 ;  /* 0x00000002c3037221 */ /* 0x000fe20000010000 */
[----:B------:R-:W-:Y:S01]  /*aea0*/  HMMA.16816.F32 R96, R128, R106, R96 ;  /* 0x0000006a8060723c */ /* 0x000fe20000001860 */
[----:B------:R-:W2:Y:S02]  /*aeb0*/  LDSM.16.MT88.4 R104, [R189+0xe800] ;  /* 0x00e80000bd68783b */ /* 0x000ea40000004200 */
[----:B------:R-:W-:Y:S01]  /*aec0*/  MOV R2, R133 ;  /* 0x0000008500027202 */ /* 0x000fe20000000f00 */
[----:B------:R-:W-:Y:S04]  /*aed0*/  FADD.FTZ R3, R196, R3 ;  /* 0x00000003c4037221 */ /* 0x000fe80000010000 */
[----:B------:R-:W-:Y:S01]  /*aee0*/  FADD.FTZ R200, R200, R3 ;  /* 0x00000003c8c87221 */ /* 0x000fe20000010000 */
[----:B------:R-:W3:Y:S03]  /*aef0*/  LDSM.16.MT88.4 R128, [R164+0x2800] ;  /* 0x00280000a480783b */ /* 0x000ee60000004200 */
[----:B------:R-:W-:Y:S01]  /*af00*/  FADD.FTZ R217, R217, R200 ;  /* 0x000000c8d9d97221 */ /* 0x000fe20000010000 */
        /* <DEDUP_REMOVED lines=38> */
[----:B------:R-:W-:Y:S02]  /*b170*/  F2FP.F16.F32.PACK_AB R101, R193, R192 ;  /* 0x000000c0c165723e */ /* 0x000fe400000000ff */
[----:B------:R-:W-:Y:S01]  /*b180*/  F2FP.F16.F32.PACK_AB R102, R194, R183 ;  /* 0x000000b7c266723e */ /* 0x000fe200000000ff */
[----:B------:R-:W-:Y:S01]  /*b190*/  FADD.FTZ R182, R182, R181 ;  /* 0x000000b5b6b67221 */ /* 0x000fe20000010000 */
[----:B------:R-:W-:Y:S03]  /*b1a0*/  F2FP.F16.F32.PACK_AB R103, R196, R195 ;  /* 0x000000c3c467723e */ /* 0x000fe600000000ff */
[----:B------:R-:W-:Y:S04]  /*b1b0*/  FADD.FTZ R183, R183, R182 ;  /* 0x000000b6b7b77221 */ /* 0x000fe80000010000 */
[C---:B-1----:R-:W-:Y:S03]  /*b1c0*/  HMMA.16816.F32 R4, R100.reuse, R108, R4 ;  /* 0x0000006c6404723c */ /* 0x042fe60000001804 */
[----:B------:R-:W-:Y:S04]  /*b1d0*/  FADD.FTZ R194, R194, R183 ;  /* 0x000000b7c2c27221 */ /* 0x000fe80000010000 */
[----:B------:R-:W-:Y:S01]  /*b1e0*/  FADD.FTZ R197, R197, R194 ;  /* 0x000000c2c5c57221 */ /* 0x000fe20000010000 */
[C---:B------:R-:W-:Y:S01]  /*b1f0*/  HMMA.16816.F32 R8, R100.reuse, R110, R8 ;  /* 0x0000006e6408723c */ /* 0x040fe20000001808 */
[----:B------:R-:W1:Y:S02]  /*b200*/  LDSM.16.MT88.4 R108, [R191+0x5000] ;  /* 0x00500000bf6c783b */ /* 0x000e640000004200 */
[----:B------:R-:W-:Y:S04]  /*b210*/  FADD.FTZ R3, R198, R197 ;  /* 0x000000c5c6037221 */ /* 0x000fe80000010000 */
[----:B------:R-:W-:Y:S01]  /*b220*/  FADD.FTZ R216, R218, R3 ;  /* 0x00000003dad87221 */ /* 0x000fe20000010000 */
[C---:B------:R-:W-:Y:S03]  /*b230*/  HMMA.16816.F32 R12, R100.reuse, R112, R12 ;  /* 0x00000070640c723c */ /* 0x040fe6000000180c */
[--C-:B------:R-:W-:Y:S01]  /*b240*/  FFMA.FTZ R112, R135, UR4, -R156.reuse ;  /* 0x0000000487707c23 */ /* 0x100fe2000801089c */
[----:B------:R-:W-:Y:S01]  /*b250*/  FFMA.FTZ R156, R134, UR4, -R156 ;  /* 0x00000004869c7c23 */ /* 0x000fe2000801089c */
[----:B------:R-:W3:Y:S01]  /*b260*/  MUFU.EX2 R135, R157 ;  /* 0x0000009d00877308 */ /* 0x000ee20000000800 */
[----:B------:R-:W-:Y:S02]  /*b270*/  MOV R3, R132 ;  /* 0x0000008400037202 */ /* 0x000fe40000000f00 */
[C---:B------:R-:W-:Y:S07]  /*b280*/  HMMA.16816.F32 R16, R100.reuse, R114, R16 ;  /* 0x000000726410723c */ /* 0x040fee0000001810 */
[----:B------:R4:W-:Y:S10]  /*b290*/  MUFU.EX2 R219, R156 ;  /* 0x0000009c00db7308 */ /* 0x0009f40000000800 */
[----:B------:R-:W5:Y:S01]  /*b2a0*/  MUFU.EX2 R134, R112 ;  /* 0x0000007000867308 */ /* 0x000f620000000800 */
[C---:B------:R-:W-:Y:S03]  /*b2b0*/  HMMA.16816.F32 R20, R100.reuse, R116, R20 ;  /* 0x000000746414723c */ /* 0x040fe60000001814 */
[C---:B---3--:R-:W-:Y:S01]  /*b2c0*/  F2FP.F16.F32.PACK_AB R138, R135.reuse, R218 ;  /* 0x000000da878a723e */ /* 0x048fe200000000ff */
[----:B------:R-:W-:Y:S01]  /*b2d0*/  FADD.FTZ R216, R135, R216 ;  /* 0x000000d887d87221 */ /* 0x000fe20000010000 */
[----:B----4-:R-:W-:Y:S03]  /*b2e0*/  LDSM.16.MT88.4 R156, [R191+0x3800] ;  /* 0x00380000bf9c783b */ /* 0x010fe60000004200 */
[C---:B------:R-:W-:Y:S03]  /*b2f0*/  HMMA.16816.F32 R24, R100.reuse, R118, R24 ;  /* 0x000000766418723c */ /* 0x040fe60000001818 */
[C---:B-----5:R-:W-:Y:S01]  /*b300*/  F2FP.F16.F32.PACK_AB R139, R219.reuse, R134 ;  /* 0x00000086db8b723e */ /* 0x060fe200000000ff */
[----:B------:R-:W-:Y:S01]  /*b310*/  FADD.FTZ R134, R134, R217 ;  /* 0x000000d986867221 */ /* 0x000fe20000010000 */
[----:B------:R-:W-:Y:S03]  /*b320*/  LDSM.16.MT88.4 R116, [R184+0xd800] ;  /* 0x00d80000b874783b */ /* 0x000fe60000004200 */
[C---:B------:R-:W-:Y:S03]  /*b330*/  HMMA.16816.F32 R28, R100.reuse, R120, R28 ;  /* 0x00000078641c723c */ /* 0x040fe6000000181c */
[----:B------:R-:W-:Y:S05]  /*b340*/  FADD.FTZ R215, R219, R134 ;  /* 0x00000086dbd77221 */ /* 0x000fea0000010000 */
        /* <DEDUP_REMOVED lines=29> */
[C---:B------:R-:W-:Y:S08]  /*b520*/  HMMA.16816.F32 R116, R136.reuse, R118, R16 ;  /* 0x000000768874723c */ /* 0x040ff00000001810 */
[C---:B--2---:R-:W-:Y:S08]  /*b530*/  HMMA.16816.F32 R112, R136.reuse, R104, R20 ;  /* 0x000000688870723c */ /* 0x044ff00000001814 */
        /* <DEDUP_REMOVED lines=17> */
[C---:B------:R-:W-:Y:S08]  /*b650*/  HMMA.16816.F32 R92, R136.reuse, R12, R92 ;  /* 0x0000000c885c723c */ /* 0x040ff0000000185c */
[----:B------:R-:W-:Y:S01]  /*b660*/  HMMA.16816.F32 R96, R136, R14, R96 ;  /* 0x0000000e8860723c */ /* 0x000fe20000001860 */
[----:B------:R-:W-:Y:S08]  /*b670*/  @!UPT UIADD3 URZ, UPT, UPT, URZ, URZ, URZ ;  /* 0x000000fffffff290 */ /* 0x000ff0000fffe0ff */
[----:B------:R-:W-:Y:S11]  /*b680*/  @P1 BRA `(.L_x_4167) ;  /* 0xffffffbc00e01947 */ /* 0x000ff6000383ffff */
.L_x_4163:
[----:B------:R-:W1:Y:S01]  /*b690*/  SHFL.BFLY PT, R3, R216, 0x2, 0x1f ;  /* 0x0c401f00d8037f89 */ /* 0x000e6200000e0000 */
[C---:B------:R-:W-:Y:S01]  /*b6a0*/  SHF.L.U32 R2, R188.reuse, 0x4, RZ ;  /* 0x00000004bc027819 */ /* 0x040fe200000006ff */
[----:B------:R-:W-:Y:S01]  /*b6b0*/  S2UR UR8, SR_CTAID.Y ;  /* 0x00000000000879c3 */ /* 0x000fe20000002600 */
[----:B------:R-:W-:Y:S01]  /*b6c0*/  SHF.L.U32 R12, R188, 0x1, RZ ;  /* 0x00000001bc0c7819 */ /* 0x000fe200000006ff */
[----:B------:R-:W2:Y:S01]  /*b6d0*/  SHFL.BFLY PT, R0, R215, 0x2, 0x1f ;  /* 0x0c401f00d7007f89 */ /* 0x000ea200000e0000 */
[----:B------:R-:W-:Y:S01]  /*b6e0*/  LOP3.LUT R9, R2, 0x1c0, RZ, 0xc0, !PT ;  /* 0x000001c002097812 */ /* 0x000fe200078ec0ff */
[----:B------:R-:W3:Y:S01]  /*b6f0*/  LDCU UR4, c[0x0][0x44c] ;  /* 0x00008980ff0477ac */ /* 0x000ee20008000800 */
[----:B------:R-:W-:Y:S01]  /*b700*/  R2P PR, R188, 0x18 ;  /* 0x00000018bc007804 */ /* 0x000fe20000000000 */
[----:B------:R-:W-:Y:S01]  /*b710*/  BSSY.RECONVERGENT B0, `(.L_x_4168) ;  /* 0x00000fa000007945 */ /* 0x000fe20003800200 */
[--C-:B------:R-:W-:Y:S01]  /*b720*/  LOP3.LUT R10, R187, 0x6, R12.reuse, 0xf8, !PT ;  /* 0x00000006bb0a7812 */ /* 0x100fe200078ef80c */
[----:B------:R-:W-:Y:S01]  /*b730*/  S2UR UR7, SR_CTAID.Z ;  /* 0x00000000000779c3 */ /* 0x000fe20000002700 */
[----:B------:R-:W-:-:S02]  /*b740*/  LOP3.LUT R9, R9, 0x38, R12, 0xf8, !PT ;  /* 0x0000003809097812 */ /* 0x000fc400078ef80c */
[C---:B------:R-:W-:Y:S02]  /*b750*/  LOP3.LUT P6, RZ, R188.reuse, 0x3, RZ, 0xc0, !PT ;  /* 0x00000003bcff7812 */ /* 0x040fe400078cc0ff */
[----:B------:R-:W-:Y:S02]  /*b760*/  SHF.L.U32 R6, R188, 0x2, RZ ;  /* 0x00000002bc067819 */ /* 0x000fe400000006ff */
[----:B------:R-:W-:Y:S01]  /*b770*/  LOP3.LUT R9, R10, R9, RZ, 0xfc, !PT ;  /* 0x000000090a097212 */ /* 0x000fe200078efcff */
[----:B------:R-:W4:Y:S01]  /*b780*/  LDC R18, c[0x0][0x3e0] ;  /* 0x0000f800ff127b82 */ /* 0x000f220000000800 */
[----:B------:R-:W-:Y:S02]  /*b790*/  SEL R186, R186, 0xffffffe0, !P0 ;  /* 0xffffffe0baba7807 */ /* 0x000fe40004000000 */
[----:B------:R-:W-:Y:S02]  /*b7a0*/  SEL R10, R185, 0xffffffc0, !P3 ;  /* 0xffffffc0b90a7807 */ /* 0x000fe40005800000 */
[----:B------:R-:W-:Y:S01]  /*b7b0*/  LEA R9, R9, UR5, 0x2 ;  /* 0x0000000509097c11 */ /* 0x000fe2000f8e10ff */
[----:B-1----:R-:W-:Y:S01]  /*b7c0*/  FADD.FTZ R4, R3, R216 ;  /* 0x000000d803047221 */ /* 0x002fe20000010000 */
[----:B------:R-:W-:Y:S01]  /*b7d0*/  LOP3.LUT R3, R190, 0x30, RZ, 0xc0, !PT ;  /* 0x00000030be037812 */ /* 0x000fe200078ec0ff */
[----:B------:R-:W1:Y:S01]  /*b7e0*/  S2UR UR6, SR_CTAID.X ;  /* 0x00000000000679c3 */ /* 0x000e620000002500 */
[----:B------:R-:W-:Y:S01]  /*b7f0*/  IADD3 R11, PT, PT, R9, 0x80, RZ ;  /* 0x00000080090b7810 */ /* 0x000fe20007ffe0ff */
[----:B--2---:R-:W-:Y:S01]  /*b800*/  FADD.FTZ R5, R0, R215 ;  /* 0x000000d700057221 */ /* 0x004fe20000010000 */
[----:B------:R-:W2:Y:S01]  /*b810*/  SHFL.BFLY PT, R7, R4, 0x1, 0x1f ;  /* 0x0c201f0004077f89 */ /* 0x000ea200000e0000 */
[----:B------:R-:W-:-:S02]  /*b820*/  SHF.R.U32.HI R0, RZ, 0x2, R188 ;  /* 0x00000002ff007819 */ /* 0x000fc400000116bc */
[----:B------:R-:W-:Y:S01]  /*b830*/  SHF.R.U32.HI R188, RZ, 0x4, R188 ;  /* 0x00000004ffbc7819 */ /* 0x000fe200000116bc */
[----:B------:R-:W5:Y:S01]  /*b840*/  SHFL.BFLY PT, R8, R5, 0x1, 0x1f ;  /* 0x0c201f0005087f89 */ /* 0x000f6200000e0000 */
[----:B------:R-:W-:Y:S02]  /*b850*/  LOP3.LUT R0, R3, 0x7, R0, 0xf8, !PT ;  /* 0x0000000703007812 */ /* 0x000fe400078ef800 */
[----:B------:R-:W-:Y:S02]  /*b860*/  IADD3 R12, PT, PT, R188, 0x18, RZ ;  /* 0x00000018bc0c7810 */ /* 0x000fe40007ffe0ff */
[----:B------:R-:W-:Y:S02]  /*b870*/  LOP3.LUT R3, R6, 0x1f8, RZ, 0xc0, !PT ;  /* 0x000001f806037812 */ /* 0x000fe400078ec0ff */
[----:B------:R-:W-:Y:S02]  /*b880*/  ISETP.GE.AND P1, PT, R12, R199, PT ;  /* 0x000000c70c00720c */ /* 0x000fe40003f26270 */
[----:B------:R-:W-:-:S02]  /*b890*/  LOP3.LUT R3, R3, 0x38, R190, 0x78, !PT ;  /* 0x0000003803037812 */ /* 0x000fc400078e78be */
[----:B------:R-:W-:Y:S02]  /*b8a0*/  LOP3.LUT R12, R2, 0x10, RZ, 0xc0, !PT ;  /* 0x00000010020c7812 */ /* 0x000fe400078ec0ff */
[----:B------:R-:W-:Y:S02]  /*b8b0*/  IADD3 R16, PT, PT, R188, 0x8, RZ ;  /* 0x00000008bc107810 */ /* 0x000fe40007ffe0ff */
[C---:B------:R-:W-:Y:S02]  /*b8c0*/  @P4 IADD3 R11, PT, PT, R9.reuse, -0x80, RZ ;  /* 0xffffff80090b4810 */ /* 0x040fe40007ffe0ff */
[----:B------:R-:W-:Y:S01]  /*b8d0*/  IADD3 R13, PT, PT, R9, R10, RZ ;  /* 0x0000000a090d7210 */ /* 0x000fe20007ffe0ff */
[----:B-1----:R-:W-:Y:S01]  /*b8e0*/  USHF.L.U32 UR6, UR6, 0x6, URZ ;  /* 0x0000000606067899 */ /* 0x002fe200080006ff */
[----:B------:R-:W-:Y:S01]  /*b8f0*/  LEA R3, R3, R12, 0x2 ;  /* 0x0000000c03037211 */ /* 0x000fe200078e10ff */
[----:B--2---:R-:W-:Y:S01]  /*b900*/  FADD.FTZ R7, R4, R7 ;  /* 0x0000000704077221 */ /* 0x004fe20000010000 */
[----:B------:R-:W-:Y:S01]  /*b910*/  BAR.SYNC.DEFER_BLOCKING 0x0 ;  /* 0x0000000000007b1d */ /* 0x000fe20000010000 */
[----:B------:R-:W-:Y:S01]  /*b920*/  IADD3 R12, PT, PT, R9, R186, RZ ;  /* 0x000000ba090c7210 */ /* 0x000fe20007ffe0ff */
[----:B-----5:R-:W-:-:S02]  /*b930*/  FADD.FTZ R8, R5, R8 ;  /* 0x0000000805087221 */ /* 0x020fc40000010000 */
[----:B------:R-:W-:Y:S02]  /*b940*/  FSETP.NE.FTZ.AND P3, PT, R7, RZ, PT ;  /* 0x000000ff0700720b */ /* 0x000fe40003f75000 */
[----:B------:R-:W1:Y:S01]  /*b950*/  MUFU.RCP R4, R7 ;  /* 0x0000000700047308 */ /* 0x000e620000001000 */
[----:B------:R-:W-:Y:S02]  /*b960*/  ISETP.GE.AND P5, PT, R16, R199, PT ;  /* 0x000000c71000720c */ /* 0x000fe40003fa6270 */
[----:B------:R-:W-:Y:S02]  /*b970*/  FSETP.NE.FTZ.AND P0, PT, R8, RZ, PT ;  /* 0x000000ff0800720b */ /* 0x000fe40003f15000 */
[----:B------:R-:W-:Y:S02]  /*b980*/  IADD3 R16, PT, PT, R186, R13, RZ ;  /* 0x0000000dba107210 */ /* 0x000fe40007ffe0ff */
[-C--:B------:R-:W-:Y:S01]  /*b990*/  IADD3 R17, PT, PT, R10, R11.reuse, RZ ;  /* 0x0000000b0a117210 */ /* 0x080fe20007ffe0ff */
[----:B------:R-:W2:Y:S01]  /*b9a0*/  MUFU.RCP R5, R8 ;  /* 0x0000000800057308 */ /* 0x000ea20000001000 */
[----:B------:R-:W-:-:S02]  /*b9b0*/  IADD3 R10, PT, PT, R186, R11, RZ ;  /* 0x0000000bba0a7210 */ /* 0x000fc40007ffe0ff */
[----:B------:R-:W-:Y:S01]  /*b9c0*/  IADD3 R186, PT, PT, R186, R17, RZ ;  /* 0x00000011baba7210 */ /* 0x000fe20007ffe0ff */
[----:B------:R-:W5:Y:S01]  /*b9d0*/  @P3 LDC R20, c[0x0][0x458] ;  /* 0x00011600ff143b82 */ /* 0x000f620000000800 */
[C---:B------:R-:W-:Y:S02]  /*b9e0*/  IADD3 R14, PT, PT, R188.reuse, 0x10, RZ ;  /* 0x00000010bc0e7810 */ /* 0x040fe40007ffe0ff */
[----:B------:R-:W-:Y:S01]  /*b9f0*/  IADD3 R2, PT, PT, R188, 0x20, RZ ;  /* 0x00000020bc027810 */ /* 0x000fe20007ffe0ff */
[----:B------:R-:W3:Y:S01]  /*ba00*/  @P3 MUFU.LG2 R7, R7 ;  /* 0x0000000700073308 */ /* 0x000ee20000000c00 */
[-C--:B------:R-:W-:Y:S02]  /*ba10*/  ISETP.GE.AND P2, PT, R14, R199.reuse, PT ;  /* 0x000000c70e00720c */ /* 0x080fe40003f46270 */
[----:B-1----:R-:W-:Y:S01]  /*ba20*/  FSEL R4, R4, 1, P3 ;  /* 0x3f80000004047808 */ /* 0x002fe20001800000 */
[----:B------:R-:W1:Y:S01]  /*ba30*/  LDC.64 R14, c[0x0][0x430] ;  /* 0x00010c00ff0e7b82 */ /* 0x000e620000000a00 */
[----:B------:R-:W-:-:S03]  /*ba40*/  ISETP.GE.AND P4, PT, R2, R199, PT ;  /* 0x000000c70200720c */ /* 0x000fc60003f86270 */
        /* <DEDUP_REMOVED lines=122> */
[----:B------:R-:W5:Y:S01]  /*c1f0*/  @P0 LDC R19, c[0x0][0x458] ;  /* 0x00011600ff130b82 */ /* 0x000f620000000800 */
[----:B------:R-:W3:Y:S01]  /*c200*/  @P0 MUFU.LG2 R8, R8 ;  /* 0x0000000800080308 */ /* 0x000ee20000000c00 */
[----:B--2---:R-:W-:Y:S01]  /*c210*/  MOV R102, 0xff800000 ;  /* 0xff80000000667802 */ /* 0x004fe20000000f00 */
[----:B------:R-:W-:Y:S01]  /*c220*/  STS.64 [R11+0x4800], R54 ;  /* 0x004800360b007388 */ /* 0x000fe20000000a00 */
[----:B------:R-:W-:-:S02]  /*c230*/  MOV R100, 0xff800000 ;  /* 0xff80000000647802 */ /* 0x000fc40000000f00 */
[----:B------:R-:W-:Y:S01]  /*c240*/  LOP3.LUT R101, R6, 0x3c, RZ, 0xc0, !PT ;  /* 0x0000003c06657812 */ /* 0x000fe200078ec0ff */
[----:B------:R-:W-:Y:S01]  /*c250*/  STS.64 [R10+0x4000], R56 ;  /* 0x004000380a007388 */ /* 0x000fe20000000a00 */
[----:B------:R-:W-:Y:S02]  /*c260*/  P2R R2, PR, RZ, 0x10 ;  /* 0x00000010ff027803 */ /* 0x000fe40000000000 */
[----:B------:R-:W-:Y:S01]  /*c270*/  IADD3 R106, PT, PT, R188, 0x28, RZ ;  /* 0x00000028bc6a7810 */ /* 0x000fe20007ffe0ff */
        /* <DEDUP_REMOVED lines=13> */
[----:B--2---:R-:W-:-:S03]  /*c350*/  IADD3 R9, PT, PT, -R207, RZ, RZ ;  /* 0x000000ffcf097210 */ /* 0x004fc60007ffe1ff */
[----:B------:R2:W-:Y:S01]  /*c360*/  STS.64 [R11+0x8000], R84 ;  /* 0x008000540b007388 */ /* 0x0005e20000000a00 */
[----:B-1----:R-:W-:-:S03]  /*c370*/  IMAD R207, R14, UR8, R207 ;  /* 0x000000080ecf7c24 */ /* 0x002fc6000f8e02cf */
[----:B------:R2:W-:Y:S01]  /*c380*/  STS.64 [R11+0x8800], R86 ;  /* 0x008800560b007388 */ /* 0x0005e20000000a00 */
[----:B----4-:R-:W-:Y:S02]  /*c390*/  IMAD R9, R18, R9, UR7 ;  /* 0x0000000712097e24 */ /* 0x010fe4000f8e0209 */
[----:B---3--:R-:W-:Y:S01]  /*c3a0*/  @P3 FMUL.FTZ R12, R7, 0.69314718246459960938 ;  /* 0x3f317218070c3820 */ /* 0x008fe20000410000 */
[----:B------:R2:W-:Y:S01]  /*c3b0*/  STS.64 [R10+0x8000], R88 ;  /* 0x008000580a007388 */ /* 0x0005e20000000a00 */
[----:B------:R-:W-:Y:S02]  /*c3c0*/  IMAD R18, R207, R18, R9 ;  /* 0x00000012cf127224 */ /* 0x000fe400078e0209 */
[----:B------:R-:W-:Y:S01]  /*c3d0*/  @P0 FMUL.FTZ R7, R8, 0.69314718246459960938 ;  /* 0x3f31721808070820 */ /* 0x000fe20000410000 */
[----:B-----5:R-:W-:Y:S01]  /*c3e0*/  @P3 FFMA.FTZ R102, R133, R20, R12 ;  /* 0x0000001485663223 */ /* 0x020fe2000001000c */
[----:B------:R2:W-:Y:S01]  /*c3f0*/  STS.64 [R10+0x8800], R90 ;  /* 0x0088005a0a007388 */ /* 0x0005e20000000a00 */
[----:B------:R-:W-:-:S02]  /*c400*/  IMAD R103, R18, R15, UR6 ;  /* 0x0000000612677e24 */ /* 0x000fc4000f8e020f */
[----:B------:R-:W-:Y:S01]  /*c410*/  @P0 FFMA.FTZ R100, R132, R19, R7 ;  /* 0x0000001384640223 */ /* 0x000fe20000010007 */
        /* <DEDUP_REMOVED lines=41> */
.L_x_4169:
[----:B------:R-:W-:Y:S05]  /*c6b0*/  BSYNC.RECONVERGENT B0 ;  /* 0x0000000000007941 */ /* 0x000fea0003800200 */
.L_x_4168:
[CC--:B------:R-:W-:Y:S01]  /*c6c0*/  ISETP.GE.AND P3, PT, R188.reuse, R199.reuse, PT ;  /* 0x000000c7bc00720c */ /* 0x0c0fe20003f66270 */
[----:B------:R-:W-:Y:S01]  /*c6d0*/  IMAD R103, R188, 0xc0, R101 ;  /* 0x000000c0bc677824 */ /* 0x000fe200078e0265 */
[----:B------:R-:W-:Y:S01]  /*c6e0*/  ISETP.GE.AND P4, PT, R106, R199, PT ;  /* 0x000000c76a00720c */ /* 0x000fe20003f86270 */
[----:B------:R-:W-:Y:S01]  /*c6f0*/  BSSY.RECONVERGENT B0, `(.L_x_4170) ;  /* 0x0000012000007945 */ /* 0x000fe20003800200 */
[----:B------:R-:W-:Y:S01]  /*c700*/  VIADD R106, R188, 0x30 ;  /* 0x00000030bc6a7836 */ /* 0x000fe20000000000 */
[C---:B--2---:R-:W-:Y:S02]  /*c710*/  LOP3.LUT R3, R101.reuse, 0x40, RZ, 0xfc, !PT ;  /* 0x0000004065037812 */ /* 0x044fe400078efcff */
[----:B------:R-:W-:Y:S02]  /*c720*/  IADD3 R103, P0, PT, R104, R103, RZ ;  /* 0x0000006768677210 */ /* 0x000fe40007f1e0ff */
[----:B---3--:R-:W-:Y:S02]  /*c730*/  P2R R102, PR, RZ, 0x10 ;  /* 0x00000010ff667803 */ /* 0x008fe40000000000 */
        /* <DEDUP_REMOVED lines=13> */
.L_x_4171:
[----:B------:R-:W-:Y:S05]  /*c810*/  BSYNC.RECONVERGENT B0 ;  /* 0x0000000000007941 */ /* 0x000fea0003800200 */
.L_x_4170:
        /* <DEDUP_REMOVED lines=20> */
.L_x_4173:
[----:B------:R-:W-:Y:S05]  /*c960*/  BSYNC.RECONVERGENT B0 ;  /* 0x0000000000007941 */ /* 0x000fea0003800200 */
.L_x_4172:
        /* <DEDUP_REMOVED lines=19> */
.L_x_4175:
[----:B------:R-:W-:Y:S05]  /*caa0*/  BSYNC.RECONVERGENT B0 ;  /* 0x0000000000007941 */ /* 0x000fea0003800200 */
.L_x_4174:
        /* <DEDUP_REMOVED lines=18> */
.L_x_4177:
[----:B------:R-:W-:Y:S05]  /*cbd0*/  BSYNC.RECONVERGENT B0 ;  /* 0x0000000000007941 */ /* 0x000fea0003800200 */
.L_x_4176:
        /* <DEDUP_REMOVED lines=19> */
.L_x_4179:
[----:B------:R-:W-:Y:S05]  /*cd10*/  BSYNC.RECONVERGENT B0 ;  /* 0x0000000000007941 */ /* 0x000fea0003800200 */
.L_x_4178:
        /* <DEDUP_REMOVED lines=19> */
.L_x_4181:
[----:B------:R-:W-:Y:S05]  /*ce50*/  BSYNC.RECONVERGENT B0 ;  /* 0x0000000000007941 */ /* 0x000fea0003800200 */
.L_x_4180:
        /* <DEDUP_REMOVED lines=18> */
.L_x_4183:
[----:B------:R-:W-:Y:S05]  /*cf80*/  BSYNC.RECONVERGENT B0 ;  /* 0x0000000000007941 */ /* 0x000fea0003800200 */
.L_x_4182:
        /* <DEDUP_REMOVED lines=19> */
.L_x_4184:
        /* <DEDUP_REMOVED lines=12> */
.L_x_6916:


//--------------------- .text._ZN5flash24flash_fwd_splitkv_kernelI23Flash_fwd_kernel_traitsILi192ELi64ELi64ELi4ELb0ELb0EN7cutlass6half_tE19Flash_kernel_traitsILi192ELi64ELi64ELi4ES3_EELb0ELb0ELb0ELb0ELb1ELb0ELb1ELb1EEEvNS_16Flash_fwd_paramsE --------------------------
	.section	.text._ZN5flash24flash_fwd_splitkv_kernelI23Flash_fwd_kernel_traitsILi192ELi64ELi64ELi4ELb0ELb0EN7cutlass6half_tE19Flash_kernel_traitsILi192ELi64ELi64ELi4ES3_EELb0ELb0ELb0ELb0ELb1ELb0ELb1ELb1EEEvNS_16Flash_fwd_paramsE,"ax",@progbits
	.align	128
        .global         _ZN5flash24flash_fwd_splitkv_kernelI23Flash_fwd_kernel_traitsILi192ELi64ELi64ELi4ELb0ELb0EN7cutlass6half_tE19Flash_kernel_traitsILi192ELi64ELi64ELi4ES3_EELb0ELb0ELb0ELb0ELb1ELb0ELb1ELb1EEEvNS_16Flash_fwd_paramsE
        .type           _ZN5flash24flash_fwd_splitkv_kernelI23Flash_fwd_kernel_traitsILi192ELi64ELi64ELi4ELb0ELb0EN7cutlass6half_tE19Flash_kernel_traitsILi192ELi64ELi64ELi4ES3_EELb0ELb0ELb0ELb0ELb1ELb0ELb1ELb1EEEvNS_16Flash_fwd_paramsE,@function
        .size           _ZN5flash24flash_fwd_splitkv_kernelI23Flash_fwd_kernel_traitsILi192ELi64ELi64ELi4ELb0ELb0EN7cutlass6half_tE19Flash_kernel_traitsILi192ELi64ELi64ELi4ES3_EELb0ELb0ELb0ELb0ELb1ELb0ELb1ELb1EEEvNS_16Flash_fwd_paramsE,(.L_x_6917 - _ZN5flash24flash_fwd_splitkv_kernelI23Flash_fwd_kernel_traitsILi192ELi64ELi64ELi4ELb0ELb0EN7cutlass6half_tE19Flash_kernel_traitsILi192ELi64ELi64ELi4ES3_EELb0ELb0ELb0ELb0ELb1ELb0ELb1ELb1EEEvNS_16Flash_fwd_paramsE)
        .other          _ZN5flash24flash_fwd_splitkv_kernelI23Flash_fwd_kernel_traitsILi192ELi64ELi64ELi4ELb0ELb0EN7cutlass6half_tE19Flash_kernel_traitsILi192ELi64ELi64ELi4ES3_EELb0ELb0ELb0ELb0ELb1ELb0ELb1ELb1EEEvNS_16Flash_fwd_paramsE,@"STO_CUDA_ENTRY STV_DEFAULT"
_ZN5flash24flash_fwd_splitkv_kernelI23Flash_fwd_kernel_traitsILi192ELi64ELi64ELi4ELb0ELb0EN7cutlass6half_tE19Flash_kernel_traitsILi192ELi64ELi64ELi4ES3_EELb0ELb0ELb0ELb0ELb1ELb0ELb1ELb1EEEvNS_16Flash_fwd_paramsE:
.text._ZN5flash24flash_fwd_splitkv_kernelI23Flash_fwd_kernel_traitsILi192ELi64ELi64ELi4ELb0ELb0EN7cutlass6half_tE19Flash_kernel_traitsILi192ELi64ELi64ELi4ES3_EELb0ELb0ELb0ELb0ELb1ELb0ELb1ELb1EEEvNS_16Flash_fwd_paramsE:
        /* <DEDUP_REMOVED lines=46> */
[----:B------:R-:W-:-:S03]  /*02e0*/  IADD3.X R125, PT, PT, R6, UR5, RZ, P2, !PT ;  /* 0x00000005067d7c10 */ /* 0x000fc600097fe4ff */
[----:B------:R2:W5:Y:S06]  /*02f0*/  @P3 LDG.E R11, desc[UR6][R10.64] ;  /* 0x000000060a0b3981 */ /* 0x00056c000c1e1900 */
[----:B------:R2:W5:Y:S01]  /*0300*/  @P4 LDG.E R0, desc[UR6][R124.64] ;  /* 0x000000067c004981 */ /* 0x000562000c1e1900 */
[----:B---3--:R-:W-:Y:S01]  /*0310*/  ISETP.NE.AND P2, PT, RZ, UR4, PT ;  /* 0x00000004ff007c0c */ /* 0x008fe2000bf45270 */
[----:B-1----:R-:W-:Y:S01]  /*0320*/  IMAD.MOV.U32 R5, RZ, RZ, -0x1 ;  /* 0xffffffffff057424 */ /* 0x002fe200078e00ff */
[----:B----4-:R-:W-:Y:S02]  /*0330*/  ISETP.EQ.U32.AND P5, PT, R2, RZ, PT ;  /* 0x000000ff0200720c */ /* 0x010fe40003fa2070 */
[----:B------:R-:W-:-:S02]  /*0340*/  IADD3 R16, P0, PT, R7, R2, RZ ;  /* 0x0000000207107210 */ /* 0x000fc40007f1e0ff */
[----:B------:R-:W-:-:S03]  /*0350*/  ISETP.EQ.OR.EX P5, PT, R3, RZ, !P2, P5 ;  /* 0x000000ff0300720c */ /* 0x000fc600057a2750 */
[----:B------:R-:W-:-:S10]  /*0360*/  IMAD.X R17, R6, 0x1, R3, P0 ;  /* 0x0000000106117824 */ /* 0x000fd400000e0603 */
[----:B------:R1:W5:Y:S01]  /*0370*/  @!P5 LDG.E R5, desc[UR6][R16.64] ;  /* 0x000000061005d981 */ /* 0x000362000c1e1900 */
[----:B------:R-:W3:Y:S01]  /*0380*/  @!P1 LDC R202, c[0x0][0x434] ;  /* 0x00010d00ffca9b82 */ /* 0x000ee20000000800 */
[----:B------:R-:W-:Y:S01]  /*0390*/  ISETP.NE.U32.AND P0, PT, R2, RZ, PT ;  /* 0x000000ff0200720c */ /* 0x000fe20003f05070 */
[----:B------:R-:W-:Y:S01]  /*03a0*/  IMAD.MOV R14, RZ, RZ, -R203 ;  /* 0x000000ffff0e7224 */ /* 0x000fe200078e0acb */
[----:B------:R-:W4:Y:S02]  /*03b0*/  S2R R13, SR_CTAID.X ;  /* 0x00000000000d7919 */ /* 0x000f240000002500 */
[----:B------:R-:W-:Y:S01]  /*03c0*/  ISETP.NE.AND.EX P0, PT, R3, RZ, PT, P0 ;  /* 0x000000ff0300720c */ /* 0x000fe20003f05300 */
[----:B------:R-:W-:Y:S02]  /*03d0*/  IMAD R14, R9, R14, UR10 ;  /* 0x0000000a090e7e24 */ /* 0x000fe4000f8e020e */
[----:B----4-:R-:W-:Y:S02]  /*03e0*/  IMAD.SHL.U32 R119, R13, 0x40, RZ ;  /* 0x000000400d777824 */ /* 0x010fe400078e00ff */
[----:B--2---:R-:W-:-:S08]  /*03f0*/  @P1 IMAD.IADD R202, R15, 0x1, -R12 ;  /* 0x000000010fca1824 */ /* 0x004fd000078e0a0c */
[----:B------:R-:W2:Y:S01]  /*0400*/  @!P0 LDC R15, c[0x0][0x438] ;  /* 0x00010e00ff0f8b82 */ /* 0x000ea20000000800 */
[----:B---3--:R-:W-:Y:S01]  /*0410*/  ISETP.GT.AND P1, PT, R202, R119, PT ;  /* 0x00000077ca00720c */ /* 0x008fe20003f24270 */
[----:B-1----:R-:W-:-:S12]  /*0420*/  @!P0 BRA `(.L_x_4185) ;  /* 0x00000000000c8947 */ /* 0x002fd80003800000 */
[----:B------:R-:W2:Y:S02]  /*0430*/  @P2 LDG.E R2, desc[UR6][R16.64+0x4] ;  /* 0x0000040610022981 */ /* 0x000ea4000c1e1900 */
[----:B--2--5:R-:W-:-:S06]  /*0440*/  @P2 IADD3 R15, PT, PT, R2, -R5, RZ ;  /* 0x80000005020f2210 */ /* 0x024fcc0007ffe0ff */
[----:B------:R1:W5:Y:S02]  /*0450*/  @!P2 LDG.E R15, desc[UR6][R16.64] ;  /* 0x00000006100fa981 */ /* 0x000364000c1e1900 */
.L_x_4185:
[----:B------:R-:W-:Y:S05]  /*0460*/  @!P1 EXIT ;  /* 0x000000000000994d */ /* 0x000fea0003800000 */
[----:B------:R-:W3:Y:S01]  /*0470*/  LDC R8, c[0x0][0x374] ;  /* 0x0000dd00ff087b82 */ /* 0x000ee20000000800 */
[--C-:B--2--5:R-:W-:Y:S01]  /*0480*/  IMAD.IADD R82, R15, 0x1, -R0.reuse ;  /* 0x000000010f527824 */ /* 0x124fe200078e0a00 */
[----:B------:R-:W2:Y:S01]  /*0490*/  S2R R74, SR_TID.X ;  /* 0x00000000004a7919 */ /* 0x000ea20000002100 */
[----:B------:R-:W-:-:S05]  /*04a0*/  @P3 IMAD.IADD R76, R11, 0x1, -R0 ;  /* 0x000000010b4c3824 */ /* 0x000fca00078e0a00 */
[----:B------:R-:W4:Y:S08]  /*04b0*/  LDC R2, c[0x0][0x438] ;  /* 0x00010e00ff027b82 */ /* 0x000f300000000800 */
[----:B-1----:R-:W1:Y:S01]  /*04c0*/  @!P3 LDC R17, c[0x0][0x43c] ;  /* 0x00010f00ff11bb82 */ /* 0x002e620000000800 */
[-C--:B---3--:R-:W-:Y:S02]  /*04d0*/  IABS R16, R8.reuse ;  /* 0x0000000800107213 */ /* 0x088fe40000000000 */
[----:B------:R-:W-:-:S02]  /*04e0*/  IABS R19, R8 ;  /* 0x0000000800137213 */ /* 0x000fc40000000000 */
[----:B------:R-:W3:Y:S03]  /*04f0*/  I2F.RP R4, R16 ;  /* 0x0000001000047306 */ /* 0x000ee60000209400 */
[----:B------:R-:W-:Y:S02]  /*0500*/  IMAD.MOV R19, RZ, RZ, -R19 ;  /* 0x000000ffff137224 */ /* 0x000fe400078e0a13 */
[----:B----4-:R-:W-:-:S05]  /*0510*/  VIADD R2, R2, 0x3f ;  /* 0x0000003f02027836 */ /* 0x010fca0000000000 */
[----:B------:R-:W-:-:S04]  /*0520*/  SHF.R.S32.HI R21, RZ, 0x1f, R2 ;  /* 0x0000001fff157819 */ /* 0x000fc80000011402 */
[----:B------:R-:W-:Y:S01]  /*0530*/  LEA.HI R21, R21, R2, RZ, 0x6 ;  /* 0x0000000215157211 */ /* 0x000fe200078f30ff */
[----:B---3--:R-:W3:Y:S03]  /*0540*/  MUFU.RCP R22, R4 ;  /* 0x0000000400167308 */ /* 0x008ee60000001000 */
[----:B------:R-:W-:-:S05]  /*0550*/  LEA.HI.SX32 R21, R21, R8, 0x1a ;  /* 0x0000000815157211 */ /* 0x000fca00078fd2ff */
[----:B------:R-:W-:Y:S02]  /*0560*/  VIADD R21, R21, 0xffffffff ;  /* 0xffffffff15157836 */ /* 0x000fe40000000000 */
[----:B---3--:R-:W-:-:S03]  /*0570*/  VIADD R22, R22, 0xffffffe ;  /* 0x0ffffffe16167836 */ /* 0x008fc60000000000 */
[----:B------:R-:W-:Y:S02]  /*0580*/  IABS R4, R21 ;  /* 0x0000001500047213 */ /* 0x000fe40000000000 */
[----:B------:R-:W-:Y:S01]  /*0590*/  LOP3.LUT R21, R21, R8, RZ, 0x3c, !PT ;  /* 0x0000000815157212 */ /* 0x000fe200078e3cff */
[----:B------:R-:W3:Y:S03]  /*05a0*/  F2I.FTZ.U32.TRUNC.NTZ R23, R22 ;  /* 0x0000001600177305 */ /* 0x000ee6000021f000 */
[----:B------:R-:W-:Y:S01]  /*05b0*/  ISETP.GE.AND P0, PT, R21, RZ, PT ;  /* 0x000000ff1500720c */ /* 0x000fe20003f06270 */
[----:B---3--:R-:W-:Y:S02]  /*05c0*/  IMAD.MOV R3, RZ, RZ, -R23 ;  /* 0x000000ffff037224 */ /* 0x008fe400078e0a17 */
[----:B------:R-:W-:Y:S02]  /*05d0*/  IMAD.MOV.U32 R22, RZ, RZ, RZ ;  /* 0x000000ffff167224 */ /* 0x000fe400078e00ff */
[----:B------:R-:W-:-:S04]  /*05e0*/  IMAD R3, R3, R16, RZ ;  /* 0x0000001003037224 */ /* 0x000fc800078e02ff */
[----:B------:R-:W-:-:S06]  /*05f0*/  IMAD.HI.U32 R3, R23, R3, R22 ;  /* 0x0000000317037227 */ /* 0x000fcc00078e0016 */
[----:B------:R-:W-:Y:S02]  /*0600*/  IMAD.HI.U32 R10, R3, R4, RZ ;  /* 0x00000004030a7227 */ /* 0x000fe400078e00ff */
[----:B------:R-:W3:Y:S02]  /*0610*/  @!P3 LDC.64 R2, c[0x0][0x488] ;  /* 0x00012200ff02bb82 */ /* 0x000ee40000000a00 */
[----:B------:R-:W-:Y:S02]  /*0620*/  IMAD R19, R10, R19, R4 ;  /* 0x000000130a137224 */ /* 0x000fe400078e0204 */
[----:B------:R-:W4:Y:S03]  /*0630*/  S2R R4, SR_CTAID.Y ;  /* 0x0000000000047919 */ /* 0x000f260000002600 */
[----:B------:R-:W-:-:S13]  /*0640*/  ISETP.GT.U32.AND P1, PT, R16, R19, PT ;  /* 0x000000131000720c */ /* 0x000fda0003f24070 */
[----:B------:R-:W-:Y:S02]  /*0650*/  @!P1 IMAD.IADD R19, R19, 0x1, -R16 ;  /* 0x0000000113139824 */ /* 0x000fe400078e0a10 */
[----:B------:R-:W-:Y:S01]  /*0660*/  @!P1 VIADD R10, R10, 0x1 ;  /* 0x000000010a0a9836 */ /* 0x000fe20000000000 */
[----:B------:R-:W-:Y:S02]  /*0670*/  ISETP.NE.AND P1, PT, R8, RZ, PT ;  /* 0x000000ff0800720c */ /* 0x000fe40003f25270 */
[----:B---3--:R-:W-:Y:S02]  /*0680*/  @!P3 ISETP.NE.U32.AND P2, PT, R2, RZ, PT ;  /* 0x000000ff0200b20c */ /* 0x008fe40003f45070 */
[----:B------:R-:W-:Y:S02]  /*0690*/  ISETP.GE.U32.AND P5, PT, R19, R16, PT ;  /* 0x000000101300720c */ /* 0x000fe40003fa6070 */
[----:B------:R-:W-:-:S04]  /*06a0*/  @!P3 ISETP.NE.AND.EX P2, PT, R3, RZ, PT, P2 ;  /* 0x000000ff0300b20c */ /* 0x000fc80003f45320 */
[----:B-1----:R-:W-:-:S05]  /*06b0*/  @!P3 SEL R17, R17, RZ, P2 ;  /* 0x000000ff1111b207 */ /* 0x002fca0001000000 */
[----:B------:R-:W-:Y:S02]  /*06c0*/  @!P3 IMAD.IADD R76, R82, 0x1, R17 ;  /* 0x00000001524cb824 */ /* 0x000fe400078e0211 */
[----:B------:R-:W-:Y:S02]  /*06d0*/  @P5 VIADD R10, R10, 0x1 ;  /* 0x000000010a0a5836 */ /* 0x000fe40000000000 */
[----:B------:R-:W-:Y:S02]  /*06e0*/  VIADD R3, R76, 0x3f ;  /* 0x0000003f4c037836 */ /* 0x000fe40000000000 */
[----:B------:R-:W-:Y:S01]  /*06f0*/  @!P0 IMAD.MOV R10, RZ, RZ, -R10 ;  /* 0x000000ffff0a8224 */ /* 0x000fe200078e0a0a */
[----:B------:R-:W-:Y:S02]  /*0700*/  @!P1 LOP3.LUT R10, RZ, R8, RZ, 0x33, !PT ;  /* 0x00000008ff0a9212 */ /* 0x000fe400078e33ff */
[----:B------:R-:W-:-:S03]  /*0710*/  SHF.R.S32.HI R2, RZ, 0x1f, R3 ;  /* 0x0000001fff027819 */ /* 0x000fc60000011403 */
[----:B----4-:R-:W-:Y:S01]  /*0720*/  IMAD R194, R10, R4, RZ ;  /* 0x000000040ac27224 */ /* 0x010fe200078e02ff */
[----:B------:R-:W-:-:S04]  /*0730*/  LEA.HI R2, R2, R3, RZ, 0x6 ;  /* 0x0000000302027211 */ /* 0x000fc800078f30ff */
[----:B------:R-:W-:-:S04]  /*0740*/  SHF.R.S32.HI R133, RZ, 0x6, R2 ;  /* 0x00000006ff857819 */ /* 0x000fc80000011402 */
[----:B------:R-:W-:-:S04]  /*0750*/  VIADDMNMX R133, R194, R10, R133, PT ;  /* 0x0000000ac2857246 */ /* 0x000fc80003800185 */
[----:B------:R-:W-:-:S13]  /*0760*/  ISETP.GE.AND P0, PT, R194, R133, PT ;  /* 0x00000085c200720c */ /* 0x000fda0003f06270 */
[----:B--2---:R-:W-:Y:S05]  /*0770*/  @!P0 BRA `(.L_x_4186) ;  /* 0x0000000400648947 */ /* 0x004fea0003800000 */
[----:B------:R-:W1:Y:S01]  /*0780*/  LDC.64 R2, c[0x0][0x430] ;  /* 0x00010c00ff027b82 */ /* 0x000e620000000a00 */
[----:B------:R-:W2:Y:S01]  /*0790*/  LDCU UR4, c[0x0][0x44c] ;  /* 0x00008980ff0477ac */ /* 0x000ea20008000800 */
[C---:B------:R-:W-:Y:S01]  /*07a0*/  IMAD.SHL.U32 R5, R74.reuse, 0x4, RZ ;  /* 0x000000044a057824 */ /* 0x040fe200078e00ff */
[----:B------:R-:W-:Y:S01]  /*07b0*/  SHF.R.U32.HI R0, RZ, 0x4, R74 ;  /* 0x00000004ff007819 */ /* 0x000fe2000001164a */
[----:B------:R-:W3:Y:S01]  /*07c0*/  LDCU.64 UR8, c[0x0][0x3f8] ;  /* 0x00007f00ff0877ac */ /* 0x000ee20008000a00 */
[----:B------:R-:W-:Y:S02]  /*07d0*/  LOP3.LUT P6, R74, R74, 0xf, RZ, 0xc0, !PT ;  /* 0x0000000f4a4a7812 */ /* 0x000fe400078cc0ff */
[----:B------:R-:W-:Y:S01]  /*07e0*/  LOP3.LUT R5, R5, 0x3c, RZ, 0xc0, !PT ;  /* 0x0000003c05057812 */ /* 0x000fe200078ec0ff */
[C---:B------:R-:W-:Y:S02]  /*07f0*/  VIADD R8, R0.reuse, 0x10 ;  /* 0x0000001000087836 */ /* 0x040fe40000000000 */
[----:B------:R-:W-:-:S02]  /*0800*/  VIADD R6, R0, 0x18 ;  /* 0x0000001800067836 */ /* 0x000fc40000000000 */
[----:B------:R-:W-:Y:S02]  /*0810*/  IMAD R5, R0, 0xc0, R5 ;  /* 0x000000c000057824 */ /* 0x000fe400078e0205 */
[----:B-1----:R-:W-:Y:S02]  /*0820*/  IMAD R2, R4, R2, R203 ;  /* 0x0000000204027224 */ /* 0x002fe400078e02cb */
[----:B------:R-:W-:Y:S02]  /*0830*/  VIADD R4, R0, 0x8 ;  /* 0x0000000800047836 */ /* 0x000fe40000000000 */
[----:B------:R-:W-:-:S04]  /*0840*/  IMAD R14, R2, R9, R14 ;  /* 0x00000009020e7224 */ /* 0x000fc800078e020e */
[--C-:B------:R-:W-:Y:S02]  /*0850*/  IMAD R3, R14, R3, R119.reuse ;  /* 0x000000030e037224 */ /* 0x100fe400078e0277 */
[----:B------:R-:W-:Y:S02]  /*0860*/  IMAD.IADD R119, R202, 0x1, -R119 ;  /* 0x00000001ca777824 */ /* 0x000fe400078e0a77 */
[----:B--2---:R-:W-:Y:S01]  /*0870*/  IMAD R2, R3, UR4, RZ ;  /* 0x0000000403027c24 */ /* 0x004fe2000f8e02ff */
[----:B------:R-:W1:Y:S02]  /*0880*/  LDCU.64 UR4, c[0x0][0x428] ;  /* 0x00008500ff0477ac */ /* 0x000e640008000a00 */
[----:B------:R-:W-:Y:S01]  /*0890*/  ISETP.GE.AND P1, PT, R4, R119, PT ;  /* 0x000000770400720c */ /* 0x000fe20003f26270 */
[----:B------:R-:W-:Y:S01]  /*08a0*/  VIADD R4, R0, 0x20 ;  /* 0x0000002000047836 */ /* 0x000fe20000000000 */
[----:B------:R-:W-:Y:S02]  /*08b0*/  IADD3 R5, P0, PT, R2, R5, RZ ;  /* 0x0000000502057210 */ /* 0x000fe40007f1e0ff */
[----:B------:R-:W-:-:S02]  /*08c0*/  ISETP.GE.AND P2, PT, R0, R119, PT ;  /* 0x000000770000720c */ /* 0x000fc40003f46270 */
[----:B------:R-:W-:Y:S02]  /*08d0*/  LEA.HI.X.SX32 R2, R2, RZ, 0x1, P0 ;  /* 0x000000ff02027211 */ /* 0x000fe400000f0eff */
[C---:B---3--:R-:W-:Y:S02]  /*08e0*/  LEA R10, P0, R5.reuse, UR8, 0x2 ;  /* 0x00000008050a7c11 */ /* 0x048fe4000f8010ff */
[-C--:B------:R-:W-:Y:S02]  /*08f0*/  ISETP.GE.AND P5, PT, R8, R119.reuse, PT ;  /* 0x000000770800720c */ /* 0x080fe40003fa6270 */
[----:B------:R-:W-:Y:S02]  /*0900*/  LEA.HI.X R11, R5, UR9, R2, 0x2, P0 ;  /* 0x00000009050b7c11 */ /* 0x000fe400080f1402 */
[C---:B------:R-:W-:Y:S02]  /*0910*/  IADD3 R2, P0, PT, R3.reuse, R0, RZ ;  /* 0x0000000003027210 */ /* 0x040fe40007f1e0ff */
[----:B------:R-:W-:Y:S01]  /*0920*/  ISETP.GE.AND P4, PT, R6, R119, PT ;  /* 0x000000770600720c */ /* 0x000fe20003f86270 */
[----:B------:R-:W-:Y:S01]  /*0930*/  VIADD R6, R0, 0x30 ;  /* 0x0000003000067836 */ /* 0x000fe20000000000 */
[----:B------:R-:W-:Y:S01]  /*0940*/  LEA.HI.X.SX32 R3, R3, RZ, 0x1, P0 ;  /* 0x000000ff03037211 */ /* 0x000fe200000f0eff */
[----:B------:R-:W-:Y:S01]  /*0950*/  @!P2 STG.E.128 desc[UR6][R10.64], RZ ;  /* 0x000000ff0a00a986 */ /* 0x000fe2000c101d06 */
[----:B-1----:R-:W-:-:S02]  /*0960*/  LEA R8, P0, R2, UR4, 0x2 ;  /* 0x0000000402087c11 */ /* 0x002fc4000f8010ff */
[-C--:B------:R-:W-:Y:S01]  /*0970*/  ISETP.GE.AND P3, PT, R4, R119.reuse, PT ;  /* 0x000000770400720c */ /* 0x080fe20003f66270 */
[----:B------:R-:W-:Y:S01]  /*0980*/  VIADD R4, R0, 0x28 ;  /* 0x0000002800047836 */ /* 0x000fe20000000000 */
[----:B------:R-:W-:Y:S01]  /*0990*/  LEA.HI.X R9, R2, UR5, R3, 0x2, P0 ;  /* 0x0000000502097c11 */ /* 0x000fe200080f1403 */
[----:B------:R-:W-:Y:S01]  /*09a0*/  VIADD R2, R0, 0x38 ;  /* 0x0000003800027836 */ /* 0x000fe20000000000 */
[----:B------:R-:W-:Y:S01]  /*09b0*/  P2R R5, PR, RZ, 0x40 ;  /* 0x00000040ff057803 */ /* 0x000fe20000000000 */
[----:B------:R-:W-:Y:S01]  /*09c0*/  @!P2 STG.E.128 desc[UR6][R10.64+0x100], RZ ;  /* 0x000100ff0a00a986 */ /* 0x000fe2000c101d06 */
[----:B------:R-:W-:Y:S02]  /*09d0*/  ISETP.NE.OR P6, PT, R74, RZ, P1 ;  /* 0x000000ff4a00720c */ /* 0x000fe40000fc5670 */
[-C--:B------:R-:W-:Y:S01]  /*09e0*/  ISETP.GE.AND P0, PT, R2, R119.reuse, PT ;  /* 0x000000770200720c */ /* 0x080fe20003f06270 */
[----:B------:R-:W-:Y:S01]  /*09f0*/  @!P2 STG.E.128 desc[UR6][R10.64+0x200], RZ ;  /* 0x000200ff0a00a986 */ /* 0x000fe2000c101d06 */
[----:B------:R-:W-:-:S03]  /*0a00*/  ISETP.GE.AND P2, PT, R4, R119, PT ;  /* 0x000000770400720c */ /* 0x000fc60003f46270 */
[----:B------:R-:W-:Y:S04]  /*0a10*/  @!P1 STG.E.128 desc[UR6][R10.64+0x1800], RZ ;  /* 0x001800ff0a009986 */ /* 0x000fe8000c101d06 */
[----:B------:R-:W-:Y:S02]  /*0a20*/  @!P1 STG.E.128 desc[UR6][R10.64+0x1900], RZ ;  /* 0x001900ff0a009986 */ /* 0x000fe4000c101d06 */
[----:B------:R-:W-:Y:S02]  /*0a30*/  @!P6 IMAD.MOV.U32 R3, RZ, RZ, -0x800000 ;  /* 0xff800000ff03e424 */ /* 0x000fe400078e00ff */
        /* <DEDUP_REMOVED lines=45> */
.L_x_4186:
[----:B------:R-:W1:Y:S01]  /*0d10*/  LDCU.64 UR4, c[0x0][0x4d8] ;  /* 0x00009b00ff0477ac */ /* 0x000e620008000a00 */
[----:B------:R-:W-:Y:S01]  /*0d20*/  MOV R4, R203 ;  /* 0x000000cb00047202 */ /* 0x000fe20000000f00 */
[----:B------:R-:W2:Y:S01]  /*0d30*/  LDCU.64 UR12, c[0x0][0x4e0] ;  /* 0x00009c00ff0c77ac */ /* 0x000ea20008000a00 */
[----:B-1----:R-:W-:-:S04]  /*0d40*/  UISETP.NE.U32.AND UP0, UPT, UR4, URZ, UPT ;  /* 0x000000ff0400728c */ /* 0x002fc8000bf05070 */
[----:B------:R-:W-:-:S09]  /*0d50*/  UISETP.NE.AND.EX UP0, UPT, UR5, URZ, UPT, UP0 ;  /* 0x000000ff0500728c */ /* 0x000fd2000bf05300 */
[----:B--2---:R-:W-:Y:S05]  /*0d60*/  BRA.U !UP0, `(.L_x_4187) ;  /* 0x00000001080c7547 */ /* 0x004fea000b800000 */
[----:B------:R-:W-:-:S04]  /*0d70*/  IADD3 R2, P0, PT, R7, UR4, RZ ;  /* 0x0000000407027c10 */ /* 0x000fc8000ff1e0ff */
[----:B------:R-:W-:-:S05]  /*0d80*/  IADD3.X R3, PT, PT, R6, UR5, RZ, P0, !PT ;  /* 0x0000000506037c10 */ /* 0x000fca00087fe4ff */
[----:B------:R1:W5:Y:S04]  /*0d90*/  LDG.E R4, desc[UR6][R2.64] ;  /* 0x0000000602047981 */ /* 0x000368000c1e1900 */
.L_x_4187:
[----:B------:R-:W-:-:S04]  /*0da0*/  UISETP.NE.U32.AND UP0, UPT, UR12, URZ, UPT ;  /* 0x000000ff0c00728c */ /* 0x000fc8000bf05070 */
[----:B------:R-:W-:-:S09]  /*0db0*/  UISETP.NE.AND.EX UP0, UPT, UR13, URZ, UPT, UP0 ;  /* 0x000000ff0d00728c */ /* 0x000fd2000bf05300 */
[----:B------:R-:W-:Y:S05]  /*0dc0*/  BRA.U !UP0, `(.L_x_4188) ;  /* 0x0000000508947547 */ /* 0x000fea000b800000 */
[----:B------:R-:W1:Y:S01]  /*0dd0*/  LDC R7, c[0x0][0x4f0] ;  /* 0x00013c00ff077b82 */ /* 0x000e620000000800 */
[----:B------:R-:W-:Y:S01]  /*0de0*/  LEA R8, R133, 0xffffffc0, 0x6 ;  /* 0xffffffc085087811 */ /* 0x000fe200078e30ff */
[----:B------:R-:W2:Y:S03]  /*0df0*/  LDCU.64 UR4, c[0x0][0x4e8] ;  /* 0x00009d00ff0477ac */ /* 0x000ea60008000a00 */
[----:B------:R-:W-:Y:S01]  /*0e00*/  IABS R0, R8 ;  /* 0x0000000800007213 */ /* 0x000fe20000000000 */
[----:B------:R-:W3:Y:S01]  /*0e10*/  LDCU.64 UR8, c[0x0][0x3a0] ;  /* 0x00007400ff0877ac */ /* 0x000ee20008000a00 */
[----:B------:R-:W4:Y:S01]  /*0e20*/  LDCU.64 UR14, c[0x0][0x3b8] ;  /* 0x00007700ff0e77ac */ /* 0x000f220008000a00 */
[----:B-1----:R-:W-:-:S04]  /*0e30*/  IABS R3, R7 ;  /* 0x0000000700037213 */ /* 0x002fc80000000000 */
[----:B------:R-:W1:Y:S08]  /*0e40*/  I2F.RP R6, R3 ;  /* 0x0000000300067306 */ /* 0x000e700000209400 */
[----:B-1---5:R-:W1:Y:S02]  /*0e50*/  MUFU.RCP R4, R6 ;  /* 0x0000000600047308 */ /* 0x022e640000001000 */
        /* <DEDUP_REMOVED lines=26> */
[----:B------:R-:W-:-:S06]  /*1000*/  IMAD.WIDE R10, R5, 0x4, R204 ;  /* 0x00000004050a7825 */ /* 0x000fcc00078e02cc */
[----:B------:R3:W2:Y:S01]  /*1010*/  LDG.E R10, desc[UR6][R10.64] ;  /* 0x000000060a0a7981 */ /* 0x0006a2000c1e1900 */
[----:B-1----:R-:W-:Y:S02]  /*1020*/  IABS R2, R3 ;  /* 0x0000000300027213 */ /* 0x002fe40000000000 */
[----:B------:R-:W-:Y:S02]  /*1030*/  IADD3 R5, PT, PT, -R5, RZ, RZ ;  /* 0x000000ff05057210 */ /* 0x000fe40007ffe1ff */
[----:B------:R-:W1:Y:S03]  /*1040*/  I2F.RP R6, R2 ;  /* 0x0000000200067306 */ /* 0x000e660000209400 */
[----:B------:R-:W-:Y:S02]  /*1050*/  IMAD R8, R7, R5, R8 ;  /* 0x0000000507087224 */ /* 0x000fe400078e0208 */
[----:B----4-:R-:W-:-:S03]  /*1060*/  IMAD.U32 R7, RZ, RZ, UR15 ;  /* 0x0000000fff077e24 */ /* 0x010fc6000f8e00ff */
[----:B------:R-:W-:Y:S01]  /*1070*/  SHF.R.S32.HI R5, RZ, 0x1f, R8 ;  /* 0x0000001fff057819 */ /* 0x000fe20000011408 */
[----:B-1----:R-:W1:Y:S02]  /*1080*/  MUFU.RCP R16, R6 ;  /* 0x0000000600107308 */ /* 0x002e640000001000 */
[----:B-1----:R-:W-:Y:S01]  /*1090*/  VIADD R16, R16, 0xffffffe ;  /* 0x0ffffffe10107836 */ /* 0x002fe20000000000 */
[----:B------:R-:W-:-:S05]  /*10a0*/  MOV R6, UR14 ;  /* 0x0000000e00067c02 */ /* 0x000fca0008000f00 */
        /* <DEDUP_REMOVED lines=9> */
[----:B---3--:R-:W-:Y:S01]  /*1140*/  IMAD R11, R2, R9, R4 ;  /* 0x00000009020b7224 */ /* 0x008fe200078e0204 */
[----:B------:R-:W-:-:S04]  /*1150*/  LOP3.LUT R4, RZ, R3, RZ, 0x33, !PT ;  /* 0x00000003ff047212 */ /* 0x000fc800078e33ff */
        /* <DEDUP_REMOVED lines=8> */
[----:B--2---:R-:W-:Y:S01]  /*11e0*/  SHF.R.S32.HI R9, RZ, 0x1f, R10 ;  /* 0x0000001fff097819 */ /* 0x004fe2000001140a */
[----:B------:R-:W-:-:S04]  /*11f0*/  IMAD.WIDE.U32 R20, R10, UR8, RZ ;  /* 0x000000080a147c25 */ /* 0x000fc8000f8e00ff */
[C---:B------:R-:W-:Y:S02]  /*1200*/  IMAD R11, R9.reuse, UR8, RZ ;  /* 0x00000008090b7c24 */ /* 0x040fe4000f8e02ff */
[----:B------:R-:W-:Y:S02]  /*1210*/  IMAD R9, R9, UR4, RZ ;  /* 0x0000000409097c24 */ /* 0x000fe4000f8e02ff */
[C---:B------:R-:W-:Y:S01]  /*1220*/  IMAD R18, R10.reuse, UR9, R11 ;  /* 0x000000090a127c24 */ /* 0x040fe2000f8e020b */
[----:B------:R-:W1:Y:S01]  /*1230*/  LDCU.128 UR8, c[0x0][0x3d0] ;  /* 0x00007a00ff0877ac */ /* 0x000e620008000c00 */
[C---:B------:R-:W-:Y:S02]  /*1240*/  IMAD R16, R10.reuse, UR5, R9 ;  /* 0x000000050a107c24 */ /* 0x040fe4000f8e0209 */
[----:B------:R-:W-:Y:S01]  /*1250*/  IMAD.WIDE.U32 R10, R10, UR4, RZ ;  /* 0x000000040a0a7c25 */ /* 0x000fe2000f8e00ff */
[----:B------:R-:W2:Y:S03]  /*1260*/  LDCU.64 UR4, c[0x0][0x3c0] ;  /* 0x00007800ff0477ac */ /* 0x000ea60008000a00 */
[----:B------:R-:W-:Y:S01]  /*1270*/  IMAD.IADD R19, R21, 0x1, R18 ;  /* 0x0000000115137824 */ /* 0x000fe200078e0212 */
[----:B------:R-:W-:Y:S01]  /*1280*/  IADD3 R17, PT, PT, R11, R16, RZ ;  /* 0x000000100b117210 */ /* 0x000fe20007ffe0ff */
[----:B------:R-:W-:Y:S01]  /*1290*/  IMAD R9, R5, R6, RZ ;  /* 0x0000000605097224 */ /* 0x000fe200078e02ff */
[----:B------:R-:W-:Y:S01]  /*12a0*/  MOV R11, R0 ;  /* 0x00000000000b7202 */ /* 0x000fe20000000f00 */
[----:B------:R-:W-:Y:S01]  /*12b0*/  IMAD.MOV.U32 R18, RZ, RZ, R20 ;  /* 0x000000ffff127224 */ /* 0x000fe200078e0014 */
[----:B------:R-:W-:Y:S01]  /*12c0*/  MOV R16, R10 ;  /* 0x0000000a00107202 */ /* 0x000fe20000000f00 */
[----:B------:R-:W-:-:S02]  /*12d0*/  IMAD R9, R8, R7, R9 ;  /* 0x0000000708097224 */ /* 0x000fc400078e0209 */
[----:B------:R-:W-:Y:S02]  /*12e0*/  @!P0 IMAD.MOV R11, RZ, RZ, -R11 ;  /* 0x000000ffff0b8224 */ /* 0x000fe400078e0a0b */
[----:B------:R-:W-:-:S03]  /*12f0*/  IMAD.WIDE.U32 R18, R8, R6, R18 ;  /* 0x0000000608127225 */ /* 0x000fc600078e0012 */
[----:B------:R-:W-:Y:S02]  /*1300*/  SEL R10, R4, R11, !P1 ;  /* 0x0000000b040a7207 */ /* 0x000fe40004800000 */
[----:B--2---:R-:W-:Y:S02]  /*1310*/  MOV R2, UR4 ;  /* 0x0000000400027c02 */ /* 0x004fe40008000f00 */
[----:B------:R-:W-:Y:S02]  /*1320*/  MOV R3, UR5 ;  /* 0x0000000500037c02 */ /* 0x000fe40008000f00 */
[----:B------:R-:W-:Y:S01]  /*1330*/  IADD3 R19, PT, PT, R19, R9, RZ ;  /* 0x0000000913137210 */ /* 0x000fe20007ffe0ff */
[-C--:B------:R-:W-:Y:S02]  /*1340*/  IMAD R5, R5, R2.reuse, RZ ;  /* 0x0000000205057224 */ /* 0x080fe400078e02ff */
[----:B------:R-:W-:-:S04]  /*1350*/  IMAD.WIDE.U32 R16, R8, R2, R16 ;  /* 0x0000000208107225 */ /* 0x000fc800078e0010 */
        /* <DEDUP_REMOVED lines=12> */
.L_x_4188:
        /* <DEDUP_REMOVED lines=15> */
.L_x_4190:
[----:B------:R-:W2:Y:S01]  /*1510*/  LDC.64 R6, c[0x0][0x3b8] ;  /* 0x0000ee00ff067b82 */ /* 0x000ea20000000a00 */
[----:B-1----:R-:W-:-:S05]  /*1520*/  IADD3 R2, PT, PT, R0, R5, RZ ;  /* 0x0000000500027210 */ /* 0x002fca0007ffe0ff */
[C---:B--2---:R-:W-:Y:S02]  /*1530*/  IMAD R21, R2.reuse, R7, RZ ;  /* 0x0000000702157224 */ /* 0x044fe400078e02ff */
[----:B------:R-:W-:-:S05]  /*1540*/  IMAD.WIDE.U32 R2, R2, R6, RZ ;  /* 0x0000000602027225 */ /* 0x000fca00078e00ff */
[----:B------:R-:W-:Y:S02]  /*1550*/  IADD3 R21, PT, PT, R3, R21, RZ ;  /* 0x0000001503157210 */ /* 0x000fe40007ffe0ff */
[----:B------:R-:W-:Y:S02]  /*1560*/  MOV R20, R2 ;  /* 0x0000000200147202 */ /* 0x000fe40000000f00 */
.L_x_4191:
[----:B------:R-:W-:Y:S05]  /*1570*/  @P0 BRA `(.L_x_4192) ;  /* 0x0000000000340947 */ /* 0x000fea0003800000 */
[----:B------:R-:W1:Y:S01]  /*1580*/  LDC.64 R2, c[0x0][0x3c0] ;  /* 0x0000f000ff027b82 */ /* 0x000e620000000a00 */
[----:B------:R-:W2:Y:S01]  /*1590*/  LDCU.64 UR4, c[0x0][0x3a8] ;  /* 0x00007500ff0477ac */ /* 0x000ea20008000a00 */
[----:B------:R-:W-:-:S05]  /*15a0*/  SHF.R.S32.HI R5, RZ, 0x1f, R0 ;  /* 0x0000001fff057819 */ /* 0x000fca0000011400 */
[-C--:B-1----:R-:W-:Y:S01]  /*15b0*/  IMAD R8, R5, R2.reuse, RZ ;  /* 0x0000000205087224 */ /* 0x082fe200078e02ff */
[----:B-----5:R-:W-:Y:S01]  /*15c0*/  SHF.R.S32.HI R5, RZ, 0x1f, R4 ;  /* 0x0000001fff057819 */ /* 0x020fe20000011404 */
        /* <DEDUP_REMOVED lines=8> */
.L_x_4192:
[----:B------:R-:W1:Y:S01]  /*1650*/  LDC.64 R2, c[0x0][0x3c0] ;  /* 0x0000f000ff027b82 */ /* 0x000e620000000a00 */
[----:B------:R-:W-:-:S05]  /*1660*/  IADD3 R0, PT, PT, R0, R5, RZ ;  /* 0x0000000500007210 */ /* 0x000fca0007ffe0ff */
[C---:B-1----:R-:W-:Y:S02]  /*1670*/  IMAD R23, R0.reuse, R3, RZ ;  /* 0x0000000300177224 */ /* 0x042fe400078e02ff */
[----:B-----5:R-:W-:-:S05]  /*1680*/  IMAD.WIDE.U32 R4, R0, R2, RZ ;  /* 0x0000000200047225 */ /* 0x020fca00078e00ff */
[----:B------:R-:W-:Y:S02]  /*1690*/  IADD3 R23, PT, PT, R5, R23, RZ ;  /* 0x0000001705177210 */ /* 0x000fe40007ffe0ff */
[----:B------:R-:W-:-:S07]  /*16a0*/  MOV R22, R4 ;  /* 0x0000000400167202 */ /* 0x000fce0000000f00 */
.L_x_4193:
[----:B------:R-:W1:Y:S01]  /*16b0*/  LDC R19, c[0x0][0x3e8] ;  /* 0x0000fa00ff137b82 */ /* 0x000e620000000800 */
[----:B------:R-:W-:Y:S02]  /*16c0*/  MOV R8, RZ ;  /* 0x000000ff00087202 */ /* 0x000fe40000000f00 */
[----:B------:R-:W-:Y:S02]  /*16d0*/  CS2R R204, SRZ ;  /* 0x0000000000cc7805 */ /* 0x000fe4000001ff00 */
[----:B-1----:R-:W-:-:S04]  /*16e0*/  IABS R4, R19 ;  /* 0x0000001300047213 */ /* 0x002fc80000000000 */
[----:B------:R-:W1:Y:S08]  /*16f0*/  I2F.RP R10, R4 ;  /* 0x00000004000a7306 */ /* 0x000e700000209400 */
[----:B-1----:R-:W1:Y:S02]  /*1700*/  MUFU.RCP R9, R10 ;  /* 0x0000000a00097308 */ /* 0x002e640000001000 */
[----:B-1----:R-:W-:Y:S01]  /*1710*/  IADD3 R9, PT, PT, R9, 0xffffffe, RZ ;  /* 0x0ffffffe09097810 */ /* 0x002fe20007ffe0ff */
[----:B------:R-:W1:Y:S05]  /*1720*/  LDC.64 R10, c[0x0][0x3d8] ;  /* 0x0000f600ff0a7b82 */ /* 0x000e6a0000000a00 */
        /* <DEDUP_REMOVED lines=8> */
[C---:B------:R-:W-:Y:S02]  /*17b0*/  IMAD R5, R4.reuse, R5, R8 ;  /* 0x0000000504057224 */ /* 0x040fe400078e0208 */
[----:B------:R-:W2:Y:S03]  /*17c0*/  LDC.64 R8, c[0x0][0x3d0] ;  /* 0x0000f400ff087b82 */ /* 0x000ea60000000a00 */
[----:B------:R-:W-:-:S13]  /*17d0*/  ISETP.GT.U32.AND P0, PT, R4, R5, PT ;  /* 0x000000050400720c */ /* 0x000fda0003f04070 */
[----:B------:R-:W-:Y:S01]  /*17e0*/  @!P0 IMAD.IADD R5, R5, 0x1, -R4 ;  /* 0x0000000105058824 */ /* 0x000fe200078e0a04 */
[----:B------:R-:W-:-:S04]  /*17f0*/  @!P0 IADD3 R0, PT, PT, R0, 0x1, RZ ;  /* 0x0000000100008810 */ /* 0x000fc80007ffe0ff */
[----:B------:R-:W-:Y:S02]  /*1800*/  ISETP.GE.U32.AND P1, PT, R5, R4, PT ;  /* 0x000000040500720c */ /* 0x000fe40003f26070 */
[-C--:B------:R-:W-:Y:S02]  /*1810*/  LOP3.LUT R4, R14, R19.reuse, RZ, 0x3c, !PT ;  /* 0x000000130e047212 */ /* 0x080fe400078e3cff */
[----:B------:R-:W-:Y:S02]  /*1820*/  LEA R5, R133, 0xffffffc0, 0x6 ;  /* 0xffffffc085057811 */ /* 0x000fe400078e30ff */
[----:B------:R-:W-:Y:S02]  /*1830*/  ISETP.GE.AND P0, PT, R4, RZ, PT ;  /* 0x000000ff0400720c */ /* 0x000fe40003f06270 */
[----:B------:R-:W-:Y:S01]  /*1840*/  SHF.R.S32.HI R15, RZ, 0x1f, R5 ;  /* 0x0000001fff0f7819 */ /* 0x000fe20000011405 */
[----:B------:R-:W-:Y:S01]  /*1850*/  IMAD.WIDE.U32 R22, R5, R2, R22 ;  /* 0x0000000205167225 */ /* 0x000fe200078e0016 */
[----:B------:R-:W-:-:S03]  /*1860*/  LOP3.LUT R4, RZ, R19, RZ, 0x33, !PT ;  /* 0x00000013ff047212 */ /* 0x000fc600078e33ff */
[----:B------:R-:W-:Y:S01]  /*1870*/  @P1 VIADD R0, R0, 0x1 ;  /* 0x0000000100001836 */ /* 0x000fe20000000000 */
[----:B------:R-:W-:Y:S01]  /*1880*/  ISETP.NE.AND P1, PT, R19, RZ, PT ;  /* 0x000000ff1300720c */ /* 0x000fe20003f25270 */
[C---:B------:R-:W-:Y:S02]  /*1890*/  IMAD R16, R15.reuse, R2, RZ ;  /* 0x000000020f107224 */ /* 0x040fe400078e02ff */
[----:B------:R-:W-:Y:S01]  /*18a0*/  IMAD R18, R15, R6, RZ ;  /* 0x000000060f127224 */ /* 0x000fe200078e02ff */
[----:B------:R-:W-:Y:S01]  /*18b0*/  MOV R17, R0 ;  /* 0x0000000000117202 */ /* 0x000fe20000000f00 */
[----:B------:R-:W-:-:S03]  /*18c0*/  IMAD.WIDE.U32 R20, R5, R6, R20 ;  /* 0x0000000605147225 */ /* 0x000fc600078e0014 */
[----:B------:R-:W-:Y:S01]  /*18d0*/  @!P0 IADD3 R17, PT, PT, -R17, RZ, RZ ;  /* 0x000000ff11118210 */ /* 0x000fe20007ffe1ff */
[C---:B------:R-:W-:Y:S02]  /*18e0*/  IMAD R15, R5.reuse, R3, R16 ;  /* 0x00000003050f7224 */ /* 0x040fe400078e0210 */
[----:B------:R-:W-:Y:S01]  /*18f0*/  IMAD R18, R5, R7, R18 ;  /* 0x0000000705127224 */ /* 0x000fe200078e0212 */
[----:B------:R-:W-:Y:S01]  /*1900*/  SEL R5, R4, R17, !P1 ;  /* 0x0000001104057207 */ /* 0x000fe20004800000 */
[----:B------:R-:W-:-:S03]  /*1910*/  IMAD.IADD R23, R23, 0x1, R15 ;  /* 0x0000000117177824 */ /* 0x000fc600078e020f */
[----:B------:R-:W-:Y:S01]  /*1920*/  SHF.R.S32.HI R15, RZ, 0x1f, R5 ;  /* 0x0000001fff0f7819 */ /* 0x000fe20000011405 */
[----:B-1----:R-:W-:Y:S01]  /*1930*/  IMAD.WIDE.U32 R22, R5, R10, R22 ;  /* 0x0000000a05167225 */ /* 0x002fe200078e0016 */
[----:B------:R-:W-:-:S03]  /*1940*/  IADD3 R21, PT, PT, R21, R18, RZ ;  /* 0x0000001215157210 */ /* 0x000fc60007ffe0ff */
[C---:B--2---:R-:W-:Y:S02]  /*1950*/  IMAD R18, R15.reuse, R8, RZ ;  /* 0x000000080f127224 */ /* 0x044fe400078e02ff */
[----:B------:R-:W-:Y:S02]  /*1960*/  IMAD R16, R15, R10, RZ ;  /* 0x0000000a0f107224 */ /* 0x000fe400078e02ff */
[----:B------:R-:W-:-:S04]  /*1970*/  IMAD.WIDE.U32 R20, R5, R8, R20 ;  /* 0x0000000805147225 */ /* 0x000fc800078e0014 */
[C---:B------:R-:W-:Y:S01]  /*1980*/  IMAD R9, R5.reuse, R9, R18 ;  /* 0x0000000905097224 */ /* 0x040fe200078e0212 */
[----:B------:R-:W-:Y:S01]  /*1990*/  MOV R18, R20 ;  /* 0x0000001400127202 */ /* 0x000fe20000000f00 */
[----:B------:R-:W-:Y:S01]  /*19a0*/  IMAD R11, R5, R11, R16 ;  /* 0x0000000b050b7224 */ /* 0x000fe200078e0210 */
[----:B------:R-:W-:Y:S02]  /*19b0*/  MOV R16, R22 ;  /* 0x0000001600107202 */ /* 0x000fe40000000f00 */
[----:B------:R-:W-:Y:S01]  /*19c0*/  IADD3 R10, PT, PT, R21, R9, RZ ;  /* 0x00000009150a7210 */ /* 0x000fe20007ffe0ff */
[----:B------:R-:W-:-:S07]  /*19d0*/  IMAD.IADD R11, R23, 0x1, R11 ;  /* 0x00000001170b7824 */ /* 0x000fce00078e020b */
.L_x_4189:
[----:B------:R-:W-:Y:S01]  /*19e0*/  IMAD.MOV.U32 R5, RZ, RZ, RZ ;  /* 0x000000ffff057224 */ /* 0x000fe200078e00ff */
[----:B------:R-:W-:Y:S01]  /*19f0*/  ISETP.NE.AND P2, PT, R12, -0x1, PT ;  /* 0xffffffff0c00780c */ /* 0x000fe20003f45270 */
[----:B------:R-:W1:Y:S01]  /*1a00*/  LDC.64 R120, c[0x0][0x3b0] ;  /* 0x0000ec00ff787b82 */ /* 0x000e620000000a00 */
[----:B------:R-:W2:Y:S03]  /*1a10*/  LDCU.64 UR4, c[0x0][0x3c8] ;  /* 0x00007900ff0477ac */ /* 0x000ea60008000a00 */
[----:B------:R3:W5:Y:S01]  /*1a20*/  @P4 LDG.E R5, desc[UR6][R124.64] ;  /* 0x000000067c054981 */ /* 0x000762000c1e1900 */
[----:B------:R-:W-:Y:S01]  /*1a30*/  IMAD.SHL.U32 R110, R74, 0x8, RZ ;  /* 0x000000084a6e7824 */ /* 0x000fe200078e00ff */
[----:B------:R-:W-:Y:S01]  /*1a40*/  SHF.R.U32.HI R122, RZ, 0x3, R74 ;  /* 0x00000003ff7a7819 */ /* 0x000fe2000001164a */
[----:B------:R-:W4:Y:S01]  /*1a50*/  LDCU.64 UR8, c[0x0][0x388] ;  /* 0x00007100ff0877ac */ /* 0x000f220008000a00 */
[----:B------:R-:W-:Y:S01]  /*1a60*/  SHF.L.U64.HI R72, R6, 0x4, R7 ;  /* 0x0000000406487819 */ /* 0x000fe20000010207 */
[----:B------:R-:W-:Y:S01]  /*1a70*/  IMAD.MOV.U32 R123, RZ, RZ, RZ ;  /* 0x000000ffff7b7224 */ /* 0x000fe200078e00ff */
[----:B------:R-:W-:Y:S01]  /*1a80*/  LOP3.LUT R26, R110, 0x38, RZ, 0xc0, !PT ;  /* 0x000000386e1a7812 */ /* 0x000fe200078ec0ff */
[----:B------:R-:W-:Y:S01]  /*1a90*/  VIADD R201, R133, 0xffffffff ;  /* 0xffffffff85c97836 */ /* 0x000fe20000000000 */
[----:B------:R-:W2:Y:S01]  /*1aa0*/  @!P2 LDC.64 R8, c[0x0][0x398] ;  /* 0x0000e600ff08ab82 */ /* 0x000ea20000000a00 */
[C---:B------:R-:W-:Y:S01]  /*1ab0*/  SHF.L.U64.HI R78, R2.reuse, 0x4, R3 ;  /* 0x00000004024e7819 */ /* 0x040fe20000010203 */
[----:B------:R-:W-:Y:S01]  /*1ac0*/  IMAD.SHL.U32 R75, R2, 0x10, RZ ;  /* 0x00000010024b7824 */ /* 0x000fe200078e00ff */
[----:B------:R-:W-:Y:S01]  /*1ad0*/  IADD3 R18, P3, PT, R26, R18, RZ ;  /* 0x000000121a127210 */ /* 0x000fe20007f7e0ff */
[----:B------:R-:W-:Y:S01]  /*1ae0*/  IMAD.SHL.U32 R200, R201, 0x40, RZ ;  /* 0x00000040c9c87824 */ /* 0x000fe200078e00ff */
[----:B------:R-:W-:-:S02]  /*1af0*/  SHF.L.U32 R77, R74, 0x6, RZ ;  /* 0x000000064a4d7819 */ /* 0x000fc400000006ff */
[----:B------:R-:W-:Y:S01]  /*1b00*/  SHF.L.U32 R73, R6, 0x4, RZ ;  /* 0x0000000406497819 */ /* 0x000fe200000006ff */
[----:B------:R-:W-:Y:S01]  /*1b10*/  IMAD.X R19, RZ, RZ, R10, P3 ;  /* 0x000000ffff137224 */ /* 0x000fe200018e060a */
[----:B------:R-:W-:Y:S01]  /*1b20*/  LOP3.LUT R77, R77, 0x1c0, RZ, 0xc0, !PT ;  /* 0x000001c04d4d7812 */ /* 0x000fe200078ec0ff */
[----:B-1----:R-:W-:-:S04]  /*1b30*/  @P2 IMAD.WIDE.U32 R20, R12, R120, RZ ;  /* 0x000000780c142225 */ /* 0x002fc800078e00ff */
[----:B------:R-:W-:-:S04]  /*1b40*/  IMAD.WIDE.U32 R18, R122, R6, R18 ;  /* 0x000000067a127225 */ /* 0x000fc800078e0012 */
[----:B------:R-:W-:Y:S01]  /*1b50*/  IMAD R83, R122, R7, R19 ;  /* 0x000000077a537224 */ /* 0x000fe200078e0213 */
[----:B------:R-:W-:Y:S02]  /*1b60*/  SHF.R.S32.HI R7, RZ, 0x1f, R82 ;  /* 0x0000001fff077819 */ /* 0x000fe40000011452 */
[C---:B------:R-:W-:Y:S01]  /*1b70*/  SHF.L.U32 R86, R18.reuse, 0x1, RZ ;  /* 0x0000000112567819 */ /* 0x040fe200000006ff */
[C---:B--2---:R-:W-:Y:S01]  /*1b80*/  @!P2 IMAD.WIDE.U32 R22, R203.reuse, R8, RZ ;  /* 0x00000008cb16a225 */ /* 0x044fe200078e00ff */
[----:B------:R-:W-:Y:S02]  /*1b90*/  SHF.L.U64.HI R83, R18, 0x1, R83 ;  /* 0x0000000112537819 */ /* 0x000fe40000010253 */
[----:B----4-:R-:W-:Y:S01]  /*1ba0*/  IADD3 R86, P3, PT, R86, UR8, RZ ;  /* 0x0000000856567c10 */ /* 0x010fe2000ff7e0ff */
[----:B------:R-:W-:Y:S01]  /*1bb0*/  @!P2 IMAD R8, R203, R9, R23 ;  /* 0x00000009cb08a224 */ /* 0x000fe200078e0217 */
[----:B------:R-:W-:Y:S01]  /*1bc0*/  @!P2 MOV R15, R22 ;  /* 0x00000016000fa202 */ /* 0x000fe20000000f00 */
[----:B------:R-:W-:Y:S01]  /*1bd0*/  @P2 IMAD.MOV.U32 R15, RZ, RZ, R20 ;  /* 0x000000ffff0f2224 */ /* 0x000fe200078e0014 */
[----:B------:R-:W-:Y:S01]  /*1be0*/  SHF.R.S32.HI R9, RZ, 0x1f, R14 ;  /* 0x0000001fff097819 */ /* 0x000fe2000001140e */
[----:B------:R-:W-:Y:S01]  /*1bf0*/  @P2 IMAD R8, R12, R121, R21 ;  /* 0x000000790c082224 */ /* 0x000fe200078e0215 */
[----:B------:R-:W-:Y:S01]  /*1c00*/  IADD3.X R83, PT, PT, R83, UR9, RZ, P3, !PT ;  /* 0x0000000953537c10 */ /* 0x000fe20009ffe4ff */
[----:B------:R-:W-:Y:S01]  /*1c10*/  IMAD.WIDE.U32 R12, R13, 0x40, R122 ;  /* 0x000000400d0c7825 */ /* 0x000fe200078e007a */
[----:B------:R-:W-:-:S02]  /*1c20*/  IADD3 R20, P2, PT, R26, R15, RZ ;  /* 0x0000000f1a147210 */ /* 0x000fc40007f5e0ff */
[----:B------:R-:W-:Y:S01]  /*1c30*/  MOV R196, R86 ;  /* 0x0000005600c47202 */ /* 0x000fe20000000f00 */
[----:B------:R-:W-:Y:S01]  /*1c40*/  IMAD R9, R9, UR4, RZ ;  /* 0x0000000409097c24 */ /* 0x000fe2000f8e02ff */
[----:B------:R-:W-:Y:S01]  /*1c50*/  IADD3.X R21, PT, PT, RZ, R8, RZ, P2, !PT ;  /* 0x00000008ff157210 */ /* 0x000fe200017fe4ff */
[----:B------:R-:W-:Y:S01]  /*1c60*/  IMAD R79, R13, R120, RZ ;  /* 0x000000780d4f7224 */ /* 0x000fe200078e02ff */
[----:B------:R-:W-:Y:S01]  /*1c70*/  IADD3 R16, P2, PT, R26, R16, RZ ;  /* 0x000000101a107210 */ /* 0x000fe20007f5e0ff */
[C---:B------:R-:W-:Y:S01]  /*1c80*/  IMAD R9, R14.reuse, UR5, R9 ;  /* 0x000000050e097c24 */ /* 0x040fe2000f8e0209 */
[----:B------:R-:W1:Y:S01]  /*1c90*/  LDC R8, c[0x0][0x450] ;  /* 0x00011400ff087b82 */ /* 0x000e620000000800 */
[----:B------:R-:W-:Y:S01]  /*1ca0*/  IMAD.WIDE.U32 R14, R14, UR4, R20 ;  /* 0x000000040e0e7c25 */ /* 0x000fe2000f8e0014 */
[----:B------:R-:W2:Y:S01]  /*1cb0*/  LDCU.64 UR4, c[0x0][0x390] ;  /* 0x00007200ff0477ac */ /* 0x000ea20008000a00 */
[----:B------:R-:W-:Y:S02]  /*1cc0*/  MOV R195, R83 ;  /* 0x0000005300c37202 */ /* 0x000fe40000000f00 */
[----:B------:R-:W-:-:S02]  /*1cd0*/  IMAD.X R17, RZ, RZ, R11, P2 ;  /* 0x000000ffff117224 */ /* 0x000fc400010e060b */
[----:B------:R-:W-:Y:S02]  /*1ce0*/  IMAD.IADD R15, R15, 0x1, R9 ;  /* 0x000000010f0f7824 */ /* 0x000fe400078e0209 */
[----:B------:R-:W-:-:S04]  /*1cf0*/  IMAD.WIDE.U32 R10, R122, R2, R16 ;  /* 0x000000027a0a7225 */ /* 0x000fc800078e0010 */
[----:B------:R-:W-:Y:S01]  /*1d00*/  IMAD R81, R122, R3, R11 ;  /* 0x000000037a517224 */ /* 0x000fe200078e020b */
[----:B------:R-:W-:Y:S01]  /*1d10*/  LEA.HI R3, R7, R82, RZ, 0x6 ;  /* 0x0000005207037211 */ /* 0x000fe200078f30ff */
[----:B------:R-:W-:Y:S02]  /*1d20*/  IMAD.SHL.U32 R84, R10, 0x2, RZ ;  /* 0x000000020a547824 */ /* 0x000fe400078e00ff */
[C---:B------:R-:W-:Y:S01]  /*1d30*/  IMAD R79, R12.reuse, R121, R79 ;  /* 0x000000790c4f7224 */ /* 0x040fe200078e024f */
[----:B------:R-:W-:Y:S01]  /*1d40*/  SHF.R.S32.HI R3, RZ, 0x6, R3 ;  /* 0x00000006ff037819 */ /* 0x000fe20000011403 */
[----:B------:R-:W-:Y:S01]  /*1d50*/  IMAD.WIDE.U32 R120, R12, R120, R14 ;  /* 0x000000780c787225 */ /* 0x000fe200078e000e */
[----:B------:R-:W-:Y:S02]  /*1d60*/  SHF.L.U64.HI R81, R10, 0x1, R81 ;  /* 0x000000010a517819 */ /* 0x000fe40000010251 */
[----:B--2---:R-:W-:Y:S02]  /*1d70*/  IADD3 R84, P2, PT, R84, UR4, RZ ;  /* 0x0000000454547c10 */ /* 0x004fe4000ff5e0ff */
[----:B------:R-:W-:-:S02]  /*1d80*/  VIMNMX R80, PT, PT, R194, R3, !PT ;  /* 0x00000003c2507248 */ /* 0x000fc40007fe0100 */
[----:B------:R-:W-:Y:S01]  /*1d90*/  IADD3.X R81, PT, PT, R81, UR5, RZ, P2, !PT ;  /* 0x0000000551517c10 */ /* 0x000fe200097fe4ff */
[----:B------:R-:W-:Y:S01]  /*1da0*/  IMAD.MOV.U32 R198, RZ, RZ, R84 ;  /* 0x000000ffffc67224 */ /* 0x000fe200078e0054 */
[----:B------:R-:W-:Y:S02]  /*1db0*/  ISETP.GT.AND P2, PT, R133, R80, PT ;  /* 0x000000508500720c */ /* 0x000fe40003f44270 */
[----:B-1----:R-:W-:Y:S01]  /*1dc0*/  LEA.HI R117, R8, R8, RZ, 0x1 ;  /* 0x0000000808757211 */ /* 0x002fe200078f08ff */
[----:B------:R-:W-:Y:S01]  /*1dd0*/  IMAD.MOV.U32 R199, RZ, RZ, R81 ;  /* 0x000000ffffc77224 */ /* 0x000fe200078e0051 */
[----:B------:R-:W-:Y:S02]  /*1de0*/  IADD3 R79, PT, PT, R121, R79, RZ ;  /* 0x0000004f794f7210 */ /* 0x000fe40007ffe0ff */
[----:B------:R-:W-:-:S07]  /*1df0*/  SHF.R.S32.HI R117, RZ, 0x1, R117 ;  /* 0x00000001ff757819 */ /* 0x000fce0000011475 */
        /* <DEDUP_REMOVED lines=8> */
[----:B------:R-:W-:Y:S01]  /*1e80*/  SHF.R.S32.HI R25, RZ, 0x1f, R82 ;  /* 0x0000001fff197819 */ /* 0x000fe20000011452 */
        /* <DEDUP_REMOVED lines=9> */
[C---:B------:R-:W-:Y:S01]  /*1f20*/  IMAD R108, R117.reuse, 0x30, RZ ;  /* 0x00000030756c7824 */ /* 0x040fe200078e02ff */
[C---:B------:R-:W-:Y:S01]  /*1f30*/  IADD3 R113, PT, PT, R122.reuse, 0x10, RZ ;  /* 0x000000107a717810 */ /* 0x040fe20007ffe0ff */
[----:B------:R-:W-:Y:S01]  /*1f40*/  IMAD.SHL.U32 R107, R117, 0x20, RZ ;  /* 0x00000020756b7824 */ /* 0x000fe200078e00ff */
[C---:B------:R-:W-:Y:S01]  /*1f50*/  IADD3 R109, PT, PT, R122.reuse, 0x30, RZ ;  /* 0x000000307a6d7810 */ /* 0x040fe20007ffe0ff */
[----:B------:R-:W-:Y:S01]  /*1f60*/  IMAD R0, R122, R117, R0 ;  /* 0x000000757a007224 */ /* 0x000fe200078e0200 */
[C---:B------:R-:W-:Y:S01]  /*1f70*/  LOP3.LUT R23, R26.reuse, 0x40, RZ, 0xfc, !PT ;  /* 0x000000401a177812 */ /* 0x040fe200078efcff */
[----:B---3--:R-:W-:Y:S01]  /*1f80*/  IMAD.WIDE.U32 R14, R203, UR10, R26 ;  /* 0x0000000acb0e7c25 */ /* 0x008fe2000f8e001a */
[----:B------:R-:W-:-:S02]  /*1f90*/  LOP3.LUT R22, R26, 0x80, RZ, 0xfc, !PT ;  /* 0x000000801a167812 */ /* 0x000fc400078efcff */
[----:B------:R-:W-:Y:S01]  /*1fa0*/  MOV R102, R200 ;  /* 0x000000c800667202 */ /* 0x000fe20000000f00 */
[C---:B-1----:R-:W-:Y:S01]  /*1fb0*/  IMAD.WIDE.U32 R8, R203.reuse, R2, R26 ;  /* 0x00000002cb087225 */ /* 0x042fe200078e001a */
[----:B------:R-:W-:Y:S02]  /*1fc0*/  IADD3 R2, P0, PT, -R82, R122, RZ ;  /* 0x0000007a52027210 */ /* 0x000fe40007f1e1ff */
[----:B------:R-:W-:Y:S01]  /*1fd0*/  SHF.R.S32.HI R98, RZ, 0x1f, R107 ;  /* 0x0000001fff627819 */ /* 0x000fe2000001146b */
[----:B------:R-:W-:Y:S01]  /*1fe0*/  IMAD R9, R203, R3, R9 ;  /* 0x00000003cb097224 */ /* 0x000fe200078e0209 */
[----:B------:R-:W-:Y:S01]  /*1ff0*/  IADD3.X R25, PT, PT, RZ, ~R25, RZ, P0, !PT ;  /* 0x80000019ff197210 */ /* 0x000fe200007fe4ff */
[----:B--2---:R-:W-:Y:S01]  /*2000*/  IMAD R3, R7, UR12, RZ ;  /* 0x0000000c07037c24 */ /* 0x004fe2000f8e02ff */
[----:B----4-:R-:W-:Y:S01]  /*2010*/  SHF.L.U32 R97, R100, 0x6, RZ ;  /* 0x0000000664617819 */ /* 0x010fe200000006ff */
[----:B------:R-:W-:Y:S01]  /*2020*/  IMAD.WIDE.U32 R8, R200, UR12, R8 ;  /* 0x0000000cc8087c25 */ /* 0x000fe2000f8e0008 */
[----:B------:R-:W-:-:S03]  /*2030*/  SHF.R.S32.HI R96, RZ, 0x1f, R108 ;  /* 0x0000001fff607819 */ /* 0x000fc6000001146c */
[----:B------:R-:W-:Y:S02]  /*2040*/  IMAD R12, R200, UR13, R3 ;  /* 0x0000000dc80c7c24 */ /* 0x000fe4000f8e0203 */
[----:B------:R-:W-:Y:S01]  /*2050*/  IMAD R15, R203, UR11, R15 ;  /* 0x0000000bcb0f7c24 */ /* 0x000fe2000f8e020f */
[----:B------:R-:W1:Y:S01]  /*2060*/  LDCU.64 UR10, c[0x0][0x4d0] ;  /* 0x00009a00ff0a77ac */ /* 0x000e620008000a00 */
[----:B------:R-:W-:Y:S01]  /*2070*/  IMAD R89, R25, UR12, RZ ;  /* 0x0000000c19597c24 */ /* 0x000fe2000f8e02ff */
[----:B------:R-:W-:Y:S01]  /*2080*/  IADD3 R13, PT, PT, R9, R12, RZ ;  /* 0x0000000c090d7210 */ /* 0x000fe20007ffe0ff */
[----:B------:R-:W-:Y:S02]  /*2090*/  IMAD.MOV.U32 R12, RZ, RZ, R8 ;  /* 0x000000ffff0c7224 */ /* 0x000fe400078e0008 */
[----:B------:R-:W-:Y:S02]  /*20a0*/  IMAD R8, R7, R100, RZ ;  /* 0x0000006407087224 */ /* 0x000fe400078e02ff */
[----:B------:R-:W-:-:S02]  /*20b0*/  IMAD R9, R10, R117, RZ ;  /* 0x000000750a097224 */ /* 0x000fc400078e02ff */
[C---:B------:R-:W-:Y:S02]  /*20c0*/  IMAD R8, R200.reuse, R101, R8 ;  /* 0x00000065c8087224 */ /* 0x040fe400078e0208 */
[----:B------:R-:W-:Y:S01]  /*20d0*/  IMAD.WIDE.U32 R10, R200, R100, R14 ;  /* 0x00000064c80a7225 */ /* 0x000fe200078e000e */
[----:B------:R-:W-:Y:S02]  /*20e0*/  SHF.R.S32.HI R3, RZ, 0x1f, R9 ;  /* 0x0000001fff037819 */ /* 0x000fe40000011409 */
[----:B------:R-:W-:Y:S01]  /*20f0*/  IADD3 R90, P1, PT, R9, R6, RZ ;  /* 0x00000006095a7210 */ /* 0x000fe20007f3e0ff */
[----:B------:R-:W-:Y:S01]  /*2100*/  IMAD R7, R5, UR16, RZ ;  /* 0x0000001005077c24 */ /* 0x000fe2000f8e02ff */
[----:B------:R-:W-:Y:S01]  /*2110*/  IADD3 R60, P2, PT, R9, R0, RZ ;  /* 0x00000000093c7210 */ /* 0x000fe20007f5e0ff */
[----:B------:R-:W-:Y:S01]  /*2120*/  IMAD.IADD R9, R11, 0x1, R8 ;  /* 0x000000010b097824 */ /* 0x000fe200078e0208 */
[-C--:B------:R-:W-:Y:S01]  /*2130*/  LEA.HI.X.SX32 R91, R6, R3.reuse, 0x1, P1 ;  /* 0x00000003065b7211 */ /* 0x080fe200008f0eff */
[----:B------:R-:W-:Y:S01]  /*2140*/  IMAD.MOV.U32 R8, RZ, RZ, R10 ;  /* 0x000000ffff087224 */ /* 0x000fe200078e000a */
[----:B------:R-:W-:Y:S01]  /*2150*/  LEA.HI.X.SX32 R3, R0, R3, 0x1, P2 ;  /* 0x0000000300037211 */ /* 0x000fe200010f0eff */
[----:B------:R-:W-:Y:S01]  /*2160*/  IMAD R5, R5, UR14, RZ ;  /* 0x0000000e05057c24 */ /* 0x000fe2000f8e02ff */
[----:B------:R-:W-:Y:S01]  /*2170*/  SHF.L.U64.HI R91, R90, 0x1, R91 ;  /* 0x000000015a5b7819 */ /* 0x000fe2000001025b */
[----:B------:R-:W-:-:S04]  /*2180*/  IMAD.WIDE.U32 R8, R4, UR14, R8 ;  /* 0x0000000e04087c25 */ /* 0x000fc8000f8e0008 */
[----:B------:R-:W-:Y:S01]  /*2190*/  IMAD R0, R4, UR15, R5 ;  /* 0x0000000f04007c24 */ /* 0x000fe2000f8e0205 */
[----:B------:R-:W2:Y:S01]  /*21a0*/  LDCU.64 UR14, c[0x0][0x3c0] ;  /* 0x00007800ff0e77ac */ /* 0x000ea20008000a00 */
[----:B------:R-:W-:Y:S02]  /*21b0*/  IMAD.SHL.U32 R90, R90, 0x2, RZ ;  /* 0x000000025a5a7824 */ /* 0x000fe400078e00ff */
[C---:B------:R-:W-:Y:S01]  /*21c0*/  IMAD R7, R4.reuse, UR17, R7 ;  /* 0x0000001104077c24 */ /* 0x040fe2000f8e0207 */
[----:B------:R-:W-:Y:S01]  /*21d0*/  IADD3 R9, PT, PT, R9, R0, RZ ;  /* 0x0000000009097210 */ /* 0x000fe20007ffe0ff */
[----:B------:R-:W-:Y:S01]  /*21e0*/  IMAD.WIDE.U32 R12, R4, UR16, R12 ;  /* 0x00000010040c7c25 */ /* 0x000fe2000f8e000c */
[----:B------:R-:W-:Y:S01]  /*21f0*/  SHF.L.U64.HI R0, R60, 0x1, R3 ;  /* 0x000000013c007819 */ /* 0x000fe20000010203 */
[----:B------:R-:W3:Y:S01]  /*2200*/  LDCU UR17, c[0x0][0x450] ;  /* 0x00008a00ff1177ac */ /* 0x000ee20008000800 */
[----:B------:R-:W-:Y:S01]  /*2210*/  IADD3 R92, P1, PT, R90, UR18, RZ ;  /* 0x000000125a5c7c10 */ /* 0x000fe2000ff3e0ff */
[----:B------:R-:W-:-:S02]  /*2220*/  IMAD.SHL.U32 R60, R60, 0x2, RZ ;  /* 0x000000023c3c7824 */ /* 0x000fc400078e00ff */
[----:B------:R-:W-:Y:S01]  /*2230*/  IMAD.IADD R7, R13, 0x1, R7 ;  /* 0x000000010d077824 */ /* 0x000fe200078e0207 */
[----:B------:R-:W-:Y:S01]  /*2240*/  IADD3.X R93, PT, PT, R91, UR19, RZ, P1, !PT ;  /* 0x000000135b5d7c10 */ /* 0x000fe20008ffe4ff */
[----:B------:R-:W-:Y:S01]  /*2250*/  IMAD.MOV.U32 R6, RZ, RZ, R12 ;  /* 0x000000ffff067224 */ /* 0x000fe200078e000c */
[----:B------:R-:W-:Y:S01]  /*2260*/  IADD3 R28, P0, PT, R60, UR18, RZ ;  /* 0x000000123c1c7c10 */ /* 0x000fe2000ff1e0ff */
[----:B------:R-:W4:Y:S01]  /*2270*/  LDCU.U8 UR18, c[0x0][0x533] ;  /* 0x0000a660ff1277ac */ /* 0x000f220008000000 */
[-C--:B------:R-:W-:Y:S01]  /*2280*/  IMAD R25, R25, R100.reuse, RZ ;  /* 0x0000006419197224 */ /* 0x080fe200078e02ff */
[----:B-1----:R-:W-:Y:S01]  /*2290*/  IADD3 R90, P1, PT, R90, UR10, RZ ;  /* 0x0000000a5a5a7c10 */ /* 0x002fe2000ff3e0ff */
[----:B------:R-:W-:Y:S01]  /*22a0*/  IMAD R89, R2, UR13, R89 ;  /* 0x0000000d02597c24 */ /* 0x000fe2000f8e0259 */
[----:B------:R-:W-:Y:S01]  /*22b0*/  IADD3.X R29, PT, PT, R0, UR19, RZ, P0, !PT ;  /* 0x00000013001d7c10 */ /* 0x000fe200087fe4ff */
[----:B------:R-:W-:Y:S01]  /*22c0*/  UMOV UR19, URZ ;  /* 0x000000ff00137c82 */ /* 0x000fe20008000000 */
[----:B------:R-:W-:Y:S01]  /*22d0*/  IADD3 R60, P0, PT, R60, UR10, RZ ;  /* 0x0000000a3c3c7c10 */ /* 0x000fe2000ff1e0ff */
[----:B------:R-:W-:Y:S01]  /*22e0*/  USHF.L.U32 UR16, UR12, 0x6, URZ ;  /* 0x000000060c107899 */ /* 0x000fe200080006ff */
[----:B------:R-:W-:Y:S01]  /*22f0*/  IMAD.WIDE.U32 R4, R2, UR12, R6 ;  /* 0x0000000c02047c25 */ /* 0x000fe2000f8e0006 */
[----:B------:R-:W-:Y:S01]  /*2300*/  IADD3.X R91, PT, PT, R91, UR11, RZ, P1, !PT ;  /* 0x0000000b5b5b7c10 */ /* 0x000fe20008ffe4ff */
[----:B------:R-:W1:Y:S01]  /*2310*/  LDCU.64 UR12, c[0x0][0x4e0] ;  /* 0x00009c00ff0c77ac */ /* 0x000e620008000a00 */
[----:B------:R-:W-:Y:S01]  /*2320*/  IADD3.X R61, PT, PT, R0, UR11, RZ, P0, !PT ;  /* 0x0000000b003d7c10 */ /* 0x000fe200087fe4ff */
[C---:B------:R-:W-:Y:S01]  /*2330*/  IMAD R25, R2.reuse, R101, R25 ;  /* 0x0000006502197224 */ /* 0x040fe200078e0219 */
[----:B------:R-:W-:Y:S01]  /*2340*/  IADD3 R0, P0, PT, RZ, -UR19, RZ ;  /* 0x80000013ff007c10 */ /* 0x000fe2000ff1e0ff */
[----:B------:R-:W-:Y:S01]  /*2350*/  IMAD.WIDE.U32 R2, R2, R100, R8 ;  /* 0x0000006402027225 */ /* 0x000fe200078e0008 */
[----:B------:R-:W-:-:S02]  /*2360*/  LEA R88, P3, R4, UR8, 0x1 ;  /* 0x0000000804587c11 */ /* 0x000fc4000f8608ff */
[----:B------:R-:W-:Y:S01]  /*2370*/  IADD3 R89, PT, PT, R5, R89, RZ ;  /* 0x0000005905597210 */ /* 0x000fe20007ffe0ff */
[----:B------:R-:W-:Y:S01]  /*2380*/  IMAD.X R97, RZ, RZ, ~R97, P0 ;  /* 0x000000ffff617224 */ /* 0x000fe200000e0e61 */
[----:B------:R-:W-:Y:S01]  /*2390*/  LEA R24, P2, R2, UR4, 0x1 ;  /* 0x0000000402187c11 */ /* 0x000fe2000f8408ff */
[----:B------:R-:W-:Y:S01]  /*23a0*/  IMAD.IADD R25, R3, 0x1, R25 ;  /* 0x0000000103197824 */ /* 0x000fe200078e0219 */
[----:B------:R-:W-:Y:S01]  /*23b0*/  IADD3.X R3, PT, PT, RZ, ~UR16, RZ, P0, !PT ;  /* 0x80000010ff037c10 */ /* 0x000fe200087fe4ff */
[C---:B------:R-:W-:Y:S01]  /*23c0*/  IMAD.SHL.U32 R103, R100.reuse, 0x10, RZ ;  /* 0x0000001064677824 */ /* 0x040fe200078e00ff */
[----:B------:R-:W-:Y:S01]  /*23d0*/  SHF.L.U64.HI R101, R100, 0x4, R101 ;  /* 0x0000000464657819 */ /* 0x000fe20000010265 */
[----:B------:R-:W-:Y:S01]  /*23e0*/  VIADD R111, R122, 0x20 ;  /* 0x000000207a6f7836 */ /* 0x000fe20000000000 */
[C---:B------:R-:W-:Y:S01]  /*23f0*/  SHF.R.S64 R99, R0.reuse, 0x1f, R97 ;  /* 0x0000001f00637819 */ /* 0x040fe20000001061 */
[C---:B------:R-:W-:Y:S01]  /*2400*/  IMAD R106, R133.reuse, -0x40, R82 ;  /* 0xffffffc0856a7824 */ /* 0x040fe200078e0252 */
[----:B------:R-:W-:Y:S01]  /*2410*/  SHF.R.S32.HI R100, RZ, 0x1f, R115 ;  /* 0x0000001fff647819 */ /* 0x000fe20000011473 */
[----:B------:R-:W-:Y:S01]  /*2420*/  IMAD R104, R133, -0x40, R76 ;  /* 0xffffffc085687824 */ /* 0x000fe200078e024c */
[----:B---3--:R-:W-:Y:S01]  /*2430*/  MOV R31, UR17 ;  /* 0x00000011001f7c02 */ /* 0x008fe20008000f00 */
[----:B------:R-:W-:Y:S01]  /*2440*/  IMAD.MOV.U32 R105, RZ, RZ, R133 ;  /* 0x000000ffff697224 */ /* 0x000fe200078e0085 */
[--C-:B------:R-:W-:Y:S01]  /*2450*/  SHF.R.S64 R95, R0, 0x1f, R3.reuse ;  /* 0x0000001f005f7819 */ /* 0x100fe20000001003 */
[----:B----4-:R-:W-:Y:S01]  /*2460*/  UISETP.NE.AND UP0, UPT, UR18, URZ, UPT ;  /* 0x000000ff1200728c */ /* 0x010fe2000bf05270 */
[----:B------:R-:W-:-:S02]  /*2470*/  SHF.R.S32.HI R94, RZ, 0x1f, R3 ;  /* 0x0000001fff5e7819 */ /* 0x000fc40000011403 */
[----:B------:R-:W-:Y:S02]  /*2480*/  SHF.R.S32.HI R97, RZ, 0x1f, R97 ;  /* 0x0000001fff617819 */ /* 0x000fe40000011461 */
[----:B------:R-:W-:Y:S01]  /*2490*/  LEA.HI.X R89, R4, UR9, R89, 0x1, P3 ;  /* 0x0000000904597c11 */ /* 0x000fe200098f0c59 */
[----:B------:R-:W3:Y:S01]  /*24a0*/  LDCU.128 UR8, c[0x0][0x3a0] ;  /* 0x00007400ff0877ac */ /* 0x000ee20008000c00 */
[----:B------:R-:W-:Y:S01]  /*24b0*/  LEA.HI.X R25, R2, UR5, R25, 0x1, P2 ;  /* 0x0000000502197c11 */ /* 0x000fe200090f0c19 */
[----:B-12---:R-:W4:Y:S06]  /*24c0*/  LDCU.64 UR4, c[0x0][0x3b8] ;  /* 0x00007700ff0477ac */ /* 0x006f2c0008000a00 */
.L_x_4216:
[----:B------:R-:W-:Y:S01]  /*24d0*/  VIADD R104, R104, 0x40 ;  /* 0x0000004068687836 */ /* 0x000fe20000000000 */
[----:B------:R-:W-:Y:S01]  /*24e0*/  BSSY.RECONVERGENT B1, `(.L_x_4195) ;  /* 0x000073a000017945 */ /* 0x000fe20003800200 */
[----:B------:R-:W-:Y:S02]  /*24f0*/  VIADD R106, R106, 0x40 ;  /* 0x000000406a6a7836 */ /* 0x000fe40000000000 */
[----:B------:R-:W-:Y:S01]  /*2500*/  VIADD R105, R105, 0xffffffff ;  /* 0xffffffff69697836 */ /* 0x000fe20000000000 */
[-C--:B------:R-:W-:Y:S01]  /*2510*/  ISETP.GE.AND P0, PT, R122, R104.reuse, PT ;  /* 0x000000687a00720c */ /* 0x080fe20003f06270 */
[----:B------:R-:W-:Y:S01]  /*2520*/  IMAD.MOV.U32 R112, RZ, RZ, R102 ;  /* 0x000000ffff707224 */ /* 0x000fe200078e0066 */
[C---:B------:R-:W-:Y:S01]  /*2530*/  ISETP.GE.AND P6, PT, R113.reuse, R104, PT ;  /* 0x000000687100720c */ /* 0x040fe20003fc6270 */
[----:B------:R-:W-:Y:S01]  /*2540*/  VIADD R102, R102, 0xffffffc0 ;  /* 0xffffffc066667836 */ /* 0x000fe20000000000 */
[-C--:B------:R-:W-:Y:S02]  /*2550*/  ISETP.GE.AND P0, PT, R122, R106.reuse, !P0 ;  /* 0x0000006a7a00720c */ /* 0x080fe40004706270 */
[----:B------:R-:W-:Y:S02]  /*2560*/  ISETP.GE.AND P6, PT, R113, R106, !P6 ;  /* 0x0000006a7100720c */ /* 0x000fe400077c6270 */
[-C--:B------:R-:W-:Y:S02]  /*2570*/  ISETP.GE.AND P5, PT, R111, R104.reuse, PT ;  /* 0x000000686f00720c */ /* 0x080fe40003fa6270 */
[----:B------:R-:W-:Y:S02]  /*2580*/  ISETP.GE.AND P4, PT, R109, R104, PT ;  /* 0x000000686d00720c */ /* 0x000fe40003f86270 */
[-C--:B------:R-:W-:Y:S02]  /*2590*/  ISETP.GE.AND P5, PT, R111, R106.reuse, !P5 ;  /* 0x0000006a6f00720c */ /* 0x080fe40006fa6270 */
[----:B------:R-:W-:Y:S02]  /*25a0*/  ISETP.GE.AND P4, PT, R109, R106, !P4 ;  /* 0x0000006a6d00720c */ /* 0x000fe40006786270 */
[----:B------:R-:W-:Y:S01]  /*25b0*/  ISETP.GT.AND P3, PT, R105, R80, PT ;  /* 0x000000506900720c */ /* 0x000fe20003f64270 */
[----:B------:R-:W2:Y:S01]  /*25c0*/  @P0 LDG.E.128 R12, desc[UR6][R88.64] ;  /* 0x00000006580c0981 */ /* 0x000ea2000c1e1d00 */
[----:B------:R-:W-:Y:S01]  /*25d0*/  @P0 IMAD.MOV.U32 R85, RZ, RZ, R81 ;  /* 0x000000ffff550224 */ /* 0x000fe200078e0051 */
[----:B------:R-:W1:Y:S04]  /*25e0*/  @P6 LDC.64 R2, c[0x0][0x4b0] ;  /* 0x00012c00ff026b82 */ /* 0x000e680000000a00 */
[----:B--2---:R-:W-:Y:S01]  /*25f0*/  @P0 STG.E.128 desc[UR6][R84.64], R12 ;  /* 0x0000000c54000986 */ /* 0x004fe2000c101d06 */
[C---:B-1----:R-:W-:Y:S03]  /*2600*/  @P6 LEA R36, P1, R2.reuse, R88, 0x5 ;  /* 0x0000005802246211 */ /* 0x042fe600078228ff */
[----:B------:R-:W2:Y:S01]  /*2610*/  @P0 LDG.E.128 R8, desc[UR6][R88.64+0x80] ;  /* 0x0000800658080981 */ /* 0x000ea2000c1e1d00 */
[----:B------:R-:W-:Y:S02]  /*2620*/  @P6 LEA.HI.X R37, R2, R89, R3, 0x5, P1 ;  /* 0x0000005902256211 */ /* 0x000fe400008f2c03 */
[----:B------:R-:W1:Y:S01]  /*2630*/  @P5 LDC.64 R2, c[0x0][0x4b0] ;  /* 0x00012c00ff025b82 */ /* 0x000e620000000a00 */
[C---:B------:R-:W-:Y:S04]  /*2640*/  @P6 LEA R34, P1, R75.reuse, R84, 0x1 ;  /* 0x000000544b226211 */ /* 0x040fe800078208ff */
        /* <DEDUP_REMOVED lines=9> */
[----:B--2---:R1:W-:Y:S04]  /*26e0*/  @P0 STG.E.128 desc[UR6][R84.64+0x80], R8 ;  /* 0x0000800854000986 */ /* 0x0043e8000c101d06 */
[----:B------:R-:W2:Y:S04]  /*26f0*/  @P0 LDG.E.128 R4, desc[UR6][R88.64+0x100] ;  /* 0x0001000658040981 */ /* 0x000ea8000c1e1d00 */
[----:B--2---:R2:W-:Y:S04]  /*2700*/  @P0 STG.E.128 desc[UR6][R84.64+0x100], R4 ;  /* 0x0001000454000986 */ /* 0x0045e8000c101d06 */
[----:B------:R-:W5:Y:S04]  /*2710*/  @P6 LDG.E.128 R16, desc[UR6][R36.64] ;  /* 0x0000000624106981 */ /* 0x000f68000c1e1d00 */
[----:B-----5:R-:W-:Y:S04]  /*2720*/  @P6 STG.E.128 desc[UR6][R34.64], R16 ;  /* 0x0000001022006986 */ /* 0x020fe8000c101d06 */
[----:B-1----:R-:W5:Y:S04]  /*2730*/  @P6 LDG.E.128 R8, desc[UR6][R36.64+0x80] ;  /* 0x0000800624086981 */ /* 0x002f68000c1e1d00 */
[----:B-----5:R-:W-:Y:S04]  /*2740*/  @P6 STG.E.128 desc[UR6][R34.64+0x80], R8 ;  /* 0x0000800822006986 */ /* 0x020fe8000c101d06 */
[----:B------:R-:W5:Y:S04]  /*2750*/  @P6 LDG.E.128 R12, desc[UR6][R36.64+0x100] ;  /* 0x00010006240c6981 */ /* 0x000f68000c1e1d00 */
[----:B-----5:R1:W-:Y:S04]  /*2760*/  @P6 STG.E.128 desc[UR6][R34.64+0x100], R12 ;  /* 0x0001000c22006986 */ /* 0x0203e8000c101d06 */
[----:B--2---:R-:W2:Y:S01]  /*2770*/  @P5 LDG.E.128 R4, desc[UR6][R32.64] ;  /* 0x0000000620045981 */ /* 0x004ea2000c1e1d00 */
[----:B-1----:R-:W-:Y:S04]  /*2780*/  @P4 IMAD.WIDE.U32 R34, R2, 0x60, R88 ;  /* 0x0000006002224825 */ /* 0x002fe800078e0058 */
[----:B------:R-:W-:Y:S02]  /*2790*/  @P4 IMAD.IADD R35, R35, 0x1, R3 ;  /* 0x0000000123234824 */ /* 0x000fe400078e0203 */
[----:B------:R-:W1:Y:S01]  /*27a0*/  @P4 LDC.64 R2, c[0x0][0x3c0] ;  /* 0x0000f000ff024b82 */ /* 0x000e620000000a00 */
[----:B------:R-:W-:Y:S02]  /*27b0*/  @P4 IMAD.MOV.U32 R85, RZ, RZ, R81 ;  /* 0x000000ffff554224 */ /* 0x000fe400078e0051 */
[----:B-1----:R-:W-:Y:S01]  /*27c0*/  @P4 IMAD R3, R3, 0x60, RZ ;  /* 0x0000006003034824 */ /* 0x002fe200078e02ff */
[----:B--2---:R-:W-:Y:S04]  /*27d0*/  @P5 STG.E.128 desc[UR6][R20.64], R4 ;  /* 0x0000000414005986 */ /* 0x004fe8000c101d06 */
[----:B------:R-:W2:Y:S04]  /*27e0*/  @P5 LDG.E.128 R16, desc[UR6][R32.64+0x80] ;  /* 0x0000800620105981 */ /* 0x000ea8000c1e1d00 */
[----:B--2---:R1:W-:Y:S04]  /*27f0*/  @P5 STG.E.128 desc[UR6][R20.64+0x80], R16 ;  /* 0x0000801014005986 */ /* 0x0043e8000c101d06 */
[----:B------:R-:W2:Y:S01]  /*2800*/  @P5 LDG.E.128 R8, desc[UR6][R32.64+0x100] ;  /* 0x0001000620085981 */ /* 0x000ea2000c1e1d00 */
[----:B-1----:R-:W-:Y:S04]  /*2810*/  @P4 IMAD.WIDE.U32 R16, R2, 0x60, R84 ;  /* 0x0000006002104825 */ /* 0x002fe800078e0054 */
[----:B------:R-:W-:Y:S01]  /*2820*/  @P4 IMAD.IADD R17, R17, 0x1, R3 ;  /* 0x0000000111114824 */ /* 0x000fe200078e0203 */
[----:B--2---:R1:W-:Y:S04]  /*2830*/  @P5 STG.E.128 desc[UR6][R20.64+0x100], R8 ;  /* 0x0001000814005986 */ /* 0x0043e8000c101d06 */
[----:B------:R-:W2:Y:S04]  /*2840*/  @P4 LDG.E.128 R4, desc[UR6][R34.64] ;  /* 0x0000000622044981 */ /* 0x000ea8000c1e1d00 */
[----:B--2---:R2:W-:Y:S04]  /*2850*/  @P4 STG.E.128 desc[UR6][R16.64], R4 ;  /* 0x0000000410004986 */ /* 0x0045e8000c101d06 */
[----:B------:R-:W5:Y:S04]  /*2860*/  @P4 LDG.E.128 R12, desc[UR6][R34.64+0x80] ;  /* 0x00008006220c4981 */ /* 0x000f68000c1e1d00 */
[----:B-----5:R2:W-:Y:S04]  /*2870*/  @P4 STG.E.128 desc[UR6][R16.64+0x80], R12 ;  /* 0x0000800c10004986 */ /* 0x0205e8000c101d06 */
[----:B-1----:R-:W5:Y:S04]  /*2880*/  @P4 LDG.E.128 R8, desc[UR6][R34.64+0x100] ;  /* 0x0001000622084981 */ /* 0x002f68000c1e1d00 */
[----:B-----5:R2:W-:Y:S01]  /*2890*/  @P4 STG.E.128 desc[UR6][R16.64+0x100], R8 ;  /* 0x0001000810004986 */ /* 0x0205e2000c101d06 */
[----:B------:R-:W-:Y:S05]  /*28a0*/  @P1 BRA `(.L_x_4196) ;  /* 0x0000000000bc1947 */ /* 0x000fea0003800000 */
[----:B--2---:R-:W2:Y:S01]  /*28b0*/  @P0 LDG.E.128 R12, desc[UR6][R24.64] ;  /* 0x00000006180c0981 */ /* 0x004ea2000c1e1d00 */
[----:B------:R-:W-:Y:S01]  /*28c0*/  @P0 IMAD.MOV.U32 R87, RZ, RZ, R83 ;  /* 0x000000ffff570224 */ /* 0x000fe200078e0053 */
[----:B------:R-:W1:Y:S01]  /*28d0*/  @P5 LDC.64 R2, c[0x0][0x4a8] ;  /* 0x00012a00ff025b82 */ /* 0x000e620000000a00 */
[C---:B------:R-:W-:Y:S01]  /*28e0*/  @P6 LEA R36, P1, R103.reuse, R24, 0x1 ;  /* 0x0000001867246211 */ /* 0x040fe200078208ff */
[----:B------:R-:W-:Y:S03]  /*28f0*/  IMAD.MOV.U32 R31, RZ, RZ, RZ ;  /* 0x000000ffff1f7224 */ /* 0x000fe600078e00ff */
[----:B------:R-:W-:Y:S01]  /*2900*/  @P6 LEA.HI.X R37, R103, R25, R101, 0x1, P1 ;  /* 0x0000001967256211 */ /* 0x000fe200008f0c65 */
[----:B--2---:R2:W-:Y:S04]  /*2910*/  @P0 STG.E.128 desc[UR6][R86.64], R12 ;  /* 0x0000000c56000986 */ /* 0x0045e8000c101d06 */
[----:B------:R-:W5:Y:S04]  /*2920*/  @P0 LDG.E.128 R8, desc[UR6][R24.64+0x80] ;  /* 0x0000800618080981 */ /* 0x000f68000c1e1d00 */
[----:B-----5:R5:W-:Y:S04]  /*2930*/  @P0 STG.E.128 desc[UR6][R86.64+0x80], R8 ;  /* 0x0000800856000986 */ /* 0x020be8000c101d06 */
[----:B------:R-:W3:Y:S04]  /*2940*/  @P0 LDG.E.128 R4, desc[UR6][R24.64+0x100] ;  /* 0x0001000618040981 */ /* 0x000ee8000c1e1d00 */
[----:B---3--:R3:W-:Y:S01]  /*2950*/  @P0 STG.E.128 desc[UR6][R86.64+0x100], R4 ;  /* 0x0001000456000986 */ /* 0x0087e2000c101d06 */
[C---:B------:R-:W-:Y:S03]  /*2960*/  @P6 LEA R34, P0, R73.reuse, R86, 0x1 ;  /* 0x0000005649226211 */ /* 0x040fe600078008ff */
[----:B------:R-:W4:Y:S01]  /*2970*/  @P6 LDG.E.128 R16, desc[UR6][R36.64] ;  /* 0x0000000624106981 */ /* 0x000f22000c1e1d00 */
[----:B------:R-:W-:Y:S02]  /*2980*/  @P6 LEA.HI.X R35, R73, R83, R72, 0x1, P0 ;  /* 0x0000005349236211 */ /* 0x000fe400000f0c48 */
[C---:B-1----:R-:W-:Y:S04]  /*2990*/  @P5 LEA R20, P0, R2.reuse, R24, 0x6 ;  /* 0x0000001802145211 */ /* 0x042fe800078030ff */
[----:B------:R-:W-:Y:S02]  /*29a0*/  @P5 LEA.HI.X R21, R2, R25, R3, 0x6, P0 ;  /* 0x0000001902155211 */ /* 0x000fe400000f3403 */
[----:B------:R-:W1:Y:S02]  /*29b0*/  @P5 LDC.64 R2, c[0x0][0x3b8] ;  /* 0x0000ee00ff025b82 */ /* 0x000e640000000a00 */
[C---:B-1----:R-:W-:Y:S04]  /*29c0*/  @P5 LEA R32, P0, R2.reuse, R86, 0x6 ;  /* 0x0000005602205211 */ /* 0x042fe800078030ff */
[----:B------:R-:W-:Y:S01]  /*29d0*/  @P5 LEA.HI.X R33, R2, R83, R3, 0x6, P0 ;  /* 0x0000005302215211 */ /* 0x000fe200000f3403 */
[----:B----4-:R1:W-:Y:S04]  /*29e0*/  @P6 STG.E.128 desc[UR6][R34.64], R16 ;  /* 0x0000001022006986 */ /* 0x0103e8000c101d06 */
[----:B--2---:R-:W2:Y:S04]  /*29f0*/  @P6 LDG.E.128 R12, desc[UR6][R36.64+0x80] ;  /* 0x00008006240c6981 */ /* 0x004ea8000c1e1d00 */
[----:B--2---:R2:W-:Y:S04]  /*2a00*/  @P6 STG.E.128 desc[UR6][R34.64+0x80], R12 ;  /* 0x0000800c22006986 */ /* 0x0045e8000c101d06 */
[----:B-----5:R-:W4:Y:S04]  /*2a10*/  @P6 LDG.E.128 R8, desc[UR6][R36.64+0x100] ;  /* 0x0001000624086981 */ /* 0x020f28000c1e1d00 */
[----:B----4-:R4:W-:Y:S04]  /*2a20*/  @P6 STG.E.128 desc[UR6][R34.64+0x100], R8 ;  /* 0x0001000822006986 */ /* 0x0109e8000c101d06 */
[----:B---3--:R-:W3:Y:S04]  /*2a30*/  @P5 LDG.E.128 R4, desc[UR6][R20.64] ;  /* 0x0000000614045981 */ /* 0x008ee8000c1e1d00 */
[----:B---3--:R4:W-:Y:S04]  /*2a40*/  @P5 STG.E.128 desc[UR6][R32.64], R4 ;  /* 0x0000000420005986 */ /* 0x0089e8000c101d06 */
[----:B-1----:R-:W3:Y:S04]  /*2a50*/  @P5 LDG.E.128 R16, desc[UR6][R20.64+0x80] ;  /* 0x0000800614105981 */ /* 0x002ee8000c1e1d00 */
[----:B---3--:R4:W-:Y:S04]  /*2a60*/  @P5 STG.E.128 desc[UR6][R32.64+0x80], R16 ;  /* 0x0000801020005986 */ /* 0x0089e8000c101d06 */
[----:B--2---:R-:W2:Y:S04]  /*2a70*/  @P5 LDG.E.128 R12, desc[UR6][R20.64+0x100] ;  /* 0x00010006140c5981 */ /* 0x004ea8000c1e1d00 */
[----:B--2---:R4:W-:Y:S01]  /*2a80*/  @P5 STG.E.128 desc[UR6][R32.64+0x100], R12 ;  /* 0x0001000c20005986 */ /* 0x0049e2000c101d06 */
[----:B------:R-:W-:Y:S05]  /*2a90*/  @!P4 BRA `(.L_x_4197) ;  /* 0x0000006c0078c947 */ /* 0x000fea0003800000 */
[----:B------:R-:W1:Y:S01]  /*2aa0*/  LDC.64 R2, c[0x0][0x4a8] ;  /* 0x00012a00ff027b82 */ /* 0x000e620000000a00 */
[----:B------:R-:W-:Y:S01]  /*2ab0*/  MOV R87, R83 ;  /* 0x0000005300577202 */ /* 0x000fe20000000f00 */
        /* <DEDUP_REMOVED lines=14> */
.L_x_4196:
[----:B------:R-:W-:Y:S05]  /*2ba0*/  BRA.U !UP0, `(.L_x_4198) ;  /* 0x00000029080c7547 */ /* 0x000fea000b800000 */
[C---:B------:R-:W-:Y:S01]  /*2bb0*/  SHF.L.U64.HI R3, R115.reuse, 0x1, R100 ;  /* 0x0000000173037819 */ /* 0x040fe20000010264 */
[----:B--2---:R-:W-:Y:S01]  /*2bc0*/  IMAD.SHL.U32 R5, R115, 0x2, RZ ;  /* 0x0000000273057824 */ /* 0x004fe200078e00ff */
[----:B------:R-:W1:Y:S01]  /*2bd0*/  LDC R52, c[0x0][0x450] ;  /* 0x00011400ff347b82 */ /* 0x000e620000000800 */
[----:B------:R-:W-:Y:S03]  /*2be0*/  BSSY.RECONVERGENT B0, `(.L_x_4199) ;  /* 0x000009a000007945 */ /* 0x000fe60003800200 */
[-C--:B------:R-:W-:Y:S02]  /*2bf0*/  IADD3 R14, P2, PT, R28, R5.reuse, RZ ;  /* 0x000000051c0e7210 */ /* 0x080fe40007f5e0ff */
[----:B------:R-:W-:Y:S03]  /*2c00*/  IADD3 R48, P1, PT, R60, R5, RZ ;  /* 0x000000053c307210 */ /* 0x000fe60007f3e0ff */
[--C-:B------:R-:W-:Y:S02]  /*2c10*/  IMAD.X R15, R29, 0x1, R3.reuse, P2 ;  /* 0x000000011d0f7824 */ /* 0x100fe400010e0603 */
[----:B------:R-:W-:Y:S01]  /*2c20*/  IMAD.X R49, R61, 0x1, R3, P1 ;  /* 0x000000013d317824 */ /* 0x000fe200008e0603 */
[----:B------:R-:W-:Y:S07]  /*2c30*/  @!P0 BRA `(.L_x_4200) ;  /* 0x0000000800508947 */ /* 0x000fee0003800000 */
[----:B------:R-:W-:Y:S01]  /*2c40*/  ISETP.GE.AND P0, PT, R26, R31, PT ;  /* 0x0000001f1a00720c */ /* 0x000fe20003f06270 */
[----:B------:R-:W2:Y:S01]  /*2c50*/  LDG.E.128 R32, desc[UR6][R24.64] ;  /* 0x0000000618207981 */ /* 0x000ea2000c1e1d00 */
[----:B------:R-:W-:Y:S02]  /*2c60*/  MOV R87, R83 ;  /* 0x0000005300577202 */ /* 0x000fe40000000f00 */
[----:B------:R-:W-:Y:S09]  /*2c70*/  ISETP.GE.AND P1, PT, R23, R31, PT ;  /* 0x0000001f1700720c */ /* 0x000ff20003f26270 */
[----:B------:R-:W5:Y:S06]  /*2c80*/  @!P0 LDG.E.64 R44, desc[UR6][R60.64] ;  /* 0x000000063c2c8981 */ /* 0x000f6c000c1e1b00 */
[----:B------:R-:W3:Y:S01]  /*2c90*/  @!P0 LDG.E.64 R16, desc[UR6][R28.64] ;  /* 0x000000061c108981 */ /* 0x000ee2000c1e1b00 */
[--C-:B-----5:R-:W-:Y:S01]  /*2ca0*/  @!P0 HADD2.F32 R41, -RZ, R44.reuse.H0_H0 ;  /* 0x2000002cff298230 */ /* 0x120fe20000004100 */
[----:B--2---:R-:W-:Y:S01]  /*2cb0*/  @!P0 MOV R21, R32 ;  /* 0x0000002000158202 */ /* 0x004fe20000000f00 */
[----:B------:R-:W-:Y:S01]  /*2cc0*/  @!P0 HADD2.F32 R42, -RZ, R45.H0_H0 ;  /* 0x2000002dff2a8230 */ /* 0x000fe20000004100 */
[----:B------:R-:W-:Y:S01]  /*2cd0*/  @!P0 MOV R18, R33 ;  /* 0x0000002100128202 */ /* 0x000fe20000000f00 */
[----:B------:R-:W-:Y:S02]  /*2ce0*/  @!P0 HADD2.F32 R43, -RZ, R44.H1_H1 ;  /* 0x3000002cff2b8230 */ /* 0x000fe40000004100 */
[--C-:B------:R-:W-:Y:S02]  /*2cf0*/  @!P0 HADD2.F32 R20, -RZ, R21.reuse.H1_H1 ;  /* 0x30000015ff148230 */ /* 0x100fe40000004100 */
[--C-:B---3--:R-:W-:Y:S02]  /*2d00*/  @!P0 HADD2.F32 R19, -RZ, R16.reuse.H0_H0 ;  /* 0x20000010ff138230 */ /* 0x108fe40000004100 */
        /* <DEDUP_REMOVED lines=40> */
[----:B------:R-:W5:Y:S06]  /*2f90*/  @!P1 LDG.E.64 R44, desc[UR6][R60.64+0x40] ;  /* 0x000040063c2c9981 */ /* 0x000f6c000c1e1b00 */
[----:B------:R-:W4:Y:S01]  /*2fa0*/  @!P1 LDG.E.64 R16, desc[UR6][R28.64+0x40] ;  /* 0x000040061c109981 */ /* 0x000f22000c1e1b00 */
[----:B---3--:R-:W-:Y:S02]  /*2fb0*/  @!P1 MOV R20, R36 ;  /* 0x0000002400149202 */ /* 0x008fe40000000f00 */
        /* <DEDUP_REMOVED lines=8> */
[--C-:B----4-:R-:W-:Y:S02]  /*3040*/  @!P1 HADD2.F32 R19, -RZ, R16.reuse.H0_H0 ;  /* 0x20000010ff139230 */ /* 0x110fe40000004100 */
        /* <DEDUP_REMOVED lines=83> */
.L_x_4200:
[----:B---34-:R-:W-:Y:S05]  /*3580*/  BSYNC.RECONVERGENT B0 ;  /* 0x0000000000007941 */ /* 0x018fea0003800200 */
.L_x_4199:
[----:B------:R-:W-:Y:S04]  /*3590*/  BSSY.RECONVERGENT B0, `(.L_x_4201) ;  /* 0x0000099000007945 */ /* 0x000fe80003800200 */
[----:B------:R-:W-:Y:S05]  /*35a0*/  @!P6 BRA `(.L_x_4202) ;  /* 0x00000008005ce947 */ /* 0x000fea0003800000 */
[C---:B------:R-:W-:Y:S02]  /*35b0*/  LEA R50, P1, R103.reuse, R24, 0x1 ;  /* 0x0000001867327211 */ /* 0x040fe400078208ff */
[----:B------:R-:W-:Y:S02]  /*35c0*/  ISETP.GE.AND P0, PT, R26, R31, PT ;  /* 0x0000001f1a00720c */ /* 0x000fe40003f06270 */
[----:B------:R-:W-:Y:S02]  /*35d0*/  LEA.HI.X R51, R103, R25, R101, 0x1, P1 ;  /* 0x0000001967337211 */ /* 0x000fe400008f0c65 */
[----:B------:R-:W-:Y:S02]  /*35e0*/  LEA R46, P2, R73, R86, 0x1 ;  /* 0x00000056492e7211 */ /* 0x000fe400078408ff */
[----:B------:R-:W-:Y:S01]  /*35f0*/  ISETP.GE.AND P1, PT, R23, R31, PT ;  /* 0x0000001f1700720c */ /* 0x000fe20003f26270 */
[----:B------:R-:W2:Y:S08]  /*3600*/  LDG.E.128 R32, desc[UR6][R50.64] ;  /* 0x0000000632207981 */ /* 0x000eb0000c1e1d00 */
        /* <DEDUP_REMOVED lines=145> */
.L_x_4202:
[----:B------:R-:W-:Y:S05]  /*3f20*/  BSYNC.RECONVERGENT B0 ;  /* 0x0000000000007941 */ /* 0x000fea0003800200 */
.L_x_4201:
        /* <DEDUP_REMOVED lines=10> */
[----:B------:R-:W4:Y:S01]  /*3fd0*/  @!P0 LDG.E.64 R16, desc[UR6][R18.64] ;  /* 0x0000000612108981 */ /* 0x000f22000c1e1b00 */
[--C-:B---3--:R-:W-:Y:S01]  /*3fe0*/  @!P0 HADD2.F32 R43, -RZ, R46.reuse.H0_H0 ;  /* 0x2000002eff2b8230 */ /* 0x108fe20000004100 */
[C---:B--2---:R-:W-:Y:S01]  /*3ff0*/  LEA R58, P5, R54.reuse, R24, 0x6 ;  /* 0x00000018363a7211 */ /* 0x044fe200078a30ff */
[----:B------:R-:W-:Y:S02]  /*4000*/  @!P0 HADD2.F32 R44, -RZ, R47.H0_H0 ;  /* 0x2000002fff2c8230 */ /* 0x000fe40000004100 */
[----:B------:R-:W-:Y:S01]  /*4010*/  @!P0 HADD2.F32 R45, -RZ, R46.H1_H1 ;  /* 0x3000002eff2d8230 */ /* 0x000fe20000004100 */
[----:B------:R-:W-:Y:S01]  /*4020*/  LEA.HI.X R59, R54, R25, R55, 0x6, P5 ;  /* 0x00000019363b7211 */ /* 0x000fe200028f3437 */
[--C-:B----4-:R-:W-:Y:S01]  /*4030*/  @!P0 HADD2.F32 R21, -RZ, R16.reuse.H0_H0 ;  /* 0x20000010ff158230 */ /* 0x110fe20000004100 */
[----:B------:R-:W2:Y:S01]  /*4040*/  LDC.64 R54, c[0x0][0x3b8] ;  /* 0x0000ee00ff367b82 */ /* 0x000ea20000000a00 */
[----:B------:R-:W-:Y:S02]  /*4050*/  @!P0 HADD2.F32 R16, -RZ, R16.H1_H1 ;  /* 0x30000010ff108230 */ /* 0x000fe40000004100 */
[--C-:B------:R-:W-:Y:S01]  /*4060*/  @!P0 HADD2.F32 R13, -RZ, R17.reuse.H0_H0 ;  /* 0x20000011ff0d8230 */ /* 0x100fe20000004100 */
[----:B------:R-:W3:Y:S01]  /*4070*/  LDG.E.128 R32, desc[UR6][R58.64] ;  /* 0x000000063a207981 */ /* 0x000ee2000c1e1d00 */
        /* <DEDUP_REMOVED lines=138> */
.L_x_4204:
[----:B------:R-:W-:Y:S05]  /*4920*/  BSYNC.RECONVERGENT B0 ;  /* 0x0000000000007941 */ /* 0x000fea0003800200 */
.L_x_4203:
[----:B------:R-:W-:Y:S04]  /*4930*/  BSSY.RECONVERGENT B0, `(.L_x_4205) ;  /* 0x00000a3000007945 */ /* 0x000fe80003800200 */
[----:B------:R-:W-:Y:S05]  /*4940*/  @!P4 BRA `(.L_x_4206) ;  /* 0x000000080084c947 */ /* 0x000fea0003800000 */
[----:B------:R-:W4:Y:S01]  /*4950*/  LDC.64 R50, c[0x0][0x4a8] ;  /* 0x00012a00ff327b82 */ /* 0x000f220000000a00 */
[----:B------:R-:W-:Y:S02]  /*4960*/  ISETP.GE.AND P0, PT, R26, R31, PT ;  /* 0x0000001f1a00720c */ /* 0x000fe40003f06270 */
[C---:B---3--:R-:W-:Y:S02]  /*4970*/  LEA R46, P1, R117.reuse, R48, 0x6 ;  /* 0x00000030752e7211 */ /* 0x048fe400078230ff */
[C---:B------:R-:W-:Y:S02]  /*4980*/  LEA R20, P2, R117.reuse, R14, 0x6 ;  /* 0x0000000e75147211 */ /* 0x040fe400078430ff */
[C---:B------:R-:W-:Y:S02]  /*4990*/  LEA.HI.X.SX32 R47, R117.reuse, R49, 0x6, P1 ;  /* 0x00000031752f7211 */ /* 0x040fe400008f36ff */
[----:B------:R-:W-:Y:S02]  /*49a0*/  LEA.HI.X.SX32 R21, R117, R15, 0x6, P2 ;  /* 0x0000000f75157211 */ /* 0x000fe400010f36ff */
[----:B------:R-:W-:Y:S02]  /*49b0*/  ISETP.GE.AND P1, PT, R23, R31, PT ;  /* 0x0000001f1700720c */ /* 0x000fe40003f26270 */
[----:B------:R-:W-:Y:S01]  /*49c0*/  MOV R87, R83 ;  /* 0x0000005300577202 */ /* 0x000fe20000000f00 */
[----:B------:R-:W3:Y:S06]  /*49d0*/  @!P0 LDG.E.64 R42, desc[UR6][R46.64] ;  /* 0x000000062e2a8981 */ /* 0x000eec000c1e1b00 */
[----:B------:R-:W5:Y:S01]  /*49e0*/  @!P0 LDG.E.64 R14, desc[UR6][R20.64] ;  /* 0x00000006140e8981 */ /* 0x000f62000c1e1b00 */
[----:B----4-:R-:W-:Y:S02]  /*49f0*/  IMAD R51, R51, 0x60, RZ ;  /* 0x0000006033337824 */ /* 0x010fe400078e02ff */
[----:B------:R-:W-:Y:S05]  /*4a00*/  IMAD.WIDE.U32 R54, R50, 0x60, R24 ;  /* 0x0000006032367825 */ /* 0x000fea00078e0018 */
[----:B------:R-:W-:Y:S02]  /*4a10*/  IADD3 R55, PT, PT, R55, R51, RZ ;  /* 0x0000003337377210 */ /* 0x000fe40007ffe0ff */
[----:B------:R-:W4:Y:S03]  /*4a20*/  LDC.64 R50, c[0x0][0x3b8] ;  /* 0x0000ee00ff327b82 */ /* 0x000f260000000a00 */
[----:B--2---:R-:W2:Y:S01]  /*4a30*/  LDG.E.128 R32, desc[UR6][R54.64] ;  /* 0x0000000636207981 */ /* 0x004ea2000c1e1d00 */
[----:B----4-:R-:W-:Y:S04]  /*4a40*/  IMAD.WIDE.U32 R64, R50, 0x60, R86 ;  /* 0x0000006032407825 */ /* 0x010fe800078e0056 */
[----:B------:R-:W-:Y:S01]  /*4a50*/  IMAD R58, R51, 0x60, RZ ;  /* 0x00000060333a7824 */ /* 0x000fe200078e02ff */
[----:B------:R-:W-:Y:S04]  /*4a60*/  MOV R50, R64 ;  /* 0x0000004000327202 */ /* 0x000fe80000000f00 */
[----:B------:R-:W-:Y:S01]  /*4a70*/  IADD3 R51, PT, PT, R65, R58, RZ ;  /* 0x0000003a41337210 */ /* 0x000fe20007ffe0ff */
[--C-:B---3--:R-:W-:Y:S02]  /*4a80*/  @!P0 HADD2.F32 R39, -RZ, R42.reuse.H0_H0 ;  /* 0x2000002aff278230 */ /* 0x108fe40000004100 */
[----:B------:R-:W-:Y:S02]  /*4a90*/  @!P0 HADD2.F32 R41, -RZ, R42.H1_H1 ;  /* 0x3000002aff298230 */ /* 0x000fe40000004100 */
[----:B------:R-:W-:Y:S02]  /*4aa0*/  @!P0 HADD2.F32 R42, -RZ, R43.H0_H0 ;  /* 0x2000002bff2a8230 */ /* 0x000fe40000004100 */
[--C-:B-----5:R-:W-:Y:S02]  /*4ab0*/  @!P0 HADD2.F32 R17, -RZ, R14.reuse.H0_H0 ;  /* 0x2000000eff118230 */ /* 0x120fe40000004100 */
        /* <DEDUP_REMOVED lines=138> */
.L_x_4206:
[----:B------:R-:W-:Y:S05]  /*5360*/  BSYNC.RECONVERGENT B0 ;  /* 0x0000000000007941 */ /* 0x000fea0003800200 */
.L_x_4205:
[----:B------:R-:W2:Y:S01]  /*5370*/  LDC R31, c[0x0][0x450] ;  /* 0x00011400ff1f7b82 */ /* 0x000ea20000000800 */
[----:B-1----:R-:W-:Y:S05]  /*5380*/  IMAD.U32 R3, R52, -0x20, RZ ;  /* 0xffffffe034037824 */ /* 0x002fea00078e00ff */
[C---:B------:R-:W-:Y:S02]  /*5390*/  LEA R28, P1, R3.reuse, R28, 0x1 ;  /* 0x0000001c031c7211 */ /* 0x040fe400078208ff */
[C---:B------:R-:W-:Y:S02]  /*53a0*/  LEA R60, P0, R3.reuse, R60, 0x1 ;  /* 0x0000003c033c7211 */ /* 0x040fe400078008ff */
[C---:B------:R-:W-:Y:S02]  /*53b0*/  LEA.HI.X.SX32 R29, R3.reuse, R29, 0x1, P1 ;  /* 0x0000001d031d7211 */ /* 0x040fe400008f0eff */
[----:B------:R-:W-:Y:S01]  /*53c0*/  LEA.HI.X.SX32 R61, R3, R61, 0x1, P0 ;  /* 0x0000003d033d7211 */ /* 0x000fe200000f0eff */
[----:B------:R-:W-:Y:S05]  /*53d0*/  BRA `(.L_x_4197) ;  /* 0x0000004400287947 */ /* 0x000fea0003800000 */
.L_x_4198:
        /* <DEDUP_REMOVED lines=9> */
[----:B------:R-:W5:Y:S01]  /*5470*/  LDG.E.128 R68, desc[UR6][R24.64] ;  /* 0x0000000618447981 */ /* 0x000f62000c1e1d00 */
[----:B------:R-:W-:Y:S11]  /*5480*/  MOV R87, R83 ;  /* 0x0000005300577202 */ /* 0x000ff60000000f00 */
[----:B------:R-:W-:Y:S04]  /*5490*/  @!P0 ISETP.GE.U32.AND P1, PT, R26, R33, PT ;  /* 0x000000211a00820c */ /* 0x000fe80003f26070 */
[----:B------:R-:W-:Y:S02]  /*54a0*/  @!P0 SEL R19, R30, RZ, P1 ;  /* 0x000000ff1e138207 */ /* 0x000fe40000800000 */
[----:B------:R-:W-:Y:S02]  /*54b0*/  @!P0 SEL R18, R114, RZ, P1 ;  /* 0x000000ff72128207 */ /* 0x000fe40000800000 */
[----:B--2---:R-:W-:Y:S02]  /*54c0*/  @!P0 SHF.L.U32 R17, R19, 0x1, RZ ;  /* 0x0000000113118819 */ /* 0x004fe400000006ff */
[----:B------:R-:W-:Y:S02]  /*54d0*/  @!P0 SEL R35, R33, R30, !P1 ;  /* 0x0000001e21238207 */ /* 0x000fe40004800000 */
[----:B------:R-:W-:Y:S02]  /*54e0*/  @!P0 IADD3 R128, P1, PT, R17, R90, RZ ;  /* 0x0000005a11808210 */ /* 0x000fe40007f3e0ff */
[----:B------:R-:W-:Y:S01]  /*54f0*/  @!P0 SHF.L.U64.HI R18, R19, 0x1, R18 ;  /* 0x0000000113128819 */ /* 0x000fe20000010212 */
[----:B------:R-:W-:Y:S03]  /*5500*/  @!P0 IMAD.WIDE R36, R35, 0x2, R24 ;  /* 0x0000000223248825 */ /* 0x000fe600078e0218 */
[C---:B------:R-:W-:Y:S02]  /*5510*/  @!P0 IADD3.X R129, PT, PT, R18.reuse, R91, RZ, P1, !PT ;  /* 0x0000005b12818210 */ /* 0x040fe40000ffe4ff */
[----:B------:R-:W-:Y:S01]  /*5520*/  @!P0 IADD3 R50, P1, PT, R17, R92, RZ ;  /* 0x0000005c11328210 */ /* 0x000fe20007f3e0ff */
[----:B------:R-:W2:Y:S03]  /*5530*/  @!P0 LDG.E.128 R36, desc[UR6][R36.64] ;  /* 0x0000000624248981 */ /* 0x000ea6000c1e1d00 */
[----:B------:R-:W-:Y:S02]  /*5540*/  @!P0 IADD3.X R51, PT, PT, R18, R93, RZ, P1, !PT ;  /* 0x0000005d12338210 */ /* 0x000fe40000ffe4ff */
[----:B------:R-:W-:Y:S03]  /*5550*/  ISETP.GE.U32.OR P1, PT, R26, R33, P0 ;  /* 0x000000211a00720c */ /* 0x000fe60000726470 */
[----:B------:R-:W3:Y:S08]  /*5560*/  @!P0 LDG.E.128 R128, desc[UR6][R128.64] ;  /* 0x0000000680808981 */ /* 0x000ef0000c1e1d00 */
[----:B------:R4:W4:Y:S01]  /*5570*/  @!P0 LDG.E.128 R56, desc[UR6][R50.64] ;  /* 0x0000000632388981 */ /* 0x000922000c1e1d00 */
[--C-:B--2---:R-:W-:Y:S01]  /*5580*/  @!P0 HADD2.F32 R44, -RZ, R36.reuse.H0_H0 ;  /* 0x20000024ff2c8230 */ /* 0x104fe20000004100 */
[----:B-----5:R-:W-:Y:S01]  /*5590*/  @!P0 MOV R48, R68 ;  /* 0x0000004400308202 */ /* 0x020fe20000000f00 */
[----:B------:R-:W-:Y:S01]  /*55a0*/  @!P0 HADD2.F32 R42, -RZ, R36.H1_H1 ;  /* 0x30000024ff2a8230 */ /* 0x000fe20000004100 */
[----:B------:R-:W-:Y:S01]  /*55b0*/  @!P0 MOV R52, R69 ;  /* 0x0000004500348202 */ /* 0x000fe20000000f00 */
[--C-:B------:R-:W-:Y:S01]  /*55c0*/  @!P0 HADD2.F32 R41, -RZ, R37.reuse.H0_H0 ;  /* 0x20000025ff298230 */ /* 0x100fe20000004100 */
[----:B------:R-:W-:Y:S01]  /*55d0*/  @!P0 MOV R62, R70 ;  /* 0x00000046003e8202 */ /* 0x000fe20000000f00 */
[----:B------:R-:W-:Y:S02]  /*55e0*/  @!P0 HADD2.F32 R40, -RZ, R37.H1_H1 ;  /* 0x30000025ff288230 */ /* 0x000fe40000004100 */
[--C-:B---3--:R-:W-:Y:S02]  /*55f0*/  @!P0 HADD2.F32 R49, -RZ, R128.reuse.H0_H0 ;  /* 0x20000080ff318230 */ /* 0x108fe40000004100 */
[----:B------:R-:W-:Y:S02]  /*5600*/  @!P0 HADD2.F32 R47, -RZ, R128.H1_H1 ;  /* 0x30000080ff2f8230 */ /* 0x000fe40000004100 */
[--C-:B------:R-:W-:Y:S02]  /*5610*/  @!P0 HADD2.F32 R34, -RZ, R39.reuse.H0_H0 ;  /* 0x20000027ff228230 */ /* 0x100fe40000004100 */
[----:B------:R-:W-:Y:S01]  /*5620*/  @!P1 FADD.FTZ R49, -R49, -RZ ;  /* 0x800000ff31319221 */ /* 0x000fe20000010100 */
[----:B------:R-:W-:Y:S02]  /*5630*/  @!P0 HADD2.F32 R35, -RZ, R39.H1_H1 ;  /* 0x30000027ff238230 */ /* 0x000fe40000004100 */
[----:B------:R-:W-:Y:S01]  /*5640*/  @!P1 FADD.FTZ R47, -R47, -RZ ;  /* 0x800000ff2f2f9221 */ /* 0x000fe20000010100 */
[--C-:B------:R-:W-:Y:S02]  /*5650*/  @!P0 HADD2.F32 R46, -RZ, R129.reuse.H0_H0 ;  /* 0x20000081ff2e8230 */ /* 0x100fe40000004100 */
[----:B------:R-:W-:Y:S01]  /*5660*/  @!P0 FMUL.FTZ R0, R44, R49 ;  /* 0x000000312c008220 */ /* 0x000fe20000410000 */
[--C-:B----4-:R-:W-:Y:S02]  /*5670*/  @!P0 HADD2.F32 R51, -RZ, R48.reuse.H0_H0 ;  /* 0x20000030ff338230 */ /* 0x110fe40000004100 */
        /* <DEDUP_REMOVED lines=55> */
[----:B------:R-:W-:Y:S02]  /*59f0*/  @!P1 SHF.L.U32 R17, R19, 0x1, RZ ;  /* 0x0000000113119819 */ /* 0x000fe400000006ff */
        /* <DEDUP_REMOVED lines=173> */
.L_x_4208:
[----:B---34-:R-:W-:Y:S05]  /*64d0*/  BSYNC.RECONVERGENT B0 ;  /* 0x0000000000007941 */ /* 0x018fea0003800200 */
.L_x_4207:
[----:B------:R-:W-:Y:S04]  /*64e0*/  BSSY.RECONVERGENT B0, `(.L_x_4209) ;  /* 0x000010e000007945 */ /* 0x000fe80003800200 */
[----:B------:R-:W-:Y:S05]  /*64f0*/  @!P6 BRA `(.L_x_4210) ;  /* 0x000000100030e947 */ /* 0x000fea0003800000 */
[C---:B------:R-:W-:Y:S02]  /*6500*/  ISETP.GE.AND P0, PT, R26.reuse, R31, PT ;  /* 0x0000001f1a00720c */ /* 0x040fe40003f06270 */
[C---:B--2---:R-:W-:Y:S04]  /*6510*/  LEA R10, P2, R103.reuse, R24, 0x1 ;  /* 0x00000018670a7211 */ /* 0x044fe800078408ff */
        /* <DEDUP_REMOVED lines=266> */
.L_x_4210:
[----:B------:R-:W-:Y:S05]  /*75c0*/  BSYNC.RECONVERGENT B0 ;  /* 0x0000000000007941 */ /* 0x000fea0003800200 */
.L_x_4209:
[----:B------:R-:W-:Y:S04]  /*75d0*/  BSSY.RECONVERGENT B0, `(.L_x_4211) ;  /* 0x0000110000007945 */ /* 0x000fe80003800200 */
[----:B------:R-:W-:Y:S05]  /*75e0*/  @!P5 BRA `(.L_x_4212) ;  /* 0x000000100038d947 */ /* 0x000fea0003800000 */
[----:B------:R-:W4:Y:S01]  /*75f0*/  LDC.64 R2, c[0x0][0x4a8] ;  /* 0x00012a00ff027b82 */ /* 0x000f220000000a00 */
[C---:B------:R-:W-:Y:S07]  /*7600*/  ISETP.GE.AND P0, PT, R26.reuse, R31, PT ;  /* 0x0000001f1a00720c */ /* 0x040fee0003f06270 */
[----:B------:R-:W3:Y:S06]  /*7610*/  LDC.64 R20, c[0x0][0x3b8] ;  /* 0x0000ee00ff147b82 */ /* 0x000eec0000000a00 */
[----:B------:R-:W-:Y:S04]  /*7620*/  @!P0 ISETP.GE.U32.AND P1, PT, R26, R33, PT ;  /* 0x000000211a00820c */ /* 0x000fe80003f26070 */
[----:B------:R-:W-:Y:S02]  /*7630*/  @!P0 SEL R0, R30, RZ, P1 ;  /* 0x000000ff1e008207 */ /* 0x000fe40000800000 */
[----:B--2---:R-:W-:Y:S02]  /*7640*/  @!P0 SEL R9, R114, RZ, P1 ;  /* 0x000000ff72098207 */ /* 0x004fe40000800000 */
[----:B---3--:R-:W-:Y:S02]  /*7650*/  LEA R34, P5, R20, R86, 0x6 ;  /* 0x0000005614227211 */ /* 0x008fe400078a30ff */
[----:B----4-:R-:W-:Y:S02]  /*7660*/  LEA R10, P2, R2, R24, 0x6 ;  /* 0x00000018020a7211 */ /* 0x010fe400078430ff */
        /* <DEDUP_REMOVED lines=49> */
[----:B------:R-:W-:Y:S01]  /*7980*/  @!P0 FMUL.FTZ R3, R3, R16 ;  /* 0x0000001003038220 */ /* 0x000fe20000410000 */
[----:B------:R-:W-:Y:S02]  /*7990*/  @!P0 HADD2.F32 R16, -RZ, R36.H1_H1 ;  /* 0x30000024ff108230 */ /* 0x000fe40000004100 */
[----:B------:R-:W-:Y:S01]  /*79a0*/  @!P0 FMUL.FTZ R4, R4, R15 ;  /* 0x0000000f04048220 */ /* 0x000fe20000410000 */
[----:B------:R-:W-:Y:S02]  /*79b0*/  @!P0 HADD2.F32 R15, -RZ, R17.H1_H1 ;  /* 0x30000011ff0f8230 */ /* 0x000fe40000004100 */
[----:B------:R-:W-:Y:S01]  /*79c0*/  @!P1 FADD.FTZ R7, -R7, -RZ ;  /* 0x800000ff07079221 */ /* 0x000fe20000010100 */
[----:B------:R-:W-:Y:S01]  /*79d0*/  @!P0 HADD2.F32 R17, -RZ, R39.H0_H0 ;  /* 0x20000027ff118230 */ /* 0x000fe20000004100 */
[----:B------:R-:W-:Y:S01]  /*79e0*/  @!P0 MOV R9, R45 ;  /* 0x0000002d00098202 */ /* 0x000fe20000000f00 */
[----:B------:R-:W-:Y:S01]  /*79f0*/  @!P0 FFMA.FTZ R0, R13, R14, R0 ;  /* 0x0000000e0d008223 */ /* 0x000fe20000010000 */
[----:B------:R-:W-:Y:S01]  /*7a00*/  @!P0 HADD2.F32 R14, -RZ, R37.H1_H1 ;  /* 0x30000025ff0e8230 */ /* 0x000fe20000004100 */
[----:B------:R-:W-:Y:S01]  /*7a10*/  ISETP.GE.AND P1, PT, R23, R31, PT ;  /* 0x0000001f1700720c */ /* 0x000fe20003f26270 */
[----:B------:R-:W-:Y:S01]  /*7a20*/  @!P0 FMUL.FTZ R7, R12, R7 ;  /* 0x000000070c078220 */ /* 0x000fe20000410000 */
[--C-:B------:R-:W-:Y:S02]  /*7a30*/  @!P0 HADD2.F32 R12, -RZ, R9.reuse.H0_H0 ;  /* 0x20000009ff0c8230 */ /* 0x100fe40000004100 */
[----:B------:R-:W-:Y:S01]  /*7a40*/  @!P0 FFMA.FTZ R2, R15, R16, R2 ;  /* 0x000000100f028223 */ /* 0x000fe20000010002 */
[----:B------:R-:W-:Y:S01]  /*7a50*/  @!P0 HADD2.F32 R13, -RZ, R9.H1_H1 ;  /* 0x30000009ff0d8230 */ /* 0x000fe20000004100 */
[----:B------:R-:W-:Y:S01]  /*7a60*/  @!P0 MOV R19, R46 ;  /* 0x0000002e00138202 */ /* 0x000fe20000000f00 */
[----:B------:R-:W-:Y:S02]  /*7a70*/  @!P0 HADD2.F32 R9, -RZ, R37.H0_H0 ;  /* 0x20000025ff098230 */ /* 0x000fe40000004100 */
[--C-:B------:R-:W-:Y:S01]  /*7a80*/  @!P0 HADD2.F32 R15, -RZ, R38.reuse.H0_H0 ;  /* 0x20000026ff0f8230 */ /* 0x100fe20000004100 */
[----:B------:R-:W-:Y:S01]  /*7a90*/  @!P0 F2FP.F16.F32.PACK_AB R32, R2, R0 ;  /* 0x000000000220823e */ /* 0x000fe200000000ff */
[----:B------:R-:W-:Y:S02]  /*7aa0*/  @!P0 HADD2.F32 R16, -RZ, R38.H1_H1 ;  /* 0x30000026ff108230 */ /* 0x000fe40000004100 */
[----:B------:R-:W-:Y:S01]  /*7ab0*/  @!P0 FFMA.FTZ R3, R12, R9, R3 ;  /* 0x000000090c038223 */ /* 0x000fe20000010003 */
[--C-:B------:R-:W-:Y:S02]  /*7ac0*/  @!P0 HADD2.F32 R12, -RZ, R19.reuse.H0_H0 ;  /* 0x20000013ff0c8230 */ /* 0x100fe40000004100 */
[----:B------:R-:W-:Y:S01]  /*7ad0*/  @!P0 FFMA.FTZ R4, R13, R14, R4 ;  /* 0x0000000e0d048223 */ /* 0x000fe20000010004 */
[----:B------:R-:W-:Y:S01]  /*7ae0*/  @!P0 HADD2.F32 R9, -RZ, R19.H1_H1 ;  /* 0x30000013ff098230 */ /* 0x000fe20000004100 */
[----:B------:R-:W-:Y:S02]  /*7af0*/  @!P0 MOV R2, R47 ;  /* 0x0000002f00028202 */ /* 0x000fe40000000f00 */
[----:B------:R-:W-:Y:S01]  /*7b00*/  @!P1 ISETP.GE.U32.AND P2, PT, R23, R33, PT ;  /* 0x000000211700920c */ /* 0x000fe20003f46070 */
[----:B------:R-:W-:Y:S01]  /*7b10*/  @!P0 FFMA.FTZ R5, R12, R15, R5 ;  /* 0x0000000f0c058223 */ /* 0x000fe20000010005 */
[----:B------:R-:W-:Y:S01]  /*7b20*/  @!P0 MOV R44, R32 ;  /* 0x00000020002c8202 */ /* 0x000fe20000000f00 */
[--C-:B------:R-:W-:Y:S01]  /*7b30*/  @!P0 HADD2.F32 R0, -RZ, R2.reuse.H0_H0 ;  /* 0x20000002ff008230 */ /* 0x100fe20000004100 */
[----:B------:R-:W-:Y:S01]  /*7b40*/  @!P0 F2FP.F16.F32.PACK_AB R13, R4, R3 ;  /* 0x00000003040d823e */ /* 0x000fe200000000ff */
        /* <DEDUP_REMOVED lines=112> */
[----:B------:R-:W3:Y:S08]  /*8250*/  @!P0 LDG.E.128 R48, desc[UR6][R48.64+0x100] ;  /* 0x0001000630308981 */ /* 0x000ef0000c1e1d00 */
[----:B------:R-:W5:Y:S08]  /*8260*/  @!P0 LDG.E.128 R4, desc[UR6][R4.64+0x100] ;  /* 0x0001000604048981 */ /* 0x000f70000c1e1d00 */
[----:B------:R1:W4:Y:S01]  /*8270*/  @!P0 LDG.E.128 R36, desc[UR6][R14.64+0x100] ;  /* 0x000100060e248981 */ /* 0x000322000c1e1d00 */
[----:B--2---:R-:W-:Y:S02]  /*8280*/  @!P0 MOV R20, R45 ;  /* 0x0000002d00148202 */ /* 0x004fe40000000f00 */
[----:B------:R-:W-:Y:S02]  /*8290*/  @!P0 MOV R21, R46 ;  /* 0x0000002e00158202 */ /* 0x000fe40000000f00 */
[----:B------:R-:W-:Y:S01]  /*82a0*/  @!P0 MOV R32, R47 ;  /* 0x0000002f00208202 */ /* 0x000fe20000000f00 */
[--C-:B---3--:R-:W-:Y:S02]  /*82b0*/  @!P0 HADD2.F32 R11, -RZ, R50.reuse.H1_H1 ;  /* 0x30000032ff0b8230 */ /* 0x108fe40000004100 */
        /* <DEDUP_REMOVED lines=26> */
[--C-:B----4-:R-:W-:Y:S02]  /*8460*/  @!P0 HADD2.F32 R10, -RZ, R36.reuse.H0_H0 ;  /* 0x20000024ff0a8230 */ /* 0x110fe40000004100 */
        /* <DEDUP_REMOVED lines=38> */
.L_x_4212:
[----:B------:R-:W-:Y:S05]  /*86d0*/  BSYNC.RECONVERGENT B0 ;  /* 0x0000000000007941 */ /* 0x000fea0003800200 */
.L_x_4211:
[----:B------:R-:W-:Y:S04]  /*86e0*/  BSSY.RECONVERGENT B0, `(.L_x_4213) ;  /* 0x0000113000007945 */ /* 0x000fe80003800200 */
[----:B------:R-:W-:Y:S05]  /*86f0*/  @!P4 BRA `(.L_x_4214) ;  /* 0x000000100044c947 */ /* 0x000fea0003800000 */
[----:B--2---:R-:W2:Y:S01]  /*8700*/  LDC.64 R10, c[0x0][0x4a8] ;  /* 0x00012a00ff0a7b82 */ /* 0x004ea20000000a00 */
[C---:B------:R-:W-:Y:S02]  /*8710*/  ISETP.GE.AND P0, PT, R26.reuse, R31, PT ;  /* 0x0000001f1a00720c */ /* 0x040fe40003f06270 */
[----:B------:R-:W-:Y:S11]  /*8720*/  MOV R87, R83 ;  /* 0x0000005300577202 */ /* 0x000ff60000000f00 */
[----:B------:R-:W-:Y:S04]  /*8730*/  @!P0 ISETP.GE.U32.AND P1, PT, R26, R33, PT ;  /* 0x000000211a00820c */ /* 0x000fe80003f26070 */
[----:B------:R-:W-:Y:S02]  /*8740*/  @!P0 SEL R7, R30, RZ, P1 ;  /* 0x000000ff1e078207 */ /* 0x000fe40000800000 */
[----:B------:R-:W-:Y:S02]  /*8750*/  @!P0 SEL R9, R114, RZ, P1 ;  /* 0x000000ff72098207 */ /* 0x000fe40000800000 */
[----:B------:R-:W-:Y:S01]  /*8760*/  @!P0 IADD3 R7, P2, PT, R108, R7, RZ ;  /* 0x000000076c078210 */ /* 0x000fe20007f5e0ff */
[----:B--2---:R-:W-:Y:S02]  /*8770*/  IMAD R3, R11, 0x60, RZ ;  /* 0x000000600b037824 */ /* 0x004fe400078e02ff */
[----:B------:R-:W-:Y:S01]  /*8780*/  IMAD.WIDE.U32 R10, R10, 0x60, R24 ;  /* 0x000000600a0a7825 */ /* 0x000fe200078e0018 */
[----:B------:R-:W-:Y:S02]  /*8790*/  @!P0 IADD3.X R0, PT, PT, R96, R9, RZ, P2, !PT ;  /* 0x0000000960008210 */ /* 0x000fe400017fe4ff */
[----:B------:R-:W-:Y:S02]  /*87a0*/  @!P0 SHF.L.U32 R9, R7, 0x1, RZ ;  /* 0x0000000107098819 */ /* 0x000fe400000006ff */
[----:B------:R-:W-:Y:S02]  /*87b0*/  IADD3 R11, PT, PT, R11, R3, RZ ;  /* 0x000000030b0b7210 */ /* 0x000fe40007ffe0ff */
[----:B------:R-:W-:Y:S02]  /*87c0*/  @!P0 SEL R3, R33, R30, !P1 ;  /* 0x0000001e21038207 */ /* 0x000fe40004800000 */
[----:B------:R-:W-:Y:S01]  /*87d0*/  @!P0 SHF.L.U64.HI R0, R7, 0x1, R0 ;  /* 0x0000000107008819 */ /* 0x000fe20000010200 */
[----:B---34-:R-:W2:Y:S01]  /*87e0*/  LDG.E.128 R44, desc[UR6][R10.64] ;  /* 0x000000060a2c7981 */ /* 0x018ea2000c1e1d00 */
        /* <DEDUP_REMOVED lines=258> */
.L_x_4214:
[----:B------:R-:W-:Y:S05]  /*9810*/  BSYNC.RECONVERGENT B0 ;  /* 0x0000000000007941 */ /* 0x000fea0003800200 */
.L_x_4213:
[----:B------:R-:W2:Y:S01]  /*9820*/  LDC R31, c[0x0][0x450] ;  /* 0x00011400ff1f7b82 */ /* 0x000ea20000000800 */
[----:B-1----:R-:W-:Y:S05]  /*9830*/  IMAD.U32 R85, R85, -0x20, RZ ;  /* 0xffffffe055557824 */ /* 0x002fea00078e00ff */
[C---:B------:R-:W-:Y:S02]  /*9840*/  LEA R92, P1, R85.reuse, R92, 0x1 ;  /* 0x0000005c555c7211 */ /* 0x040fe400078208ff */
[C---:B------:R-:W-:Y:S02]  /*9850*/  LEA R90, P0, R85.reuse, R90, 0x1 ;  /* 0x0000005a555a7211 */ /* 0x040fe400078008ff */
[C---:B------:R-:W-:Y:S02]  /*9860*/  LEA.HI.X.SX32 R93, R85.reuse, R93, 0x1, P1 ;  /* 0x0000005d555d7211 */ /* 0x040fe400008f0eff */
[----:B------:R-:W-:Y:S09]  /*9870*/  LEA.HI.X.SX32 R91, R85, R91, 0x1, P0 ;  /* 0x0000005b555b7211 */ /* 0x000ff200000f0eff */
.L_x_4197:
[----:B------:R-:W-:Y:S05]  /*9880*/  BSYNC.RECONVERGENT B1 ;  /* 0x0000000000017941 */ /* 0x000fea0003800200 */
.L_x_4195:
        /* <DEDUP_REMOVED lines=65> */
[----:B------:R-:W2:Y:S02]  /*9ca0*/  LDG.E R7, desc[UR6][R8.64] ;  /* 0x0000000608077981 */ /* 0x000ea4000c1e1900 */
[----:B------:R-:W-:Y:S01]  /*9cb0*/  IMAD.WIDE.U32 R10, R0, UR14, RZ ;  /* 0x0000000e000a7c25 */ /* 0x000fe2000f8e00ff */
[----:B------:R-:W-:Y:S01]  /*9cc0*/  SHF.R.S32.HI R5, RZ, 0x1f, R0 ;  /* 0x0000001fff057819 */ /* 0x000fe20000011400 */
[----:B------:R-:W2:Y:S02]  /*9cd0*/  LDG.E R4, desc[UR6][R12.64] ;  /* 0x000000060c047981 */ /* 0x000ea4000c1e1900 */
[----:B--2---:R-:W-:Y:S02]  /*9ce0*/  IADD3 R7, PT, PT, R7, -R4, RZ ;  /* 0x8000000407077210 */ /* 0x004fe40007ffe0ff */
        /* <DEDUP_REMOVED lines=20> */
.L_x_4215:
[----:B------:R-:W-:Y:S02]  /*9e30*/  IADD3 R88, P1, PT, R88, R95, RZ ;  /* 0x0000005f58587210 */ /* 0x000fe40007f3e0ff */
[----:B------:R-:W-:Y:S03]  /*9e40*/  IADD3 R24, P0, PT, R24, R99, RZ ;  /* 0x0000006318187210 */ /* 0x000fe60007f1e0ff */
[----:B------:R-:W-:Y:S02]  /*9e50*/  IMAD.X R89, R89, 0x1, R94, P1 ;  /* 0x0000000159597824 */ /* 0x000fe400008e065e */
[----:B------:R-:W-:Y:S01]  /*9e60*/  IMAD.X R25, R25, 0x1, R97, P0 ;  /* 0x0000000119197824 */ /* 0x000fe200000e0661 */
[----:B------:R-:W-:Y:S07]  /*9e70*/  @P3 BRA `(.L_x_4216) ;  /* 0xffffff8400943947 */ /* 0x000fee000383ffff */
.L_x_4194:
        /* <DEDUP_REMOVED lines=30> */
[----:B------:R-:W-:Y:S02]  /*a060*/  @!P1 LEA.HI.X R7, R43, R5, R41, 0x1, P0 ;  /* 0x000000052b079211 */ /* 0x000fe400000f0c29 */
        /* <DEDUP_REMOVED lines=8> */
[----:B-1----:R-:W-:-:S04]  /*a0f0*/  LEA R6, P0, R2, R4, 0x6 ;  /* 0x0000000402067211 */ /* 0x002fc800078030ff */
[----:B------:R-:W-:-:S05]  /*a100*/  LEA.HI.X R7, R2, R5, R3, 0x6, P0 ;  /* 0x0000000502077211 */ /* 0x000fca00000f3403 */
[----:B------:R-:W-:Y:S01]  /*a110*/  @!PT LDS RZ, [RZ] ;  /* 0x00000000fffff984 */ /* 0x000fe20000000800 */
[----:B------:R-:W-:Y:S01]  /*a120*/  @!PT LDS RZ, [RZ] ;  /* 0x00000000fffff984 */ /* 0x000fe20000000800 */
[----:B------:R-:W-:Y:S01]  /*a130*/  @!PT LDS RZ, [RZ] ;  /* 0x00000000fffff984 */ /* 0x000fe20000000800 */
[----:B------:R2:W-:Y:S04]  /*a140*/  LDGSTS.E.BYPASS.LTC128B.128 [R0+0x1000], desc[UR6][R6.64] ;  /* 0x0100000006007fae */ /* 0x0005e8000b981a06 */
[----:B------:R2:W-:Y:S04]  /*a150*/  LDGSTS.E.BYPASS.LTC128B.128 [R0+0x3000], desc[UR6][R6.64+0x80] ;  /* 0x0300008006007fae */ /* 0x0005e8000b981a06 */
[----:B------:R2:W-:Y:S02]  /*a160*/  LDGSTS.E.BYPASS.LTC128B.128 [R0+0x5000], desc[UR6][R6.64+0x100] ;  /* 0x0500010006007fae */ /* 0x0005e4000b981a06 */
.L_x_4220:
[----:B------:R-:W-:Y:S05]  /*a170*/  BSYNC.RECONVERGENT B0 ;  /* 0x0000000000007941 */ /* 0x000fea0003800200 */
.L_x_4219:
        /* <DEDUP_REMOVED lines=11> */
.L_x_4218:
        /* <DEDUP_REMOVED lines=31> */
[----:B------:R1:W5:Y:S04]  /*a420*/  LDG.E.128 R12, desc[UR6][R24.64+0x80] ;  /* 0x00008006180c7981 */ /* 0x000368000c1e1d00 */
[----:B------:R1:W5:Y:S04]  /*a430*/  LDG.E.128 R8, desc[UR6][R24.64+0x100] ;  /* 0x0001000618087981 */ /* 0x000368000c1e1d00 */
[----:B------:R1:W5:Y:S01]  /*a440*/  LDG.E.128 R32, desc[UR6][R24.64] ;  /* 0x0000000618207981 */ /* 0x000362000c1e1d00 */
[----:B------:R-:W-:Y:S01]  /*a450*/  ISETP.GE.AND P0, PT, R26, R17, PT ;  /* 0x000000111a00720c */ /* 0x000fe20003f06270 */
[----:B------:R-:W-:-:S12]  /*a460*/  BSSY.RECONVERGENT B0, `(.L_x_4225) ;  /* 0x000002a000007945 */ /* 0x000fd80003800200 */
[----:B------:R-:W-:Y:S05]  /*a470*/  @P0 BRA `(.L_x_4226) ;  /* 0x0000000000a00947 */ /* 0x000fea0003800000 */
[----:B------:R-:W2:Y:S04]  /*a480*/  LDG.E.64 R4, desc[UR6][R22.64] ;  /* 0x0000000616047981 */ /* 0x000ea8000c1e1b00 */
[----:B------:R-:W3:Y:S01]  /*a490*/  LDG.E.64 R6, desc[UR6][R28.64] ;  /* 0x000000061c067981 */ /* 0x000ee2000c1e1b00 */
[--C-:B-----5:R-:W-:Y:S02]  /*a4a0*/  HADD2.F32 R30, -RZ, R33.reuse.H0_H0 ;  /* 0x20000021ff1e7230 */ /* 0x120fe40000004100 */
[----:B------:R-:W-:Y:S02]  /*a4b0*/  HADD2.F32 R33, -RZ, R33.H1_H1 ;  /* 0x30000021ff217230 */ /* 0x000fe40000004100 */
[--C-:B------:R-:W-:Y:S02]  /*a4c0*/  HADD2.F32 R31, -RZ, R35.reuse.H1_H1 ;  /* 0x30000023ff1f7230 */ /* 0x100fe40000004100 */
[----:B------:R-:W-:-:S02]  /*a4d0*/  HADD2.F32 R36, -RZ, R35.H0_H0 ;  /* 0x20000023ff247230 */ /* 0x000fc40000004100 */
[----:B--2---:R-:W-:Y:S02]  /*a4e0*/  HADD2.F32 R18, -RZ, R4.H1_H1 ;  /* 0x30000004ff127230 */ /* 0x004fe40000004100 */
[----:B------:R-:W-:Y:S02]  /*a4f0*/  HADD2.F32 R16, -RZ, R5.H1_H1 ;  /* 0x30000005ff107230 */ /* 0x000fe40000004100 */
[--C-:B---3--:R-:W-:Y:S02]  /*a500*/  HADD2.F32 R21, -RZ, R6.reuse.H1_H1 ;  /* 0x30000006ff157230 */ /* 0x108fe40000004100 */
[C---:B------:R-:W-:Y:S01]  /*a510*/  FMUL.FTZ R37, R33.reuse, R18 ;  /* 0x0000001221257220 */ /* 0x040fe20000410000 */
[----:B------:R-:W-:Y:S02]  /*a520*/  HADD2.F32 R20, -RZ, R7.H1_H1 ;  /* 0x30000007ff147230 */ /* 0x000fe40000004100 */
[----:B------:R-:W-:Y:S02]  /*a530*/  HADD2.F32 R6, -RZ, R6.H0_H0 ;  /* 0x20000006ff067230 */ /* 0x000fe40000004100 */
[-C--:B------:R-:W-:Y:S01]  /*a540*/  FMUL.FTZ R35, R33, R21.reuse ;  /* 0x0000001521237220 */ /* 0x080fe20000410000 */
[C---:B------:R-:W-:Y:S01]  /*a550*/  FMUL.FTZ R33, R31.reuse, R16 ;  /* 0x000000101f217220 */ /* 0x040fe20000410000 */
[----:B------:R-:W-:Y:S01]  /*a560*/  FFMA.FTZ R37, R30, R21, -R37 ;  /* 0x000000151e257223 */ /* 0x000fe20000010825 */
[----:B------:R-:W-:Y:S01]  /*a570*/  FMUL.FTZ R31, R31, R20 ;  /* 0x000000141f1f7220 */ /* 0x000fe20000410000 */
[----:B------:R-:W-:-:S02]  /*a580*/  HADD2.F32 R21, -RZ, R32.H1_H1 ;  /* 0x30000020ff157230 */ /* 0x000fc40000004100 */
[----:B------:R-:W-:Y:S01]  /*a590*/  FFMA.FTZ R33, R36, R20, -R33 ;  /* 0x0000001424217223 */ /* 0x000fe20000010821 */
[----:B------:R-:W-:Y:S02]  /*a5a0*/  HADD2.F32 R4, -RZ, R4.H0_H0 ;  /* 0x20000004ff047230 */ /* 0x000fe40000004100 */
[----:B------:R-:W-:Y:S01]  /*a5b0*/  FFMA.FTZ R18, R30, R18, R35 ;  /* 0x000000121e127223 */ /* 0x000fe20000010023 */
[----:B------:R-:W-:Y:S02]  /*a5c0*/  HADD2.F32 R5, -RZ, R5.H0_H0 ;  /* 0x20000005ff057230 */ /* 0x000fe40000004100 */
[----:B------:R-:W-:Y:S01]  /*a5d0*/  FFMA.FTZ R16, R36, R16, R31 ;  /* 0x0000001024107223 */ /* 0x000fe2000001001f */
[----:B------:R-:W-:Y:S02]  /*a5e0*/  HADD2.F32 R20, -RZ, R34.H1_H1 ;  /* 0x30000022ff147230 */ /* 0x000fe40000004100 */
[----:B------:R-:W-:Y:S01]  /*a5f0*/  FMUL.FTZ R30, R21, R4 ;  /* 0x00000004151e7220 */ /* 0x000fe20000410000 */
[----:B------:R-:W-:-:S02]  /*a600*/  HADD2.F32 R7, -RZ, R7.H0_H0 ;  /* 0x20000007ff077230 */ /* 0x000fc40000004100 */
        /* <DEDUP_REMOVED lines=14> */
[----:B------:R-:W-:Y:S02]  /*a6f0*/  MOV R35, R16 ;  /* 0x0000001000237202 */ /* 0x000fe40000000f00 */
.L_x_4226:
[----:B------:R-:W-:Y:S05]  /*a700*/  BSYNC.RECONVERGENT B0 ;  /* 0x0000000000007941 */ /* 0x000fea0003800200 */
.L_x_4225:
[----:B-----5:R2:W-:Y:S01]  /*a710*/  STS.128 [R0], R32 ;  /* 0x0000002000007388 */ /* 0x0205e20000000c00 */
[----:B------:R-:W-:Y:S01]  /*a720*/  LOP3.LUT R4, R26, 0x40, RZ, 0xfc, !PT ;  /* 0x000000401a047812 */ /* 0x000fe200078efcff */
[----:B------:R-:W-:Y:S03]  /*a730*/  BSSY.RECONVERGENT B0, `(.L_x_4227) ;  /* 0x000002b000007945 */ /* 0x000fe60003800200 */
[----:B------:R-:W-:-:S13]  /*a740*/  ISETP.GE.AND P0, PT, R4, R17, PT ;  /* 0x000000110400720c */ /* 0x000fda0003f06270 */
[----:B------:R-:W-:Y:S05]  /*a750*/  @P0 BRA `(.L_x_4228) ;  /* 0x0000000000a00947 */ /* 0x000fea0003800000 */
[----:B------:R-:W3:Y:S04]  /*a760*/  LDG.E.64 R4, desc[UR6][R22.64+0x40] ;  /* 0x0000400616047981 */ /* 0x000ee8000c1e1b00 */
[----:B------:R-:W4:Y:S01]  /*a770*/  LDG.E.64 R6, desc[UR6][R28.64+0x40] ;  /* 0x000040061c067981 */ /* 0x000f22000c1e1b00 */
[--C-:B------:R-:W-:Y:S01]  /*a780*/  HADD2.F32 R31, -RZ, R13.reuse.H0_H0 ;  /* 0x2000000dff1f7230 */ /* 0x100fe20000004100 */
[----:B------:R-:W-:Y:S01]  /*a790*/  MOV R21, R14 ;  /* 0x0000000e00157202 */ /* 0x000fe20000000f00 */
[----:B--2---:R-:W-:Y:S02]  /*a7a0*/  HADD2.F32 R33, -RZ, R13.H1_H1 ;  /* 0x3000000dff217230 */ /* 0x004fe40000004100 */
[--C-:B------:R-:W-:Y:S02]  /*a7b0*/  HADD2.F32 R20, -RZ, R15.reuse.H1_H1 ;  /* 0x3000000fff147230 */ /* 0x100fe40000004100 */
[----:B------:R-:W-:-:S02]  /*a7c0*/  HADD2.F32 R32, -RZ, R15.H0_H0 ;  /* 0x2000000fff207230 */ /* 0x000fc40000004100 */
[----:B---3--:R-:W-:Y:S02]  /*a7d0*/  HADD2.F32 R13, -RZ, R5.H1_H1 ;  /* 0x30000005ff0d7230 */ /* 0x008fe40000004100 */
[----:B------:R-:W-:Y:S02]  /*a7e0*/  HADD2.F32 R14, -RZ, R4.H1_H1 ;  /* 0x30000004ff0e7230 */ /* 0x000fe40000004100 */
[----:B----4-:R-:W-:Y:S02]  /*a7f0*/  HADD2.F32 R16, -RZ, R7.H1_H1 ;  /* 0x30000007ff107230 */ /* 0x010fe40000004100 */
[----:B------:R-:W-:Y:S01]  /*a800*/  FMUL.FTZ R15, R20, R13 ;  /* 0x0000000d140f7220 */ /* 0x000fe20000410000 */
[--C-:B------:R-:W-:Y:S02]  /*a810*/  HADD2.F32 R18, -RZ, R6.reuse.H1_H1 ;  /* 0x30000006ff127230 */ /* 0x100fe40000004100 */
        /* <DEDUP_REMOVED lines=28> */
.L_x_4228:
[----:B------:R-:W-:Y:S05]  /*a9e0*/  BSYNC.RECONVERGENT B0 ;  /* 0x0000000000007941 */ /* 0x000fea0003800200 */
.L_x_4227:
[----:B------:R3:W-:Y:S01]  /*a9f0*/  STS.128 [R0+0x2000], R12 ;  /* 0x0020000c00007388 */ /* 0x0007e20000000c00 */
[----:B------:R-:W-:Y:S01]  /*aa00*/  LOP3.LUT R4, R26, 0x80, RZ, 0xfc, !PT ;  /* 0x000000801a047812 */ /* 0x000fe200078efcff */
[----:B------:R-:W-:Y:S03]  /*aa10*/  BSSY.RECONVERGENT B0, `(.L_x_4229) ;  /* 0x000002c000007945 */ /* 0x000fe60003800200 */
[----:B------:R-:W-:-:S13]  /*aa20*/  ISETP.GE.AND P0, PT, R4, R17, PT ;  /* 0x000000110400720c */ /* 0x000fda0003f06270 */
[----:B------:R-:W-:Y:S05]  /*aa30*/  @P0 BRA `(.L_x_4230) ;  /* 0x0000000000a40947 */ /* 0x000fea0003800000 */
[----:B------:R-:W4:Y:S04]  /*aa40*/  LDG.E.64 R4, desc[UR6][R22.64+0x80] ;  /* 0x0000800616047981 */ /* 0x000f28000c1e1b00 */
[----:B------:R-:W5:Y:S01]  /*aa50*/  LDG.E.64 R6, desc[UR6][R28.64+0x80] ;  /* 0x000080061c067981 */ /* 0x000f62000c1e1b00 */
[--C-:B------:R-:W-:Y:S01]  /*aa60*/  HADD2.F32 R16, -RZ, R9.reuse.H0_H0 ;  /* 0x20000009ff107230 */ /* 0x100fe20000004100 */
[----:B---3--:R-:W-:Y:S01]  /*aa70*/  MOV R15, R10 ;  /* 0x0000000a000f7202 */ /* 0x008fe20000000f00 */
[----:B------:R-:W-:Y:S02]  /*aa80*/  HADD2.F32 R21, -RZ, R9.H1_H1 ;  /* 0x30000009ff157230 */ /* 0x000fe40000004100 */
[--C-:B------:R-:W-:Y:S02]  /*aa90*/  HADD2.F32 R14, -RZ, R11.reuse.H1_H1 ;  /* 0x3000000bff0e7230 */ /* 0x100fe40000004100 */
[----:B------:R-:W-:-:S02]  /*aaa0*/  HADD2.F32 R18, -RZ, R11.H0_H0 ;  /* 0x2000000bff127230 */ /* 0x000fc40000004100 */
        /* <DEDUP_REMOVED lines=8> */
[C---:B------:R-:W-:Y:S01]  /*ab30*/  FFMA.FTZ R11, R18.reuse, R12, -R11 ;  /* 0x0000000c120b7223 */ /* 0x040fe2000001080b */
[----:B------:R-:W-:Y:S01]  /*ab40*/  FMUL.FTZ R21, R21, R13 ;  /* 0x0000000d15157220 */ /* 0x000fe20000410000 */
[----:B------:R-:W-:Y:S02]  /*ab50*/  HADD2.F32 R4, -RZ, R4.H0_H0 ;  /* 0x20000004ff047230 */ /* 0x000fe40000004100 */
[----:B------:R-:W-:Y:S01]  /*ab60*/  FFMA.FTZ R14, R18, R9, R14 ;  /* 0x00000009120e7223 */ /* 0x000fe2000001000e */
[----:B------:R-:W-:Y:S02]  /*ab70*/  HADD2.F32 R9, -RZ, R8.H1_H1 ;  /* 0x30000008ff097230 */ /* 0x000fe40000004100 */
[C---:B------:R-:W-:Y:S01]  /*ab80*/  FFMA.FTZ R31, R16.reuse, R13, -R31 ;  /* 0x0000000d101f7223 */ /* 0x040fe2000001081f */
[----:B------:R-:W-:Y:S02]  /*ab90*/  HADD2.F32 R5, -RZ, R5.H0_H0 ;  /* 0x20000005ff057230 */ /* 0x000fe40000004100 */
[----:B------:R-:W-:Y:S01]  /*aba0*/  FFMA.FTZ R10, R16, R10, R21 ;  /* 0x0000000a100a7223 */ /* 0x000fe20000010015 */
[----:B------:R-:W-:Y:S01]  /*abb0*/  HADD2.F32 R12, -RZ, R15.H1_H1 ;  /* 0x3000000fff0c7230 */ /* 0x000fe20000004100 */
[----:B------:R-:W-:Y:S01]  /*abc0*/  F2FP.F16.F32.PACK_AB R11, R14, R11 ;  /* 0x0000000b0e0b723e */ /* 0x000fe200000000ff */
        /* <DEDUP_REMOVED lines=16> */
.L_x_4230:
[----:B------:R-:W-:Y:S05]  /*acd0*/  BSYNC.RECONVERGENT B0 ;  /* 0x0000000000007941 */ /* 0x000fea0003800200 */
.L_x_4229:
[----:B------:R4:W-:Y:S02]  /*ace0*/  STS.128 [R0+0x4000], R8 ;  /* 0x0040000800007388 */ /* 0x0009e40000000c00 */
.L_x_4224:
[----:B------:R-:W-:Y:S05]  /*acf0*/  BSYNC.RECONVERGENT B1 ;  /* 0x0000000000017941 */ /* 0x000fea0003800200 */
.L_x_4223:
[----:B------:R-:W-:Y:S01]  /*ad00*/  IADD3 R21, PT, PT, R122, 0x10, RZ ;  /* 0x000000107a157810 */ /* 0x000fe20007ffe0ff */
[----:B------:R-:W-:Y:S03]  /*ad10*/  BSSY.RECONVERGENT B1, `(.L_x_4231) ;  /* 0x000008f000017945 */ /* 0x000fe60003800200 */
[----:B------:R-:W-:-:S13]  /*ad20*/  ISETP.GE.AND P0, PT, R21, R19, PT ;  /* 0x000000131500720c */ /* 0x000fda0003f06270 */
[----:B------:R-:W-:Y:S05]  /*ad30*/  @P0 BRA `(.L_x_4232) ;  /* 0x0000000800300947 */ /* 0x000fea0003800000 */
[----:B------:R-:W-:-:S04]  /*ad40*/  LEA R4, P0, R43, R24, 0x1 ;  /* 0x000000182b047211 */ /* 0x000fc800078008ff */
[----:B------:R-:W-:-:S05]  /*ad50*/  LEA.HI.X R5, R43, R25, R41, 0x1, P0 ;  /* 0x000000192b057211 */ /* 0x000fca00000f0c29 */
[----:B---3--:R3:W5:Y:S04]  /*ad60*/  LDG.E.128 R12, desc[UR6][R4.64+0x80] ;  /* 0x00008006040c7981 */ /* 0x008768000c1e1d00 */
[----:B----4-:R3:W5:Y:S04]  /*ad70*/  LDG.E.128 R8, desc[UR6][R4.64+0x100] ;  /* 0x0001000604087981 */ /* 0x010768000c1e1d00 */
[----:B--2---:R3:W5:Y:S01]  /*ad80*/  LDG.E.128 R32, desc[UR6][R4.64] ;  /* 0x0000000604207981 */ /* 0x004762000c1e1d00 */
[----:B------:R-:W-:Y:S01]  /*ad90*/  ISETP.GE.AND P0, PT, R26, R17, PT ;  /* 0x000000111a00720c */ /* 0x000fe20003f06270 */
[----:B------:R-:W-:-:S12]  /*ada0*/  BSSY.RECONVERGENT B0, `(.L_x_4233) ;  /* 0x0000029000007945 */ /* 0x000fd80003800200 */
[----:B------:R-:W-:Y:S05]  /*adb0*/  @P0 BRA `(.L_x_4234) ;  /* 0x00000000009c0947 */ /* 0x000fea0003800000 */
[----:B---3--:R-:W2:Y:S04]  /*adc0*/  LDG.E.64 R4, desc[UR6][R22.64] ;  /* 0x0000000616047981 */ /* 0x008ea8000c1e1b00 */
        /* <DEDUP_REMOVED lines=16> */
[----:B------:R-:W-:Y:S02]  /*aed0*/  HADD2.F32 R5, -RZ, R5.H0_H0 ;  /* 0x20000005ff057230 */ /* 0x000fe40000004100 */
[----:B------:R-:W-:Y:S01]  /*aee0*/  FFMA.FTZ R16, R16, R41, R31 ;  /* 0x0000002910107223 */ /* 0x000fe2000001001f */
[----:B------:R-:W-:Y:S02]  /*aef0*/  HADD2.F32 R31, -RZ, R32.H1_H1 ;  /* 0x30000020ff1f7230 */ /* 0x000fe40000004100 */
        /* <DEDUP_REMOVED lines=19> */
.L_x_4234:
[----:B------:R-:W-:Y:S05]  /*b030*/  BSYNC.RECONVERGENT B0 ;  /* 0x0000000000007941 */ /* 0x000fea0003800200 */
.L_x_4233:
[----:B-----5:R2:W-:Y:S01]  /*b040*/  STS.128 [R0+0x800], R32 ;  /* 0x0008002000007388 */ /* 0x0205e20000000c00 */
[----:B---3--:R-:W-:Y:S01]  /*b050*/  LOP3.LUT R4, R26, 0x40, RZ, 0xfc, !PT ;  /* 0x000000401a047812 */ /* 0x008fe200078efcff */
        /* <DEDUP_REMOVED lines=19> */
[----:B------:R-:W-:Y:S01]  /*b190*/  FMUL.FTZ R33, R18, R33 ;  /* 0x0000002112217220 */ /* 0x000fe20000410000 */
[-C--:B------:R-:W-:Y:S01]  /*b1a0*/  FFMA.FTZ R15, R16, R32.reuse, -R15 ;  /* 0x00000020100f7223 */ /* 0x080fe2000001080f */
[----:B------:R-:W-:Y:S01]  /*b1b0*/  FFMA.FTZ R20, R13, R32, R20 ;  /* 0x000000200d147223 */ /* 0x000fe20000010014 */
[----:B------:R-:W-:Y:S02]  /*b1c0*/  HADD2.F32 R13, -RZ, R12.H1_H1 ;  /* 0x3000000cff0d7230 */ /* 0x000fe40000004100 */
        /* <DEDUP_REMOVED lines=20> */
.L_x_4236:
[----:B------:R-:W-:Y:S05]  /*b310*/  BSYNC.RECONVERGENT B0 ;  /* 0x0000000000007941 */ /* 0x000fea0003800200 */
.L_x_4235:
        /* <DEDUP_REMOVED lines=8> */
[--C-:B------:R-:W-:Y:S02]  /*b3a0*/  HADD2.F32 R16, -RZ, R9.reuse.H0_H0 ;  /* 0x20000009ff107230 */ /* 0x100fe40000004100 */
[----:B------:R-:W-:Y:S02]  /*b3b0*/  HADD2.F32 R31, -RZ, R9.H1_H1 ;  /* 0x30000009ff1f7230 */ /* 0x000fe40000004100 */
[----:B------:R-:W-:-:S02]  /*b3c0*/  HADD2.F32 R14, -RZ, R11.H1_H1 ;  /* 0x3000000bff0e7230 */ /* 0x000fc40000004100 */
[----:B------:R-:W-:Y:S02]  /*b3d0*/  HADD2.F32 R20, -RZ, R11.H0_H0 ;  /* 0x2000000bff147230 */ /* 0x000fe40000004100 */
[----:B----4-:R-:W-:Y:S02]  /*b3e0*/  HADD2.F32 R10, -RZ, R4.H1_H1 ;  /* 0x30000004ff0a7230 */ /* 0x010fe40000004100 */
        /* <DEDUP_REMOVED lines=18> */
[-C--:B------:R-:W-:Y:S01]  /*b510*/  FMUL.FTZ R12, R5, R10.reuse ;  /* 0x0000000a050c7220 */ /* 0x080fe20000410000 */
[----:B------:R-:W-:Y:S02]  /*b520*/  HADD2.F32 R8, -RZ, R15.H0_H0 ;  /* 0x2000000fff087230 */ /* 0x000fe40000004100 */
[-C--:B------:R-:W-:Y:S01]  /*b530*/  FMUL.FTZ R15, R4, R9.reuse ;  /* 0x00000009040f7220 */ /* 0x080fe20000410000 */
[----:B------:R-:W-:Y:S01]  /*b540*/  FMUL.FTZ R9, R6, R9 ;  /* 0x0000000906097220 */ /* 0x000fe20000410000 */
        /* <DEDUP_REMOVED lines=9> */
.L_x_4238:
[----:B------:R-:W-:Y:S05]  /*b5e0*/  BSYNC.RECONVERGENT B0 ;  /* 0x0000000000007941 */ /* 0x000fea0003800200 */
.L_x_4237:
[----:B------:R4:W-:Y:S02]  /*b5f0*/  STS.128 [R0+0x4800], R8 ;  /* 0x0048000800007388 */ /* 0x0009e40000000c00 */
.L_x_4232:
[----:B------:R-:W-:Y:S05]  /*b600*/  BSYNC.RECONVERGENT B1 ;  /* 0x0000000000017941 */ /* 0x000fea0003800200 */
.L_x_4231:
        /* <DEDUP_REMOVED lines=51> */
.L_x_4242:
[----:B------:R-:W-:Y:S05]  /*b940*/  BSYNC.RECONVERGENT B0 ;  /* 0x0000000000007941 */ /* 0x000fea0003800200 */
.L_x_4241:
        /* <DEDUP_REMOVED lines=45> */
.L_x_4244:
[----:B------:R-:W-:Y:S05]  /*bc20*/  BSYNC.RECONVERGENT B0 ;  /* 0x0000000000007941 */ /* 0x000fea0003800200 */
.L_x_4243:
        /* <DEDUP_REMOVED lines=44> */
.L_x_4246:
[----:B------:R-:W-:Y:S05]  /*bef0*/  BSYNC.RECONVERGENT B0 ;  /* 0x0000000000007941 */ /* 0x000fea0003800200 */
.L_x_4245:
[----:B------:R4:W-:Y:S02]  /*bf00*/  STS.128 [R0+0x5000], R8 ;  /* 0x0050000800007388 */ /* 0x0009e40000000c00 */
.L_x_4240:
[----:B------:R-:W-:Y:S05]  /*bf10*/  BSYNC.RECONVERGENT B1 ;  /* 0x0000000000017941 */ /* 0x000fea0003800200 */
.L_x_4239:
[----:B------:R-:W-:-:S04]  /*bf20*/  IADD3 R38, PT, PT, R122, 0x30, RZ ;  /* 0x000000307a267810 */ /* 0x000fc80007ffe0ff */
[----:B------:R-:W-:-:S13]  /*bf30*/  ISETP.GE.AND P0, PT, R38, R19, PT ;  /* 0x000000132600720c */ /* 0x000fda0003f06270 */
[----:B------:R-:W-:Y:S05]  /*bf40*/  @P0 BRA `(.L_x_4221) ;  /* 0x0000004800bc0947 */ /* 0x000fea0003800000 */
[----:B-1----:R-:W-:-:S04]  /*bf50*/  IMAD.WIDE.U32 R24, R2, 0x60, R24 ;  /* 0x0000006002187825 */ /* 0x002fc800078e0018 */
[----:B------:R-:W-:Y:S01]  /*bf60*/  IMAD R3, R3, 0x60, RZ ;  /* 0x0000006003037824 */ /* 0x000fe200078e02ff */
[----:B------:R-:W-:-:S04]  /*bf70*/  MOV R2, R24 ;  /* 0x0000001800027202 */ /* 0x000fc80000000f00 */
[----:B------:R-:W-:-:S05]  /*bf80*/  IADD3 R3, PT, PT, R3, R25, RZ ;  /* 0x0000001903037210 */ /* 0x000fca0007ffe0ff */
[----:B---3--:R1:W5:Y:S04]  /*bf90*/  LDG.E.128 R12, desc[UR6][R2.64+0x80] ;  /* 0x00008006020c7981 */ /* 0x008368000c1e1d00 */
[----:B----4-:R1:W5:Y:S04]  /*bfa0*/  LDG.E.128 R8, desc[UR6][R2.64+0x100] ;  /* 0x0001000602087981 */ /* 0x010368000c1e1d00 */
[----:B--2---:R1:W5:Y:S01]  /*bfb0*/  LDG.E.128 R32, desc[UR6][R2.64] ;  /* 0x0000000602207981 */ /* 0x004362000c1e1d00 */
[----:B------:R-:W-:Y:S01]  /*bfc0*/  ISETP.GE.AND P0, PT, R26, R17, PT ;  /* 0x000000111a00720c */ /* 0x000fe20003f06270 */
[----:B------:R-:W-:-:S12]  /*bfd0*/  BSSY.RECONVERGENT B0, `(.L_x_4247) ;  /* 0x0000029000007945 */ /* 0x000fd80003800200 */
[----:B------:R-:W-:Y:S05]  /*bfe0*/  @P0 BRA `(.L_x_4248) ;  /* 0x00000000009c0947 */ /* 0x000fea0003800000 */
[----:B-1----:R-:W2:Y:S04]  /*bff0*/  LDG.E.64 R2, desc[UR6][R22.64] ;  /* 0x0000000616027981 */ /* 0x002ea8000c1e1b00 */
[----:B------:R-:W3:Y:S01]  /*c000*/  LDG.E.64 R4, desc[UR6][R28.64] ;  /* 0x000000061c047981 */ /* 0x000ee2000c1e1b00 */
[----:B-----5:R-:W-:Y:S02]  /*c010*/  HADD2.F32 R24, -RZ, R33.H1_H1 ;  /* 0x30000021ff187230 */ /* 0x020fe40000004100 */
[----:B------:R-:W-:Y:S02]  /*c020*/  HADD2.F32 R19, -RZ, R35.H1_H1 ;  /* 0x30000023ff137230 */ /* 0x000fe40000004100 */
[----:B------:R-:W-:Y:S02]  /*c030*/  HADD2.F32 R20, -RZ, R33.H0_H0 ;  /* 0x20000021ff147230 */ /* 0x000fe40000004100 */
        /* <DEDUP_REMOVED lines=34> */
.L_x_4248:
[----:B------:R-:W-:Y:S05]  /*c260*/  BSYNC.RECONVERGENT B0 ;  /* 0x0000000000007941 */ /* 0x000fea0003800200 */
.L_x_4247:
[----:B-----5:R2:W-:Y:S01]  /*c270*/  STS.128 [R0+0x1800], R32 ;  /* 0x0018002000007388 */ /* 0x0205e20000000c00 */
[----:B-1----:R-:W-:Y:S01]  /*c280*/  LOP3.LUT R2, R26, 0x40, RZ, 0xfc, !PT ;  /* 0x000000401a027812 */ /* 0x002fe200078efcff */
[----:B------:R-:W-:Y:S03]  /*c290*/  BSSY.RECONVERGENT B0, `(.L_x_4249) ;  /* 0x000002b000007945 */ /* 0x000fe60003800200 */
[----:B------:R-:W-:-:S13]  /*c2a0*/  ISETP.GE.AND P0, PT, R2, R17, PT ;  /* 0x000000110200720c */ /* 0x000fda0003f06270 */
[----:B------:R-:W-:Y:S05]  /*c2b0*/  @P0 BRA `(.L_x_4250) ;  /* 0x0000000000a00947 */ /* 0x000fea0003800000 */
[----:B------:R-:W3:Y:S04]  /*c2c0*/  LDG.E.64 R2, desc[UR6][R22.64+0x40] ;  /* 0x0000400616027981 */ /* 0x000ee8000c1e1b00 */
[----:B------:R-:W4:Y:S01]  /*c2d0*/  LDG.E.64 R4, desc[UR6][R28.64+0x40] ;  /* 0x000040061c047981 */ /* 0x000f22000c1e1b00 */
[----:B------:R-:W-:Y:S01]  /*c2e0*/  MOV R18, R14 ;  /* 0x0000000e00127202 */ /* 0x000fe20000000f00 */
[--C-:B------:R-:W-:Y:S02]  /*c2f0*/  HADD2.F32 R24, -RZ, R13.reuse.H1_H1 ;  /* 0x3000000dff187230 */ /* 0x100fe40000004100 */
[----:B------:R-:W-:Y:S02]  /*c300*/  HADD2.F32 R19, -RZ, R13.H0_H0 ;  /* 0x2000000dff137230 */ /* 0x000fe40000004100 */
[----:B------:R-:W-:-:S02]  /*c310*/  HADD2.F32 R16, -RZ, R15.H1_H1 ;  /* 0x3000000fff107230 */ /* 0x000fc40000004100 */
[----:B------:R-:W-:Y:S02]  /*c320*/  HADD2.F32 R25, -RZ, R15.H0_H0 ;  /* 0x2000000fff197230 */ /* 0x000fe40000004100 */
        /* <DEDUP_REMOVED lines=16> */
[----:B------:R-:W-:Y:S01]  /*c430*/  FFMA.FTZ R20, R13, R25, -R20 ;  /* 0x000000190d147223 */ /* 0x000fe20000010814 */
[----:B------:R-:W-:Y:S02]  /*c440*/  HADD2.F32 R5, -RZ, R5.H0_H0 ;  /* 0x20000005ff057230 */ /* 0x000fe40000004100 */
[-C--:B------:R-:W-:Y:S01]  /*c450*/  FMUL.FTZ R19, R2, R7.reuse ;  /* 0x0000000702137220 */ /* 0x080fe20000410000 */
[----:B------:R-:W-:Y:S02]  /*c460*/  HADD2.F32 R13, -RZ, R12.H0_H0 ;  /* 0x2000000cff0d7230 */ /* 0x000fe40000004100 */
[C---:B------:R-:W-:Y:S01]  /*c470*/  FMUL.FTZ R7, R4.reuse, R7 ;  /* 0x0000000704077220 */ /* 0x040fe20000410000 */
[----:B------:R-:W-:Y:S02]  /*c480*/  HADD2.F32 R18, -RZ, R18.H0_H0 ;  /* 0x20000012ff127230 */ /* 0x000fe40000004100 */
[-C--:B------:R-:W-:Y:S01]  /*c490*/  FMUL.FTZ R12, R3, R6.reuse ;  /* 0x00000006030c7220 */ /* 0x080fe20000410000 */
        /* <DEDUP_REMOVED lines=9> */
[----:B------:R-:W-:Y:S02]  /*c530*/  MOV R12, R2 ;  /* 0x00000002000c7202 */ /* 0x000fe40000000f00 */
.L_x_4250:
[----:B------:R-:W-:Y:S05]  /*c540*/  BSYNC.RECONVERGENT B0 ;  /* 0x0000000000007941 */ /* 0x000fea0003800200 */
.L_x_4249:
[----:B------:R1:W-:Y:S01]  /*c550*/  STS.128 [R0+0x3800], R12 ;  /* 0x0038000c00007388 */ /* 0x0003e20000000c00 */
[----:B------:R-:W-:Y:S01]  /*c560*/  LOP3.LUT R26, R26, 0x80, RZ, 0xfc, !PT ;  /* 0x000000801a1a7812 */ /* 0x000fe200078efcff */
[----:B------:R-:W-:Y:S03]  /*c570*/  BSSY.RECONVERGENT B0, `(.L_x_4251) ;  /* 0x000002b000007945 */ /* 0x000fe60003800200 */
[----:B------:R-:W-:-:S13]  /*c580*/  ISETP.GE.AND P0, PT, R26, R17, PT ;  /* 0x000000111a00720c */ /* 0x000fda0003f06270 */
[----:B------:R-:W-:Y:S05]  /*c590*/  @P0 BRA `(.L_x_4252) ;  /* 0x0000000000a00947 */ /* 0x000fea0003800000 */
[----:B------:R-:W3:Y:S04]  /*c5a0*/  LDG.E.64 R22, desc[UR6][R22.64+0x80] ;  /* 0x0000800616167981 */ /* 0x000ee8000c1e1b00 */
[----:B------:R-:W4:Y:S01]  /*c5b0*/  LDG.E.64 R28, desc[UR6][R28.64+0x80] ;  /* 0x000080061c1c7981 */ /* 0x000f22000c1e1b00 */
[----:B-1----:R-:W-:Y:S02]  /*c5c0*/  HADD2.F32 R12, -RZ, R9.H1_H1 ;  /* 0x30000009ff0c7230 */ /* 0x002fe40000004100 */
[----:B------:R-:W-:Y:S02]  /*c5d0*/  HADD2.F32 R7, -RZ, R11.H1_H1 ;  /* 0x3000000bff077230 */ /* 0x000fe40000004100 */
[----:B------:R-:W-:Y:S02]  /*c5e0*/  HADD2.F32 R6, -RZ, R9.H0_H0 ;  /* 0x20000009ff067230 */ /* 0x000fe40000004100 */
        /* <DEDUP_REMOVED lines=35> */
.L_x_4252:
[----:B------:R-:W-:Y:S05]  /*c820*/  BSYNC.RECONVERGENT B0 ;  /* 0x0000000000007941 */ /* 0x000fea0003800200 */
.L_x_4251:
[----:B------:R3:W-:Y:S01]  /*c830*/  STS.128 [R0+0x5800], R8 ;  /* 0x0058000800007388 */ /* 0x0007e20000000c00 */
[----:B------:R-:W-:Y:S05]  /*c840*/  BRA `(.L_x_4221) ;  /* 0x00000040007c7947 */ /* 0x000fea0003800000 */
.L_x_4222:
        /* <DEDUP_REMOVED lines=9> */
[----:B------:R1:W5:Y:S04]  /*c8e0*/  LDG.E.128 R32, desc[UR6][R24.64+0x80] ;  /* 0x0000800618207981 */ /* 0x000368000c1e1d00 */
        /* <DEDUP_REMOVED lines=49> */
[----:B---3--:R-:W-:Y:S02]  /*cc00*/  HADD2.F32 R5, -RZ, R8.H0_H0 ;  /* 0x20000008ff057230 */ /* 0x008fe40000004100 */
        /* <DEDUP_REMOVED lines=33> */
.L_x_4256:
[----:B------:R-:W-:Y:S05]  /*ce20*/  BSYNC.RECONVERGENT B0 ;  /* 0x0000000000007941 */ /* 0x000fea0003800200 */
.L_x_4255:
        /* <DEDUP_REMOVED lines=24> */
[----:B--2---:R-:W-:Y:S02]  /*cfb0*/  HADD2.F32 R36, -RZ, R12.H1_H1 ;  /* 0x3000000cff247230 */ /* 0x004fe40000004100 */
[--C-:B------:R-:W-:Y:S02]  /*cfc0*/  HADD2.F32 R12, -RZ, R13.reuse.H0_H0 ;  /* 0x2000000dff0c7230 */ /* 0x100fe40000004100 */
[----:B------:R-:W-:Y:S02]  /*cfd0*/  HADD2.F32 R37, -RZ, R13.H1_H1 ;  /* 0x3000000dff257230 */ /* 0x000fe40000004100 */
[--C-:B-----5:R-:W-:Y:S02]  /*cfe0*/  HADD2.F32 R40, -RZ, R4.reuse.H0_H0 ;  /* 0x20000004ff287230 */ /* 0x120fe40000004100 */
        /* <DEDUP_REMOVED lines=21> */
[----:B------:R-:W-:Y:S02]  /*d140*/  HADD2.F32 R39, -RZ, R32.H1_H1 ;  /* 0x30000020ff277230 */ /* 0x000fe40000004100 */
        /* <DEDUP_REMOVED lines=33> */
.L_x_4258:
[----:B------:R-:W-:Y:S05]  /*d360*/  BSYNC.RECONVERGENT B0 ;  /* 0x0000000000007941 */ /* 0x000fea0003800200 */
.L_x_4257:
        /* <DEDUP_REMOVED lines=51> */
[----:B-----5:R-:W-:Y:S02]  /*d6a0*/  HADD2.F32 R5, -RZ, R8.H0_H0 ;  /* 0x20000008ff057230 */ /* 0x020fe40000004100 */
        /* <DEDUP_REMOVED lines=31> */
.L_x_4260:
[----:B------:R-:W-:Y:S05]  /*d8a0*/  BSYNC.RECONVERGENT B0 ;  /* 0x0000000000007941 */ /* 0x000fea0003800200 */
.L_x_4259:
[----:B------:R4:W-:Y:S02]  /*d8b0*/  STS.128 [R0+0x4000], R28 ;  /* 0x0040001c00007388 */ /* 0x0009e40000000c00 */
.L_x_4254:
[----:B------:R-:W-:Y:S05]  /*d8c0*/  BSYNC.RECONVERGENT B1 ;  /* 0x0000000000017941 */ /* 0x000fea0003800200 */
.L_x_4253:
        /* <DEDUP_REMOVED lines=91> */
.L_x_4264:
[----:B------:R-:W-:Y:S05]  /*de80*/  BSYNC.RECONVERGENT B0 ;  /* 0x0000000000007941 */ /* 0x000fea0003800200 */
.L_x_4263:
        /* <DEDUP_REMOVED lines=19> */
[----:B------:R-:W3:Y:S01]  /*dfc0*/  LDG.E.128 R4, desc[UR6][R4.64+0x80] ;  /* 0x0000800604047981 */ /* 0x000ee2000c1e1d00 */
[----:B-----5:R-:W-:-:S04]  /*dfd0*/  IADD3 R8, P0, PT, R8, UR8, RZ ;  /* 0x0000000808087c10 */ /* 0x020fc8000ff1e0ff */
[----:B------:R-:W-:-:S06]  /*dfe0*/  IADD3.X R9, PT, PT, R9, UR9, RZ, P0, !PT ;  /* 0x0000000909097c10 */ /* 0x000fcc00087fe4ff */
[----:B------:R-:W5:Y:S01]  /*dff0*/  LDG.E.128 R8, desc[UR6][R8.64+0x80] ;  /* 0x0000800608087981 */ /* 0x000f62000c1e1d00 */
[----:B--2---:R-:W-:Y:S01]  /*e000*/  MOV R36, R34 ;  /* 0x0000002200247202 */ /* 0x004fe20000000f00 */
[--C-:B----4-:R-:W-:Y:S02]  /*e010*/  HADD2.F32 R34, -RZ, R12.reuse.H0_H0 ;  /* 0x2000000cff227230 */ /* 0x110fe40000004100 */
        /* <DEDUP_REMOVED lines=59> */
.L_x_4266:
[----:B------:R-:W-:Y:S05]  /*e3d0*/  BSYNC.RECONVERGENT B0 ;  /* 0x0000000000007941 */ /* 0x000fea0003800200 */
.L_x_4265:
        /* <DEDUP_REMOVED lines=19> */
[----:B------:R-:W2:Y:S01]  /*e510*/  LDG.E.128 R4, desc[UR6][R4.64+0x100] ;  /* 0x0001000604047981 */ /* 0x000ea2000c1e1d00 */
[----:B-1----:R-:W-:-:S04]  /*e520*/  IADD3 R8, P0, PT, R8, UR8, RZ ;  /* 0x0000000808087c10 */ /* 0x002fc8000ff1e0ff */
[----:B------:R-:W-:-:S06]  /*e530*/  IADD3.X R9, PT, PT, R9, UR9, RZ, P0, !PT ;  /* 0x0000000909097c10 */ /* 0x000fcc00087fe4ff */
[----:B------:R-:W3:Y:S01]  /*e540*/  LDG.E.128 R8, desc[UR6][R8.64+0x100] ;  /* 0x0001000608087981 */ /* 0x000ee2000c1e1d00 */
[----:B----4-:R-:W-:Y:S01]  /*e550*/  MOV R32, R30 ;  /* 0x0000001e00207202 */ /* 0x010fe20000000f00 */
[--C-:B-----5:R-:W-:Y:S02]  /*e560*/  HADD2.F32 R30, -RZ, R12.reuse.H0_H0 ;  /* 0x2000000cff1e7230 */ /* 0x120fe40000004100 */
[----:B------:R-:W-:Y:S02]  /*e570*/  HADD2.F32 R33, -RZ, R12.H1_H1 ;  /* 0x3000000cff217230 */ /* 0x000fe40000004100 */
[--C-:B------:R-:W-:Y:S02]  /*e580*/  HADD2.F32 R12, -RZ, R13.reuse.H0_H0 ;  /* 0x2000000dff0c7230 */ /* 0x100fe40000004100 */
[----:B------:R-:W-:Y:S02]  /*e590*/  HADD2.F32 R34, -RZ, R13.H1_H1 ;  /* 0x3000000dff227230 */ /* 0x000fe40000004100 */
[----:B--2---:R-:W-:-:S02]  /*e5a0*/  HADD2.F32 R37, -RZ, R5.H0_H0 ;  /* 0x20000005ff257230 */ /* 0x004fc40000004100 */
        /* <DEDUP_REMOVED lines=55> */
.L_x_4268:
[----:B------:R-:W-:Y:S05]  /*e920*/  BSYNC.RECONVERGENT B0 ;  /* 0x0000000000007941 */ /* 0x000fea0003800200 */
.L_x_4267:
[----:B------:R1:W-:Y:S02]  /*e930*/  STS.128 [R0+0x4800], R28 ;  /* 0x0048001c00007388 */ /* 0x0003e40000000c00 */
.L_x_4262:
[----:B------:R-:W-:Y:S05]  /*e940*/  BSYNC.RECONVERGENT B1 ;  /* 0x0000000000017941 */ /* 0x000fea0003800200 */
.L_x_4261:
[----:B--2---:R-:W-:Y:S01]  /*e950*/  IADD3 R36, PT, PT, R122, 0x20, RZ ;  /* 0x000000207a247810 */ /* 0x004fe20007ffe0ff */
[----:B------:R-:W-:Y:S03]  /*e960*/  BSSY.RECONVERGENT B1, `(.L_x_4269) ;  /* 0x0000106000017945 */ /* 0x000fe60003800200 */
[----:B------:R-:W-:-:S13]  /*e970*/  ISETP.GE.AND P0, PT, R36, R23, PT ;  /* 0x000000172400720c */ /* 0x000fda0003f06270 */
[----:B------:R-:W-:Y:S05]  /*e980*/  @P0 BRA `(.L_x_4270) ;  /* 0x00000010000c0947 */ /* 0x000fea0003800000 */
[----:B------:R-:W-:-:S04]  /*e990*/  LEA R38, P0, R2, R24, 0x6 ;  /* 0x0000001802267211 */ /* 0x000fc800078030ff */
        /* <DEDUP_REMOVED lines=25> */
[--C-:B---3--:R-:W-:Y:S02]  /*eb30*/  HADD2.F32 R37, -RZ, R12.reuse.H0_H0 ;  /* 0x2000000cff257230 */ /* 0x108fe40000004100 */
        /* <DEDUP_REMOVED lines=25> */
[----:B-----5:R-:W-:Y:S02]  /*ecd0*/  HADD2.F32 R4, -RZ, R40.H0_H0 ;  /* 0x20000028ff047230 */ /* 0x020fe40000004100 */
[----:B------:R-:W-:Y:S01]  /*ece0*/  @!P1 FADD.FTZ R50, -R50, -RZ ;  /* 0x800000ff32329221 */ /* 0x000fe20000010100 */
[----:B--2---:R-:W-:Y:S02]  /*ecf0*/  HADD2.F32 R6, -RZ, R8.H0_H0 ;  /* 0x20000008ff067230 */ /* 0x004fe40000004100 */
        /* <DEDUP_REMOVED lines=32> */
.L_x_4272:
[----:B------:R-:W-:Y:S05]  /*ef00*/  BSYNC.RECONVERGENT B0 ;  /* 0x0000000000007941 */ /* 0x000fea0003800200 */
.L_x_4271:
        /* <DEDUP_REMOVED lines=23> */
[----:B------:R-:W-:Y:S01]  /*f080*/  MOV R37, R34 ;  /* 0x0000002200257202 */ /* 0x000fe20000000f00 */
[--C-:B---3--:R-:W-:Y:S02]  /*f090*/  HADD2.F32 R34, -RZ, R12.reuse.H0_H0 ;  /* 0x2000000cff227230 */ /* 0x108fe40000004100 */
[----:B-1----:R-:W-:Y:S02]  /*f0a0*/  HADD2.F32 R40, -RZ, R12.H1_H1 ;  /* 0x3000000cff287230 */ /* 0x002fe40000004100 */
[--C-:B------:R-:W-:Y:S02]  /*f0b0*/  HADD2.F32 R12, -RZ, R13.reuse.H0_H0 ;  /* 0x2000000dff0c7230 */ /* 0x100fe40000004100 */
[----:B------:R-:W-:Y:S02]  /*f0c0*/  HADD2.F32 R41, -RZ, R13.H1_H1 ;  /* 0x3000000dff297230 */ /* 0x000fe40000004100 */
[----:B-----5:R-:W-:-:S02]  /*f0d0*/  HADD2.F32 R45, -RZ, R5.H0_H0 ;  /* 0x20000005ff2d7230 */ /* 0x020fc40000004100 */
        /* <DEDUP_REMOVED lines=55> */
.L_x_4274:
[----:B------:R-:W-:Y:S05]  /*f450*/  BSYNC.RECONVERGENT B0 ;  /* 0x0000000000007941 */ /* 0x000fea0003800200 */
.L_x_4273:
        /* <DEDUP_REMOVED lines=28> */
[----:B--2---:R-:W-:-:S02]  /*f620*/  HADD2.F32 R39, -RZ, R5.H0_H0 ;  /* 0x20000005ff277230 */ /* 0x004fc40000004100 */
[--C-:B------:R-:W-:Y:S02]  /*f630*/  HADD2.F32 R13, -RZ, R14.reuse.H0_H0 ;  /* 0x2000000eff0d7230 */ /* 0x100fe40000004100 */
[----:B------:R-:W-:Y:S02]  /*f640*/  HADD2.F32 R35, -RZ, R14.H1_H1 ;  /* 0x3000000eff237230 */ /* 0x000fe40000004100 */
[----:B------:R-:W-:Y:S01]  /*f650*/  @!P1 FADD.FTZ R39, -R39, -RZ ;  /* 0x800000ff27279221 */ /* 0x000fe20000010100 */
[----:B------:R-:W-:Y:S02]  /*f660*/  HADD2.F32 R5, -RZ, R5.H1_H1 ;  /* 0x30000005ff057230 */ /* 0x000fe40000004100 */
[--C-:B------:R-:W-:Y:S02]  /*f670*/  HADD2.F32 R14, -RZ, R15.reuse.H0_H0 ;  /* 0x2000000fff0e7230 */ /* 0x100fe40000004100 */
[----:B------:R-:W-:Y:S01]  /*f680*/  FMUL.FTZ R12, R39, R12 ;  /* 0x0000000c270c7220 */ /* 0x000fe20000410000 */
[----:B------:R-:W-:-:S02]  /*f690*/  HADD2.F32 R37, -RZ, R15.H1_H1 ;  /* 0x3000000fff257230 */ /* 0x000fc40000004100 */
[----:B------:R-:W-:Y:S01]  /*f6a0*/  @!P1 FADD.FTZ R5, -R5, -RZ ;  /* 0x800000ff05059221 */ /* 0x000fe20000010100 */
[----:B------:R-:W-:Y:S02]  /*f6b0*/  HADD2.F32 R15, -RZ, R4.H0_H0 ;  /* 0x20000004ff0f7230 */ /* 0x000fe40000004100 */
[--C-:B------:R-:W-:Y:S02]  /*f6c0*/  HADD2.F32 R38, -RZ, R6.reuse.H0_H0 ;  /* 0x20000006ff267230 */ /* 0x100fe40000004100 */
[----:B------:R-:W-:Y:S01]  /*f6d0*/  FMUL.FTZ R34, R5, R34 ;  /* 0x0000002205227220 */ /* 0x000fe20000410000 */
[----:B------:R-:W-:Y:S02]  /*f6e0*/  HADD2.F32 R6, -RZ, R6.H1_H1 ;  /* 0x30000006ff067230 */ /* 0x000fe40000004100 */
[----:B------:R-:W-:Y:S01]  /*f6f0*/  @!P1 FADD.FTZ R15, -R15, -RZ ;  /* 0x800000ff0f0f9221 */ /* 0x000fe20000010100 */
[----:B-1----:R-:W-:Y:S02]  /*f700*/  HADD2.F32 R41, -RZ, R7.H0_H0 ;  /* 0x20000007ff297230 */ /* 0x002fe40000004100 */
[----:B------:R-:W-:Y:S01]  /*f710*/  @!P1 FADD.FTZ R38, -R38, -RZ ;  /* 0x800000ff26269221 */ /* 0x000fe20000010100 */
        /* <DEDUP_REMOVED lines=11> */
[----:B------:R-:W-:Y:S01]  /*f7d0*/  FMUL.FTZ R33, R4, R33 ;  /* 0x0000002104217220 */ /* 0x000fe20000410000 */
[----:B------:R-:W-:-:S02]  /*f7e0*/  HADD2.F32 R41, -RZ, R11.H0_H0 ;  /* 0x2000000bff297230 */ /* 0x000fc40000004100 */
[----:B------:R-:W-:Y:S01]  /*f7f0*/  FFMA.FTZ R5, R7, R5, R30 ;  /* 0x0000000507057223 */ /* 0x000fe2000001001e */
[----:B------:R-:W-:Y:S02]  /*f800*/  HADD2.F32 R6, -RZ, R11.H1_H1 ;  /* 0x3000000bff067230 */ /* 0x000fe40000004100 */
[----:B------:R-:W-:Y:S01]  /*f810*/  FMUL.FTZ R13, R38, R13 ;  /* 0x0000000d260d7220 */ /* 0x000fe20000410000 */
[----:B------:R-:W-:Y:S02]  /*f820*/  HADD2.F32 R15, -RZ, R29.H0_H0 ;  /* 0x2000001dff0f7230 */ /* 0x000fe40000004100 */
[----:B------:R-:W-:Y:S01]  /*f830*/  FMUL.FTZ R37, R40, R37 ;  /* 0x0000002528257220 */ /* 0x000fe20000410000 */
[----:B------:R-:W-:Y:S02]  /*f840*/  HADD2.F32 R39, -RZ, R9.H0_H0 ;  /* 0x20000009ff277230 */ /* 0x000fe40000004100 */
[----:B------:R-:W-:Y:S02]  /*f850*/  HADD2.F32 R4, -RZ, R10.H0_H0 ;  /* 0x2000000aff047230 */ /* 0x000fe40000004100 */
[----:B------:R-:W-:-:S02]  /*f860*/  HADD2.F32 R7, -RZ, R32.H0_H0 ;  /* 0x20000020ff077230 */ /* 0x000fc40000004100 */
[----:B------:R-:W-:Y:S01]  /*f870*/  FFMA.FTZ R12, R39, R15, R12 ;  /* 0x0000000f270c7223 */ /* 0x000fe2000001000c */
[----:B------:R-:W-:Y:S02]  /*f880*/  HADD2.F32 R11, -RZ, R31.H0_H0 ;  /* 0x2000001fff0b7230 */ /* 0x000fe40000004100 */
[----:B------:R-:W-:Y:S02]  /*f890*/  HADD2.F32 R28, -RZ, R28.H1_H1 ;  /* 0x3000001cff1c7230 */ /* 0x000fe40000004100 */
[----:B------:R-:W-:Y:S01]  /*f8a0*/  FFMA.FTZ R4, R4, R7, R13 ;  /* 0x0000000704047223 */ /* 0x000fe2000001000d */
[----:B------:R-:W-:Y:S02]  /*f8b0*/  HADD2.F32 R8, -RZ, R8.H1_H1 ;  /* 0x30000008ff087230 */ /* 0x000fe40000004100 */
[----:B------:R-:W-:Y:S01]  /*f8c0*/  FFMA.FTZ R11, R41, R11, R14 ;  /* 0x0000000b290b7223 */ /* 0x000fe2000001000e */
[----:B------:R-:W-:Y:S02]  /*f8d0*/  HADD2.F32 R9, -RZ, R9.H1_H1 ;  /* 0x30000009ff097230 */ /* 0x000fe40000004100 */
[----:B------:R-:W-:-:S02]  /*f8e0*/  HADD2.F32 R10, -RZ, R10.H1_H1 ;  /* 0x3000000aff0a7230 */ /* 0x000fc40000004100 */
[----:B------:R-:W-:Y:S01]  /*f8f0*/  FFMA.FTZ R8, R8, R28, R33 ;  /* 0x0000001c08087223 */ /* 0x000fe20000010021 */
[----:B------:R-:W-:Y:S02]  /*f900*/  HADD2.F32 R29, -RZ, R29.H1_H1 ;  /* 0x3000001dff1d7230 */ /* 0x000fe40000004100 */
        /* <DEDUP_REMOVED lines=9> */
.L_x_4276:
[----:B------:R-:W-:Y:S05]  /*f9a0*/  BSYNC.RECONVERGENT B0 ;  /* 0x0000000000007941 */ /* 0x000fea0003800200 */
.L_x_4275:
[----:B------:R4:W-:Y:S02]  /*f9b0*/  STS.128 [R0+0x5000], R28 ;  /* 0x0050001c00007388 */ /* 0x0009e40000000c00 */
.L_x_4270:
[----:B------:R-:W-:Y:S05]  /*f9c0*/  BSYNC.RECONVERGENT B1 ;  /* 0x0000000000017941 */ /* 0x000fea0003800200 */
.L_x_4269:
        /* <DEDUP_REMOVED lines=92> */
.L_x_4278:
[----:B------:R-:W-:Y:S05]  /*ff90*/  BSYNC.RECONVERGENT B0 ;  /* 0x0000000000007941 */ /* 0x000fea0003800200 */
.L_x_4277:
        /* <DEDUP_REMOVED lines=84> */
.L_x_4280:
[----:B------:R-:W-:Y:S05]  /*104e0*/  BSYNC.RECONVERGENT B0 ;  /* 0x0000000000007941 */ /* 0x000fea0003800200 */
.L_x_4279:
        /* <DEDUP_REMOVED lines=29> */
[--C-:B-----5:R-:W-:Y:S02]  /*106c0*/  HADD2.F32 R15, -RZ, R4.reuse.H0_H0 ;  /* 0x20000004ff0f7230 */ /* 0x120fe40000004100 */
[----:B------:R-:W-:Y:S02]  /*106d0*/  HADD2.F32 R19, -RZ, R4.H1_H1 ;  /* 0x30000004ff137230 */ /* 0x000fe40000004100 */
[----:B------:R-:W-:Y:S02]  /*106e0*/  HADD2.F32 R4, -RZ, R5.H0_H0 ;  /* 0x20000005ff047230 */ /* 0x000fe40000004100 */
[----:B------:R-:W-:Y:S01]  /*106f0*/  @!P1 FADD.FTZ R15, -R15, -RZ ;  /* 0x800000ff0f0f9221 */ /* 0x000fe20000010100 */
[----:B------:R-:W-:Y:S02]  /*10700*/  HADD2.F32 R20, -RZ, R6.H0_H0 ;  /* 0x20000006ff147230 */ /* 0x000fe40000004100 */
[----:B------:R-:W-:Y:S01]  /*10710*/  @!P1 FADD.FTZ R19, -R19, -RZ ;  /* 0x800000ff13139221 */ /* 0x000fe20000010100 */
[----:B------:R-:W-:-:S02]  /*10720*/  HADD2.F32 R23, -RZ, R7.H0_H0 ;  /* 0x20000007ff177230 */ /* 0x000fc40000004100 */
        /* <DEDUP_REMOVED lines=9> */
[----:B------:R-:W-:Y:S02]  /*107c0*/  HADD2.F32 R12, -RZ, R12.H1_H1 ;  /* 0x3000000cff0c7230 */ /* 0x000fe40000004100 */
[----:B------:R-:W-:Y:S01]  /*107d0*/  @!P1 FADD.FTZ R7, -R7, -RZ ;  /* 0x800000ff07079221 */ /* 0x000fe20000010100 */
[----:B------:R-:W-:Y:S01]  /*107e0*/  FMUL.FTZ R16, R5, R16 ;  /* 0x0000001005107220 */ /* 0x000fe20000410000 */
[----:B------:R-:W-:Y:S01]  /*107f0*/  FMUL.FTZ R17, R6, R17 ;  /* 0x0000001106117220 */ /* 0x000fe20000410000 */
[----:B------:R-:W-:Y:S02]  /*10800*/  HADD2.F32 R5, -RZ, R28.H0_H0 ;  /* 0x2000001cff057230 */ /* 0x000fe40000004100 */
[----:B------:R-:W-:Y:S01]  /*10810*/  FMUL.FTZ R18, R7, R18 ;  /* 0x0000001207127220 */ /* 0x000fe20000410000 */
[----:B------:R-:W-:Y:S02]  /*10820*/  HADD2.F32 R4, -RZ, R29.H0_H0 ;  /* 0x2000001dff047230 */ /* 0x000fe40000004100 */
[----:B------:R-:W-:Y:S01]  /*10830*/  FMUL.FTZ R2, R15, R2 ;  /* 0x000000020f027220 */ /* 0x000fe20000410000 */
[----:B--2---:R-:W-:-:S02]  /*10840*/  HADD2.F32 R7, -RZ, R8.H0_H0 ;  /* 0x20000008ff077230 */ /* 0x004fc40000004100 */
[----:B------:R-:W-:Y:S01]  /*10850*/  @!P1 FADD.FTZ R23, -R23, -RZ ;  /* 0x800000ff17179221 */ /* 0x000fe20000010100 */
[----:B------:R-:W-:Y:S02]  /*10860*/  HADD2.F32 R6, -RZ, R9.H0_H0 ;  /* 0x20000009ff067230 */ /* 0x000fe40000004100 */
[----:B------:R-:W-:Y:S01]  /*10870*/  FMUL.FTZ R12, R19, R12 ;  /* 0x0000000c130c7220 */ /* 0x000fe20000410000 */
[----:B------:R-:W-:Y:S02]  /*10880*/  HADD2.F32 R19, -RZ, R8.H1_H1 ;  /* 0x30000008ff137230 */ /* 0x000fe40000004100 */
        /* <DEDUP_REMOVED lines=8> */
[----:B------:R-:W-:Y:S02]  /*10910*/  HADD2.F32 R15, -RZ, R28.H1_H1 ;  /* 0x3000001cff0f7230 */ /* 0x000fe40000004100 */
[----:B------:R-:W-:Y:S01]  /*10920*/  FFMA.FTZ R4, R8, R4, R13 ;  /* 0x0000000408047223 */ /* 0x000fe2000001000d */
[----:B------:R-:W-:Y:S02]  /*10930*/  HADD2.F32 R9, -RZ, R9.H1_H1 ;  /* 0x30000009ff097230 */ /* 0x000fe40000004100 */
[----:B------:R-:W-:Y:S01]  /*10940*/  FFMA.FTZ R5, R23, R5, R14 ;  /* 0x0000000517057223 */ /* 0x000fe2000001000e */
[----:B------:R-:W-:-:S02]  /*10950*/  HADD2.F32 R10, -RZ, R10.H1_H1 ;  /* 0x3000000aff0a7230 */ /* 0x000fc40000004100 */
[----:B------:R-:W-:Y:S01]  /*10960*/  FFMA.FTZ R15, R19, R15, R12 ;  /* 0x0000000f130f7223 */ /* 0x000fe2000001000c */
[----:B------:R-:W-:Y:S02]  /*10970*/  HADD2.F32 R11, -RZ, R11.H1_H1 ;  /* 0x3000000bff0b7230 */ /* 0x000fe40000004100 */
[----:B------:R-:W-:Y:S02]  /*10980*/  HADD2.F32 R29, -RZ, R29.H1_H1 ;  /* 0x3000001dff1d7230 */ /* 0x000fe40000004100 */
        /* <DEDUP_REMOVED lines=9> */
.L_x_4282:
[----:B------:R-:W-:Y:S05]  /*10a20*/  BSYNC.RECONVERGENT B0 ;  /* 0x0000000000007941 */ /* 0x000fea0003800200 */
.L_x_4281:
[----:B------:R4:W-:Y:S02]  /*10a30*/  STS.128 [R0+0x5800], R28 ;  /* 0x0058001c00007388 */ /* 0x0009e40000000c00 */
.L_x_4221:
[----:B------:R-:W-:Y:S05]  /*10a40*/  BSYNC.RECONVERGENT B2 ;  /* 0x0000000000027941 */ /* 0x000fea0003800200 */
.L_x_4217:
[----:B-12---:R-:W-:Y:S01]  /*10a50*/  IMAD.IADD R7, R76, 0x1, -R200 ;  /* 0x000000014c077824 */ /* 0x006fe200078e0ac8 */
[--C-:B------:R-:W-:Y:S01]  /*10a60*/  SHF.R.U32.HI R95, RZ, 0x4, R74.reuse ;  /* 0x00000004ff5f7819 */ /* 0x100fe2000001164a */
[----:B------:R-:W-:Y:S01]  /*10a70*/  IMAD.SHL.U32 R189, R74, 0x20, RZ ;  /* 0x000000204abd7824 */ /* 0x000fe200078e00ff */
[----:B------:R-:W-:Y:S01]  /*10a80*/  SHF.R.U32.HI R188, RZ, 0x1, R74 ;  /* 0x00000001ffbc7819 */ /* 0x000fe2000001164a */
[----:B------:R-:W-:Y:S01]  /*10a90*/  IMAD.MOV.U32 R187, RZ, RZ, 0x20 ;  /* 0x00000020ffbb7424 */ /* 0x000fe200078e00ff */
        /* <DEDUP_REMOVED lines=9> */
[----:B---3--:R-:W1:Y:S01]  /*10b30*/  @!P4 LDC.64 R4, c[0x0][0x3b8] ;  /* 0x0000ee00ff04cb82 */ /* 0x008e620000000a00 */
[----:B------:R-:W-:-:S03]  /*10b40*/  LOP3.LUT R189, R189, 0x7c00, RZ, 0xc0, !PT ;  /* 0x00007c00bdbd7812 */ /* 0x000fc600078ec0ff */
[----:B------:R-:W-:Y:S02]  /*10b50*/  @!P6 IMAD.MOV.U32 R197, RZ, RZ, R195 ;  /* 0x000000ffffc5e224 */ /* 0x000fe400078e00c3 */
[C---:B----4-:R-:W-:Y:S02]  /*10b60*/  @!P5 LEA R8, P0, R73.reuse, R196, 0x1 ;  /* 0x000000c44908d211 */ /* 0x050fe400078008ff */
[----:B------:R-:W2:Y:S01]  /*10b70*/  @!P3 LDC.64 R2, c[0x0][0x3b8] ;  /* 0x0000ee00ff02bb82 */ /* 0x000ea20000000a00 */
[----:B------:R-:W-:Y:S01]  /*10b80*/  @!PT LDS RZ, [RZ] ;  /* 0x00000000fffff984 */ /* 0x000fe20000000800 */
[----:B------:R-:W-:Y:S01]  /*10b90*/  @!PT LDS RZ, [RZ] ;  /* 0x00000000fffff984 */ /* 0x000fe20000000800 */
[----:B------:R-:W-:Y:S01]  /*10ba0*/  @!PT LDS RZ, [RZ] ;  /* 0x00000000fffff984 */ /* 0x000fe20000000800 */
[----:B------:R-:W-:Y:S01]  /*10bb0*/  @!P6 LDGSTS.E.BYPASS.LTC128B.128 [R0+0x6000], desc[UR6][R196.64] ;  /* 0x06000000c400efae */ /* 0x000fe2000b981a06 */
[----:B------:R-:W-:-:S03]  /*10bc0*/  @!P5 LEA.HI.X R9, R73, R195, R72, 0x1, P0 ;  /* 0x000000c34909d211 */ /* 0x000fc600000f0c48 */
[----:B------:R-:W-:Y:S04]  /*10bd0*/  @!P6 LDGSTS.E.BYPASS.LTC128B.128 [R0+0x8000], desc[UR6][R196.64+0x80] ;  /* 0x08000080c400efae */ /* 0x000fe8000b981a06 */
[----:B------:R3:W-:Y:S04]  /*10be0*/  @!P6 LDGSTS.E.BYPASS.LTC128B.128 [R0+0xa000], desc[UR6][R196.64+0x100] ;  /* 0x0a000100c400efae */ /* 0x0007e8000b981a06 */
[----:B------:R-:W-:Y:S01]  /*10bf0*/  @!P5 LDGSTS.E.BYPASS.LTC128B.128 [R0+0x6800], desc[UR6][R8.64] ;  /* 0x068000000800dfae */ /* 0x000fe2000b981a06 */
[----:B-1----:R-:W-:-:S03]  /*10c00*/  @!P4 LEA R10, P0, R4, R196, 0x6 ;  /* 0x000000c4040ac211 */ /* 0x002fc600078030ff */
[----:B------:R-:W-:Y:S01]  /*10c10*/  @!P5 LDGSTS.E.BYPASS.LTC128B.128 [R0+0x8800], desc[UR6][R8.64+0x80] ;  /* 0x088000800800dfae */ /* 0x000fe2000b981a06 */
[----:B------:R-:W-:-:S03]  /*10c20*/  @!P4 LEA.HI.X R11, R4, R195, R5, 0x6, P0 ;  /* 0x000000c3040bc211 */ /* 0x000fc600000f3405 */
[----:B------:R1:W-:Y:S01]  /*10c30*/  @!P5 LDGSTS.E.BYPASS.LTC128B.128 [R0+0xa800], desc[UR6][R8.64+0x100] ;  /* 0x0a8001000800dfae */ /* 0x0003e2000b981a06 */
[----:B------:R-:W-:Y:S01]  /*10c40*/  ISETP.GE.AND P0, PT, R38, R7, PT ;  /* 0x000000072600720c */ /* 0x000fe20003f06270 */
[----:B--2---:R-:W-:Y:S02]  /*10c50*/  @!P3 IMAD R3, R3, 0x60, RZ ;  /* 0x000000600303b824 */ /* 0x004fe400078e02ff */
[----:B------:R-:W-:Y:S01]  /*10c60*/  @!P4 LDGSTS.E.BYPASS.LTC128B.128 [R0+0x7000], desc[UR6][R10.64] ;  /* 0x070000000a00cfae */ /* 0x000fe2000b981a06 */
[----:B------:R-:W2:Y:S03]  /*10c70*/  @!P1 LDC.64 R6, c[0x0][0x3c0] ;  /* 0x0000f000ff069b82 */ /* 0x000ea60000000a00 */
[----:B------:R-:W-:Y:S04]  /*10c80*/  @!P4 LDGSTS.E.BYPASS.LTC128B.128 [R0+0x9000], desc[UR6][R10.64+0x80] ;  /* 0x090000800a00cfae */ /* 0x000fe8000b981a06 */
[----:B------:R4:W-:Y:S01]  /*10c90*/  @!P4 LDGSTS.E.BYPASS.LTC128B.128 [R0+0xb000], desc[UR6][R10.64+0x100] ;  /* 0x0b0001000a00cfae */ /* 0x0009e2000b981a06 */
[----:B---3--:R-:W-:-:S02]  /*10ca0*/  @!P3 IMAD.MOV.U32 R197, RZ, RZ, R195 ;  /* 0x000000ffffc5b224 */ /* 0x008fc400078e00c3 */
[----:B------:R-:W-:-:S04]  /*10cb0*/  @!P3 IMAD.WIDE.U32 R4, R2, 0x60, R196 ;  /* 0x000000600204b825 */ /* 0x000fc800078e00c4 */
[----:B------:R-:W-:Y:S01]  /*10cc0*/  @!P3 IMAD.IADD R13, R3, 0x1, R5 ;  /* 0x00000001030db824 */ /* 0x000fe200078e0205 */
[----:B------:R-:W-:Y:S01]  /*10cd0*/  LOP3.LUT R3, R188, 0x8, RZ, 0xc0, !PT ;  /* 0x00000008bc037812 */ /* 0x000fe200078ec0ff */
[----:B------:R-:W-:Y:S02]  /*10ce0*/  @!P3 IMAD.MOV.U32 R12, RZ, RZ, R4 ;  /* 0x000000ffff0cb224 */ /* 0x000fe400078e0004 */
[----:B------:R-:W3:Y:S01]  /*10cf0*/  @!P0 LDC.64 R4, c[0x0][0x3c0] ;  /* 0x0000f000ff048b82 */ /* 0x000ee20000000a00 */
[----:B------:R-:W-:Y:S01]  /*10d00*/  IMAD.SHL.U32 R2, R74, 0x8, RZ ;  /* 0x000000084a027824 */ /* 0x000fe200078e00ff */
[----:B-1----:R-:W-:Y:S01]  /*10d10*/  LOP3.LUT R9, R77, 0x8, R74, 0x78, !PT ;  /* 0x000000084d097812 */ /* 0x002fe200078e784a */
[----:B------:R-:W-:Y:S03]  /*10d20*/  @!P3 LDGSTS.E.BYPASS.LTC128B.128 [R0+0x7800], desc[UR6][R12.64] ;  /* 0x078000000c00bfae */ /* 0x000fe6000b981a06 */
[----:B------:R-:W-:Y:S01]  /*10d30*/  LOP3.LUT R2, R2, 0x38, RZ, 0xc0, !PT ;  /* 0x0000003802027812 */ /* 0x000fe200078ec0ff */
[----:B------:R-:W-:Y:S04]  /*10d40*/  @!P3 LDGSTS.E.BYPASS.LTC128B.128 [R0+0x9800], desc[UR6][R12.64+0x80] ;  /* 0x098000800c00bfae */ /* 0x000fe8000b981a06 */
[----:B------:R1:W-:Y:S01]  /*10d50*/  @!P3 LDGSTS.E.BYPASS.LTC128B.128 [R0+0xb800], desc[UR6][R12.64+0x100] ;  /* 0x0b8001000c00bfae */ /* 0x0003e2000b981a06 */
[----:B----4-:R-:W-:-:S02]  /*10d60*/  LOP3.LUT R10, R9, R2, RZ, 0x3c, !PT ;  /* 0x00000002090a7212 */ /* 0x010fc400078e3cff */
[CC--:B------:R-:W-:Y:S01]  /*10d70*/  @!P2 LEA R8, P3, R75.reuse, R198.reuse, 0x1 ;  /* 0x000000c64b08a211 */ /* 0x0c0fe200078608ff */
[----:B------:R-:W0:Y:S01]  /*10d80*/  LDGDEPBAR ;  /* 0x00000000000079af */ /* 0x000e220000000000 */
[----:B------:R-:W-:Y:S01]  /*10d90*/  LOP3.LUT R2, R2, R77, R3, 0x1e, !PT ;  /* 0x0000004d02027212 */ /* 0x000fe200078e1e03 */
[----:B------:R-:W-:Y:S01]  /*10da0*/  IMAD.SHL.U32 R3, R74, 0x40, RZ ;  /* 0x000000404a037824 */ /* 0x000fe200078e00ff */
[-C--:B------:R-:W-:Y:S01]  /*10db0*/  @!P2 LEA.HI.X R9, R75, R199.reuse, R78, 0x1, P3 ;  /* 0x000000c74b09a211 */ /* 0x080fe200018f0c4e */
[----:B------:R-:W-:Y:S01]  /*10dc0*/  IMAD R95, R10, 0x2, R95 ;  /* 0x000000020a5f7824 */ /* 0x000fe200078e025f */
[C---:B--2---:R-:W-:Y:S02]  /*10dd0*/  @!P1 LEA R10, P3, R6.reuse, R198, 0x6 ;  /* 0x000000c6060a9211 */ /* 0x044fe400078630ff */
[----:B------:R-:W-:Y:S01]  /*10de0*/  LOP3.LUT R3, R3, 0x200, RZ, 0xc0, !PT ;  /* 0x0000020003037812 */ /* 0x000fe200078ec0ff */
[----:B------:R-:W-:Y:S01]  /*10df0*/  VIADD R92, R95, UR5 ;  /* 0x000000055f5c7c36 */ /* 0x000fe20008000000 */
[----:B------:R-:W-:Y:S01]  /*10e00*/  @!P1 LEA.HI.X R11, R6, R199, R7, 0x6, P3 ;  /* 0x000000c7060b9211 */ /* 0x000fe200018f3407 */
[----:B---3--:R-:W-:Y:S01]  /*10e10*/  @!P0 IMAD R5, R5, 0x60, RZ ;  /* 0x0000006005058824 */ /* 0x008fe200078e02ff */
[----:B------:R-:W-:-:S05]  /*10e20*/  LOP3.LUT R7, R3, R189, RZ, 0xfc, !PT ;  /* 0x000000bd03077212 */ /* 0x000fca00078efcff */
[----:B------:R-:W-:-:S05]  /*10e30*/  IMAD.IADD R7, R7, 0x1, R2 ;  /* 0x0000000107077824 */ /* 0x000fca00078e0202 */
[----:B------:R-:W-:Y:S01]  /*10e40*/  LEA R88, R7, UR5, 0x1 ;  /* 0x0000000507587c11 */ /* 0x000fe2000f8e08ff */
[----:B-1----:R-:W-:Y:S01]  /*10e50*/  @!P0 IMAD.WIDE.U32 R12, R4, 0x60, R198 ;  /* 0x00000060040c8825 */ /* 0x002fe200078e00c6 */
[----:B------:R-:W-:-:S04]  /*10e60*/  DEPBAR.LE SB0, 0x0 ;  /* 0x000080000000791a */ /* 0x000fc80000000000 */
[----:B------:R-:W-:Y:S01]  /*10e70*/  BAR.SYNC.DEFER_BLOCKING 0x0 ;  /* 0x0000000000007b1d */ /* 0x000fe20000010000 */
[----:B------:R-:W-:-:S05]  /*10e80*/  @!P0 IMAD.IADD R13, R5, 0x1, R13 ;  /* 0x00000001050d8824 */ /* 0x000fca00078e020d */
        /* <DEDUP_REMOVED lines=43> */
[----:B------:R-:W-:-:S03]  /*11140*/  SEL R5, R186, 0xffffffc0, !P0 ;  /* 0xffffffc0ba057807 */ /* 0x000fc60004000000 */
[----:B------:R-:W2:Y:S02]  /*11150*/  LDSM.16.M88.4 R60, [R95+UR5+0x6000] ;  /* 0x006000055f3c783b */ /* 0x000ea40008000200 */
[--C-:B------:R-:W-:Y:S02]  /*11160*/  IMAD.IADD R94, R88, 0x1, R5.reuse ;  /* 0x00000001585e7824 */ /* 0x100fe400078e0205 */
[----:B------:R-:W3:Y:S01]  /*11170*/  LDSM.16.M88.4 R52, [R95+UR5+0x6800] ;  /* 0x006800055f34783b */ /* 0x000ee20008000200 */
[----:B------:R-:W-:Y:S02]  /*11180*/  IMAD.IADD R92, R92, 0x1, R5 ;  /* 0x000000015c5c7824 */ /* 0x000fe400078e0205 */
[C---:B------:R-:W-:Y:S01]  /*11190*/  IMAD.IADD R78, R75.reuse, 0x1, R94 ;  /* 0x000000014b4e7824 */ /* 0x040fe200078e025e */
[----:B------:R-:W4:Y:S01]  /*111a0*/  LDSM.16.M88.4 R44, [R95+UR5+0x7000] ;  /* 0x007000055f2c783b */ /* 0x000f220008000200 */
        /* <DEDUP_REMOVED lines=8> */
[C---:B--2---:R-:W-:Y:S03]  /*11230*/  HMMA.16816.F32 R12, R36.reuse, R60, RZ ;  /* 0x0000003c240c723c */ /* 0x044fe600000018ff */
[----:B------:R-:W2:Y:S04]  /*11240*/  LDSM.16.M88.4 R4, [R92+0x6000] ;  /* 0x006000005c04783b */ /* 0x000ea80000000200 */
[----:B------:R-:W2:Y:S01]  /*11250*/  LDSM.16.M88.4 R16, [R92+0x6800] ;  /* 0x006800005c10783b */ /* 0x000ea20000000200 */
[C---:B---3--:R-:W-:Y:S03]  /*11260*/  HMMA.16816.F32 R56, R36.reuse, R52, RZ ;  /* 0x000000342438723c */ /* 0x048fe600000018ff */
[----:B------:R-:W-:Y:S04]  /*11270*/  LDSM.16.M88.4 R84, [R92+0x7000] ;  /* 0x007000005c54783b */ /* 0x000fe80000000200 */
[----:B------:R-:W-:Y:S01]  /*11280*/  LDSM.16.M88.4 R80, [R92+0x7800] ;  /* 0x007800005c50783b */ /* 0x000fe20000000200 */
[C---:B------:R-:W-:Y:S03]  /*11290*/  HMMA.16816.F32 R60, R36.reuse, R62, RZ ;  /* 0x0000003e243c723c */ /* 0x040fe600000018ff */
[----:B------:R-:W0:Y:S05]  /*112a0*/  LDGDEPBAR ;  /* 0x00000000000079af */ /* 0x000e2a0000000000 */
[C---:B------:R-:W-:Y:S08]  /*112b0*/  HMMA.16816.F32 R52, R36.reuse, R54, RZ ;  /* 0x000000362434723c */ /* 0x040ff000000018ff */
[C---:B----4-:R-:W-:Y:S08]  /*112c0*/  HMMA.16816.F32 R48, R36.reuse, R44, RZ ;  /* 0x0000002c2430723c */ /* 0x050ff000000018ff */
[C---:B------:R-:W-:Y:S08]  /*112d0*/  HMMA.16816.F32 R44, R36.reuse, R46, RZ ;  /* 0x0000002e242c723c */ /* 0x040ff000000018ff */
[----:B-----5:R-:W-:Y:S08]  /*112e0*/  HMMA.16816.F32 R40, R36, R64, RZ ;  /* 0x000000402428723c */ /* 0x020ff000000018ff */
[C---:B------:R-:W-:Y:S08]  /*112f0*/  HMMA.16816.F32 R12, R20.reuse, R24, R12 ;  /* 0x00000018140c723c */ /* 0x040ff0000000180c */
[C---:B------:R-:W-:Y:S01]  /*11300*/  HMMA.16816.F32 R60, R20.reuse, R26, R60 ;  /* 0x0000001a143c723c */ /* 0x040fe2000000183c */
[----:B------:R-:W-:Y:S07]  /*11310*/  LDSM.16.M88.4 R24, [R78] ;  /* 0x000000004e18783b */ /* 0x000fee0000000200 */
[C---:B-1----:R-:W-:Y:S08]  /*11320*/  HMMA.16816.F32 R56, R20.reuse, R8, R56 ;  /* 0x000000081438723c */ /* 0x042ff00000001838 */
        /* <DEDUP_REMOVED lines=106> */
[----:B------:R-:W-:Y:S01]  /*119d0*/  HMMA.16816.F32 R64, R84, R66, R36 ;  /* 0x000000425440723c */ /* 0x000fe20000001824 */
[----:B------:R-:W4:Y:S07]  /*119e0*/  LDSM.16.M88.4 R36, [R77+0xa800] ;  /* 0x00a800004d24783b */ /* 0x000f2e0000000200 */
[----:B-----5:R-:W-:Y:S08]  /*119f0*/  HMMA.16816.F32 R12, R32, R28, R12 ;  /* 0x0000001c200c723c */ /* 0x020ff0000000180c */
[----:B------:R-:W-:Y:S08]  /*11a00*/  HMMA.16816.F32 R52, R84, R82, R52 ;  /* 0x000000525434723c */ /* 0x000ff00000001834 */
[----:B------:R-:W-:Y:S01]  /*11a10*/  HMMA.16816.F32 R60, R32, R30, R60 ;  /* 0x0000001e203c723c */ /* 0x000fe2000000183c */
[----:B------:R-:W-:-:S05]  /*11a20*/  LOP3.LUT R31, R74, 0x6, RZ, 0xc0, !PT ;  /* 0x000000064a1f7812 */ /* 0x000fca00078ec0ff */
[----:B------:R-:W-:Y:S02]  /*11a30*/  IMAD.IADD R31, R200, 0x1, R31 ;  /* 0x00000001c81f7824 */ /* 0x000fe400078e021f */
[----:B--2---:R-:W-:Y:S03]  /*11a40*/  HMMA.16816.F32 R40, R32, R16, R40 ;  /* 0x000000102028723c */ /* 0x004fe60000001828 */
[----:B------:R-:W-:-:S05]  /*11a50*/  ISETP.GE.AND P3, PT, R31, R76, PT ;  /* 0x0000004c1f00720c */ /* 0x000fca0003f66270 */
[----:B------:R-:W-:Y:S01]  /*11a60*/  HMMA.16816.F32 R64, R32, R18, R64 ;  /* 0x000000122040723c */ /* 0x000fe20000001840 */
[----:B------:R-:W2:Y:S07]  /*11a70*/  LDSM.16.M88.4 R16, [R77+0xb000] ;  /* 0x00b000004d10783b */ /* 0x000eae0000000200 */
[C---:B------:R-:W-:Y:S08]  /*11a80*/  HMMA.16816.F32 R44, R84.reuse, R70, R44 ;  /* 0x00000046542c723c */ /* 0x040ff0000000182c */
[C---:B------:R-:W-:Y:S08]  /*11a90*/  HMMA.16816.F32 R56, R84.reuse, R80, R56 ;  /* 0x000000505438723c */ /* 0x040ff00000001838 */
        /* <DEDUP_REMOVED lines=10> */
[C---:B---3--:R-:W-:Y:S01]  /*11b40*/  HMMA.16816.F32 R44, R32.reuse, R22, R44 ;  /* 0x00000016202c723c */ /* 0x048fe2000000182c */
[----:B------:R-:W-:Y:S01]  /*11b50*/  FSEL R22, R12, -INF , !P3 ;  /* 0xff8000000c167808 */ /* 0x000fe20005800000 */
[----:B------:R-:W-:Y:S01]  /*11b60*/  VIADD R23, R31, 0x10 ;  /* 0x000000101f177836 */ /* 0x000fe20000000000 */
[----:B------:R-:W-:Y:S04]  /*11b70*/  BAR.SYNC.DEFER_BLOCKING 0x0 ;  /* 0x0000000000007b1d */ /* 0x000fe80000010000 */
[----:B------:R-:W-:Y:S01]  /*11b80*/  ISETP.GE.AND P4, PT, R23, R76, PT ;  /* 0x0000004c1700720c */ /* 0x000fe20003f86270 */
[----:B------:R-:W-:Y:S01]  /*11b90*/  HMMA.16816.F32 R56, R32, R24, R56 ;  /* 0x000000182038723c */ /* 0x000fe20000001838 */
[----:B------:R-:W-:-:S02]  /*11ba0*/  FSEL R25, R14, -INF , !P3 ;  /* 0xff8000000e197808 */ /* 0x000fc40005800000 */
[----:B------:R-:W-:Y:S01]  /*11bb0*/  FSEL R24, R13, -INF , !P1 ;  /* 0xff8000000d187808 */ /* 0x000fe20004800000 */
[----:B------:R-:W-:-:S04]  /*11bc0*/  VIADD R13, R31, 0x19 ;  /* 0x000000191f0d7836 */ /* 0x000fc80000000000 */
[----:B------:R-:W-:Y:S01]  /*11bd0*/  HMMA.16816.F32 R48, R32, R20, R48 ;  /* 0x000000142030723c */ /* 0x000fe20000001830 */
[----:B------:R-:W-:-:S05]  /*11be0*/  VIADD R21, R31, 0x8 ;  /* 0x000000081f157836 */ /* 0x000fca0000000000 */
[-C--:B------:R-:W-:Y:S01]  /*11bf0*/  ISETP.GE.AND P6, PT, R21, R76.reuse, PT ;  /* 0x0000004c1500720c */ /* 0x080fe20003fc6270 */
[----:B------:R-:W-:Y:S01]  /*11c00*/  VIADD R21, R31, 0x9 ;  /* 0x000000091f157836 */ /* 0x000fe20000000000 */
[C---:B----4-:R-:W-:Y:S02]  /*11c10*/  HMMA.16816.F32 R52, R8.reuse, R38, R52 ;  /* 0x000000260834723c */ /* 0x050fe40000001834 */
[----:B------:R-:W-:Y:S02]  /*11c20*/  FSEL R27, R62, -INF , !P6 ;  /* 0xff8000003e1b7808 */ /* 0x000fe40007000000 */
[-C--:B------:R-:W-:Y:S01]  /*11c30*/  ISETP.GE.AND P5, PT, R21, R76.reuse, PT ;  /* 0x0000004c1500720c */ /* 0x080fe20003fa6270 */
[----:B------:R-:W-:Y:S01]  /*11c40*/  VIADD R21, R31, 0x11 ;  /* 0x000000111f157836 */ /* 0x000fe20000000000 */
[----:B------:R-:W-:Y:S02]  /*11c50*/  FSEL R60, R60, -INF , !P6 ;  /* 0xff8000003c3c7808 */ /* 0x000fe40007000000 */
[C---:B--2---:R-:W-:Y:S01]  /*11c60*/  HMMA.16816.F32 R44, R8.reuse, R18, R44 ;  /* 0x00000012082c723c */ /* 0x044fe2000000182c */
[-C--:B------:R-:W-:Y:S01]  /*11c70*/  ISETP.GE.AND P6, PT, R13, R76.reuse, PT ;  /* 0x0000004c0d00720c */ /* 0x080fe20003fc6270 */
[----:B------:R-:W-:Y:S01]  /*11c80*/  VIADD R13, R31, 0x20 ;  /* 0x000000201f0d7836 */ /* 0x000fe20000000000 */
[-C--:B------:R-:W-:Y:S01]  /*11c90*/  ISETP.GE.AND P3, PT, R21, R76.reuse, PT ;  /* 0x0000004c1500720c */ /* 0x080fe20003f66270 */
[----:B------:R-:W-:Y:S01]  /*11ca0*/  VIADD R21, R31, 0x18 ;  /* 0x000000181f157836 */ /* 0x000fe20000000000 */
[----:B------:R-:W-:Y:S01]  /*11cb0*/  FSEL R63, R63, -INF , !P5 ;  /* 0xff8000003f3f7808 */ /* 0x000fe20006800000 */
[----:B------:R-:W-:Y:S01]  /*11cc0*/  VIADD R19, R31, 0x28 ;  /* 0x000000281f137836 */ /* 0x000fe20000000000 */
[----:B------:R-:W-:Y:S01]  /*11cd0*/  FSEL R26, R61, -INF , !P5 ;  /* 0xff8000003d1a7808 */ /* 0x000fe20006800000 */
[----:B------:R-:W-:Y:S01]  /*11ce0*/  HMMA.16816.F32 R56, R8, R36, R56 ;  /* 0x000000240838723c */ /* 0x000fe20000001838 */
[----:B------:R-:W-:-:S02]  /*11cf0*/  ISETP.GE.AND P1, PT, R21, R76, PT ;  /* 0x0000004c1500720c */ /* 0x000fc40003f26270 */
[-C--:B------:R-:W-:Y:S02]  /*11d00*/  ISETP.GE.AND P5, PT, R13, R76.reuse, PT ;  /* 0x0000004c0d00720c */ /* 0x080fe40003fa6270 */
[----:B------:R-:W-:Y:S02]  /*11d10*/  FSEL R21, R54, -INF , !P1 ;  /* 0xff80000036157808 */ /* 0x000fe40004800000 */
[----:B------:R-:W-:Y:S01]  /*11d20*/  FSEL R14, R52, -INF , !P1 ;  /* 0xff800000340e7808 */ /* 0x000fe20004800000 */
[C---:B------:R-:W-:Y:S01]  /*11d30*/  HMMA.16816.F32 R48, R8.reuse, R16, R48 ;  /* 0x000000100830723c */ /* 0x040fe20000001830 */
[----:B------:R-:W-:Y:S01]  /*11d40*/  VIADD R17, R31, 0x29 ;  /* 0x000000291f117836 */ /* 0x000fe20000000000 */
[----:B------:R-:W-:Y:S02]  /*11d50*/  FSEL R23, R55, -INF , !P6 ;  /* 0xff80000037177808 */ /* 0x000fe40007000000 */
[----:B------:R-:W-:Y:S02]  /*11d60*/  FSEL R20, R53, -INF , !P6 ;  /* 0xff80000035147808 */ /* 0x000fe40007000000 */
[----:B------:R-:W-:Y:S01]  /*11d70*/  ISETP.GE.AND P1, PT, R17, R76, PT ;  /* 0x0000004c1100720c */ /* 0x000fe20003f26270 */
[C---:B------:R-:W-:Y:S01]  /*11d80*/  VIADD R17, R31.reuse, 0x30 ;  /* 0x000000301f117836 */ /* 0x040fe20000000000 */
[----:B-1----:R-:W-:Y:S01]  /*11d90*/  HMMA.16816.F32 R40, R8, R4, R40 ;  /* 0x000000040828723c */ /* 0x002fe20000001828 */
[----:B------:R-:W-:Y:S01]  /*11da0*/  VIADD R5, R31, 0x31 ;  /* 0x000000311f057836 */ /* 0x000fe20000000000 */
[----:B------:R-:W-:-:S02]  /*11db0*/  FSEL R177, R47, -INF , !P1 ;  /* 0xff8000002fb17808 */ /* 0x000fc40004800000 */
[----:B------:R-:W-:Y:S02]  /*11dc0*/  FSEL R170, R45, -INF , !P1 ;  /* 0xff8000002daa7808 */ /* 0x000fe40004800000 */
[----:B------:R-:W-:Y:S02]  /*11dd0*/  ISETP.GT.AND P1, PT, R201, R194, PT ;  /* 0x000000c2c900720c */ /* 0x000fe40003f24270 */
[----:B------:R-:W-:Y:S01]  /*11de0*/  HMMA.16816.F32 R64, R8, R6, R64 ;  /* 0x000000060840723c */ /* 0x000fe20000001840 */
[----:B------:R-:W-:Y:S02]  /*11df0*/  FSEL R13, R58, -INF , !P4 ;  /* 0xff8000003a0d7808 */ /* 0x000fe40006000000 */
[----:B------:R-:W-:Y:S02]  /*11e00*/  FSEL R12, R56, -INF , !P4 ;  /* 0xff800000380c7808 */ /* 0x000fe40006000000 */
[----:B------:R-:W-:Y:S02]  /*11e10*/  FSEL R183, R50, -INF , !P5 ;  /* 0xff80000032b77808 */ /* 0x000fe40006800000 */
[----:B------:R-:W-:-:S02]  /*11e20*/  FSEL R168, R48, -INF , !P5 ;  /* 0xff80000030a87808 */ /* 0x000fc40006800000 */
[-C--:B------:R-:W-:Y:S02]  /*11e30*/  ISETP.GE.AND P4, PT, R15, R76.reuse, PT ;  /* 0x0000004c0f00720c */ /* 0x080fe40003f86270 */
[-C--:B------:R-:W-:Y:S01]  /*11e40*/  ISETP.GE.AND P5, PT, R5, R76.reuse, PT ;  /* 0x0000004c0500720c */ /* 0x080fe20003fa6270 */
[----:B------:R-:W-:Y:S01]  /*11e50*/  VIADD R5, R31, 0x38 ;  /* 0x000000381f057836 */ /* 0x000fe20000000000 */
[----:B------:R-:W-:Y:S01]  /*11e60*/  FSEL R15, R59, -INF , !P3 ;  /* 0xff8000003b0f7808 */ /* 0x000fe20005800000 */
[----:B------:R-:W-:Y:S01]  /*11e70*/  VIADD R31, R31, 0x39 ;  /* 0x000000391f1f7836 */ /* 0x000fe20000000000 */
[----:B------:R-:W-:Y:S02]  /*11e80*/  FSEL R16, R57, -INF , !P3 ;  /* 0xff80000039107808 */ /* 0x000fe40005800000 */
[----:B------:R-:W-:Y:S02]  /*11e90*/  ISETP.GE.AND P3, PT, R19, R76, PT ;  /* 0x0000004c1300720c */ /* 0x000fe40003f66270 */
        /* <DEDUP_REMOVED lines=28> */
.L_x_4284:
        /* <DEDUP_REMOVED lines=60> */
.L_x_4285:
        /* <DEDUP_REMOVED lines=26> */
.L_x_4283:
        /* <DEDUP_REMOVED lines=38> */
[----:B---3--:R-:W-:-:S03]  /*12820*/  FMNMX.FTZ R132, R7, R132, !PT ;  /* 0x0000008407847209 */ /* 0x008fc60007810000 */
[----:B------:R-:W-:Y:S01]  /*12830*/  LDSM.16.MT88.4 R136, [R190+0xc800] ;  /* 0x00c80000be88783b */ /* 0x000fe20000004200 */
        /* <DEDUP_REMOVED lines=14> */
[----:B------:R-:W-:Y:S01]  /*12920*/  LDSM.16.MT88.4 R84, [R160+0x2000] ;  /* 0x00200000a054783b */ /* 0x000fe20000004200 */
        /* <DEDUP_REMOVED lines=11> */
[----:B------:R-:W2:Y:S01]  /*129e0*/  LDSM.16.MT88.4 R116, [R160+0x4000] ;  /* 0x00400000a074783b */ /* 0x000ea20000004200 */
[--C-:B------:R-:W-:Y:S01]  /*129f0*/  FFMA.FTZ R149, R14, UR4, -R173.reuse ;  /* 0x000000040e957c23 */ /* 0x100fe200080108ad */
[--C-:B------:R-:W-:Y:S01]  /*12a00*/  FFMA.FTZ R151, R13, UR4, -R164.reuse ;  /* 0x000000040d977c23 */ /* 0x100fe200080108a4 */
        /* <DEDUP_REMOVED lines=11> */
[--C-:B------:R-:W-:Y:S01]  /*12ac0*/  FFMA.FTZ R175, R180, UR4, -R173.reuse ;  /* 0x00000004b4af7c23 */ /* 0x100fe200080108ad */
[----:B------:R-:W5:Y:S01]  /*12ad0*/  MUFU.EX2 R154, R154 ;  /* 0x0000009a009a7308 */ /* 0x000f620000000800 */
[----:B------:R-:W2:Y:S01]  /*12ae0*/  LDSM.16.MT88.4 R32, [R158+0x800] ;  /* 0x000800009e20783b */ /* 0x000ea20000004200 */
[--C-:B------:R-:W-:Y:S01]  /*12af0*/  FFMA.FTZ R171, R178, UR4, -R173.reuse ;  /* 0x00000004b2ab7c23 */ /* 0x100fe200080108ad */
[--C-:B------:R-:W-:Y:S01]  /*12b00*/  FFMA.FTZ R168, R168, UR4, -R173.reuse ;  /* 0x00000004a8a87c23 */ /* 0x100fe200080108ad */
[----:B------:R-:W-:Y:S01]  /*12b10*/  MUFU.EX2 R155, R155 ;  /* 0x0000009b009b7308 */ /* 0x000fe20000000800 */
[----:B------:R-:W2:Y:S01]  /*12b20*/  LDSM.16.MT88.4 R28, [R190+0xe800] ;  /* 0x00e80000be1c783b */ /* 0x000ea20000004200 */
[----:B-1----:R-:W-:Y:S01]  /*12b30*/  F2FP.F16.F32.PACK_AB R122, R152, R157 ;  /* 0x0000009d987a723e */ /* 0x002fe200000000ff */
        /* <DEDUP_REMOVED lines=10> */
[--C-:B------:R-:W-:Y:S01]  /*12be0*/  FFMA.FTZ R181, R181, UR4, -R164.reuse ;  /* 0x00000004b5b57c23 */ /* 0x100fe200080108a4 */
        /* <DEDUP_REMOVED lines=44> */
[C---:B------:R-:W-:Y:S08]  /*12eb0*/  HMMA.16816.F32 R80, R120.reuse, R84, RZ ;  /* 0x000000547850723c */ /* 0x040ff000000018ff */
[C---:B----4-:R-:W-:Y:S08]  /*12ec0*/  HMMA.16816.F32 R88, R120.reuse, R92, RZ ;  /* 0x0000005c7858723c */ /* 0x050ff000000018ff */
        /* <DEDUP_REMOVED lines=166> */
[----:B------:R-:W3:Y:S01]  /*13930*/  LDCU.64 UR8, c[0x0][0x3a0] ;  /* 0x00007400ff0877ac */ /* 0x000ee20008000a00 */
[----:B------:R-:W4:Y:S01]  /*13940*/  LDCU.64 UR10, c[0x0][0x3a8] ;  /* 0x00007500ff0a77ac */ /* 0x000f220008000a00 */
[----:B-1----:R-:W-:-:S12]  /*13950*/  ULEA UR5, UR5, UR12, 0x18 ;  /* 0x0000000c05057291 */ /* 0x002fd8000f8ec0ff */
.L_x_4290:
        /* <DEDUP_REMOVED lines=8> */
[----:B-----5:R-:W-:Y:S01]  /*139e0*/  @!P1 IMAD.SHL.U32 R12, R8, 0x40, RZ ;  /* 0x00000040080c9824 */ /* 0x020fe200078e00ff */
[----:B------:R-:W-:Y:S01]  /*139f0*/  SHF.R.U32.HI R188, RZ, 0x1, R185 ;  /* 0x00000001ffbc7819 */ /* 0x000fe200000116b9 */
[C---:B------:R-:W-:Y:S01]  /*13a00*/  IMAD.SHL.U32 R4, R185.reuse, 0x40, RZ ;  /* 0x00000040b9047824 */ /* 0x040fe200078e00ff */
[C---:B------:R-:W-:Y:S01]  /*13a10*/  LOP3.LUT R14, R185.reuse, 0x38, RZ, 0xc0, !PT ;  /* 0x00000038b90e7812 */ /* 0x040fe200078ec0ff */
[----:B------:R-:W-:Y:S02]  /*13a20*/  @!P1 IMAD.X R12, RZ, RZ, ~R12, P0 ;  /* 0x000000ffff0c9224 */ /* 0x000fe400000e0e0c */
[----:B------:R-:W-:Y:S01]  /*13a30*/  IMAD.SHL.U32 R3, R185, 0x8, RZ ;  /* 0x00000008b9037824 */ /* 0x000fe200078e00ff */
[----:B------:R-:W-:Y:S01]  /*13a40*/  LOP3.LUT R6, R5, 0x1c0, R4, 0xf8, !PT ;  /* 0x000001c005067812 */ /* 0x000fe200078ef804 */
[----:B------:R-:W-:Y:S01]  /*13a50*/  IMAD.SHL.U32 R189, R185, 0x20, RZ ;  /* 0x00000020b9bd7824 */ /* 0x000fe200078e00ff */
[----:B------:R-:W-:Y:S02]  /*13a60*/  LOP3.LUT R5, R188, 0x8, RZ, 0xc0, !PT ;  /* 0x00000008bc057812 */ /* 0x000fe400078ec0ff */
[----:B------:R-:W-:Y:S02]  /*13a70*/  @!P1 SHF.R.S64 R9, R9, 0x1f, R12 ;  /* 0x0000001f09099819 */ /* 0x000fe4000000100c */
[--C-:B------:R-:W-:Y:S02]  /*13a80*/  LOP3.LUT R14, R14, 0x1f8, R3.reuse, 0x78, !PT ;  /* 0x000001f80e0e7812 */ /* 0x100fe400078e7803 */
[----:B------:R-:W-:Y:S02]  /*13a90*/  LOP3.LUT R2, R5, 0x1c0, R4, 0xf8, !PT ;  /* 0x000001c005027812 */ /* 0x000fe400078ef804 */
[----:B------:R-:W-:Y:S02]  /*13aa0*/  LOP3.LUT R193, R4, 0x400, RZ, 0xc0, !PT ;  /* 0x0000040004c17812 */ /* 0x000fe400078ec0ff */
[--C-:B------:R-:W-:Y:S02]  /*13ab0*/  LOP3.LUT R6, R6, 0x38, R3.reuse, 0x78, !PT ;  /* 0x0000003806067812 */ /* 0x100fe400078e7803 */
[----:B------:R-:W-:Y:S02]  /*13ac0*/  @!P1 IADD3 R198, P0, PT, R198, R9, RZ ;  /* 0x00000009c6c69210 */ /* 0x000fe40007f1e0ff */
[----:B------:R-:W-:Y:S01]  /*13ad0*/  LOP3.LUT R213, R14, 0x1e00, R3, 0xf8, !PT ;  /* 0x00001e000ed57812 */ /* 0x000fe200078ef803 */
[----:B------:R-:W-:Y:S01]  /*13ae0*/  IMAD R193, R6, 0x2, R193 ;  /* 0x0000000206c17824 */ /* 0x000fe200078e02c1 */
[----:B------:R-:W-:Y:S01]  /*13af0*/  LOP3.LUT R2, R2, 0x38, R3, 0x78, !PT ;  /* 0x0000003802027812 */ /* 0x000fe200078e7803 */
[----:B------:R-:W-:Y:S01]  /*13b00*/  IMAD.MOV.U32 R3, RZ, RZ, R199 ;  /* 0x000000ffff037224 */ /* 0x000fe200078e00c7 */
[----:B------:R-:W-:Y:S02]  /*13b10*/  @!P1 LEA.HI.X.SX32 R199, R12, R199, 0x1, P0 ;  /* 0x000000c70cc79211 */ /* 0x000fe400000f0eff */
[----:B------:R-:W-:Y:S01]  /*13b20*/  LOP3.LUT R189, R189, 0x7c00, RZ, 0xc0, !PT ;  /* 0x00007c00bdbd7812 */ /* 0x000fe200078ec0ff */
[----:B--2---:R-:W-:Y:S06]  /*13b30*/  @!P1 BRA `(.L_x_4287) ;  /* 0x0000000000f49947 */ /* 0x004fec0003800000 */
[----:B------:R-:W1:Y:S01]  /*13b40*/  LDC R5, c[0x0][0x4f0] ;  /* 0x00013c00ff057b82 */ /* 0x000e620000000800 */
[----:B------:R-:W-:Y:S02]  /*13b50*/  IABS R12, R200 ;  /* 0x000000c8000c7213 */ /* 0x000fe40000000000 */
        /* <DEDUP_REMOVED lines=18> */
[C---:B------:R-:W-:Y:S01]  /*13c80*/  IMAD R12, R6.reuse, R13, R12 ;  /* 0x0000000d060c7224 */ /* 0x040fe200078e020c */
[----:B------:R-:W1:Y:S02]  /*13c90*/  LDC.64 R8, c[0x0][0x3c0] ;  /* 0x0000f000ff087b82 */ /* 0x000e640000000a00 */
        /* <DEDUP_REMOVED lines=24> */
[----:B------:R-:W2:Y:S02]  /*13e20*/  LDG.E R11, desc[UR6][R18.64] ;  /* 0x00000006120b7981 */ /* 0x000ea4000c1e1900 */
[-C--:B-1----:R-:W-:Y:S01]  /*13e30*/  IMAD.WIDE.U32 R14, R5, R8.reuse, RZ ;  /* 0x00000008050e7225 */ /* 0x082fe200078e00ff */
[----:B------:R-:W-:Y:S01]  /*13e40*/  SHF.R.S32.HI R13, RZ, 0x1f, R5 ;  /* 0x0000001fff0d7819 */ /* 0x000fe20000011405 */
[----:B------:R-:W2:Y:S04]  /*13e50*/  LDG.E R6, desc[UR6][R16.64] ;  /* 0x0000000610067981 */ /* 0x000ea8000c1e1900 */
[----:B------:R-:W-:Y:S04]  /*13e60*/  IMAD R12, R13, R8, RZ ;  /* 0x000000080d0c7224 */ /* 0x000fe800078e02ff */
        /* <DEDUP_REMOVED lines=10> */
.L_x_4287:
[----:B------:R-:W-:Y:S01]  /*13f10*/  LEA R213, R213, UR5, 0x1 ;  /* 0x00000005d5d57c11 */ /* 0x000fe2000f8e08ff */
[C---:B------:R-:W-:Y:S01]  /*13f20*/  IMAD.SHL.U32 R5, R8.reuse, 0x20, RZ ;  /* 0x0000002008057824 */ /* 0x040fe200078e00ff */
[----:B------:R-:W-:Y:S01]  /*13f30*/  SHF.L.U64.HI R8, R8, 0x5, R7 ;  /* 0x0000000508087819 */ /* 0x000fe20000010207 */
[----:B------:R-:W-:Y:S01]  /*13f40*/  VIADD R132, R193, UR5 ;  /* 0x00000005c1847c36 */ /* 0x000fe20008000000 */
[----:B------:R-:W-:Y:S01]  /*13f50*/  LOP3.LUT R3, R189, 0x200, R4, 0xf8, !PT ;  /* 0x00000200bd037812 */ /* 0x000fe200078ef804 */
[----:B------:R-:W-:Y:S01]  /*13f60*/  @!PT LDS RZ, [RZ] ;  /* 0x00000000fffff984 */ /* 0x000fe20000000800 */
[----:B------:R-:W-:Y:S01]  /*13f70*/  @!PT LDS RZ, [RZ] ;  /* 0x00000000fffff984 */ /* 0x000fe20000000800 */
[----:B------:R-:W-:Y:S01]  /*13f80*/  @!PT LDS RZ, [RZ] ;  /* 0x00000000fffff984 */ /* 0x000fe20000000800 */
[----:B------:R-:W-:Y:S01]  /*13f90*/  LDGSTS.E.BYPASS.LTC128B.128 [R213+0xc000], desc[UR6][R198.64] ;  /* 0x0c000000c6d57fae */ /* 0x000fe2000b981a06 */
[----:B------:R-:W-:Y:S01]  /*13fa0*/  IADD3 R6, P0, PT, R5, R198, RZ ;  /* 0x000000c605067210 */ /* 0x000fe20007f1e0ff */
[----:B------:R-:W-:Y:S01]  /*13fb0*/  VIADD R201, R201, 0xffffffff ;  /* 0xffffffffc9c97836 */ /* 0x000fe20000000000 */
[----:B------:R-:W-:Y:S01]  /*13fc0*/  LOP3.LUT R2, R3, R2, RZ, 0xfc, !PT ;  /* 0x0000000203027212 */ /* 0x000fe200078efcff */
[----:B------:R-:W-:Y:S01]  /*13fd0*/  LDGSTS.E.BYPASS.LTC128B.128 [R213+0xe000], desc[UR6][R198.64+0x80] ;  /* 0x0e000080c6d57fae */ /* 0x000fe2000b981a06 */
[C---:B------:R-:W-:Y:S01]  /*13fe0*/  IADD3 R4, P2, PT, R5.reuse, R6, RZ ;  /* 0x0000000605047210 */ /* 0x040fe20007f5e0ff */
[----:B------:R-:W-:Y:S01]  /*13ff0*/  IMAD.X R7, R8, 0x1, R199, P0 ;  /* 0x0000000108077824 */ /* 0x000fe200000e06c7 */
[----:B------:R-:W-:Y:S01]  /*14000*/  LEA R176, R2, UR5, 0x1 ;  /* 0x0000000502b07c11 */ /* 0x000fe2000f8e08ff */
[----:B------:R-:W-:Y:S01]  /*14010*/  LDGSTS.E.BYPASS.LTC128B.128 [R213+0x10000], desc[UR6][R198.64+0x100] ;  /* 0x10000100c6d57fae */ /* 0x000fe2000b981a06 */
[----:B------:R-:W-:Y:S01]  /*14020*/  IADD3 R12, P0, PT, R5, R4, RZ ;  /* 0x00000004050c7210 */ /* 0x000fe20007f1e0ff */
[C---:B------:R-:W-:Y:S01]  /*14030*/  IMAD.X R5, R8.reuse, 0x1, R7, P2 ;  /* 0x0000000108057824 */ /* 0x040fe200010e0607 */
[----:B------:R-:W-:Y:S01]  /*14040*/  ISETP.GT.AND P2, PT, R201, R194, PT ;  /* 0x000000c2c900720c */ /* 0x000fe20003f44270 */
[----:B------:R-:W-:Y:S02]  /*14050*/  LDGSTS.E.BYPASS.LTC128B.128 [R213+0xc800], desc[UR6][R6.64] ;  /* 0x0c80000006d57fae */ /* 0x000fe4000b981a06 */
[----:B------:R-:W-:Y:S01]  /*14060*/  IMAD.X R13, R8, 0x1, R5, P0 ;  /* 0x00000001080d7824 */ /* 0x000fe200000e0605 */
[----:B------:R-:W-:Y:S01]  /*14070*/  LOP3.LUT P0, RZ, R185, 0x2, RZ, 0xc0, !PT ;  /* 0x00000002b9ff7812 */ /* 0x000fe2000780c0ff */
[----:B------:R-:W-:Y:S03]  /*14080*/  LDGSTS.E.BYPASS.LTC128B.128 [R213+0xe800], desc[UR6][R6.64+0x80] ;  /* 0x0e80008006d57fae */ /* 0x000fe6000b981a06 */
[----:B------:R-:W-:Y:S01]  /*14090*/  SEL R191, R187, 0xffffffe0, !P0 ;  /* 0xffffffe0bbbf7807 */ /* 0x000fe20004000000 */
[----:B------:R-:W-:Y:S01]  /*140a0*/  LDGSTS.E.BYPASS.LTC128B.128 [R213+0x10800], desc[UR6][R6.64+0x100] ;  /* 0x1080010006d57fae */ /* 0x000fe2000b981a06 */
[----:B------:R-:W-:Y:S03]  /*140b0*/  LOP3.LUT P0, RZ, R185, 0x4, RZ, 0xc0, !PT ;  /* 0x00000004b9ff7812 */ /* 0x000fe6000780c0ff */
[----:B------:R-:W-:Y:S01]  /*140c0*/  LDGSTS.E.BYPASS.LTC128B.128 [R213+0xd000], desc[UR6][R4.64] ;  /* 0x0d00000004d57fae */ /* 0x000fe2000b981a06 */
[C---:B------:R-:W-:Y:S01]  /*140d0*/  IMAD.IADD R135, R191.reuse, 0x1, R176 ;  /* 0x00000001bf877824 */ /* 0x040fe200078e02b0 */
[----:B------:R-:W-:Y:S01]  /*140e0*/  SEL R3, R186, 0xffffffc0, !P0 ;  /* 0xffffffc0ba037807 */ /* 0x000fe20004000000 */
[----:B------:R-:W-:Y:S01]  /*140f0*/  IMAD.IADD R134, R191, 0x1, R132 ;  /* 0x00000001bf867824 */ /* 0x000fe200078e0284 */
[----:B------:R-:W-:Y:S03]  /*14100*/  LDGSTS.E.BYPASS.LTC128B.128 [R213+0xf000], desc[UR6][R4.64+0x80] ;  /* 0x0f00008004d57fae */ /* 0x000fe6000b981a06 */
[C---:B------:R-:W-:Y:S01]  /*14110*/  IMAD.IADD R192, R3.reuse, 0x1, R176 ;  /* 0x0000000103c07824 */ /* 0x040fe200078e02b0 */
[----:B------:R1:W-:Y:S01]  /*14120*/  LDGSTS.E.BYPASS.LTC128B.128 [R213+0x11000], desc[UR6][R4.64+0x100] ;  /* 0x1100010004d57fae */ /* 0x0003e2000b981a06 */
[----:B------:R-:W-:Y:S02]  /*14130*/  IMAD.IADD R132, R3, 0x1, R132 ;  /* 0x0000000103847824 */ /* 0x000fe400078e0284 */
[C---:B------:R-:W-:Y:S01]  /*14140*/  IMAD.IADD R3, R191.reuse, 0x1, R192 ;  /* 0x00000001bf037824 */ /* 0x040fe200078e02c0 */
[----:B------:R-:W-:Y:S01]  /*14150*/  LDGSTS.E.BYPASS.LTC128B.128 [R213+0xd800], desc[UR6][R12.64] ;  /* 0x0d8000000cd57fae */ /* 0x000fe2000b981a06 */
[----:B------:R-:W-:Y:S03]  /*14160*/  IMAD.IADD R2, R191, 0x1, R132 ;  /* 0x00000001bf027824 */ /* 0x000fe600078e0284 */
[----:B------:R-:W-:Y:S04]  /*14170*/  LDGSTS.E.BYPASS.LTC128B.128 [R213+0xf800], desc[UR6][R12.64+0x80] ;  /* 0x0f8000800cd57fae */ /* 0x000fe8000b981a06 */
        /* <DEDUP_REMOVED lines=238> */
.L_x_4289:
        /* <DEDUP_REMOVED lines=25> */
.L_x_4288:
        /* <DEDUP_REMOVED lines=397> */
.L_x_4286:
[----:B------:R-:W1:Y:S01]  /*16ac0*/  SHFL.BFLY PT, R2, R211, 0x2, 0x1f ;  /* 0x0c401f00d3027f89 */ /* 0x000e6200000e0000 */
[----:B------:R-:W-:Y:S01]  /*16ad0*/  SHF.L.U32 R10, R185, 0x4, RZ ;  /* 0x00000004b90a7819 */ /* 0x000fe200000006ff */
[----:B------:R-:W2:Y:S01]  /*16ae0*/  S2UR UR10, SR_CTAID.Y ;  /* 0x00000000000a79c3 */ /* 0x000ea20000002600 */
[----:B------:R-:W-:Y:S01]  /*16af0*/  SEL R187, R187, 0xffffffe0, !P0 ;  /* 0xffffffe0bbbb7807 */ /* 0x000fe20004000000 */
[----:B------:R-:W3:Y:S01]  /*16b00*/  SHFL.BFLY PT, R0, R209, 0x2, 0x1f ;  /* 0x0c401f00d1007f89 */ /* 0x000ee200000e0000 */
[C---:B------:R-:W-:Y:S01]  /*16b10*/  LOP3.LUT R7, R10.reuse, 0x1c0, RZ, 0xc0, !PT ;  /* 0x000001c00a077812 */ /* 0x040fe200078ec0ff */
[----:B------:R-:W4:Y:S01]  /*16b20*/  LDCU UR4, c[0x0][0x44c] ;  /* 0x00008980ff0477ac */ /* 0x000f220008000800 */
[----:B------:R-:W-:Y:S01]  /*16b30*/  LOP3.LUT R10, R10, 0x10, RZ, 0xc0, !PT ;  /* 0x000000100a0a7812 */ /* 0x000fe200078ec0ff */
[----:B------:R-:W-:Y:S02]  /*16b40*/  BSSY.RECONVERGENT B0, `(.L_x_4291) ;  /* 0x00000ef000007945 */ /* 0x000fe40003800200 */
[----:B------:R-:W-:Y:S08]  /*16b50*/  S2UR UR9, SR_CTAID.Z ;  /* 0x00000000000979c3 */ /* 0x000ff00000002700 */
[----:B------:R-:W2:Y:S01]  /*16b60*/  LDC.64 R14, c[0x0][0x430] ;  /* 0x00010c00ff0e7b82 */ /* 0x000ea20000000a00 */
[----:B-1----:R-:W-:Y:S01]  /*16b70*/  FADD.FTZ R11, R2, R211 ;  /* 0x000000d3020b7221 */ /* 0x002fe20000010000 */
[----:B------:R-:W-:-:S06]  /*16b80*/  SHF.L.U32 R2, R185, 0x1, RZ ;  /* 0x00000001b9027819 */ /* 0x000fcc00000006ff */
[----:B------:R-:W1:Y:S01]  /*16b90*/  S2UR UR8, SR_CTAID.X ;  /* 0x00000000000879c3 */ /* 0x000e620000002500 */
[----:B---3--:R-:W-:Y:S01]  /*16ba0*/  FADD.FTZ R9, R0, R209 ;  /* 0x000000d100097221 */ /* 0x008fe20000010000 */
[--C-:B------:R-:W-:Y:S01]  /*16bb0*/  LOP3.LUT R12, R189, 0x6, R2.reuse, 0xf8, !PT ;  /* 0x00000006bd0c7812 */ /* 0x100fe200078ef802 */
[----:B------:R-:W3:Y:S01]  /*16bc0*/  SHFL.BFLY PT, R0, R11, 0x1, 0x1f ;  /* 0x0c201f000b007f89 */ /* 0x000ee200000e0000 */
[----:B------:R-:W-:Y:S02]  /*16bd0*/  LOP3.LUT R7, R7, 0x38, R2, 0xf8, !PT ;  /* 0x0000003807077812 */ /* 0x000fe400078ef802 */
[----:B------:R-:W-:Y:S01]  /*16be0*/  LOP3.LUT R2, R188, 0x30, RZ, 0xc0, !PT ;  /* 0x00000030bc027812 */ /* 0x000fe200078ec0ff */
[----:B------:R-:W5:Y:S01]  /*16bf0*/  SHFL.BFLY PT, R4, R9, 0x1, 0x1f ;  /* 0x0c201f0009047f89 */ /* 0x000f6200000e0000 */
[----:B------:R-:W-:Y:S01]  /*16c00*/  LOP3.LUT R7, R12, R7, RZ, 0xfc, !PT ;  /* 0x000000070c077212 */ /* 0x000fe200078efcff */
[----:B--2---:R-:W-:Y:S01]  /*16c10*/  IMAD R14, R14, UR10, R203 ;  /* 0x0000000a0e0e7c24 */ /* 0x004fe2000f8e02cb */
[----:B-1----:R-:W-:Y:S01]  /*16c20*/  USHF.L.U32 UR8, UR8, 0x6, URZ ;  /* 0x0000000608087899 */ /* 0x002fe200080006ff */
[----:B---3--:R-:W-:Y:S01]  /*16c30*/  FADD.FTZ R5, R11, R0 ;  /* 0x000000000b057221 */ /* 0x008fe20000010000 */
[----:B------:R-:W-:Y:S01]  /*16c40*/  SHF.L.U32 R0, R185, 0x2, RZ ;  /* 0x00000002b9007819 */ /* 0x000fe200000006ff */
[----:B------:R-:W1:Y:S02]  /*16c50*/  LDC R11, c[0x0][0x3e0] ;  /* 0x0000f800ff0b7b82 */ /* 0x000e640000000800 */
[----:B------:R-:W2:Y:S01]  /*16c60*/  MUFU.RCP R8, R5 ;  /* 0x0000000500087308 */ /* 0x000ea20000001000 */
[----:B-----5:R-:W-:-:S05]  /*16c70*/  FADD.FTZ R4, R9, R4 ;  /* 0x0000000409047221 */ /* 0x020fca0000010000 */
[----:B------:R-:W-:Y:S01]  /*16c80*/  BAR.SYNC.DEFER_BLOCKING 0x0 ;  /* 0x0000000000007b1d */ /* 0x000fe20000010000 */
[----:B------:R-:W-:Y:S02]  /*16c90*/  FSETP.NE.FTZ.AND P2, PT, R5, RZ, PT ;  /* 0x000000ff0500720b */ /* 0x000fe40003f55000 */
[----:B------:R-:W-:Y:S02]  /*16ca0*/  LOP3.LUT R133, R0, 0x1f8, RZ, 0xc0, !PT ;  /* 0x000001f800857812 */ /* 0x000fe400078ec0ff */
[----:B------:R-:W-:Y:S01]  /*16cb0*/  FSETP.NE.FTZ.AND P1, PT, R4, RZ, PT ;  /* 0x000000ff0400720b */ /* 0x000fe20003f35000 */
[----:B------:R-:W3:Y:S01]  /*16cc0*/  MUFU.RCP R6, R4 ;  /* 0x0000000400067308 */ /* 0x000ee20000001000 */
[----:B------:R-:W-:Y:S02]  /*16cd0*/  LOP3.LUT R133, R133, 0x38, R188, 0x78, !PT ;  /* 0x0000003885857812 */ /* 0x000fe400078e78bc */
[----:B------:R-:W-:Y:S02]  /*16ce0*/  R2P PR, R185, 0x18 ;  /* 0x00000018b9007804 */ /* 0x000fe40000000000 */
[----:B------:R-:W-:-:S02]  /*16cf0*/  SHF.R.U32.HI R9, RZ, 0x2, R185 ;  /* 0x00000002ff097819 */ /* 0x000fc400000116b9 */
[----:B------:R-:W-:Y:S01]  /*16d00*/  LEA R133, R133, R10, 0x2 ;  /* 0x0000000a85857211 */ /* 0x000fe200078e10ff */
[----:B------:R-:W5:Y:S01]  /*16d10*/  @P2 LDC R13, c[0x0][0x458] ;  /* 0x00011600ff0d2b82 */ /* 0x000f620000000800 */
[----:B------:R-:W-:Y:S01]  /*16d20*/  LOP3.LUT R2, R2, 0x7, R9, 0xf8, !PT ;  /* 0x0000000702027812 */ /* 0x000fe200078ef809 */
[----:B------:R-:W4:Y:S01]  /*16d30*/  @P2 MUFU.LG2 R5, R5 ;  /* 0x0000000500052308 */ /* 0x000f220000000c00 */
[----:B--2---:R-:W-:Y:S02]  /*16d40*/  FSEL R8, R8, 1, P2 ;  /* 0x3f80000008087808 */ /* 0x004fe40001000000 */
[----:B------:R-:W-:-:S03]  /*16d50*/  LOP3.LUT P0, RZ, R185, 0x3, RZ, 0xc0, !PT ;  /* 0x00000003b9ff7812 */ /* 0x000fc6000780c0ff */
        /* <DEDUP_REMOVED lines=48> */
[----:B------:R-:W-:Y:S01]  /*17060*/  LEA R8, R7, UR5, 0x2 ;  /* 0x0000000507087c11 */ /* 0x000fe2000f8e10ff */
[----:B------:R-:W2:Y:S01]  /*17070*/  @P1 LDC R18, c[0x0][0x458] ;  /* 0x00011600ff121b82 */ /* 0x000ea20000000800 */
[----:B---3--:R-:W-:Y:S01]  /*17080*/  FSEL R6, R6, 1, P1 ;  /* 0x3f80000006067808 */ /* 0x008fe20000800000 */
[----:B------:R-:W3:Y:S01]  /*17090*/  @P1 MUFU.LG2 R4, R4 ;  /* 0x0000000400041308 */ /* 0x000ee20000000c00 */
[----:B------:R-:W-:Y:S01]  /*170a0*/  SEL R7, R186, 0xffffffc0, !P3 ;  /* 0xffffffc0ba077807 */ /* 0x000fe20005800000 */
[----:B------:R-:W-:Y:S01]  /*170b0*/  STS.64 [R8], R128 ;  /* 0x0000008008007388 */ /* 0x000fe20000000a00 */
[----:B------:R-:W-:Y:S01]  /*170c0*/  IADD3 R12, PT, PT, R8, 0x80, RZ ;  /* 0x00000080080c7810 */ /* 0x000fe20007ffe0ff */
[----:B------:R-:W-:Y:S01]  /*170d0*/  FMUL.FTZ R130, R6, R130 ;  /* 0x0000008206827220 */ /* 0x000fe20000410000 */
[----:B------:R-:W-:Y:S01]  /*170e0*/  IADD3 R10, PT, PT, R8, R7, RZ ;  /* 0x00000007080a7210 */ /* 0x000fe20007ffe0ff */
[----:B------:R-:W-:Y:S01]  /*170f0*/  FMUL.FTZ R131, R6, R131 ;  /* 0x0000008306837220 */ /* 0x000fe20000410000 */
[----:B------:R-:W-:Y:S01]  /*17100*/  @P4 IADD3 R12, PT, PT, R8, -0x80, RZ ;  /* 0xffffff80080c4810 */ /* 0x000fe20007ffe0ff */
        /* <DEDUP_REMOVED lines=49> */
[----:B----4-:R-:W-:Y:S01]  /*17420*/  @P2 FMUL.FTZ R5, R5, 0.69314718246459960938 ;  /* 0x3f31721805052820 */ /* 0x010fe20000410000 */
        /* <DEDUP_REMOVED lines=42> */
[----:B---3--:R-:W-:-:S03]  /*176d0*/  IADD3 R8, PT, PT, -R203, RZ, RZ ;  /* 0x000000ffcb087210 */ /* 0x008fc60007ffe1ff */
[----:B------:R3:W-:Y:S01]  /*176e0*/  STS.64 [R12+0x8000], R112 ;  /* 0x008000700c007388 */ /* 0x0007e20000000a00 */
[----:B----4-:R-:W-:-:S03]  /*176f0*/  MOV R101, 0xff800000 ;  /* 0xff80000000657802 */ /* 0x010fc60000000f00 */
[----:B------:R3:W-:Y:S01]  /*17700*/  STS.64 [R12+0x8800], R114 ;  /* 0x008800720c007388 */ /* 0x0007e20000000a00 */
[----:B-1----:R-:W-:Y:S01]  /*17710*/  IMAD R8, R11, R8, UR9 ;  /* 0x000000090b087e24 */ /* 0x002fe2000f8e0208 */
[----:B------:R-:W-:Y:S01]  /*17720*/  MOV R100, 0xff800000 ;  /* 0xff80000000647802 */ /* 0x000fe20000000f00 */
[----:B-----5:R-:W-:Y:S01]  /*17730*/  @P2 FFMA.FTZ R101, R132, R13, R5 ;  /* 0x0000000d84652223 */ /* 0x020fe20000010005 */
[----:B------:R3:W-:Y:S01]  /*17740*/  STS.64 [R7+0x8000], R116 ;  /* 0x0080007407007388 */ /* 0x0007e20000000a00 */
[----:B------:R-:W-:Y:S02]  /*17750*/  IMAD R8, R14, R11, R8 ;  /* 0x0000000b0e087224 */ /* 0x000fe400078e0208 */
[----:B--2---:R-:W-:Y:S01]  /*17760*/  @P1 FFMA.FTZ R100, R3, R18, R4 ;  /* 0x0000001203641223 */ /* 0x004fe20000010004 */
        /* <DEDUP_REMOVED lines=44> */
.L_x_4292:
[----:B------:R-:W-:Y:S05]  /*17a30*/  BSYNC.RECONVERGENT B0 ;  /* 0x0000000000007941 */ /* 0x000fea0003800200 */
.L_x_4291:
[----:B------:R-:W4:Y:S01]  /*17a40*/  LDCU.64 UR4, c[0x0][0x3f8] ;  /* 0x00007f00ff0477ac */ /* 0x000f220008000a00 */
[----:B------:R-:W-:Y:S01]  /*17a50*/  SHF.R.U32.HI R185, RZ, 0x4, R185 ;  /* 0x00000004ffb97819 */ /* 0x000fe200000116b9 */
[----:B------:R-:W-:Y:S01]  /*17a60*/  VIADD R202, R202, -UR8 ;  /* 0x80000008caca7c36 */ /* 0x000fe20008000000 */
[----:B------:R-:W-:-:S03]  /*17a70*/  LOP3.LUT R0, R0, 0x3c, RZ, 0xc0, !PT ;  /* 0x0000003c00007812 */ /* 0x000fc600078ec0ff */
[C---:B--2---:R-:W-:Y:S01]  /*17a80*/  VIADD R101, R185.reuse, 0x8 ;  /* 0x00000008b9657836 */ /* 0x044fe20000000000 */
[CC--:B------:R-:W-:Y:S01]  /*17a90*/  ISETP.GE.AND P0, PT, R185.reuse, R202.reuse, PT ;  /* 0x000000cab900720c */ /* 0x0c0fe20003f06270 */
[C---:B------:R-:W-:Y:S02]  /*17aa0*/  IMAD R0, R185.reuse, 0xc0, R0 ;  /* 0x000000c0b9007824 */ /* 0x040fe400078e0200 */
[----:B------:R-:W-:Y:S01]  /*17ab0*/  VIADD R103, R185, 0x10 ;  /* 0x00000010b9677836 */ /* 0x000fe20000000000 */
[----:B------:R-:W-:Y:S01]  /*17ac0*/  ISETP.GE.AND P6, PT, R101, R202, PT ;  /* 0x000000ca6500720c */ /* 0x000fe20003fc6270 */
[----:B------:R-:W-:Y:S01]  /*17ad0*/  VIADD R101, R185, 0x18 ;  /* 0x00000018b9657836 */ /* 0x000fe20000000000 */
[----:B------:R-:W-:Y:S02]  /*17ae0*/  IADD3 R0, P1, PT, R3, R0, RZ ;  /* 0x0000000003007210 */ /* 0x000fe40007f3e0ff */
[----:B------:R-:W-:Y:S01]  /*17af0*/  ISETP.GE.AND P5, PT, R103, R202, PT ;  /* 0x000000ca6700720c */ /* 0x000fe20003fa6270 */
[----:B------:R-:W-:Y:S01]  /*17b00*/  VIADD R103, R185, 0x20 ;  /* 0x00000020b9677836 */ /* 0x000fe20000000000 */
[----:B------:R-:W-:Y:S01]  /*17b10*/  LEA.HI.X.SX32 R105, R3, RZ, 0x1, P1 ;  /* 0x000000ff03697211 */ /* 0x000fe200008f0eff */
[----:B------:R-:W-:Y:S01]  /*17b20*/  VIADD R3, R185, 0x30 ;  /* 0x00000030b9037836 */ /* 0x000fe20000000000 */
[----:B----4-:R-:W-:-:S02]  /*17b30*/  LEA R104, P1, R0, UR4, 0x2 ;  /* 0x0000000400687c11 */ /* 0x010fc4000f8210ff */
[-C--:B------:R-:W-:Y:S01]  /*17b40*/  ISETP.GE.AND P4, PT, R101, R202.reuse, PT ;  /* 0x000000ca6500720c */ /* 0x080fe20003f86270 */
[C---:B------:R-:W-:Y:S01]  /*17b50*/  VIADD R101, R185.reuse, 0x28 ;  /* 0x00000028b9657836 */ /* 0x040fe20000000000 */
        /* <DEDUP_REMOVED lines=32> */
.L_x_4293:
        /* <DEDUP_REMOVED lines=10> */
.L_x_6917:


//--------------------- .text._ZN5flash24flash_fwd_splitkv_kernelI23Flash_fwd_kernel_traitsILi192ELi64ELi64ELi4ELb0ELb0EN7cutlass6half_tE19Flash_kernel_traitsILi192ELi64ELi64ELi4ES3_EELb0ELb0ELb0ELb0ELb1ELb1ELb1ELb1EEEvNS_16Flash_fwd_paramsE --------------------------
	.section	.text._ZN5flash24flash_fwd_splitkv_kernelI23Flash_fwd_kernel_traitsILi192ELi64ELi64ELi4ELb0ELb0EN7cutlass6half_tE19Flash_kernel_traitsILi192ELi64ELi64ELi4ES3_EELb0ELb0ELb0ELb0ELb1ELb1ELb1ELb1EEEvNS_16Flash_fwd_paramsE,"ax",@progbits
	.align	128
        .global         _ZN5flash24flash_fwd_splitkv_kernelI23Flash_fwd_kernel_traitsILi192ELi64ELi64ELi4ELb0ELb0EN7cutlass6half_tE19Flash_kernel_traitsILi192ELi64ELi64ELi4ES3_EELb0ELb0ELb0ELb0ELb1ELb1ELb1ELb1EEEvNS_16Flash_fwd_paramsE
        .type           _ZN5flash24flash_fwd_splitkv_kernelI23Flash_fwd_kernel_traitsILi192ELi64ELi64ELi4ELb0ELb0EN7cutlass6half_tE19Flash_kernel_traitsILi192ELi64ELi64ELi4ES3_EELb0ELb0ELb0ELb0ELb1ELb1ELb1ELb1EEEvNS_16Flash_fwd_paramsE,@function
        .size           _ZN5flash24flash_fwd_splitkv_kernelI23Flash_fwd_kernel_traitsILi192ELi64ELi64ELi4ELb0ELb0EN7cutlass6half_tE19Flash_kernel_traitsILi192ELi64ELi64ELi4ES3_EELb0ELb0ELb0ELb0ELb1ELb1ELb1ELb1EEEvNS_16Flash_fwd_paramsE,(.L_x_6918 - _ZN5flash24flash_fwd_splitkv_kernelI23Flash_fwd_kernel_traitsILi192ELi64ELi64ELi4ELb0ELb0EN7cutlass6half_tE19Flash_kernel_traitsILi192ELi64ELi64ELi4ES3_EELb0ELb0ELb0ELb0ELb1ELb1ELb1ELb1EEEvNS_16Flash_fwd_paramsE)
        .other          _ZN5flash24flash_fwd_splitkv_kernelI23Flash_fwd_kernel_traitsILi192ELi64ELi64ELi4ELb0ELb0EN7cutlass6half_tE19Flash_kernel_traitsILi192ELi64ELi64ELi4ES3_EELb0ELb0ELb0ELb0ELb1ELb1ELb1ELb1EEEvNS_16Flash_fwd_paramsE,@"STO_CUDA_ENTRY STV_DEFAULT"
_ZN5flash24flash_fwd_splitkv_kernelI23Flash_fwd_kernel_traitsILi192ELi64ELi64ELi4ELb0ELb0EN7cutlass6half_tE19Flash_kernel_traitsILi192ELi64ELi64ELi4ES3_EELb0ELb0ELb0ELb0ELb1ELb1ELb1ELb1EEEvNS_16Flash_fwd_paramsE:
.text._ZN5flash24flash_fwd_splitkv_kernelI23Flash_fwd_kernel_traitsILi192ELi64ELi64ELi4ELb0ELb0EN7cutlass6half_tE19Flash_kernel_traitsILi192ELi64ELi64ELi4ES3_EELb0ELb0ELb0ELb0ELb1ELb1ELb1ELb1EEEvNS_16Flash_fwd_paramsE:
        /* <DEDUP_REMOVED lines=47> */
[----:B------:R-:W4:Y:S01]  /*02f0*/  S2R R13, SR_CTAID.X ;  /* 0x00000000000d7919 */ /* 0x000f220000002500 */
[----:B------:R4:W5:Y:S07]  /*0300*/  @P3 LDG.E R75, desc[UR6][R14.64] ;  /* 0x000000060e4b3981 */ /* 0x00096e000c1e1900 */
[----:B------:R2:W5:Y:S01]  /*0310*/  @P4 LDG.E R0, desc[UR6][R120.64] ;  /* 0x0000000678004981 */ /* 0x000562000c1e1900 */
[----:B---3--:R-:W-:Y:S01]  /*0320*/  ISETP.NE.AND P2, PT, RZ, UR4, PT ;  /* 0x00000004ff007c0c */ /* 0x008fe2000bf45270 */
[----:B-1----:R-:W-:Y:S01]  /*0330*/  IMAD.MOV.U32 R5, RZ, RZ, -0x1 ;  /* 0xffffffffff057424 */ /* 0x002fe200078e00ff */
[----:B----4-:R-:W-:-:S02]  /*0340*/  ISETP.EQ.U32.AND P5, PT, R2, RZ, PT ;  /* 0x000000ff0200720c */ /* 0x010fc40003fa2070 */
[----:B------:R-:W-:Y:S02]  /*0350*/  IADD3 R16, P0, PT, R7, R2, RZ ;  /* 0x0000000207107210 */ /* 0x000fe40007f1e0ff */
[----:B------:R-:W-:-:S03]  /*0360*/  ISETP.EQ.OR.EX P5, PT, R3, RZ, !P2, P5 ;  /* 0x000000ff0300720c */ /* 0x000fc600057a2750 */
[----:B------:R-:W-:-:S10]  /*0370*/  IMAD.X R17, R6, 0x1, R3, P0 ;  /* 0x0000000106117824 */ /* 0x000fd400000e0603 */
[----:B------:R1:W5:Y:S01]  /*0380*/  @!P5 LDG.E R5, desc[UR6][R16.64] ;  /* 0x000000061005d981 */ /* 0x000362000c1e1900 */
[----:B------:R-:W-:Y:S01]  /*0390*/  ISETP.NE.U32.AND P0, PT, R2, RZ, PT ;  /* 0x000000ff0200720c */ /* 0x000fe20003f05070 */
[----:B------:R-:W3:Y:S01]  /*03a0*/  @!P1 LDC R201, c[0x0][0x434] ;  /* 0x00010d00ffc99b82 */ /* 0x000ee20000000800 */
[----:B------:R-:W-:Y:S02]  /*03b0*/  IMAD.MOV R14, RZ, RZ, -R203 ;  /* 0x000000ffff0e7224 */ /* 0x000fe400078e0acb */
[----:B------:R-:W-:Y:S01]  /*03c0*/  ISETP.NE.AND.EX P0, PT, R3, RZ, PT, P0 ;  /* 0x000000ff0300720c */ /* 0x000fe20003f05300 */
[----:B------:R-:W-:Y:S02]  /*03d0*/  IMAD.SHL.U32 R110, R13, 0x40, RZ ;  /* 0x000000400d6e7824 */ /* 0x000fe400078e00ff */
[----:B------:R-:W-:-:S10]  /*03e0*/  IMAD R14, R9, R14, UR10 ;  /* 0x0000000a090e7e24 */ /* 0x000fd4000f8e020e */
[----:B------:R-:W4:Y:S01]  /*03f0*/  @!P0 LDC R83, c[0x0][0x438] ;  /* 0x00010e00ff538b82 */ /* 0x000f220000000800 */
[----:B--2---:R-:W-:-:S05]  /*0400*/  @P1 IMAD.IADD R201, R11, 0x1, -R12 ;  /* 0x000000010bc91824 */ /* 0x004fca00078e0a0c */
[----:B---3--:R-:W-:Y:S01]  /*0410*/  ISETP.GT.AND P1, PT, R201, R110, PT ;  /* 0x0000006ec900720c */ /* 0x008fe20003f24270 */
[----:B-1--4-:R-:W-:-:S12]  /*0420*/  @!P0 BRA `(.L_x_4294) ;  /* 0x00000000000c8947 */ /* 0x012fd80003800000 */
[----:B------:R-:W2:Y:S02]  /*0430*/  @P2 LDG.E R2, desc[UR6][R16.64+0x4] ;  /* 0x0000040610022981 */ /* 0x000ea4000c1e1900 */
[----:B--2--5:R-:W-:-:S06]  /*0440*/  @P2 IADD3 R83, PT, PT, R2, -R5, RZ ;  /* 0x8000000502532210 */ /* 0x024fcc0007ffe0ff */
[----:B------:R1:W5:Y:S02]  /*0450*/  @!P2 LDG.E R83, desc[UR6][R16.64] ;  /* 0x000000061053a981 */ /* 0x000364000c1e1900 */
.L_x_4294:
[----:B------:R-:W-:Y:S05]  /*0460*/  @!P1 EXIT ;  /* 0x000000000000994d */ /* 0x000fea0003800000 */
[----:B------:R-:W2:Y:S01]  /*0470*/  LDC R8, c[0x0][0x374] ;  /* 0x0000dd00ff087b82 */ /* 0x000ea20000000800 */
[----:B------:R-:W3:Y:S01]  /*0480*/  S2R R4, SR_CTAID.Y ;  /* 0x0000000000047919 */ /* 0x000ee20000002600 */
[--C-:B-----5:R-:W-:Y:S02]  /*0490*/  IMAD.IADD R83, R83, 0x1, -R0.reuse ;  /* 0x0000000153537824 */ /* 0x120fe400078e0a00 */
[----:B------:R-:W-:Y:S01]  /*04a0*/  @P3 IMAD.IADD R75, R75, 0x1, -R0 ;  /* 0x000000014b4b3824 */ /* 0x000fe200078e0a00 */
[----:B------:R-:W4:Y:S03]  /*04b0*/  S2R R74, SR_TID.X ;  /* 0x00000000004a7919 */ /* 0x000f260000002100 */
[----:B------:R-:W1:Y:S01]  /*04c0*/  LDC R2, c[0x0][0x438] ;  /* 0x00010e00ff027b82 */ /* 0x000e620000000800 */
[-C--:B--2---:R-:W-:Y:S02]  /*04d0*/  IABS R11, R8.reuse ;  /* 0x00000008000b7213 */ /* 0x084fe40000000000 */
[----:B------:R-:W-:-:S02]  /*04e0*/  IABS R15, R8 ;  /* 0x00000008000f7213 */ /* 0x000fc40000000000 */
[----:B------:R-:W2:Y:S03]  /*04f0*/  I2F.RP R3, R11 ;  /* 0x0000000b00037306 */ /* 0x000ea60000209400 */
[----:B------:R-:W-:Y:S02]  /*0500*/  IMAD.MOV R15, RZ, RZ, -R15 ;  /* 0x000000ffff0f7224 */ /* 0x000fe400078e0a0f */
[----:B-1----:R-:W-:-:S05]  /*0510*/  VIADD R2, R2, 0x3f ;  /* 0x0000003f02027836 */ /* 0x002fca0000000000 */
[----:B------:R-:W-:-:S04]  /*0520*/  SHF.R.S32.HI R17, RZ, 0x1f, R2 ;  /* 0x0000001fff117819 */ /* 0x000fc80000011402 */
[----:B------:R-:W-:Y:S01]  /*0530*/  LEA.HI R17, R17, R2, RZ, 0x6 ;  /* 0x0000000211117211 */ /* 0x000fe200078f30ff */
[----:B--2---:R-:W1:Y:S03]  /*0540*/  MUFU.RCP R18, R3 ;  /* 0x0000000300127308 */ /* 0x004e660000001000 */
[----:B------:R-:W-:-:S05]  /*0550*/  LEA.HI.SX32 R17, R17, R8, 0x1a ;  /* 0x0000000811117211 */ /* 0x000fca00078fd2ff */
[----:B------:R-:W-:-:S05]  /*0560*/  VIADD R17, R17, 0xffffffff ;  /* 0xffffffff11117836 */ /* 0x000fca0000000000 */
[----:B------:R-:W-:Y:S02]  /*0570*/  IABS R16, R17 ;  /* 0x0000001100107213 */ /* 0x000fe40000000000 */
[----:B------:R-:W-:Y:S01]  /*0580*/  LOP3.LUT R17, R17, R8, RZ, 0x3c, !PT ;  /* 0x0000000811117212 */ /* 0x000fe200078e3cff */
[----:B-1----:R-:W-:-:S03]  /*0590*/  VIADD R18, R18, 0xffffffe ;  /* 0x0ffffffe12127836 */ /* 0x002fc60000000000 */
[----:B------:R-:W-:Y:S01]  /*05a0*/  ISETP.GE.AND P0, PT, R17, RZ, PT ;  /* 0x000000ff1100720c */ /* 0x000fe20003f06270 */
[----:B------:R-:W1:Y:S02]  /*05b0*/  F2I.FTZ.U32.TRUNC.NTZ R19, R18 ;  /* 0x0000001200137305 */ /* 0x000e64000021f000 */
[----:B-1----:R-:W-:Y:S02]  /*05c0*/  IMAD.MOV R2, RZ, RZ, -R19 ;  /* 0x000000ffff027224 */ /* 0x002fe400078e0a13 */
[----:B------:R-:W-:Y:S02]  /*05d0*/  IMAD.MOV.U32 R18, RZ, RZ, RZ ;  /* 0x000000ffff127224 */ /* 0x000fe400078e00ff */
[----:B------:R-:W-:-:S04]  /*05e0*/  IMAD R3, R2, R11, RZ ;  /* 0x0000000b02037224 */ /* 0x000fc800078e02ff */
[----:B------:R-:W-:-:S06]  /*05f0*/  IMAD.HI.U32 R3, R19, R3, R18 ;  /* 0x0000000313037227 */ /* 0x000fcc00078e0012 */
[----:B------:R-:W-:Y:S02]  /*0600*/  IMAD.HI.U32 R10, R3, R16, RZ ;  /* 0x00000010030a7227 */ /* 0x000fe400078e00ff */
[----:B------:R-:W1:Y:S02]  /*0610*/  @!P3 LDC.64 R2, c[0x0][0x488] ;  /* 0x00012200ff02bb82 */ /* 0x000e640000000a00 */
[----:B------:R-:W-:-:S05]  /*0620*/  IMAD R16, R10, R15, R16 ;  /* 0x0000000f0a107224 */ /* 0x000fca00078e0210 */
[----:B------:R-:W-:Y:S01]  /*0630*/  ISETP.GT.U32.AND P1, PT, R11, R16, PT ;  /* 0x000000100b00720c */ /* 0x000fe20003f24070 */
[----:B------:R-:W2:-:S12]  /*0640*/  @!P3 LDC R15, c[0x0][0x43c] ;  /* 0x00010f00ff0fbb82 */ /* 0x000e980000000800 */
[----:B------:R-:W-:Y:S02]  /*0650*/  @!P1 IMAD.IADD R16, R16, 0x1, -R11 ;  /* 0x0000000110109824 */ /* 0x000fe400078e0a0b */
[----:B------:R-:W-:Y:S01]  /*0660*/  @!P1 VIADD R10, R10, 0x1 ;  /* 0x000000010a0a9836 */ /* 0x000fe20000000000 */
[----:B------:R-:W-:Y:S02]  /*0670*/  ISETP.NE.AND P1, PT, R8, RZ, PT ;  /* 0x000000ff0800720c */ /* 0x000fe40003f25270 */
[----:B-1----:R-:W-:Y:S02]  /*0680*/  @!P3 ISETP.NE.U32.AND P2, PT, R2, RZ, PT ;  /* 0x000000ff0200b20c */ /* 0x002fe40003f45070 */
[----:B------:R-:W-:Y:S02]  /*0690*/  ISETP.GE.U32.AND P5, PT, R16, R11, PT ;  /* 0x0000000b1000720c */ /* 0x000fe40003fa6070 */
[----:B------:R-:W-:-:S04]  /*06a0*/  @!P3 ISETP.NE.AND.EX P2, PT, R3, RZ, PT, P2 ;  /* 0x000000ff0300b20c */ /* 0x000fc80003f45320 */
[----:B--2---:R-:W-:-:S05]  /*06b0*/  @!P3 SEL R2, R15, RZ, P2 ;  /* 0x000000ff0f02b207 */ /* 0x004fca0001000000 */
[----:B------:R-:W-:Y:S02]  /*06c0*/  @!P3 IMAD.IADD R75, R83, 0x1, R2 ;  /* 0x00000001534bb824 */ /* 0x000fe400078e0202 */
[----:B------:R-:W-:Y:S02]  /*06d0*/  @P5 VIADD R10, R10, 0x1 ;  /* 0x000000010a0a5836 */ /* 0x000fe40000000000 */
[----:B------:R-:W-:Y:S02]  /*06e0*/  VIADD R3, R75, 0x3f ;  /* 0x0000003f4b037836 */ /* 0x000fe40000000000 */
        /* <DEDUP_REMOVED lines=8> */
[----:B----4-:R-:W-:Y:S05]  /*0770*/  @!P0 BRA `(.L_x_4295) ;  /* 0x0000000400648947 */ /* 0x010fea0003800000 */
[----:B------:R-:W1:Y:S01]  /*0780*/  LDC.64 R2, c[0x0][0x430] ;  /* 0x00010c00ff027b82 */ /* 0x000e620000000a00 */
[----:B------:R-:W2:Y:S01]  /*0790*/  LDCU UR4, c[0x0][0x44c] ;  /* 0x00008980ff0477ac */ /* 0x000ea20008000800 */
[C---:B------:R-:W-:Y:S01]  /*07a0*/  IMAD.SHL.U32 R5, R74.reuse, 0x4, RZ ;  /* 0x000000044a057824 */ /* 0x040fe200078e00ff */
[----:B------:R-:W-:Y:S01]  /*07b0*/  SHF.R.U32.HI R0, RZ, 0x4, R74 ;  /* 0x00000004ff007819 */ /* 0x000fe2000001164a */
[----:B------:R-:W-:Y:S01]  /*07c0*/  IMAD.IADD R201, R201, 0x1, -R110 ;  /* 0x00000001c9c97824 */ /* 0x000fe200078e0a6e */
[----:B------:R-:W3:Y:S01]  /*07d0*/  LDCU.64 UR8, c[0x0][0x3f8] ;  /* 0x00007f00ff0877ac */ /* 0x000ee20008000a00 */
[----:B------:R-:W-:Y:S02]  /*07e0*/  LOP3.LUT P6, R74, R74, 0xf, RZ, 0xc0, !PT ;  /* 0x0000000f4a4a7812 */ /* 0x000fe400078cc0ff */
[----:B------:R-:W-:Y:S01]  /*07f0*/  LOP3.LUT R5, R5, 0x3c, RZ, 0xc0, !PT ;  /* 0x0000003c05057812 */ /* 0x000fe200078ec0ff */
[C---:B------:R-:W-:Y:S01]  /*0800*/  VIADD R8, R0.reuse, 0x10 ;  /* 0x0000001000087836 */ /* 0x040fe20000000000 */
[C---:B------:R-:W-:Y:S01]  /*0810*/  ISETP.GE.AND P2, PT, R0.reuse, R201, PT ;  /* 0x000000c90000720c */ /* 0x040fe20003f46270 */
[----:B------:R-:W-:-:S02]  /*0820*/  VIADD R6, R0, 0x18 ;  /* 0x0000001800067836 */ /* 0x000fc40000000000 */
[----:B------:R-:W-:Y:S01]  /*0830*/  IMAD R5, R0, 0xc0, R5 ;  /* 0x000000c000057824 */ /* 0x000fe200078e0205 */
[-C--:B------:R-:W-:Y:S02]  /*0840*/  ISETP.GE.AND P5, PT, R8, R201.reuse, PT ;  /* 0x000000c90800720c */ /* 0x080fe40003fa6270 */
[----:B------:R-:W-:Y:S01]  /*0850*/  ISETP.GE.AND P4, PT, R6, R201, PT ;  /* 0x000000c90600720c */ /* 0x000fe20003f86270 */
[----:B------:R-:W-:Y:S02]  /*0860*/  VIADD R6, R0, 0x30 ;  /* 0x0000003000067836 */ /* 0x000fe40000000000 */
[----:B-1----:R-:W-:Y:S02]  /*0870*/  IMAD R2, R4, R2, R203 ;  /* 0x0000000204027224 */ /* 0x002fe400078e02cb */
[----:B------:R-:W-:Y:S02]  /*0880*/  VIADD R4, R0, 0x8 ;  /* 0x0000000800047836 */ /* 0x000fe40000000000 */
[----:B------:R-:W-:-:S03]  /*0890*/  IMAD R9, R2, R9, R14 ;  /* 0x0000000902097224 */ /* 0x000fc600078e020e */
[----:B------:R-:W-:Y:S01]  /*08a0*/  ISETP.GE.AND P1, PT, R4, R201, PT ;  /* 0x000000c90400720c */ /* 0x000fe20003f26270 */
[----:B------:R-:W-:Y:S02]  /*08b0*/  IMAD R3, R9, R3, R110 ;  /* 0x0000000309037224 */ /* 0x000fe400078e026e */
[----:B------:R-:W-:Y:S02]  /*08c0*/  VIADD R4, R0, 0x20 ;  /* 0x0000002000047836 */ /* 0x000fe40000000000 */
[----:B--2---:R-:W-:Y:S01]  /*08d0*/  IMAD R2, R3, UR4, RZ ;  /* 0x0000000403027c24 */ /* 0x004fe2000f8e02ff */
[----:B------:R-:W1:Y:S02]  /*08e0*/  LDCU.64 UR4, c[0x0][0x428] ;  /* 0x00008500ff0477ac */ /* 0x000e640008000a00 */
[----:B------:R-:W-:Y:S01]  /*08f0*/  ISETP.GE.AND P3, PT, R4, R201, PT ;  /* 0x000000c90400720c */ /* 0x000fe20003f66270 */
[----:B------:R-:W-:Y:S01]  /*0900*/  VIADD R4, R0, 0x28 ;  /* 0x0000002800047836 */ /* 0x000fe20000000000 */
        /* <DEDUP_REMOVED lines=64> */
.L_x_4295:
        /* <DEDUP_REMOVED lines=9> */
.L_x_4296:
        /* <DEDUP_REMOVED lines=104> */
.L_x_4297:
        /* <DEDUP_REMOVED lines=15> */
.L_x_4299:
[----:B------:R-:W2:Y:S01]  /*1510*/  LDC.64 R6, c[0x0][0x3b8] ;  /* 0x0000ee00ff067b82 */ /* 0x000ea20000000a00 */
[----:B-1----:R-:W-:-:S05]  /*1520*/  IADD3 R2, PT, PT, R0, R5, RZ ;  /* 0x0000000500027210 */ /* 0x002fca0007ffe0ff */
[C---:B--2---:R-:W-:Y:S02]  /*1530*/  IMAD R21, R2.reuse, R7, RZ ;  /* 0x0000000702157224 */ /* 0x044fe400078e02ff */
[----:B------:R-:W-:-:S05]  /*1540*/  IMAD.WIDE.U32 R2, R2, R6, RZ ;  /* 0x0000000602027225 */ /* 0x000fca00078e00ff */
[----:B------:R-:W-:Y:S02]  /*1550*/  IADD3 R21, PT, PT, R3, R21, RZ ;  /* 0x0000001503157210 */ /* 0x000fe40007ffe0ff */
[----:B------:R-:W-:Y:S02]  /*1560*/  MOV R20, R2 ;  /* 0x0000000200147202 */ /* 0x000fe40000000f00 */
.L_x_4300:
        /* <DEDUP_REMOVED lines=14> */
.L_x_4301:
[----:B------:R-:W1:Y:S01]  /*1650*/  LDC.64 R2, c[0x0][0x3c0] ;  /* 0x0000f000ff027b82 */ /* 0x000e620000000a00 */
[----:B------:R-:W-:-:S05]  /*1660*/  IADD3 R0, PT, PT, R0, R5, RZ ;  /* 0x0000000500007210 */ /* 0x000fca0007ffe0ff */
[C---:B-1----:R-:W-:Y:S02]  /*1670*/  IMAD R23, R0.reuse, R3, RZ ;  /* 0x0000000300177224 */ /* 0x042fe400078e02ff */
[----:B-----5:R-:W-:-:S05]  /*1680*/  IMAD.WIDE.U32 R4, R0, R2, RZ ;  /* 0x0000000200047225 */ /* 0x020fca00078e00ff */
[----:B------:R-:W-:Y:S02]  /*1690*/  IADD3 R23, PT, PT, R5, R23, RZ ;  /* 0x0000001705177210 */ /* 0x000fe40007ffe0ff */
[----:B------:R-:W-:-:S07]  /*16a0*/  MOV R22, R4 ;  /* 0x0000000400167202 */ /* 0x000fce0000000f00 */
.L_x_4302:
        /* <DEDUP_REMOVED lines=51> */
.L_x_4298:
[----:B------:R-:W-:Y:S01]  /*19e0*/  IMAD.MOV.U32 R5, RZ, RZ, RZ ;  /* 0x000000ffff057224 */ /* 0x000fe200078e00ff */
[----:B------:R-:W-:Y:S01]  /*19f0*/  ISETP.NE.AND P2, PT, R12, -0x1, PT ;  /* 0xffffffff0c00780c */ /* 0x000fe20003f45270 */
[----:B------:R-:W1:Y:S01]  /*1a00*/  LDC.64 R116, c[0x0][0x3b0] ;  /* 0x0000ec00ff747b82 */ /* 0x000e620000000a00 */
[----:B------:R-:W2:Y:S03]  /*1a10*/  LDCU.64 UR4, c[0x0][0x3c8] ;  /* 0x00007900ff0477ac */ /* 0x000ea60008000a00 */
[----:B------:R3:W5:Y:S01]  /*1a20*/  @P4 LDG.E R5, desc[UR6][R120.64] ;  /* 0x0000000678054981 */ /* 0x000762000c1e1900 */
[----:B------:R-:W-:Y:S01]  /*1a30*/  IMAD.SHL.U32 R108, R74, 0x8, RZ ;  /* 0x000000084a6c7824 */ /* 0x000fe200078e00ff */
[----:B------:R-:W-:Y:S01]  /*1a40*/  SHF.R.U32.HI R118, RZ, 0x3, R74 ;  /* 0x00000003ff767819 */ /* 0x000fe2000001164a */
[----:B------:R-:W-:Y:S01]  /*1a50*/  IMAD.SHL.U32 R77, R2, 0x10, RZ ;  /* 0x00000010024d7824 */ /* 0x000fe200078e00ff */
[----:B------:R-:W-:Y:S01]  /*1a60*/  SHF.L.U64.HI R72, R6, 0x4, R7 ;  /* 0x0000000406487819 */ /* 0x000fe20000010207 */
[----:B------:R-:W4:Y:S01]  /*1a70*/  LDCU.64 UR8, c[0x0][0x388] ;  /* 0x00007100ff0877ac */ /* 0x000f220008000a00 */
[----:B------:R-:W-:Y:S01]  /*1a80*/  LOP3.LUT R26, R108, 0x38, RZ, 0xc0, !PT ;  /* 0x000000386c1a7812 */ /* 0x000fe200078ec0ff */
[----:B------:R-:W-:Y:S01]  /*1a90*/  IMAD.MOV.U32 R119, RZ, RZ, RZ ;  /* 0x000000ffff777224 */ /* 0x000fe200078e00ff */
[----:B------:R-:W2:Y:S01]  /*1aa0*/  @!P2 LDC.64 R8, c[0x0][0x398] ;  /* 0x0000e600ff08ab82 */ /* 0x000ea20000000a00 */
[----:B------:R-:W-:Y:S01]  /*1ab0*/  SHF.L.U32 R73, R6, 0x4, RZ ;  /* 0x0000000406497819 */ /* 0x000fe200000006ff */
[----:B------:R-:W-:Y:S01]  /*1ac0*/  VIADD R202, R134, 0xffffffff ;  /* 0xffffffff86ca7836 */ /* 0x000fe20000000000 */
[----:B------:R-:W-:-:S02]  /*1ad0*/  IADD3 R18, P3, PT, R26, R18, RZ ;  /* 0x000000121a127210 */ /* 0x000fc40007f7e0ff */
[----:B------:R-:W-:Y:S01]  /*1ae0*/  SHF.L.U64.HI R76, R2, 0x4, R3 ;  /* 0x00000004024c7819 */ /* 0x000fe20000010203 */
[----:B------:R-:W-:Y:S01]  /*1af0*/  IMAD.SHL.U32 R200, R202, 0x40, RZ ;  /* 0x00000040cac87824 */ /* 0x000fe200078e00ff */
[----:B------:R-:W-:Y:S01]  /*1b00*/  SHF.L.U32 R79, R74, 0x6, RZ ;  /* 0x000000064a4f7819 */ /* 0x000fe200000006ff */
[----:B------:R-:W-:-:S03]  /*1b10*/  IMAD.X R19, RZ, RZ, R10, P3 ;  /* 0x000000ffff137224 */ /* 0x000fc600018e060a */
[----:B------:R-:W-:Y:S01]  /*1b20*/  LOP3.LUT R79, R79, 0x1c0, RZ, 0xc0, !PT ;  /* 0x000001c04f4f7812 */ /* 0x000fe200078ec0ff */
[----:B-1----:R-:W-:-:S04]  /*1b30*/  @P2 IMAD.WIDE.U32 R20, R12, R116, RZ ;  /* 0x000000740c142225 */ /* 0x002fc800078e00ff */
[----:B------:R-:W-:Y:S01]  /*1b40*/  IMAD.WIDE.U32 R18, R118, R6, R18 ;  /* 0x0000000676127225 */ /* 0x000fe200078e0012 */
[----:B------:R-:W-:-:S03]  /*1b50*/  SHF.R.S32.HI R6, RZ, 0x1f, R83 ;  /* 0x0000001fff067819 */ /* 0x000fc60000011453 */
[----:B------:R-:W-:Y:S01]  /*1b60*/  IMAD R87, R118, R7, R19 ;  /* 0x0000000776577224 */ /* 0x000fe200078e0213 */
[----:B------:R-:W-:Y:S01]  /*1b70*/  SHF.L.U32 R86, R18, 0x1, RZ ;  /* 0x0000000112567819 */ /* 0x000fe200000006ff */
[----:B--2---:R-:W-:-:S03]  /*1b80*/  @!P2 IMAD.WIDE.U32 R22, R203, R8, RZ ;  /* 0x00000008cb16a225 */ /* 0x004fc600078e00ff */
        /* <DEDUP_REMOVED lines=22> */
[----:B------:R-:W-:Y:S01]  /*1cf0*/  IMAD.WIDE.U32 R16, R118, R2, R16 ;  /* 0x0000000276107225 */ /* 0x000fe200078e0010 */
[----:B------:R-:W-:-:S03]  /*1d00*/  LEA.HI R2, R6, R83, RZ, 0x6 ;  /* 0x0000005306027211 */ /* 0x000fc600078f30ff */
[----:B------:R-:W-:Y:S01]  /*1d10*/  IMAD R85, R118, R3, R17 ;  /* 0x0000000376557224 */ /* 0x000fe200078e0211 */
[----:B------:R-:W-:Y:S01]  /*1d20*/  SHF.R.S32.HI R2, RZ, 0x6, R2 ;  /* 0x00000006ff027819 */ /* 0x000fe20000011402 */
[----:B------:R-:W-:Y:S02]  /*1d30*/  IMAD.SHL.U32 R84, R16, 0x2, RZ ;  /* 0x0000000210547824 */ /* 0x000fe400078e00ff */
[----:B------:R-:W-:Y:S01]  /*1d40*/  IMAD R9, R12, R117, R10 ;  /* 0x000000750c097224 */ /* 0x000fe200078e020a */
[----:B------:R-:W-:Y:S01]  /*1d50*/  SHF.L.U64.HI R85, R16, 0x1, R85 ;  /* 0x0000000110557819 */ /* 0x000fe20000010255 */
[----:B------:R-:W-:Y:S01]  /*1d60*/  IMAD.WIDE.U32 R116, R12, R116, R14 ;  /* 0x000000740c747225 */ /* 0x000fe200078e000e */
[----:B--2---:R-:W-:Y:S02]  /*1d70*/  IADD3 R84, P2, PT, R84, UR4, RZ ;  /* 0x0000000454547c10 */ /* 0x004fe4000ff5e0ff */
[----:B------:R-:W-:Y:S02]  /*1d80*/  VIMNMX R81, PT, PT, R195, R2, !PT ;  /* 0x00000002c3517248 */ /* 0x000fe40007fe0100 */
[----:B------:R-:W-:Y:S01]  /*1d90*/  IADD3.X R85, PT, PT, R85, UR5, RZ, P2, !PT ;  /* 0x0000000555557c10 */ /* 0x000fe200097fe4ff */
[----:B------:R-:W-:Y:S01]  /*1da0*/  IMAD.MOV.U32 R198, RZ, RZ, R84 ;  /* 0x000000ffffc67224 */ /* 0x000fe200078e0054 */
[----:B------:R-:W-:-:S02]  /*1db0*/  ISETP.GT.AND P2, PT, R134, R81, PT ;  /* 0x000000518600720c */ /* 0x000fc40003f44270 */
        /* <DEDUP_REMOVED lines=30> */
[----:B------:R-:W-:Y:S01]  /*1fa0*/  SHF.R.S32.HI R96, RZ, 0x1f, R113 ;  /* 0x0000001fff607819 */ /* 0x000fe20000011471 */
[----:B-1----:R-:W-:Y:S01]  /*1fb0*/  IMAD.WIDE.U32 R8, R203, R2, R26 ;  /* 0x00000002cb087225 */ /* 0x002fe200078e001a */
        /* <DEDUP_REMOVED lines=67> */
[----:B------:R-:W-:Y:S01]  /*23f0*/  SHF.R.S64 R99, R0, 0x1f, R97 ;  /* 0x0000001f00637819 */ /* 0x000fe20000001061 */
[C---:B------:R-:W-:Y:S01]  /*2400*/  IMAD R104, R134.reuse, -0x40, R83 ;  /* 0xffffffc086687824 */ /* 0x040fe200078e0253 */
[----:B------:R-:W-:Y:S01]  /*2410*/  MOV R100, R200 ;  /* 0x000000c800647202 */ /* 0x000fe20000000f00 */
        /* <DEDUP_REMOVED lines=11> */
.L_x_4325:
        /* <DEDUP_REMOVED lines=15> */
[----:B------:R-:W2:Y:S02]  /*25c0*/  @P0 LDG.E.128 R12, desc[UR6][R88.64] ;  /* 0x00000006580c0981 */ /* 0x000ea4000c1e1d00 */
[----:B------:R-:W1:Y:S02]  /*25d0*/  @P6 LDC.64 R2, c[0x0][0x4b0] ;  /* 0x00012c00ff026b82 */ /* 0x000e640000000a00 */
        /* <DEDUP_REMOVED lines=27> */
[----:B------:R-:W1:Y:S02]  /*2790*/  @P4 LDC.64 R2, c[0x0][0x3c0] ;  /* 0x0000f000ff024b82 */ /* 0x000e640000000a00 */
        /* <DEDUP_REMOVED lines=60> */
.L_x_4305:
        /* <DEDUP_REMOVED lines=11> */
[----:B------:R-:W2:Y:S01]  /*2c10*/  LDG.E.128 R32, desc[UR6][R24.64] ;  /* 0x0000000618207981 */ /* 0x000ea2000c1e1d00 */
[----:B------:R-:W-:Y:S11]  /*2c20*/  ISETP.GE.AND P1, PT, R23, R31, PT ;  /* 0x0000001f1700720c */ /* 0x000ff60003f26270 */
        /* <DEDUP_REMOVED lines=144> */
.L_x_4309:
[----:B---34-:R-:W-:Y:S05]  /*3530*/  BSYNC.RECONVERGENT B0 ;  /* 0x0000000000007941 */ /* 0x018fea0003800200 */
.L_x_4308:
        /* <DEDUP_REMOVED lines=153> */
.L_x_4311:
[----:B------:R-:W-:Y:S05]  /*3ed0*/  BSYNC.RECONVERGENT B0 ;  /* 0x0000000000007941 */ /* 0x000fea0003800200 */
.L_x_4310:
        /* <DEDUP_REMOVED lines=159> */
.L_x_4313:
[----:B------:R-:W-:Y:S05]  /*48d0*/  BSYNC.RECONVERGENT B0 ;  /* 0x0000000000007941 */ /* 0x000fea0003800200 */
.L_x_4312:
        /* <DEDUP_REMOVED lines=8> */
[----:B------:R-:W-:Y:S03]  /*4960*/  ISETP.GE.AND P1, PT, R23, R31, PT ;  /* 0x0000001f1700720c */ /* 0x000fe60003f26270 */
        /* <DEDUP_REMOVED lines=153> */
.L_x_4315:
[----:B------:R-:W-:Y:S05]  /*5300*/  BSYNC.RECONVERGENT B0 ;  /* 0x0000000000007941 */ /* 0x000fea0003800200 */
.L_x_4314:
[----:B------:R-:W2:Y:S01]  /*5310*/  LDC R31, c[0x0][0x450] ;  /* 0x00011400ff1f7b82 */ /* 0x000ea20000000800 */
[----:B-1----:R-:W-:Y:S05]  /*5320*/  IMAD.U32 R3, R52, -0x20, RZ ;  /* 0xffffffe034037824 */ /* 0x002fea00078e00ff */
[C---:B------:R-:W-:Y:S02]  /*5330*/  LEA R28, P1, R3.reuse, R28, 0x1 ;  /* 0x0000001c031c7211 */ /* 0x040fe400078208ff */
[C---:B------:R-:W-:Y:S02]  /*5340*/  LEA R60, P0, R3.reuse, R60, 0x1 ;  /* 0x0000003c033c7211 */ /* 0x040fe400078008ff */
[C---:B------:R-:W-:Y:S02]  /*5350*/  LEA.HI.X.SX32 R29, R3.reuse, R29, 0x1, P1 ;  /* 0x0000001d031d7211 */ /* 0x040fe400008f0eff */
[----:B------:R-:W-:Y:S01]  /*5360*/  LEA.HI.X.SX32 R61, R3, R61, 0x1, P0 ;  /* 0x0000003d033d7211 */ /* 0x000fe200000f0eff */
[----:B------:R-:W-:Y:S05]  /*5370*/  BRA `(.L_x_4306) ;  /* 0x0000004400287947 */ /* 0x000fea0003800000 */
.L_x_4307:
        /* <DEDUP_REMOVED lines=271> */
.L_x_4317:
[----:B---34-:R-:W-:Y:S05]  /*6470*/  BSYNC.RECONVERGENT B0 ;  /* 0x0000000000007941 */ /* 0x018fea0003800200 */
.L_x_4316:
        /* <DEDUP_REMOVED lines=270> */
.L_x_4319:
[----:B------:R-:W-:Y:S05]  /*7560*/  BSYNC.RECONVERGENT B0 ;  /* 0x0000000000007941 */ /* 0x000fea0003800200 */
.L_x_4318:
        /* <DEDUP_REMOVED lines=272> */
.L_x_4321:
[----:B------:R-:W-:Y:S05]  /*8670*/  BSYNC.RECONVERGENT B0 ;  /* 0x0000000000007941 */ /* 0x000fea0003800200 */
.L_x_4320:
[----:B------:R-:W-:Y:S04]  /*8680*/  BSSY.RECONVERGENT B0, `(.L_x_4322) ;  /* 0x0000113000007945 */ /* 0x000fe80003800200 */
[----:B------:R-:W-:Y:S05]  /*8690*/  @!P4 BRA `(.L_x_4323) ;  /* 0x000000100044c947 */ /* 0x000fea0003800000 */
[----:B--2---:R-:W2:Y:S01]  /*86a0*/  LDC.64 R10, c[0x0][0x4a8] ;  /* 0x00012a00ff0a7b82 */ /* 0x004ea20000000a00 */
[C---:B------:R-:W-:Y:S11]  /*86b0*/  ISETP.GE.AND P0, PT, R26.reuse, R31, PT ;  /* 0x0000001f1a00720c */ /* 0x040ff60003f06270 */
[----:B------:R-:W-:Y:S02]  /*86c0*/  @!UPT UIADD3 URZ, UPT, UPT, URZ, URZ, URZ ;  /* 0x000000fffffff290 */ /* 0x000fe4000fffe0ff */
        /* <DEDUP_REMOVED lines=270> */
.L_x_4323:
[----:B------:R-:W-:Y:S05]  /*97b0*/  BSYNC.RECONVERGENT B0 ;  /* 0x0000000000007941 */ /* 0x000fea0003800200 */
.L_x_4322:
[----:B------:R-:W2:Y:S01]  /*97c0*/  LDC R31, c[0x0][0x450] ;  /* 0x00011400ff1f7b82 */ /* 0x000ea20000000800 */
[----:B-1----:R-:W-:Y:S05]  /*97d0*/  IMAD.U32 R3, R114, -0x20, RZ ;  /* 0xffffffe072037824 */ /* 0x002fea00078e00ff */
[C---:B------:R-:W-:Y:S02]  /*97e0*/  LEA R92, P1, R3.reuse, R92, 0x1 ;  /* 0x0000005c035c7211 */ /* 0x040fe400078208ff */
[C---:B------:R-:W-:Y:S02]  /*97f0*/  LEA R90, P0, R3.reuse, R90, 0x1 ;  /* 0x0000005a035a7211 */ /* 0x040fe400078008ff */
[C---:B------:R-:W-:Y:S02]  /*9800*/  LEA.HI.X.SX32 R93, R3.reuse, R93, 0x1, P1 ;  /* 0x0000005d035d7211 */ /* 0x040fe400008f0eff */
[----:B------:R-:W-:Y:S09]  /*9810*/  LEA.HI.X.SX32 R91, R3, R91, 0x1, P0 ;  /* 0x0000005b035b7211 */ /* 0x000ff200000f0eff */
.L_x_4306:
[----:B------:R-:W-:Y:S05]  /*9820*/  BSYNC.RECONVERGENT B1 ;  /* 0x0000000000017941 */ /* 0x000fea0003800200 */
.L_x_4304:
        /* <DEDUP_REMOVED lines=90> */
.L_x_4324:
[----:B------:R-:W-:Y:S02]  /*9dd0*/  IADD3 R88, P1, PT, R88, R95, RZ ;  /* 0x0000005f58587210 */ /* 0x000fe40007f3e0ff */
[----:B------:R-:W-:Y:S03]  /*9de0*/  IADD3 R24, P0, PT, R24, R99, RZ ;  /* 0x0000006318187210 */ /* 0x000fe60007f1e0ff */
[----:B------:R-:W-:Y:S02]  /*9df0*/  IMAD.X R89, R89, 0x1, R80, P1 ;  /* 0x0000000159597824 */ /* 0x000fe400008e0650 */
[----:B------:R-:W-:Y:S01]  /*9e00*/  IMAD.X R25, R25, 0x1, R97, P0 ;  /* 0x0000000119197824 */ /* 0x000fe200000e0661 */
[----:B------:R-:W-:Y:S07]  /*9e10*/  @P3 BRA `(.L_x_4325) ;  /* 0xffffff8400ac3947 */ /* 0x000fee000383ffff */
.L_x_4303:
        /* <DEDUP_REMOVED lines=47> */
.L_x_4329:
[----:B------:R-:W-:Y:S05]  /*a110*/  BSYNC.RECONVERGENT B0 ;  /* 0x0000000000007941 */ /* 0x000fea0003800200 */
.L_x_4328:
        /* <DEDUP_REMOVED lines=11> */
.L_x_4327:
        /* <DEDUP_REMOVED lines=77> */
.L_x_4335:
[----:B------:R-:W-:Y:S05]  /*a6a0*/  BSYNC.RECONVERGENT B0 ;  /* 0x0000000000007941 */ /* 0x000fea0003800200 */
.L_x_4334:
        /* <DEDUP_REMOVED lines=45> */
.L_x_4337:
[----:B------:R-:W-:Y:S05]  /*a980*/  BSYNC.RECONVERGENT B0 ;  /* 0x0000000000007941 */ /* 0x000fea0003800200 */
.L_x_4336:
        /* <DEDUP_REMOVED lines=11> */
[----:B------:R-:W-:Y:S02]  /*aa40*/  HADD2.F32 R30, -RZ, R11.H0_H0 ;  /* 0x2000000bff1e7230 */ /* 0x000fe40000004100 */
        /* <DEDUP_REMOVED lines=32> */
.L_x_4339:
[----:B------:R-:W-:Y:S05]  /*ac50*/  BSYNC.RECONVERGENT B0 ;  /* 0x0000000000007941 */ /* 0x000fea0003800200 */
.L_x_4338:
[----:B------:R4:W-:Y:S02]  /*ac60*/  STS.128 [R2+0x4000], R8 ;  /* 0x0040000802007388 */ /* 0x0009e40000000c00 */
.L_x_4333:
[----:B------:R-:W-:Y:S05]  /*ac70*/  BSYNC.RECONVERGENT B1 ;  /* 0x0000000000017941 */ /* 0x000fea0003800200 */
.L_x_4332:
        /* <DEDUP_REMOVED lines=51> */
.L_x_4343:
[----:B------:R-:W-:Y:S05]  /*afb0*/  BSYNC.RECONVERGENT B0 ;  /* 0x0000000000007941 */ /* 0x000fea0003800200 */
.L_x_4342:
[----:B-----5:R2:W-:Y:S01]  /*afc0*/  STS.128 [R2+0x800], R32 ;  /* 0x0008002002007388 */ /* 0x0205e20000000c00 */
[----:B------:R-:W-:Y:S01]  /*afd0*/  LOP3.LUT R0, R26, 0x40, RZ, 0xfc, !PT ;  /* 0x000000401a007812 */ /* 0x000fe200078efcff */
[----:B------:R-:W-:Y:S03]  /*afe0*/  BSSY.RECONVERGENT B0, `(.L_x_4344) ;  /* 0x000002b000007945 */ /* 0x000fe60003800200 */
[----:B------:R-:W-:-:S13]  /*aff0*/  ISETP.GE.AND P0, PT, R0, R3, PT ;  /* 0x000000030000720c */ /* 0x000fda0003f06270 */
[----:B------:R-:W-:Y:S05]  /*b000*/  @P0 BRA `(.L_x_4345) ;  /* 0x0000000000a00947 */ /* 0x000fea0003800000 */
[----:B---3--:R-:W3:Y:S04]  /*b010*/  LDG.E.64 R4, desc[UR6][R22.64+0x40] ;  /* 0x0000400616047981 */ /* 0x008ee8000c1e1b00 */
        /* <DEDUP_REMOVED lines=39> */
.L_x_4345:
[----:B------:R-:W-:Y:S05]  /*b290*/  BSYNC.RECONVERGENT B0 ;  /* 0x0000000000007941 */ /* 0x000fea0003800200 */
.L_x_4344:
[----:B------:R4:W-:Y:S01]  /*b2a0*/  STS.128 [R2+0x2800], R12 ;  /* 0x0028000c02007388 */ /* 0x0009e20000000c00 */
[----:B------:R-:W-:Y:S01]  /*b2b0*/  LOP3.LUT R0, R26, 0x80, RZ, 0xfc, !PT ;  /* 0x000000801a007812 */ /* 0x000fe200078efcff */
[----:B------:R-:W-:Y:S03]  /*b2c0*/  BSSY.RECONVERGENT B0, `(.L_x_4346) ;  /* 0x000002b000007945 */ /* 0x000fe60003800200 */
[----:B------:R-:W-:-:S13]  /*b2d0*/  ISETP.GE.AND P0, PT, R0, R3, PT ;  /* 0x000000030000720c */ /* 0x000fda0003f06270 */
[----:B------:R-:W-:Y:S05]  /*b2e0*/  @P0 BRA `(.L_x_4347) ;  /* 0x0000000000a00947 */ /* 0x000fea0003800000 */
[----:B---3--:R-:W3:Y:S04]  /*b2f0*/  LDG.E.64 R4, desc[UR6][R22.64+0x80] ;  /* 0x0000800616047981 */ /* 0x008ee8000c1e1b00 */
[----:B------:R-:W5:Y:S01]  /*b300*/  LDG.E.64 R6, desc[UR6][R28.64+0x80] ;  /* 0x000080061c067981 */ /* 0x000f62000c1e1b00 */
[--C-:B----4-:R-:W-:Y:S01]  /*b310*/  HADD2.F32 R15, -RZ, R9.reuse.H0_H0 ;  /* 0x20000009ff0f7230 */ /* 0x110fe20000004100 */
[----:B------:R-:W-:Y:S01]  /*b320*/  MOV R14, R10 ;  /* 0x0000000a000e7202 */ /* 0x000fe20000000f00 */
[----:B------:R-:W-:Y:S02]  /*b330*/  HADD2.F32 R18, -RZ, R9.H1_H1 ;  /* 0x30000009ff127230 */ /* 0x000fe40000004100 */
[--C-:B------:R-:W-:Y:S02]  /*b340*/  HADD2.F32 R13, -RZ, R11.reuse.H1_H1 ;  /* 0x3000000bff0d7230 */ /* 0x100fe40000004100 */
[----:B--2---:R-:W-:-:S02]  /*b350*/  HADD2.F32 R33, -RZ, R11.H0_H0 ;  /* 0x2000000bff217230 */ /* 0x004fc40000004100 */
[----:B---3--:R-:W-:Y:S02]  /*b360*/  HADD2.F32 R9, -RZ, R4.H1_H1 ;  /* 0x30000004ff097230 */ /* 0x008fe40000004100 */
        /* <DEDUP_REMOVED lines=32> */
.L_x_4347:
[----:B------:R-:W-:Y:S05]  /*b570*/  BSYNC.RECONVERGENT B0 ;  /* 0x0000000000007941 */ /* 0x000fea0003800200 */
.L_x_4346:
[----:B------:R1:W-:Y:S02]  /*b580*/  STS.128 [R2+0x4800], R8 ;  /* 0x0048000802007388 */ /* 0x0003e40000000c00 */
.L_x_4341:
[----:B------:R-:W-:Y:S05]  /*b590*/  BSYNC.RECONVERGENT B1 ;  /* 0x0000000000017941 */ /* 0x000fea0003800200 */
.L_x_4340:
[----:B------:R-:W-:Y:S01]  /*b5a0*/  IADD3 R36, PT, PT, R118, 0x20, RZ ;  /* 0x0000002076247810 */ /* 0x000fe20007ffe0ff */
[----:B------:R-:W-:Y:S03]  /*b5b0*/  BSSY.RECONVERGENT B1, `(.L_x_4348) ;  /* 0x0000090000017945 */ /* 0x000fe60003800200 */
[----:B------:R-:W-:-:S13]  /*b5c0*/  ISETP.GE.AND P0, PT, R36, R19, PT ;  /* 0x000000132400720c */ /* 0x000fda0003f06270 */
[----:B------:R-:W-:Y:S05]  /*b5d0*/  @P0 BRA `(.L_x_4349) ;  /* 0x0000000800340947 */ /* 0x000fea0003800000 */
[----:B---3--:R-:W-:-:S04]  /*b5e0*/  LEA R4, P0, R16, R24, 0x6 ;  /* 0x0000001810047211 */ /* 0x008fc800078030ff */
[----:B------:R-:W-:-:S05]  /*b5f0*/  LEA.HI.X R5, R16, R25, R17, 0x6, P0 ;  /* 0x0000001910057211 */ /* 0x000fca00000f3411 */
[----:B----4-:R3:W5:Y:S04]  /*b600*/  LDG.E.128 R12, desc[UR6][R4.64+0x80] ;  /* 0x00008006040c7981 */ /* 0x010768000c1e1d00 */
[----:B-1----:R3:W5:Y:S04]  /*b610*/  LDG.E.128 R8, desc[UR6][R4.64+0x100] ;  /* 0x0001000604087981 */ /* 0x002768000c1e1d00 */
        /* <DEDUP_REMOVED lines=43> */
.L_x_4351:
[----:B------:R-:W-:Y:S05]  /*b8d0*/  BSYNC.RECONVERGENT B0 ;  /* 0x0000000000007941 */ /* 0x000fea0003800200 */
.L_x_4350:
[----:B-----5:R1:W-:Y:S01]  /*b8e0*/  STS.128 [R2+0x1000], R32 ;  /* 0x0010002002007388 */ /* 0x0203e20000000c00 */
[----:B------:R-:W-:Y:S01]  /*b8f0*/  LOP3.LUT R0, R26, 0x40, RZ, 0xfc, !PT ;  /* 0x000000401a007812 */ /* 0x000fe200078efcff */
[----:B------:R-:W-:Y:S03]  /*b900*/  BSSY.RECONVERGENT B0, `(.L_x_4352) ;  /* 0x000002b000007945 */ /* 0x000fe60003800200 */
[----:B------:R-:W-:-:S13]  /*b910*/  ISETP.GE.AND P0, PT, R0, R3, PT ;  /* 0x000000030000720c */ /* 0x000fda0003f06270 */
[----:B------:R-:W-:Y:S05]  /*b920*/  @P0 BRA `(.L_x_4353) ;  /* 0x0000000000a00947 */ /* 0x000fea0003800000 */
[----:B---3--:R-:W2:Y:S04]  /*b930*/  LDG.E.64 R4, desc[UR6][R22.64+0x40] ;  /* 0x0000400616047981 */ /* 0x008ea8000c1e1b00 */
        /* <DEDUP_REMOVED lines=39> */
.L_x_4353:
[----:B------:R-:W-:Y:S05]  /*bbb0*/  BSYNC.RECONVERGENT B0 ;  /* 0x0000000000007941 */ /* 0x000fea0003800200 */
.L_x_4352:
[----:B------:R2:W-:Y:S01]  /*bbc0*/  STS.128 [R2+0x3000], R12 ;  /* 0x0030000c02007388 */ /* 0x0005e20000000c00 */
[----:B------:R-:W-:Y:S01]  /*bbd0*/  LOP3.LUT R0, R26, 0x80, RZ, 0xfc, !PT ;  /* 0x000000801a007812 */ /* 0x000fe200078efcff */
[----:B------:R-:W-:Y:S03]  /*bbe0*/  BSSY.RECONVERGENT B0, `(.L_x_4354) ;  /* 0x000002b000007945 */ /* 0x000fe60003800200 */
[----:B------:R-:W-:-:S13]  /*bbf0*/  ISETP.GE.AND P0, PT, R0, R3, PT ;  /* 0x000000030000720c */ /* 0x000fda0003f06270 */
[----:B------:R-:W-:Y:S05]  /*bc00*/  @P0 BRA `(.L_x_4355) ;  /* 0x0000000000a00947 */ /* 0x000fea0003800000 */
[----:B---3--:R-:W3:Y:S04]  /*bc10*/  LDG.E.64 R4, desc[UR6][R22.64+0x80] ;  /* 0x0000800616047981 */ /* 0x008ee8000c1e1b00 */
[----:B------:R-:W4:Y:S01]  /*bc20*/  LDG.E.64 R6, desc[UR6][R28.64+0x80] ;  /* 0x000080061c067981 */ /* 0x000f22000c1e1b00 */
[--C-:B--2---:R-:W-:Y:S01]  /*bc30*/  HADD2.F32 R15, -RZ, R9.reuse.H0_H0 ;  /* 0x20000009ff0f7230 */ /* 0x104fe20000004100 */
[----:B------:R-:W-:Y:S01]  /*bc40*/  MOV R14, R10 ;  /* 0x0000000a000e7202 */ /* 0x000fe20000000f00 */
[----:B------:R-:W-:Y:S02]  /*bc50*/  HADD2.F32 R18, -RZ, R9.H1_H1 ;  /* 0x30000009ff127230 */ /* 0x000fe40000004100 */
[--C-:B------:R-:W-:Y:S02]  /*bc60*/  HADD2.F32 R13, -RZ, R11.reuse.H1_H1 ;  /* 0x3000000bff0d7230 */ /* 0x100fe40000004100 */
[----:B-1----:R-:W-:-:S02]  /*bc70*/  HADD2.F32 R33, -RZ, R11.H0_H0 ;  /* 0x2000000bff217230 */ /* 0x002fc40000004100 */
        /* <DEDUP_REMOVED lines=33> */
.L_x_4355:
[----:B------:R-:W-:Y:S05]  /*be90*/  BSYNC.RECONVERGENT B0 ;  /* 0x0000000000007941 */ /* 0x000fea0003800200 */
.L_x_4354:
[----:B------:R4:W-:Y:S02]  /*bea0*/  STS.128 [R2+0x5000], R8 ;  /* 0x0050000802007388 */ /* 0x0009e40000000c00 */
.L_x_4349:
[----:B------:R-:W-:Y:S05]  /*beb0*/  BSYNC.RECONVERGENT B1 ;  /* 0x0000000000017941 */ /* 0x000fea0003800200 */
.L_x_4348:
[----:B------:R-:W-:-:S04]  /*bec0*/  IADD3 R38, PT, PT, R118, 0x30, RZ ;  /* 0x0000003076267810 */ /* 0x000fc80007ffe0ff */
[----:B------:R-:W-:-:S13]  /*bed0*/  ISETP.GE.AND P0, PT, R38, R19, PT ;  /* 0x000000132600720c */ /* 0x000fda0003f06270 */
[----:B------:R-:W-:Y:S05]  /*bee0*/  @P0 BRA `(.L_x_4330) ;  /* 0x0000004800bc0947 */ /* 0x000fea0003800000 */
[----:B---3--:R-:W-:-:S04]  /*bef0*/  IMAD.WIDE.U32 R4, R16, 0x60, R24 ;  /* 0x0000006010047825 */ /* 0x008fc800078e0018 */
[----:B------:R-:W-:-:S05]  /*bf00*/  IMAD R17, R17, 0x60, RZ ;  /* 0x0000006011117824 */ /* 0x000fca00078e02ff */
[----:B------:R-:W-:-:S05]  /*bf10*/  IADD3 R5, PT, PT, R17, R5, RZ ;  /* 0x0000000511057210 */ /* 0x000fca0007ffe0ff */
[----:B--2-4-:R2:W5:Y:S04]  /*bf20*/  LDG.E.128 R12, desc[UR6][R4.64+0x80] ;  /* 0x00008006040c7981 */ /* 0x014568000c1e1d00 */
[----:B-1----:R2:W5:Y:S04]  /*bf30*/  LDG.E.128 R8, desc[UR6][R4.64+0x100] ;  /* 0x0001000604087981 */ /* 0x002568000c1e1d00 */
[----:B------:R2:W5:Y:S01]  /*bf40*/  LDG.E.128 R16, desc[UR6][R4.64] ;  /* 0x0000000604107981 */ /* 0x000562000c1e1d00 */
[----:B------:R-:W-:Y:S01]  /*bf50*/  ISETP.GE.AND P0, PT, R26, R3, PT ;  /* 0x000000031a00720c */ /* 0x000fe20003f06270 */
[----:B------:R-:W-:-:S12]  /*bf60*/  BSSY.RECONVERGENT B0, `(.L_x_4356) ;  /* 0x000002a000007945 */ /* 0x000fd80003800200 */
[----:B------:R-:W-:Y:S05]  /*bf70*/  @P0 BRA `(.L_x_4357) ;  /* 0x0000000000a00947 */ /* 0x000fea0003800000 */
[----:B--2---:R-:W2:Y:S04]  /*bf80*/  LDG.E.64 R4, desc[UR6][R22.64] ;  /* 0x0000000616047981 */ /* 0x004ea8000c1e1b00 */
        /* <DEDUP_REMOVED lines=39> */
.L_x_4357:
[----:B------:R-:W-:Y:S05]  /*c200*/  BSYNC.RECONVERGENT B0 ;  /* 0x0000000000007941 */ /* 0x000fea0003800200 */
.L_x_4356:
[----:B-----5:R1:W-:Y:S01]  /*c210*/  STS.128 [R2+0x1800], R16 ;  /* 0x0018001002007388 */ /* 0x0203e20000000c00 */
[----:B------:R-:W-:Y:S01]  /*c220*/  LOP3.LUT R0, R26, 0x40, RZ, 0xfc, !PT ;  /* 0x000000401a007812 */ /* 0x000fe200078efcff */
[----:B------:R-:W-:Y:S03]  /*c230*/  BSSY.RECONVERGENT B0, `(.L_x_4358) ;  /* 0x000002b000007945 */ /* 0x000fe60003800200 */
[----:B------:R-:W-:-:S13]  /*c240*/  ISETP.GE.AND P0, PT, R0, R3, PT ;  /* 0x000000030000720c */ /* 0x000fda0003f06270 */
[----:B------:R-:W-:Y:S05]  /*c250*/  @P0 BRA `(.L_x_4359) ;  /* 0x0000000000a00947 */ /* 0x000fea0003800000 */
[----:B--2---:R-:W2:Y:S04]  /*c260*/  LDG.E.64 R4, desc[UR6][R22.64+0x40] ;  /* 0x0000400616047981 */ /* 0x004ea8000c1e1b00 */
[----:B------:R-:W3:Y:S01]  /*c270*/  LDG.E.64 R6, desc[UR6][R28.64+0x40] ;  /* 0x000040061c067981 */ /* 0x000ee2000c1e1b00 */
[--C-:B-1----:R-:W-:Y:S01]  /*c280*/  HADD2.F32 R19, -RZ, R13.reuse.H0_H0 ;  /* 0x2000000dff137230 */ /* 0x102fe20000004100 */
        /* <DEDUP_REMOVED lines=37> */
.L_x_4359:
[----:B------:R-:W-:Y:S05]  /*c4e0*/  BSYNC.RECONVERGENT B0 ;  /* 0x0000000000007941 */ /* 0x000fea0003800200 */
.L_x_4358:
[----:B------:R3:W-:Y:S01]  /*c4f0*/  STS.128 [R2+0x3800], R12 ;  /* 0x0038000c02007388 */ /* 0x0007e20000000c00 */
[----:B------:R-:W-:Y:S01]  /*c500*/  LOP3.LUT R26, R26, 0x80, RZ, 0xfc, !PT ;  /* 0x000000801a1a7812 */ /* 0x000fe200078efcff */
[----:B------:R-:W-:Y:S03]  /*c510*/  BSSY.RECONVERGENT B0, `(.L_x_4360) ;  /* 0x000002b000007945 */ /* 0x000fe60003800200 */
[----:B------:R-:W-:-:S13]  /*c520*/  ISETP.GE.AND P0, PT, R26, R3, PT ;  /* 0x000000031a00720c */ /* 0x000fda0003f06270 */
[----:B------:R-:W-:Y:S05]  /*c530*/  @P0 BRA `(.L_x_4361) ;  /* 0x0000000000a00947 */ /* 0x000fea0003800000 */
[----:B------:R-:W4:Y:S04]  /*c540*/  LDG.E.64 R22, desc[UR6][R22.64+0x80] ;  /* 0x0000800616167981 */ /* 0x000f28000c1e1b00 */
[----:B------:R-:W2:Y:S01]  /*c550*/  LDG.E.64 R28, desc[UR6][R28.64+0x80] ;  /* 0x000080061c1c7981 */ /* 0x000ea2000c1e1b00 */
[----:B---3--:R-:W-:Y:S02]  /*c560*/  HADD2.F32 R12, -RZ, R9.H1_H1 ;  /* 0x30000009ff0c7230 */ /* 0x008fe40000004100 */
[----:B------:R-:W-:Y:S02]  /*c570*/  HADD2.F32 R7, -RZ, R11.H1_H1 ;  /* 0x3000000bff077230 */ /* 0x000fe40000004100 */
        /* <DEDUP_REMOVED lines=36> */
.L_x_4361:
[----:B------:R-:W-:Y:S05]  /*c7c0*/  BSYNC.RECONVERGENT B0 ;  /* 0x0000000000007941 */ /* 0x000fea0003800200 */
.L_x_4360:
[----:B------:R4:W-:Y:S01]  /*c7d0*/  STS.128 [R2+0x5800], R8 ;  /* 0x0058000802007388 */ /* 0x0009e20000000c00 */
[----:B------:R-:W-:Y:S05]  /*c7e0*/  BRA `(.L_x_4330) ;  /* 0x00000040007c7947 */ /* 0x000fea0003800000 */
.L_x_4331:
        /* <DEDUP_REMOVED lines=93> */
.L_x_4365:
[----:B------:R-:W-:Y:S05]  /*cdc0*/  BSYNC.RECONVERGENT B0 ;  /* 0x0000000000007941 */ /* 0x000fea0003800200 */
.L_x_4364:
        /* <DEDUP_REMOVED lines=83> */
.L_x_4367:
[----:B------:R-:W-:Y:S05]  /*d300*/  BSYNC.RECONVERGENT B0 ;  /* 0x0000000000007941 */ /* 0x000fea0003800200 */
.L_x_4366:
        /* <DEDUP_REMOVED lines=83> */
.L_x_4369:
[----:B------:R-:W-:Y:S05]  /*d840*/  BSYNC.RECONVERGENT B0 ;  /* 0x0000000000007941 */ /* 0x000fea0003800200 */
.L_x_4368:
[----:B------:R4:W-:Y:S02]  /*d850*/  STS.128 [R2+0x4000], R28 ;  /* 0x0040001c02007388 */ /* 0x0009e40000000c00 */
.L_x_4363:
[----:B------:R-:W-:Y:S05]  /*d860*/  BSYNC.RECONVERGENT B1 ;  /* 0x0000000000017941 */ /* 0x000fea0003800200 */
.L_x_4362:
        /* <DEDUP_REMOVED lines=91> */
.L_x_4373:
[----:B------:R-:W-:Y:S05]  /*de20*/  BSYNC.RECONVERGENT B0 ;  /* 0x0000000000007941 */ /* 0x000fea0003800200 */
.L_x_4372:
        /* <DEDUP_REMOVED lines=84> */
.L_x_4375:
[----:B------:R-:W-:Y:S05]  /*e370*/  BSYNC.RECONVERGENT B0 ;  /* 0x0000000000007941 */ /* 0x000fea0003800200 */
.L_x_4374:
        /* <DEDUP_REMOVED lines=84> */
.L_x_4377:
[----:B------:R-:W-:Y:S05]  /*e8c0*/  BSYNC.RECONVERGENT B0 ;  /* 0x0000000000007941 */ /* 0x000fea0003800200 */
.L_x_4376:
[----:B------:R1:W-:Y:S02]  /*e8d0*/  STS.128 [R2+0x4800], R28 ;  /* 0x0048001c02007388 */ /* 0x0003e40000000c00 */
.L_x_4371:
[----:B------:R-:W-:Y:S05]  /*e8e0*/  BSYNC.RECONVERGENT B1 ;  /* 0x0000000000017941 */ /* 0x000fea0003800200 */
.L_x_4370:
        /* <DEDUP_REMOVED lines=91> */
.L_x_4381:
[----:B------:R-:W-:Y:S05]  /*eea0*/  BSYNC.RECONVERGENT B0 ;  /* 0x0000000000007941 */ /* 0x000fea0003800200 */
.L_x_4380:
        /* <DEDUP_REMOVED lines=84> */
.L_x_4383:
[----:B------:R-:W-:Y:S05]  /*f3f0*/  BSYNC.RECONVERGENT B0 ;  /* 0x0000000000007941 */ /* 0x000fea0003800200 */
.L_x_4382:
        /* <DEDUP_REMOVED lines=84> */
.L_x_4385:
[----:B------:R-:W-:Y:S05]  /*f940*/  BSYNC.RECONVERGENT B0 ;  /* 0x0000000000007941 */ /* 0x000fea0003800200 */
.L_x_4384:
[----:B------:R4:W-:Y:S02]  /*f950*/  STS.128 [R2+0x5000], R28 ;  /* 0x0050001c02007388 */ /* 0x0009e40000000c00 */
.L_x_4379:
[----:B------:R-:W-:Y:S05]  /*f960*/  BSYNC.RECONVERGENT B1 ;  /* 0x0000000000017941 */ /* 0x000fea0003800200 */
.L_x_4378:
        /* <DEDUP_REMOVED lines=92> */
.L_x_4387:
[----:B------:R-:W-:Y:S05]  /*ff30*/  BSYNC.RECONVERGENT B0 ;  /* 0x0000000000007941 */ /* 0x000fea0003800200 */
.L_x_4386:
        /* <DEDUP_REMOVED lines=84> */
.L_x_4389:
[----:B------:R-:W-:Y:S05]  /*10480*/  BSYNC.RECONVERGENT B0 ;  /* 0x0000000000007941 */ /* 0x000fea0003800200 */
.L_x_4388:
        /* <DEDUP_REMOVED lines=24> */
[----:B-1----:R-:W-:Y:S02]  /*10610*/  HADD2.F32 R16, -RZ, R13.H1_H1 ;  /* 0x3000000dff107230 */ /* 0x002fe40000004100 */
[--C-:B------:R-:W-:Y:S02]  /*10620*/  HADD2.F32 R13, -RZ, R14.reuse.H0_H0 ;  /* 0x2000000eff0d7230 */ /* 0x100fe40000004100 */
[----:B------:R-:W-:Y:S02]  /*10630*/  HADD2.F32 R17, -RZ, R14.H1_H1 ;  /* 0x3000000eff117230 */ /* 0x000fe40000004100 */
[--C-:B------:R-:W-:Y:S02]  /*10640*/  HADD2.F32 R14, -RZ, R15.reuse.H0_H0 ;  /* 0x2000000fff0e7230 */ /* 0x100fe40000004100 */
[----:B------:R-:W-:-:S02]  /*10650*/  HADD2.F32 R18, -RZ, R15.H1_H1 ;  /* 0x3000000fff127230 */ /* 0x000fc40000004100 */
[--C-:B--2---:R-:W-:Y:S02]  /*10660*/  HADD2.F32 R15, -RZ, R4.reuse.H0_H0 ;  /* 0x20000004ff0f7230 */ /* 0x104fe40000004100 */
        /* <DEDUP_REMOVED lines=23> */
[----:B-----5:R-:W-:-:S02]  /*107e0*/  HADD2.F32 R7, -RZ, R8.H0_H0 ;  /* 0x20000008ff077230 */ /* 0x020fc40000004100 */
        /* <DEDUP_REMOVED lines=29> */
.L_x_4391:
[----:B------:R-:W-:Y:S05]  /*109c0*/  BSYNC.RECONVERGENT B0 ;  /* 0x0000000000007941 */ /* 0x000fea0003800200 */
.L_x_4390:
[----:B------:R4:W-:Y:S02]  /*109d0*/  STS.128 [R2+0x5800], R28 ;  /* 0x0058001c02007388 */ /* 0x0009e40000000c00 */
.L_x_4330:
[----:B------:R-:W-:Y:S05]  /*109e0*/  BSYNC.RECONVERGENT B2 ;  /* 0x0000000000027941 */ /* 0x000fea0003800200 */
.L_x_4326:
[----:B------:R-:W-:Y:S01]  /*109f0*/  IMAD.IADD R3, R75, 0x1, -R200 ;  /* 0x000000014b037824 */ /* 0x000fe200078e0ac8 */
[--C-:B------:R-:W-:Y:S01]  /*10a00*/  SHF.R.U32.HI R92, RZ, 0x4, R74.reuse ;  /* 0x00000004ff5c7819 */ /* 0x100fe2000001164a */
[C---:B------:R-:W-:Y:S01]  /*10a10*/  IMAD.SHL.U32 R0, R74.reuse, 0x8, RZ ;  /* 0x000000084a007824 */ /* 0x040fe200078e00ff */
[----:B------:R-:W-:Y:S01]  /*10a20*/  SHF.R.U32.HI R186, RZ, 0x1, R74 ;  /* 0x00000001ffba7819 */ /* 0x000fe2000001164a */
[----:B------:R-:W-:Y:S01]  /*10a30*/  IMAD.SHL.U32 R88, R74, 0x40, RZ ;  /* 0x000000404a587824 */ /* 0x000fe200078e00ff */
[-C--:B------:R-:W-:Y:S01]  /*10a40*/  ISETP.GE.AND P4, PT, R36, R3.reuse, PT ;  /* 0x000000032400720c */ /* 0x080fe20003f86270 */
[----:B------:R-:W-:Y:S01]  /*10a50*/  IMAD.SHL.U32 R92, R92, 0x400, RZ ;  /* 0x000004005c5c7824 */ /* 0x000fe200078e00ff */
[-C--:B------:R-:W-:Y:S01]  /*10a60*/  ISETP.GE.AND P3, PT, R38, R3.reuse, PT ;  /* 0x000000032600720c */ /* 0x080fe20003f66270 */
[----:B------:R-:W-:Y:S01]  /*10a70*/  IMAD.SHL.U32 R187, R74, 0x20, RZ ;  /* 0x000000204abb7824 */ /* 0x000fe200078e00ff */
[CC--:B------:R-:W-:Y:S01]  /*10a80*/  ISETP.GE.AND P5, PT, R21.reuse, R3.reuse, PT ;  /* 0x000000031500720c */ /* 0x0c0fe20003fa6270 */
[----:B------:R-:W-:Y:S01]  /*10a90*/  IMAD.MOV.U32 R185, RZ, RZ, 0x20 ;  /* 0x00000020ffb97424 */ /* 0x000fe200078e00ff */
[-C--:B------:R-:W-:Y:S01]  /*10aa0*/  ISETP.GE.AND P6, PT, R118, R3.reuse, PT ;  /* 0x000000037600720c */ /* 0x080fe20003fc6270 */
[----:B------:R-:W-:Y:S01]  /*10ab0*/  IMAD.MOV.U32 R184, RZ, RZ, 0x40 ;  /* 0x00000040ffb87424 */ /* 0x000fe200078e00ff */
[-C--:B------:R-:W-:Y:S01]  /*10ac0*/  ISETP.GE.AND P1, PT, R36, R3.reuse, PT ;  /* 0x000000032400720c */ /* 0x080fe20003f26270 */
[----:B------:R-:W5:Y:S01]  /*10ad0*/  LDCU UR4, c[0x0][0x50c] ;  /* 0x0000a180ff0477ac */ /* 0x000f620008000800 */
[----:B------:R-:W-:-:S02]  /*10ae0*/  ISETP.GE.AND P2, PT, R21, R3, PT ;  /* 0x000000031500720c */ /* 0x000fc40003f46270 */
[----:B-1--4-:R-:W-:Y:S01]  /*10af0*/  LOP3.LUT R11, R79, 0x8, R74, 0x78, !PT ;  /* 0x000000084f0b7812 */ /* 0x012fe200078e784a */
[----:B--2---:R-:W1:Y:S01]  /*10b00*/  @!P4 LDC.64 R6, c[0x0][0x3b8] ;  /* 0x0000ee00ff06cb82 */ /* 0x004e620000000a00 */
[----:B------:R-:W-:Y:S02]  /*10b10*/  LOP3.LUT R0, R0, 0x38, RZ, 0xc0, !PT ;  /* 0x0000003800007812 */ /* 0x000fe400078ec0ff */
[----:B------:R-:W-:Y:S02]  /*10b20*/  LOP3.LUT R92, R92, 0x400, RZ, 0xc0, !PT ;  /* 0x000004005c5c7812 */ /* 0x000fe400078ec0ff */
[----:B------:R-:W-:Y:S01]  /*10b30*/  @!P5 LEA R8, P0, R73, R196, 0x1 ;  /* 0x000000c44908d211 */ /* 0x000fe200078008ff */
[----:B------:R-:W-:Y:S01]  /*10b40*/  @!PT LDS RZ, [RZ] ;  /* 0x00000000fffff984 */ /* 0x000fe20000000800 */
[----:B------:R-:W-:Y:S01]  /*10b50*/  @!PT LDS RZ, [RZ] ;  /* 0x00000000fffff984 */ /* 0x000fe20000000800 */
[----:B------:R-:W-:Y:S01]  /*10b60*/  @!PT LDS RZ, [RZ] ;  /* 0x00000000fffff984 */ /* 0x000fe20000000800 */
[----:B------:R-:W-:Y:S01]  /*10b70*/  @!P6 LDGSTS.E.BYPASS.LTC128B.128 [R2+0x6000], desc[UR6][R196.64] ;  /* 0x06000000c402efae */ /* 0x000fe2000b981a06 */
[----:B------:R-:W-:Y:S01]  /*10b80*/  LOP3.LUT R11, R11, R0, RZ, 0x3c, !PT ;  /* 0x000000000b0b7212 */ /* 0x000fe200078e3cff */
[----:B---3--:R-:W2:Y:S01]  /*10b90*/  @!P3 LDC.64 R4, c[0x0][0x3b8] ;  /* 0x0000ee00ff04bb82 */ /* 0x008ea20000000a00 */
[----:B------:R-:W-:Y:S01]  /*10ba0*/  @!P5 LEA.HI.X R9, R73, R197, R72, 0x1, P0 ;  /* 0x000000c54909d211 */ /* 0x000fe200000f0c48 */
[----:B------:R-:W-:Y:S01]  /*10bb0*/  @!P6 LDGSTS.E.BYPASS.LTC128B.128 [R2+0x8000], desc[UR6][R196.64+0x80] ;  /* 0x08000080c402efae */ /* 0x000fe2000b981a06 */
[----:B------:R-:W-:Y:S01]  /*10bc0*/  LOP3.LUT R88, R88, 0x200, RZ, 0xc0, !PT ;  /* 0x0000020058587812 */ /* 0x000fe200078ec0ff */
[----:B------:R-:W-:Y:S01]  /*10bd0*/  IMAD R92, R11, 0x2, R92 ;  /* 0x000000020b5c7824 */ /* 0x000fe200078e025c */
[----:B------:R-:W-:Y:S01]  /*10be0*/  LOP3.LUT R187, R187, 0x7c00, RZ, 0xc0, !PT ;  /* 0x00007c00bbbb7812 */ /* 0x000fe200078ec0ff */
[----:B------:R-:W-:Y:S02]  /*10bf0*/  @!P6 LDGSTS.E.BYPASS.LTC128B.128 [R2+0xa000], desc[UR6][R196.64+0x100] ;  /* 0x0a000100c402efae */ /* 0x000fe4000b981a06 */
[----:B------:R-:W-:-:S02]  /*10c00*/  VIADD R91, R92, UR5 ;  /* 0x000000055c5b7c36 */ /* 0x000fc40008000000 */
        /* <DEDUP_REMOVED lines=8> */
[----:B------:R-:W-:Y:S01]  /*10c90*/  LOP3.LUT R3, R186, 0x8, RZ, 0xc0, !PT ;  /* 0x00000008ba037812 */ /* 0x000fe200078ec0ff */
[----:B------:R-:W-:Y:S02]  /*10ca0*/  @!P3 IMAD R5, R5, 0x60, RZ ;  /* 0x000000600505b824 */ /* 0x000fe400078e02ff */
[----:B------:R-:W-:Y:S01]  /*10cb0*/  @!P4 LDGSTS.E.BYPASS.LTC128B.128 [R2+0x9000], desc[UR6][R12.64+0x80] ;  /* 0x090000800c02cfae */ /* 0x000fe2000b981a06 */
[----:B------:R-:W-:Y:S01]  /*10cc0*/  @!P3 IMAD.MOV.U32 R14, RZ, RZ, R6 ;  /* 0x000000ffff0eb224 */ /* 0x000fe200078e0006 */
[----:B------:R-:W-:Y:S01]  /*10cd0*/  LOP3.LUT R3, R0, R79, R3, 0x1e, !PT ;  /* 0x0000004f00037212 */ /* 0x000fe200078e1e03 */
[----:B------:R-:W-:Y:S01]  /*10ce0*/  @!P3 IMAD.IADD R15, R5, 0x1, R7 ;  /* 0x00000001050fb824 */ /* 0x000fe200078e0207 */
[----:B------:R-:W-:Y:S01]  /*10cf0*/  @!P4 LDGSTS.E.BYPASS.LTC128B.128 [R2+0xb000], desc[UR6][R12.64+0x100] ;  /* 0x0b0001000c02cfae */ /* 0x000fe2000b981a06 */
[----:B------:R-:W2:Y:S01]  /*10d00*/  @!P1 LDC.64 R6, c[0x0][0x3c0] ;  /* 0x0000f000ff069b82 */ /* 0x000ea20000000a00 */
[----:B------:R-:W-:-:S02]  /*10d10*/  LOP3.LUT R0, R88, R187, RZ, 0xfc, !PT ;  /* 0x000000bb58007212 */ /* 0x000fc400078efcff */
[----:B------:R-:W-:Y:S03]  /*10d20*/  @!P3 LDGSTS.E.BYPASS.LTC128B.128 [R2+0x7800], desc[UR6][R14.64] ;  /* 0x078000000e02bfae */ /* 0x000fe6000b981a06 */
[----:B------:R-:W-:Y:S01]  /*10d30*/  IMAD.IADD R0, R0, 0x1, R3 ;  /* 0x0000000100007824 */ /* 0x000fe200078e0203 */
[----:B------:R-:W-:Y:S01]  /*10d40*/  @!P3 LDGSTS.E.BYPASS.LTC128B.128 [R2+0x9800], desc[UR6][R14.64+0x80] ;  /* 0x098000800e02bfae */ /* 0x000fe2000b981a06 */
[----:B------:R-:W3:Y:S03]  /*10d50*/  @!P0 LDC.64 R4, c[0x0][0x3c0] ;  /* 0x0000f000ff048b82 */ /* 0x000ee60000000a00 */
[----:B------:R-:W-:Y:S01]  /*10d60*/  @!P3 LDGSTS.E.BYPASS.LTC128B.128 [R2+0xb800], desc[UR6][R14.64+0x100] ;  /* 0x0b8001000e02bfae */ /* 0x000fe2000b981a06 */
[C---:B-1----:R-:W-:Y:S02]  /*10d70*/  @!P2 LEA R8, P3, R77.reuse, R198, 0x1 ;  /* 0x000000c64d08a211 */ /* 0x042fe400078608ff */
[----:B------:R-:W-:Y:S01]  /*10d80*/  LEA R97, R0, UR5, 0x1 ;  /* 0x0000000500617c11 */ /* 0x000fe2000f8e08ff */
[----:B------:R-:W0:Y:S01]  /*10d90*/  LDGDEPBAR ;  /* 0x00000000000079af */ /* 0x000e220000000000 */
[----:B------:R-:W-:-:S02]  /*10da0*/  @!P2 LEA.HI.X R9, R77, R199, R76, 0x1, P3 ;  /* 0x000000c74d09a211 */ /* 0x000fc400018f0c4c */
[----:B--2---:R-:W-:-:S04]  /*10db0*/  @!P1 LEA R10, P3, R6, R198, 0x6 ;  /* 0x000000c6060a9211 */ /* 0x004fc800078630ff */
[----:B------:R-:W-:Y:S01]  /*10dc0*/  @!P1 LEA.HI.X R11, R6, R199, R7, 0x6, P3 ;  /* 0x000000c7060b9211 */ /* 0x000fe200018f3407 */
[----:B---3--:R-:W-:-:S04]  /*10dd0*/  @!P0 IMAD.WIDE.U32 R6, R4, 0x60, R198 ;  /* 0x0000006004068825 */ /* 0x008fc800078e00c6 */
[----:B------:R-:W-:Y:S01]  /*10de0*/  @!P0 IMAD R5, R5, 0x60, RZ ;  /* 0x0000006005058824 */ /* 0x000fe200078e02ff */
        /* <DEDUP_REMOVED lines=182> */
[----:B------:R-:W2:Y:S02]  /*11950*/  LDSM.16.M88.4 R8, [R91+0xb000] ;  /* 0x00b000005b08783b */ /* 0x000ea40000000200 */
[----:B------:R-:W-:Y:S01]  /*11960*/  FMUL.FTZ R56, R80, UR4 ;  /* 0x0000000450387c20 */ /* 0x000fe20008410000 */
[----:B------:R-:W-:Y:S01]  /*11970*/  FMUL.FTZ R58, R82, UR4 ;  /* 0x00000004523a7c20 */ /* 0x000fe20008410000 */
[----:B------:R-:W-:Y:S01]  /*11980*/  FMUL.FTZ R57, R81, UR4 ;  /* 0x0000000451397c20 */ /* 0x000fe20008410000 */
[----:B------:R-:W-:-:S02]  /*11990*/  FMUL.FTZ R59, R83, UR4 ;  /* 0x00000004533b7c20 */ /* 0x000fc40008410000 */
[----:B---3--:R-:W-:Y:S01]  /*119a0*/  HMMA.16816.F32 R32, R28, R4, R32 ;  /* 0x000000041c20723c */ /* 0x008fe20000001820 */
[----:B------:R-:W-:Y:S07]  /*119b0*/  MUFU.TANH R56, R56 ;  /* 0x0000003800387308 */ /* 0x000fee0000002400 */
[----:B------:R-:W-:Y:S01]  /*119c0*/  HMMA.16816.F32 R40, R52, R20, R40 ;  /* 0x000000143428723c */ /* 0x000fe20000001828 */
[----:B------:R-:W3:Y:S07]  /*119d0*/  MUFU.TANH R58, R58 ;  /* 0x0000003a003a7308 */ /* 0x000eee0000002400 */
[----:B------:R-:W-:Y:S01]  /*119e0*/  HMMA.16816.F32 R60, R28, R6, R60 ;  /* 0x000000061c3c723c */ /* 0x000fe2000000183c */
[----:B------:R-:W4:Y:S01]  /*119f0*/  LDSM.16.M88.4 R4, [R90+0xb800] ;  /* 0x00b800005a04783b */ /* 0x000f220000000200 */
        /* <DEDUP_REMOVED lines=10> */
[----:B------:R-:W1:Y:S06]  /*11aa0*/  MUFU.TANH R40, R40 ;  /* 0x0000002800287308 */ /* 0x000e6c0000002400 */
[C---:B------:R-:W-:Y:S02]  /*11ab0*/  HMMA.16816.F32 R64, R28.reuse, R92, R64 ;  /* 0x0000005c1c40723c */ /* 0x040fe40000001840 */
[----:B------:R-:W-:Y:S01]  /*11ac0*/  MUFU.TANH R22, R22 ;  /* 0x0000001600167308 */ /* 0x000fe20000002400 */
[----:B------:R-:W-:Y:S01]  /*11ad0*/  FMUL.FTZ R36, R36, UR4 ;  /* 0x0000000424247c20 */ /* 0x000fe20008410000 */
[----:B-----5:R-:W5:Y:S04]  /*11ae0*/  LDSM.16.M88.4 R12, [R91+0xb800] ;  /* 0x00b800005b0c783b */ /* 0x020f680000000200 */
[----:B------:R-:W-:Y:S02]  /*11af0*/  HMMA.16816.F32 R76, R28, R94, R76 ;  /* 0x0000005e1c4c723c */ /* 0x000fe4000000184c */
[----:B------:R-:W-:Y:S06]  /*11b00*/  MUFU.TANH R41, R41 ;  /* 0x0000002900297308 */ /* 0x000fec0000002400 */
[C---:B--2---:R-:W-:Y:S02]  /*11b10*/  HMMA.16816.F32 R32, R16.reuse, R8, R32 ;  /* 0x000000081020723c */ /* 0x044fe40000001820 */
[----:B------:R-:W-:Y:S06]  /*11b20*/  MUFU.TANH R36, R36 ;  /* 0x0000002400247308 */ /* 0x000fec0000002400 */
[----:B------:R-:W-:Y:S01]  /*11b30*/  HMMA.16816.F32 R60, R16, R10, R60 ;  /* 0x0000000a103c723c */ /* 0x000fe2000000183c */
[----:B------:R-:W2:Y:S07]  /*11b40*/  LDSM.16.M88.4 R8, [R89+0xb800] ;  /* 0x00b800005908783b */ /* 0x000eae0000000200 */
[----:B----4-:R-:W-:Y:S01]  /*11b50*/  HMMA.16816.F32 R64, R48, R4, R64 ;  /* 0x000000043040723c */ /* 0x010fe20000001840 */
[----:B------:R-:W-:-:S02]  /*11b60*/  IMAD.SHL.U32 R5, R74, 0x2, RZ ;  /* 0x000000024a057824 */ /* 0x000fc400078e00ff */
[----:B------:R-:W-:-:S03]  /*11b70*/  FMUL.FTZ R4, R39, UR4 ;  /* 0x0000000427047c20 */ /* 0x000fc60008410000 */
[----:B------:R-:W-:Y:S02]  /*11b80*/  LOP3.LUT R5, R5, 0x6, RZ, 0xc0, !PT ;  /* 0x0000000605057812 */ /* 0x000fe400078ec0ff */
[----:B------:R-:W-:Y:S01]  /*11b90*/  HMMA.16816.F32 R44, R52, R26, R44 ;  /* 0x0000001a342c723c */ /* 0x000fe2000000182c */
[----:B------:R-:W4:Y:S01]  /*11ba0*/  LDSM.16.M88.4 R24, [R89+0xb000] ;  /* 0x00b000005918783b */ /* 0x000f220000000200 */
[----:B------:R-:W-:Y:S01]  /*11bb0*/  MUFU.TANH R4, R4 ;  /* 0x0000000400047308 */ /* 0x000fe20000002400 */
[----:B------:R-:W-:-:S05]  /*11bc0*/  DEPBAR.LE SB0, 0x0 ;  /* 0x000080000000791a */ /* 0x000fca0000000000 */
[----:B------:R-:W-:Y:S08]  /*11bd0*/  HMMA.16816.F32 R76, R48, R6, R76 ;  /* 0x00000006304c723c */ /* 0x000ff0000000184c */
[----:B-----5:R-:W-:Y:S03]  /*11be0*/  HMMA.16816.F32 R64, R16, R12, R64 ;  /* 0x0000000c1040723c */ /* 0x020fe60000001840 */
[----:B------:R-:W-:Y:S01]  /*11bf0*/  FMUL.FTZ R44, R44, UR4 ;  /* 0x000000042c2c7c20 */ /* 0x000fe20008410000 */
[----:B------:R-:W-:Y:S01]  /*11c00*/  FMUL.FTZ R21, R46, UR4 ;  /* 0x000000042e157c20 */ /* 0x000fe20008410000 */
[----:B------:R-:W-:Y:S01]  /*11c10*/  FMUL.FTZ R20, R45, UR4 ;  /* 0x000000042d147c20 */ /* 0x000fe20008410000 */
[----:B------:R-:W-:-:S03]  /*11c20*/  FMUL.FTZ R45, R47, UR4 ;  /* 0x000000042f2d7c20 */ /* 0x000fc60008410000 */
[----:B------:R-:W-:Y:S03]  /*11c30*/  MUFU.TANH R44, R44 ;  /* 0x0000002c002c7308 */ /* 0x000fe60000002400 */
[----:B------:R-:W-:Y:S01]  /*11c40*/  HMMA.16816.F32 R76, R16, R14, R76 ;  /* 0x0000000e104c723c */ /* 0x000fe2000000184c */
[----:B------:R-:W-:-:S04]  /*11c50*/  IMAD.IADD R16, R200, 0x1, R5 ;  /* 0x00000001c8107824 */ /* 0x000fc800078e0205 */
[C---:B------:R-:W-:Y:S01]  /*11c60*/  VIADD R6, R16.reuse, 0x1 ;  /* 0x0000000110067836 */ /* 0x040fe20000000000 */
[----:B------:R-:W5:Y:S01]  /*11c70*/  MUFU.TANH R21, R21 ;  /* 0x0000001500157308 */ /* 0x000f620000002400 */
[CC--:B------:R-:W-:Y:S01]  /*11c80*/  ISETP.GE.AND P3, PT, R16.reuse, R75.reuse, PT ;  /* 0x0000004b1000720c */ /* 0x0c0fe20003f66270 */
[C---:B--2---:R-:W-:Y:S01]  /*11c90*/  HMMA.16816.F32 R64, R52.reuse, R8, R64 ;  /* 0x000000083440723c */ /* 0x044fe20000001840 */
[----:B------:R-:W-:Y:S01]  /*11ca0*/  VIADD R8, R16, 0x9 ;  /* 0x0000000910087836 */ /* 0x000fe20000000000 */
[-C--:B------:R-:W-:Y:S01]  /*11cb0*/  ISETP.GE.AND P1, PT, R6, R75.reuse, PT ;  /* 0x0000004b0600720c */ /* 0x080fe20003f26270 */
[----:B------:R-:W-:Y:S01]  /*11cc0*/  VIADD R6, R16, 0x10 ;  /* 0x0000001010067836 */ /* 0x000fe20000000000 */
[----:B---3--:R-:W-:Y:S01]  /*11cd0*/  FSEL R5, R58, -INF , !P3 ;  /* 0xff8000003a057808 */ /* 0x008fe20005800000 */
[----:B------:R-:W-:Y:S01]  /*11ce0*/  VIADD R12, R16, 0x8 ;  /* 0x00000008100c7836 */ /* 0x000fe20000000000 */
[----:B------:R-:W2:Y:S01]  /*11cf0*/  MUFU.TANH R20, R20 ;  /* 0x0000001400147308 */ /* 0x000ea20000002400 */
[-C--:B------:R-:W-:Y:S01]  /*11d00*/  ISETP.GE.AND P5, PT, R8, R75.reuse, PT ;  /* 0x0000004b0800720c */ /* 0x080fe20003fa6270 */
[C---:B----4-:R-:W-:Y:S01]  /*11d10*/  HMMA.16816.F32 R60, R52.reuse, R26, R60 ;  /* 0x0000001a343c723c */ /* 0x050fe2000000183c */
[-C--:B------:R-:W-:Y:S01]  /*11d20*/  ISETP.GE.AND P4, PT, R6, R75.reuse, PT ;  /* 0x0000004b0600720c */ /* 0x080fe20003f86270 */
[----:B------:R-:W-:Y:S01]  /*11d30*/  VIADD R6, R16, 0x11 ;  /* 0x0000001110067836 */ /* 0x000fe20000000000 */
[----:B------:R-:W-:Y:S01]  /*11d40*/  FSEL R56, R56, -INF , !P3 ;  /* 0xff80000038387808 */ /* 0x000fe20005800000 */
[----:B------:R-:W-:Y:S01]  /*11d50*/  VIADD R8, R16, 0x18 ;  /* 0x0000001810087836 */ /* 0x000fe20000000000 */
[----:B-1----:R-:W-:Y:S01]  /*11d60*/  FSEL R59, R59, -INF , !P1 ;  /* 0xff8000003b3b7808 */ /* 0x002fe20004800000 */
[----:B------:R-:W1:Y:S01]  /*11d70*/  MUFU.TANH R45, R45 ;  /* 0x0000002d002d7308 */ /* 0x000e620000002400 */
[-C--:B------:R-:W-:Y:S01]  /*11d80*/  ISETP.GE.AND P3, PT, R6, R75.reuse, PT ;  /* 0x0000004b0600720c */ /* 0x080fe20003f66270 */
[C---:B------:R-:W-:Y:S01]  /*11d90*/  HMMA.16816.F32 R32, R52.reuse, R24, R32 ;  /* 0x000000183420723c */ /* 0x040fe20000001820 */
[----:B------:R-:W-:Y:S01]  /*11da0*/  FSEL R6, R57, -INF , !P1 ;  /* 0xff80000039067808 */ /* 0x000fe20004800000 */
[----:B------:R-:W-:Y:S01]  /*11db0*/  FMUL.FTZ R25, R38, UR4 ;  /* 0x0000000426197c20 */ /* 0x000fe20008410000 */
[-C--:B------:R-:W-:Y:S01]  /*11dc0*/  ISETP.GE.AND P1, PT, R8, R75.reuse, PT ;  /* 0x0000004b0800720c */ /* 0x080fe20003f26270 */
[----:B------:R-:W-:Y:S01]  /*11dd0*/  VIADD R8, R16, 0x19 ;  /* 0x0000001910087836 */ /* 0x000fe20000000000 */
[-C--:B------:R-:W-:Y:S01]  /*11de0*/  ISETP.GE.AND P6, PT, R12, R75.reuse, PT ;  /* 0x0000004b0c00720c */ /* 0x080fe20003fc6270 */
[----:B------:R-:W-:Y:S01]  /*11df0*/  FMUL.FTZ R24, R37, UR4 ;  /* 0x0000000425187c20 */ /* 0x000fe20008410000 */
[----:B------:R-:W-:Y:S01]  /*11e00*/  FSEL R15, R40, -INF , !P4 ;  /* 0xff800000280f7808 */ /* 0x000fe20006000000 */
[----:B------:R-:W-:Y:S01]  /*11e10*/  HMMA.16816.F32 R76, R52, R10, R76 ;  /* 0x0000000a344c723c */ /* 0x000fe2000000184c */
[----:B-----5:R-:W-:Y:S01]  /*11e20*/  FSEL R21, R21, -INF , !P6 ;  /* 0xff80000015157808 */ /* 0x020fe20007000000 */
[----:B------:R-:W3:Y:S01]  /*11e30*/  MUFU.TANH R25, R25 ;  /* 0x0000001900197308 */ /* 0x000ee20000002400 */
[----:B------:R-:W-:Y:S01]  /*11e40*/  FSEL R44, R44, -INF , !P6 ;  /* 0xff8000002c2c7808 */ /* 0x000fe20007000000 */
[----:B------:R-:W-:Y:S01]  /*11e50*/  FMUL.FTZ R61, R61, UR4 ;  /* 0x000000043d3d7c20 */ /* 0x000fe20008410000 */
[-C--:B------:R-:W-:Y:S01]  /*11e60*/  ISETP.GE.AND P6, PT, R8, R75.reuse, PT ;  /* 0x0000004b0800720c */ /* 0x080fe20003fc6270 */
[----:B------:R-:W-:Y:S01]  /*11e70*/  VIADD R8, R16, 0x20 ;  /* 0x0000002010087836 */ /* 0x000fe20000000000 */
[----:B--2---:R-:W-:Y:S01]  /*11e80*/  FSEL R20, R20, -INF , !P5 ;  /* 0xff80000014147808 */ /* 0x004fe20006800000 */
[----:B------:R-:W-:Y:S01]  /*11e90*/  FMUL.FTZ R63, R63, UR4 ;  /* 0x000000043f3f7c20 */ /* 0x000fe20008410000 */
[----:B-1----:R-:W-:Y:S01]  /*11ea0*/  FSEL R45, R45, -INF , !P5 ;  /* 0xff8000002d2d7808 */ /* 0x002fe20006800000 */
[----:B------:R-:W-:Y:S01]  /*11eb0*/  MUFU.TANH R170, R61 ;  /* 0x0000003d00aa7308 */ /* 0x000fe20000002400 */
[----:B------:R-:W-:Y:S01]  /*11ec0*/  ISETP.GE.AND P5, PT, R8, R75, PT ;  /* 0x0000004b0800720c */ /* 0x000fe20003fa6270 */
[----:B------:R-:W-:-:S02]  /*11ed0*/  VIADD R8, R16, 0x21 ;  /* 0x0000002110087836 */ /* 0x000fc40000000000 */
[----:B------:R-:W-:Y:S01]  /*11ee0*/  FMUL.FTZ R32, R32, UR4 ;  /* 0x0000000420207c20 */ /* 0x000fe20008410000 */
[----:B------:R-:W-:Y:S01]  /*11ef0*/  FMUL.FTZ R34, R34, UR4 ;  /* 0x0000000422227c20 */ /* 0x000fe20008410000 */
[----:B------:R-:W-:Y:S01]  /*11f00*/  FSEL R14, R23, -INF , !P4 ;  /* 0xff800000170e7808 */ /* 0x000fe20006000000 */
[----:B------:R-:W-:Y:S01]  /*11f10*/  FMUL.FTZ R33, R33, UR4 ;  /* 0x0000000421217c20 */ /* 0x000fe20008410000 */
[-C--:B------:R-:W-:Y:S01]  /*11f20*/  ISETP.GE.AND P4, PT, R8, R75.reuse, PT ;  /* 0x0000004b0800720c */ /* 0x080fe20003f86270 */
[----:B------:R-:W1:Y:S01]  /*11f30*/  MUFU.TANH R177, R63 ;  /* 0x0000003f00b17308 */ /* 0x000e620000002400 */
[----:B------:R-:W-:Y:S02]  /*11f40*/  VIADD R8, R16, 0x28 ;  /* 0x0000002810087836 */ /* 0x000fe40000000000 */
[----:B------:R-:W-:Y:S01]  /*11f50*/  FMUL.FTZ R35, R35, UR4 ;  /* 0x0000000423237c20 */ /* 0x000fe20008410000 */
[----:B------:R-:W-:Y:S01]  /*11f60*/  FMUL.FTZ R60, R60, UR4 ;  /* 0x000000043c3c7c20 */ /* 0x000fe20008410000 */
[----:B------:R-:W-:Y:S01]  /*11f70*/  FMUL.FTZ R62, R62, UR4 ;  /* 0x000000043e3e7c20 */ /* 0x000fe20008410000 */
[----:B------:R-:W-:Y:S01]  /*11f80*/  FSEL R13, R41, -INF , !P3 ;  /* 0xff800000290d7808 */ /* 0x000fe20005800000 */
[----:B------:R-:W-:Y:S01]  /*11f90*/  FMUL.FTZ R64, R64, UR4 ;  /* 0x0000000440407c20 */ /* 0x000fe20008410000 */
[----:B------:R-:W-:Y:S01]  /*11fa0*/  FSEL R12, R22, -INF , !P3 ;  /* 0xff800000160c7808 */ /* 0x000fe20005800000 */
[----:B------:R-:W2:Y:S01]  /*11fb0*/  MUFU.TANH R180, R32 ;  /* 0x0000002000b47308 */ /* 0x000ea20000002400 */
        /* <DEDUP_REMOVED lines=10> */
[----:B---3--:R-:W-:Y:S01]  /*12060*/  FSEL R11, R25, -INF , !P1 ;  /* 0xff800000190b7808 */ /* 0x008fe20004800000 */
[----:B------:R-:W-:Y:S01]  /*12070*/  VIADD R18, R16, 0x30 ;  /* 0x0000003010127836 */ /* 0x000fe20000000000 */
[----:B------:R-:W-:-:S02]  /*12080*/  FSEL R10, R36, -INF , !P1 ;  /* 0xff800000240a7808 */ /* 0x000fc40004800000 */
[----:B------:R-:W-:Y:S01]  /*12090*/  ISETP.GE.AND P1, PT, R8, R75, PT ;  /* 0x0000004b0800720c */ /* 0x000fe20003f26270 */
[----:B------:R-:W3:Y:S01]  /*120a0*/  MUFU.TANH R24, R24 ;  /* 0x0000001800187308 */ /* 0x000ee20000002400 */
[----:B------:R-:W-:Y:S01]  /*120b0*/  FSEL R9, R4, -INF , !P6 ;  /* 0xff80000004097808 */ /* 0x000fe20007000000 */
[----:B------:R-:W-:Y:S01]  /*120c0*/  VIADD R4, R16, 0x31 ;  /* 0x0000003110047836 */ /* 0x000fe20000000000 */
[----:B-1----:R-:W-:Y:S02]  /*120d0*/  FSEL R177, R177, -INF , !P1 ;  /* 0xff800000b1b17808 */ /* 0x002fe40004800000 */
[----:B------:R-:W-:Y:S02]  /*120e0*/  FSEL R170, R170, -INF , !P1 ;  /* 0xff800000aaaa7808 */ /* 0x000fe40004800000 */
[----:B------:R-:W-:Y:S01]  /*120f0*/  ISETP.GT.AND P1, PT, R202, R195, PT ;  /* 0x000000c3ca00720c */ /* 0x000fe20003f24270 */
[----:B------:R-:W1:Y:S01]  /*12100*/  MUFU.TANH R168, R33 ;  /* 0x0000002100a87308 */ /* 0x000e620000002400 */
[----:B--2---:R-:W-:-:S02]  /*12110*/  FSEL R180, R180, -INF , !P5 ;  /* 0xff800000b4b47808 */ /* 0x004fc40006800000 */
[----:B----4-:R-:W-:Y:S02]  /*12120*/  FSEL R183, R183, -INF , !P5 ;  /* 0xff800000b7b77808 */ /* 0x010fe40006800000 */
[-C--:B------:R-:W-:Y:S01]  /*12130*/  ISETP.GE.AND P5, PT, R4, R75.reuse, PT ;  /* 0x0000004b0400720c */ /* 0x080fe20003fa6270 */
[C---:B------:R-:W-:Y:S02]  /*12140*/  VIADD R4, R16.reuse, 0x38 ;  /* 0x0000003810047836 */ /* 0x040fe40000000000 */
[----:B------:R-:W2:Y:S01]  /*12150*/  MUFU.TANH R179, R35 ;  /* 0x0000002300b37308 */ /* 0x000ea20000002400 */
[----:B------:R-:W-:Y:S01]  /*12160*/  VIADD R16, R16, 0x39 ;  /* 0x0000003910107836 */ /* 0x000fe20000000000 */
[----:B---3--:R-:W-:Y:S02]  /*12170*/  FSEL R8, R24, -INF , !P6 ;  /* 0xff80000018087808 */ /* 0x008fe40007000000 */
[----:B------:R-:W-:-:S04]  /*12180*/  ISETP.GE.AND P6, PT, R18, R75, PT ;  /* 0x0000004b1200720c */ /* 0x000fc80003fc6270 */
        /* <DEDUP_REMOVED lines=8> */
[----:B-1----:R-:W-:Y:S02]  /*12210*/  FSEL R181, R181, -INF , !P3 ;  /* 0xff800000b5b57808 */ /* 0x002fe40005800000 */
[----:B------:R-:W-:-:S05]  /*12220*/  ISETP.GE.AND P3, PT, R16, R75, PT ;  /* 0x0000004b1000720c */ /* 0x000fca0003f66270 */
[----:B------:R-:W1:Y:S01]  /*12230*/  MUFU.TANH R169, R66 ;  /* 0x0000004200a97308 */ /* 0x000e620000002400 */
[----:B--2---:R-:W-:-:S07]  /*12240*/  FSEL R176, R176, -INF , !P6 ;  /* 0xff800000b0b07808 */ /* 0x004fce0007000000 */
        /* <DEDUP_REMOVED lines=26> */
.L_x_4393:
        /* <DEDUP_REMOVED lines=60> */
.L_x_4394:
        /* <DEDUP_REMOVED lines=25> */
.L_x_4392:
[----:B------:R-:W-:Y:S01]  /*12940*/  FMNMX3.FTZ R7, R56, R6, R44, !PT ;  /* 0x0000000638077276 */ /* 0x000fe2000781002c */
[----:B------:R-:W1:Y:S01]  /*12950*/  LDCU UR4, c[0x0][0x45c] ;  /* 0x00008b80ff0477ac */ /* 0x000e620008000800 */
[----:B--2---:R-:W-:Y:S02]  /*12960*/  FMNMX3.FTZ R2, R5, R59, R21, !PT ;  /* 0x0000003b05027276 */ /* 0x004fe40007810015 */
        /* <DEDUP_REMOVED lines=15> */
[----:B------:R-:W2:Y:S01]  /*12a60*/  SHFL.BFLY PT, R17, R16, 0x2, 0x1f ;  /* 0x0c401f0010117f89 */ /* 0x000ea200000e0000 */
        /* <DEDUP_REMOVED lines=9> */
[----:B--2---:R-:W-:-:S03]  /*12b00*/  FMNMX.FTZ R17, R16, R17, !PT ;  /* 0x0000001110117209 */ /* 0x004fc60007810000 */
[----:B------:R-:W-:Y:S04]  /*12b10*/  LDSM.16.MT88.4 R124, [R188+0xc000] ;  /* 0x00c00000bc7c783b */ /* 0x000fe80000004200 */
[----:B------:R-:W2:Y:S01]  /*12b20*/  SHFL.BFLY PT, R132, R17, 0x1, 0x1f ;  /* 0x0c201f0011847f89 */ /* 0x000ea200000e0000 */
[----:B---3--:R-:W-:-:S03]  /*12b30*/  FMNMX.FTZ R7, R4, R7, !PT ;  /* 0x0000000704077209 */ /* 0x008fc60007810000 */
[----:B------:R-:W-:Y:S04]  /*12b40*/  LDSM.16.MT88.4 R40, [R188+0xe000] ;  /* 0x00e00000bc28783b */ /* 0x000fe80000004200 */
[----:B------:R-:W3:Y:S04]  /*12b50*/  SHFL.BFLY PT, R2, R7, 0x1, 0x1f ;  /* 0x0c201f0007027f89 */ /* 0x000ee800000e0000 */
[----:B------:R-:W-:Y:S04]  /*12b60*/  LDSM.16.MT88.4 R144, [R165+0xe800] ;  /* 0x00e80000a590783b */ /* 0x000fe80000004200 */
[----:B------:R-:W-:Y:S04]  /*12b70*/  LDSM.16.MT88.4 R140, [R165+0x10800] ;  /* 0x01080000a58c783b */ /* 0x000fe80000004200 */
[----:B------:R-:W-:Y:S01]  /*12b80*/  LDSM.16.MT88.4 R136, [R188+0xc800] ;  /* 0x00c80000bc88783b */ /* 0x000fe20000004200 */
[----:B--2---:R-:W-:-:S03]  /*12b90*/  FMNMX.FTZ R132, R17, R132, !PT ;  /* 0x0000008411847209 */ /* 0x004fc60007810000 */
[----:B------:R-:W-:Y:S01]  /*12ba0*/  LDSM.16.MT88.4 R28, [R188+0xe800] ;  /* 0x00e80000bc1c783b */ /* 0x000fe20000004200 */
[C---:B------:R-:W-:Y:S01]  /*12bb0*/  FSETP.NEU.FTZ.AND P1, PT, R132.reuse, -INF , PT ;  /* 0xff8000008400780b */ /* 0x040fe20003f3d000 */
[----:B-1----:R-:W-:Y:S02]  /*12bc0*/  FMUL.FTZ R173, R132, UR4 ;  /* 0x0000000484ad7c20 */ /* 0x002fe40008410000 */
[----:B------:R-:W-:Y:S01]  /*12bd0*/  LDSM.16.MT88.4 R16, [R165+0xc800] ;  /* 0x00c80000a510783b */ /* 0x000fe20000004200 */
[----:B---3--:R-:W-:Y:S02]  /*12be0*/  FMNMX.FTZ R3, R7, R2, !PT ;  /* 0x0000000207037209 */ /* 0x008fe40007810000 */
[----:B------:R-:W-:Y:S02]  /*12bf0*/  IADD3 R2, PT, PT, R188, 0xc000, RZ ;  /* 0x0000c000bc027810 */ /* 0x000fe40007ffe0ff */
[----:B------:R-:W-:Y:S01]  /*12c00*/  FSEL R173, R173, RZ, P1 ;  /* 0x000000ffadad7208 */ /* 0x000fe20000800000 */
[----:B------:R-:W-:Y:S01]  /*12c10*/  FMUL.FTZ R164, R3, UR4 ;  /* 0x0000000403a47c20 */ /* 0x000fe20008410000 */
[----:B------:R-:W-:-:S02]  /*12c20*/  @P0 IADD3 R161, PT, PT, R2, -0x40, RZ ;  /* 0xffffffc002a10810 */ /* 0x000fc40007ffe0ff */
[----:B------:R-:W-:Y:S01]  /*12c30*/  FSETP.NEU.FTZ.AND P1, PT, R3, -INF , PT ;  /* 0xff8000000300780b */ /* 0x000fe20003f3d000 */
[--C-:B------:R-:W-:Y:S01]  /*12c40*/  FFMA.FTZ R159, R56, UR4, -R173.reuse ;  /* 0x00000004389f7c23 */ /* 0x100fe200080108ad */
[----:B------:R-:W-:Y:S01]  /*12c50*/  IADD3 R160, PT, PT, R0, R161, RZ ;  /* 0x000000a100a07210 */ /* 0x000fe20007ffe0ff */
[----:B------:R-:W1:Y:S01]  /*12c60*/  LDSM.16.MT88.4 R108, [R161] ;  /* 0x00000000a16c783b */ /* 0x000e620000004200 */
[----:B------:R-:W-:Y:S01]  /*12c70*/  FSEL R164, R164, RZ, P1 ;  /* 0x000000ffa4a47208 */ /* 0x000fe20000800000 */
[--C-:B------:R-:W-:Y:S01]  /*12c80*/  FFMA.FTZ R158, R6, UR4, -R173.reuse ;  /* 0x00000004069e7c23 */ /* 0x100fe200080108ad */
[--C-:B------:R-:W-:Y:S01]  /*12c90*/  FFMA.FTZ R155, R44, UR4, -R173.reuse ;  /* 0x000000042c9b7c23 */ /* 0x100fe200080108ad */
[----:B------:R-:W2:Y:S01]  /*12ca0*/  LDSM.16.MT88.4 R100, [R160] ;  /* 0x00000000a064783b */ /* 0x000ea20000004200 */
[--C-:B------:R-:W-:Y:S01]  /*12cb0*/  FFMA.FTZ R154, R20, UR4, -R173.reuse ;  /* 0x00000004149a7c23 */ /* 0x100fe200080108ad */
[--C-:B------:R-:W-:Y:S01]  /*12cc0*/  FFMA.FTZ R156, R59, UR4, -R164.reuse ;  /* 0x000000043b9c7c23 */ /* 0x100fe200080108a4 */
[--C-:B------:R-:W-:Y:S01]  /*12cd0*/  FFMA.FTZ R157, R5, UR4, -R164.reuse ;  /* 0x00000004059d7c23 */ /* 0x100fe200080108a4 */
[----:B------:R-:W3:Y:S01]  /*12ce0*/  LDSM.16.MT88.4 R56, [R161+0x2000] ;  /* 0x00200000a138783b */ /* 0x000ee20000004200 */
        /* <DEDUP_REMOVED lines=35> */
[--C-:B------:R-:W-:Y:S01]  /*12f20*/  FFMA.FTZ R181, R181, UR4, -R164.reuse ;  /* 0x00000004b5b57c23 */ /* 0x100fe200080108a4 */
[----:B-----5:R-:W-:Y:S01]  /*12f30*/  F2FP.F16.F32.PACK_AB R97, R156, R157 ;  /* 0x0000009d9c61723e */ /* 0x020fe200000000ff */
[--C-:B------:R-:W-:Y:S01]  /*12f40*/  FFMA.FTZ R211, R166, UR4, -R173.reuse ;  /* 0x00000004a6d37c23 */ /* 0x100fe200080108ad */
[----:B------:R-:W5:Y:S01]  /*12f50*/  MUFU.EX2 R150, R150 ;  /* 0x0000009600967308 */ /* 0x000f620000000800 */
[--C-:B------:R-:W-:Y:S01]  /*12f60*/  FFMA.FTZ R209, R162, UR4, -R164.reuse ;  /* 0x00000004a2d17c23 */ /* 0x100fe200080108a4 */
[----:B------:R-:W-:Y:S01]  /*12f70*/  FFMA.FTZ R176, R176, UR4, -R173 ;  /* 0x00000004b0b07c23 */ /* 0x000fe200080108ad */
[--C-:B------:R-:W-:Y:S01]  /*12f80*/  FFMA.FTZ R169, R169, UR4, -R164.reuse ;  /* 0x00000004a9a97c23 */ /* 0x100fe200080108a4 */
[----:B------:R-:W-:Y:S01]  /*12f90*/  MUFU.EX2 R135, R135 ;  /* 0x0000008700877308 */ /* 0x000fe20000000800 */
[----:B------:R-:W-:Y:S01]  /*12fa0*/  FFMA.FTZ R163, R163, UR4, -R164 ;  /* 0x00000004a3a37c23 */ /* 0x000fe200080108a4 */
[----:B-1----:R-:W-:Y:S01]  /*12fb0*/  F2FP.F16.F32.PACK_AB R99, R152, R153 ;  /* 0x000000999863723e */ /* 0x002fe200000000ff */
[----:B------:R-:W-:Y:S01]  /*12fc0*/  FADD.FTZ R158, R159, R158 ;  /* 0x0000009e9f9e7221 */ /* 0x000fe20000010000 */
[----:B------:R-:W-:Y:S01]  /*12fd0*/  MUFU.EX2 R2, R2 ;  /* 0x0000000200027308 */ /* 0x000fe20000000800 */
[----:B------:R-:W-:Y:S01]  /*12fe0*/  FADD.FTZ R156, R157, R156 ;  /* 0x0000009c9d9c7221 */ /* 0x000fe20000010000 */
[----:B------:R-:W-:Y:S01]  /*12ff0*/  ISETP.GE.AND P1, PT, R134, R195, PT ;  /* 0x000000c38600720c */ /* 0x000fe20003f26270 */
[----:B------:R-:W-:Y:S01]  /*13000*/  FADD.FTZ R155, R155, R158 ;  /* 0x0000009e9b9b7221 */ /* 0x000fe20000010000 */
[----:B------:R-:W-:Y:S01]  /*13010*/  MUFU.EX2 R149, R149 ;  /* 0x0000009500957308 */ /* 0x000fe20000000800 */
[----:B------:R-:W-:Y:S01]  /*13020*/  HMMA.16816.F32 R120, R96, R116, RZ ;  /* 0x000000746078723c */ /* 0x000fe200000018ff */
[----:B------:R-:W-:Y:S01]  /*13030*/  FADD.FTZ R153, R153, R156 ;  /* 0x0000009c99997221 */ /* 0x000fe20000010000 */
[----:B------:R-:W-:Y:S01]  /*13040*/  FADD.FTZ R154, R154, R155 ;  /* 0x0000009b9a9a7221 */ /* 0x000fe20000010000 */
[----:B------:R-:W1:Y:S02]  /*13050*/  MUFU.EX2 R148, R148 ;  /* 0x0000009400947308 */ /* 0x000e640000000800 */
[----:B------:R-:W-:-:S02]  /*13060*/  FADD.FTZ R152, R152, R153 ;  /* 0x0000009998987221 */ /* 0x000fc40000010000 */
        /* <DEDUP_REMOVED lines=15> */
[----:B------:R-:W2:Y:S04]  /*13160*/  MUFU.EX2 R180, R180 ;  /* 0x000000b400b47308 */ /* 0x000ea80000000800 */
        /* <DEDUP_REMOVED lines=71> */
[----:B--2---:R-:W-:Y:S01]  /*135e0*/  F2FP.F16.F32.PACK_AB R5, R178, R179 ;  /* 0x000000b3b205723e */ /* 0x004fe200000000ff */
        /* <DEDUP_REMOVED lines=8> */
[----:B------:R-:W2:Y:S07]  /*13670*/  LDSM.16.MT88.4 R8, [R161+0x5000] ;  /* 0x00500000a108783b */ /* 0x000eae0000004200 */
[----:B-1----:R-:W-:Y:S01]  /*13680*/  HMMA.16816.F32 R68, R4, R16, R68 ;  /* 0x000000100444723c */ /* 0x002fe20000001844 */
[----:B------:R-:W-:Y:S01]  /*13690*/  FFMA.FTZ R16, R172, UR4, -R173 ;  /* 0x00000004ac107c23 */ /* 0x000fe200080108ad */
[----:B------:R-:W-:-:S02]  /*136a0*/  FFMA.FTZ R172, R167, UR4, -R164 ;  /* 0x00000004a7ac7c23 */ /* 0x000fc400080108a4 */
[----:B------:R-:W-:Y:S04]  /*136b0*/  MUFU.EX2 R167, R169 ;  /* 0x000000a900a77308 */ /* 0x000fe80000000800 */
[----:B------:R1:W-:Y:S01]  /*136c0*/  MUFU.EX2 R166, R16 ;  /* 0x0000001000a67308 */ /* 0x0003e20000000800 */
[C---:B------:R-:W-:Y:S03]  /*136d0*/  HMMA.16816.F32 R112, R4.reuse, R32, R112 ;  /* 0x000000200470723c */ /* 0x040fe60000001870 */
[----:B------:R-:W5:Y:S05]  /*136e0*/  MUFU.EX2 R172, R172 ;  /* 0x000000ac00ac7308 */ /* 0x000f6a0000000800 */
[C---:B----4-:R-:W-:Y:S08]  /*136f0*/  HMMA.16816.F32 R36, R4.reuse, R12, R36 ;  /* 0x0000000c0424723c */ /* 0x050ff00000001824 */
[C---:B------:R-:W-:Y:S01]  /*13700*/  HMMA.16816.F32 R40, R4.reuse, R14, R40 ;  /* 0x0000000e0428723c */ /* 0x040fe20000001828 */
[----:B------:R-:W4:Y:S07]  /*13710*/  LDSM.16.MT88.4 R12, [R160+0x5000] ;  /* 0x00500000a00c783b */ /* 0x000f2e0000004200 */
        /* <DEDUP_REMOVED lines=35> */
[----:B--2---:R-:W-:Y:S02]  /*13950*/  HMMA.16816.F32 R112, R4, R8, R112 ;  /* 0x000000080470723c */ /* 0x004fe40000001870 */
[----:B------:R-:W-:-:S06]  /*13960*/  FADD.FTZ R209, R209, R162 ;  /* 0x000000a2d1d17221 */ /* 0x000fcc0000010000 */
[C---:B------:R-:W-:Y:S01]  /*13970*/  HMMA.16816.F32 R108, R4.reuse, R10, R108 ;  /* 0x0000000a046c723c */ /* 0x040fe2000000186c */
[----:B------:R-:W2:Y:S07]  /*13980*/  LDSM.16.MT88.4 R8, [R188+0x11800] ;  /* 0x01180000bc08783b */ /* 0x000eae0000004200 */
[C---:B-1----:R-:W-:Y:S08]  /*13990*/  HMMA.16816.F32 R36, R4.reuse, R16, R36 ;  /* 0x000000100424723c */ /* 0x042ff00000001824 */
[C---:B------:R-:W-:Y:S01]  /*139a0*/  HMMA.16816.F32 R40, R4.reuse, R18, R40 ;  /* 0x000000120428723c */ /* 0x040fe20000001828 */
[----:B------:R-:W1:Y:S07]  /*139b0*/  LDSM.16.MT88.4 R16, [R160+0x5800] ;  /* 0x00580000a010783b */ /* 0x000e6e0000004200 */
[C---:B------:R-:W-:Y:S01]  /*139c0*/  HMMA.16816.F32 R80, R4.reuse, R138, R80 ;  /* 0x0000008a0450723c */ /* 0x040fe20000001850 */
[----:B------:R-:W3:Y:S07]  /*139d0*/  S2R R139, SR_TID.X ;  /* 0x00000000008b7919 */ /* 0x000eee0000002100 */
        /* <DEDUP_REMOVED lines=30> */
[----:B---3--:R-:W-:-:S15]  /*13bc0*/  @!P1 BRA `(.L_x_4395) ;  /* 0x0000003400989947 */ /* 0x008fde0003800000 */
        /* <DEDUP_REMOVED lines=18> */
.L_x_4399:
        /* <DEDUP_REMOVED lines=91> */
.L_x_4396:
[----:B------:R-:W-:Y:S02]  /*142a0*/  LEA R213, R213, UR5, 0x1 ;  /* 0x00000005d5d57c11 */ /* 0x000fe4000f8e08ff */
[C---:B------:R-:W-:Y:S02]  /*142b0*/  SHF.L.U32 R5, R8.reuse, 0x5, RZ ;  /* 0x0000000508057819 */ /* 0x040fe400000006ff */
[----:B------:R-:W-:Y:S01]  /*142c0*/  SHF.L.U64.HI R8, R8, 0x5, R7 ;  /* 0x0000000508087819 */ /* 0x000fe20000010207 */
[----:B------:R-:W-:Y:S01]  /*142d0*/  @!PT LDS RZ, [RZ] ;  /* 0x00000000fffff984 */ /* 0x000fe20000000800 */
[----:B------:R-:W-:Y:S01]  /*142e0*/  @!PT LDS RZ, [RZ] ;  /* 0x00000000fffff984 */ /* 0x000fe20000000800 */
[----:B------:R-:W-:Y:S01]  /*142f0*/  @!PT LDS RZ, [RZ] ;  /* 0x00000000fffff984 */ /* 0x000fe20000000800 */
[----:B------:R-:W-:Y:S01]  /*14300*/  LDGSTS.E.BYPASS.LTC128B.128 [R213+0xc000], desc[UR6][R198.64] ;  /* 0x0c000000c6d57fae */ /* 0x000fe2000b981a06 */
[----:B------:R-:W-:Y:S02]  /*14310*/  IADD3 R6, P0, PT, R5, R198, RZ ;  /* 0x000000c605067210 */ /* 0x000fe40007f1e0ff */
[----:B------:R-:W-:Y:S03]  /*14320*/  LOP3.LUT R3, R187, 0x200, R4, 0xf8, !PT ;  /* 0x00000200bb037812 */ /* 0x000fe600078ef804 */
[----:B------:R-:W-:Y:S01]  /*14330*/  LDGSTS.E.BYPASS.LTC128B.128 [R213+0xe000], desc[UR6][R198.64+0x80] ;  /* 0x0e000080c6d57fae */ /* 0x000fe2000b981a06 */
[C---:B------:R-:W-:Y:S02]  /*14340*/  IADD3.X R7, PT, PT, R8.reuse, R199, RZ, P0, !PT ;  /* 0x000000c708077210 */ /* 0x040fe400007fe4ff */
[----:B------:R-:W-:Y:S03]  /*14350*/  IADD3 R4, P2, PT, R5, R6, RZ ;  /* 0x0000000605047210 */ /* 0x000fe60007f5e0ff */
[----:B------:R-:W-:Y:S01]  /*14360*/  LDGSTS.E.BYPASS.LTC128B.128 [R213+0x10000], desc[UR6][R198.64+0x100] ;  /* 0x10000100c6d57fae */ /* 0x000fe2000b981a06 */
[----:B------:R-:W-:Y:S02]  /*14370*/  LOP3.LUT R2, R3, R2, RZ, 0xfc, !PT ;  /* 0x0000000203027212 */ /* 0x000fe400078efcff */
[----:B------:R-:W-:Y:S03]  /*14380*/  IADD3 R12, P0, PT, R5, R4, RZ ;  /* 0x00000004050c7210 */ /* 0x000fe60007f1e0ff */
[----:B------:R-:W-:Y:S01]  /*14390*/  LDGSTS.E.BYPASS.LTC128B.128 [R213+0xc800], desc[UR6][R6.64] ;  /* 0x0c80000006d57fae */ /* 0x000fe2000b981a06 */
[----:B------:R-:W-:Y:S02]  /*143a0*/  IADD3.X R5, PT, PT, R8, R7, RZ, P2, !PT ;  /* 0x0000000708057210 */ /* 0x000fe400017fe4ff */
        /* <DEDUP_REMOVED lines=323> */
.L_x_4398:
        /* <DEDUP_REMOVED lines=24> */
.L_x_4397:
        /* <DEDUP_REMOVED lines=55> */
[--C-:B------:R-:W-:Y:S01]  /*15cd0*/  FFMA.FTZ R182, R140, UR4, -R159.reuse ;  /* 0x000000048cb67c23 */ /* 0x100fe2000801089f */
[----:B------:R-:W-:Y:S01]  /*15ce0*/  FFMA.FTZ R148, R148, UR4, -R159 ;  /* 0x0000000494947c23 */ /* 0x000fe2000801089f */
[----:B------:R-:W-:Y:S07]  /*15cf0*/  LDSM.16.MT88.4 R140, [R189+0x2800] ;  /* 0x00280000bd8c783b */ /* 0x000fee0000004200 */
[----:B------:R-:W-:Y:S01]  /*15d00*/  MUFU.EX2 R177, R177 ;  /* 0x000000b100b17308 */ /* 0x000fe20000000800 */
[----:B------:R-:W-:Y:S01]  /*15d10*/  FFMA.FTZ R193, R164, UR4, -R161 ;  /* 0x00000004a4c17c23 */ /* 0x000fe200080108a1 */
[--C-:B------:R-:W-:Y:S01]  /*15d20*/  FFMA.FTZ R210, R162, UR4, -R159.reuse ;  /* 0x00000004a2d27c23 */ /* 0x100fe2000801089f */
[----:B------:R-:W-:Y:S07]  /*15d30*/  FFMA.FTZ R217, R152, UR4, -R159 ;  /* 0x0000000498d97c23 */ /* 0x000fee000801089f */
        /* <DEDUP_REMOVED lines=33> */
[----:B------:R-:W-:Y:S01]  /*15f50*/  FFMA.FTZ R154, R154, UR4, -R159 ;  /* 0x000000049a9a7c23 */ /* 0x000fe2000801089f */
        /* <DEDUP_REMOVED lines=105> */
[----:B------:R-:W-:Y:S01]  /*165f0*/  FFMA.FTZ R183, R178, UR4, -R161 ;  /* 0x00000004b2b77c23 */ /* 0x000fe200080108a1 */
        /* <DEDUP_REMOVED lines=13> */
[----:B------:R-:W-:Y:S01]  /*166d0*/  FFMA.FTZ R215, R194, UR4, -R161 ;  /* 0x00000004c2d77c23 */ /* 0x000fe200080108a1 */
[----:B------:R4:W-:Y:S01]  /*166e0*/  MUFU.EX2 R192, R166 ;  /* 0x000000a600c07308 */ /* 0x0009e20000000800 */
[--C-:B------:R-:W-:Y:S01]  /*166f0*/  FFMA.FTZ R136, R136, UR4, -R159.reuse ;  /* 0x0000000488887c23 */ /* 0x100fe2000801089f */
[----:B------:R-:W-:Y:S01]  /*16700*/  FFMA.FTZ R135, R135, UR4, -R159 ;  /* 0x0000000487877c23 */ /* 0x000fe2000801089f */
[C---:B------:R-:W-:Y:S07]  /*16710*/  HMMA.16816.F32 R60, R128.reuse, R108, R60 ;  /* 0x0000006c803c723c */ /* 0x040fee000000183c */
[----:B------:R-:W-:Y:S01]  /*16720*/  MUFU.EX2 R213, R213 ;  /* 0x000000d500d57308 */ /* 0x000fe20000000800 */
[----:B------:R-:W-:Y:S01]  /*16730*/  FFMA.FTZ R177, R2, R211, R177 ;  /* 0x000000d302b17223 */ /* 0x000fe200000100b1 */
[----:B------:R-:W-:Y:S08]  /*16740*/  MOV R137, R132 ;  /* 0x0000008400897202 */ /* 0x000ff00000000f00 */
[----:B------:R-:W-:Y:S01]  /*16750*/  MUFU.EX2 R215, R215 ;  /* 0x000000d700d77308 */ /* 0x000fe20000000800 */
[----:B------:R-:W-:Y:S01]  /*16760*/  FFMA.FTZ R175, R0, R209, R175 ;  /* 0x000000d100af7223 */ /* 0x000fe200000100af */
[----:B------:R-:W-:Y:S01]  /*16770*/  FADD.FTZ R174, R174, R177 ;  /* 0x000000b1aeae7221 */ /* 0x000fe20000010000 */
[C---:B------:R-:W-:Y:S01]  /*16780*/  HMMA.16816.F32 R64, R128.reuse, R110, R64 ;  /* 0x0000006e8040723c */ /* 0x040fe20000001840 */
[----:B------:R-:W5:Y:S06]  /*16790*/  LDSM.16.MT88.4 R108, [R168+0x4000] ;  /* 0x00400000a86c783b */ /* 0x000f6c0000004200 */
[----:B------:R-:W-:Y:S01]  /*167a0*/  MUFU.EX2 R136, R136 ;  /* 0x0000008800887308 */ /* 0x000fe20000000800 */
[----:B------:R-:W-:Y:S01]  /*167b0*/  FADD.FTZ R175, R171, R175 ;  /* 0x000000afabaf7221 */ /* 0x000fe20000010000 */
[----:B------:R-:W-:Y:S08]  /*167c0*/  FADD.FTZ R173, R173, R174 ;  /* 0x000000aeadad7221 */ /* 0x000ff00000010000 */
[----:B------:R-:W-:Y:S01]  /*167d0*/  MUFU.EX2 R135, R135 ;  /* 0x0000008700877308 */ /* 0x000fe20000000800 */
[----:B------:R-:W-:Y:S01]  /*167e0*/  FADD.FTZ R170, R170, R175 ;  /* 0x000000afaaaa7221 */ /* 0x000fe20000010000 */
[----:B------:R-:W-:Y:S01]  /*167f0*/  FADD.FTZ R172, R172, R173 ;  /* 0x000000adacac7221 */ /* 0x000fe20000010000 */
[C---:B-1----:R-:W-:Y:S01]  /*16800*/  HMMA.16816.F32 R68, R128.reuse, R104, R68 ;  /* 0x000000688044723c */ /* 0x042fe20000001844 */
[----:B----4-:R-:W-:Y:S02]  /*16810*/  LDSM.16.MT88.4 R164, [R188+0x11800] ;  /* 0x01180000bca4783b */ /* 0x010fe40000004200 */
[----:B------:R-:W-:Y:S05]  /*16820*/  FADD.FTZ R170, R169, R170 ;  /* 0x000000aaa9aa7221 */ /* 0x000fea0000010000 */
[C---:B------:R-:W-:Y:S01]  /*16830*/  HMMA.16816.F32 R72, R128.reuse, R106, R72 ;  /* 0x0000006a8048723c */ /* 0x040fe20000001848 */
[----:B------:R-:W1:Y:S07]  /*16840*/  LDSM.16.MT88.4 R104, [R189+0x4000] ;  /* 0x00400000bd68783b */ /* 0x000e6e0000004200 */
[C---:B--2---:R-:W-:Y:S03]  /*16850*/  HMMA.16816.F32 R76, R128.reuse, R100, R76 ;  /* 0x00000064804c723c */ /* 0x044fe6000000184c */
[----:B------:R-:W-:Y:S02]  /*16860*/  FFMA.FTZ R100, R176, UR4, -R161 ;  /* 0x00000004b0647c23 */ /* 0x000fe400080108a1 */
[----:B------:R2:W4:Y:S03]  /*16870*/  MUFU.EX2 R176, R148 ;  /* 0x0000009400b07308 */ /* 0x0005260000000800 */
[C---:B------:R-:W-:Y:S07]  /*16880*/  HMMA.16816.F32 R80, R128.reuse, R102, R80 ;  /* 0x000000668050723c */ /* 0x040fee0000001850 */
[----:B------:R1:W1:Y:S01]  /*16890*/  MUFU.EX2 R178, R100 ;  /* 0x0000006400b27308 */ /* 0x0002620000000800 */
[----:B---3--:R-:W-:Y:S01]  /*168a0*/  F2FP.F16.F32.PACK_AB R103, R182, R191 ;  /* 0x000000bfb667723e */ /* 0x008fe200000000ff */
[C---:B-----5:R-:W-:Y:S01]  /*168b0*/  HMMA.16816.F32 R84, R128.reuse, R108, R84 ;  /* 0x0000006c8054723c */ /* 0x060fe20000001854 */
[----:B--2---:R-:W-:Y:S02]  /*168c0*/  LDSM.16.MT88.4 R148, [R168+0x4800] ;  /* 0x00480000a894783b */ /* 0x004fe40000004200 */
[----:B----4-:R-:W-:Y:S01]  /*168d0*/  F2FP.F16.F32.PACK_AB R101, R176, R181 ;  /* 0x000000b5b065723e */ /* 0x010fe200000000ff */
[----:B------:R-:W-:Y:S01]  /*168e0*/  FADD.FTZ R181, R181, R170 ;  /* 0x000000aab5b57221 */ /* 0x000fe20000010000 */
[----:B-1----:R-:W-:Y:S03]  /*168f0*/  F2FP.F16.F32.PACK_AB R100, R180, R179 ;  /* 0x000000b3b464723e */ /* 0x002fe600000000ff */
[C---:B------:R-:W-:Y:S01]  /*16900*/  HMMA.16816.F32 R88, R128.reuse, R110, R88 ;  /* 0x0000006e8058723c */ /* 0x040fe20000001858 */
[----:B------:R-:W1:Y:S02]  /*16910*/  LDSM.16.MT88.4 R108, [R188+0xc800] ;  /* 0x00c80000bc6c783b */ /* 0x000e640000004200 */
[----:B------:R-:W-:Y:S01]  /*16920*/  F2FP.F16.F32.PACK_AB R102, R183, R178 ;  /* 0x000000b2b766723e */ /* 0x000fe200000000ff */
[----:B------:R-:W-:Y:S04]  /*16930*/  FADD.FTZ R176, R176, R181 ;  /* 0x000000b5b0b07221 */ /* 0x000fe80000010000 */
[C---:B------:R-:W-:Y:S03]  /*16940*/  HMMA.16816.F32 R92, R128.reuse, R104, R92 ;  /* 0x00000068805c723c */ /* 0x040fe6000000185c */
[----:B------:R-:W-:Y:S04]  /*16950*/  FADD.FTZ R191, R191, R176 ;  /* 0x000000b0bfbf7221 */ /* 0x000fe80000010000 */
[----:B------:R-:W-:Y:S01]  /*16960*/  FADD.FTZ R182, R182, R191 ;  /* 0x000000bfb6b67221 */ /* 0x000fe20000010000 */
        /* <DEDUP_REMOVED lines=26> */
[----:B------:R5:W4:Y:S10]  /*16b10*/  MUFU.EX2 R194, R128 ;  /* 0x0000008000c27308 */ /* 0x000b340000000800 */
        /* <DEDUP_REMOVED lines=9> */
[C---:B-1----:R-:W-:Y:S01]  /*16bb0*/  HMMA.16816.F32 R76, R100.reuse, R108, R76 ;  /* 0x0000006c644c723c */ /* 0x042fe2000000184c */
[----:B--2---:R-:W-:Y:S07]  /*16bc0*/  LDSM.16.MT88.4 R160, [R189+0x3800] ;  /* 0x00380000bda0783b */ /* 0x004fee0000004200 */
[C---:B------:R-:W-:Y:S01]  /*16bd0*/  HMMA.16816.F32 R80, R100.reuse, R110, R80 ;  /* 0x0000006e6450723c */ /* 0x040fe20000001850 */
[----:B------:R-:W1:Y:S07]  /*16be0*/  LDSM.16.MT88.4 R108, [R188+0xd000] ;  /* 0x00d00000bc6c783b */ /* 0x000e6e0000004200 */
[C---:B------:R-:W-:Y:S08]  /*16bf0*/  HMMA.16816.F32 R84, R100.reuse, R148, R84 ;  /* 0x000000946454723c */ /* 0x040ff00000001854 */
[C---:B------:R-:W-:Y:S01]  /*16c00*/  HMMA.16816.F32 R88, R100.reuse, R150, R88 ;  /* 0x000000966458723c */ /* 0x040fe20000001858 */
[----:B------:R-:W-:Y:S07]  /*16c10*/  LDSM.16.MT88.4 R148, [R138+0x11000] ;  /* 0x011000008a94783b */ /* 0x000fee0000004200 */
[C---:B------:R-:W-:Y:S08]  /*16c20*/  HMMA.16816.F32 R92, R100.reuse, R104, R92 ;  /* 0x00000068645c723c */ /* 0x040ff0000000185c */
[----:B------:R-:W-:Y:S01]  /*16c30*/  HMMA.16816.F32 R96, R100, R106, R96 ;  /* 0x0000006a6460723c */ /* 0x000fe20000001860 */
[----:B------:R-:W2:Y:S02]  /*16c40*/  LDSM.16.MT88.4 R104, [R189+0x3000] ;  /* 0x00300000bd68783b */ /* 0x000ea40000004200 */
[----:B------:R-:W-:Y:S02]  /*16c50*/  F2FP.F16.F32.PACK_AB R100, R192, R193 ;  /* 0x000000c1c064723e */ /* 0x000fe400000000ff */
[C---:B----4-:R-:W-:Y:S01]  /*16c60*/  F2FP.F16.F32.PACK_AB R101, R190.reuse, R213 ;  /* 0x000000d5be65723e */ /* 0x050fe200000000ff */
[----:B------:R-:W-:Y:S01]  /*16c70*/  FADD.FTZ R213, R213, R182 ;  /* 0x000000b6d5d57221 */ /* 0x000fe20000010000 */
[----:B------:R-:W-:Y:S02]  /*16c80*/  F2FP.F16.F32.PACK_AB R102, R215, R194 ;  /* 0x000000c2d766723e */ /* 0x000fe400000000ff */
[C---:B------:R-:W-:Y:S01]  /*16c90*/  F2FP.F16.F32.PACK_AB R103, R217.reuse, R210 ;  /* 0x000000d2d967723e */ /* 0x040fe200000000ff */
[----:B------:R-:W-:Y:S04]  /*16ca0*/  FADD.FTZ R213, R190, R213 ;  /* 0x000000d5bed57221 */ /* 0x000fe80000010000 */
[----:B------:R-:W-:Y:S02]  /*16cb0*/  FADD.FTZ R210, R210, R213 ;  /* 0x000000d5d2d27221 */ /* 0x000fe40000010000 */
[C---:B-1----:R-:W-:Y:S03]  /*16cc0*/  HMMA.16816.F32 R4, R100.reuse, R108, R4 ;  /* 0x0000006c6404723c */ /* 0x042fe60000001804 */
[----:B------:R-:W-:Y:S05]  /*16cd0*/  FADD.FTZ R217, R217, R210 ;  /* 0x000000d2d9d97221 */ /* 0x000fea0000010000 */
        /* <DEDUP_REMOVED lines=21> */
[----:B------:R-:W-:Y:S01]  /*16e30*/  F2FP.F16.F32.PACK_AB R141, R135, R136 ;  /* 0x00000088878d723e */ /* 0x000fe200000000ff */
[----:B------:R-:W-:Y:S02]  /*16e40*/  FADD.FTZ R136, R136, R217 ;  /* 0x000000d988887221 */ /* 0x000fe40000010000 */
[C---:B------:R-:W-:Y:S03]  /*16e50*/  HMMA.16816.F32 R56, R100.reuse, R142, R56 ;  /* 0x0000008e6438723c */ /* 0x040fe60000001838 */
[----:B------:R-:W-:Y:S01]  /*16e60*/  F2FP.F16.F32.PACK_AB R142, R221, R214 ;  /* 0x000000d6dd8e723e */ /* 0x000fe200000000ff */
[----:B------:R-:W-:Y:S01]  /*16e70*/  FADD.FTZ R136, R135, R136 ;  /* 0x0000008887887221 */ /* 0x000fe20000010000 */
[C---:B----4-:R-:W-:Y:S03]  /*16e80*/  F2FP.F16.F32.PACK_AB R143, R134.reuse, R133 ;  /* 0x00000085868f723e */ /* 0x050fe600000000ff */
[C---:B--2---:R-:W-:Y:S03]  /*16e90*/  HMMA.16816.F32 R60, R100.reuse, R104, R60 ;  /* 0x00000068643c723c */ /* 0x044fe6000000183c */
[----:B------:R-:W-:Y:S04]  /*16ea0*/  FADD.FTZ R133, R133, R136 ;  /* 0x0000008885857221 */ /* 0x000fe80000010000 */
[----:B------:R-:W-:Y:S01]  /*16eb0*/  FADD.FTZ R209, R134, R133 ;  /* 0x0000008586d17221 */ /* 0x000fe20000010000 */
        /* <DEDUP_REMOVED lines=55> */
.L_x_4395:
[----:B------:R-:W1:Y:S01]  /*17230*/  SHFL.BFLY PT, R2, R211, 0x2, 0x1f ;  /* 0x0c401f00d3027f89 */ /* 0x000e6200000e0000 */
[C---:B------:R-:W-:Y:S01]  /*17240*/  SHF.L.U32 R10, R139.reuse, 0x4, RZ ;  /* 0x000000048b0a7819 */ /* 0x040fe200000006ff */
[----:B------:R-:W2:Y:S01]  /*17250*/  S2UR UR10, SR_CTAID.Y ;  /* 0x00000000000a79c3 */ /* 0x000ea20000002600 */
[----:B------:R-:W-:Y:S01]  /*17260*/  SHF.L.U32 R4, R139, 0x1, RZ ;  /* 0x000000018b047819 */ /* 0x000fe200000006ff */
[----:B------:R-:W3:Y:S01]  /*17270*/  SHFL.BFLY PT, R0, R209, 0x2, 0x1f ;  /* 0x0c401f00d1007f89 */ /* 0x000ee200000e0000 */
[C---:B------:R-:W-:Y:S01]  /*17280*/  LOP3.LUT R9, R10.reuse, 0x1c0, RZ, 0xc0, !PT ;  /* 0x000001c00a097812 */ /* 0x040fe200078ec0ff */
[----:B------:R-:W4:Y:S01]  /*17290*/  LDCU UR4, c[0x0][0x44c] ;  /* 0x00008980ff0477ac */ /* 0x000f220008000800 */
[--C-:B------:R-:W-:Y:S01]  /*172a0*/  LOP3.LUT R187, R187, 0x6, R4.reuse, 0xf8, !PT ;  /* 0x00000006bbbb7812 */ /* 0x100fe200078ef804 */
[----:B------:R-:W-:Y:S01]  /*172b0*/  BSSY.RECONVERGENT B0, `(.L_x_4400) ;  /* 0x00000ef000007945 */ /* 0x000fe20003800200 */
[----:B------:R-:W-:Y:S01]  /*172c0*/  LOP3.LUT R4, R9, 0x38, R4, 0xf8, !PT ;  /* 0x0000003809047812 */ /* 0x000fe200078ef804 */
[----:B------:R-:W-:Y:S01]  /*172d0*/  S2UR UR9, SR_CTAID.Z ;  /* 0x00000000000979c3 */ /* 0x000fe20000002700 */
[----:B------:R-:W-:-:S02]  /*172e0*/  LOP3.LUT R10, R10, 0x10, RZ, 0xc0, !PT ;  /* 0x000000100a0a7812 */ /* 0x000fc400078ec0ff */
[----:B------:R-:W-:Y:S02]  /*172f0*/  LOP3.LUT R4, R187, R4, RZ, 0xfc, !PT ;  /* 0x00000004bb047212 */ /* 0x000fe400078efcff */
[----:B------:R-:W-:Y:S02]  /*17300*/  SHF.R.U32.HI R9, RZ, 0x2, R139 ;  /* 0x00000002ff097819 */ /* 0x000fe4000001168b */
[----:B------:R-:W-:Y:S01]  /*17310*/  SEL R185, R185, 0xffffffe0, !P0 ;  /* 0xffffffe0b9b97807 */ /* 0x000fe20004000000 */
[----:B------:R-:W2:Y:S01]  /*17320*/  LDC.64 R14, c[0x0][0x430] ;  /* 0x00010c00ff0e7b82 */ /* 0x000ea20000000a00 */
[----:B-1----:R-:W-:-:S07]  /*17330*/  FADD.FTZ R2, R2, R211 ;  /* 0x000000d302027221 */ /* 0x002fce0000010000 */
[----:B------:R-:W1:Y:S01]  /*17340*/  LDC R17, c[0x0][0x3e0] ;  /* 0x0000f800ff117b82 */ /* 0x000e620000000800 */
[----:B---3--:R-:W-:Y:S01]  /*17350*/  FADD.FTZ R11, R0, R209 ;  /* 0x000000d1000b7221 */ /* 0x008fe20000010000 */
[----:B------:R-:W3:Y:S01]  /*17360*/  SHFL.BFLY PT, R7, R2, 0x1, 0x1f ;  /* 0x0c201f0002077f89 */ /* 0x000ee200000e0000 */
[----:B------:R-:W-:-:S03]  /*17370*/  SHF.L.U32 R0, R139, 0x2, RZ ;  /* 0x000000028b007819 */ /* 0x000fc600000006ff */
[----:B------:R-:W5:Y:S01]  /*17380*/  SHFL.BFLY PT, R6, R11, 0x1, 0x1f ;  /* 0x0c201f000b067f89 */ /* 0x000f6200000e0000 */
[----:B------:R-:W-:Y:S01]  /*17390*/  LOP3.LUT R133, R0, 0x1f8, RZ, 0xc0, !PT ;  /* 0x000001f800857812 */ /* 0x000fe200078ec0ff */
[----:B------:R-:W4:Y:S03]  /*173a0*/  S2UR UR8, SR_CTAID.X ;  /* 0x00000000000879c3 */ /* 0x000f260000002500 */
[----:B------:R-:W-:-:S04]  /*173b0*/  LOP3.LUT R133, R133, 0x38, R186, 0x78, !PT ;  /* 0x0000003885857812 */ /* 0x000fc800078e78ba */
[----:B------:R-:W-:Y:S01]  /*173c0*/  LEA R133, R133, R10, 0x2 ;  /* 0x0000000a85857211 */ /* 0x000fe200078e10ff */
[----:B------:R-:W-:Y:S01]  /*173d0*/  BAR.SYNC.DEFER_BLOCKING 0x0 ;  /* 0x0000000000007b1d */ /* 0x000fe20000010000 */
[----:B--2---:R-:W-:Y:S02]  /*173e0*/  IMAD R14, R14, UR10, R203 ;  /* 0x0000000a0e0e7c24 */ /* 0x004fe4000f8e02cb */
[----:B---3--:R-:W-:Y:S01]  /*173f0*/  FADD.FTZ R7, R2, R7 ;  /* 0x0000000702077221 */ /* 0x008fe20000010000 */
[----:B------:R-:W-:-:S03]  /*17400*/  LOP3.LUT R2, R186, 0x30, RZ, 0xc0, !PT ;  /* 0x00000030ba027812 */ /* 0x000fc600078ec0ff */
[----:B------:R-:W2:Y:S01]  /*17410*/  MUFU.RCP R8, R7 ;  /* 0x0000000700087308 */ /* 0x000ea20000001000 */
[----:B-----5:R-:W-:Y:S01]  /*17420*/  FADD.FTZ R6, R11, R6 ;  /* 0x000000060b067221 */ /* 0x020fe20000010000 */
[----:B------:R-:W-:Y:S01]  /*17430*/  FSETP.NE.FTZ.AND P2, PT, R7, RZ, PT ;  /* 0x000000ff0700720b */ /* 0x000fe20003f55000 */
[----:B----4-:R-:W-:Y:S01]  /*17440*/  USHF.L.U32 UR8, UR8, 0x6, URZ ;  /* 0x0000000608087899 */ /* 0x010fe200080006ff */
[----:B------:R-:W-:Y:S02]  /*17450*/  LOP3.LUT R2, R2, 0x7, R9, 0xf8, !PT ;  /* 0x0000000702027812 */ /* 0x000fe400078ef809 */
[----:B------:R-:W-:Y:S02]  /*17460*/  FSETP.NE.FTZ.AND P1, PT, R6, RZ, PT ;  /* 0x000000ff0600720b */ /* 0x000fe40003f35000 */
[----:B------:R-:W3:Y:S02]  /*17470*/  MUFU.RCP R5, R6 ;  /* 0x0000000600057308 */ /* 0x000ee40000001000 */
[----:B------:R-:W-:-:S02]  /*17480*/  R2P PR, R139, 0x18 ;  /* 0x000000188b007804 */ /* 0x000fc40000000000 */
[----:B------:R-:W-:-:S03]  /*17490*/  LOP3.LUT P0, RZ, R139, 0x3, RZ, 0xc0, !PT ;  /* 0x000000038bff7812 */ /* 0x000fc6000780c0ff */
[----:B------:R-:W-:Y:S01]  /*174a0*/  SEL R11, R184, 0xffffffc0, !P3 ;  /* 0xffffffc0b80b7807 */ /* 0x000fe20005800000 */
[----:B------:R-:W4:Y:S01]  /*174b0*/  @P2 LDC R19, c[0x0][0x458] ;  /* 0x00011600ff132b82 */ /* 0x000f220000000800 */
[----:B------:R-:W5:Y:S01]  /*174c0*/  @P2 MUFU.LG2 R7, R7 ;  /* 0x0000000700072308 */ /* 0x000f620000000c00 */
[----:B--2---:R-:W-:-:S05]  /*174d0*/  FSEL R8, R8, 1, P2 ;  /* 0x3f80000008087808 */ /* 0x004fca0001000000 */
        /* <DEDUP_REMOVED lines=52> */
[C---:B------:R-:W-:Y:S01]  /*17820*/  IADD3 R12, PT, PT, R8.reuse, 0x80, RZ ;  /* 0x00000080080c7810 */ /* 0x040fe20007ffe0ff */
[----:B------:R-:W-:Y:S01]  /*17830*/  STS.64 [R8], R128 ;  /* 0x0000008008007388 */ /* 0x000fe20000000a00 */
[C---:B------:R-:W-:Y:S01]  /*17840*/  IADD3 R10, PT, PT, R8.reuse, R11, RZ ;  /* 0x0000000b080a7210 */ /* 0x040fe20007ffe0ff */
[C---:B------:R-:W-:Y:S01]  /*17850*/  FMUL.FTZ R130, R5.reuse, R130 ;  /* 0x0000008205827220 */ /* 0x040fe20000410000 */
[C---:B------:R-:W-:Y:S01]  /*17860*/  @P4 IADD3 R12, PT, PT, R8.reuse, -0x80, RZ ;  /* 0xffffff80080c4810 */ /* 0x040fe20007ffe0ff */
[C---:B------:R-:W-:Y:S01]  /*17870*/  FMUL.FTZ R131, R5.reuse, R131 ;  /* 0x0000008305837220 */ /* 0x040fe20000410000 */
[C---:B------:R-:W-:Y:S01]  /*17880*/  FMUL.FTZ R126, R5.reuse, R126 ;  /* 0x0000007e057e7220 */ /* 0x040fe20000410000 */
[C---:B------:R-:W-:Y:S01]  /*17890*/  FMUL.FTZ R127, R5.reuse, R127 ;  /* 0x0000007f057f7220 */ /* 0x040fe20000410000 */
[----:B------:R-:W-:Y:S01]  /*178a0*/  IADD3 R9, PT, PT, R8, R185, RZ ;  /* 0x000000b908097210 */ /* 0x000fe20007ffe0ff */
[C---:B------:R-:W-:Y:S01]  /*178b0*/  FMUL.FTZ R122, R5.reuse, R122 ;  /* 0x0000007a057a7220 */ /* 0x040fe20000410000 */
[C---:B------:R-:W-:Y:S01]  /*178c0*/  FMUL.FTZ R123, R5.reuse, R123 ;  /* 0x0000007b057b7220 */ /* 0x040fe20000410000 */
[C---:B------:R-:W-:Y:S01]  /*178d0*/  FMUL.FTZ R118, R5.reuse, R118 ;  /* 0x0000007605767220 */ /* 0x040fe20000410000 */
[----:B------:R-:W-:Y:S01]  /*178e0*/  FMUL.FTZ R119, R5, R119 ;  /* 0x0000007705777220 */ /* 0x000fe20000410000 */
[----:B------:R-:W-:Y:S01]  /*178f0*/  IADD3 R13, PT, PT, R185, R10, RZ ;  /* 0x0000000ab90d7210 */ /* 0x000fe20007ffe0ff */
[----:B------:R-:W-:Y:S01]  /*17900*/  FMUL.FTZ R114, R5, R114 ;  /* 0x0000007205727220 */ /* 0x000fe20000410000 */
[----:B------:R-:W-:Y:S01]  /*17910*/  IADD3 R16, PT, PT, R11, R12, RZ ;  /* 0x0000000c0b107210 */ /* 0x000fe20007ffe0ff */
        /* <DEDUP_REMOVED lines=9> */
[----:B------:R-:W-:Y:S01]  /*179b0*/  FMUL.FTZ R103, R5, R103 ;  /* 0x0000006705677220 */ /* 0x000fe20000410000 */
        /* <DEDUP_REMOVED lines=43> */
[----:B------:R-:W-:Y:S01]  /*17c70*/  FMUL.FTZ R5, R5, R99 ;  /* 0x0000006305057220 */ /* 0x000fe20000410000 */
[----:B-----5:R-:W-:Y:S01]  /*17c80*/  @P2 FMUL.FTZ R7, R7, 0.69314718246459960938 ;  /* 0x3f31721807072820 */ /* 0x020fe20000410000 */
[----:B------:R5:W-:Y:S01]  /*17c90*/  STS.64 [R185], R100 ;  /* 0x00000064b9007388 */ /* 0x000be20000000a00 */
[----:B---3--:R-:W-:-:S03]  /*17ca0*/  @P1 FMUL.FTZ R6, R6, 0.69314718246459960938 ;  /* 0x3f31721806061820 */ /* 0x008fc60000410000 */
[----:B------:R-:W-:Y:S04]  /*17cb0*/  STS.64 [R185+0x800], R102 ;  /* 0x00080066b9007388 */ /* 0x000fe80000000a00 */
[----:B------:R-:W-:Y:S04]  /*17cc0*/  STS.64 [R8+0x4000], R36 ;  /* 0x0040002408007388 */ /* 0x000fe80000000a00 */
[----:B------:R-:W-:Y:S04]  /*17cd0*/  STS.64 [R8+0x4800], R38 ;  /* 0x0048002608007388 */ /* 0x000fe80000000a00 */
[----:B------:R-:W-:Y:S04]  /*17ce0*/  STS.64 [R9+0x4000], R40 ;  /* 0x0040002809007388 */ /* 0x000fe80000000a00 */
[----:B------:R-:W-:Y:S04]  /*17cf0*/  STS.64 [R9+0x4800], R42 ;  /* 0x0048002a09007388 */ /* 0x000fe80000000a00 */
[----:B------:R-:W-:Y:S01]  /*17d00*/  STS.64 [R10+0x4000], R44 ;  /* 0x0040002c0a007388 */ /* 0x000fe20000000a00 */
[----:B-----5:R-:W-:-:S03]  /*17d10*/  MOV R101, 0xff800000 ;  /* 0xff80000000657802 */ /* 0x020fc60000000f00 */
[----:B------:R-:W-:Y:S01]  /*17d20*/  STS.64 [R10+0x4800], R46 ;  /* 0x0048002e0a007388 */ /* 0x000fe20000000a00 */
[----:B------:R-:W-:Y:S01]  /*17d30*/  MOV R100, 0xff800000 ;  /* 0xff80000000647802 */ /* 0x000fe20000000f00 */
[----:B----4-:R-:W-:Y:S01]  /*17d40*/  @P2 FFMA.FTZ R101, R132, R19, R7 ;  /* 0x0000001384652223 */ /* 0x010fe20000010007 */
        /* <DEDUP_REMOVED lines=20> */
[----:B------:R3:W-:Y:S04]  /*17e90*/  STS.64 [R12+0x8000], R84 ;  /* 0x008000540c007388 */ /* 0x0007e80000000a00 */
        /* <DEDUP_REMOVED lines=48> */
.L_x_4401:
[----:B------:R-:W-:Y:S05]  /*181a0*/  BSYNC.RECONVERGENT B0 ;  /* 0x0000000000007941 */ /* 0x000fea0003800200 */
.L_x_4400:
        /* <DEDUP_REMOVED lines=50> */
.L_x_4402:
        /* <DEDUP_REMOVED lines=11> */
.L_x_6918:


//--------------------- .text._ZN5flash24flash_fwd_splitkv_kernelI23Flash_fwd_kernel_traitsILi192ELi64ELi64ELi4ELb0ELb0EN7cutlass6half_tE19Flash_kernel_traitsILi192ELi64ELi64ELi4ES3_EELb0ELb0ELb1ELb0ELb0ELb0ELb1ELb1EEEvNS_16Flash_fwd_paramsE --------------------------
	.section	.text._ZN5flash24flash_fwd_splitkv_kernelI23Flash_fwd_kernel_traitsILi192ELi64ELi64ELi4ELb0ELb0EN7cutlass6half_tE19Flash_kernel_traitsILi192ELi64ELi64ELi4ES3_EELb0ELb0ELb1ELb0ELb0ELb0ELb1ELb1EEEvNS_16Flash_fwd_paramsE,"ax",@progbits
	.align	128
        .global         _ZN5flash24flash_fwd_splitkv_kernelI23Flash_fwd_kernel_traitsILi192ELi64ELi64ELi4ELb0ELb0EN7cutlass6half_tE19Flash_kernel_traitsILi192ELi64ELi64ELi4ES3_EELb0ELb0ELb1ELb0ELb0ELb0ELb1ELb1EEEvNS_16Flash_fwd_paramsE
        .type           _ZN5flash24flash_fwd_splitkv_kernelI23Flash_fwd_kernel_traitsILi192ELi64ELi64ELi4ELb0ELb0EN7cutlass6half_tE19Flash_kernel_traitsILi192ELi64ELi64ELi4ES3_EELb0ELb0ELb1ELb0ELb0ELb0ELb1ELb1EEEvNS_16Flash_fwd_paramsE,@function
        .size           _ZN5flash24flash_fwd_splitkv_kernelI23Flash_fwd_kernel_traitsILi192ELi64ELi64ELi4ELb0ELb0EN7cutlass6half_tE19Flash_kernel_traitsILi192ELi64ELi64ELi4ES3_EELb0ELb0ELb1ELb0ELb0ELb0ELb1ELb1EEEvNS_16Flash_fwd_paramsE,(.L_x_6919 - _ZN5flash24flash_fwd_splitkv_kernelI23Flash_fwd_kernel_traitsILi192ELi64ELi64ELi4ELb0ELb0EN7cutlass6half_tE19Flash_kernel_traitsILi192ELi64ELi64ELi4ES3_EELb0ELb0ELb1ELb0ELb0ELb0ELb1ELb1EEEvNS_16Flash_fwd_paramsE)
        .other          _ZN5flash24flash_fwd_splitkv_kernelI23Flash_fwd_kernel_traitsILi192ELi64ELi64ELi4ELb0ELb0EN7cutlass6half_tE19Flash_kernel_traitsILi192ELi64ELi64ELi4ES3_EELb0ELb0ELb1ELb0ELb0ELb0ELb1ELb1EEEvNS_16Flash_fwd_paramsE,@"STO_CUDA_ENTRY STV_DEFAULT"
_ZN5flash24flash_fwd_splitkv_kernelI23Flash_fwd_kernel_traitsILi192ELi64ELi64ELi4ELb0ELb0EN7cutlass6half_tE19Flash_kernel_traitsILi192ELi64ELi64ELi4ES3_EELb0ELb0ELb1ELb0ELb0ELb0ELb1ELb1EEEvNS_16Flash_fwd_paramsE:
.text._ZN5flash24flash_fwd_splitkv_kernelI23Flash_fwd_kernel_traitsILi192ELi64ELi64ELi4ELb0ELb0EN7cutlass6half_tE19Flash_kernel_traitsILi192ELi64ELi64ELi4ES3_EELb0ELb0ELb1ELb0ELb0ELb0ELb1ELb1EEEvNS_16Flash_fwd_paramsE:
[----:B------:R-:W-:Y:S08]  /*0000*/  LDC R1, c[0x0][0x37c] ;  /* 0x0000df00ff017b82 */ /* 0x000ff00000000800 */
[----:B------:R-:W1:Y:S01]  /*0010*/  LDC R11, c[0x0][0x3e0] ;  /* 0x0000f800ff0b7b82 */ /* 0x000e620000000800 */
[----:B------:R-:W2:Y:S01]  /*0020*/  LDCU.64 UR8, c[0x0][0x460] ;  /* 0x00008c00ff0877ac */ /* 0x000ea20008000a00 */
[----:B------:R-:W3:Y:S06]  /*0030*/  LDCU.64 UR6, c[0x0][0x358] ;  /* 0x00006b00ff0677ac */ /* 0x000eec0008000a00 */
[----:B------:R-:W4:Y:S01]  /*0040*/  S2UR UR10, SR_CTAID.Z ;  /* 0x00000000000a79c3 */ /* 0x000f220000002700 */
[----:B------:R-:W3:Y:S07]  /*0050*/  LDCU.64 UR4, c[0x0][0x470] ;  /* 0x00008e00ff0477ac */ /* 0x000eee0008000a00 */
[----:B------:R-:W3:Y:S01]  /*0060*/  LDC.64 R6, c[0x0][0x460] ;  /* 0x00011800ff067b82 */ /* 0x000ee20000000a00 */
        /* <DEDUP_REMOVED lines=13> */
[----:B------:R-:W-:Y:S02]  /*0140*/  IMAD.MOV R0, RZ, RZ, -R201 ;  /* 0x000000ffff007224 */ /* 0x000fe400078e0ac9 */
[----:B------:R-:W-:Y:S02]  /*0150*/  IMAD.MOV.U32 R5, RZ, RZ, -0x1 ;  /* 0xffffffffff057424 */ /* 0x000fe400078e00ff */
        /* <DEDUP_REMOVED lines=11> */
[----:B---3--:R-:W-:-:S04]  /*0210*/  IMAD.WIDE.U32 R14, R201, 0x4, R6 ;  /* 0x00000004c90e7825 */ /* 0x008fc800078e0006 */
[----:B------:R-:W-:Y:S01]  /*0220*/  IMAD.SHL.U32 R9, R201, 0x4, RZ ;  /* 0x00000004c9097824 */ /* 0x000fe200078e00ff */
[----:B------:R-:W2:Y:S01]  /*0230*/  @P0 LDG.E R5, desc[UR6][R14.64] ;  /* 0x000000060e050981 */ /* 0x000ea2000c1e1900 */
        /* <DEDUP_REMOVED lines=16> */
[----:B------:R-:W-:Y:S02]  /*0340*/  IADD3 R18, P0, PT, R9, R2, RZ ;  /* 0x0000000209127210 */ /* 0x000fe40007f1e0ff */
        /* <DEDUP_REMOVED lines=15> */
.L_x_4403:
[----:B------:R-:W-:Y:S05]  /*0440*/  @!P1 EXIT ;  /* 0x000000000000994d */ /* 0x000fea0003800000 */
[----:B------:R-:W2:Y:S01]  /*0450*/  LDC R8, c[0x0][0x374] ;  /* 0x0000dd00ff087b82 */ /* 0x000ea20000000800 */
[----:B------:R-:W3:Y:S01]  /*0460*/  S2R R6, SR_CTAID.Y ;  /* 0x0000000000067919 */ /* 0x000ee20000002600 */
[--C-:B-----5:R-:W-:Y:S02]  /*0470*/  IMAD.IADD R69, R14, 0x1, -R7.reuse ;  /* 0x000000010e457824 */ /* 0x120fe400078e0a07 */
[----:B------:R-:W-:Y:S01]  /*0480*/  @P3 IMAD.IADD R135, R12, 0x1, -R7 ;  /* 0x000000010c873824 */ /* 0x000fe200078e0a07 */
[----:B------:R-:W4:Y:S01]  /*0490*/  S2R R63, SR_TID.X ;  /* 0x00000000003f7919 */ /* 0x000f220000002100 */
[----:B------:R-:W-:Y:S02]  /*04a0*/  IMAD.MOV R106, RZ, RZ, -R201 ;  /* 0x000000ffff6a7224 */ /* 0x000fe400078e0ac9 */
[----:B------:R-:W1:Y:S02]  /*04b0*/  LDC R2, c[0x0][0x438] ;  /* 0x00010e00ff027b82 */ /* 0x000e640000000800 */
[----:B------:R-:W-:Y:S01]  /*04c0*/  IMAD R106, R11, R106, UR10 ;  /* 0x0000000a0b6a7e24 */ /* 0x000fe2000f8e026a */
[----:B--2---:R-:W-:-:S02]  /*04d0*/  IABS R13, R8 ;  /* 0x00000008000d7213 */ /* 0x004fc40000000000 */
[----:B------:R-:W-:Y:S02]  /*04e0*/  IABS R15, R8 ;  /* 0x00000008000f7213 */ /* 0x000fe40000000000 */
        /* <DEDUP_REMOVED lines=22> */
[----:B------:R-:W-:Y:S01]  /*0650*/  @!P1 IMAD.IADD R16, R16, 0x1, -R13 ;  /* 0x0000000110109824 */ /* 0x000fe200078e0a0d */
[----:B------:R-:W-:Y:S02]  /*0660*/  @!P1 IADD3 R10, PT, PT, R10, 0x1, RZ ;  /* 0x000000010a0a9810 */ /* 0x000fe40007ffe0ff */
[----:B------:R-:W-:Y:S02]  /*0670*/  ISETP.NE.AND P1, PT, R8, RZ, PT ;  /* 0x000000ff0800720c */ /* 0x000fe40003f25270 */
[----:B-1----:R-:W-:Y:S02]  /*0680*/  @!P3 ISETP.NE.U32.AND P2, PT, R2, RZ, PT ;  /* 0x000000ff0200b20c */ /* 0x002fe40003f45070 */
[----:B------:R-:W-:Y:S02]  /*0690*/  ISETP.GE.U32.AND P5, PT, R16, R13, PT ;  /* 0x0000000d1000720c */ /* 0x000fe40003fa6070 */
[----:B------:R-:W-:-:S04]  /*06a0*/  @!P3 ISETP.NE.AND.EX P2, PT, R3, RZ, PT, P2 ;  /* 0x000000ff0300b20c */ /* 0x000fc80003f45320 */
[----:B--2---:R-:W-:-:S05]  /*06b0*/  @!P3 SEL R2, R15, RZ, P2 ;  /* 0x000000ff0f02b207 */ /* 0x004fca0001000000 */
        /* <DEDUP_REMOVED lines=28> */
[C---:B------:R-:W-:Y:S02]  /*0880*/  LOP3.LUT R10, R12.reuse, 0x40, RZ, 0xfc, !PT ;  /* 0x000000400c0a7812 */ /* 0x040fe400078efcff */
[----:B------:R-:W-:Y:S01]  /*0890*/  LOP3.LUT R8, R12, 0x80, RZ, 0xfc, !PT ;  /* 0x000000800c087812 */ /* 0x000fe200078efcff */
[----:B-1----:R-:W-:-:S04]  /*08a0*/  IMAD R2, R6, R2, R201 ;  /* 0x0000000206027224 */ /* 0x002fc800078e02c9 */
[----:B------:R-:W-:-:S04]  /*08b0*/  IMAD R14, R2, R11, R106 ;  /* 0x0000000b020e7224 */ /* 0x000fc800078e026a */
        /* <DEDUP_REMOVED lines=15> */
.L_x_4406:
[----:B------:R-:W-:Y:S05]  /*09b0*/  BSYNC.RECONVERGENT B0 ;  /* 0x0000000000007941 */ /* 0x000fea0003800200 */
.L_x_4405:
        /* <DEDUP_REMOVED lines=20> */
.L_x_4408:
[----:B------:R-:W-:Y:S05]  /*0b00*/  BSYNC.RECONVERGENT B0 ;  /* 0x0000000000007941 */ /* 0x000fea0003800200 */
.L_x_4407:
        /* <DEDUP_REMOVED lines=20> */
.L_x_4410:
[----:B------:R-:W-:Y:S05]  /*0c50*/  BSYNC.RECONVERGENT B0 ;  /* 0x0000000000007941 */ /* 0x000fea0003800200 */
.L_x_4409:
        /* <DEDUP_REMOVED lines=20> */
.L_x_4412:
[----:B------:R-:W-:Y:S05]  /*0da0*/  BSYNC.RECONVERGENT B0 ;  /* 0x0000000000007941 */ /* 0x000fea0003800200 */
.L_x_4411:
        /* <DEDUP_REMOVED lines=19> */
.L_x_4414:
[----:B------:R-:W-:Y:S05]  /*0ee0*/  BSYNC.RECONVERGENT B0 ;  /* 0x0000000000007941 */ /* 0x000fea0003800200 */
.L_x_4413:
        /* <DEDUP_REMOVED lines=18> */
.L_x_4416:
[----:B------:R-:W-:Y:S05]  /*1010*/  BSYNC.RECONVERGENT B0 ;  /* 0x0000000000007941 */ /* 0x000fea0003800200 */
.L_x_4415:
        /* <DEDUP_REMOVED lines=18> */
.L_x_4418:
[----:B------:R-:W-:Y:S05]  /*1140*/  BSYNC.RECONVERGENT B0 ;  /* 0x0000000000007941 */ /* 0x000fea0003800200 */
.L_x_4417:
        /* <DEDUP_REMOVED lines=18> */
.L_x_4420:
[----:B------:R-:W-:Y:S05]  /*1270*/  BSYNC.RECONVERGENT B0 ;  /* 0x0000000000007941 */ /* 0x000fea0003800200 */
.L_x_4419:
        /* <DEDUP_REMOVED lines=32> */
.L_x_4404:
        /* <DEDUP_REMOVED lines=11> */
.L_x_4421:
[----:B------:R-:W-:Y:S05]  /*1530*/  BRA.U !UP0, `(.L_x_4422) ;  /* 0x0000000508947547 */ /* 0x000fea000b800000 */
[----:B------:R-:W1:Y:S01]  /*1540*/  LDC R9, c[0x0][0x4f0] ;  /* 0x00013c00ff097b82 */ /* 0x000e620000000800 */
[----:B-----5:R-:W-:Y:S01]  /*1550*/  LEA R6, R136, 0xffffffc0, 0x6 ;  /* 0xffffffc088067811 */ /* 0x020fe200078e30ff */
[----:B------:R-:W2:Y:S01]  /*1560*/  LDCU.64 UR4, c[0x0][0x4e8] ;  /* 0x00009d00ff0477ac */ /* 0x000ea20008000a00 */
        /* <DEDUP_REMOVED lines=32> */
[----:B------:R3:W3:Y:S01]  /*1770*/  LDG.E R10, desc[UR6][R10.64] ;  /* 0x000000060a0a7981 */ /* 0x0006e2000c1e1900 */
[----:B--2---:R-:W-:Y:S01]  /*1780*/  IABS R0, R3 ;  /* 0x0000000300007213 */ /* 0x004fe20000000000 */
[----:B------:R-:W-:-:S03]  /*1790*/  IMAD.MOV R7, RZ, RZ, -R7 ;  /* 0x000000ffff077224 */ /* 0x000fc600078e0a07 */
[----:B------:R-:W2:Y:S01]  /*17a0*/  I2F.RP R8, R0 ;  /* 0x0000000000087306 */ /* 0x000ea20000209400 */
[----:B------:R-:W-:Y:S01]  /*17b0*/  IMAD R6, R9, R7, R6 ;  /* 0x0000000709067224 */ /* 0x000fe200078e0206 */
[----:B----4-:R-:W-:-:S04]  /*17c0*/  MOV R9, UR15 ;  /* 0x0000000f00097c02 */ /* 0x010fc80008000f00 */
[----:B------:R-:W-:Y:S02]  /*17d0*/  SHF.R.S32.HI R7, RZ, 0x1f, R6 ;  /* 0x0000001fff077819 */ /* 0x000fe40000011406 */
[----:B--2---:R-:W2:Y:S02]  /*17e0*/  MUFU.RCP R12, R8 ;  /* 0x00000008000c7308 */ /* 0x004ea40000001000 */
[----:B--2---:R-:W-:Y:S01]  /*17f0*/  IADD3 R12, PT, PT, R12, 0xffffffe, RZ ;  /* 0x0ffffffe0c0c7810 */ /* 0x004fe20007ffe0ff */
[----:B------:R-:W-:-:S05]  /*1800*/  IMAD.U32 R8, RZ, RZ, UR14 ;  /* 0x0000000eff087e24 */ /* 0x000fca000f8e00ff */
[----:B------:R-:W2:Y:S02]  /*1810*/  F2I.FTZ.U32.TRUNC.NTZ R13, R12 ;  /* 0x0000000c000d7305 */ /* 0x000ea4000021f000 */
[----:B--2---:R-:W-:Y:S01]  /*1820*/  IMAD.MOV R2, RZ, RZ, -R13 ;  /* 0x000000ffff027224 */ /* 0x004fe200078e0a0d */
[----:B------:R-:W-:-:S03]  /*1830*/  MOV R12, RZ ;  /* 0x000000ff000c7202 */ /* 0x000fc60000000f00 */
[----:B------:R-:W-:Y:S01]  /*1840*/  IMAD R4, R2, R0, RZ ;  /* 0x0000000002047224 */ /* 0x000fe200078e02ff */
[----:B------:R-:W-:-:S03]  /*1850*/  IABS R2, R106 ;  /* 0x0000006a00027213 */ /* 0x000fc60000000000 */
[----:B------:R-:W-:-:S06]  /*1860*/  IMAD.HI.U32 R13, R13, R4, R12 ;  /* 0x000000040d0d7227 */ /* 0x000fcc00078e000c */
[----:B------:R-:W-:-:S04]  /*1870*/  IMAD.HI.U32 R4, R13, R2, RZ ;  /* 0x000000020d047227 */ /* 0x000fc800078e00ff */
[----:B---3--:R-:W-:-:S04]  /*1880*/  IMAD.MOV R11, RZ, RZ, -R4 ;  /* 0x000000ffff0b7224 */ /* 0x008fc800078e0a04 */
[----:B------:R-:W-:-:S05]  /*1890*/  IMAD R13, R0, R11, R2 ;  /* 0x0000000b000d7224 */ /* 0x000fca00078e0202 */
[----:B------:R-:W-:-:S13]  /*18a0*/  ISETP.GT.U32.AND P0, PT, R0, R13, PT ;  /* 0x0000000d0000720c */ /* 0x000fda0003f04070 */
[-C--:B------:R-:W-:Y:S02]  /*18b0*/  @!P0 IADD3 R13, PT, PT, R13, -R0.reuse, RZ ;  /* 0x800000000d0d8210 */ /* 0x080fe40007ffe0ff */
[----:B------:R-:W-:Y:S02]  /*18c0*/  @!P0 IADD3 R4, PT, PT, R4, 0x1, RZ ;  /* 0x0000000104048810 */ /* 0x000fe40007ffe0ff */
[----:B------:R-:W-:Y:S02]  /*18d0*/  ISETP.GE.U32.AND P1, PT, R13, R0, PT ;  /* 0x000000000d00720c */ /* 0x000fe40003f26070 */
[----:B------:R-:W-:-:S04]  /*18e0*/  LOP3.LUT R0, R106, R3, RZ, 0x3c, !PT ;  /* 0x000000036a007212 */ /* 0x000fc800078e3cff */
[----:B------:R-:W-:Y:S02]  /*18f0*/  ISETP.GE.AND P0, PT, R0, RZ, PT ;  /* 0x000000ff0000720c */ /* 0x000fe40003f06270 */
[----:B------:R-:W-:-:S05]  /*1900*/  LOP3.LUT R0, RZ, R3, RZ, 0x33, !PT ;  /* 0x00000003ff007212 */ /* 0x000fca00078e33ff */
[----:B------:R-:W-:Y:S01]  /*1910*/  @P1 VIADD R4, R4, 0x1 ;  /* 0x0000000104041836 */ /* 0x000fe20000000000 */
[----:B------:R-:W-:Y:S02]  /*1920*/  ISETP.NE.AND P1, PT, R3, RZ, PT ;  /* 0x000000ff0300720c */ /* 0x000fe40003f25270 */
[----:B------:R-:W-:Y:S01]  /*1930*/  SHF.R.S32.HI R11, RZ, 0x1f, R10 ;  /* 0x0000001fff0b7819 */ /* 0x000fe2000001140a */
        /* <DEDUP_REMOVED lines=37> */
.L_x_4422:
        /* <DEDUP_REMOVED lines=15> */
.L_x_4424:
[----:B------:R-:W2:Y:S01]  /*1c80*/  LDC.64 R8, c[0x0][0x3b8] ;  /* 0x0000ee00ff087b82 */ /* 0x000ea20000000a00 */
[----:B-1----:R-:W-:-:S05]  /*1c90*/  IADD3 R2, PT, PT, R7, R0, RZ ;  /* 0x0000000007027210 */ /* 0x002fca0007ffe0ff */
[C---:B--2---:R-:W-:Y:S02]  /*1ca0*/  IMAD R23, R2.reuse, R9, RZ ;  /* 0x0000000902177224 */ /* 0x044fe400078e02ff */
[----:B------:R-:W-:-:S05]  /*1cb0*/  IMAD.WIDE.U32 R2, R2, R8, RZ ;  /* 0x0000000802027225 */ /* 0x000fca00078e00ff */
[----:B------:R-:W-:Y:S02]  /*1cc0*/  IADD3 R23, PT, PT, R3, R23, RZ ;  /* 0x0000001703177210 */ /* 0x000fe40007ffe0ff */
[----:B------:R-:W-:Y:S02]  /*1cd0*/  MOV R22, R2 ;  /* 0x0000000200167202 */ /* 0x000fe40000000f00 */
.L_x_4425:
        /* <DEDUP_REMOVED lines=14> */
.L_x_4426:
[----:B------:R-:W1:Y:S01]  /*1dc0*/  LDC.64 R2, c[0x0][0x3c0] ;  /* 0x0000f000ff027b82 */ /* 0x000e620000000a00 */
[----:B------:R-:W-:-:S05]  /*1dd0*/  IADD3 R0, PT, PT, R7, R0, RZ ;  /* 0x0000000007007210 */ /* 0x000fca0007ffe0ff */
[C---:B-1----:R-:W-:Y:S02]  /*1de0*/  IMAD R21, R0.reuse, R3, RZ ;  /* 0x0000000300157224 */ /* 0x042fe400078e02ff */
[----:B-----5:R-:W-:-:S05]  /*1df0*/  IMAD.WIDE.U32 R6, R0, R2, RZ ;  /* 0x0000000200067225 */ /* 0x020fca00078e00ff */
[----:B------:R-:W-:Y:S02]  /*1e00*/  IADD3 R21, PT, PT, R7, R21, RZ ;  /* 0x0000001507157210 */ /* 0x000fe40007ffe0ff */
[----:B------:R-:W-:-:S07]  /*1e10*/  MOV R20, R6 ;  /* 0x0000000600147202 */ /* 0x000fce0000000f00 */
.L_x_4427:
[----:B------:R-:W1:Y:S01]  /*1e20*/  LDC R19, c[0x0][0x3e8] ;  /* 0x0000fa00ff137b82 */ /* 0x000e620000000800 */
[----:B------:R-:W-:Y:S02]  /*1e30*/  LEA R12, R136, 0xffffffc0, 0x6 ;  /* 0xffffffc0880c7811 */ /* 0x000fe400078e30ff */
[----:B------:R-:W-:Y:S02]  /*1e40*/  CS2R R202, SRZ ;  /* 0x0000000000ca7805 */ /* 0x000fe4000001ff00 */
[----:B------:R-:W-:Y:S01]  /*1e50*/  SHF.R.S32.HI R13, RZ, 0x1f, R12 ;  /* 0x0000001fff0d7819 */ /* 0x000fe2000001140c */
[----:B------:R-:W-:-:S04]  /*1e60*/  IMAD.WIDE.U32 R20, R12, R2, R20 ;  /* 0x000000020c147225 */ /* 0x000fc800078e0014 */
[C---:B------:R-:W-:Y:S02]  /*1e70*/  IMAD R14, R13.reuse, R2, RZ ;  /* 0x000000020d0e7224 */ /* 0x040fe400078e02ff */
[----:B------:R-:W-:Y:S02]  /*1e80*/  IMAD R13, R13, R8, RZ ;  /* 0x000000080d0d7224 */ /* 0x000fe400078e02ff */
[C---:B------:R-:W-:Y:S02]  /*1e90*/  IMAD R14, R12.reuse, R3, R14 ;  /* 0x000000030c0e7224 */ /* 0x040fe400078e020e */
[----:B------:R-:W-:Y:S02]  /*1ea0*/  IMAD R13, R12, R9, R13 ;  /* 0x000000090c0d7224 */ /* 0x000fe400078e020d */
[----:B------:R-:W-:Y:S01]  /*1eb0*/  IMAD.IADD R21, R21, 0x1, R14 ;  /* 0x0000000115157824 */ /* 0x000fe200078e020e */
        /* <DEDUP_REMOVED lines=25> */
[----:B------:R-:W-:-:S03]  /*2050*/  IMAD.WIDE.U32 R18, R12, R8, R22 ;  /* 0x000000080c127225 */ /* 0x000fc600078e0016 */
[----:B------:R-:W-:Y:S02]  /*2060*/  MOV R15, R4 ;  /* 0x00000004000f7202 */ /* 0x000fe40000000f00 */
[----:B------:R-:W-:Y:S02]  /*2070*/  IADD3 R19, PT, PT, R19, R13, RZ ;  /* 0x0000000d13137210 */ /* 0x000fe40007ffe0ff */
[----:B------:R-:W-:-:S04]  /*2080*/  @!P0 IADD3 R15, PT, PT, -R15, RZ, RZ ;  /* 0x000000ff0f0f8210 */ /* 0x000fc80007ffe1ff */
[----:B------:R-:W-:-:S04]  /*2090*/  SEL R12, R0, R15, !P1 ;  /* 0x0000000f000c7207 */ /* 0x000fc80004800000 */
        /* <DEDUP_REMOVED lines=11> */
.L_x_4423:
[----:B------:R-:W-:Y:S01]  /*2150*/  IMAD.MOV.U32 R7, RZ, RZ, RZ ;  /* 0x000000ffff077224 */ /* 0x000fe200078e00ff */
[----:B------:R-:W-:Y:S01]  /*2160*/  ISETP.NE.AND P2, PT, R5, -0x1, PT ;  /* 0xffffffff0500780c */ /* 0x000fe20003f45270 */
[----:B------:R-:W1:Y:S01]  /*2170*/  LDC.64 R104, c[0x0][0x3b0] ;  /* 0x0000ec00ff687b82 */ /* 0x000e620000000a00 */
[----:B------:R-:W2:Y:S03]  /*2180*/  LDCU.64 UR4, c[0x0][0x3c8] ;  /* 0x00007900ff0477ac */ /* 0x000ea60008000a00 */
[----:B------:R3:W5:Y:S01]  /*2190*/  @P4 LDG.E R7, desc[UR6][R110.64] ;  /* 0x000000066e074981 */ /* 0x000762000c1e1900 */
[C---:B------:R-:W-:Y:S01]  /*21a0*/  IMAD.SHL.U32 R100, R63.reuse, 0x8, RZ ;  /* 0x000000083f647824 */ /* 0x040fe200078e00ff */
        /* <DEDUP_REMOVED lines=9> */
[----:B------:R-:W-:Y:S01]  /*2240*/  SHF.L.U64.HI R66, R2, 0x4, R3 ;  /* 0x0000000402427819 */ /* 0x000fe20000010203 */
[----:B------:R-:W-:Y:S01]  /*2250*/  VIADD R60, R136, 0xffffffff ;  /* 0xffffffff883c7836 */ /* 0x000fe20000000000 */
[----:B------:R-:W-:-:S02]  /*2260*/  SHF.L.U32 R65, R2, 0x4, RZ ;  /* 0x0000000402417819 */ /* 0x000fc400000006ff */
[----:B------:R-:W-:Y:S02]  /*2270*/  LOP3.LUT R64, R64, 0x1c0, RZ, 0xc0, !PT ;  /* 0x000001c040407812 */ /* 0x000fe400078ec0ff */
[----:B------:R-:W-:Y:S01]  /*2280*/  SHF.L.U32 R134, R60, 0x6, RZ ;  /* 0x000000063c867819 */ /* 0x000fe200000006ff */
[----:B-1----:R-:W-:-:S04]  /*2290*/  @P2 IMAD.WIDE.U32 R18, R5, R104, RZ ;  /* 0x0000006805122225 */ /* 0x002fc800078e00ff */
[----:B--2---:R-:W-:-:S04]  /*22a0*/  @!P2 IMAD.WIDE.U32 R20, R201, R10, RZ ;  /* 0x0000000ac914a225 */ /* 0x004fc800078e00ff */
[----:B------:R-:W-:Y:S01]  /*22b0*/  @!P2 IMAD.MOV.U32 R10, RZ, RZ, R20 ;  /* 0x000000ffff0aa224 */ /* 0x000fe200078e0014 */
[----:B------:R-:W-:Y:S01]  /*22c0*/  @P2 MOV R10, R18 ;  /* 0x00000012000a2202 */ /* 0x000fe20000000f00 */
[----:B------:R-:W-:Y:S02]  /*22d0*/  @!P2 IMAD R11, R201, R11, R21 ;  /* 0x0000000bc90ba224 */ /* 0x000fe400078e0215 */
[----:B------:R-:W-:Y:S01]  /*22e0*/  @P2 IMAD R11, R5, R105, R19 ;  /* 0x00000069050b2224 */ /* 0x000fe200078e0213 */
[C---:B------:R-:W-:Y:S01]  /*22f0*/  IADD3 R18, P2, PT, R12.reuse, R10, RZ ;  /* 0x0000000a0c127210 */ /* 0x040fe20007f5e0ff */
[----:B------:R-:W-:Y:S01]  /*2300*/  IMAD R5, R107, UR4, RZ ;  /* 0x000000046b057c24 */ /* 0x000fe2000f8e02ff */
[----:B------:R-:W-:Y:S01]  /*2310*/  IADD3 R10, P3, PT, R12, R16, RZ ;  /* 0x000000100c0a7210 */ /* 0x000fe20007f7e0ff */
[----:B------:R-:W-:-:S04]  /*2320*/  IMAD.WIDE.U32 R16, R17, 0x40, R108 ;  /* 0x0000004011107825 */ /* 0x000fc800078e006c */
[----:B------:R-:W-:Y:S01]  /*2330*/  IMAD.X R19, RZ, RZ, R11, P2 ;  /* 0x000000ffff137224 */ /* 0x000fe200010e060b */
[----:B------:R-:W-:Y:S01]  /*2340*/  IADD3 R22, P2, PT, R12, R14, RZ ;  /* 0x0000000e0c167210 */ /* 0x000fe20007f5e0ff */
[C---:B------:R-:W-:Y:S01]  /*2350*/  IMAD R5, R106.reuse, UR5, R5 ;  /* 0x000000056a057c24 */ /* 0x040fe2000f8e0205 */
[----:B------:R-:W-:Y:S01]  /*2360*/  IADD3.X R11, PT, PT, RZ, R13, RZ, P3, !PT ;  /* 0x0000000dff0b7210 */ /* 0x000fe20001ffe4ff */
[----:B------:R-:W-:Y:S01]  /*2370*/  IMAD.WIDE.U32 R14, R106, UR4, R18 ;  /* 0x000000046a0e7c25 */ /* 0x000fe2000f8e0012 */
[----:B------:R-:W1:Y:S03]  /*2380*/  LDCU.64 UR4, c[0x0][0x390] ;  /* 0x00007200ff0477ac */ /* 0x000e660008000a00 */
[----:B------:R-:W-:Y:S01]  /*2390*/  IMAD.WIDE.U32 R20, R108, R8, R10 ;  /* 0x000000086c147225 */ /* 0x000fe200078e000a */
[----:B------:R-:W-:Y:S02]  /*23a0*/  SHF.R.S32.HI R8, RZ, 0x1f, R69 ;  /* 0x0000001fff087819 */ /* 0x000fe40000011445 */
[----:B------:R-:W-:Y:S01]  /*23b0*/  IADD3 R15, PT, PT, R15, R5, RZ ;  /* 0x000000050f0f7210 */ /* 0x000fe20007ffe0ff */
[----:B------:R-:W-:-:S02]  /*23c0*/  IMAD.X R23, RZ, RZ, R6, P2 ;  /* 0x000000ffff177224 */ /* 0x000fc400010e0606 */
[----:B------:R-:W-:Y:S01]  /*23d0*/  IMAD R73, R108, R9, R21 ;  /* 0x000000096c497224 */ /* 0x000fe200078e0215 */
[----:B------:R-:W2:Y:S01]  /*23e0*/  LDC R6, c[0x0][0x450] ;  /* 0x00011400ff067b82 */ /* 0x000ea20000000800 */
[----:B------:R-:W-:Y:S01]  /*23f0*/  IMAD.SHL.U32 R72, R20, 0x2, RZ ;  /* 0x0000000214487824 */ /* 0x000fe200078e00ff */
[----:B------:R-:W-:Y:S01]  /*2400*/  LOP3.LUT R9, R12, 0x80, RZ, 0xfc, !PT ;  /* 0x000000800c097812 */ /* 0x000fe200078efcff */
        /* <DEDUP_REMOVED lines=27> */
[----:B------:R-:W-:Y:S01]  /*25c0*/  IMAD.MOV.U32 R98, RZ, RZ, R134 ;  /* 0x000000ffff627224 */ /* 0x000fe200078e0086 */
[----:B------:R-:W-:Y:S01]  /*25d0*/  @!P0 IADD3 R4, PT, PT, -R4, RZ, RZ ;  /* 0x000000ff04048210 */ /* 0x000fe20007ffe1ff */
[----:B------:R-:W-:Y:S01]  /*25e0*/  IMAD.MOV.U32 R13, RZ, RZ, RZ ;  /* 0x000000ffff0d7224 */ /* 0x000fe200078e00ff */
[----:B------:R-:W3:Y:S01]  /*25f0*/  LDCU.128 UR8, c[0x0][0x490] ;  /* 0x00009200ff0877ac */ /* 0x000ee20008000c00 */
[----:B------:R-:W-:Y:S01]  /*2600*/  IMAD.SHL.U32 R6, R63, 0x4, RZ ;  /* 0x000000043f067824 */ /* 0x000fe200078e00ff */
[----:B------:R-:W-:Y:S01]  /*2610*/  SHF.R.S32.HI R5, RZ, 0x1f, R98 ;  /* 0x0000001fff057819 */ /* 0x000fe20000011462 */
[----:B------:R-:W4:Y:S01]  /*2620*/  LDC.64 R86, c[0x0][0x4a8] ;  /* 0x00012a00ff567b82 */ /* 0x000f220000000a00 */
[----:B------:R-:W3:Y:S01]  /*2630*/  LDCU.128 UR16, c[0x0][0x4c0] ;  /* 0x00009800ff1077ac */ /* 0x000ee20008000c00 */
[----:B------:R-:W-:Y:S01]  /*2640*/  SEL R0, R0, R4, !P1 ;  /* 0x0000000400007207 */ /* 0x000fe20004800000 */
[-C--:B------:R-:W-:Y:S01]  /*2650*/  IMAD R8, R108, R99.reuse, R12 ;  /* 0x000000636c087224 */ /* 0x080fe200078e020c */
[----:B------:R-:W-:Y:S01]  /*2660*/  LOP3.LUT R6, R6, 0x1c, RZ, 0xc0, !PT ;  /* 0x0000001c06067812 */ /* 0x000fe200078ec0ff */
[----:B------:R-:W3:Y:S01]  /*2670*/  LDCU.64 UR4, c[0x0][0x488] ;  /* 0x00009100ff0477ac */ /* 0x000ee20008000a00 */
[----:B------:R-:W-:Y:S01]  /*2680*/  SHF.R.S32.HI R4, RZ, 0x1f, R0 ;  /* 0x0000001fff047819 */ /* 0x000fe20000011400 */
[C---:B------:R-:W-:Y:S01]  /*2690*/  IMAD R93, R99.reuse, 0x30, RZ ;  /* 0x00000030635d7824 */ /* 0x040fe200078e02ff */
[C---:B------:R-:W-:Y:S01]  /*26a0*/  SHF.L.U32 R97, R99.reuse, 0x4, RZ ;  /* 0x0000000463617819 */ /* 0x040fe200000006ff */
[C---:B------:R-:W-:Y:S01]  /*26b0*/  IMAD R6, R108.reuse, R99, R6 ;  /* 0x000000636c067224 */ /* 0x040fe200078e0206 */
[----:B------:R-:W3:Y:S01]  /*26c0*/  LDCU.U8 UR20, c[0x0][0x533] ;  /* 0x0000a660ff1477ac */ /* 0x000ee20008000000 */
[----:B------:R-:W-:Y:S01]  /*26d0*/  SHF.L.U32 R92, R99, 0x5, RZ ;  /* 0x00000005635c7819 */ /* 0x000fe200000006ff */
[C---:B------:R-:W-:Y:S01]  /*26e0*/  VIADD R96, R108.reuse, 0x10 ;  /* 0x000000106c607836 */ /* 0x040fe20000000000 */
[C---:B------:R-:W-:Y:S01]  /*26f0*/  IADD3 R95, PT, PT, R108.reuse, 0x20, RZ ;  /* 0x000000206c5f7810 */ /* 0x040fe20007ffe0ff */
[----:B------:R-:W-:Y:S01]  /*2700*/  VIADD R94, R108, 0x30 ;  /* 0x000000306c5e7836 */ /* 0x000fe20000000000 */
[----:B------:R-:W-:Y:S01]  /*2710*/  SHF.R.S32.HI R84, RZ, 0x1f, R92 ;  /* 0x0000001fff547819 */ /* 0x000fe2000001145c */
[----:B-1----:R-:W-:Y:S01]  /*2720*/  IMAD.WIDE.U32 R14, R201, R2, R12 ;  /* 0x00000002c90e7225 */ /* 0x002fe200078e000c */
[----:B------:R-:W-:-:S02]  /*2730*/  IADD3 R2, P0, PT, -R69, R108, RZ ;  /* 0x0000006c45027210 */ /* 0x000fc40007f1e1ff */
[----:B------:R-:W-:Y:S01]  /*2740*/  SHF.R.S32.HI R82, RZ, 0x1f, R93 ;  /* 0x0000001fff527819 */ /* 0x000fe2000001145d */
[----:B------:R-:W-:Y:S02]  /*2750*/  IMAD R15, R201, R3, R15 ;  /* 0x00000003c90f7224 */ /* 0x000fe400078e020f */
[----:B--2---:R-:W-:Y:S02]  /*2760*/  IMAD R3, R5, UR12, RZ ;  /* 0x0000000c05037c24 */ /* 0x004fe4000f8e02ff */
[----:B------:R-:W-:Y:S01]  /*2770*/  IMAD.WIDE.U32 R14, R98, UR12, R14 ;  /* 0x0000000c620e7c25 */ /* 0x000fe2000f8e000e */
[----:B----4-:R-:W-:-:S03]  /*2780*/  SHF.L.U32 R89, R86, 0x4, RZ ;  /* 0x0000000456597819 */ /* 0x010fc600000006ff */
[----:B------:R-:W-:Y:S01]  /*2790*/  IMAD R16, R98, UR13, R3 ;  /* 0x0000000d62107c24 */ /* 0x000fe2000f8e0203 */
[----:B---3--:R-:W-:Y:S01]  /*27a0*/  UISETP.NE.AND UP0, UPT, UR20, URZ, UPT ;  /* 0x000000ff1400728c */ /* 0x008fe2000bf05270 */
[----:B------:R-:W-:-:S04]  /*27b0*/  IMAD.WIDE.U32 R18, R201, UR10, R12 ;  /* 0x0000000ac9127c25 */ /* 0x000fc8000f8e000c */
[----:B------:R-:W-:Y:S01]  /*27c0*/  IMAD.IADD R17, R15, 0x1, R16 ;  /* 0x000000010f117824 */ /* 0x000fe200078e0210 */
[----:B------:R-:W-:Y:S01]  /*27d0*/  SHF.R.S32.HI R15, RZ, 0x1f, R69 ;  /* 0x0000001fff0f7819 */ /* 0x000fe20000011445 */
[----:B------:R-:W-:Y:S01]  /*27e0*/  IMAD.MOV.U32 R16, RZ, RZ, R14 ;  /* 0x000000ffff107224 */ /* 0x000fe200078e000e */
[----:B-----5:R-:W-:Y:S01]  /*27f0*/  IADD3 R14, PT, PT, R134, R7, RZ ;  /* 0x00000007860e7210 */ /* 0x020fe20007ffe0ff */
[----:B------:R-:W-:Y:S01]  /*2800*/  IMAD R19, R201, UR11, R19 ;  /* 0x0000000bc9137c24 */ /* 0x000fe2000f8e0213 */
[----:B------:R-:W1:Y:S01]  /*2810*/  LDCU.64 UR10, c[0x0][0x4d0] ;  /* 0x00009a00ff0a77ac */ /* 0x000e620008000a00 */
[----:B------:R-:W-:Y:S02]  /*2820*/  IMAD R5, R5, R86, RZ ;  /* 0x0000005605057224 */ /* 0x000fe400078e02ff */
[----:B------:R-:W-:Y:S02]  /*2830*/  IMAD R11, R14, R99, RZ ;  /* 0x000000630e0b7224 */ /* 0x000fe400078e02ff */
[----:B------:R-:W-:-:S02]  /*2840*/  IMAD R5, R98, R87, R5 ;  /* 0x0000005762057224 */ /* 0x000fc400078e0205 */
[----:B------:R-:W-:Y:S01]  /*2850*/  IMAD.WIDE.U32 R18, R98, R86, R18 ;  /* 0x0000005662127225 */ /* 0x000fe200078e0012 */
[----:B------:R-:W-:Y:S02]  /*2860*/  SHF.R.S32.HI R3, RZ, 0x1f, R11 ;  /* 0x0000001fff037819 */ /* 0x000fe4000001140b */
[C---:B------:R-:W-:Y:S01]  /*2870*/  IADD3 R76, P1, PT, R11.reuse, R8, RZ ;  /* 0x000000080b4c7210 */ /* 0x040fe20007f3e0ff */
[----:B------:R-:W-:Y:S01]  /*2880*/  IMAD R7, R4, UR16, RZ ;  /* 0x0000001004077c24 */ /* 0x000fe2000f8e02ff */
[----:B------:R-:W-:Y:S01]  /*2890*/  IADD3 R50, P2, PT, R11, R6, RZ ;  /* 0x000000060b327210 */ /* 0x000fe20007f5e0ff */
[----:B------:R-:W-:Y:S01]  /*28a0*/  IMAD.WIDE.U32 R16, R0, UR16, R16 ;  /* 0x0000001000107c25 */ /* 0x000fe2000f8e0010 */
[----:B------:R-:W-:Y:S01]  /*28b0*/  IADD3 R19, PT, PT, R19, R5, RZ ;  /* 0x0000000513137210 */ /* 0x000fe20007ffe0ff */
[----:B------:R-:W-:Y:S01]  /*28c0*/  USHF.L.U32 UR16, UR12, 0x6, URZ ;  /* 0x000000060c107899 */ /* 0x000fe200080006ff */
[-C--:B------:R-:W-:Y:S01]  /*28d0*/  LEA.HI.X.SX32 R77, R8, R3.reuse, 0x1, P1 ;  /* 0x00000003084d7211 */ /* 0x080fe200008f0eff */
[----:B------:R-:W-:Y:S01]  /*28e0*/  IMAD R5, R4, UR14, RZ ;  /* 0x0000000e04057c24 */ /* 0x000fe2000f8e02ff */
[----:B------:R-:W-:Y:S01]  /*28f0*/  LEA.HI.X.SX32 R3, R6, R3, 0x1, P2 ;  /* 0x0000000306037211 */ /* 0x000fe200010f0eff */
[----:B------:R-:W-:Y:S01]  /*2900*/  IMAD R7, R0, UR17, R7 ;  /* 0x0000001100077c24 */ /* 0x000fe2000f8e0207 */
[----:B------:R-:W-:Y:S01]  /*2910*/  SHF.L.U64.HI R77, R76, 0x1, R77 ;  /* 0x000000014c4d7819 */ /* 0x000fe2000001024d */
[C---:B------:R-:W-:Y:S01]  /*2920*/  IMAD R6, R0.reuse, UR15, R5 ;  /* 0x0000000f00067c24 */ /* 0x040fe2000f8e0205 */
[----:B------:R-:W2:Y:S01]  /*2930*/  LDCU UR17, c[0x0][0x450] ;  /* 0x00008a00ff1177ac */ /* 0x000ea20008000800 */
[----:B------:R-:W-:Y:S01]  /*2940*/  IMAD.WIDE.U32 R18, R0, UR14, R18 ;  /* 0x0000000e00127c25 */ /* 0x000fe2000f8e0012 */
[----:B------:R-:W-:-:S02]  /*2950*/  SHF.L.U64.HI R0, R50, 0x1, R3 ;  /* 0x0000000132007819 */ /* 0x000fc40000010203 */
[----:B------:R-:W-:Y:S01]  /*2960*/  SHF.L.U32 R50, R50, 0x1, RZ ;  /* 0x0000000132327819 */ /* 0x000fe200000006ff */
[----:B------:R-:W-:Y:S01]  /*2970*/  IMAD.IADD R17, R17, 0x1, R7 ;  /* 0x0000000111117824 */ /* 0x000fe200078e0207 */
[----:B------:R-:W-:Y:S01]  /*2980*/  IADD3 R7, PT, PT, R19, R6, RZ ;  /* 0x0000000613077210 */ /* 0x000fe20007ffe0ff */
[----:B------:R-:W-:Y:S01]  /*2990*/  IMAD.SHL.U32 R76, R76, 0x2, RZ ;  /* 0x000000024c4c7824 */ /* 0x000fe200078e00ff */
[----:B------:R-:W3:Y:S01]  /*29a0*/  LDCU.64 UR14, c[0x0][0x3c0] ;  /* 0x00007800ff0e77ac */ /* 0x000ee20008000a00 */
[----:B------:R-:W-:Y:S02]  /*29b0*/  IMAD.X R15, RZ, RZ, ~R15, P0 ;  /* 0x000000ffff0f7224 */ /* 0x000fe400000e0e0f */
[----:B------:R-:W-:Y:S01]  /*29c0*/  IMAD.WIDE.U32 R4, R2, UR12, R16 ;  /* 0x0000000c02047c25 */ /* 0x000fe2000f8e0010 */
[----:B------:R-:W-:Y:S02]  /*29d0*/  IADD3 R16, P0, PT, R50, UR18, RZ ;  /* 0x0000001232107c10 */ /* 0x000fe4000ff1e0ff */
[----:B------:R-:W-:Y:S01]  /*29e0*/  IADD3 R78, P1, PT, R76, UR18, RZ ;  /* 0x000000124c4e7c10 */ /* 0x000fe2000ff3e0ff */
[C---:B------:R-:W-:Y:S01]  /*29f0*/  IMAD R75, R15.reuse, UR12, RZ ;  /* 0x0000000c0f4b7c24 */ /* 0x040fe2000f8e02ff */
[----:B------:R-:W-:Y:S01]  /*2a00*/  IADD3.X R17, PT, PT, R0, UR19, RZ, P0, !PT ;  /* 0x0000001300117c10 */ /* 0x000fe200087fe4ff */
[-C--:B------:R-:W-:Y:S01]  /*2a10*/  IMAD R15, R15, R86.reuse, RZ ;  /* 0x000000560f0f7224 */ /* 0x080fe200078e02ff */
[----:B-1----:R-:W-:Y:S01]  /*2a20*/  IADD3 R50, P0, PT, R50, UR10, RZ ;  /* 0x0000000a32327c10 */ /* 0x002fe2000ff1e0ff */
[----:B------:R-:W-:Y:S01]  /*2a30*/  IMAD.MOV.U32 R6, RZ, RZ, R18 ;  /* 0x000000ffff067224 */ /* 0x000fe200078e0012 */
[----:B------:R-:W-:Y:S01]  /*2a40*/  IADD3.X R79, PT, PT, R77, UR19, RZ, P1, !PT ;  /* 0x000000134d4f7c10 */ /* 0x000fe20008ffe4ff */
[----:B------:R-:W-:Y:S01]  /*2a50*/  UMOV UR19, URZ ;  /* 0x000000ff00137c82 */ /* 0x000fe20008000000 */
[----:B------:R-:W-:Y:S01]  /*2a60*/  IMAD R75, R2, UR13, R75 ;  /* 0x0000000d024b7c24 */ /* 0x000fe2000f8e024b */
[----:B------:R-:W-:Y:S01]  /*2a70*/  IADD3.X R51, PT, PT, R0, UR11, RZ, P0, !PT ;  /* 0x0000000b00337c10 */ /* 0x000fe200087fe4ff */
[----:B------:R-:W-:Y:S01]  /*2a80*/  IMAD R15, R2, R87, R15 ;  /* 0x00000057020f7224 */ /* 0x000fe200078e020f */
[----:B------:R-:W-:Y:S01]  /*2a90*/  IADD3 R0, P0, PT, RZ, -UR19, RZ ;  /* 0x80000013ff007c10 */ /* 0x000fe2000ff1e0ff */
[----:B------:R-:W-:Y:S01]  /*2aa0*/  IMAD.SHL.U32 R83, R86, 0x40, RZ ;  /* 0x0000004056537824 */ /* 0x000fe200078e00ff */
[----:B------:R-:W-:Y:S01]  /*2ab0*/  LEA R74, P2, R4, UR8, 0x1 ;  /* 0x00000008044a7c11 */ /* 0x000fe2000f8408ff */
[----:B------:R-:W-:Y:S01]  /*2ac0*/  IMAD.WIDE.U32 R2, R2, R86, R6 ;  /* 0x0000005602027225 */ /* 0x000fe200078e0006 */
[----:B------:R-:W-:Y:S01]  /*2ad0*/  IADD3 R75, PT, PT, R5, R75, RZ ;  /* 0x0000004b054b7210 */ /* 0x000fe20007ffe0ff */
[----:B------:R-:W1:Y:S01]  /*2ae0*/  LDCU UR18, c[0x0][0x440] ;  /* 0x00008800ff1277ac */ /* 0x000e620008000800 */
[----:B------:R-:W-:Y:S01]  /*2af0*/  IADD3 R76, P1, PT, R76, UR10, RZ ;  /* 0x0000000a4c4c7c10 */ /* 0x000fe2000ff3e0ff */
[----:B------:R-:W-:Y:S01]  /*2b00*/  IMAD.X R83, RZ, RZ, ~R83, P0 ;  /* 0x000000ffff537224 */ /* 0x000fe200000e0e53 */
[----:B------:R-:W-:Y:S01]  /*2b10*/  LEA.HI.X R75, R4, UR9, R75, 0x1, P2 ;  /* 0x00000009044b7c11 */ /* 0x000fe200090f0c4b */
[----:B------:R-:W-:Y:S01]  /*2b20*/  IMAD.IADD R15, R3, 0x1, R15 ;  /* 0x00000001030f7824 */ /* 0x000fe200078e020f */
[----:B------:R-:W-:Y:S01]  /*2b30*/  IADD3.X R3, PT, PT, RZ, ~UR16, RZ, P0, !PT ;  /* 0x80000010ff037c10 */ /* 0x000fe200087fe4ff */
[----:B------:R-:W-:Y:S01]  /*2b40*/  IMAD R91, R136, -0x40, R69 ;  /* 0xffffffc0885b7824 */ /* 0x000fe200078e0245 */
[----:B------:R-:W-:Y:S01]  /*2b50*/  LEA R14, P2, R2, UR4, 0x1 ;  /* 0x00000004020e7c11 */ /* 0x000fe2000f8408ff */
[----:B------:R-:W-:Y:S01]  /*2b60*/  IMAD R90, R136, -0x40, R135 ;  /* 0xffffffc0885a7824 */ /* 0x000fe200078e0287 */
[----:B------:R-:W-:Y:S01]  /*2b70*/  SHF.L.U64.HI R87, R86, 0x4, R87 ;  /* 0x0000000456577819 */ /* 0x000fe20000010257 */
[----:B------:R-:W-:Y:S01]  /*2b80*/  IMAD.MOV.U32 R88, RZ, RZ, R136 ;  /* 0x000000ffff587224 */ /* 0x000fe200078e0088 */
[----:B------:R-:W-:Y:S01]  /*2b90*/  SHF.R.S64 R85, R0, 0x1f, R83 ;  /* 0x0000001f00557819 */ /* 0x000fe20000001053 */
[----:B------:R-:W4:Y:S01]  /*2ba0*/  LDCU.64 UR12, c[0x0][0x4e0] ;  /* 0x00009c00ff0c77ac */ /* 0x000f220008000a00 */
[----:B------:R-:W-:-:S02]  /*2bb0*/  SHF.R.S32.HI R86, RZ, 0x1f, R97 ;  /* 0x0000001fff567819 */ /* 0x000fc40000011461 */
[----:B--2---:R-:W-:Y:S02]  /*2bc0*/  MOV R11, UR17 ;  /* 0x00000011000b7c02 */ /* 0x004fe40008000f00 */
[--C-:B------:R-:W-:Y:S02]  /*2bd0*/  SHF.R.S64 R81, R0, 0x1f, R3.reuse ;  /* 0x0000001f00517819 */ /* 0x100fe40000001003 */
[----:B------:R-:W-:Y:S02]  /*2be0*/  SHF.R.S32.HI R80, RZ, 0x1f, R3 ;  /* 0x0000001fff507819 */ /* 0x000fe40000011403 */
[----:B------:R-:W-:Y:S02]  /*2bf0*/  SHF.R.S32.HI R83, RZ, 0x1f, R83 ;  /* 0x0000001fff537819 */ /* 0x000fe40000011453 */
[----:B------:R-:W-:Y:S01]  /*2c00*/  LEA.HI.X R15, R2, UR5, R15, 0x1, P2 ;  /* 0x00000005020f7c11 */ /* 0x000fe200090f0c0f */
[----:B------:R-:W2:Y:S01]  /*2c10*/  LDCU.64 UR4, c[0x0][0x3b8] ;  /* 0x00007700ff0477ac */ /* 0x000ea20008000a00 */
[----:B------:R-:W-:Y:S01]  /*2c20*/  IADD3.X R77, PT, PT, R77, UR11, RZ, P1, !PT ;  /* 0x0000000b4d4d7c10 */ /* 0x000fe20008ffe4ff */
[----:B---3--:R-:W1:Y:S06]  /*2c30*/  LDCU.128 UR8, c[0x0][0x3a0] ;  /* 0x00007400ff0877ac */ /* 0x008e6c0008000c00 */
.L_x_4496:
        /* <DEDUP_REMOVED lines=18> */
.L_x_4430:
[----:B-12-4-:R-:W-:Y:S05]  /*2d60*/  BSYNC.RECONVERGENT B0 ;  /* 0x0000000000007941 */ /* 0x016fea0003800200 */
.L_x_4429:
        /* <DEDUP_REMOVED lines=16> */
.L_x_4432:
[----:B------:R-:W-:Y:S05]  /*2e70*/  BSYNC.RECONVERGENT B0 ;  /* 0x0000000000007941 */ /* 0x000fea0003800200 */
.L_x_4431:
[-C--:B------:R-:W-:Y:S01]  /*2e80*/  ISETP.GE.AND P4, PT, R95, R91.reuse, !P4 ;  /* 0x0000005b5f00720c */ /* 0x080fe20006786270 */
        /* <DEDUP_REMOVED lines=19> */
.L_x_4434:
[----:B------:R-:W-:Y:S05]  /*2fc0*/  BSYNC.RECONVERGENT B0 ;  /* 0x0000000000007941 */ /* 0x000fea0003800200 */
.L_x_4433:
        /* <DEDUP_REMOVED lines=21> */
.L_x_4436:
[----:B------:R-:W-:Y:S05]  /*3120*/  BSYNC.RECONVERGENT B0 ;  /* 0x0000000000007941 */ /* 0x000fea0003800200 */
.L_x_4435:
        /* <DEDUP_REMOVED lines=16> */
.L_x_4440:
[----:B------:R-:W-:Y:S05]  /*3230*/  BSYNC.RECONVERGENT B0 ;  /* 0x0000000000007941 */ /* 0x000fea0003800200 */
.L_x_4439:
        /* <DEDUP_REMOVED lines=15> */
.L_x_4442:
[----:B------:R-:W-:Y:S05]  /*3330*/  BSYNC.RECONVERGENT B0 ;  /* 0x0000000000007941 */ /* 0x000fea0003800200 */
.L_x_4441:
        /* <DEDUP_REMOVED lines=17> */
.L_x_4444:
[----:B------:R-:W-:Y:S05]  /*3450*/  BSYNC.RECONVERGENT B0 ;  /* 0x0000000000007941 */ /* 0x000fea0003800200 */
.L_x_4443:
        /* <DEDUP_REMOVED lines=22> */
.L_x_4438:
        /* <DEDUP_REMOVED lines=59> */
.L_x_4450:
[----:B------:R-:W-:Y:S05]  /*3970*/  BSYNC.RECONVERGENT B0 ;  /* 0x0000000000007941 */ /* 0x000fea0003800200 */
.L_x_4449:
        /* <DEDUP_REMOVED lines=52> */
.L_x_4452:
[----:B------:R-:W-:Y:S05]  /*3cc0*/  BSYNC.RECONVERGENT B0 ;  /* 0x0000000000007941 */ /* 0x000fea0003800200 */
.L_x_4451:
        /* <DEDUP_REMOVED lines=51> */
.L_x_4448:
[----:B------:R-:W-:Y:S05]  /*4000*/  BSYNC.RECONVERGENT B1 ;  /* 0x0000000000017941 */ /* 0x000fea0003800200 */
.L_x_4447:
        /* <DEDUP_REMOVED lines=68> */
.L_x_4456:
[----:B------:R-:W-:Y:S05]  /*4450*/  BSYNC.RECONVERGENT B0 ;  /* 0x0000000000007941 */ /* 0x000fea0003800200 */
.L_x_4455:
        /* <DEDUP_REMOVED lines=52> */
.L_x_4458:
[----:B------:R-:W-:Y:S05]  /*47a0*/  BSYNC.RECONVERGENT B0 ;  /* 0x0000000000007941 */ /* 0x000fea0003800200 */
.L_x_4457:
        /* <DEDUP_REMOVED lines=51> */
.L_x_4454:
[----:B------:R-:W-:Y:S05]  /*4ae0*/  BSYNC.RECONVERGENT B1 ;  /* 0x0000000000017941 */ /* 0x000fea0003800200 */
.L_x_4453:
        /* <DEDUP_REMOVED lines=68> */
.L_x_4462:
[----:B------:R-:W-:Y:S05]  /*4f30*/  BSYNC.RECONVERGENT B0 ;  /* 0x0000000000007941 */ /* 0x000fea0003800200 */
.L_x_4461:
        /* <DEDUP_REMOVED lines=52> */
.L_x_4464:
[----:B------:R-:W-:Y:S05]  /*5280*/  BSYNC.RECONVERGENT B0 ;  /* 0x0000000000007941 */ /* 0x000fea0003800200 */
.L_x_4463:
        /* <DEDUP_REMOVED lines=51> */
.L_x_4460:
[----:B------:R-:W-:Y:S05]  /*55c0*/  BSYNC.RECONVERGENT B1 ;  /* 0x0000000000017941 */ /* 0x000fea0003800200 */
.L_x_4459:
        /* <DEDUP_REMOVED lines=70> */
.L_x_4468:
[----:B------:R-:W-:Y:S05]  /*5a30*/  BSYNC.RECONVERGENT B0 ;  /* 0x0000000000007941 */ /* 0x000fea0003800200 */
.L_x_4467:
        /* <DEDUP_REMOVED lines=52> */
.L_x_4470:
[----:B------:R-:W-:Y:S05]  /*5d80*/  BSYNC.RECONVERGENT B0 ;  /* 0x0000000000007941 */ /* 0x000fea0003800200 */
.L_x_4469:
        /* <DEDUP_REMOVED lines=51> */
.L_x_4466:
[----:B------:R-:W-:Y:S05]  /*60c0*/  BSYNC.RECONVERGENT B1 ;  /* 0x0000000000017941 */ /* 0x000fea0003800200 */
.L_x_4465:
        /* <DEDUP_REMOVED lines=8> */
.L_x_4446:
        /* <DEDUP_REMOVED lines=99> */
.L_x_4474:
[----:B------:R-:W-:Y:S05]  /*6780*/  BSYNC.RECONVERGENT B0 ;  /* 0x0000000000007941 */ /* 0x000fea0003800200 */
.L_x_4473:
        /* <DEDUP_REMOVED lines=93> */
.L_x_4476:
[----:B------:R-:W-:Y:S05]  /*6d60*/  BSYNC.RECONVERGENT B0 ;  /* 0x0000000000007941 */ /* 0x000fea0003800200 */
.L_x_4475:
        /* <DEDUP_REMOVED lines=92> */
.L_x_4472:
[----:B------:R-:W-:Y:S05]  /*7330*/  BSYNC.RECONVERGENT B1 ;  /* 0x0000000000017941 */ /* 0x000fea0003800200 */
.L_x_4471:
        /* <DEDUP_REMOVED lines=100> */
.L_x_4480:
[----:B------:R-:W-:Y:S05]  /*7980*/  BSYNC.RECONVERGENT B0 ;  /* 0x0000000000007941 */ /* 0x000fea0003800200 */
.L_x_4479:
        /* <DEDUP_REMOVED lines=93> */
.L_x_4482:
[----:B------:R-:W-:Y:S05]  /*7f60*/  BSYNC.RECONVERGENT B0 ;  /* 0x0000000000007941 */ /* 0x000fea0003800200 */
.L_x_4481:
        /* <DEDUP_REMOVED lines=92> */
.L_x_4478:
[----:B------:R-:W-:Y:S05]  /*8530*/  BSYNC.RECONVERGENT B1 ;  /* 0x0000000000017941 */ /* 0x000fea0003800200 */
.L_x_4477:
        /* <DEDUP_REMOVED lines=101> */
.L_x_4486:
[----:B------:R-:W-:Y:S05]  /*8b90*/  BSYNC.RECONVERGENT B0 ;  /* 0x0000000000007941 */ /* 0x000fea0003800200 */
.L_x_4485:
        /* <DEDUP_REMOVED lines=93> */
.L_x_4488:
[----:B------:R-:W-:Y:S05]  /*9170*/  BSYNC.RECONVERGENT B0 ;  /* 0x0000000000007941 */ /* 0x000fea0003800200 */
.L_x_4487:
        /* <DEDUP_REMOVED lines=92> */
.L_x_4484:
[----:B------:R-:W-:Y:S05]  /*9740*/  BSYNC.RECONVERGENT B1 ;  /* 0x0000000000017941 */ /* 0x000fea0003800200 */
.L_x_4483:
        /* <DEDUP_REMOVED lines=104> */
.L_x_4492:
[----:B------:R-:W-:Y:S05]  /*9dd0*/  BSYNC.RECONVERGENT B0 ;  /* 0x0000000000007941 */ /* 0x000fea0003800200 */
.L_x_4491:
        /* <DEDUP_REMOVED lines=92> */
.L_x_4494:
[----:B------:R-:W-:Y:S05]  /*a3a0*/  BSYNC.RECONVERGENT B0 ;  /* 0x0000000000007941 */ /* 0x000fea0003800200 */
.L_x_4493:
        /* <DEDUP_REMOVED lines=90> */
.L_x_4490:
[----:B------:R-:W-:Y:S05]  /*a950*/  BSYNC.RECONVERGENT B1 ;  /* 0x0000000000017941 */ /* 0x000fea0003800200 */
.L_x_4489:
[----:B------:R-:W5:Y:S08]  /*a960*/  LDC R3, c[0x0][0x450] ;  /* 0x00011400ff037b82 */ /* 0x000f700000000800 */
[----:B------:R-:W1:Y:S01]  /*a970*/  LDC R11, c[0x0][0x450] ;  /* 0x00011400ff0b7b82 */ /* 0x000e620000000800 */
[----:B-----5:R-:W-:Y:S05]  /*a980*/  IMAD.U32 R3, R3, -0x20, RZ ;  /* 0xffffffe003037824 */ /* 0x020fea00078e00ff */
[C---:B------:R-:W-:Y:S02]  /*a990*/  LEA R78, P1, R3.reuse, R78, 0x1 ;  /* 0x0000004e034e7211 */ /* 0x040fe400078208ff */
[C---:B------:R-:W-:Y:S02]  /*a9a0*/  LEA R76, P0, R3.reuse, R76, 0x1 ;  /* 0x0000004c034c7211 */ /* 0x040fe400078008ff */
[C---:B------:R-:W-:Y:S02]  /*a9b0*/  LEA.HI.X.SX32 R79, R3.reuse, R79, 0x1, P1 ;  /* 0x0000004f034f7211 */ /* 0x040fe400008f0eff */
[----:B-1----:R-:W-:Y:S09]  /*a9c0*/  LEA.HI.X.SX32 R77, R3, R77, 0x1, P0 ;  /* 0x0000004d034d7211 */ /* 0x002ff200000f0eff */
.L_x_4445:
[----:B------:R-:W-:Y:S05]  /*a9d0*/  BSYNC.RECONVERGENT B2 ;  /* 0x0000000000027941 */ /* 0x000fea0003800200 */
.L_x_4437:
        /* <DEDUP_REMOVED lines=91> */
.L_x_4495:
[----:B------:R-:W-:Y:S02]  /*af90*/  IADD3 R74, P1, PT, R74, R81, RZ ;  /* 0x000000514a4a7210 */ /* 0x000fe40007f3e0ff */
[----:B------:R-:W-:Y:S03]  /*afa0*/  IADD3 R14, P0, PT, R14, R85, RZ ;  /* 0x000000550e0e7210 */ /* 0x000fe60007f1e0ff */
[----:B------:R-:W-:Y:S02]  /*afb0*/  IMAD.X R75, R75, 0x1, R80, P1 ;  /* 0x000000014b4b7824 */ /* 0x000fe400008e0650 */
[----:B------:R-:W-:Y:S01]  /*afc0*/  IMAD.X R15, R15, 0x1, R83, P0 ;  /* 0x000000010f0f7824 */ /* 0x000fe200000e0653 */
[----:B------:R-:W-:Y:S07]  /*afd0*/  @P2 BRA `(.L_x_4496) ;  /* 0xffffff7c00182947 */ /* 0x000fee000383ffff */
.L_x_4428:
        /* <DEDUP_REMOVED lines=42> */
.L_x_4501:
[----:B------:R2:W-:Y:S02]  /*b280*/  STS.128 [R0+0x4000], RZ ;  /* 0x004000ff00007388 */ /* 0x0005e40000000c00 */
.L_x_4500:
[----:B------:R-:W-:Y:S05]  /*b290*/  BSYNC.RECONVERGENT B0 ;  /* 0x0000000000007941 */ /* 0x000fea0003800200 */
.L_x_4499:
[----:B------:R-:W-:Y:S01]  /*b2a0*/  IADD3 R30, PT, PT, R108, 0x10, RZ ;  /* 0x000000106c1e7810 */ /* 0x000fe20007ffe0ff */
[----:B------:R-:W-:Y:S03]  /*b2b0*/  BSSY.RECONVERGENT B0, `(.L_x_4502) ;  /* 0x000001a000007945 */ /* 0x000fe60003800200 */
[----:B------:R-:W-:-:S13]  /*b2c0*/  ISETP.GE.AND P0, PT, R30, R101, PT ;  /* 0x000000651e00720c */ /* 0x000fda0003f06270 */
[----:B------:R-:W-:Y:S05]  /*b2d0*/  @P0 BRA `(.L_x_4503) ;  /* 0x00000000005c0947 */ /* 0x000fea0003800000 */
[----:B------:R-:W4:Y:S01]  /*b2e0*/  LDCU UR4, c[0x0][0x440] ;  /* 0x00008800ff0477ac */ /* 0x000f220008000800 */
[----:B------:R-:W-:-:S04]  /*b2f0*/  LEA R6, P2, R31, R4, 0x1 ;  /* 0x000000041f067211 */ /* 0x000fc800078408ff */
[----:B-----5:R-:W-:Y:S02]  /*b300*/  LEA.HI.X R7, R31, R5, R27, 0x1, P2 ;  /* 0x000000051f077211 */ /* 0x020fe400010f0c1b */
        /* <DEDUP_REMOVED lines=19> */
.L_x_4504:
[----:B------:R1:W-:Y:S02]  /*b440*/  STS.128 [R0+0x4800], RZ ;  /* 0x004800ff00007388 */ /* 0x0003e40000000c00 */
.L_x_4503:
[----:B------:R-:W-:Y:S05]  /*b450*/  BSYNC.RECONVERGENT B0 ;  /* 0x0000000000007941 */ /* 0x000fea0003800200 */
.L_x_4502:
[----:B------:R-:W-:Y:S01]  /*b460*/  IADD3 R32, PT, PT, R108, 0x20, RZ ;  /* 0x000000206c207810 */ /* 0x000fe20007ffe0ff */
[----:B------:R-:W-:Y:S03]  /*b470*/  BSSY.RECONVERGENT B0, `(.L_x_4505) ;  /* 0x000001a000007945 */ /* 0x000fe60003800200 */
[----:B------:R-:W-:-:S13]  /*b480*/  ISETP.GE.AND P0, PT, R32, R101, PT ;  /* 0x000000652000720c */ /* 0x000fda0003f06270 */
[----:B------:R-:W-:Y:S05]  /*b490*/  @P0 BRA `(.L_x_4506) ;  /* 0x00000000005c0947 */ /* 0x000fea0003800000 */
[----:B------:R-:W2:Y:S01]  /*b4a0*/  LDCU UR4, c[0x0][0x440] ;  /* 0x00008800ff0477ac */ /* 0x000ea20008000800 */
[----:B-1--4-:R-:W-:-:S04]  /*b4b0*/  LEA R6, P2, R2, R4, 0x6 ;  /* 0x0000000402067211 */ /* 0x012fc800078430ff */
[----:B-----5:R-:W-:Y:S02]  /*b4c0*/  LEA.HI.X R7, R2, R5, R3, 0x6, P2 ;  /* 0x0000000502077211 */ /* 0x020fe400010f3403 */
        /* <DEDUP_REMOVED lines=19> */
.L_x_4507:
[----:B------:R2:W-:Y:S02]  /*b600*/  STS.128 [R0+0x5000], RZ ;  /* 0x005000ff00007388 */ /* 0x0005e40000000c00 */
.L_x_4506:
[----:B------:R-:W-:Y:S05]  /*b610*/  BSYNC.RECONVERGENT B0 ;  /* 0x0000000000007941 */ /* 0x000fea0003800200 */
.L_x_4505:
        /* <DEDUP_REMOVED lines=26> */
.L_x_4509:
[----:B------:R2:W-:Y:S01]  /*b7c0*/  STS.128 [R0+0x5800], RZ ;  /* 0x005800ff00007388 */ /* 0x0005e20000000c00 */
[----:B------:R-:W-:Y:S05]  /*b7d0*/  BRA `(.L_x_4508) ;  /* 0x0000006c00807947 */ /* 0x000fea0003800000 */
.L_x_4498:
        /* <DEDUP_REMOVED lines=34> */
[----:B-----5:R-:W-:Y:S02]  /*ba00*/  CS2R R6, SRZ ;  /* 0x0000000000067805 */ /* 0x020fe4000001ff00 */
        /* <DEDUP_REMOVED lines=46> */
.L_x_4516:
[----:B------:R-:W-:Y:S05]  /*bcf0*/  BSYNC.RECONVERGENT B0 ;  /* 0x0000000000007941 */ /* 0x000fea0003800200 */
.L_x_4515:
[----:B-----5:R-:W-:Y:S01]  /*bd00*/  IMAD.MOV.U32 R6, RZ, RZ, R18 ;  /* 0x000000ffff067224 */ /* 0x020fe200078e0012 */
[----:B------:R-:W-:Y:S01]  /*bd10*/  MOV R4, R16 ;  /* 0x0000001000047202 */ /* 0x000fe20000000f00 */
[----:B------:R-:W-:Y:S01]  /*bd20*/  IMAD.MOV.U32 R7, RZ, RZ, R19 ;  /* 0x000000ffff077224 */ /* 0x000fe200078e0013 */
[----:B------:R-:W-:Y:S02]  /*bd30*/  MOV R5, R17 ;  /* 0x0000001100057202 */ /* 0x000fe40000000f00 */
.L_x_4514:
[----:B------:R-:W-:Y:S05]  /*bd40*/  BSYNC.RECONVERGENT B1 ;  /* 0x0000000000017941 */ /* 0x000fea0003800200 */
.L_x_4513:
        /* <DEDUP_REMOVED lines=49> */
.L_x_4520:
[----:B------:R-:W-:Y:S05]  /*c060*/  BSYNC.RECONVERGENT B0 ;  /* 0x0000000000007941 */ /* 0x000fea0003800200 */
.L_x_4519:
[----:B-----5:R4:W-:Y:S02]  /*c070*/  STS.128 [R0+0x2000], R16 ;  /* 0x0020001000007388 */ /* 0x0209e40000000c00 */
.L_x_4518:
[----:B------:R-:W-:Y:S05]  /*c080*/  BSYNC.RECONVERGENT B1 ;  /* 0x0000000000017941 */ /* 0x000fea0003800200 */
.L_x_4517:
        /* <DEDUP_REMOVED lines=47> */
.L_x_4522:
[----:B------:R-:W-:Y:S05]  /*c380*/  BSYNC.RECONVERGENT B0 ;  /* 0x0000000000007941 */ /* 0x000fea0003800200 */
.L_x_4521:
[----:B-----5:R1:W-:Y:S02]  /*c390*/  STS.128 [R0+0x4000], R16 ;  /* 0x0040001000007388 */ /* 0x0203e40000000c00 */
.L_x_4512:
[----:B------:R-:W-:Y:S05]  /*c3a0*/  BSYNC.RECONVERGENT B2 ;  /* 0x0000000000027941 */ /* 0x000fea0003800200 */
.L_x_4511:
        /* <DEDUP_REMOVED lines=16> */
[----:B-----5:R-:W2:Y:S01]  /*c4b0*/  LDG.E.64 R6, desc[UR6][R22.64] ;  /* 0x0000000616067981 */ /* 0x020ea2000c1e1b00 */
[----:B------:R-:W-:Y:S01]  /*c4c0*/  MOV R31, R18 ;  /* 0x00000012001f7202 */ /* 0x000fe20000000f00 */
[--C-:B------:R-:W-:Y:S02]  /*c4d0*/  HADD2.F32 R33, -RZ, R17.reuse.H0_H0 ;  /* 0x20000011ff217230 */ /* 0x100fe40000004100 */
[----:B------:R-:W-:Y:S02]  /*c4e0*/  HADD2.F32 R39, -RZ, R17.H1_H1 ;  /* 0x30000011ff277230 */ /* 0x000fe40000004100 */
[----:B------:R-:W-:-:S02]  /*c4f0*/  HADD2.F32 R24, -RZ, R19.H1_H1 ;  /* 0x30000013ff187230 */ /* 0x000fc40000004100 */
[----:B------:R-:W-:Y:S02]  /*c500*/  HADD2.F32 R37, -RZ, R19.H0_H0 ;  /* 0x20000013ff257230 */ /* 0x000fe40000004100 */
[----:B----4-:R-:W-:Y:S02]  /*c510*/  HADD2.F32 R14, -RZ, R4.H1_H1 ;  /* 0x30000004ff0e7230 */ /* 0x010fe40000004100 */
[----:B------:R-:W-:Y:S02]  /*c520*/  HADD2.F32 R8, -RZ, R5.H1_H1 ;  /* 0x30000005ff087230 */ /* 0x000fe40000004100 */
[----:B--2---:R-:W-:Y:S02]  /*c530*/  HADD2.F32 R18, -RZ, R6.H1_H1 ;  /* 0x30000006ff127230 */ /* 0x004fe40000004100 */
        /* <DEDUP_REMOVED lines=29> */
.L_x_4528:
[----:B------:R-:W-:Y:S05]  /*c710*/  BSYNC.RECONVERGENT B0 ;  /* 0x0000000000007941 */ /* 0x000fea0003800200 */
.L_x_4527:
[----:B-----5:R4:W-:Y:S02]  /*c720*/  STS.128 [R0+0x800], R16 ;  /* 0x0008001000007388 */ /* 0x0209e40000000c00 */
.L_x_4526:
[----:B------:R-:W-:Y:S05]  /*c730*/  BSYNC.RECONVERGENT B1 ;  /* 0x0000000000017941 */ /* 0x000fea0003800200 */
.L_x_4525:
        /* <DEDUP_REMOVED lines=47> */
.L_x_4532:
[----:B------:R-:W-:Y:S05]  /*ca30*/  BSYNC.RECONVERGENT B0 ;  /* 0x0000000000007941 */ /* 0x000fea0003800200 */
.L_x_4531:
[----:B-----5:R4:W-:Y:S02]  /*ca40*/  STS.128 [R0+0x2800], R16 ;  /* 0x0028001000007388 */ /* 0x0209e40000000c00 */
.L_x_4530:
[----:B------:R-:W-:Y:S05]  /*ca50*/  BSYNC.RECONVERGENT B1 ;  /* 0x0000000000017941 */ /* 0x000fea0003800200 */
.L_x_4529:
        /* <DEDUP_REMOVED lines=10> */
[--C-:B-1----:R-:W-:Y:S02]  /*cb00*/  HADD2.F32 R27, -RZ, R17.reuse.H0_H0 ;  /* 0x20000011ff1b7230 */ /* 0x102fe40000004100 */
        /* <DEDUP_REMOVED lines=35> */
.L_x_4534:
[----:B------:R-:W-:Y:S05]  /*cd40*/  BSYNC.RECONVERGENT B0 ;  /* 0x0000000000007941 */ /* 0x000fea0003800200 */
.L_x_4533:
[----:B-----5:R4:W-:Y:S02]  /*cd50*/  STS.128 [R0+0x4800], R16 ;  /* 0x0048001000007388 */ /* 0x0209e40000000c00 */
.L_x_4524:
[----:B------:R-:W-:Y:S05]  /*cd60*/  BSYNC.RECONVERGENT B2 ;  /* 0x0000000000027941 */ /* 0x000fea0003800200 */
.L_x_4523:
[----:B------:R-:W-:Y:S01]  /*cd70*/  IADD3 R32, PT, PT, R108, 0x20, RZ ;  /* 0x000000206c207810 */ /* 0x000fe20007ffe0ff */
[----:B------:R-:W-:Y:S03]  /*cd80*/  BSSY.RECONVERGENT B2, `(.L_x_4535) ;  /* 0x000009a000027945 */ /* 0x000fe60003800200 */
[----:B------:R-:W-:-:S13]  /*cd90*/  ISETP.GE.AND P0, PT, R32, R15, PT ;  /* 0x0000000f2000720c */ /* 0x000fda0003f06270 */
[----:B------:R-:W-:Y:S05]  /*cda0*/  @P0 BRA `(.L_x_4536) ;  /* 0x00000008005c0947 */ /* 0x000fea0003800000 */
[----:B------:R-:W2:Y:S01]  /*cdb0*/  LDC R25, c[0x0][0x440] ;  /* 0x00011000ff197b82 */ /* 0x000ea20000000800 */
[C---:B-1----:R-:W-:Y:S01]  /*cdc0*/  LEA R26, P1, R2.reuse, R28, 0x6 ;  /* 0x0000001c021a7211 */ /* 0x042fe200078230ff */
[----:B------:R-:W-:Y:S03]  /*cdd0*/  BSSY.RECONVERGENT B1, `(.L_x_4537) ;  /* 0x0000032000017945 */ /* 0x000fe60003800200 */
        /* <DEDUP_REMOVED lines=8> */
[----:B------:R-:W4:Y:S04]  /*ce60*/  LDG.E.64 R4, desc[UR6][R20.64] ;  /* 0x0000000614047981 */ /* 0x000f28000c1e1b00 */
[----:B-----5:R-:W3:Y:S01]  /*ce70*/  LDG.E.64 R6, desc[UR6][R22.64] ;  /* 0x0000000616067981 */ /* 0x020ee2000c1e1b00 */
[----:B------:R-:W-:Y:S01]  /*ce80*/  MOV R31, R18 ;  /* 0x00000012001f7202 */ /* 0x000fe20000000f00 */
[--C-:B------:R-:W-:Y:S02]  /*ce90*/  HADD2.F32 R33, -RZ, R17.reuse.H0_H0 ;  /* 0x20000011ff217230 */ /* 0x100fe40000004100 */
[----:B------:R-:W-:Y:S02]  /*cea0*/  HADD2.F32 R39, -RZ, R17.H1_H1 ;  /* 0x30000011ff277230 */ /* 0x000fe40000004100 */
[----:B------:R-:W-:-:S02]  /*ceb0*/  HADD2.F32 R24, -RZ, R19.H1_H1 ;  /* 0x30000013ff187230 */ /* 0x000fc40000004100 */
[----:B------:R-:W-:Y:S02]  /*cec0*/  HADD2.F32 R37, -RZ, R19.H0_H0 ;  /* 0x20000013ff257230 */ /* 0x000fe40000004100 */
[----:B----4-:R-:W-:Y:S02]  /*ced0*/  HADD2.F32 R14, -RZ, R4.H1_H1 ;  /* 0x30000004ff0e7230 */ /* 0x010fe40000004100 */
        /* <DEDUP_REMOVED lines=31> */
.L_x_4540:
[----:B------:R-:W-:Y:S05]  /*d0d0*/  BSYNC.RECONVERGENT B0 ;  /* 0x0000000000007941 */ /* 0x000fea0003800200 */
.L_x_4539:
[----:B-----5:R4:W-:Y:S02]  /*d0e0*/  STS.128 [R0+0x1000], R16 ;  /* 0x0010001000007388 */ /* 0x0209e40000000c00 */
.L_x_4538:
[----:B------:R-:W-:Y:S05]  /*d0f0*/  BSYNC.RECONVERGENT B1 ;  /* 0x0000000000017941 */ /* 0x000fea0003800200 */
.L_x_4537:
        /* <DEDUP_REMOVED lines=8> */
[----:B------:R-:W2:Y:S04]  /*d180*/  LDG.E.64 R4, desc[UR6][R20.64+0x40] ;  /* 0x0000400614047981 */ /* 0x000ea8000c1e1b00 */
[----:B-----5:R-:W3:Y:S01]  /*d190*/  LDG.E.64 R6, desc[UR6][R22.64+0x40] ;  /* 0x0000400616067981 */ /* 0x020ee2000c1e1b00 */
[----:B------:R-:W-:Y:S01]  /*d1a0*/  MOV R31, R18 ;  /* 0x00000012001f7202 */ /* 0x000fe20000000f00 */
        /* <DEDUP_REMOVED lines=36> */
.L_x_4544:
[----:B------:R-:W-:Y:S05]  /*d3f0*/  BSYNC.RECONVERGENT B0 ;  /* 0x0000000000007941 */ /* 0x000fea0003800200 */
.L_x_4543:
[----:B-----5:R1:W-:Y:S02]  /*d400*/  STS.128 [R0+0x3000], R16 ;  /* 0x0030001000007388 */ /* 0x0203e40000000c00 */
.L_x_4542:
[----:B------:R-:W-:Y:S05]  /*d410*/  BSYNC.RECONVERGENT B1 ;  /* 0x0000000000017941 */ /* 0x000fea0003800200 */
.L_x_4541:
        /* <DEDUP_REMOVED lines=8> */
[----:B-----5:R-:W3:Y:S01]  /*d4a0*/  LDG.E.64 R6, desc[UR6][R22.64+0x80] ;  /* 0x0000800616067981 */ /* 0x020ee2000c1e1b00 */
[----:B------:R-:W-:Y:S01]  /*d4b0*/  MOV R25, R18 ;  /* 0x0000001200197202 */ /* 0x000fe20000000f00 */
[--C-:B-12---:R-:W-:Y:S02]  /*d4c0*/  HADD2.F32 R27, -RZ, R17.reuse.H0_H0 ;  /* 0x20000011ff1b7230 */ /* 0x106fe40000004100 */
        /* <DEDUP_REMOVED lines=35> */
.L_x_4546:
[----:B------:R-:W-:Y:S05]  /*d700*/  BSYNC.RECONVERGENT B0 ;  /* 0x0000000000007941 */ /* 0x000fea0003800200 */
.L_x_4545:
[----:B-----5:R4:W-:Y:S02]  /*d710*/  STS.128 [R0+0x5000], R16 ;  /* 0x0050001000007388 */ /* 0x0209e40000000c00 */
.L_x_4536:
[----:B------:R-:W-:Y:S05]  /*d720*/  BSYNC.RECONVERGENT B2 ;  /* 0x0000000000027941 */ /* 0x000fea0003800200 */
.L_x_4535:
[----:B------:R-:W-:-:S04]  /*d730*/  IADD3 R34, PT, PT, R108, 0x30, RZ ;  /* 0x000000306c227810 */ /* 0x000fc80007ffe0ff */
[----:B------:R-:W-:-:S13]  /*d740*/  ISETP.GE.AND P0, PT, R34, R15, PT ;  /* 0x0000000f2200720c */ /* 0x000fda0003f06270 */
[----:B------:R-:W-:Y:S05]  /*d750*/  @P0 BRA `(.L_x_4508) ;  /* 0x0000004c00a00947 */ /* 0x000fea0003800000 */
[----:B--2--5:R-:W2:Y:S01]  /*d760*/  LDC R7, c[0x0][0x440] ;  /* 0x00011000ff077b82 */ /* 0x024ea20000000800 */
        /* <DEDUP_REMOVED lines=50> */
.L_x_4550:
[----:B------:R-:W-:Y:S05]  /*da90*/  BSYNC.RECONVERGENT B0 ;  /* 0x0000000000007941 */ /* 0x000fea0003800200 */
.L_x_4549:
[----:B-----5:R4:W-:Y:S02]  /*daa0*/  STS.128 [R0+0x1800], R16 ;  /* 0x0018001000007388 */ /* 0x0209e40000000c00 */
.L_x_4548:
[----:B------:R-:W-:Y:S05]  /*dab0*/  BSYNC.RECONVERGENT B1 ;  /* 0x0000000000017941 */ /* 0x000fea0003800200 */
.L_x_4547:
        /* <DEDUP_REMOVED lines=47> */
.L_x_4554:
[----:B------:R-:W-:Y:S05]  /*ddb0*/  BSYNC.RECONVERGENT B0 ;  /* 0x0000000000007941 */ /* 0x000fea0003800200 */
.L_x_4553:
[----:B-----5:R4:W-:Y:S02]  /*ddc0*/  STS.128 [R0+0x3800], R16 ;  /* 0x0038001000007388 */ /* 0x0209e40000000c00 */
.L_x_4552:
[----:B------:R-:W-:Y:S05]  /*ddd0*/  BSYNC.RECONVERGENT B1 ;  /* 0x0000000000017941 */ /* 0x000fea0003800200 */
.L_x_4551:
        /* <DEDUP_REMOVED lines=47> */
.L_x_4556:
[----:B------:R-:W-:Y:S05]  /*e0d0*/  BSYNC.RECONVERGENT B0 ;  /* 0x0000000000007941 */ /* 0x000fea0003800200 */
.L_x_4555:
[----:B-----5:R4:W-:Y:S01]  /*e0e0*/  STS.128 [R0+0x5800], R16 ;  /* 0x0058001000007388 */ /* 0x0209e20000000c00 */
[----:B------:R-:W-:Y:S05]  /*e0f0*/  BRA `(.L_x_4508) ;  /* 0x0000004400387947 */ /* 0x000fea0003800000 */
.L_x_4510:
        /* <DEDUP_REMOVED lines=97> */
.L_x_4562:
[----:B------:R-:W-:Y:S05]  /*e710*/  BSYNC.RECONVERGENT B0 ;  /* 0x0000000000007941 */ /* 0x000fea0003800200 */
.L_x_4561:
[----:B-----5:R-:W-:Y:S01]  /*e720*/  IMAD.MOV.U32 R6, RZ, RZ, R34 ;  /* 0x000000ffff067224 */ /* 0x020fe200078e0022 */
[----:B------:R-:W-:Y:S01]  /*e730*/  MOV R4, R32 ;  /* 0x0000002000047202 */ /* 0x000fe20000000f00 */
[----:B------:R-:W-:Y:S01]  /*e740*/  IMAD.MOV.U32 R7, RZ, RZ, R35 ;  /* 0x000000ffff077224 */ /* 0x000fe200078e0023 */
[----:B------:R-:W-:Y:S02]  /*e750*/  MOV R5, R33 ;  /* 0x0000002100057202 */ /* 0x000fe40000000f00 */
.L_x_4560:
[----:B------:R-:W-:Y:S05]  /*e760*/  BSYNC.RECONVERGENT B1 ;  /* 0x0000000000017941 */ /* 0x000fea0003800200 */
.L_x_4559:
        /* <DEDUP_REMOVED lines=87> */
.L_x_4566:
[----:B------:R-:W-:Y:S05]  /*ece0*/  BSYNC.RECONVERGENT B0 ;  /* 0x0000000000007941 */ /* 0x000fea0003800200 */
.L_x_4565:
[----:B-----5:R4:W-:Y:S02]  /*ecf0*/  STS.128 [R0+0x2000], R32 ;  /* 0x0020002000007388 */ /* 0x0209e40000000c00 */
.L_x_4564:
[----:B------:R-:W-:Y:S05]  /*ed00*/  BSYNC.RECONVERGENT B1 ;  /* 0x0000000000017941 */ /* 0x000fea0003800200 */
.L_x_4563:
        /* <DEDUP_REMOVED lines=85> */
.L_x_4568:
[----:B------:R-:W-:Y:S05]  /*f260*/  BSYNC.RECONVERGENT B0 ;  /* 0x0000000000007941 */ /* 0x000fea0003800200 */
.L_x_4567:
[----:B-----5:R1:W-:Y:S02]  /*f270*/  STS.128 [R0+0x4000], R32 ;  /* 0x0040002000007388 */ /* 0x0203e40000000c00 */
.L_x_4558:
[----:B------:R-:W-:Y:S05]  /*f280*/  BSYNC.RECONVERGENT B2 ;  /* 0x0000000000027941 */ /* 0x000fea0003800200 */
.L_x_4557:
        /* <DEDUP_REMOVED lines=28> */
[----:B------:R-:W2:Y:S05]  /*f450*/  LDCU.64 UR8, c[0x0][0x4c8] ;  /* 0x00009900ff0877ac */ /* 0x000eaa0008000a00 */
[----:B-----5:R-:W3:Y:S01]  /*f460*/  LDG.E.128 R4, desc[UR6][R4.64] ;  /* 0x0000000604047981 */ /* 0x020ee2000c1e1d00 */
[----:B--2---:R-:W-:-:S04]  /*f470*/  IADD3 R16, P0, PT, R16, UR8, RZ ;  /* 0x0000000810107c10 */ /* 0x004fc8000ff1e0ff */
[----:B------:R-:W-:-:S06]  /*f480*/  IADD3.X R17, PT, PT, R17, UR9, RZ, P0, !PT ;  /* 0x0000000911117c10 */ /* 0x000fcc00087fe4ff */
[----:B------:R-:W2:Y:S01]  /*f490*/  LDG.E.128 R16, desc[UR6][R16.64] ;  /* 0x0000000610107981 */ /* 0x000ea2000c1e1d00 */
[--C-:B----4-:R-:W-:Y:S02]  /*f4a0*/  HADD2.F32 R27, -RZ, R20.reuse.H0_H0 ;  /* 0x20000014ff1b7230 */ /* 0x110fe40000004100 */
        /* <DEDUP_REMOVED lines=25> */
[----:B------:R-:W-:Y:S02]  /*f640*/  HADD2.F32 R4, -RZ, R32.H0_H0 ;  /* 0x20000020ff047230 */ /* 0x000fe40000004100 */
[----:B------:R-:W-:Y:S01]  /*f650*/  FMUL.FTZ R23, R6, R23 ;  /* 0x0000001706177220 */ /* 0x000fe20000410000 */
[----:B------:R-:W-:Y:S02]  /*f660*/  HADD2.F32 R5, -RZ, R33.H0_H0 ;  /* 0x20000021ff057230 */ /* 0x000fe40000004100 */
[----:B------:R-:W-:Y:S01]  /*f670*/  @!P1 FADD.FTZ R43, -R43, -RZ ;  /* 0x800000ff2b2b9221 */ /* 0x000fe20000010100 */
[----:B--2---:R-:W-:-:S02]  /*f680*/  HADD2.F32 R6, -RZ, R16.H0_H0 ;  /* 0x20000010ff067230 */ /* 0x004fc40000004100 */
        /* <DEDUP_REMOVED lines=29> */
.L_x_4574:
[----:B------:R-:W-:Y:S05]  /*f860*/  BSYNC.RECONVERGENT B0 ;  /* 0x0000000000007941 */ /* 0x000fea0003800200 */
.L_x_4573:
[----:B-----5:R4:W-:Y:S02]  /*f870*/  STS.128 [R0+0x800], R32 ;  /* 0x0008002000007388 */ /* 0x0209e40000000c00 */
.L_x_4572:
[----:B------:R-:W-:Y:S05]  /*f880*/  BSYNC.RECONVERGENT B1 ;  /* 0x0000000000017941 */ /* 0x000fea0003800200 */
.L_x_4571:
        /* <DEDUP_REMOVED lines=86> */
.L_x_4578:
[----:B------:R-:W-:Y:S05]  /*fdf0*/  BSYNC.RECONVERGENT B0 ;  /* 0x0000000000007941 */ /* 0x000fea0003800200 */
.L_x_4577:
[----:B-----5:R4:W-:Y:S02]  /*fe00*/  STS.128 [R0+0x2800], R32 ;  /* 0x0028002000007388 */ /* 0x0209e40000000c00 */
.L_x_4576:
[----:B------:R-:W-:Y:S05]  /*fe10*/  BSYNC.RECONVERGENT B1 ;  /* 0x0000000000017941 */ /* 0x000fea0003800200 */
.L_x_4575:
        /* <DEDUP_REMOVED lines=21> */
[----:B-----5:R-:W1:Y:S01]  /*ff70*/  LDG.E.128 R4, desc[UR6][R4.64+0x100] ;  /* 0x0001000604047981 */ /* 0x020e62000c1e1d00 */
[----:B--2---:R-:W-:-:S04]  /*ff80*/  IADD3 R16, P0, PT, R16, UR8, RZ ;  /* 0x0000000810107c10 */ /* 0x004fc8000ff1e0ff */
[----:B------:R-:W-:-:S06]  /*ff90*/  IADD3.X R17, PT, PT, R17, UR9, RZ, P0, !PT ;  /* 0x0000000911117c10 */ /* 0x000fcc00087fe4ff */
[----:B------:R-:W2:Y:S01]  /*ffa0*/  LDG.E.128 R16, desc[UR6][R16.64+0x100] ;  /* 0x0001000610107981 */ /* 0x000ea2000c1e1d00 */
[----:B----4-:R-:W-:Y:S02]  /*ffb0*/  HADD2.F32 R31, -RZ, R20.H1_H1 ;  /* 0x30000014ff1f7230 */ /* 0x010fe40000004100 */
        /* <DEDUP_REMOVED lines=21> */
[----:B------:R-:W-:Y:S02]  /*10110*/  HADD2.F32 R4, -RZ, R32.H0_H0 ;  /* 0x20000020ff047230 */ /* 0x000fe40000004100 */
[----:B------:R-:W-:Y:S01]  /*10120*/  FMUL.FTZ R20, R39, R20 ;  /* 0x0000001427147220 */ /* 0x000fe20000410000 */
[----:B------:R-:W-:-:S02]  /*10130*/  HADD2.F32 R5, -RZ, R33.H0_H0 ;  /* 0x20000021ff057230 */ /* 0x000fc40000004100 */
[----:B------:R-:W-:Y:S01]  /*10140*/  @!P1 FADD.FTZ R40, -R40, -RZ ;  /* 0x800000ff28289221 */ /* 0x000fe20000010100 */
[----:B--2---:R-:W-:Y:S02]  /*10150*/  HADD2.F32 R6, -RZ, R16.H0_H0 ;  /* 0x20000010ff067230 */ /* 0x004fe40000004100 */
        /* <DEDUP_REMOVED lines=33> */
.L_x_4580:
[----:B------:R-:W-:Y:S05]  /*10370*/  BSYNC.RECONVERGENT B0 ;  /* 0x0000000000007941 */ /* 0x000fea0003800200 */
.L_x_4579:
[----:B-----5:R4:W-:Y:S02]  /*10380*/  STS.128 [R0+0x4800], R32 ;  /* 0x0048002000007388 */ /* 0x0209e40000000c00 */
.L_x_4570:
[----:B------:R-:W-:Y:S05]  /*10390*/  BSYNC.RECONVERGENT B2 ;  /* 0x0000000000027941 */ /* 0x000fea0003800200 */
.L_x_4569:
        /* <DEDUP_REMOVED lines=29> */
[----:B-----5:R-:W3:Y:S01]  /*10570*/  LDG.E.128 R4, desc[UR6][R4.64] ;  /* 0x0000000604047981 */ /* 0x020ee2000c1e1d00 */
        /* <DEDUP_REMOVED lines=63> */
.L_x_4586:
[----:B------:R-:W-:Y:S05]  /*10970*/  BSYNC.RECONVERGENT B0 ;  /* 0x0000000000007941 */ /* 0x000fea0003800200 */
.L_x_4585:
[----:B-----5:R1:W-:Y:S02]  /*10980*/  STS.128 [R0+0x1000], R36 ;  /* 0x0010002400007388 */ /* 0x0203e40000000c00 */
.L_x_4584:
[----:B------:R-:W-:Y:S05]  /*10990*/  BSYNC.RECONVERGENT B1 ;  /* 0x0000000000017941 */ /* 0x000fea0003800200 */
.L_x_4583:
        /* <DEDUP_REMOVED lines=22> */
[----:B-----5:R-:W4:Y:S01]  /*10b00*/  LDG.E.128 R4, desc[UR6][R4.64+0x80] ;  /* 0x0000800604047981 */ /* 0x020f22000c1e1d00 */
        /* <DEDUP_REMOVED lines=63> */
.L_x_4590:
[----:B------:R-:W-:Y:S05]  /*10f00*/  BSYNC.RECONVERGENT B0 ;  /* 0x0000000000007941 */ /* 0x000fea0003800200 */
.L_x_4589:
[----:B-----5:R1:W-:Y:S02]  /*10f10*/  STS.128 [R0+0x3000], R36 ;  /* 0x0030002400007388 */ /* 0x0203e40000000c00 */
.L_x_4588:
[----:B------:R-:W-:Y:S05]  /*10f20*/  BSYNC.RECONVERGENT B1 ;  /* 0x0000000000017941 */ /* 0x000fea0003800200 */
.L_x_4587:
        /* <DEDUP_REMOVED lines=51> */
[----:B------:R-:W-:Y:S02]  /*11260*/  HADD2.F32 R4, -RZ, R36.H0_H0 ;  /* 0x20000024ff047230 */ /* 0x000fe40000004100 */
        /* <DEDUP_REMOVED lines=33> */
.L_x_4592:
[----:B------:R-:W-:Y:S05]  /*11480*/  BSYNC.RECONVERGENT B0 ;  /* 0x0000000000007941 */ /* 0x000fea0003800200 */
.L_x_4591:
[----:B-----5:R1:W-:Y:S02]  /*11490*/  STS.128 [R0+0x5000], R36 ;  /* 0x0050002400007388 */ /* 0x0203e40000000c00 */
.L_x_4582:
[----:B------:R-:W-:Y:S05]  /*114a0*/  BSYNC.RECONVERGENT B2 ;  /* 0x0000000000027941 */ /* 0x000fea0003800200 */
.L_x_4581:
        /* <DEDUP_REMOVED lines=30> */
[----:B-----5:R-:W3:Y:S01]  /*11690*/  LDG.E.128 R4, desc[UR6][R4.64] ;  /* 0x0000000604047981 */ /* 0x020ee2000c1e1d00 */
        /* <DEDUP_REMOVED lines=64> */
.L_x_4596:
[----:B------:R-:W-:Y:S05]  /*11aa0*/  BSYNC.RECONVERGENT B0 ;  /* 0x0000000000007941 */ /* 0x000fea0003800200 */
.L_x_4595:
[----:B-----5:R4:W-:Y:S02]  /*11ab0*/  STS.128 [R0+0x1800], R36 ;  /* 0x0018002400007388 */ /* 0x0209e40000000c00 */
.L_x_4594:
[----:B------:R-:W-:Y:S05]  /*11ac0*/  BSYNC.RECONVERGENT B1 ;  /* 0x0000000000017941 */ /* 0x000fea0003800200 */
.L_x_4593:
        /* <DEDUP_REMOVED lines=87> */
.L_x_4600:
[----:B------:R-:W-:Y:S05]  /*12040*/  BSYNC.RECONVERGENT B0 ;  /* 0x0000000000007941 */ /* 0x000fea0003800200 */
.L_x_4599:
[----:B-----5:R1:W-:Y:S02]  /*12050*/  STS.128 [R0+0x3800], R36 ;  /* 0x0038002400007388 */ /* 0x0203e40000000c00 */
.L_x_4598:
[----:B------:R-:W-:Y:S05]  /*12060*/  BSYNC.RECONVERGENT B1 ;  /* 0x0000000000017941 */ /* 0x000fea0003800200 */
.L_x_4597:
        /* <DEDUP_REMOVED lines=10> */
[----:B-----5:R-:W-:Y:S02]  /*12110*/  SEL R7, R24, RZ, P1 ;  /* 0x000000ff18077207 */ /* 0x020fe40000800000 */
        /* <DEDUP_REMOVED lines=40> */
[----:B------:R-:W-:Y:S02]  /*123a0*/  HADD2.F32 R5, -RZ, R36.H0_H0 ;  /* 0x20000024ff057230 */ /* 0x000fe40000004100 */
        /* <DEDUP_REMOVED lines=33> */
.L_x_4602:
[----:B------:R-:W-:Y:S05]  /*125c0*/  BSYNC.RECONVERGENT B0 ;  /* 0x0000000000007941 */ /* 0x000fea0003800200 */
.L_x_4601:
[----:B-----5:R4:W-:Y:S02]  /*125d0*/  STS.128 [R0+0x5800], R36 ;  /* 0x0058002400007388 */ /* 0x0209e40000000c00 */
.L_x_4508:
[----:B------:R-:W-:Y:S05]  /*125e0*/  BSYNC.RECONVERGENT B3 ;  /* 0x0000000000037941 */ /* 0x000fea0003800200 */
.L_x_4497:
[----:B-12-45:R-:W-:Y:S01]  /*125f0*/  IADD3 R7, PT, PT, -R134, R135, RZ ;  /* 0x0000008786077210 */ /* 0x036fe20007ffe1ff */
[----:B------:R-:W-:Y:S03]  /*12600*/  BSSY.RECONVERGENT B0, `(.L_x_4603) ;  /* 0x000001a000007945 */ /* 0x000fe60003800200 */
[----:B------:R-:W-:-:S13]  /*12610*/  ISETP.GE.AND P3, PT, R108, R7, PT ;  /* 0x000000076c00720c */ /* 0x000fda0003f66270 */
[----:B------:R-:W-:Y:S05]  /*12620*/  @P3 BRA `(.L_x_4604) ;  /* 0x00000000005c3947 */ /* 0x000fea0003800000 */
[----:B------:R-:W1:Y:S02]  /*12630*/  LDCU UR4, c[0x0][0x440] ;  /* 0x00008800ff0477ac */ /* 0x000e640008000800 */
[----:B-1----:R-:W-:Y:S02]  /*12640*/  ISETP.GE.AND P1, PT, R12, UR4, PT ;  /* 0x000000040c007c0c */ /* 0x002fe4000bf26270 */
[----:B------:R-:W-:-:S11]  /*12650*/  ISETP.GE.AND P0, PT, R10, UR4, PT ;  /* 0x000000040a007c0c */ /* 0x000fd6000bf06270 */
[----:B---3--:R-:W-:Y:S02]  /*12660*/  @!P1 IMAD.MOV.U32 R2, RZ, RZ, R196 ;  /* 0x000000ffff029224 */ /* 0x008fe400078e00c4 */
        /* <DEDUP_REMOVED lines=18> */
.L_x_4605:
[----:B------:R4:W-:Y:S02]  /*12790*/  STS.128 [R0+0xa000], RZ ;  /* 0x00a000ff00007388 */ /* 0x0009e40000000c00 */
.L_x_4604:
[----:B------:R-:W-:Y:S05]  /*127a0*/  BSYNC.RECONVERGENT B0 ;  /* 0x0000000000007941 */ /* 0x000fea0003800200 */
.L_x_4603:
[----:B------:R-:W-:Y:S01]  /*127b0*/  ISETP.GE.AND P0, PT, R30, R7, PT ;  /* 0x000000071e00720c */ /* 0x000fe20003f06270 */
[----:B------:R-:W-:-:S12]  /*127c0*/  BSSY.RECONVERGENT B0, `(.L_x_4606) ;  /* 0x0000019000007945 */ /* 0x000fd80003800200 */
[----:B------:R-:W-:Y:S05]  /*127d0*/  @P0 BRA `(.L_x_4607) ;  /* 0x00000000005c0947 */ /* 0x000fea0003800000 */
[----:B------:R-:W5:Y:S01]  /*127e0*/  LDCU UR4, c[0x0][0x440] ;  /* 0x00008800ff0477ac */ /* 0x000f620008000800 */
[----:B-1-3--:R-:W-:-:S04]  /*127f0*/  LEA R2, P2, R61, R196, 0x1 ;  /* 0x000000c43d027211 */ /* 0x00afc800078408ff */
        /* <DEDUP_REMOVED lines=20> */
.L_x_4608:
[----:B------:R3:W-:Y:S02]  /*12940*/  STS.128 [R0+0xa800], RZ ;  /* 0x00a800ff00007388 */ /* 0x0007e40000000c00 */
.L_x_4607:
[----:B------:R-:W-:Y:S05]  /*12950*/  BSYNC.RECONVERGENT B0 ;  /* 0x0000000000007941 */ /* 0x000fea0003800200 */
.L_x_4606:
[----:B------:R-:W-:Y:S01]  /*12960*/  ISETP.GE.AND P0, PT, R32, R7, PT ;  /* 0x000000072000720c */ /* 0x000fe20003f06270 */
[----:B------:R-:W-:-:S12]  /*12970*/  BSSY.RECONVERGENT B0, `(.L_x_4609) ;  /* 0x000001a000007945 */ /* 0x000fd80003800200 */
[----:B------:R-:W-:Y:S05]  /*12980*/  @P0 BRA `(.L_x_4610) ;  /* 0x0000000000600947 */ /* 0x000fea0003800000 */
[----:B-1-3--:R-:W1:Y:S01]  /*12990*/  LDC.64 R2, c[0x0][0x3b8] ;  /* 0x0000ee00ff027b82 */ /* 0x00ae620000000a00 */
        /* <DEDUP_REMOVED lines=22> */
.L_x_4611:
[----:B------:R3:W-:Y:S02]  /*12b00*/  STS.128 [R0+0xb000], RZ ;  /* 0x00b000ff00007388 */ /* 0x0007e40000000c00 */
.L_x_4610:
[----:B------:R-:W-:Y:S05]  /*12b10*/  BSYNC.RECONVERGENT B0 ;  /* 0x0000000000007941 */ /* 0x000fea0003800200 */
.L_x_4609:
[----:B-1-3--:R-:W1:Y:S01]  /*12b20*/  LDC.64 R4, c[0x0][0x538] ;  /* 0x00014e00ff047b82 */ /* 0x00ae620000000a00 */
[----:B------:R-:W-:Y:S01]  /*12b30*/  ISETP.GE.AND P0, PT, R34, R7, PT ;  /* 0x000000072200720c */ /* 0x000fe20003f06270 */
[----:B------:R-:W-:-:S12]  /*12b40*/  BSSY.RECONVERGENT B0, `(.L_x_4612) ;  /* 0x0000019000007945 */ /* 0x000fd80003800200 */
[----:B------:R-:W-:Y:S05]  /*12b50*/  @P0 BRA `(.L_x_4613) ;  /* 0x00000000005c0947 */ /* 0x000fea0003800000 */
[----:B------:R-:W3:Y:S01]  /*12b60*/  LDC.64 R2, c[0x0][0x3b8] ;  /* 0x0000ee00ff027b82 */ /* 0x000ee20000000a00 */
[----:B------:R-:W5:Y:S02]  /*12b70*/  LDCU UR4, c[0x0][0x440] ;  /* 0x00008800ff0477ac */ /* 0x000f640008000800 */
[----:B-----5:R-:W-:Y:S02]  /*12b80*/  ISETP.GE.AND P2, PT, R12, UR4, PT ;  /* 0x000000040c007c0c */ /* 0x020fe4000bf46270 */
[----:B------:R-:W-:Y:S02]  /*12b90*/  ISETP.GE.AND P1, PT, R10, UR4, PT ;  /* 0x000000040a007c0c */ /* 0x000fe4000bf26270 */
        /* <DEDUP_REMOVED lines=19> */
.L_x_4613:
[----:B------:R-:W-:Y:S05]  /*12cd0*/  BSYNC.RECONVERGENT B0 ;  /* 0x0000000000007941 */ /* 0x000fea0003800200 */
.L_x_4612:
[----:B------:R-:W5:Y:S01]  /*12ce0*/  LDCU.64 UR8, c[0x0][0x540] ;  /* 0x0000a800ff0877ac */ /* 0x000f620008000a00 */
[----:B------:R-:W0:Y:S01]  /*12cf0*/  LDGDEPBAR ;  /* 0x00000000000079af */ /* 0x000e220000000000 */
[----:B------:R-:W2:Y:S01]  /*12d00*/  LDCU UR4, c[0x0][0x458] ;  /* 0x00008b00ff0477ac */ /* 0x000ea20008000800 */
[----:B-----5:R-:W-:-:S04]  /*12d10*/  IMAD.WIDE.U32 R106, R201, UR8, R106 ;  /* 0x00000008c96a7c25 */ /* 0x020fc8000f8e006a */
[----:B------:R-:W-:Y:S01]  /*12d20*/  IMAD R2, R201, UR9, R107 ;  /* 0x00000009c9027c24 */ /* 0x000fe2000f8e026b */
[----:B-1----:R-:W-:Y:S01]  /*12d30*/  LEA R4, P0, R106, R4, 0x2 ;  /* 0x000000046a047211 */ /* 0x002fe200078010ff */
[----:B------:R-:W-:Y:S01]  /*12d40*/  BSSY.RECONVERGENT B0, `(.L_x_4614) ;  /* 0x0000023000007945 */ /* 0x000fe20003800200 */
[----:B------:R-:W-:-:S04]  /*12d50*/  DEPBAR.LE SB0, 0x0 ;  /* 0x000080000000791a */ /* 0x000fc80000000000 */
[----:B------:R-:W-:-:S05]  /*12d60*/  LEA.HI.X R5, R106, R5, R2, 0x2, P0 ;  /* 0x000000056a057211 */ /* 0x000fca00000f1402 */
[----:B------:R-:W5:Y:S01]  /*12d70*/  LDG.E R4, desc[UR6][R4.64] ;  /* 0x0000000604047981 */ /* 0x000f62000c1e1900 */
[----:B--2---:R-:W5:Y:S01]  /*12d80*/  MUFU.RCP R3, UR4 ;  /* 0x0000000400037d08 */ /* 0x004f620008001000 */
        /* <DEDUP_REMOVED lines=25> */
.L_x_4616:
[----:B------:R2:W-:Y:S01]  /*12f20*/  STS.128 [R0+0x10000], RZ ;  /* 0x010000ff00007388 */ /* 0x0005e20000000c00 */
[----:B------:R-:W-:Y:S05]  /*12f30*/  BRA `(.L_x_4617) ;  /* 0x00000000000c7947 */ /* 0x000fea0003800000 */
.L_x_4615:
[----:B------:R1:W-:Y:S04]  /*12f40*/  STS.128 [R0+0xc000], RZ ;  /* 0x00c000ff00007388 */ /* 0x0003e80000000c00 */
[----:B------:R1:W-:Y:S04]  /*12f50*/  STS.128 [R0+0xe000], RZ ;  /* 0x00e000ff00007388 */ /* 0x0003e80000000c00 */
[----:B------:R1:W-:Y:S02]  /*12f60*/  STS.128 [R0+0x10000], RZ ;  /* 0x010000ff00007388 */ /* 0x0003e40000000c00 */
.L_x_4617:
[----:B------:R-:W-:Y:S05]  /*12f70*/  BSYNC.RECONVERGENT B0 ;  /* 0x0000000000007941 */ /* 0x000fea0003800200 */
.L_x_4614:
        /* <DEDUP_REMOVED lines=28> */
.L_x_4620:
[----:B------:R1:W-:Y:S02]  /*13140*/  STS.128 [R0+0x10800], RZ ;  /* 0x010800ff00007388 */ /* 0x0003e40000000c00 */
.L_x_4619:
[----:B------:R-:W-:Y:S05]  /*13150*/  BSYNC.RECONVERGENT B0 ;  /* 0x0000000000007941 */ /* 0x000fea0003800200 */
.L_x_4618:
[----:B------:R-:W-:Y:S01]  /*13160*/  ISETP.GE.AND P0, PT, R32, R7, PT ;  /* 0x000000072000720c */ /* 0x000fe20003f06270 */
        /* <DEDUP_REMOVED lines=28> */
.L_x_4623:
[----:B------:R1:W-:Y:S02]  /*13330*/  STS.128 [R0+0x11000], RZ ;  /* 0x011000ff00007388 */ /* 0x0003e40000000c00 */
.L_x_4622:
[----:B------:R-:W-:Y:S05]  /*13340*/  BSYNC.RECONVERGENT B0 ;  /* 0x0000000000007941 */ /* 0x000fea0003800200 */
.L_x_4621:
        /* <DEDUP_REMOVED lines=17> */
[----:B-1----:R-:W1:Y:S01]  /*13460*/  LDC.64 R4, c[0x0][0x3c0] ;  /* 0x0000f000ff047b82 */ /* 0x002e620000000a00 */
[----:B------:R-:W5:Y:S02]  /*13470*/  LDCU UR4, c[0x0][0x440] ;  /* 0x00008800ff0477ac */ /* 0x000f640008000800 */
[----:B-----5:R-:W-:Y:S02]  /*13480*/  ISETP.GE.AND P1, PT, R93, UR4, PT ;  /* 0x000000045d007c0c */ /* 0x020fe4000bf26270 */
        /* <DEDUP_REMOVED lines=21> */
.L_x_4626:
[----:B------:R1:W-:Y:S02]  /*135e0*/  STS.128 [R0+0x11800], RZ ;  /* 0x011800ff00007388 */ /* 0x0003e40000000c00 */
.L_x_4625:
[----:B------:R-:W-:Y:S05]  /*135f0*/  BSYNC.RECONVERGENT B0 ;  /* 0x0000000000007941 */ /* 0x000fea0003800200 */
.L_x_4624:
[----:B------:R-:W-:Y:S01]  /*13600*/  IMAD.SHL.U32 R2, R2, 0x400, RZ ;  /* 0x0000040002027824 */ /* 0x000fe200078e00ff */
[----:B------:R-:W-:Y:S01]  /*13610*/  LOP3.LUT R64, R64, 0x8, R63, 0x78, !PT ;  /* 0x0000000840407812 */ /* 0x000fe200078e783f */
[----:B------:R-:W-:Y:S01]  /*13620*/  IMAD.IADD R7, R7, 0x1, R8 ;  /* 0x0000000107077824 */ /* 0x000fe200078e0208 */
[----:B------:R-:W-:Y:S01]  /*13630*/  LOP3.LUT P1, RZ, R63, 0x2, RZ, 0xc0, !PT ;  /* 0x000000023fff7812 */ /* 0x000fe2000782c0ff */
[----:B------:R-:W-:Y:S01]  /*13640*/  IMAD.MOV.U32 R185, RZ, RZ, 0x20 ;  /* 0x00000020ffb97424 */ /* 0x000fe200078e00ff */
[----:B------:R-:W-:Y:S01]  /*13650*/  LOP3.LUT R64, R64, R93, RZ, 0x3c, !PT ;  /* 0x0000005d40407212 */ /* 0x000fe200078e3cff */
[----:B------:R-:W0:Y:S01]  /*13660*/  LDGDEPBAR ;  /* 0x00000000000079af */ /* 0x000e220000000000 */
[----:B-1----:R-:W-:Y:S02]  /*13670*/  LOP3.LUT R5, R2, 0x400, RZ, 0xc0, !PT ;  /* 0x0000040002057812 */ /* 0x002fe400078ec0ff */
        /* <DEDUP_REMOVED lines=8> */
[----:B------:R-:W1:Y:S01]  /*13700*/  LDSM.16.M88.4 R48, [R98+UR5+0x6000] ;  /* 0x006000056230783b */ /* 0x000e620008000200 */
[----:B------:R-:W-:-:S03]  /*13710*/  ISETP.GT.AND P2, PT, R60, R195, PT ;  /* 0x000000c33c00720c */ /* 0x000fc60003f44270 */
[----:B------:R-:W-:Y:S01]  /*13720*/  IMAD.IADD R95, R94, 0x1, R11 ;  /* 0x000000015e5f7824 */ /* 0x000fe200078e020b */
[----:B---3--:R-:W-:Y:S04]  /*13730*/  LDSM.16.M88.4 R12, [R97] ;  /* 0x00000000610c783b */ /* 0x008fe80000000200 */
[----:B------:R-:W-:Y:S04]  /*13740*/  LDSM.16.M88.4 R20, [R95+0x6000] ;  /* 0x006000005f14783b */ /* 0x000fe80000000200 */
[----:B------:R-:W3:Y:S04]  /*13750*/  LDSM.16.M88.4 R40, [R98+UR5+0x6800] ;  /* 0x006800056228783b */ /* 0x000ee80008000200 */
[----:B------:R-:W5:Y:S04]  /*13760*/  LDSM.16.M88.4 R32, [R98+UR5+0x7000] ;  /* 0x007000056220783b */ /* 0x000f680008000200 */
[----:B------:R-:W2:Y:S04]  /*13770*/  LDSM.16.M88.4 R24, [R98+UR5+0x7800] ;  /* 0x007800056218783b */ /* 0x000ea80008000200 */
[----:B------:R-:W4:Y:S04]  /*13780*/  LDSM.16.M88.4 R16, [R95+0x6800] ;  /* 0x006800005f10783b */ /* 0x000f280000000200 */
[----:B------:R-:W4:Y:S04]  /*13790*/  LDSM.16.M88.4 R4, [R95+0x7000] ;  /* 0x007000005f04783b */ /* 0x000f280000000200 */
[----:B------:R-:W4:Y:S01]  /*137a0*/  LDSM.16.M88.4 R72, [R95+0x7800] ;  /* 0x007800005f48783b */ /* 0x000f220000000200 */
[C---:B-1----:R-:W-:Y:S08]  /*137b0*/  HMMA.16816.F32 R52, R80.reuse, R48, RZ ;  /* 0x000000305034723c */ /* 0x042ff000000018ff */
[C---:B------:R-:W-:Y:S08]  /*137c0*/  HMMA.16816.F32 R48, R80.reuse, R50, RZ ;  /* 0x000000325030723c */ /* 0x040ff000000018ff */
[----:B---3--:R-:W-:Y:S08]  /*137d0*/  HMMA.16816.F32 R44, R80, R40, RZ ;  /* 0x00000028502c723c */ /* 0x008ff000000018ff */
[----:B------:R-:W-:Y:S01]  /*137e0*/  HMMA.16816.F32 R52, R12, R20, R52 ;  /* 0x000000140c34723c */ /* 0x000fe20000001834 */
[----:B------:R-:W-:-:S05]  /*137f0*/  SEL R21, R184, 0xffffffc0, !P0 ;  /* 0xffffffc0b8157807 */ /* 0x000fca0004000000 */
[--C-:B------:R-:W-:Y:S02]  /*13800*/  IMAD.IADD R96, R100, 0x1, R21.reuse ;  /* 0x0000000164607824 */ /* 0x100fe400078e0215 */
[----:B------:R-:W-:Y:S01]  /*13810*/  IMAD.IADD R94, R94, 0x1, R21 ;  /* 0x000000015e5e7824 */ /* 0x000fe200078e0215 */
[C---:B-----5:R-:W-:Y:S02]  /*13820*/  HMMA.16816.F32 R36, R80.reuse, R32, RZ ;  /* 0x000000205024723c */ /* 0x060fe400000018ff */
        /* <DEDUP_REMOVED lines=14> */
[----:B------:R-:W1:Y:S07]  /*13910*/  LDSM.16.M88.4 R20, [R96] ;  /* 0x000000006014783b */ /* 0x000e6e0000000200 */
[C---:B----4-:R-:W-:Y:S08]  /*13920*/  HMMA.16816.F32 R44, R12.reuse, R16, R44 ;  /* 0x000000100c2c723c */ /* 0x050ff0000000182c */
        /* <DEDUP_REMOVED lines=142> */
.L_x_4628:
        /* <DEDUP_REMOVED lines=60> */
.L_x_4629:
        /* <DEDUP_REMOVED lines=74> */
.L_x_4627:
[----:B------:R-:W2:Y:S01]  /*14a70*/  S2R R189, SR_TID.X ;  /* 0x0000000000bd7919 */ /* 0x000ea20000002100 */
[----:B------:R-:W-:Y:S01]  /*14a80*/  LOP3.LUT R2, R186, 0x1f0, RZ, 0xc0, !PT ;  /* 0x000001f0ba027812 */ /* 0x000fe200078ec0ff */
[----:B------:R-:W-:Y:S01]  /*14a90*/  VIADD R204, R136, 0xffffffff ;  /* 0xffffffff88cc7836 */ /* 0x000fe20000000000 */
[----:B------:R-:W3:Y:S01]  /*14aa0*/  LDCU UR4, c[0x0][0x45c] ;  /* 0x00008b80ff0477ac */ /* 0x000ee20008000800 */
[----:B-1----:R-:W1:Y:S01]  /*14ab0*/  S2R R0, SR_CTAID.X ;  /* 0x0000000000007919 */ /* 0x002e620000002500 */
[----:B------:R-:W-:-:S04]  /*14ac0*/  LOP3.LUT R190, R8, R92, RZ, 0xfc, !PT ;  /* 0x0000005c08be7212 */ /* 0x000fc800078efcff */
[----:B------:R-:W-:-:S05]  /*14ad0*/  LEA R190, R190, UR5, 0x1 ;  /* 0x00000005bebe7c11 */ /* 0x000fca000f8e08ff */
[----:B------:R-:W-:Y:S01]  /*14ae0*/  LDSM.16.MT88.4 R64, [R190+0xe000] ;  /* 0x00e00000be40783b */ /* 0x000fe20000004200 */
[----:B------:R-:W-:Y:S02]  /*14af0*/  VIADD R172, R190, 0xc040 ;  /* 0x0000c040beac7836 */ /* 0x000fe40000000000 */
[----:B------:R-:W-:Y:S01]  /*14b00*/  IMAD.IADD R176, R11, 0x1, R190 ;  /* 0x000000010bb07824 */ /* 0x000fe200078e02be */
[----:B------:R-:W-:Y:S04]  /*14b10*/  LDSM.16.MT88.4 R124, [R190+0xc000] ;  /* 0x00c00000be7c783b */ /* 0x000fe80000004200 */
[----:B------:R-:W-:Y:S04]  /*14b20*/  LDSM.16.MT88.4 R72, [R176+0xe000] ;  /* 0x00e00000b048783b */ /* 0x000fe80000004200 */
[----:B------:R-:W-:Y:S04]  /*14b30*/  LDSM.16.MT88.4 R104, [R176+0x10000] ;  /* 0x01000000b068783b */ /* 0x000fe80000004200 */
[----:B------:R-:W-:Y:S01]  /*14b40*/  LDSM.16.MT88.4 R96, [R190+0x10000] ;  /* 0x01000000be60783b */ /* 0x000fe20000004200 */
[----:B--2---:R-:W-:Y:S01]  /*14b50*/  IMAD.SHL.U32 R139, R189, 0x2, RZ ;  /* 0x00000002bd8b7824 */ /* 0x004fe200078e00ff */
[----:B------:R-:W-:-:S02]  /*14b60*/  SHF.R.U32.HI R137, RZ, 0x2, R189 ;  /* 0x00000002ff897819 */ /* 0x000fc400000116bd */
[----:B------:R-:W-:Y:S01]  /*14b70*/  LDSM.16.MT88.4 R152, [R176+0xc800] ;  /* 0x00c80000b098783b */ /* 0x000fe20000004200 */
[----:B-1----:R-:W-:Y:S01]  /*14b80*/  IMAD R4, R0, 0x40, R2 ;  /* 0x0000004000047824 */ /* 0x002fe200078e0202 */
[----:B------:R-:W-:Y:S02]  /*14b90*/  LOP3.LUT R137, R137, 0x7, RZ, 0xc0, !PT ;  /* 0x0000000789897812 */ /* 0x000fe400078ec0ff */
[----:B------:R-:W-:Y:S01]  /*14ba0*/  LDSM.16.MT88.4 R148, [R176+0xe800] ;  /* 0x00e80000b094783b */ /* 0x000fe20000004200 */
[----:B------:R-:W-:Y:S02]  /*14bb0*/  LOP3.LUT R139, R139, 0x6, RZ, 0xc0, !PT ;  /* 0x000000068b8b7812 */ /* 0x000fe400078ec0ff */
[----:B------:R-:W-:Y:S01]  /*14bc0*/  IADD3 R4, PT, PT, -R200, R4, R137 ;  /* 0x00000004c8047210 */ /* 0x000fe20007ffe189 */
[----:B------:R-:W-:Y:S02]  /*14bd0*/  LDSM.16.MT88.4 R144, [R176+0x10800] ;  /* 0x01080000b090783b */ /* 0x000fe40000004200 */
[----:B------:R-:W-:-:S02]  /*14be0*/  IMAD R10, R204, 0x40, R139 ;  /* 0x00000040cc0a7824 */ /* 0x000fc400078e028b */
[----:B------:R-:W-:Y:S01]  /*14bf0*/  IMAD.IADD R9, R4, 0x1, R135 ;  /* 0x0000000104097824 */ /* 0x000fe200078e0287 */
[----:B------:R-:W-:Y:S01]  /*14c00*/  LDSM.16.MT88.4 R140, [R190+0xc800] ;  /* 0x00c80000be8c783b */ /* 0x000fe20000004200 */
[C---:B------:R-:W-:Y:S01]  /*14c10*/  VIADD R20, R10.reuse, 0x1 ;  /* 0x000000010a147836 */ /* 0x040fe20000000000 */
[CC--:B------:R-:W-:Y:S01]  /*14c20*/  ISETP.GE.AND P2, PT, R10.reuse, R135.reuse, PT ;  /* 0x000000870a00720c */ /* 0x0c0fe20003f46270 */
[----:B------:R-:W-:Y:S02]  /*14c30*/  VIADD R4, R10, 0x8 ;  /* 0x000000080a047836 */ /* 0x000fe40000000000 */
[C---:B------:R-:W-:Y:S01]  /*14c40*/  IMAD.IADD R6, R9.reuse, 0x1, -R20 ;  /* 0x0000000109067824 */ /* 0x040fe200078e0a14 */
[-C--:B------:R-:W-:Y:S01]  /*14c50*/  ISETP.GE.AND P6, PT, R20, R135.reuse, PT ;  /* 0x000000871400720c */ /* 0x080fe20003fc6270 */
[C---:B------:R-:W-:Y:S01]  /*14c60*/  IMAD.IADD R5, R9.reuse, 0x1, -R4 ;  /* 0x0000000109057824 */ /* 0x040fe200078e0a04 */
[----:B------:R-:W-:Y:S01]  /*14c70*/  ISETP.GE.AND P5, PT, R4, R135, PT ;  /* 0x000000870400720c */ /* 0x000fe20003fa6270 */
[C---:B------:R-:W-:Y:S01]  /*14c80*/  VIADD R24, R10.reuse, 0x18 ;  /* 0x000000180a187836 */ /* 0x040fe20000000000 */
[----:B------:R-:W-:Y:S01]  /*14c90*/  IABS R6, R6 ;  /* 0x0000000600067213 */ /* 0x000fe20000000000 */
[C---:B------:R-:W-:Y:S01]  /*14ca0*/  VIADD R16, R10.reuse, 0x19 ;  /* 0x000000190a107836 */ /* 0x040fe20000000000 */
[----:B------:R-:W-:Y:S01]  /*14cb0*/  IABS R5, R5 ;  /* 0x0000000500057213 */ /* 0x000fe20000000000 */
[C---:B------:R-:W-:Y:S01]  /*14cc0*/  IMAD.IADD R13, R9.reuse, 0x1, -R24 ;  /* 0x00000001090d7824 */ /* 0x040fe200078e0a18 */
[----:B------:R-:W-:Y:S01]  /*14cd0*/  I2FP.F32.S32 R6, R6 ;  /* 0x0000000600067245 */ /* 0x000fe20000201400 */
[----:B------:R-:W-:Y:S01]  /*14ce0*/  VIADD R56, R10, 0x10 ;  /* 0x000000100a387836 */ /* 0x000fe20000000000 */
[----:B------:R-:W-:Y:S01]  /*14cf0*/  I2FP.F32.S32 R5, R5 ;  /* 0x0000000500057245 */ /* 0x000fe20000201400 */
[----:B------:R-:W-:Y:S01]  /*14d00*/  VIADD R22, R9, 0x8 ;  /* 0x0000000809167836 */ /* 0x000fe20000000000 */
[----:B------:R-:W-:Y:S01]  /*14d10*/  IABS R13, R13 ;  /* 0x0000000d000d7213 */ /* 0x000fe20000000000 */
[----:B------:R-:W-:Y:S01]  /*14d20*/  FFMA.FTZ R53, -R3, R6, R53 ;  /* 0x0000000603357223 */ /* 0x000fe20000010135 */
[----:B------:R-:W-:-:S02]  /*14d30*/  IMAD.IADD R6, R9, 0x1, -R16 ;  /* 0x0000000109067824 */ /* 0x000fc400078e0a10 */
[----:B------:R-:W-:Y:S01]  /*14d40*/  FFMA.FTZ R18, -R3, R5, R48 ;  /* 0x0000000503127223 */ /* 0x000fe20000010130 */
[----:B------:R-:W-:Y:S01]  /*14d50*/  IMAD.IADD R5, R9, 0x1, -R56 ;  /* 0x0000000109057824 */ /* 0x000fe200078e0a38 */
[----:B------:R-:W-:Y:S01]  /*14d60*/  I2FP.F32.S32 R13, R13 ;  /* 0x0000000d000d7245 */ /* 0x000fe20000201400 */
[----:B------:R-:W-:Y:S01]  /*14d70*/  IMAD.IADD R7, R22, 0x1, -R10 ;  /* 0x0000000116077824 */ /* 0x000fe200078e0a0a */
[----:B------:R-:W-:Y:S01]  /*14d80*/  IABS R6, R6 ;  /* 0x0000000600067213 */ /* 0x000fe20000000000 */
[C---:B------:R-:W-:Y:S01]  /*14d90*/  VIADD R58, R10.reuse, 0x9 ;  /* 0x000000090a3a7836 */ /* 0x040fe20000000000 */
[----:B------:R-:W-:Y:S01]  /*14da0*/  IABS R5, R5 ;  /* 0x0000000500057213 */ /* 0x000fe20000000000 */
[C---:B------:R-:W-:Y:S01]  /*14db0*/  FFMA.FTZ R13, -R3.reuse, R13, R40 ;  /* 0x0000000d030d7223 */ /* 0x040fe20000010128 */
[----:B------:R-:W-:Y:S01]  /*14dc0*/  I2FP.F32.S32 R6, R6 ;  /* 0x0000000600067245 */ /* 0x000fe20000201400 */
[C---:B------:R-:W-:Y:S01]  /*14dd0*/  VIADD R40, R10.reuse, 0x21 ;  /* 0x000000210a287836 */ /* 0x040fe20000000000 */
[----:B------:R-:W-:Y:S01]  /*14de0*/  I2FP.F32.S32 R5, R5 ;  /* 0x0000000500057245 */ /* 0x000fe20000201400 */
[----:B------:R-:W-:Y:S01]  /*14df0*/  VIADD R26, R10, 0x28 ;  /* 0x000000280a1a7836 */ /* 0x000fe20000000000 */
[----:B------:R-:W-:Y:S01]  /*14e00*/  IABS R7, R7 ;  /* 0x0000000700077213 */ /* 0x000fe20000000000 */
[----:B------:R-:W-:Y:S01]  /*14e10*/  FFMA.FTZ R41, -R3, R6, R41 ;  /* 0x0000000603297223 */ /* 0x000fe20000010129 */
[----:B------:R-:W-:-:S02]  /*14e20*/  IMAD.IADD R6, R9, 0x1, -R40 ;  /* 0x0000000109067824 */ /* 0x000fc400078e0a28 */
[----:B------:R-:W-:Y:S01]  /*14e30*/  FFMA.FTZ R14, -R3, R5, R44 ;  /* 0x00000005030e7223 */ /* 0x000fe2000001012c */
[C---:B------:R-:W-:Y:S01]  /*14e40*/  IMAD.IADD R5, R9.reuse, 0x1, -R10 ;  /* 0x0000000109057824 */ /* 0x040fe200078e0a0a */
[----:B------:R-:W-:Y:S01]  /*14e50*/  I2FP.F32.S32 R7, R7 ;  /* 0x0000000700077245 */ /* 0x000fe20000201400 */
[C---:B------:R-:W-:Y:S01]  /*14e60*/  VIADD R48, R10.reuse, 0x11 ;  /* 0x000000110a307836 */ /* 0x040fe20000000000 */
[----:B------:R-:W-:Y:S01]  /*14e70*/  IABS R6, R6 ;  /* 0x0000000600067213 */ /* 0x000fe20000000000 */
[----:B------:R-:W-:Y:S01]  /*14e80*/  VIADD R44, R10, 0x20 ;  /* 0x000000200a2c7836 */ /* 0x000fe20000000000 */
[----:B------:R-:W-:Y:S01]  /*14e90*/  IABS R5, R5 ;  /* 0x0000000500057213 */ /* 0x000fe20000000000 */
[----:B------:R-:W-:Y:S01]  /*14ea0*/  IMAD.IADD R15, R9, 0x1, -R26 ;  /* 0x00000001090f7824 */ /* 0x000fe200078e0a1a */
[----:B------:R-:W-:Y:S01]  /*14eb0*/  I2FP.F32.S32 R6, R6 ;  /* 0x0000000600067245 */ /* 0x000fe20000201400 */
[----:B------:R-:W-:Y:S01]  /*14ec0*/  FFMA.FTZ R7, -R3, R7, R54 ;  /* 0x0000000703077223 */ /* 0x000fe20000010136 */
[----:B------:R-:W-:Y:S01]  /*14ed0*/  I2FP.F32.S32 R5, R5 ;  /* 0x0000000500057245 */ /* 0x000fe20000201400 */
[----:B------:R-:W-:Y:S01]  /*14ee0*/  IMAD.IADD R4, R9, 0x1, -R58 ;  /* 0x0000000109047824 */ /* 0x000fe200078e0a3a */
[----:B------:R-:W-:Y:S01]  /*14ef0*/  ISETP.GE.AND P4, PT, R58, R135, PT ;  /* 0x000000873a00720c */ /* 0x000fe20003f86270 */
[----:B------:R-:W-:Y:S01]  /*14f00*/  FFMA.FTZ R37, -R3, R6, R37 ;  /* 0x0000000603257223 */ /* 0x000fe20000010125 */
[----:B------:R-:W-:-:S02]  /*14f10*/  IMAD.IADD R12, R9, 0x1, -R48 ;  /* 0x00000001090c7824 */ /* 0x000fc400078e0a30 */
[----:B------:R-:W-:Y:S01]  /*14f20*/  FFMA.FTZ R6, -R3, R5, R52 ;  /* 0x0000000503067223 */ /* 0x000fe20000010134 */
[C---:B------:R-:W-:Y:S01]  /*14f30*/  IMAD.IADD R52, R22.reuse, 0x1, -R20 ;  /* 0x0000000116347824 */ /* 0x040fe200078e0a14 */
[----:B------:R-:W-:Y:S01]  /*14f40*/  IABS R15, R15 ;  /* 0x0000000f000f7213 */ /* 0x000fe20000000000 */
[----:B------:R-:W-:Y:S01]  /*14f50*/  IMAD.IADD R17, R9, 0x1, -R44 ;  /* 0x0000000109117824 */ /* 0x000fe200078e0a2c */
[----:B------:R-:W-:Y:S01]  /*14f60*/  FSEL R7, R7, -INF , !P2 ;  /* 0xff80000007077808 */ /* 0x000fe20005000000 */
[----:B------:R-:W-:Y:S01]  /*14f70*/  IMAD.IADD R20, R22, 0x1, -R48 ;  /* 0x0000000116147824 */ /* 0x000fe200078e0a30 */
[----:B------:R-:W-:Y:S01]  /*14f80*/  FSEL R6, R6, -INF , !P2 ;  /* 0xff80000006067808 */ /* 0x000fe20005000000 */
[C---:B------:R-:W-:Y:S01]  /*14f90*/  IMAD.IADD R58, R22.reuse, 0x1, -R58 ;  /* 0x00000001163a7824 */ /* 0x040fe200078e0a3a */
[----:B------:R-:W-:Y:S01]  /*14fa0*/  IABS R12, R12 ;  /* 0x0000000c000c7213 */ /* 0x000fe20000000000 */
[C---:B------:R-:W-:Y:S01]  /*14fb0*/  IMAD.IADD R207, R22.reuse, 0x1, -R44 ;  /* 0x0000000116cf7824 */ /* 0x040fe200078e0a2c */
[----:B------:R-:W-:Y:S01]  /*14fc0*/  IABS R17, R17 ;  /* 0x0000001100117213 */ /* 0x000fe20000000000 */
[----:B------:R-:W-:Y:S01]  /*14fd0*/  IMAD.IADD R193, R22, 0x1, -R26 ;  /* 0x0000000116c17824 */ /* 0x000fe200078e0a1a */
[----:B------:R-:W-:Y:S01]  /*14fe0*/  ISETP.GE.AND P2, PT, R48, R135, PT ;  /* 0x000000873000720c */ /* 0x000fe20003f46270 */
[----:B------:R-:W-:Y:S01]  /*14ff0*/  FFMA.FTZ R19, -R3, R5, R50 ;  /* 0x0000000503137223 */ /* 0x000fe20000010132 */
[----:B------:R-:W-:Y:S01]  /*15000*/  IABS R20, R20 ;  /* 0x0000001400147213 */ /* 0x000fe20000000000 */
[----:B------:R-:W-:Y:S01]  /*15010*/  IMAD.IADD R23, R22, 0x1, -R16 ;  /* 0x0000000116177824 */ /* 0x000fe200078e0a10 */
[----:B------:R-:W-:-:S02]  /*15020*/  IABS R4, R4 ;  /* 0x0000000400047213 */ /* 0x000fc40000000000 */
[----:B------:R-:W-:Y:S02]  /*15030*/  IABS R48, R58 ;  /* 0x0000003a00307213 */ /* 0x000fe40000000000 */
[----:B------:R-:W-:Y:S02]  /*15040*/  I2FP.F32.S32 R15, R15 ;  /* 0x0000000f000f7245 */ /* 0x000fe40000201400 */
[----:B------:R-:W-:Y:S02]  /*15050*/  I2FP.F32.S32 R12, R12 ;  /* 0x0000000c000c7245 */ /* 0x000fe40000201400 */
[----:B------:R-:W-:Y:S01]  /*15060*/  I2FP.F32.S32 R17, R17 ;  /* 0x0000001100117245 */ /* 0x000fe20000201400 */
[C---:B------:R-:W-:Y:S01]  /*15070*/  FFMA.FTZ R32, -R3.reuse, R15, R32 ;  /* 0x0000000f03207223 */ /* 0x040fe20000010120 */
[----:B------:R-:W-:Y:S01]  /*15080*/  I2FP.F32.S32 R20, R20 ;  /* 0x0000001400147245 */ /* 0x000fe20000201400 */
[C---:B------:R-:W-:Y:S01]  /*15090*/  FFMA.FTZ R12, -R3.reuse, R12, R45 ;  /* 0x0000000c030c7223 */ /* 0x040fe2000001012d */
[----:B------:R-:W-:Y:S01]  /*150a0*/  I2FP.F32.S32 R4, R4 ;  /* 0x0000000400047245 */ /* 0x000fe20000201400 */
[C---:B------:R-:W-:Y:S01]  /*150b0*/  FFMA.FTZ R36, -R3.reuse, R17, R36 ;  /* 0x0000001103247223 */ /* 0x040fe20000010124 */
[----:B------:R-:W-:Y:S01]  /*150c0*/  I2FP.F32.S32 R48, R48 ;  /* 0x0000003000307245 */ /* 0x000fe20000201400 */
[----:B------:R-:W-:Y:S01]  /*150d0*/  FFMA.FTZ R15, -R3, R20, R47 ;  /* 0x00000014030f7223 */ /* 0x000fe2000001012f */
[----:B------:R-:W-:-:S02]  /*150e0*/  IMAD.IADD R17, R22, 0x1, -R56 ;  /* 0x0000000116117824 */ /* 0x000fc400078e0a38 */
[C---:B------:R-:W-:Y:S01]  /*150f0*/  FFMA.FTZ R4, -R3.reuse, R4, R49 ;  /* 0x0000000403047223 */ /* 0x040fe20000010131 */
[----:B------:R-:W-:Y:S01]  /*15100*/  IABS R52, R52 ;  /* 0x0000003400347213 */ /* 0x000fe20000000000 */
[----:B------:R-:W-:Y:S01]  /*15110*/  FFMA.FTZ R5, -R3, R48, R51 ;  /* 0x0000003003057223 */ /* 0x000fe20000010133 */
[----:B------:R-:W-:Y:S01]  /*15120*/  IABS R207, R207 ;  /* 0x000000cf00cf7213 */ /* 0x000fe20000000000 */
[----:B------:R-:W-:Y:S01]  /*15130*/  IMAD.IADD R45, R22, 0x1, -R24 ;  /* 0x00000001162d7824 */ /* 0x000fe200078e0a18 */
[----:B------:R-:W-:Y:S02]  /*15140*/  IABS R193, R193 ;  /* 0x000000c100c17213 */ /* 0x000fe40000000000 */
[----:B------:R-:W-:Y:S02]  /*15150*/  FSEL R12, R12, -INF , !P2 ;  /* 0xff8000000c0c7808 */ /* 0x000fe40005000000 */
[----:B------:R-:W-:Y:S02]  /*15160*/  FSEL R15, R15, -INF , !P2 ;  /* 0xff8000000f0f7808 */ /* 0x000fe40005000000 */
[----:B------:R-:W-:-:S02]  /*15170*/  IABS R17, R17 ;  /* 0x0000001100117213 */ /* 0x000fc40000000000 */
[----:B------:R-:W-:Y:S02]  /*15180*/  I2FP.F32.S32 R52, R52 ;  /* 0x0000003400347245 */ /* 0x000fe40000201400 */
[----:B------:R-:W-:Y:S02]  /*15190*/  FSEL R4, R4, -INF , !P4 ;  /* 0xff80000004047808 */ /* 0x000fe40006000000 */
[----:B------:R-:W-:Y:S01]  /*151a0*/  FSEL R5, R5, -INF , !P4 ;  /* 0xff80000005057808 */ /* 0x000fe20006000000 */
[----:B------:R-:W-:Y:S01]  /*151b0*/  FFMA.FTZ R21, -R3, R52, R55 ;  /* 0x0000003403157223 */ /* 0x000fe20000010137 */
[-C--:B------:R-:W-:Y:S01]  /*151c0*/  ISETP.GE.AND P2, PT, R26, R135.reuse, PT ;  /* 0x000000871a00720c */ /* 0x080fe20003f46270 */
[----:B------:R-:W-:Y:S01]  /*151d0*/  VIADD R26, R10, 0x31 ;  /* 0x000000310a1a7836 */ /* 0x000fe20000000000 */
[----:B------:R-:W-:Y:S02]  /*151e0*/  ISETP.GE.AND P4, PT, R44, R135, PT ;  /* 0x000000872c00720c */ /* 0x000fe40003f86270 */
[----:B------:R-:W-:Y:S01]  /*151f0*/  FSEL R18, R18, -INF , !P5 ;  /* 0xff80000012127808 */ /* 0x000fe20006800000 */
[----:B------:R-:W-:Y:S01]  /*15200*/  IMAD.IADD R25, R9, 0x1, -R26 ;  /* 0x0000000109197824 */ /* 0x000fe200078e0a1a */
[----:B------:R-:W-:-:S02]  /*15210*/  FSEL R19, R19, -INF , !P5 ;  /* 0xff80000013137808 */ /* 0x000fc40006800000 */
[----:B------:R-:W-:Y:S02]  /*15220*/  IABS R44, R23 ;  /* 0x00000017002c7213 */ /* 0x000fe40000000000 */
[----:B------:R-:W-:Y:S02]  /*15230*/  I2FP.F32.S32 R207, R207 ;  /* 0x000000cf00cf7245 */ /* 0x000fe40000201400 */
[----:B------:R-:W-:Y:S02]  /*15240*/  I2FP.F32.S32 R193, R193 ;  /* 0x000000c100c17245 */ /* 0x000fe40000201400 */
[----:B------:R-:W-:Y:S01]  /*15250*/  ISETP.GE.AND P5, PT, R16, R135, PT ;  /* 0x000000871000720c */ /* 0x000fe20003fa6270 */
[----:B------:R-:W-:Y:S01]  /*15260*/  IMAD.IADD R16, R22, 0x1, -R40 ;  /* 0x0000000116107824 */ /* 0x000fe200078e0a28 */
[----:B------:R-:W-:Y:S01]  /*15270*/  I2FP.F32.S32 R17, R17 ;  /* 0x0000001100117245 */ /* 0x000fe20000201400 */
[C---:B------:R-:W-:Y:S01]  /*15280*/  FFMA.FTZ R207, -R3.reuse, R207, R38 ;  /* 0x000000cf03cf7223 */ /* 0x040fe20000010126 */
[----:B------:R-:W-:Y:S01]  /*15290*/  I2FP.F32.S32 R44, R44 ;  /* 0x0000002c002c7245 */ /* 0x000fe20000201400 */
[----:B------:R-:W-:Y:S01]  /*152a0*/  FFMA.FTZ R193, -R3, R193, R34 ;  /* 0x000000c103c17223 */ /* 0x000fe20000010122 */
[----:B------:R-:W-:-:S02]  /*152b0*/  VIADD R38, R10, 0x29 ;  /* 0x000000290a267836 */ /* 0x000fc40000000000 */
[C---:B------:R-:W-:Y:S01]  /*152c0*/  FFMA.FTZ R17, -R3.reuse, R17, R46 ;  /* 0x0000001103117223 */ /* 0x040fe2000001012e */
[----:B------:R-:W-:Y:S01]  /*152d0*/  VIADD R34, R10, 0x30 ;  /* 0x000000300a227836 */ /* 0x000fe20000000000 */
[----:B------:R-:W-:Y:S01]  /*152e0*/  IABS R16, R16 ;  /* 0x0000001000107213 */ /* 0x000fe20000000000 */
[----:B------:R-:W-:Y:S01]  /*152f0*/  FFMA.FTZ R44, -R3, R44, R43 ;  /* 0x0000002c032c7223 */ /* 0x000fe2000001012b */
[----:B------:R-:W-:Y:S01]  /*15300*/  ISETP.GE.AND P3, PT, R56, R135, PT ;  /* 0x000000873800720c */ /* 0x000fe20003f66270 */
[----:B------:R-:W-:Y:S01]  /*15310*/  IMAD.IADD R43, R9, 0x1, -R38 ;  /* 0x00000001092b7824 */ /* 0x000fe200078e0a26 */
[----:B------:R-:W-:Y:S01]  /*15320*/  FSEL R20, R53, -INF , !P6 ;  /* 0xff80000035147808 */ /* 0x000fe20007000000 */
[----:B------:R-:W-:Y:S01]  /*15330*/  IMAD.IADD R27, R9, 0x1, -R34 ;  /* 0x00000001091b7824 */ /* 0x000fe200078e0a22 */
[----:B------:R-:W-:Y:S02]  /*15340*/  FSEL R21, R21, -INF , !P6 ;  /* 0xff80000015157808 */ /* 0x000fe40007000000 */
[----:B------:R-:W-:-:S02]  /*15350*/  IABS R45, R45 ;  /* 0x0000002d002d7213 */ /* 0x000fc40000000000 */
[----:B------:R-:W-:Y:S02]  /*15360*/  IABS R25, R25 ;  /* 0x0000001900197213 */ /* 0x000fe40000000000 */
[-C--:B------:R-:W-:Y:S01]  /*15370*/  ISETP.GE.AND P6, PT, R24, R135.reuse, PT ;  /* 0x000000871800720c */ /* 0x080fe20003fc6270 */
[----:B------:R-:W-:Y:S01]  /*15380*/  VIADD R24, R10, 0x38 ;  /* 0x000000380a187836 */ /* 0x000fe20000000000 */
[----:B------:R-:W-:Y:S02]  /*15390*/  FSEL R206, R36, -INF , !P4 ;  /* 0xff80000024ce7808 */ /* 0x000fe40006000000 */
[----:B------:R-:W-:Y:S01]  /*153a0*/  FSEL R207, R207, -INF , !P4 ;  /* 0xff800000cfcf7808 */ /* 0x000fe20006000000 */
[----:B------:R-:W-:Y:S01]  /*153b0*/  IMAD.IADD R23, R9, 0x1, -R24 ;  /* 0x0000000109177824 */ /* 0x000fe200078e0a18 */
[----:B------:R-:W-:Y:S02]  /*153c0*/  I2FP.F32.S32 R16, R16 ;  /* 0x0000001000107245 */ /* 0x000fe40000201400 */
[----:B------:R-:W-:Y:S01]  /*153d0*/  ISETP.GE.AND P4, PT, R26, R135, PT ;  /* 0x000000871a00720c */ /* 0x000fe20003f86270 */
[----:B------:R-:W-:Y:S01]  /*153e0*/  IMAD.IADD R26, R22, 0x1, -R26 ;  /* 0x00000001161a7824 */ /* 0x000fe200078e0a1a */
[----:B------:R-:W-:Y:S01]  /*153f0*/  FSEL R14, R14, -INF , !P3 ;  /* 0xff8000000e0e7808 */ /* 0x000fe20005800000 */
[----:B------:R-:W-:Y:S01]  /*15400*/  FFMA.FTZ R39, -R3, R16, R39 ;  /* 0x0000001003277223 */ /* 0x000fe20000010127 */
[----:B------:R-:W-:-:S02]  /*15410*/  FSEL R17, R17, -INF , !P3 ;  /* 0xff80000011117808 */ /* 0x000fc40005800000 */
[----:B------:R-:W-:Y:S02]  /*15420*/  I2FP.F32.S32 R45, R45 ;  /* 0x0000002d002d7245 */ /* 0x000fe40000201400 */
[----:B------:R-:W-:Y:S02]  /*15430*/  I2FP.F32.S32 R36, R25 ;  /* 0x0000001900247245 */ /* 0x000fe40000201400 */
[----:B------:R-:W-:Y:S01]  /*15440*/  ISETP.GE.AND P3, PT, R40, R135, PT ;  /* 0x000000872800720c */ /* 0x000fe20003f66270 */
[----:B------:R-:W-:Y:S01]  /*15450*/  VIADD R40, R10, 0x39 ;  /* 0x000000390a287836 */ /* 0x000fe20000000000 */
[----:B------:R-:W-:Y:S01]  /*15460*/  FMNMX3.FTZ R25, R6, R20, R18, !PT ;  /* 0x0000001406197276 */ /* 0x000fe20007810012 */
[----:B------:R-:W-:Y:S01]  /*15470*/  FFMA.FTZ R45, -R3, R45, R42 ;  /* 0x0000002d032d7223 */ /* 0x000fe2000001012a */
[----:B------:R-:W-:Y:S01]  /*15480*/  IABS R43, R43 ;  /* 0x0000002b002b7213 */ /* 0x000fe20000000000 */
[----:B------:R-:W-:Y:S01]  /*15490*/  IMAD.IADD R42, R9, 0x1, -R40 ;  /* 0x00000001092a7824 */ /* 0x000fe200078e0a28 */
[----:B------:R-:W-:Y:S01]  /*154a0*/  IABS R27, R27 ;  /* 0x0000001b001b7213 */ /* 0x000fe20000000000 */
[----:B------:R-:W-:Y:S01]  /*154b0*/  FFMA.FTZ R29, -R3, R36, R29 ;  /* 0x00000024031d7223 */ /* 0x000fe2000001011d */
[----:B------:R-:W-:-:S02]  /*154c0*/  FSEL R16, R13, -INF , !P6 ;  /* 0xff8000000d107808 */ /* 0x000fc40007000000 */
[----:B------:R-:W-:Y:S02]  /*154d0*/  IABS R26, R26 ;  /* 0x0000001a001a7213 */ /* 0x000fe40000000000 */
[----:B------:R-:W-:Y:S02]  /*154e0*/  FMNMX3.FTZ R25, R25, R4, R14, !PT ;  /* 0x0000000419197276 */ /* 0x000fe4000781000e */
[----:B------:R-:W-:Y:S02]  /*154f0*/  FSEL R192, R32, -INF , !P2 ;  /* 0xff80000020c07808 */ /* 0x000fe40005000000 */
[----:B------:R-:W-:Y:S02]  /*15500*/  I2FP.F32.S32 R32, R43 ;  /* 0x0000002b00207245 */ /* 0x000fe40000201400 */
[----:B------:R-:W-:Y:S02]  /*15510*/  IABS R23, R23 ;  /* 0x0000001700177213 */ /* 0x000fe40000000000 */
[----:B------:R-:W-:Y:S01]  /*15520*/  I2FP.F32.S32 R27, R27 ;  /* 0x0000001b001b7245 */ /* 0x000fe20000201400 */
[----:B------:R-:W-:Y:S01]  /*15530*/  FFMA.FTZ R32, -R3, R32, R33 ;  /* 0x0000002003207223 */ /* 0x000fe20000010121 */
[----:B------:R-:W-:-:S02]  /*15540*/  FSEL R10, R41, -INF , !P5 ;  /* 0xff800000290a7808 */ /* 0x000fc40006800000 */
[----:B------:R-:W-:Y:S01]  /*15550*/  I2FP.F32.S32 R26, R26 ;  /* 0x0000001a001a7245 */ /* 0x000fe20000201400 */
[----:B------:R-:W-:Y:S01]  /*15560*/  FFMA.FTZ R27, -R3, R27, R28 ;  /* 0x0000001b031b7223 */ /* 0x000fe2000001011c */
[----:B------:R-:W-:Y:S02]  /*15570*/  FMNMX3.FTZ R25, R25, R12, R16, !PT ;  /* 0x0000000c19197276 */ /* 0x000fe40007810010 */
[----:B------:R-:W-:Y:S01]  /*15580*/  FSEL R13, R45, -INF , !P6 ;  /* 0xff8000002d0d7808 */ /* 0x000fe20007000000 */
[----:B------:R-:W-:Y:S01]  /*15590*/  FFMA.FTZ R31, -R3, R26, R31 ;  /* 0x0000001a031f7223 */ /* 0x000fe2000001011f */
[----:B------:R-:W-:Y:S02]  /*155a0*/  FSEL R9, R44, -INF , !P5 ;  /* 0xff8000002c097808 */ /* 0x000fe40006800000 */
[-C--:B------:R-:W-:Y:S01]  /*155b0*/  ISETP.GE.AND P6, PT, R38, R135.reuse, PT ;  /* 0x000000872600720c */ /* 0x080fe20003fc6270 */
[----:B------:R-:W-:Y:S01]  /*155c0*/  IMAD.IADD R38, R22, 0x1, -R38 ;  /* 0x0000000116267824 */ /* 0x000fe200078e0a26 */
[----:B------:R-:W-:Y:S01]  /*155d0*/  ISETP.GE.AND P5, PT, R34, R135, PT ;  /* 0x000000872200720c */ /* 0x000fe20003fa6270 */
[----:B------:R-:W-:Y:S01]  /*155e0*/  IMAD.IADD R34, R22, 0x1, -R34 ;  /* 0x0000000116227824 */ /* 0x000fe200078e0a22 */
[----:B------:R-:W-:-:S02]  /*155f0*/  IABS R42, R42 ;  /* 0x0000002a002a7213 */ /* 0x000fc40000000000 */
[----:B------:R-:W-:Y:S02]  /*15600*/  I2FP.F32.S32 R23, R23 ;  /* 0x0000001700177245 */ /* 0x000fe40000201400 */
[----:B------:R-:W-:Y:S02]  /*15610*/  FSEL R194, R37, -INF , !P3 ;  /* 0xff80000025c27808 */ /* 0x000fe40005800000 */
[----:B------:R-:W-:Y:S01]  /*15620*/  FMNMX3.FTZ R25, R25, R10, R206, !PT ;  /* 0x0000000a19197276 */ /* 0x000fe200078100ce */
[----:B------:R-:W-:Y:S01]  /*15630*/  FFMA.FTZ R23, -R3, R23, R80 ;  /* 0x0000001703177223 */ /* 0x000fe20000010150 */
[----:B------:R-:W-:Y:S02]  /*15640*/  FSEL R205, R39, -INF , !P3 ;  /* 0xff80000027cd7808 */ /* 0x000fe40005800000 */
[----:B------:R-:W-:Y:S01]  /*15650*/  ISETP.GE.AND P3, PT, R24, R135, PT ;  /* 0x000000871800720c */ /* 0x000fe20003f66270 */
[C---:B------:R-:W-:Y:S01]  /*15660*/  IMAD.IADD R24, R22.reuse, 0x1, -R24 ;  /* 0x0000000116187824 */ /* 0x040fe200078e0a18 */
[----:B------:R-:W-:Y:S01]  /*15670*/  I2FP.F32.S32 R42, R42 ;  /* 0x0000002a002a7245 */ /* 0x000fe20000201400 */
[----:B------:R-:W-:Y:S01]  /*15680*/  IMAD.IADD R22, R22, 0x1, -R40 ;  /* 0x0000000116167824 */ /* 0x000fe200078e0a28 */
[----:B------:R-:W-:-:S02]  /*15690*/  FMNMX3.FTZ R26, R7, R21, R19, !PT ;  /* 0x00000015071a7276 */ /* 0x000fc40007810013 */
[----:B------:R-:W-:Y:S01]  /*156a0*/  IABS R38, R38 ;  /* 0x0000002600267213 */ /* 0x000fe20000000000 */
[----:B------:R-:W-:Y:S01]  /*156b0*/  FFMA.FTZ R42, -R3, R42, R81 ;  /* 0x0000002a032a7223 */ /* 0x000fe20000010151 */
[----:B------:R-:W-:Y:S02]  /*156c0*/  IABS R34, R34 ;  /* 0x0000002200227213 */ /* 0x000fe40000000000 */
[----:B------:R-:W-:Y:S02]  /*156d0*/  FSEL R188, R32, -INF , !P6 ;  /* 0xff80000020bc7808 */ /* 0x000fe40007000000 */
[----:B------:R-:W-:Y:S02]  /*156e0*/  FSEL R182, R27, -INF , !P5 ;  /* 0xff8000001bb67808 */ /* 0x000fe40006800000 */
[----:B------:R-:W-:Y:S02]  /*156f0*/  FMNMX3.FTZ R25, R25, R194, R192, !PT ;  /* 0x000000c219197276 */ /* 0x000fe400078100c0 */
[----:B------:R-:W-:-:S02]  /*15700*/  FMNMX3.FTZ R26, R26, R5, R17, !PT ;  /* 0x000000051a1a7276 */ /* 0x000fc40007810011 */
[----:B------:R-:W-:Y:S02]  /*15710*/  FSEL R193, R193, -INF , !P2 ;  /* 0xff800000c1c17808 */ /* 0x000fe40005000000 */
[----:B------:R-:W-:Y:S02]  /*15720*/  ISETP.GE.AND P2, PT, R40, R135, PT ;  /* 0x000000872800720c */ /* 0x000fe40003f46270 */
[----:B------:R-:W-:Y:S02]  /*15730*/  I2FP.F32.S32 R38, R38 ;  /* 0x0000002600267245 */ /* 0x000fe40000201400 */
[----:B------:R-:W-:Y:S02]  /*15740*/  I2FP.F32.S32 R34, R34 ;  /* 0x0000002200227245 */ /* 0x000fe40000201400 */
[----:B------:R-:W-:Y:S01]  /*15750*/  IABS R24, R24 ;  /* 0x0000001800187213 */ /* 0x000fe20000000000 */
[----:B------:R-:W-:Y:S01]  /*15760*/  FFMA.FTZ R35, -R3, R38, R35 ;  /* 0x0000002603237223 */ /* 0x000fe20000010123 */
[----:B------:R-:W-:Y:S01]  /*15770*/  FSEL R181, R29, -INF , !P4 ;  /* 0xff8000001db57808 */ /* 0x000fe20006000000 */
[----:B------:R-:W-:Y:S01]  /*15780*/  FFMA.FTZ R30, -R3, R34, R30 ;  /* 0x00000022031e7223 */ /* 0x000fe2000001011e */
[----:B------:R-:W-:-:S02]  /*15790*/  FSEL R180, R23, -INF , !P3 ;  /* 0xff80000017b47808 */ /* 0x000fc40005800000 */
[----:B------:R-:W-:Y:S02]  /*157a0*/  FMNMX3.FTZ R25, R25, R188, R182, !PT ;  /* 0x000000bc19197276 */ /* 0x000fe400078100b6 */
[----:B------:R-:W-:Y:S02]  /*157b0*/  FMNMX3.FTZ R26, R26, R15, R13, !PT ;  /* 0x0000000f1a1a7276 */ /* 0x000fe4000781000d */
        /* <DEDUP_REMOVED lines=11> */
[----:B------:R-:W-:Y:S02]  /*15870*/  FSEL R179, R30, -INF , !P5 ;  /* 0xff8000001eb37808 */ /* 0x000fe40006800000 */
[----:B------:R-:W-:Y:S02]  /*15880*/  FMNMX3.FTZ R28, R26, R205, R193, !PT ;  /* 0x000000cd1a1c7276 */ /* 0x000fe400078100c1 */
[----:B------:R-:W1:Y:S01]  /*15890*/  SHFL.BFLY PT, R26, R25, 0x2, 0x1f ;  /* 0x0c401f00191a7f89 */ /* 0x000e6200000e0000 */
[----:B------:R-:W-:Y:S02]  /*158a0*/  FSEL R177, R31, -INF , !P4 ;  /* 0xff8000001fb17808 */ /* 0x000fe40006000000 */
[----:B------:R-:W-:-:S02]  /*158b0*/  FSEL R175, R24, -INF , !P3 ;  /* 0xff80000018af7808 */ /* 0x000fc40005800000 */
[----:B------:R-:W-:Y:S02]  /*158c0*/  FMNMX3.FTZ R28, R28, R191, R179, !PT ;  /* 0x000000bf1c1c7276 */ /* 0x000fe400078100b3 */
[----:B------:R-:W-:Y:S02]  /*158d0*/  FSEL R173, R22, -INF , !P2 ;  /* 0xff80000016ad7808 */ /* 0x000fe40005000000 */
        /* <DEDUP_REMOVED lines=9> */
[----:B---3--:R-:W-:-:S05]  /*15970*/  FMUL.FTZ R183, R133, UR4 ;  /* 0x0000000485b77c20 */ /* 0x008fca0008410000 */
[----:B------:R-:W-:-:S05]  /*15980*/  FSEL R183, R183, RZ, P2 ;  /* 0x000000ffb7b77208 */ /* 0x000fca0001000000 */
[--C-:B------:R-:W-:Y:S01]  /*15990*/  FFMA.FTZ R171, R6, UR4, -R183.reuse ;  /* 0x0000000406ab7c23 */ /* 0x100fe200080108b7 */
[----:B------:R-:W-:Y:S02]  /*159a0*/  VIADD R6, R190, 0xc000 ;  /* 0x0000c000be067836 */ /* 0x000fe40000000000 */
[--C-:B------:R-:W-:Y:S01]  /*159b0*/  FFMA.FTZ R164, R4, UR4, -R183.reuse ;  /* 0x0000000404a47c23 */ /* 0x100fe200080108b7 */
[----:B--2---:R-:W-:Y:S01]  /*159c0*/  FMNMX.FTZ R132, R23, R132, !PT ;  /* 0x0000008417847209 */ /* 0x004fe20007810000 */
[--C-:B------:R-:W-:Y:S01]  /*159d0*/  FFMA.FTZ R168, R20, UR4, -R183.reuse ;  /* 0x0000000414a87c23 */ /* 0x100fe200080108b7 */
[----:B------:R-:W-:Y:S02]  /*159e0*/  @P0 VIADD R172, R6, 0xffffffc0 ;  /* 0xffffffc006ac0836 */ /* 0x000fe40000000000 */
[--C-:B------:R-:W-:Y:S01]  /*159f0*/  FFMA.FTZ R167, R18, UR4, -R183.reuse ;  /* 0x0000000412a77c23 */ /* 0x100fe200080108b7 */
[C---:B------:R-:W-:Y:S01]  /*15a00*/  FSETP.NEU.FTZ.AND P2, PT, R132.reuse, -INF , PT ;  /* 0xff8000008400780b */ /* 0x040fe20003f5d000 */
[----:B------:R-:W-:Y:S01]  /*15a10*/  FMUL.FTZ R174, R132, UR4 ;  /* 0x0000000484ae7c20 */ /* 0x000fe20008410000 */
[----:B------:R-:W-:Y:S01]  /*15a20*/  IMAD.IADD R170, R11, 0x1, R172 ;  /* 0x000000010baa7824 */ /* 0x000fe200078e02ac */
[----:B------:R-:W1:Y:S01]  /*15a30*/  LDSM.16.MT88.4 R48, [R172] ;  /* 0x00000000ac30783b */ /* 0x000e620000004200 */
[----:B------:R-:W-:Y:S01]  /*15a40*/  MUFU.EX2 R171, R171 ;  /* 0x000000ab00ab7308 */ /* 0x000fe20000000800 */
[--C-:B------:R-:W-:Y:S01]  /*15a50*/  FFMA.FTZ R159, R16, UR4, -R183.reuse ;  /* 0x00000004109f7c23 */ /* 0x100fe200080108b7 */
[----:B------:R-:W-:Y:S01]  /*15a60*/  FSEL R174, R174, RZ, P2 ;  /* 0x000000ffaeae7208 */ /* 0x000fe20001000000 */
[----:B------:R-:W2:Y:S01]  /*15a70*/  LDSM.16.MT88.4 R56, [R170] ;  /* 0x00000000aa38783b */ /* 0x000ea20000004200 */
[----:B------:R-:W3:Y:S01]  /*15a80*/  MUFU.EX2 R168, R168 ;  /* 0x000000a800a87308 */ /* 0x000ee20000000800 */
[--C-:B------:R-:W-:Y:S01]  /*15a90*/  FFMA.FTZ R163, R14, UR4, -R183.reuse ;  /* 0x000000040ea37c23 */ /* 0x100fe200080108b7 */
        /* <DEDUP_REMOVED lines=12> */
[----:B---3--:R-:W-:Y:S01]  /*15b60*/  F2FP.F16.F32.PACK_AB R116, R168, R171 ;  /* 0x000000aba874723e */ /* 0x008fe200000000ff */
[--C-:B------:R-:W-:Y:S01]  /*15b70*/  FFMA.FTZ R158, R15, UR4, -R174.reuse ;  /* 0x000000040f9e7c23 */ /* 0x100fe200080108ae */
[----:B------:R-:W-:Y:S01]  /*15b80*/  MUFU.EX2 R169, R169 ;  /* 0x000000a900a97308 */ /* 0x000fe20000000800 */
[----:B------:R-:W3:Y:S01]  /*15b90*/  LDSM.16.MT88.4 R4, [R170+0x4000] ;  /* 0x00400000aa04783b */ /* 0x000ee20000004200 */
[--C-:B------:R-:W-:Y:S01]  /*15ba0*/  FFMA.FTZ R157, R13, UR4, -R174.reuse ;  /* 0x000000040d9d7c23 */ /* 0x100fe200080108ae */
[--C-:B------:R-:W-:Y:S01]  /*15bb0*/  FFMA.FTZ R138, R9, UR4, -R174.reuse ;  /* 0x00000004098a7c23 */ /* 0x100fe200080108ae */
[----:B------:R-:W2:Y:S01]  /*15bc0*/  MUFU.EX2 R166, R166 ;  /* 0x000000a600a67308 */ /* 0x000ea20000000800 */
[----:B------:R-:W3:Y:S01]  /*15bd0*/  LDSM.16.MT88.4 R16, [R190+0xe800] ;  /* 0x00e80000be10783b */ /* 0x000ee20000004200 */
[--C-:B------:R-:W-:Y:S01]  /*15be0*/  FFMA.FTZ R179, R179, UR4, -R174.reuse ;  /* 0x00000004b3b37c23 */ /* 0x100fe200080108ae */
[----:B------:R-:W-:Y:S01]  /*15bf0*/  FFMA.FTZ R175, R175, UR4, -R174 ;  /* 0x00000004afaf7c23 */ /* 0x000fe200080108ae */
[----:B------:R-:W-:Y:S01]  /*15c00*/  MUFU.EX2 R165, R165 ;  /* 0x000000a500a57308 */ /* 0x000fe20000000800 */
[----:B------:R-:W3:Y:S01]  /*15c10*/  LDSM.16.MT88.4 R12, [R190+0x10800] ;  /* 0x01080000be0c783b */ /* 0x000ee20000004200 */
[----:B-1----:R-:W-:Y:S01]  /*15c20*/  F2FP.F16.F32.PACK_AB R118, R164, R167 ;  /* 0x000000a7a476723e */ /* 0x002fe200000000ff */
[----:B------:R-:W-:Y:S01]  /*15c30*/  FFMA.FTZ R213, R178, UR4, -R183 ;  /* 0x00000004b2d57c23 */ /* 0x000fe200080108b7 */
[----:B------:R-:W1:Y:S01]  /*15c40*/  MUFU.EX2 R162, R162 ;  /* 0x000000a200a27308 */ /* 0x000e620000000800 */
[----:B------:R-:W3:Y:S01]  /*15c50*/  LDSM.16.MT88.4 R8, [R172+0x4800] ;  /* 0x00480000ac08783b */ /* 0x000ee20000004200 */
[----:B------:R-:W-:-:S02]  /*15c60*/  FADD.FTZ R168, R171, R168 ;  /* 0x000000a8aba87221 */ /* 0x000fc40000010000 */
[----:B------:R-:W-:Y:S01]  /*15c70*/  MUFU.EX2 R163, R163 ;  /* 0x000000a300a37308 */ /* 0x000fe20000000800 */
[----:B------:R-:W-:Y:S01]  /*15c80*/  LDSM.16.MT88.4 R32, [R172+0x800] ;  /* 0x00080000ac20783b */ /* 0x000fe20000004200 */
[----:B--2---:R-:W-:Y:S01]  /*15c90*/  F2FP.F16.F32.PACK_AB R117, R166, R169 ;  /* 0x000000a9a675723e */ /* 0x004fe200000000ff */
[----:B------:R-:W-:Y:S01]  /*15ca0*/  FADD.FTZ R166, R169, R166 ;  /* 0x000000a6a9a67221 */ /* 0x000fe20000010000 */
[----:B------:R-:W2:Y:S01]  /*15cb0*/  MUFU.EX2 R160, R160 ;  /* 0x000000a000a07308 */ /* 0x000ea20000000800 */
[----:B------:R-:W-:Y:S01]  /*15cc0*/  LDSM.16.MT88.4 R28, [R170+0x800] ;  /* 0x00080000aa1c783b */ /* 0x000fe20000004200 */
[----:B------:R-:W-:Y:S02]  /*15cd0*/  FADD.FTZ R167, R167, R168 ;  /* 0x000000a8a7a77221 */ /* 0x000fe40000010000 */
        /* <DEDUP_REMOVED lines=108> */
[C---:B----4-:R-:W-:Y:S01]  /*163a0*/  HMMA.16816.F32 R84, R4.reuse, R20, R84 ;  /* 0x000000140454723c */ /* 0x050fe20000001854 */
[--C-:B------:R-:W-:Y:S01]  /*163b0*/  FFMA.FTZ R20, R182, UR4, -R183.reuse ;  /* 0x00000004b6147c23 */ /* 0x100fe200080108b7 */
[--C-:B------:R-:W-:Y:S01]  /*163c0*/  FFMA.FTZ R182, R177, UR4, -R174.reuse ;  /* 0x00000004b1b67c23 */ /* 0x100fe200080108ae */
[----:B------:R-:W-:Y:S01]  /*163d0*/  FFMA.FTZ R174, R173, UR4, -R174 ;  /* 0x00000004adae7c23 */ /* 0x000fe200080108ae */
[--C-:B------:R-:W-:Y:S01]  /*163e0*/  FFMA.FTZ R21, R180, UR4, -R183.reuse ;  /* 0x00000004b4157c23 */ /* 0x100fe200080108b7 */
[----:B------:R-:W-:Y:S03]  /*163f0*/  MUFU.EX2 R177, R179 ;  /* 0x000000b300b17308 */ /* 0x000fe60000000800 */
[C---:B-1----:R-:W-:Y:S01]  /*16400*/  HMMA.16816.F32 R92, R4.reuse, R12, R92 ;  /* 0x0000000c045c723c */ /* 0x042fe2000000185c */
[----:B------:R-:W-:Y:S04]  /*16410*/  MUFU.EX2 R178, R21 ;  /* 0x0000001500b27308 */ /* 0x000fe80000000800 */
[----:B------:R-:W-:Y:S03]  /*16420*/  MUFU.EX2 R182, R182 ;  /* 0x000000b600b67308 */ /* 0x000fe60000000800 */
[C---:B------:R-:W-:Y:S01]  /*16430*/  HMMA.16816.F32 R96, R4.reuse, R14, R96 ;  /* 0x0000000e0460723c */ /* 0x040fe20000001860 */
[----:B------:R-:W1:Y:S01]  /*16440*/  LDSM.16.MT88.4 R12, [R176+0xd800] ;  /* 0x00d80000b00c783b */ /* 0x000e620000004200 */
[----:B------:R-:W-:Y:S04]  /*16450*/  MUFU.EX2 R173, R175 ;  /* 0x000000af00ad7308 */ /* 0x000fe80000000800 */
[----:B------:R-:W-:Y:S02]  /*16460*/  MUFU.EX2 R174, R174 ;  /* 0x000000ae00ae7308 */ /* 0x000fe40000000800 */
[C---:B--2---:R-:W-:Y:S08]  /*16470*/  HMMA.16816.F32 R108, R4.reuse, R8, R108 ;  /* 0x00000008046c723c */ /* 0x044ff0000000186c */
[C---:B------:R-:W-:Y:S01]  /*16480*/  HMMA.16816.F32 R112, R4.reuse, R10, R112 ;  /* 0x0000000a0470723c */ /* 0x040fe20000001870 */
[----:B------:R-:W2:Y:S07]  /*16490*/  LDSM.16.MT88.4 R8, [R172+0x3800] ;  /* 0x00380000ac08783b */ /* 0x000eae0000004200 */
[----:B------:R-:W-:Y:S01]  /*164a0*/  HMMA.16816.F32 R88, R4, R22, R88 ;  /* 0x000000160458723c */ /* 0x000fe20000001858 */
[----:B------:R-:W-:-:S02]  /*164b0*/  FFMA.FTZ R22, R181, UR4, -R183 ;  /* 0x00000004b5167c23 */ /* 0x000fc400080108b7 */
[----:B------:R-:W-:Y:S04]  /*164c0*/  MUFU.EX2 R181, R20 ;  /* 0x0000001400b57308 */ /* 0x000fe80000000800 */
[----:B------:R4:W5:Y:S01]  /*164d0*/  MUFU.EX2 R180, R22 ;  /* 0x0000001600b47308 */ /* 0x0009620000000800 */
[C---:B---3--:R-:W-:Y:S08]  /*164e0*/  HMMA.16816.F32 R120, R4.reuse, R16, R120 ;  /* 0x000000100478723c */ /* 0x048ff00000001878 */
[C---:B------:R-:W-:Y:S01]  /*164f0*/  HMMA.16816.F32 R116, R4.reuse, R18, R116 ;  /* 0x000000120474723c */ /* 0x040fe20000001874 */
[----:B------:R-:W3:Y:S04]  /*16500*/  LDSM.16.MT88.4 R16, [R190+0xf800] ;  /* 0x00f80000be10783b */ /* 0x000ee80000004200 */
        /* <DEDUP_REMOVED lines=29> */
[C---:B----4-:R-:W-:Y:S08]  /*166e0*/  HMMA.16816.F32 R68, R4.reuse, R144, R68 ;  /* 0x000000900444723c */ /* 0x050ff00000001844 */
[----:B-1----:R-:W-:Y:S01]  /*166f0*/  HMMA.16816.F32 R84, R4, R12, R84 ;  /* 0x0000000c0454723c */ /* 0x002fe20000001854 */
[----:B------:R-:W-:-:S04]  /*16700*/  FADD.FTZ R13, R157, R158 ;  /* 0x0000009e9d0d7221 */ /* 0x000fc80000010000 */
[----:B------:R-:W-:-:S03]  /*16710*/  FADD.FTZ R13, R138, R13 ;  /* 0x0000000d8a0d7221 */ /* 0x000fc60000010000 */
[----:B------:R-:W-:Y:S01]  /*16720*/  HMMA.16816.F32 R72, R4, R146, R72 ;  /* 0x000000920448723c */ /* 0x000fe20000001848 */
[----:B------:R-:W-:-:S04]  /*16730*/  FADD.FTZ R154, R154, R13 ;  /* 0x0000000d9a9a7221 */ /* 0x000fc80000010000 */
[----:B------:R-:W-:-:S03]  /*16740*/  FADD.FTZ R153, R153, R154 ;  /* 0x0000009a99997221 */ /* 0x000fc60000010000 */
        /* <DEDUP_REMOVED lines=23> */
[----:B------:R-:W-:-:S04]  /*168c0*/  FADD.FTZ R10, R152, R153 ;  /* 0x00000099980a7221 */ /* 0x000fc80000010000 */
[----:B------:R-:W-:-:S03]  /*168d0*/  FADD.FTZ R10, R155, R10 ;  /* 0x0000000a9b0a7221 */ /* 0x000fc60000010000 */
[----:B---3--:R-:W-:Y:S01]  /*168e0*/  HMMA.16816.F32 R120, R4, R16, R120 ;  /* 0x000000100478723c */ /* 0x008fe20000001878 */
[----:B------:R-:W-:-:S04]  /*168f0*/  FADD.FTZ R177, R177, R10 ;  /* 0x0000000ab1b17221 */ /* 0x000fc80000010000 */
[----:B------:R-:W-:-:S03]  /*16900*/  FADD.FTZ R182, R182, R177 ;  /* 0x000000b1b6b67221 */ /* 0x000fc60000010000 */
        /* <DEDUP_REMOVED lines=9> */
[----:B------:R-:W-:Y:S01]  /*169a0*/  MOV R5, 0x20 ;  /* 0x0000002000057802 */ /* 0x000fe20000000f00 */
[----:B------:R-:W-:Y:S01]  /*169b0*/  IMAD.MOV.U32 R208, RZ, RZ, R134 ;  /* 0x000000ffffd07224 */ /* 0x000fe200078e0086 */
[----:B------:R-:W-:Y:S01]  /*169c0*/  MOV R135, R132 ;  /* 0x0000008400877202 */ /* 0x000fe20000000f00 */
[----:B------:R-:W-:Y:S01]  /*169d0*/  UISETP.NE.AND.EX UP0, UPT, UR13, URZ, UPT, UP0 ;  /* 0x000000ff0d00728c */ /* 0x000fe2000bf05300 */
[----:B------:R-:W-:Y:S01]  /*169e0*/  IADD3 R0, PT, PT, R137, R0, R2 ;  /* 0x0000000089007210 */ /* 0x000fe20007ffe002 */
[C---:B------:R-:W-:Y:S01]  /*169f0*/  VIADD R206, R190.reuse, 0xc000 ;  /* 0x0000c000bece7836 */ /* 0x040fe20000000000 */
[----:B------:R-:W-:Y:S01]  /*16a00*/  SEL R5, R5, 0xffffffe0, !P1 ;  /* 0xffffffe005057807 */ /* 0x000fe20004800000 */
[----:B------:R-:W-:Y:S01]  /*16a10*/  IMAD.MOV.U32 R207, RZ, RZ, RZ ;  /* 0x000000ffffcf7224 */ /* 0x000fe200078e00ff */
[----:B------:R-:W-:Y:S01]  /*16a20*/  IADD3 R139, PT, PT, -R139, R0, -R200 ;  /* 0x000000008b8b7210 */ /* 0x000fe20007ffe9c8 */
[----:B------:R-:W-:Y:S01]  /*16a30*/  IMAD.MOV.U32 R0, RZ, RZ, R133 ;  /* 0x000000ffff007224 */ /* 0x000fe200078e0085 */
[----:B------:R-:W-:Y:S01]  /*16a40*/  PLOP3.LUT P4, PT, PT, PT, UP0, 0x80, 0x8 ;  /* 0x000000000008781c */ /* 0x000fe20003f8f008 */
[----:B------:R-:W-:Y:S01]  /*16a50*/  UMOV UR13, 0x400 ;  /* 0x00000400000d7882 */ /* 0x000fe20000000000 */
[----:B------:R-:W-:Y:S01]  /*16a60*/  IADD3 R205, PT, PT, R190, 0xc040, RZ ;  /* 0x0000c040becd7810 */ /* 0x000fe20007ffe0ff */
[----:B------:R-:W-:Y:S01]  /*16a70*/  IMAD R136, R136, -0x40, R139 ;  /* 0xffffffc088887824 */ /* 0x000fe200078e028b */
[----:B------:R-:W-:Y:S01]  /*16a80*/  IADD3 R188, PT, PT, R5, R190, RZ ;  /* 0x000000be05bc7210 */ /* 0x000fe20007ffe0ff */
[----:B------:R-:W2:Y:S02]  /*16a90*/  LDCU UR12, c[0x0][0x440] ;  /* 0x00008800ff0c77ac */ /* 0x000ea40008000800 */
[----:B------:R-:W-:Y:S01]  /*16aa0*/  VIADD R209, R136, 0x88 ;  /* 0x0000008888d17836 */ /* 0x000fe20000000000 */
[----:B------:R-:W3:Y:S01]  /*16ab0*/  LDCU UR4, c[0x0][0x45c] ;  /* 0x00008b80ff0477ac */ /* 0x000ee20008000800 */
[----:B------:R-:W4:Y:S01]  /*16ac0*/  LDCU.64 UR8, c[0x0][0x3a0] ;  /* 0x00007400ff0877ac */ /* 0x000f220008000a00 */
[----:B------:R-:W2:Y:S01]  /*16ad0*/  LDCU.64 UR10, c[0x0][0x3a8] ;  /* 0x00007500ff0a77ac */ /* 0x000ea20008000a00 */
[----:B-1----:R-:W-:-:S12]  /*16ae0*/  ULEA UR5, UR5, UR13, 0x18 ;  /* 0x0000000d05057291 */ /* 0x002fd8000f8ec0ff */
.L_x_4634:
        /* <DEDUP_REMOVED lines=18> */
[C---:B--2---:R-:W-:Y:S02]  /*16c10*/  ISETP.GE.AND P3, PT, R8.reuse, UR12, PT ;  /* 0x0000000c08007c0c */ /* 0x044fe4000bf66270 */
[C---:B------:R-:W-:Y:S02]  /*16c20*/  LOP3.LUT R12, R8.reuse, 0x40, RZ, 0xfc, !PT ;  /* 0x00000040080c7812 */ /* 0x040fe400078efcff */
[----:B------:R-:W-:Y:S02]  /*16c30*/  LOP3.LUT R8, R8, 0x80, RZ, 0xfc, !PT ;  /* 0x0000008008087812 */ /* 0x000fe400078efcff */
[----:B------:R-:W-:Y:S02]  /*16c40*/  LOP3.LUT R2, R7, 0x1c0, R4, 0xf8, !PT ;  /* 0x000001c007027812 */ /* 0x000fe400078ef804 */
[----:B------:R-:W-:Y:S02]  /*16c50*/  LOP3.LUT R194, R194, 0x8, R189, 0xf8, !PT ;  /* 0x00000008c2c27812 */ /* 0x000fe400078ef8bd */
[----:B------:R-:W-:Y:S02]  /*16c60*/  LOP3.LUT R187, R13, 0x7c00, RZ, 0xc0, !PT ;  /* 0x00007c000dbb7812 */ /* 0x000fe400078ec0ff */
[----:B------:R-:W-:Y:S02]  /*16c70*/  @!P4 SHF.R.S64 R11, R11, 0x1f, R10 ;  /* 0x0000001f0b0bc819 */ /* 0x000fe4000000100a */
[----:B------:R-:W-:Y:S01]  /*16c80*/  ISETP.GE.AND P1, PT, R8, UR12, PT ;  /* 0x0000000c08007c0c */ /* 0x000fe2000bf26270 */
[----:B------:R-:W-:Y:S01]  /*16c90*/  IMAD.MOV.U32 R8, RZ, RZ, R198 ;  /* 0x000000ffff087224 */ /* 0x000fe200078e00c6 */
[--C-:B------:R-:W-:Y:S02]  /*16ca0*/  LOP3.LUT R2, R2, 0x38, R5.reuse, 0x78, !PT ;  /* 0x0000003802027812 */ /* 0x100fe400078e7805 */
[----:B------:R-:W-:Y:S02]  /*16cb0*/  LOP3.LUT R194, R194, 0x38, R5, 0x78, !PT ;  /* 0x00000038c2c27812 */ /* 0x000fe400078e7805 */
[----:B------:R-:W-:Y:S02]  /*16cc0*/  LOP3.LUT R7, R4, 0x400, RZ, 0xc0, !PT ;  /* 0x0000040004077812 */ /* 0x000fe400078ec0ff */
[----:B------:R-:W-:Y:S02]  /*16cd0*/  LOP3.LUT R5, R187, 0x200, R4, 0xf8, !PT ;  /* 0x00000200bb057812 */ /* 0x000fe400078ef804 */
[----:B------:R-:W-:Y:S01]  /*16ce0*/  @!P4 IADD3 R198, P0, PT, R198, R11, RZ ;  /* 0x0000000bc6c6c210 */ /* 0x000fe20007f1e0ff */
[----:B------:R-:W-:Y:S01]  /*16cf0*/  IMAD.MOV.U32 R11, RZ, RZ, R199 ;  /* 0x000000ffff0b7224 */ /* 0x000fe200078e00c7 */
[----:B------:R-:W-:Y:S01]  /*16d00*/  ISETP.GE.AND P2, PT, R12, UR12, PT ;  /* 0x0000000c0c007c0c */ /* 0x000fe2000bf46270 */
[----:B------:R-:W-:Y:S01]  /*16d10*/  IMAD R194, R194, 0x2, R7 ;  /* 0x00000002c2c27824 */ /* 0x000fe200078e0207 */
[----:B------:R-:W-:Y:S02]  /*16d20*/  LOP3.LUT R2, R5, R2, RZ, 0xfc, !PT ;  /* 0x0000000205027212 */ /* 0x000fe400078efcff */
[----:B------:R-:W-:Y:S02]  /*16d30*/  @!P4 LEA.HI.X.SX32 R199, R10, R199, 0x1, P0 ;  /* 0x000000c70ac7c211 */ /* 0x000fe400000f0eff */
[----:B------:R-:W-:Y:S01]  /*16d40*/  LEA R215, R215, UR5, 0x1 ;  /* 0x00000005d7d77c11 */ /* 0x000fe2000f8e08ff */
[----:B------:R-:W-:Y:S06]  /*16d50*/  @!P4 BRA `(.L_x_4631) ;  /* 0x0000000000f4c947 */ /* 0x000fec0003800000 */
        /* <DEDUP_REMOVED lines=54> */
[C---:B------:R-:W-:Y:S01]  /*170c0*/  IMAD.WIDE.U32 R14, R13.reuse, UR10, R14 ;  /* 0x0000000a0d0e7c25 */ /* 0x040fe2000f8e000e */
[----:B------:R-:W-:Y:S02]  /*170d0*/  SHF.R.S32.HI R4, RZ, 0x1f, R13 ;  /* 0x0000001fff047819 */ /* 0x000fe4000001140d */
[----:B------:R-:W-:Y:S03]  /*170e0*/  LEA R198, P0, R14, R8, 0x1 ;  /* 0x000000080ec67211 */ /* 0x000fe600078008ff */
[----:B------:R-:W-:Y:S04]  /*170f0*/  IMAD R4, R4, UR10, RZ ;  /* 0x0000000a04047c24 */ /* 0x000fe8000f8e02ff */
[----:B------:R-:W-:Y:S04]  /*17100*/  IMAD R4, R13, UR11, R4 ;  /* 0x0000000b0d047c24 */ /* 0x000fe8000f8e0204 */
[----:B------:R-:W-:Y:S05]  /*17110*/  IMAD.IADD R4, R15, 0x1, R4 ;  /* 0x000000010f047824 */ /* 0x000fea00078e0204 */
[----:B------:R-:W-:Y:S07]  /*17120*/  LEA.HI.X R199, R14, R11, R4, 0x1, P0 ;  /* 0x0000000b0ec77211 */ /* 0x000fee00000f0c04 */
.L_x_4631:
        /* <DEDUP_REMOVED lines=89> */
[----:B------:R-:W-:Y:S05]  /*176c0*/  LDSM.16.M88.4 R180, [R194+UR5+0xa000] ;  /* 0x00a00005c2b4783b */ /* 0x000fea0008000200 */
[C---:B------:R-:W-:Y:S08]  /*176d0*/  HMMA.16816.F32 R8, R136.reuse, R10, RZ ;  /* 0x0000000a8808723c */ /* 0x040ff000000018ff */
[C---:B-----5:R-:W-:Y:S08]  /*176e0*/  HMMA.16816.F32 R12, R136.reuse, R16, RZ ;  /* 0x00000010880c723c */ /* 0x060ff000000018ff */
[C---:B------:R-:W-:Y:S08]  /*176f0*/  HMMA.16816.F32 R16, R136.reuse, R18, RZ ;  /* 0x000000128810723c */ /* 0x040ff000000018ff */
[C---:B-1----:R-:W-:Y:S08]  /*17700*/  HMMA.16816.F32 R20, R136.reuse, R24, RZ ;  /* 0x000000188814723c */ /* 0x042ff000000018ff */
[C---:B------:R-:W-:Y:S08]  /*17710*/  HMMA.16816.F32 R24, R136.reuse, R26, RZ ;  /* 0x0000001a8818723c */ /* 0x040ff000000018ff */
[C---:B---3--:R-:W-:Y:S08]  /*17720*/  HMMA.16816.F32 R28, R136.reuse, R32, RZ ;  /* 0x00000020881c723c */ /* 0x048ff000000018ff */
[----:B------:R-:W-:Y:S01]  /*17730*/  HMMA.16816.F32 R32, R136, R34, RZ ;  /* 0x000000228820723c */ /* 0x000fe200000018ff */
[----:B------:R-:W1:Y:S07]  /*17740*/  LDSM.16.M88.4 R136, [R133+0x7800] ;  /* 0x007800008588783b */ /* 0x000e6e0000000200 */
[C---:B----4-:R-:W-:Y:S05]  /*17750*/  HMMA.16816.F32 R4, R140.reuse, R144, R4 ;  /* 0x000000908c04723c */ /* 0x050fea0000001804 */
[----:B------:R-:W-:Y:S03]  /*17760*/  SEL R145, R184, 0xffffffc0, !P0 ;  /* 0xffffffc0b8917807 */ /* 0x000fe60004000000 */
[C---:B------:R-:W-:Y:S03]  /*17770*/  HMMA.16816.F32 R8, R140.reuse, R146, R8 ;  /* 0x000000928c08723c */ /* 0x040fe60000001808 */
[C---:B------:R-:W-:Y:S02]  /*17780*/  IMAD.IADD R192, R145.reuse, 0x1, R176 ;  /* 0x0000000191c07824 */ /* 0x040fe400078e02b0 */
[----:B------:R-:W-:Y:S02]  /*17790*/  IMAD.IADD R134, R145, 0x1, R134 ;  /* 0x0000000191867824 */ /* 0x000fe400078e0286 */
[C---:B------:R-:W-:Y:S01]  /*177a0*/  IMAD.IADD R132, R191.reuse, 0x1, R192 ;  /* 0x00000001bf847824 */ /* 0x040fe200078e02c0 */
[C---:B------:R-:W-:Y:S01]  /*177b0*/  HMMA.16816.F32 R12, R140.reuse, R148, R12 ;  /* 0x000000948c0c723c */ /* 0x040fe2000000180c */
[----:B------:R-:W-:Y:S02]  /*177c0*/  LDSM.16.M88.4 R144, [R192] ;  /* 0x00000000c090783b */ /* 0x000fe40000000200 */
[----:B------:R-:W-:Y:S02]  /*177d0*/  IMAD.IADD R2, R191, 0x1, R134 ;  /* 0x00000001bf027824 */ /* 0x000fe400078e0286 */
[----:B------:R-:W2:Y:S03]  /*177e0*/  LDSM.16.M88.4 R156, [R134+0x6000] ;  /* 0x00600000869c783b */ /* 0x000ea60000000200 */
[C---:B------:R-:W-:Y:S01]  /*177f0*/  HMMA.16816.F32 R16, R140.reuse, R150, R16 ;  /* 0x000000968c10723c */ /* 0x040fe20000001810 */
[----:B------:R-:W3:Y:S04]  /*17800*/  LDSM.16.M88.4 R160, [R134+0x6800] ;  /* 0x0068000086a0783b */ /* 0x000ee80000000200 */
[----:B------:R-:W4:Y:S03]  /*17810*/  LDSM.16.M88.4 R148, [R134+0x7000] ;  /* 0x007000008694783b */ /* 0x000f260000000200 */
[C---:B------:R-:W-:Y:S01]  /*17820*/  HMMA.16816.F32 R20, R140.reuse, R152, R20 ;  /* 0x000000988c14723c */ /* 0x040fe20000001814 */
[----:B------:R-:W-:Y:S04]  /*17830*/  LDSM.16.M88.4 R164, [R132] ;  /* 0x0000000084a4783b */ /* 0x000fe80000000200 */
[----:B------:R-:W-:Y:S03]  /*17840*/  LDSM.16.M88.4 R168, [R2+0x6000] ;  /* 0x0060000002a8783b */ /* 0x000fe60000000200 */
[C---:B------:R-:W-:Y:S01]  /*17850*/  HMMA.16816.F32 R24, R140.reuse, R154, R24 ;  /* 0x0000009a8c18723c */ /* 0x040fe20000001818 */
[----:B------:R-:W5:Y:S07]  /*17860*/  LDSM.16.M88.4 R152, [R134+0x7800] ;  /* 0x007800008698783b */ /* 0x000f6e0000000200 */
[C---:B-1----:R-:W-:Y:S08]  /*17870*/  HMMA.16816.F32 R28, R140.reuse, R136, R28 ;  /* 0x000000888c1c723c */ /* 0x042ff0000000181c */
[----:B------:R-:W-:Y:S01]  /*17880*/  HMMA.16816.F32 R32, R140, R138, R32 ;  /* 0x0000008a8c20723c */ /* 0x000fe20000001820 */
[----:B------:R-:W1:Y:S04]  /*17890*/  LDSM.16.M88.4 R136, [R2+0x6800] ;  /* 0x006800000288783b */ /* 0x000e680000000200 */
[----:B------:R-:W1:Y:S03]  /*178a0*/  LDSM.16.M88.4 R140, [R2+0x7000] ;  /* 0x00700000028c783b */ /* 0x000e660000000200 */
[C---:B--2---:R-:W-:Y:S08]  /*178b0*/  HMMA.16816.F32 R4, R144.reuse, R156, R4 ;  /* 0x0000009c9004723c */ /* 0x044ff00000001804 */
[C---:B------:R-:W-:Y:S01]  /*178c0*/  HMMA.16816.F32 R8, R144.reuse, R158, R8 ;  /* 0x0000009e9008723c */ /* 0x040fe20000001808 */
[----:B------:R-:W-:Y:S07]  /*178d0*/  LDSM.16.M88.4 R156, [R194+UR5+0x8800] ;  /* 0x00880005c29c783b */ /* 0x000fee0008000200 */
[C---:B---3--:R-:W-:Y:S08]  /*178e0*/  HMMA.16816.F32 R12, R144.reuse, R160, R12 ;  /* 0x000000a0900c723c */ /* 0x048ff0000000180c */
[C---:B------:R-:W-:Y:S01]  /*178f0*/  HMMA.16816.F32 R16, R144.reuse, R162, R16 ;  /* 0x000000a29010723c */ /* 0x040fe20000001810 */
[----:B------:R-:W-:Y:S07]  /*17900*/  LDSM.16.M88.4 R160, [R194+UR5+0x9000] ;  /* 0x00900005c2a0783b */ /* 0x000fee0008000200 */
[C---:B----4-:R-:W-:Y:S08]  /*17910*/  HMMA.16816.F32 R20, R144.reuse, R148, R20 ;  /* 0x000000949014723c */ /* 0x050ff00000001814 */
[C---:B------:R-:W-:Y:S01]  /*17920*/  HMMA.16816.F32 R24, R144.reuse, R150, R24 ;  /* 0x000000969018723c */ /* 0x040fe20000001818 */
[----:B------:R-:W-:Y:S04]  /*17930*/  LDSM.16.M88.4 R148, [R176+0x2000] ;  /* 0x00200000b094783b */ /* 0x000fe80000000200 */
[----:B------:R-:W-:Y:S03]  /*17940*/  LDSM.16.M88.4 R176, [R176+0x4000] ;  /* 0x00400000b0b0783b */ /* 0x000fe60000000200 */
[C---:B-----5:R-:W-:Y:S08]  /*17950*/  HMMA.16816.F32 R28, R144.reuse, R152, R28 ;  /* 0x00000098901c723c */ /* 0x060ff0000000181c */
        /* <DEDUP_REMOVED lines=188> */
.L_x_4633:
        /* <DEDUP_REMOVED lines=69> */
.L_x_4632:
[----:B------:R-:W-:Y:S01]  /*18970*/  IABS R2, R209 ;  /* 0x000000d100027213 */ /* 0x000fe20000000000 */
[----:B------:R-:W-:Y:S01]  /*18980*/  LDSM.16.MT88.4 R140, [R188+0xc000] ;  /* 0x00c00000bc8c783b */ /* 0x000fe20000004200 */
[C---:B------:R-:W-:Y:S02]  /*18990*/  IADD3 R134, PT, PT, R209.reuse, -0x8, RZ ;  /* 0xfffffff8d1867810 */ /* 0x040fe40007ffe0ff */
[----:B------:R-:W-:Y:S02]  /*189a0*/  I2FP.F32.S32 R2, R2 ;  /* 0x0000000200027245 */ /* 0x000fe40000201400 */
[----:B-1----:R-:W-:Y:S02]  /*189b0*/  IADD3 R136, PT, PT, R209, -0x1, RZ ;  /* 0xffffffffd1887810 */ /* 0x002fe40007ffe0ff */
[----:B------:R-:W-:Y:S01]  /*189c0*/  IABS R134, R134 ;  /* 0x0000008600867213 */ /* 0x000fe20000000000 */
[----:B------:R-:W-:Y:S01]  /*189d0*/  FFMA.FTZ R6, -R3, R2, R6 ;  /* 0x0000000203067223 */ /* 0x000fe20000010106 */
[C---:B------:R-:W-:Y:S01]  /*189e0*/  IADD3 R2, PT, PT, R209.reuse, -0x9, RZ ;  /* 0xfffffff7d1027810 */ /* 0x040fe20007ffe0ff */
[----:B------:R-:W-:Y:S01]  /*189f0*/  LDSM.16.MT88.4 R156, [R190+0x10800] ;  /* 0x01080000be9c783b */ /* 0x000fe20000004200 */
[----:B------:R-:W-:Y:S02]  /*18a00*/  IABS R136, R136 ;  /* 0x0000008800887213 */ /* 0x000fe40000000000 */
[----:B------:R-:W-:Y:S02]  /*18a10*/  IADD3 R133, PT, PT, R209, -0x10, RZ ;  /* 0xfffffff0d1857810 */ /* 0x000fe40007ffe0ff */
[----:B------:R-:W-:Y:S02]  /*18a20*/  I2FP.F32.S32 R134, R134 ;  /* 0x0000008600867245 */ /* 0x000fe40000201400 */
[----:B------:R-:W-:Y:S02]  /*18a30*/  IABS R2, R2 ;  /* 0x0000000200027213 */ /* 0x000fe40000000000 */
[----:B------:R-:W-:Y:S01]  /*18a40*/  I2FP.F32.S32 R136, R136 ;  /* 0x0000008800887245 */ /* 0x000fe20000201400 */
[-C--:B------:R-:W-:Y:S01]  /*18a50*/  FFMA.FTZ R10, -R3, R134.reuse, R10 ;  /* 0x00000086030a7223 */ /* 0x080fe2000001010a */
[----:B------:R-:W-:Y:S01]  /*18a60*/  IADD3 R132, PT, PT, R209, -0x11, RZ ;  /* 0xffffffefd1847810 */ /* 0x000fe20007ffe0ff */
[C---:B------:R-:W-:Y:S01]  /*18a70*/  FFMA.FTZ R4, -R3.reuse, R134, R4 ;  /* 0x0000008603047223 */ /* 0x040fe20000010104 */
[----:B------:R-:W-:Y:S01]  /*18a80*/  IABS R133, R133 ;  /* 0x0000008500857213 */ /* 0x000fe20000000000 */
[C---:B------:R-:W-:Y:S01]  /*18a90*/  FFMA.FTZ R7, -R3.reuse, R136, R7 ;  /* 0x0000008803077223 */ /* 0x040fe20000010107 */
[----:B------:R-:W-:Y:S02]  /*18aa0*/  I2FP.F32.S32 R2, R2 ;  /* 0x0000000200027245 */ /* 0x000fe40000201400 */
[----:B------:R-:W-:Y:S02]  /*18ab0*/  IABS R132, R132 ;  /* 0x0000008400847213 */ /* 0x000fe40000000000 */
[----:B------:R-:W-:Y:S01]  /*18ac0*/  I2FP.F32.S32 R133, R133 ;  /* 0x0000008500857245 */ /* 0x000fe20000201400 */
[-C--:B------:R-:W-:Y:S01]  /*18ad0*/  FFMA.FTZ R11, -R3, R2.reuse, R11 ;  /* 0x00000002030b7223 */ /* 0x080fe2000001010b */
[----:B------:R-:W-:Y:S01]  /*18ae0*/  IADD3 R134, PT, PT, R209, -0x18, RZ ;  /* 0xffffffe8d1867810 */ /* 0x000fe20007ffe0ff */
[----:B------:R-:W-:Y:S01]  /*18af0*/  FFMA.FTZ R5, -R3, R2, R5 ;  /* 0x0000000203057223 */ /* 0x000fe20000010105 */
[----:B------:R-:W-:Y:S01]  /*18b00*/  IADD3 R136, PT, PT, R209, -0x19, RZ ;  /* 0xffffffe7d1887810 */ /* 0x000fe20007ffe0ff */
[CC--:B------:R-:W-:Y:S01]  /*18b10*/  FFMA.FTZ R8, -R3.reuse, R133.reuse, R8 ;  /* 0x0000008503087223 */ /* 0x0c0fe20000010108 */
[----:B------:R-:W-:Y:S01]  /*18b20*/  I2FP.F32.S32 R132, R132 ;  /* 0x0000008400847245 */ /* 0x000fe20000201400 */
[----:B------:R-:W-:Y:S01]  /*18b30*/  FFMA.FTZ R14, -R3, R133, R14 ;  /* 0x00000085030e7223 */ /* 0x000fe2000001010e */
[----:B------:R-:W-:Y:S02]  /*18b40*/  IABS R134, R134 ;  /* 0x0000008600867213 */ /* 0x000fe40000000000 */
[----:B------:R-:W-:Y:S01]  /*18b50*/  IADD3 R2, PT, PT, R209, -0x21, RZ ;  /* 0xffffffdfd1027810 */ /* 0x000fe20007ffe0ff */
[C---:B------:R-:W-:Y:S01]  /*18b60*/  FFMA.FTZ R9, -R3.reuse, R132, R9 ;  /* 0x0000008403097223 */ /* 0x040fe20000010109 */
[----:B------:R-:W-:Y:S01]  /*18b70*/  IABS R136, R136 ;  /* 0x0000008800887213 */ /* 0x000fe20000000000 */
[----:B------:R-:W-:Y:S01]  /*18b80*/  FFMA.FTZ R15, -R3, R132, R15 ;  /* 0x00000084030f7223 */ /* 0x000fe2000001010f */
[----:B------:R-:W-:Y:S02]  /*18b90*/  IADD3 R133, PT, PT, R209, -0x20, RZ ;  /* 0xffffffe0d1857810 */ /* 0x000fe40007ffe0ff */
[----:B------:R-:W-:Y:S02]  /*18ba0*/  I2FP.F32.S32 R134, R134 ;  /* 0x0000008600867245 */ /* 0x000fe40000201400 */
[----:B------:R-:W-:Y:S02]  /*18bb0*/  IABS R2, R2 ;  /* 0x0000000200027213 */ /* 0x000fe40000000000 */
[----:B------:R-:W-:Y:S01]  /*18bc0*/  I2FP.F32.S32 R132, R136 ;  /* 0x0000008800847245 */ /* 0x000fe20000201400 */
[CC--:B------:R-:W-:Y:S01]  /*18bd0*/  FFMA.FTZ R12, -R3.reuse, R134.reuse, R12 ;  /* 0x00000086030c7223 */ /* 0x0c0fe2000001010c */
[----:B------:R-:W-:Y:S01]  /*18be0*/  IABS R133, R133 ;  /* 0x0000008500857213 */ /* 0x000fe20000000000 */
[----:B------:R-:W-:Y:S01]  /*18bf0*/  FFMA.FTZ R18, -R3, R134, R18 ;  /* 0x0000008603127223 */ /* 0x000fe20000010112 */
[----:B------:R-:W-:Y:S01]  /*18c00*/  IADD3 R136, PT, PT, R209, -0x31, RZ ;  /* 0xffffffcfd1887810 */ /* 0x000fe20007ffe0ff */
[C---:B------:R-:W-:Y:S01]  /*18c10*/  FFMA.FTZ R13, -R3.reuse, R132, R13 ;  /* 0x00000084030d7223 */ /* 0x040fe2000001010d */
[----:B------:R-:W-:Y:S01]  /*18c20*/  I2FP.F32.S32 R2, R2 ;  /* 0x0000000200027245 */ /* 0x000fe20000201400 */
[----:B------:R-:W-:Y:S01]  /*18c30*/  FFMA.FTZ R19, -R3, R132, R19 ;  /* 0x0000008403137223 */ /* 0x000fe20000010113 */
[----:B------:R-:W-:Y:S02]  /*18c40*/  I2FP.F32.S32 R133, R133 ;  /* 0x0000008500857245 */ /* 0x000fe40000201400 */
[----:B------:R-:W-:Y:S01]  /*18c50*/  IADD3 R134, PT, PT, R209, -0x28, RZ ;  /* 0xffffffd8d1867810 */ /* 0x000fe20007ffe0ff */
[C---:B------:R-:W-:Y:S01]  /*18c60*/  FFMA.FTZ R23, -R3.reuse, R2, R23 ;  /* 0x0000000203177223 */ /* 0x040fe20000010117 */
[----:B------:R-:W-:Y:S01]  /*18c70*/  IABS R136, R136 ;  /* 0x0000008800887213 */ /* 0x000fe20000000000 */
[C---:B------:R-:W-:Y:S01]  /*18c80*/  FFMA.FTZ R17, -R3.reuse, R2, R17 ;  /* 0x0000000203117223 */ /* 0x040fe20000010111 */
[----:B------:R-:W-:Y:S01]  /*18c90*/  IABS R134, R134 ;  /* 0x0000008600867213 */ /* 0x000fe20000000000 */
[CC--:B------:R-:W-:Y:S01]  /*18ca0*/  FFMA.FTZ R16, -R3.reuse, R133.reuse, R16 ;  /* 0x0000008503107223 */ /* 0x0c0fe20000010110 */
[----:B------:R-:W-:Y:S01]  /*18cb0*/  MOV R2, R136 ;  /* 0x0000008800027202 */ /* 0x000fe20000000f00 */
[----:B------:R-:W-:Y:S01]  /*18cc0*/  FFMA.FTZ R22, -R3, R133, R22 ;  /* 0x0000008503167223 */ /* 0x000fe20000010116 */
        /* <DEDUP_REMOVED lines=19> */
[----:B------:R-:W-:Y:S01]  /*18e00*/  FFMA.FTZ R21, -R3, R132, R21 ;  /* 0x0000008403157223 */ /* 0x000fe20000010115 */
[C---:B------:R-:W-:Y:S02]  /*18e10*/  IADD3 R133, PT, PT, R209.reuse, -0x38, RZ ;  /* 0xffffffc8d1857810 */ /* 0x040fe40007ffe0ff */
        /* <DEDUP_REMOVED lines=409> */
.L_x_4630:
[----:B------:R-:W1:Y:S01]  /*1a7b0*/  SHFL.BFLY PT, R2, R213, 0x2, 0x1f ;  /* 0x0c401f00d5027f89 */ /* 0x000e6200000e0000 */
[----:B------:R-:W2:Y:S01]  /*1a7c0*/  S2UR UR8, SR_CTAID.X ;  /* 0x00000000000879c3 */ /* 0x000ea20000002500 */
[----:B------:R-:W-:Y:S01]  /*1a7d0*/  LOP3.LUT R9, R186, 0x30, RZ, 0xc0, !PT ;  /* 0x00000030ba097812 */ /* 0x000fe200078ec0ff */
[----:B------:R-:W3:Y:S01]  /*1a7e0*/  LDCU UR4, c[0x0][0x44c] ;  /* 0x00008980ff0477ac */ /* 0x000ee20008000800 */
[----:B------:R-:W4:Y:S01]  /*1a7f0*/  SHFL.BFLY PT, R0, R211, 0x2, 0x1f ;  /* 0x0c401f00d3007f89 */ /* 0x000f2200000e0000 */
[C---:B------:R-:W-:Y:S01]  /*1a800*/  SHF.L.U32 R134, R189.reuse, 0x4, RZ ;  /* 0x00000004bd867819 */ /* 0x040fe200000006ff */
[----:B------:R-:W-:Y:S01]  /*1a810*/  BSSY.RECONVERGENT B0, `(.L_x_4635) ;  /* 0x00000fe000007945 */ /* 0x000fe20003800200 */
[C---:B------:R-:W-:Y:S02]  /*1a820*/  SHF.L.U32 R10, R189.reuse, 0x1, RZ ;  /* 0x00000001bd0a7819 */ /* 0x040fe400000006ff */
[----:B------:R-:W-:Y:S01]  /*1a830*/  R2P PR, R189, 0x18 ;  /* 0x00000018bd007804 */ /* 0x000fe20000000000 */
[----:B------:R-:W5:Y:S01]  /*1a840*/  S2UR UR10, SR_CTAID.Y ;  /* 0x00000000000a79c3 */ /* 0x000f620000002600 */
[----:B------:R-:W-:-:S02]  /*1a850*/  LOP3.LUT R7, R134, 0x1c0, RZ, 0xc0, !PT ;  /* 0x000001c086077812 */ /* 0x000fc400078ec0ff */
[C---:B------:R-:W-:Y:S02]  /*1a860*/  SHF.L.U32 R4, R189.reuse, 0x2, RZ ;  /* 0x00000002bd047819 */ /* 0x040fe400000006ff */
[----:B------:R-:W-:Y:S02]  /*1a870*/  LOP3.LUT P5, RZ, R189, 0x3, RZ, 0xc0, !PT ;  /* 0x00000003bdff7812 */ /* 0x000fe400078ac0ff */
[--C-:B------:R-:W-:Y:S01]  /*1a880*/  LOP3.LUT R187, R187, 0x6, R10.reuse, 0xf8, !PT ;  /* 0x00000006bbbb7812 */ /* 0x100fe200078ef80a */
[----:B------:R-:W3:Y:S01]  /*1a890*/  S2UR UR9, SR_CTAID.Z ;  /* 0x00000000000979c3 */ /* 0x000ee20000002700 */
[----:B------:R-:W-:Y:S02]  /*1a8a0*/  LOP3.LUT R10, R7, 0x38, R10, 0xf8, !PT ;  /* 0x00000038070a7812 */ /* 0x000fe400078ef80a */
[----:B------:R-:W-:Y:S02]  /*1a8b0*/  SEL R185, R185, 0xffffffe0, !P0 ;  /* 0xffffffe0b9b97807 */ /* 0x000fe40004000000 */
[----:B------:R-:W-:Y:S01]  /*1a8c0*/  LOP3.LUT R10, R187, R10, RZ, 0xfc, !PT ;  /* 0x0000000abb0a7212 */ /* 0x000fe200078efcff */
[----:B-1----:R-:W-:Y:S01]  /*1a8d0*/  FADD.FTZ R2, R2, R213 ;  /* 0x000000d502027221 */ /* 0x002fe20000010000 */
[----:B--2---:R-:W-:Y:S01]  /*1a8e0*/  USHF.L.U32 UR8, UR8, 0x6, URZ ;  /* 0x0000000608087899 */ /* 0x004fe200080006ff */
[----:B------:R-:W-:Y:S01]  /*1a8f0*/  LOP3.LUT R13, R4, 0x1f8, RZ, 0xc0, !PT ;  /* 0x000001f8040d7812 */ /* 0x000fe200078ec0ff */
[----:B------:R-:W5:Y:S01]  /*1a900*/  LDC.64 R14, c[0x0][0x430] ;  /* 0x00010c00ff0e7b82 */ /* 0x000f620000000a00 */
[----:B----4-:R-:W-:Y:S01]  /*1a910*/  FADD.FTZ R3, R0, R211 ;  /* 0x000000d300037221 */ /* 0x010fe20000010000 */
[----:B------:R-:W1:Y:S01]  /*1a920*/  SHFL.BFLY PT, R5, R2, 0x1, 0x1f ;  /* 0x0c201f0002057f89 */ /* 0x000e6200000e0000 */
[----:B------:R-:W-:-:S02]  /*1a930*/  SHF.R.U32.HI R0, RZ, 0x2, R189 ;  /* 0x00000002ff007819 */ /* 0x000fc400000116bd */
[----:B------:R-:W-:Y:S01]  /*1a940*/  SHF.R.U32.HI R189, RZ, 0x4, R189 ;  /* 0x00000004ffbd7819 */ /* 0x000fe200000116bd */
[----:B------:R-:W2:Y:S01]  /*1a950*/  SHFL.BFLY PT, R6, R3, 0x1, 0x1f ;  /* 0x0c201f0003067f89 */ /* 0x000ea200000e0000 */
[----:B------:R-:W-:Y:S02]  /*1a960*/  LOP3.LUT R0, R9, 0x7, R0, 0xf8, !PT ;  /* 0x0000000709007812 */ /* 0x000fe400078ef800 */
[----:B------:R-:W-:Y:S02]  /*1a970*/  IADD3 R7, PT, PT, R189, 0x8, RZ ;  /* 0x00000008bd077810 */ /* 0x000fe40007ffe0ff */
[----:B------:R-:W-:Y:S02]  /*1a980*/  LEA R10, R10, UR5, 0x2 ;  /* 0x000000050a0a7c11 */ /* 0x000fe4000f8e10ff */
[----:B------:R-:W-:Y:S02]  /*1a990*/  LOP3.LUT R13, R13, 0x38, R186, 0x78, !PT ;  /* 0x000000380d0d7812 */ /* 0x000fe400078e78ba */
[----:B------:R-:W-:-:S02]  /*1a9a0*/  IADD3 R8, PT, PT, R10, 0x80, RZ ;  /* 0x000000800a087810 */ /* 0x000fc40007ffe0ff */
[----:B------:R-:W-:Y:S02]  /*1a9b0*/  @P4 IADD3 R8, PT, PT, R10, -0x80, RZ ;  /* 0xffffff800a084810 */ /* 0x000fe40007ffe0ff */
[----:B------:R-:W-:-:S04]  /*1a9c0*/  LOP3.LUT R134, R134, 0x10, RZ, 0xc0, !PT ;  /* 0x0000001086867812 */ /* 0x000fc800078ec0ff */
[----:B------:R-:W-:Y:S01]  /*1a9d0*/  LEA R134, R13, R134, 0x2 ;  /* 0x000000860d867211 */ /* 0x000fe200078e10ff */
[----:B------:R-:W-:Y:S01]  /*1a9e0*/  BAR.SYNC.DEFER_BLOCKING 0x0 ;  /* 0x0000000000007b1d */ /* 0x000fe20000010000 */
[----:B------:R-:W-:Y:S01]  /*1a9f0*/  IADD3 R13, PT, PT, R189, 0x18, RZ ;  /* 0x00000018bd0d7810 */ /* 0x000fe20007ffe0ff */
[----:B-1----:R-:W-:Y:S01]  /*1aa00*/  FADD.FTZ R5, R2, R5 ;  /* 0x0000000502057221 */ /* 0x002fe20000010000 */
[----:B------:R-:W-:Y:S01]  /*1aa10*/  IADD3 R2, PT, PT, R200, -UR8, RZ ;  /* 0x80000008c8027c10 */ /* 0x000fe2000fffe0ff */
[----:B-----5:R-:W-:Y:S02]  /*1aa20*/  IMAD R14, R14, UR10, R201 ;  /* 0x0000000a0e0e7c24 */ /* 0x020fe4000f8e02c9 */
[----:B--2---:R-:W-:Y:S01]  /*1aa30*/  FADD.FTZ R6, R3, R6 ;  /* 0x0000000603067221 */ /* 0x004fe20000010000 */
[----:B------:R-:W1:Y:S01]  /*1aa40*/  MUFU.RCP R11, R5 ;  /* 0x00000005000b7308 */ /* 0x000e620000001000 */
[----:B------:R-:W-:Y:S02]  /*1aa50*/  ISETP.GE.AND P2, PT, R7, R2, PT ;  /* 0x000000020700720c */ /* 0x000fe40003f46270 */
[----:B------:R-:W-:-:S02]  /*1aa60*/  SEL R7, R184, 0xffffffc0, !P3 ;  /* 0xffffffc0b8077807 */ /* 0x000fc40005800000 */
[----:B------:R-:W-:Y:S02]  /*1aa70*/  FSETP.NE.FTZ.AND P6, PT, R5, RZ, PT ;  /* 0x000000ff0500720b */ /* 0x000fe40003fd5000 */
[----:B------:R-:W-:Y:S01]  /*1aa80*/  FSETP.NE.FTZ.AND P3, PT, R6, RZ, PT ;  /* 0x000000ff0600720b */ /* 0x000fe20003f75000 */
[----:B------:R-:W2:Y:S01]  /*1aa90*/  MUFU.RCP R9, R6 ;  /* 0x0000000600097308 */ /* 0x000ea20000001000 */
[----:B------:R-:W-:Y:S02]  /*1aaa0*/  IADD3 R12, PT, PT, R10, R7, RZ ;  /* 0x000000070a0c7210 */ /* 0x000fe40007ffe0ff */
[-C--:B------:R-:W-:Y:S02]  /*1aab0*/  IADD3 R16, PT, PT, R7, R8.reuse, RZ ;  /* 0x0000000807107210 */ /* 0x080fe40007ffe0ff */
[----:B------:R-:W-:Y:S02]  /*1aac0*/  IADD3 R7, PT, PT, R185, R8, RZ ;  /* 0x00000008b9077210 */ /* 0x000fe40007ffe0ff */
[----:B------:R-:W-:-:S02]  /*1aad0*/  ISETP.GE.AND P0, PT, R13, R2, PT ;  /* 0x000000020d00720c */ /* 0x000fc40003f06270 */
[----:B------:R-:W3:Y:S01]  /*1aae0*/  LDC R13, c[0x0][0x3e0] ;  /* 0x0000f800ff0d7b82 */ /* 0x000ee20000000800 */
[----:B-1----:R-:W-:Y:S01]  /*1aaf0*/  FSEL R11, R11, 1, P6 ;  /* 0x3f8000000b0b7808 */ /* 0x002fe20003000000 */
[----:B------:R-:W1:Y:S01]  /*1ab00*/  @P6 MUFU.LG2 R5, R5 ;  /* 0x0000000500056308 */ /* 0x000e620000000c00 */
[----:B------:R-:W-:-:S03]  /*1ab10*/  IADD3 R3, PT, PT, R189, 0x10, RZ ;  /* 0x00000010bd037810 */ /* 0x000fc60007ffe0ff */
[C---:B------:R-:W-:Y:S01]  /*1ab20*/  FMUL.FTZ R128, R11.reuse, R128 ;  /* 0x000000800b807220 */ /* 0x040fe20000410000 */
        /* <DEDUP_REMOVED lines=100> */
[----:B------:R-:W2:Y:S01]  /*1b170*/  @P6 LDC R18, c[0x0][0x458] ;  /* 0x00011600ff126b82 */ /* 0x000ea20000000800 */
[----:B------:R-:W4:Y:S01]  /*1b180*/  @P3 MUFU.LG2 R6, R6 ;  /* 0x0000000600063308 */ /* 0x000f220000000c00 */
[----:B------:R-:W-:Y:S01]  /*1b190*/  STS.64 [R10+0x800], R130 ;  /* 0x000800820a007388 */ /* 0x000fe20000000a00 */
[----:B------:R-:W-:-:S02]  /*1b1a0*/  ISETP.GE.AND P1, PT, R3, R2, PT ;  /* 0x000000020300720c */ /* 0x000fc40003f26270 */
[----:B------:R-:W-:Y:S01]  /*1b1b0*/  IADD3 R3, PT, PT, R189, 0x20, RZ ;  /* 0x00000020bd037810 */ /* 0x000fe20007ffe0ff */
[----:B------:R-:W-:Y:S02]  /*1b1c0*/  STS.64 [R9], R124 ;  /* 0x0000007c09007388 */ /* 0x000fe40000000a00 */
[----:B------:R-:W5:Y:S01]  /*1b1d0*/  @P3 LDC R17, c[0x0][0x458] ;  /* 0x00011600ff113b82 */ /* 0x000f620000000800 */
[----:B------:R-:W-:Y:S01]  /*1b1e0*/  ISETP.GE.AND P4, PT, R3, R2, PT ;  /* 0x000000020300720c */ /* 0x000fe20003f86270 */
[----:B------:R-:W-:Y:S03]  /*1b1f0*/  STS.64 [R9+0x800], R126 ;  /* 0x0008007e09007388 */ /* 0x000fe60000000a00 */
        /* <DEDUP_REMOVED lines=32> */
[----:B------:R-:W-:Y:S04]  /*1b400*/  STS.64 [R9+0x8800], R98 ;  /* 0x0088006209007388 */ /* 0x000fe80000000a00 */
[----:B------:R4:W-:Y:S04]  /*1b410*/  STS.64 [R12+0x8000], R100 ;  /* 0x008000640c007388 */ /* 0x0009e80000000a00 */
[----:B------:R2:W-:Y:S04]  /*1b420*/  STS.64 [R12+0x8800], R102 ;  /* 0x008800660c007388 */ /* 0x0005e80000000a00 */
[----:B------:R5:W-:Y:S04]  /*1b430*/  STS.64 [R11+0x8000], R104 ;  /* 0x008000680b007388 */ /* 0x000be80000000a00 */
[----:B------:R5:W-:Y:S01]  /*1b440*/  STS.64 [R11+0x8800], R106 ;  /* 0x0088006a0b007388 */ /* 0x000be20000000a00 */
[----:B-1----:R-:W-:-:S03]  /*1b450*/  IADD3 R10, PT, PT, -R201, RZ, RZ ;  /* 0x000000ffc90a7210 */ /* 0x002fc60007ffe1ff */
[----:B------:R-:W-:Y:S04]  /*1b460*/  STS.64 [R8+0x8000], R108 ;  /* 0x0080006c08007388 */ /* 0x000fe80000000a00 */
[----:B------:R1:W-:Y:S01]  /*1b470*/  STS.64 [R8+0x8800], R110 ;  /* 0x0088006e08007388 */ /* 0x0003e20000000a00 */
[----:B---3--:R-:W-:-:S03]  /*1b480*/  IMAD R10, R13, R10, UR9 ;  /* 0x000000090d0a7e24 */ /* 0x008fc6000f8e020a */
[----:B------:R3:W-:Y:S01]  /*1b490*/  STS.64 [R7+0x8000], R112 ;  /* 0x0080007007007388 */ /* 0x0007e20000000a00 */
[----:B------:R-:W-:Y:S01]  /*1b4a0*/  IMAD R10, R14, R13, R10 ;  /* 0x0000000d0e0a7224 */ /* 0x000fe200078e020a */
[----:B----4-:R-:W-:Y:S02]  /*1b4b0*/  MOV R101, 0xff800000 ;  /* 0xff80000000657802 */ /* 0x010fe40000000f00 */
[----:B------:R3:W-:Y:S01]  /*1b4c0*/  STS.64 [R7+0x8800], R114 ;  /* 0x0088007207007388 */ /* 0x0007e20000000a00 */
[----:B------:R-:W-:Y:S02]  /*1b4d0*/  LOP3.LUT R100, R4, 0x3c, RZ, 0xc0, !PT ;  /* 0x0000003c04647812 */ /* 0x000fe400078ec0ff */
[----:B--2---:R-:W-:Y:S01]  /*1b4e0*/  MOV R102, 0xff800000 ;  /* 0xff80000000667802 */ /* 0x004fe20000000f00 */
[----:B------:R3:W-:Y:S01]  /*1b4f0*/  STS.64 [R16+0x8000], R120 ;  /* 0x0080007810007388 */ /* 0x0007e20000000a00 */
[----:B------:R-:W-:-:S03]  /*1b500*/  IMAD R103, R10, R15, UR8 ;  /* 0x000000080a677e24 */ /* 0x000fc6000f8e020f */
[----:B------:R3:W-:Y:S01]  /*1b510*/  STS.64 [R16+0x8800], R122 ;  /* 0x0088007a10007388 */ /* 0x0007e20000000a00 */
[----:B-----5:R-:W-:Y:S01]  /*1b520*/  IMAD R105, R103, UR4, RZ ;  /* 0x0000000467697c24 */ /* 0x020fe2000f8e02ff */
[----:B------:R-:W-:Y:S02]  /*1b530*/  IADD3 R107, PT, PT, R189, 0x28, RZ ;  /* 0x00000028bd6b7810 */ /* 0x000fe40007ffe0ff */
[----:B------:R3:W-:Y:S04]  /*1b540*/  STS.64 [R185+0x8000], R116 ;  /* 0x00800074b9007388 */ /* 0x0007e80000000a00 */
[----:B------:R3:W-:Y:S01]  /*1b550*/  STS.64 [R185+0x8800], R118 ;  /* 0x00880076b9007388 */ /* 0x0007e20000000a00 */
[----:B-1----:R-:W-:Y:S01]  /*1b560*/  @P6 FMUL.FTZ R8, R5, 0.69314718246459960938 ;  /* 0x3f31721805086820 */ /* 0x002fe20000410000 */
[----:B------:R-:W-:Y:S01]  /*1b570*/  BAR.SYNC.DEFER_BLOCKING 0x0 ;  /* 0x0000000000007b1d */ /* 0x000fe20000010000 */
[----:B------:R-:W-:-:S02]  /*1b580*/  @P3 FMUL.FTZ R5, R6, 0.69314718246459960938 ;  /* 0x3f31721806053820 */ /* 0x000fc40000410000 */
[----:B------:R-:W-:Y:S02]  /*1b590*/  @P6 FFMA.FTZ R102, R133, R18, R8 ;  /* 0x0000001285666223 */ /* 0x000fe40000010008 */
[----:B------:R-:W-:Y:S01]  /*1b5a0*/  @P3 FFMA.FTZ R101, R132, R17, R5 ;  /* 0x0000001184653223 */ /* 0x000fe20000010005 */
        /* <DEDUP_REMOVED lines=36> */
.L_x_4636:
[----:B------:R-:W-:Y:S05]  /*1b7f0*/  BSYNC.RECONVERGENT B0 ;  /* 0x0000000000007941 */ /* 0x000fea0003800200 */
.L_x_4635:
        /* <DEDUP_REMOVED lines=12> */
[----:B------:R-:W4:Y:S01]  /*1b8c0*/  LDCU.64 UR4, c[0x0][0x3f8] ;  /* 0x00007f00ff0477ac */ /* 0x000f220008000a00 */
[----:B--2---:R-:W-:Y:S02]  /*1b8d0*/  ISETP.GE.AND P3, PT, R100, UR8, PT ;  /* 0x0000000864007c0c */ /* 0x004fe4000bf66270 */
[----:B----4-:R-:W-:-:S04]  /*1b8e0*/  LEA R108, P4, R103, UR4, 0x2 ;  /* 0x00000004676c7c11 */ /* 0x010fc8000f8810ff */
[----:B------:R-:W-:Y:S02]  /*1b8f0*/  LEA.HI.X R109, R103, UR5, R102, 0x2, P4 ;  /* 0x00000005676d7c11 */ /* 0x000fe4000a0f1466 */
[----:B------:R-:W-:-:S05]  /*1b900*/  ISETP.GE.AND P4, PT, R101, UR8, PT ;  /* 0x0000000865007c0c */ /* 0x000fca000bf86270 */
[----:B-1----:R2:W-:Y:S01]  /*1b910*/  @!P3 STG.E.128 desc[UR6][R108.64], R96 ;  /* 0x000000606c00b986 */ /* 0x0025e2000c101d06 */
[----:B------:R-:W-:-:S07]  /*1b920*/  ISETP.GE.AND P3, PT, R0, UR8, PT ;  /* 0x0000000800007c0c */ /* 0x000fce000bf66270 */
[----:B------:R2:W-:Y:S06]  /*1b930*/  @!P4 STG.E.128 desc[UR6][R108.64+0x100], R64 ;  /* 0x000100406c00c986 */ /* 0x0005ec000c101d06 */
[----:B------:R2:W-:Y:S02]  /*1b940*/  @!P3 STG.E.128 desc[UR6][R108.64+0x200], R32 ;  /* 0x000200206c00b986 */ /* 0x0005e4000c101d06 */
.L_x_4638:
[----:B------:R-:W-:Y:S05]  /*1b950*/  BSYNC.RECONVERGENT B0 ;  /* 0x0000000000007941 */ /* 0x000fea0003800200 */
.L_x_4637:
        /* <DEDUP_REMOVED lines=20> */
.L_x_4640:
[----:B------:R-:W-:Y:S05]  /*1baa0*/  BSYNC.RECONVERGENT B0 ;  /* 0x0000000000007941 */ /* 0x000fea0003800200 */
.L_x_4639:
        /* <DEDUP_REMOVED lines=10> */
[----:B------:R-:W2:Y:S03]  /*1bb50*/  @!P3 LDC.64 R28, c[0x0][0x3f8] ;  /* 0x0000fe00ff1cbb82 */ /* 0x000ea60000000a00 */
[----:B------:R1:W-:Y:S01]  /*1bb60*/  @!P4 STG.E.128 desc[UR6][R30.64+0x3000], R88 ;  /* 0x003000581e00c986 */ /* 0x0003e2000c101d06 */
[----:B--2---:R-:W-:-:S04]  /*1bb70*/  @!P3 LEA R32, P1, R103, R28, 0x2 ;  /* 0x0000001c6720b211 */ /* 0x004fc800078210ff */
[C---:B------:R-:W-:Y:S02]  /*1bb80*/  @!P3 LEA.HI.X R33, R103.reuse, R29, R102, 0x2, P1 ;  /* 0x0000001d6721b211 */ /* 0x040fe400008f1466 */
[----:B------:R-:W2:Y:S03]  /*1bb90*/  @!P2 LDC.64 R28, c[0x0][0x3f8] ;  /* 0x0000fe00ff1cab82 */ /* 0x000ea60000000a00 */
[----:B------:R1:W-:Y:S01]  /*1bba0*/  @!P3 STG.E.128 desc[UR6][R32.64+0x3100], R56 ;  /* 0x003100382000b986 */ /* 0x0003e2000c101d06 */
[----:B--2---:R-:W-:-:S04]  /*1bbb0*/  @!P2 LEA R28, P1, R103, R28, 0x2 ;  /* 0x0000001c671ca211 */ /* 0x004fc800078210ff */
[----:B------:R-:W-:-:S05]  /*1bbc0*/  @!P2 LEA.HI.X R29, R103, R29, R102, 0x2, P1 ;  /* 0x0000001d671da211 */ /* 0x000fca00008f1466 */
[----:B------:R1:W-:Y:S04]  /*1bbd0*/  @!P2 STG.E.128 desc[UR6][R28.64+0x3200], R24 ;  /* 0x003200181c00a986 */ /* 0x0003e8000c101d06 */
.L_x_4642:
[----:B------:R-:W-:Y:S05]  /*1bbe0*/  BSYNC.RECONVERGENT B0 ;  /* 0x0000000000007941 */ /* 0x000fea0003800200 */
.L_x_4641:
        /* <DEDUP_REMOVED lines=18> */
.L_x_4644:
[----:B------:R-:W-:Y:S05]  /*1bd10*/  BSYNC.RECONVERGENT B0 ;  /* 0x0000000000007941 */ /* 0x000fea0003800200 */
.L_x_4643:
        /* <DEDUP_REMOVED lines=19> */
.L_x_4646:
[----:B------:R-:W-:Y:S05]  /*1be50*/  BSYNC.RECONVERGENT B0 ;  /* 0x0000000000007941 */ /* 0x000fea0003800200 */
.L_x_4645:
        /* <DEDUP_REMOVED lines=8> */
[----:B---3--:R-:W3:Y:S08]  /*1bee0*/  @!P3 LDC.64 R16, c[0x0][0x3f8] ;  /* 0x0000fe00ff10bb82 */ /* 0x008ef00000000a00 */
[----:B------:R-:W5:Y:S01]  /*1bef0*/  @!P1 LDC.64 R2, c[0x0][0x3f8] ;  /* 0x0000fe00ff029b82 */ /* 0x000f620000000a00 */
[----:B-1----:R-:W-:-:S04]  /*1bf00*/  @!P4 LEA R18, P0, R103, R18, 0x2 ;  /* 0x000000126712c211 */ /* 0x002fc800078010ff */
[C---:B------:R-:W-:Y:S02]  /*1bf10*/  @!P4 LEA.HI.X R19, R103.reuse, R19, R102, 0x2, P0 ;  /* 0x000000136713c211 */ /* 0x040fe400000f1466 */
[----:B---3--:R-:W-:-:S03]  /*1bf20*/  @!P3 LEA R16, P2, R103, R16, 0x2 ;  /* 0x000000106710b211 */ /* 0x008fc600078410ff */
[----:B------:R1:W-:Y:S01]  /*1bf30*/  @!P4 STG.E.128 desc[UR6][R18.64+0x7800], R76 ;  /* 0x0078004c1200c986 */ /* 0x0003e2000c101d06 */
[C---:B------:R-:W-:Y:S02]  /*1bf40*/  @!P3 LEA.HI.X R17, R103.reuse, R17, R102, 0x2, P2 ;  /* 0x000000116711b211 */ /* 0x040fe400010f1466 */
[----:B-----5:R-:W-:-:S03]  /*1bf50*/  @!P1 LEA R2, P0, R103, R2, 0x2 ;  /* 0x0000000267029211 */ /* 0x020fc600078010ff */
[----:B------:R1:W-:Y:S01]  /*1bf60*/  @!P3 STG.E.128 desc[UR6][R16.64+0x7900], R44 ;  /* 0x0079002c1000b986 */ /* 0x0003e2000c101d06 */
[----:B------:R-:W-:-:S05]  /*1bf70*/  @!P1 LEA.HI.X R3, R103, R3, R102, 0x2, P0 ;  /* 0x0000000367039211 */ /* 0x000fca00000f1466 */
[----:B------:R1:W-:Y:S04]  /*1bf80*/  @!P1 STG.E.128 desc[UR6][R2.64+0x7a00], R12 ;  /* 0x007a000c02009986 */ /* 0x0003e8000c101d06 */
.L_x_4648:
[----:B------:R-:W-:Y:S05]  /*1bf90*/  BSYNC.RECONVERGENT B0 ;  /* 0x0000000000007941 */ /* 0x000fea0003800200 */
.L_x_4647:
        /* <DEDUP_REMOVED lines=18> */
.L_x_4650:
[----:B------:R-:W-:Y:S05]  /*1c0c0*/  BSYNC.RECONVERGENT B0 ;  /* 0x0000000000007941 */ /* 0x000fea0003800200 */
.L_x_4649:
        /* <DEDUP_REMOVED lines=19> */
.L_x_4651:
        /* <DEDUP_REMOVED lines=16> */
.L_x_6919:


//--------------------- .text._ZN5flash24flash_fwd_splitkv_kernelI23Flash_fwd_kernel_traitsILi192ELi64ELi64ELi4ELb0ELb0EN7cutlass6half_tE19Flash_kernel_traitsILi192ELi64ELi64ELi4ES3_EELb0ELb0ELb1ELb0ELb0ELb1ELb1ELb1EEEvNS_16Flash_fwd_paramsE --------------------------
	.section	.text._ZN5flash24flash_fwd_splitkv_kernelI23Flash_fwd_kernel_traitsILi192ELi64ELi64ELi4ELb0ELb0EN7cutlass6half_tE19Flash_kernel_traitsILi192ELi64ELi64ELi4ES3_EELb0ELb0ELb1ELb0ELb0ELb1ELb1ELb1EEEvNS_16Flash_fwd_paramsE,"ax",@progbits
	.align	128
        .global         _ZN5flash24flash_fwd_splitkv_kernelI23Flash_fwd_kernel_traitsILi192ELi64ELi64ELi4ELb0ELb0EN7cutlass6half_tE19Flash_kernel_traitsILi192ELi64ELi64ELi4ES3_EELb0ELb0ELb1ELb0ELb0ELb1ELb1ELb1EEEvNS_16Flash_fwd_paramsE
        .type           _ZN5flash24flash_fwd_splitkv_kernelI23Flash_fwd_kernel_traitsILi192ELi64ELi64ELi4ELb0ELb0EN7cutlass6half_tE19Flash_kernel_traitsILi192ELi64ELi64ELi4ES3_EELb0ELb0ELb1ELb0ELb0ELb1ELb1ELb1EEEvNS_16Flash_fwd_paramsE,@function
        .size           _ZN5flash24flash_fwd_splitkv_kernelI23Flash_fwd_kernel_traitsILi192ELi64ELi64ELi4ELb0ELb0EN7cutlass6half_tE19Flash_kernel_traitsILi192ELi64ELi64ELi4ES3_EELb0ELb0ELb1ELb0ELb0ELb1ELb1ELb1EEEvNS_16Flash_fwd_paramsE,(.L_x_6920 - _ZN5flash24flash_fwd_splitkv_kernelI23Flash_fwd_kernel_traitsILi192ELi64ELi64ELi4ELb0ELb0EN7cutlass6half_tE19Flash_kernel_traitsILi192ELi64ELi64ELi4ES3_EELb0ELb0ELb1ELb0ELb0ELb1ELb1ELb1EEEvNS_16Flash_fwd_paramsE)
        .other          _ZN5flash24flash_fwd_splitkv_kernelI23Flash_fwd_kernel_traitsILi192ELi64ELi64ELi4ELb0ELb0EN7cutlass6half_tE19Flash_kernel_traitsILi192ELi64ELi64ELi4ES3_EELb0ELb0ELb1ELb0ELb0ELb1ELb1ELb1EEEvNS_16Flash_fwd_paramsE,@"STO_CUDA_ENTRY STV_DEFAULT"
_ZN5flash24flash_fwd_splitkv_kernelI23Flash_fwd_kernel_traitsILi192ELi64ELi64ELi4ELb0ELb0EN7cutlass6half_tE19Flash_kernel_traitsILi192ELi64ELi64ELi4ES3_EELb0ELb0ELb1ELb0ELb0ELb1ELb1ELb1EEEvNS_16Flash_fwd_paramsE:
.text._ZN5flash24flash_fwd_splitkv_kernelI23Flash_fwd_kernel_traitsILi192ELi64ELi64ELi4ELb0ELb0EN7cutlass6half_tE19Flash_kernel_traitsILi192ELi64ELi64ELi4ES3_EELb0ELb0ELb1ELb0ELb0ELb1ELb1ELb1EEEvNS_16Flash_fwd_paramsE:
        /* <DEDUP_REMOVED lines=68> */
.L_x_4652:
        /* <DEDUP_REMOVED lines=87> */
.L_x_4655:
[----:B------:R-:W-:Y:S05]  /*09b0*/  BSYNC.RECONVERGENT B0 ;  /* 0x0000000000007941 */ /* 0x000fea0003800200 */
.L_x_4654:
        /* <DEDUP_REMOVED lines=20> */
.L_x_4657:
[----:B------:R-:W-:Y:S05]  /*0b00*/  BSYNC.RECONVERGENT B0 ;  /* 0x0000000000007941 */ /* 0x000fea0003800200 */
.L_x_4656:
        /* <DEDUP_REMOVED lines=20> */
.L_x_4659:
[----:B------:R-:W-:Y:S05]  /*0c50*/  BSYNC.RECONVERGENT B0 ;  /* 0x0000000000007941 */ /* 0x000fea0003800200 */
.L_x_4658:
        /* <DEDUP_REMOVED lines=20> */
.L_x_4661:
[----:B------:R-:W-:Y:S05]  /*0da0*/  BSYNC.RECONVERGENT B0 ;  /* 0x0000000000007941 */ /* 0x000fea0003800200 */
.L_x_4660:
        /* <DEDUP_REMOVED lines=19> */
.L_x_4663:
[----:B------:R-:W-:Y:S05]  /*0ee0*/  BSYNC.RECONVERGENT B0 ;  /* 0x0000000000007941 */ /* 0x000fea0003800200 */
.L_x_4662:
        /* <DEDUP_REMOVED lines=18> */
.L_x_4665:
[----:B------:R-:W-:Y:S05]  /*1010*/  BSYNC.RECONVERGENT B0 ;  /* 0x0000000000007941 */ /* 0x000fea0003800200 */
.L_x_4664:
        /* <DEDUP_REMOVED lines=18> */
.L_x_4667:
[----:B------:R-:W-:Y:S05]  /*1140*/  BSYNC.RECONVERGENT B0 ;  /* 0x0000000000007941 */ /* 0x000fea0003800200 */
.L_x_4666:
        /* <DEDUP_REMOVED lines=18> */
.L_x_4669:
[----:B------:R-:W-:Y:S05]  /*1270*/  BSYNC.RECONVERGENT B0 ;  /* 0x0000000000007941 */ /* 0x000fea0003800200 */
.L_x_4668:
        /* <DEDUP_REMOVED lines=32> */
.L_x_4653:
        /* <DEDUP_REMOVED lines=11> */
.L_x_4670:
        /* <DEDUP_REMOVED lines=102> */
.L_x_4671:
        /* <DEDUP_REMOVED lines=15> */
.L_x_4673:
[----:B------:R-:W2:Y:S01]  /*1c80*/  LDC.64 R8, c[0x0][0x3b8] ;  /* 0x0000ee00ff087b82 */ /* 0x000ea20000000a00 */
[----:B-1----:R-:W-:-:S05]  /*1c90*/  IADD3 R2, PT, PT, R7, R0, RZ ;  /* 0x0000000007027210 */ /* 0x002fca0007ffe0ff */
[C---:B--2---:R-:W-:Y:S02]  /*1ca0*/  IMAD R23, R2.reuse, R9, RZ ;  /* 0x0000000902177224 */ /* 0x044fe400078e02ff */
[----:B------:R-:W-:-:S05]  /*1cb0*/  IMAD.WIDE.U32 R2, R2, R8, RZ ;  /* 0x0000000802027225 */ /* 0x000fca00078e00ff */
[----:B------:R-:W-:Y:S02]  /*1cc0*/  IADD3 R23, PT, PT, R3, R23, RZ ;  /* 0x0000001703177210 */ /* 0x000fe40007ffe0ff */
[----:B------:R-:W-:Y:S02]  /*1cd0*/  MOV R22, R2 ;  /* 0x0000000200167202 */ /* 0x000fe40000000f00 */
.L_x_4674:
        /* <DEDUP_REMOVED lines=14> */
.L_x_4675:
[----:B------:R-:W1:Y:S01]  /*1dc0*/  LDC.64 R2, c[0x0][0x3c0] ;  /* 0x0000f000ff027b82 */ /* 0x000e620000000a00 */
[----:B------:R-:W-:-:S05]  /*1dd0*/  IADD3 R0, PT, PT, R7, R0, RZ ;  /* 0x0000000007007210 */ /* 0x000fca0007ffe0ff */
[C---:B-1----:R-:W-:Y:S02]  /*1de0*/  IMAD R21, R0.reuse, R3, RZ ;  /* 0x0000000300157224 */ /* 0x042fe400078e02ff */
[----:B-----5:R-:W-:-:S05]  /*1df0*/  IMAD.WIDE.U32 R6, R0, R2, RZ ;  /* 0x0000000200067225 */ /* 0x020fca00078e00ff */
[----:B------:R-:W-:Y:S02]  /*1e00*/  IADD3 R21, PT, PT, R7, R21, RZ ;  /* 0x0000001507157210 */ /* 0x000fe40007ffe0ff */
[----:B------:R-:W-:-:S07]  /*1e10*/  MOV R20, R6 ;  /* 0x0000000600147202 */ /* 0x000fce0000000f00 */
.L_x_4676:
        /* <DEDUP_REMOVED lines=51> */
.L_x_4672:
        /* <DEDUP_REMOVED lines=175> */
.L_x_4745:
        /* <DEDUP_REMOVED lines=18> */
.L_x_4679:
[----:B-12-4-:R-:W-:Y:S05]  /*2d60*/  BSYNC.RECONVERGENT B0 ;  /* 0x0000000000007941 */ /* 0x016fea0003800200 */
.L_x_4678:
        /* <DEDUP_REMOVED lines=16> */
.L_x_4681:
[----:B------:R-:W-:Y:S05]  /*2e70*/  BSYNC.RECONVERGENT B0 ;  /* 0x0000000000007941 */ /* 0x000fea0003800200 */
.L_x_4680:
        /* <DEDUP_REMOVED lines=20> */
.L_x_4683:
[----:B------:R-:W-:Y:S05]  /*2fc0*/  BSYNC.RECONVERGENT B0 ;  /* 0x0000000000007941 */ /* 0x000fea0003800200 */
.L_x_4682:
        /* <DEDUP_REMOVED lines=21> */
.L_x_4685:
[----:B------:R-:W-:Y:S05]  /*3120*/  BSYNC.RECONVERGENT B0 ;  /* 0x0000000000007941 */ /* 0x000fea0003800200 */
.L_x_4684:
        /* <DEDUP_REMOVED lines=16> */
.L_x_4689:
[----:B------:R-:W-:Y:S05]  /*3230*/  BSYNC.RECONVERGENT B0 ;  /* 0x0000000000007941 */ /* 0x000fea0003800200 */
.L_x_4688:
        /* <DEDUP_REMOVED lines=15> */
.L_x_4691:
[----:B------:R-:W-:Y:S05]  /*3330*/  BSYNC.RECONVERGENT B0 ;  /* 0x0000000000007941 */ /* 0x000fea0003800200 */
.L_x_4690:
        /* <DEDUP_REMOVED lines=17> */
.L_x_4693:
[----:B------:R-:W-:Y:S05]  /*3450*/  BSYNC.RECONVERGENT B0 ;  /* 0x0000000000007941 */ /* 0x000fea0003800200 */
.L_x_4692:
        /* <DEDUP_REMOVED lines=22> */
.L_x_4687:
        /* <DEDUP_REMOVED lines=59> */
.L_x_4699:
[----:B------:R-:W-:Y:S05]  /*3970*/  BSYNC.RECONVERGENT B0 ;  /* 0x0000000000007941 */ /* 0x000fea0003800200 */
.L_x_4698:
        /* <DEDUP_REMOVED lines=52> */
.L_x_4701:
[----:B------:R-:W-:Y:S05]  /*3cc0*/  BSYNC.RECONVERGENT B0 ;  /* 0x0000000000007941 */ /* 0x000fea0003800200 */
.L_x_4700:
        /* <DEDUP_REMOVED lines=51> */
.L_x_4697:
[----:B------:R-:W-:Y:S05]  /*4000*/  BSYNC.RECONVERGENT B1 ;  /* 0x0000000000017941 */ /* 0x000fea0003800200 */
.L_x_4696:
        /* <DEDUP_REMOVED lines=68> */
.L_x_4705:
[----:B------:R-:W-:Y:S05]  /*4450*/  BSYNC.RECONVERGENT B0 ;  /* 0x0000000000007941 */ /* 0x000fea0003800200 */
.L_x_4704:
        /* <DEDUP_REMOVED lines=52> */
.L_x_4707:
[----:B------:R-:W-:Y:S05]  /*47a0*/  BSYNC.RECONVERGENT B0 ;  /* 0x0000000000007941 */ /* 0x000fea0003800200 */
.L_x_4706:
        /* <DEDUP_REMOVED lines=51> */
.L_x_4703:
[----:B------:R-:W-:Y:S05]  /*4ae0*/  BSYNC.RECONVERGENT B1 ;  /* 0x0000000000017941 */ /* 0x000fea0003800200 */
.L_x_4702:
        /* <DEDUP_REMOVED lines=68> */
.L_x_4711:
[----:B------:R-:W-:Y:S05]  /*4f30*/  BSYNC.RECONVERGENT B0 ;  /* 0x0000000000007941 */ /* 0x000fea0003800200 */
.L_x_4710:
        /* <DEDUP_REMOVED lines=52> */
.L_x_4713:
[----:B------:R-:W-:Y:S05]  /*5280*/  BSYNC.RECONVERGENT B0 ;  /* 0x0000000000007941 */ /* 0x000fea0003800200 */
.L_x_4712:
        /* <DEDUP_REMOVED lines=51> */
.L_x_4709:
[----:B------:R-:W-:Y:S05]  /*55c0*/  BSYNC.RECONVERGENT B1 ;  /* 0x0000000000017941 */ /* 0x000fea0003800200 */
.L_x_4708:
        /* <DEDUP_REMOVED lines=70> */
.L_x_4717:
[----:B------:R-:W-:Y:S05]  /*5a30*/  BSYNC.RECONVERGENT B0 ;  /* 0x0000000000007941 */ /* 0x000fea0003800200 */
.L_x_4716:
        /* <DEDUP_REMOVED lines=52> */
.L_x_4719:
[----:B------:R-:W-:Y:S05]  /*5d80*/  BSYNC.RECONVERGENT B0 ;  /* 0x0000000000007941 */ /* 0x000fea0003800200 */
.L_x_4718:
        /* <DEDUP_REMOVED lines=51> */
.L_x_4715:
[----:B------:R-:W-:Y:S05]  /*60c0*/  BSYNC.RECONVERGENT B1 ;  /* 0x0000000000017941 */ /* 0x000fea0003800200 */
.L_x_4714:
        /* <DEDUP_REMOVED lines=8> */
.L_x_4695:
        /* <DEDUP_REMOVED lines=99> */
.L_x_4723:
[----:B------:R-:W-:Y:S05]  /*6780*/  BSYNC.RECONVERGENT B0 ;  /* 0x0000000000007941 */ /* 0x000fea0003800200 */
.L_x_4722:
        /* <DEDUP_REMOVED lines=93> */
.L_x_4725:
[----:B------:R-:W-:Y:S05]  /*6d60*/  BSYNC.RECONVERGENT B0 ;  /* 0x0000000000007941 */ /* 0x000fea0003800200 */
.L_x_4724:
        /* <DEDUP_REMOVED lines=92> */
.L_x_4721:
[----:B------:R-:W-:Y:S05]  /*7330*/  BSYNC.RECONVERGENT B1 ;  /* 0x0000000000017941 */ /* 0x000fea0003800200 */
.L_x_4720:
        /* <DEDUP_REMOVED lines=100> */
.L_x_4729:
[----:B------:R-:W-:Y:S05]  /*7980*/  BSYNC.RECONVERGENT B0 ;  /* 0x0000000000007941 */ /* 0x000fea0003800200 */
.L_x_4728:
        /* <DEDUP_REMOVED lines=93> */
.L_x_4731:
[----:B------:R-:W-:Y:S05]  /*7f60*/  BSYNC.RECONVERGENT B0 ;  /* 0x0000000000007941 */ /* 0x000fea0003800200 */
.L_x_4730:
        /* <DEDUP_REMOVED lines=92> */
.L_x_4727:
[----:B------:R-:W-:Y:S05]  /*8530*/  BSYNC.RECONVERGENT B1 ;  /* 0x0000000000017941 */ /* 0x000fea0003800200 */
.L_x_4726:
        /* <DEDUP_REMOVED lines=101> */
.L_x_4735:
[----:B------:R-:W-:Y:S05]  /*8b90*/  BSYNC.RECONVERGENT B0 ;  /* 0x0000000000007941 */ /* 0x000fea0003800200 */
.L_x_4734:
        /* <DEDUP_REMOVED lines=93> */
.L_x_4737:
[----:B------:R-:W-:Y:S05]  /*9170*/  BSYNC.RECONVERGENT B0 ;  /* 0x0000000000007941 */ /* 0x000fea0003800200 */
.L_x_4736:
        /* <DEDUP_REMOVED lines=92> */
.L_x_4733:
[----:B------:R-:W-:Y:S05]  /*9740*/  BSYNC.RECONVERGENT B1 ;  /* 0x0000000000017941 */ /* 0x000fea0003800200 */
.L_x_4732:
        /* <DEDUP_REMOVED lines=104> */
.L_x_4741:
[----:B------:R-:W-:Y:S05]  /*9dd0*/  BSYNC.RECONVERGENT B0 ;  /* 0x0000000000007941 */ /* 0x000fea0003800200 */
.L_x_4740:
        /* <DEDUP_REMOVED lines=92> */
.L_x_4743:
[----:B------:R-:W-:Y:S05]  /*a3a0*/  BSYNC.RECONVERGENT B0 ;  /* 0x0000000000007941 */ /* 0x000fea0003800200 */
.L_x_4742:
        /* <DEDUP_REMOVED lines=90> */
.L_x_4739:
[----:B------:R-:W-:Y:S05]  /*a950*/  BSYNC.RECONVERGENT B1 ;  /* 0x0000000000017941 */ /* 0x000fea0003800200 */
.L_x_4738:
[----:B------:R-:W5:Y:S08]  /*a960*/  LDC R3, c[0x0][0x450] ;  /* 0x00011400ff037b82 */ /* 0x000f700000000800 */
[----:B------:R-:W1:Y:S01]  /*a970*/  LDC R11, c[0x0][0x450] ;  /* 0x00011400ff0b7b82 */ /* 0x000e620000000800 */
[----:B-----5:R-:W-:Y:S05]  /*a980*/  IMAD.U32 R3, R3, -0x20, RZ ;  /* 0xffffffe003037824 */ /* 0x020fea00078e00ff */
[C---:B------:R-:W-:Y:S02]  /*a990*/  LEA R78, P1, R3.reuse, R78, 0x1 ;  /* 0x0000004e034e7211 */ /* 0x040fe400078208ff */
[C---:B------:R-:W-:Y:S02]  /*a9a0*/  LEA R76, P0, R3.reuse, R76, 0x1 ;  /* 0x0000004c034c7211 */ /* 0x040fe400078008ff */
[C---:B------:R-:W-:Y:S02]  /*a9b0*/  LEA.HI.X.SX32 R79, R3.reuse, R79, 0x1, P1 ;  /* 0x0000004f034f7211 */ /* 0x040fe400008f0eff */
[----:B-1----:R-:W-:Y:S09]  /*a9c0*/  LEA.HI.X.SX32 R77, R3, R77, 0x1, P0 ;  /* 0x0000004d034d7211 */ /* 0x002ff200000f0eff */
.L_x_4694:
[----:B------:R-:W-:Y:S05]  /*a9d0*/  BSYNC.RECONVERGENT B2 ;  /* 0x0000000000027941 */ /* 0x000fea0003800200 */
.L_x_4686:
        /* <DEDUP_REMOVED lines=91> */
.L_x_4744:
[----:B------:R-:W-:Y:S02]  /*af90*/  IADD3 R74, P1, PT, R74, R81, RZ ;  /* 0x000000514a4a7210 */ /* 0x000fe40007f3e0ff */
[----:B------:R-:W-:Y:S03]  /*afa0*/  IADD3 R14, P0, PT, R14, R85, RZ ;  /* 0x000000550e0e7210 */ /* 0x000fe60007f1e0ff */
[----:B------:R-:W-:Y:S02]  /*afb0*/  IMAD.X R75, R75, 0x1, R80, P1 ;  /* 0x000000014b4b7824 */ /* 0x000fe400008e0650 */
[----:B------:R-:W-:Y:S01]  /*afc0*/  IMAD.X R15, R15, 0x1, R83, P0 ;  /* 0x000000010f0f7824 */ /* 0x000fe200000e0653 */
[----:B------:R-:W-:Y:S07]  /*afd0*/  @P2 BRA `(.L_x_4745) ;  /* 0xffffff7c00182947 */ /* 0x000fee000383ffff */
.L_x_4677:
        /* <DEDUP_REMOVED lines=42> */
.L_x_4750:
[----:B------:R2:W-:Y:S02]  /*b280*/  STS.128 [R2+0x4000], RZ ;  /* 0x004000ff02007388 */ /* 0x0005e40000000c00 */
.L_x_4749:
[----:B------:R-:W-:Y:S05]  /*b290*/  BSYNC.RECONVERGENT B0 ;  /* 0x0000000000007941 */ /* 0x000fea0003800200 */
.L_x_4748:
        /* <DEDUP_REMOVED lines=26> */
.L_x_4753:
[----:B------:R1:W-:Y:S02]  /*b440*/  STS.128 [R2+0x4800], RZ ;  /* 0x004800ff02007388 */ /* 0x0003e40000000c00 */
.L_x_4752:
[----:B------:R-:W-:Y:S05]  /*b450*/  BSYNC.RECONVERGENT B0 ;  /* 0x0000000000007941 */ /* 0x000fea0003800200 */
.L_x_4751:
        /* <DEDUP_REMOVED lines=26> */
.L_x_4756:
[----:B------:R2:W-:Y:S02]  /*b600*/  STS.128 [R2+0x5000], RZ ;  /* 0x005000ff02007388 */ /* 0x0005e40000000c00 */
.L_x_4755:
[----:B------:R-:W-:Y:S05]  /*b610*/  BSYNC.RECONVERGENT B0 ;  /* 0x0000000000007941 */ /* 0x000fea0003800200 */
.L_x_4754:
        /* <DEDUP_REMOVED lines=26> */
.L_x_4758:
[----:B------:R2:W-:Y:S01]  /*b7c0*/  STS.128 [R2+0x5800], RZ ;  /* 0x005800ff02007388 */ /* 0x0005e20000000c00 */
[----:B------:R-:W-:Y:S05]  /*b7d0*/  BRA `(.L_x_4757) ;  /* 0x0000006c00847947 */ /* 0x000fea0003800000 */
.L_x_4747:
        /* <DEDUP_REMOVED lines=81> */
.L_x_4765:
[----:B------:R-:W-:Y:S05]  /*bcf0*/  BSYNC.RECONVERGENT B0 ;  /* 0x0000000000007941 */ /* 0x000fea0003800200 */
.L_x_4764:
[----:B-----5:R-:W-:Y:S01]  /*bd00*/  IMAD.MOV.U32 R6, RZ, RZ, R18 ;  /* 0x000000ffff067224 */ /* 0x020fe200078e0012 */
[----:B------:R-:W-:Y:S01]  /*bd10*/  MOV R4, R16 ;  /* 0x0000001000047202 */ /* 0x000fe20000000f00 */
[----:B------:R-:W-:Y:S01]  /*bd20*/  IMAD.MOV.U32 R7, RZ, RZ, R19 ;  /* 0x000000ffff077224 */ /* 0x000fe200078e0013 */
[----:B------:R-:W-:Y:S02]  /*bd30*/  MOV R5, R17 ;  /* 0x0000001100057202 */ /* 0x000fe40000000f00 */
.L_x_4763:
[----:B------:R-:W-:Y:S05]  /*bd40*/  BSYNC.RECONVERGENT B1 ;  /* 0x0000000000017941 */ /* 0x000fea0003800200 */
.L_x_4762:
        /* <DEDUP_REMOVED lines=49> */
.L_x_4769:
[----:B------:R-:W-:Y:S05]  /*c060*/  BSYNC.RECONVERGENT B0 ;  /* 0x0000000000007941 */ /* 0x000fea0003800200 */
.L_x_4768:
[----:B-----5:R4:W-:Y:S02]  /*c070*/  STS.128 [R2+0x2000], R16 ;  /* 0x0020001002007388 */ /* 0x0209e40000000c00 */
.L_x_4767:
[----:B------:R-:W-:Y:S05]  /*c080*/  BSYNC.RECONVERGENT B1 ;  /* 0x0000000000017941 */ /* 0x000fea0003800200 */
.L_x_4766:
        /* <DEDUP_REMOVED lines=47> */
.L_x_4771:
[----:B------:R-:W-:Y:S05]  /*c380*/  BSYNC.RECONVERGENT B0 ;  /* 0x0000000000007941 */ /* 0x000fea0003800200 */
.L_x_4770:
[----:B-----5:R1:W-:Y:S02]  /*c390*/  STS.128 [R2+0x4000], R16 ;  /* 0x0040001002007388 */ /* 0x0203e40000000c00 */
.L_x_4761:
[----:B------:R-:W-:Y:S05]  /*c3a0*/  BSYNC.RECONVERGENT B2 ;  /* 0x0000000000027941 */ /* 0x000fea0003800200 */
.L_x_4760:
        /* <DEDUP_REMOVED lines=54> */
.L_x_4777:
[----:B------:R-:W-:Y:S05]  /*c710*/  BSYNC.RECONVERGENT B0 ;  /* 0x0000000000007941 */ /* 0x000fea0003800200 */
.L_x_4776:
[----:B-----5:R4:W-:Y:S02]  /*c720*/  STS.128 [R2+0x800], R16 ;  /* 0x0008001002007388 */ /* 0x0209e40000000c00 */
.L_x_4775:
[----:B------:R-:W-:Y:S05]  /*c730*/  BSYNC.RECONVERGENT B1 ;  /* 0x0000000000017941 */ /* 0x000fea0003800200 */
.L_x_4774:
        /* <DEDUP_REMOVED lines=47> */
.L_x_4781:
[----:B------:R-:W-:Y:S05]  /*ca30*/  BSYNC.RECONVERGENT B0 ;  /* 0x0000000000007941 */ /* 0x000fea0003800200 */
.L_x_4780:
[----:B-----5:R4:W-:Y:S02]  /*ca40*/  STS.128 [R2+0x2800], R16 ;  /* 0x0028001002007388 */ /* 0x0209e40000000c00 */
.L_x_4779:
[----:B------:R-:W-:Y:S05]  /*ca50*/  BSYNC.RECONVERGENT B1 ;  /* 0x0000000000017941 */ /* 0x000fea0003800200 */
.L_x_4778:
        /* <DEDUP_REMOVED lines=46> */
.L_x_4783:
[----:B------:R-:W-:Y:S05]  /*cd40*/  BSYNC.RECONVERGENT B0 ;  /* 0x0000000000007941 */ /* 0x000fea0003800200 */
.L_x_4782:
[----:B-----5:R4:W-:Y:S02]  /*cd50*/  STS.128 [R2+0x4800], R16 ;  /* 0x0048001002007388 */ /* 0x0209e40000000c00 */
.L_x_4773:
[----:B------:R-:W-:Y:S05]  /*cd60*/  BSYNC.RECONVERGENT B2 ;  /* 0x0000000000027941 */ /* 0x000fea0003800200 */
.L_x_4772:
        /* <DEDUP_REMOVED lines=54> */
.L_x_4789:
[----:B------:R-:W-:Y:S05]  /*d0d0*/  BSYNC.RECONVERGENT B0 ;  /* 0x0000000000007941 */ /* 0x000fea0003800200 */
.L_x_4788:
[----:B-----5:R4:W-:Y:S02]  /*d0e0*/  STS.128 [R2+0x1000], R16 ;  /* 0x0010001002007388 */ /* 0x0209e40000000c00 */
.L_x_4787:
[----:B------:R-:W-:Y:S05]  /*d0f0*/  BSYNC.RECONVERGENT B1 ;  /* 0x0000000000017941 */ /* 0x000fea0003800200 */
.L_x_4786:
        /* <DEDUP_REMOVED lines=47> */
.L_x_4793:
[----:B------:R-:W-:Y:S05]  /*d3f0*/  BSYNC.RECONVERGENT B0 ;  /* 0x0000000000007941 */ /* 0x000fea0003800200 */
.L_x_4792:
[----:B-----5:R1:W-:Y:S02]  /*d400*/  STS.128 [R2+0x3000], R16 ;  /* 0x0030001002007388 */ /* 0x0203e40000000c00 */
.L_x_4791:
[----:B------:R-:W-:Y:S05]  /*d410*/  BSYNC.RECONVERGENT B1 ;  /* 0x0000000000017941 */ /* 0x000fea0003800200 */
.L_x_4790:
        /* <DEDUP_REMOVED lines=46> */
.L_x_4795:
[----:B------:R-:W-:Y:S05]  /*d700*/  BSYNC.RECONVERGENT B0 ;  /* 0x0000000000007941 */ /* 0x000fea0003800200 */
.L_x_4794:
[----:B-----5:R4:W-:Y:S02]  /*d710*/  STS.128 [R2+0x5000], R16 ;  /* 0x0050001002007388 */ /* 0x0209e40000000c00 */
.L_x_4785:
[----:B------:R-:W-:Y:S05]  /*d720*/  BSYNC.RECONVERGENT B2 ;  /* 0x0000000000027941 */ /* 0x000fea0003800200 */
.L_x_4784:
[----:B------:R-:W-:-:S04]  /*d730*/  IADD3 R34, PT, PT, R108, 0x30, RZ ;  /* 0x000000306c227810 */ /* 0x000fc80007ffe0ff */
[----:B------:R-:W-:-:S13]  /*d740*/  ISETP.GE.AND P0, PT, R34, R11, PT ;  /* 0x0000000b2200720c */ /* 0x000fda0003f06270 */
[----:B------:R-:W-:Y:S05]  /*d750*/  @P0 BRA `(.L_x_4757) ;  /* 0x0000004c00a40947 */ /* 0x000fea0003800000 */
[----:B------:R-:W2:Y:S01]  /*d760*/  LDC R11, c[0x0][0x440] ;  /* 0x00011000ff0b7b82 */ /* 0x000ea20000000800 */
[----:B-1-34-:R-:W-:Y:S01]  /*d770*/  IMAD.WIDE.U32 R28, R14, 0x60, R28 ;  /* 0x000000600e1c7825 */ /* 0x01afe200078e001c */
[----:B------:R-:W-:Y:S03]  /*d780*/  BSSY.RECONVERGENT B1, `(.L_x_4796) ;  /* 0x0000034000017945 */ /* 0x000fe60003800200 */
[----:B------:R-:W-:Y:S01]  /*d790*/  IMAD R15, R15, 0x60, RZ ;  /* 0x000000600f0f7824 */ /* 0x000fe200078e02ff */
[----:B------:R-:W-:-:S04]  /*d7a0*/  MOV R14, R28 ;  /* 0x0000001c000e7202 */ /* 0x000fc80000000f00 */
[----:B------:R-:W-:Y:S02]  /*d7b0*/  IADD3 R15, PT, PT, R15, R29, RZ ;  /* 0x0000001d0f0f7210 */ /* 0x000fe40007ffe0ff */
[----:B--2---:R-:W-:-:S13]  /*d7c0*/  ISETP.GE.AND P0, PT, R12, R11, PT ;  /* 0x0000000b0c00720c */ /* 0x004fda0003f06270 */
[----:B------:R1:W-:Y:S01]  /*d7d0*/  @P0 STS.128 [R2+0x1800], RZ ;  /* 0x001800ff02000388 */ /* 0x0003e20000000c00 */
[----:B------:R-:W-:Y:S05]  /*d7e0*/  @P0 BRA `(.L_x_4797) ;  /* 0x0000000000b40947 */ /* 0x000fea0003800000 */
[----:B------:R2:W5:Y:S01]  /*d7f0*/  LDG.E.128 R16, desc[UR6][R14.64] ;  /* 0x000000060e107981 */ /* 0x000562000c1e1d00 */
[----:B------:R-:W-:Y:S01]  /*d800*/  ISETP.GE.AND P0, PT, R12, R3, PT ;  /* 0x000000030c00720c */ /* 0x000fe20003f06270 */
[----:B------:R-:W-:-:S12]  /*d810*/  BSSY.RECONVERGENT B0, `(.L_x_4798) ;  /* 0x0000029000007945 */ /* 0x000fd80003800200 */
[----:B------:R-:W-:Y:S05]  /*d820*/  @P0 BRA `(.L_x_4799) ;  /* 0x00000000009c0947 */ /* 0x000fea0003800000 */
[----:B------:R-:W3:Y:S04]  /*d830*/  LDG.E.64 R4, desc[UR6][R20.64] ;  /* 0x0000000614047981 */ /* 0x000ee8000c1e1b00 */
[----:B-----5:R-:W4:Y:S01]  /*d840*/  LDG.E.64 R6, desc[UR6][R22.64] ;  /* 0x0000000616067981 */ /* 0x020f22000c1e1b00 */
[----:B------:R-:W-:Y:S01]  /*d850*/  MOV R25, R18 ;  /* 0x0000001200197202 */ /* 0x000fe20000000f00 */
[--C-:B------:R-:W-:Y:S02]  /*d860*/  HADD2.F32 R27, -RZ, R17.reuse.H0_H0 ;  /* 0x20000011ff1b7230 */ /* 0x100fe40000004100 */
[----:B------:R-:W-:Y:S02]  /*d870*/  HADD2.F32 R33, -RZ, R17.H1_H1 ;  /* 0x30000011ff217230 */ /* 0x000fe40000004100 */
        /* <DEDUP_REMOVED lines=34> */
.L_x_4799:
[----:B------:R-:W-:Y:S05]  /*daa0*/  BSYNC.RECONVERGENT B0 ;  /* 0x0000000000007941 */ /* 0x000fea0003800200 */
.L_x_4798:
[----:B-----5:R3:W-:Y:S02]  /*dab0*/  STS.128 [R2+0x1800], R16 ;  /* 0x0018001002007388 */ /* 0x0207e40000000c00 */
.L_x_4797:
[----:B------:R-:W-:Y:S05]  /*dac0*/  BSYNC.RECONVERGENT B1 ;  /* 0x0000000000017941 */ /* 0x000fea0003800200 */
.L_x_4796:
[----:B------:R-:W-:Y:S01]  /*dad0*/  ISETP.GE.AND P0, PT, R10, R11, PT ;  /* 0x0000000b0a00720c */ /* 0x000fe20003f06270 */
[----:B------:R-:W-:-:S12]  /*dae0*/  BSSY.RECONVERGENT B1, `(.L_x_4800) ;  /* 0x0000030000017945 */ /* 0x000fd80003800200 */
[----:B------:R4:W-:Y:S01]  /*daf0*/  @P0 STS.128 [R2+0x3800], RZ ;  /* 0x003800ff02000388 */ /* 0x0009e20000000c00 */
[----:B------:R-:W-:Y:S05]  /*db00*/  @P0 BRA `(.L_x_4801) ;  /* 0x0000000000b40947 */ /* 0x000fea0003800000 */
[----:B---3--:R3:W5:Y:S01]  /*db10*/  LDG.E.128 R16, desc[UR6][R14.64+0x80] ;  /* 0x000080060e107981 */ /* 0x008762000c1e1d00 */
[----:B------:R-:W-:Y:S01]  /*db20*/  ISETP.GE.AND P0, PT, R10, R3, PT ;  /* 0x000000030a00720c */ /* 0x000fe20003f06270 */
[----:B------:R-:W-:-:S12]  /*db30*/  BSSY.RECONVERGENT B0, `(.L_x_4802) ;  /* 0x0000029000007945 */ /* 0x000fd80003800200 */
[----:B------:R-:W-:Y:S05]  /*db40*/  @P0 BRA `(.L_x_4803) ;  /* 0x00000000009c0947 */ /* 0x000fea0003800000 */
[----:B------:R-:W2:Y:S04]  /*db50*/  LDG.E.64 R4, desc[UR6][R20.64+0x40] ;  /* 0x0000400614047981 */ /* 0x000ea8000c1e1b00 */
[----:B-----5:R-:W4:Y:S01]  /*db60*/  LDG.E.64 R6, desc[UR6][R22.64+0x40] ;  /* 0x0000400616067981 */ /* 0x020f22000c1e1b00 */
[----:B------:R-:W-:Y:S01]  /*db70*/  MOV R25, R18 ;  /* 0x0000001200197202 */ /* 0x000fe20000000f00 */
        /* <DEDUP_REMOVED lines=36> */
.L_x_4803:
[----:B------:R-:W-:Y:S05]  /*ddc0*/  BSYNC.RECONVERGENT B0 ;  /* 0x0000000000007941 */ /* 0x000fea0003800200 */
.L_x_4802:
[----:B-----5:R1:W-:Y:S02]  /*ddd0*/  STS.128 [R2+0x3800], R16 ;  /* 0x0038001002007388 */ /* 0x0203e40000000c00 */
.L_x_4801:
[----:B------:R-:W-:Y:S05]  /*dde0*/  BSYNC.RECONVERGENT B1 ;  /* 0x0000000000017941 */ /* 0x000fea0003800200 */
.L_x_4800:
[----:B------:R-:W-:-:S13]  /*ddf0*/  ISETP.GE.AND P0, PT, R9, R11, PT ;  /* 0x0000000b0900720c */ /* 0x000fda0003f06270 */
[----:B------:R1:W-:Y:S01]  /*de00*/  @P0 STS.128 [R2+0x5800], RZ ;  /* 0x005800ff02000388 */ /* 0x0003e20000000c00 */
[----:B------:R-:W-:Y:S05]  /*de10*/  @P0 BRA `(.L_x_4757) ;  /* 0x0000004400f40947 */ /* 0x000fea0003800000 */
[----:B-1-3--:R1:W5:Y:S01]  /*de20*/  LDG.E.128 R16, desc[UR6][R14.64+0x100] ;  /* 0x000100060e107981 */ /* 0x00a362000c1e1d00 */
[----:B------:R-:W-:Y:S01]  /*de30*/  ISETP.GE.AND P0, PT, R9, R3, PT ;  /* 0x000000030900720c */ /* 0x000fe20003f06270 */
[----:B------:R-:W-:-:S12]  /*de40*/  BSSY.RECONVERGENT B0, `(.L_x_4804) ;  /* 0x000002a000007945 */ /* 0x000fd80003800200 */
[----:B------:R-:W-:Y:S05]  /*de50*/  @P0 BRA `(.L_x_4805) ;  /* 0x0000000000a00947 */ /* 0x000fea0003800000 */
[----:B------:R-:W3:Y:S04]  /*de60*/  LDG.E.64 R4, desc[UR6][R20.64+0x80] ;  /* 0x0000800614047981 */ /* 0x000ee8000c1e1b00 */
[----:B-----5:R-:W4:Y:S01]  /*de70*/  LDG.E.64 R6, desc[UR6][R22.64+0x80] ;  /* 0x0000800616067981 */ /* 0x020f22000c1e1b00 */
[----:B------:R-:W-:Y:S02]  /*de80*/  HADD2.F32 R24, -RZ, R17.H1_H1 ;  /* 0x30000011ff187230 */ /* 0x000fe40000004100 */
[----:B-12---:R-:W-:Y:S02]  /*de90*/  HADD2.F32 R15, -RZ, R19.H1_H1 ;  /* 0x30000013ff0f7230 */ /* 0x006fe40000004100 */
        /* <DEDUP_REMOVED lines=36> */
.L_x_4805:
[----:B------:R-:W-:Y:S05]  /*e0e0*/  BSYNC.RECONVERGENT B0 ;  /* 0x0000000000007941 */ /* 0x000fea0003800200 */
.L_x_4804:
[----:B-----5:R3:W-:Y:S01]  /*e0f0*/  STS.128 [R2+0x5800], R16 ;  /* 0x0058001002007388 */ /* 0x0207e20000000c00 */
[----:B------:R-:W-:Y:S05]  /*e100*/  BRA `(.L_x_4757) ;  /* 0x0000004400387947 */ /* 0x000fea0003800000 */
.L_x_4759:
        /* <DEDUP_REMOVED lines=97> */
.L_x_4811:
[----:B------:R-:W-:Y:S05]  /*e720*/  BSYNC.RECONVERGENT B0 ;  /* 0x0000000000007941 */ /* 0x000fea0003800200 */
.L_x_4810:
[----:B-----5:R-:W-:Y:S01]  /*e730*/  IMAD.MOV.U32 R6, RZ, RZ, R34 ;  /* 0x000000ffff067224 */ /* 0x020fe200078e0022 */
[----:B------:R-:W-:Y:S01]  /*e740*/  MOV R4, R32 ;  /* 0x0000002000047202 */ /* 0x000fe20000000f00 */
[----:B------:R-:W-:Y:S01]  /*e750*/  IMAD.MOV.U32 R7, RZ, RZ, R35 ;  /* 0x000000ffff077224 */ /* 0x000fe200078e0023 */
[----:B------:R-:W-:Y:S02]  /*e760*/  MOV R5, R33 ;  /* 0x0000002100057202 */ /* 0x000fe40000000f00 */
.L_x_4809:
[----:B------:R-:W-:Y:S05]  /*e770*/  BSYNC.RECONVERGENT B1 ;  /* 0x0000000000017941 */ /* 0x000fea0003800200 */
.L_x_4808:
        /* <DEDUP_REMOVED lines=87> */
.L_x_4815:
[----:B------:R-:W-:Y:S05]  /*ecf0*/  BSYNC.RECONVERGENT B0 ;  /* 0x0000000000007941 */ /* 0x000fea0003800200 */
.L_x_4814:
[----:B-----5:R4:W-:Y:S02]  /*ed00*/  STS.128 [R2+0x2000], R32 ;  /* 0x0020002002007388 */ /* 0x0209e40000000c00 */
.L_x_4813:
[----:B------:R-:W-:Y:S05]  /*ed10*/  BSYNC.RECONVERGENT B1 ;  /* 0x0000000000017941 */ /* 0x000fea0003800200 */
.L_x_4812:
        /* <DEDUP_REMOVED lines=85> */
.L_x_4817:
[----:B------:R-:W-:Y:S05]  /*f270*/  BSYNC.RECONVERGENT B0 ;  /* 0x0000000000007941 */ /* 0x000fea0003800200 */
.L_x_4816:
[----:B-----5:R1:W-:Y:S02]  /*f280*/  STS.128 [R2+0x4000], R32 ;  /* 0x0040002002007388 */ /* 0x0203e40000000c00 */
.L_x_4807:
[----:B------:R-:W-:Y:S05]  /*f290*/  BSYNC.RECONVERGENT B2 ;  /* 0x0000000000027941 */ /* 0x000fea0003800200 */
.L_x_4806:
        /* <DEDUP_REMOVED lines=93> */
.L_x_4823:
[----:B------:R-:W-:Y:S05]  /*f870*/  BSYNC.RECONVERGENT B0 ;  /* 0x0000000000007941 */ /* 0x000fea0003800200 */
.L_x_4822:
[----:B-----5:R4:W-:Y:S02]  /*f880*/  STS.128 [R2+0x800], R32 ;  /* 0x0008002002007388 */ /* 0x0209e40000000c00 */
.L_x_4821:
[----:B------:R-:W-:Y:S05]  /*f890*/  BSYNC.RECONVERGENT B1 ;  /* 0x0000000000017941 */ /* 0x000fea0003800200 */
.L_x_4820:
        /* <DEDUP_REMOVED lines=86> */
.L_x_4827:
[----:B------:R-:W-:Y:S05]  /*fe00*/  BSYNC.RECONVERGENT B0 ;  /* 0x0000000000007941 */ /* 0x000fea0003800200 */
.L_x_4826:
[----:B-----5:R4:W-:Y:S02]  /*fe10*/  STS.128 [R2+0x2800], R32 ;  /* 0x0028002002007388 */ /* 0x0209e40000000c00 */
.L_x_4825:
[----:B------:R-:W-:Y:S05]  /*fe20*/  BSYNC.RECONVERGENT B1 ;  /* 0x0000000000017941 */ /* 0x000fea0003800200 */
.L_x_4824:
        /* <DEDUP_REMOVED lines=85> */
.L_x_4829:
[----:B------:R-:W-:Y:S05]  /*10380*/  BSYNC.RECONVERGENT B0 ;  /* 0x0000000000007941 */ /* 0x000fea0003800200 */
.L_x_4828:
[----:B-----5:R4:W-:Y:S02]  /*10390*/  STS.128 [R2+0x4800], R32 ;  /* 0x0048002002007388 */ /* 0x0209e40000000c00 */
.L_x_4819:
[----:B------:R-:W-:Y:S05]  /*103a0*/  BSYNC.RECONVERGENT B2 ;  /* 0x0000000000027941 */ /* 0x000fea0003800200 */
.L_x_4818:
        /* <DEDUP_REMOVED lines=93> */
.L_x_4835:
[----:B------:R-:W-:Y:S05]  /*10980*/  BSYNC.RECONVERGENT B0 ;  /* 0x0000000000007941 */ /* 0x000fea0003800200 */
.L_x_4834:
[----:B-----5:R1:W-:Y:S02]  /*10990*/  STS.128 [R2+0x1000], R36 ;  /* 0x0010002402007388 */ /* 0x0203e40000000c00 */
.L_x_4833:
[----:B------:R-:W-:Y:S05]  /*109a0*/  BSYNC.RECONVERGENT B1 ;  /* 0x0000000000017941 */ /* 0x000fea0003800200 */
.L_x_4832:
        /* <DEDUP_REMOVED lines=86> */
.L_x_4839:
[----:B------:R-:W-:Y:S05]  /*10f10*/  BSYNC.RECONVERGENT B0 ;  /* 0x0000000000007941 */ /* 0x000fea0003800200 */
.L_x_4838:
[----:B-----5:R1:W-:Y:S02]  /*10f20*/  STS.128 [R2+0x3000], R36 ;  /* 0x0030002402007388 */ /* 0x0203e40000000c00 */
.L_x_4837:
[----:B------:R-:W-:Y:S05]  /*10f30*/  BSYNC.RECONVERGENT B1 ;  /* 0x0000000000017941 */ /* 0x000fea0003800200 */
.L_x_4836:
        /* <DEDUP_REMOVED lines=85> */
.L_x_4841:
[----:B------:R-:W-:Y:S05]  /*11490*/  BSYNC.RECONVERGENT B0 ;  /* 0x0000000000007941 */ /* 0x000fea0003800200 */
.L_x_4840:
[----:B-----5:R1:W-:Y:S02]  /*114a0*/  STS.128 [R2+0x5000], R36 ;  /* 0x0050002402007388 */ /* 0x0203e40000000c00 */
.L_x_4831:
[----:B------:R-:W-:Y:S05]  /*114b0*/  BSYNC.RECONVERGENT B2 ;  /* 0x0000000000027941 */ /* 0x000fea0003800200 */
.L_x_4830:
        /* <DEDUP_REMOVED lines=95> */
.L_x_4845:
[----:B------:R-:W-:Y:S05]  /*11ab0*/  BSYNC.RECONVERGENT B0 ;  /* 0x0000000000007941 */ /* 0x000fea0003800200 */
.L_x_4844:
[----:B-----5:R4:W-:Y:S02]  /*11ac0*/  STS.128 [R2+0x1800], R36 ;  /* 0x0018002402007388 */ /* 0x0209e40000000c00 */
.L_x_4843:
[----:B------:R-:W-:Y:S05]  /*11ad0*/  BSYNC.RECONVERGENT B1 ;  /* 0x0000000000017941 */ /* 0x000fea0003800200 */
.L_x_4842:
        /* <DEDUP_REMOVED lines=87> */
.L_x_4849:
[----:B------:R-:W-:Y:S05]  /*12050*/  BSYNC.RECONVERGENT B0 ;  /* 0x0000000000007941 */ /* 0x000fea0003800200 */
.L_x_4848:
[----:B-----5:R1:W-:Y:S02]  /*12060*/  STS.128 [R2+0x3800], R36 ;  /* 0x0038002402007388 */ /* 0x0203e40000000c00 */
.L_x_4847:
[----:B------:R-:W-:Y:S05]  /*12070*/  BSYNC.RECONVERGENT B1 ;  /* 0x0000000000017941 */ /* 0x000fea0003800200 */
.L_x_4846:
        /* <DEDUP_REMOVED lines=21> */
[----:B-----5:R-:W1:Y:S01]  /*121d0*/  LDG.E.128 R4, desc[UR6][R4.64+0x100] ;  /* 0x0001000604047981 */ /* 0x020e62000c1e1d00 */
        /* <DEDUP_REMOVED lines=63> */
.L_x_4851:
[----:B------:R-:W-:Y:S05]  /*125d0*/  BSYNC.RECONVERGENT B0 ;  /* 0x0000000000007941 */ /* 0x000fea0003800200 */
.L_x_4850:
[----:B-----5:R4:W-:Y:S02]  /*125e0*/  STS.128 [R2+0x5800], R36 ;  /* 0x0058002402007388 */ /* 0x0209e40000000c00 */
.L_x_4757:
[----:B------:R-:W-:Y:S05]  /*125f0*/  BSYNC.RECONVERGENT B3 ;  /* 0x0000000000037941 */ /* 0x000fea0003800200 */
.L_x_4746:
[----:B------:R-:W-:Y:S01]  /*12600*/  IADD3 R3, PT, PT, -R134, R135, RZ ;  /* 0x0000008786037210 */ /* 0x000fe20007ffe1ff */
[----:B------:R-:W-:Y:S03]  /*12610*/  BSSY.RECONVERGENT B0, `(.L_x_4852) ;  /* 0x000001c000007945 */ /* 0x000fe60003800200 */
[----:B------:R-:W-:-:S13]  /*12620*/  ISETP.GE.AND P3, PT, R108, R3, PT ;  /* 0x000000036c00720c */ /* 0x000fda0003f66270 */
[----:B------:R-:W-:Y:S05]  /*12630*/  @P3 BRA `(.L_x_4853) ;  /* 0x0000000000643947 */ /* 0x000fea0003800000 */
[----:B------:R-:W1:Y:S02]  /*12640*/  LDCU UR4, c[0x0][0x440] ;  /* 0x00008800ff0477ac */ /* 0x000e640008000800 */
[----:B-1----:R-:W-:Y:S02]  /*12650*/  ISETP.GE.AND P1, PT, R12, UR4, PT ;  /* 0x000000040c007c0c */ /* 0x002fe4000bf26270 */
[----:B------:R-:W-:-:S11]  /*12660*/  ISETP.GE.AND P0, PT, R10, UR4, PT ;  /* 0x000000040a007c0c */ /* 0x000fd6000bf06270 */
[--C-:B--23--:R-:W-:Y:S02]  /*12670*/  @!P1 IMAD.MOV.U32 R4, RZ, RZ, R198.reuse ;  /* 0x000000ffff049224 */ /* 0x10cfe400078e00c6 */
        /* <DEDUP_REMOVED lines=20> */
.L_x_4854:
[----:B------:R2:W-:Y:S02]  /*127c0*/  STS.128 [R2+0xa000], RZ ;  /* 0x00a000ff02007388 */ /* 0x0005e40000000c00 */
.L_x_4853:
[----:B------:R-:W-:Y:S05]  /*127d0*/  BSYNC.RECONVERGENT B0 ;  /* 0x0000000000007941 */ /* 0x000fea0003800200 */
.L_x_4852:
[----:B------:R-:W-:Y:S01]  /*127e0*/  ISETP.GE.AND P0, PT, R30, R3, PT ;  /* 0x000000031e00720c */ /* 0x000fe20003f06270 */
[----:B------:R-:W-:-:S12]  /*127f0*/  BSSY.RECONVERGENT B0, `(.L_x_4855) ;  /* 0x0000019000007945 */ /* 0x000fd80003800200 */
[----:B------:R-:W-:Y:S05]  /*12800*/  @P0 BRA `(.L_x_4856) ;  /* 0x00000000005c0947 */ /* 0x000fea0003800000 */
[----:B------:R-:W4:Y:S01]  /*12810*/  LDCU UR4, c[0x0][0x440] ;  /* 0x00008800ff0477ac */ /* 0x000f220008000800 */
[----:B-123--:R-:W-:-:S04]  /*12820*/  LEA R4, P2, R61, R198, 0x1 ;  /* 0x000000c63d047211 */ /* 0x00efc800078408ff */
        /* <DEDUP_REMOVED lines=20> */
.L_x_4857:
[----:B------:R2:W-:Y:S02]  /*12970*/  STS.128 [R2+0xa800], RZ ;  /* 0x00a800ff02007388 */ /* 0x0005e40000000c00 */
.L_x_4856:
[----:B------:R-:W-:Y:S05]  /*12980*/  BSYNC.RECONVERGENT B0 ;  /* 0x0000000000007941 */ /* 0x000fea0003800200 */
.L_x_4855:
        /* <DEDUP_REMOVED lines=8> */
[----:B-----5:R-:W-:-:S05]  /*12a10*/  LEA.HI.X R7, R4, R197, R5, 0x6, P2 ;  /* 0x000000c504077211 */ /* 0x020fca00010f3405 */
        /* <DEDUP_REMOVED lines=17> */
.L_x_4860:
[----:B------:R2:W-:Y:S02]  /*12b30*/  STS.128 [R2+0xb000], RZ ;  /* 0x00b000ff02007388 */ /* 0x0005e40000000c00 */
.L_x_4859:
[----:B------:R-:W-:Y:S05]  /*12b40*/  BSYNC.RECONVERGENT B0 ;  /* 0x0000000000007941 */ /* 0x000fea0003800200 */
.L_x_4858:
[----:B-12-45:R-:W1:Y:S01]  /*12b50*/  LDC.64 R6, c[0x0][0x538] ;  /* 0x00014e00ff067b82 */ /* 0x036e620000000a00 */
[----:B------:R-:W-:Y:S01]  /*12b60*/  ISETP.GE.AND P0, PT, R34, R3, PT ;  /* 0x000000032200720c */ /* 0x000fe20003f06270 */
[----:B------:R-:W-:-:S12]  /*12b70*/  BSSY.RECONVERGENT B0, `(.L_x_4861) ;  /* 0x000001a000007945 */ /* 0x000fd80003800200 */
[----:B------:R-:W-:Y:S05]  /*12b80*/  @P0 BRA `(.L_x_4862) ;  /* 0x0000000000600947 */ /* 0x000fea0003800000 */
[----:B---3--:R-:W2:Y:S01]  /*12b90*/  LDC.64 R4, c[0x0][0x3b8] ;  /* 0x0000ee00ff047b82 */ /* 0x008ea20000000a00 */
[----:B------:R-:W3:Y:S01]  /*12ba0*/  LDCU UR4, c[0x0][0x440] ;  /* 0x00008800ff0477ac */ /* 0x000ee20008000800 */
[----:B------:R-:W-:Y:S01]  /*12bb0*/  IMAD.MOV.U32 R196, RZ, RZ, R198 ;  /* 0x000000ffffc47224 */ /* 0x000fe200078e00c6 */
        /* <DEDUP_REMOVED lines=21> */
.L_x_4862:
[----:B------:R-:W-:Y:S05]  /*12d10*/  BSYNC.RECONVERGENT B0 ;  /* 0x0000000000007941 */ /* 0x000fea0003800200 */
.L_x_4861:
[----:B------:R-:W4:Y:S01]  /*12d20*/  LDCU.64 UR8, c[0x0][0x540] ;  /* 0x0000a800ff0877ac */ /* 0x000f220008000a00 */
[----:B------:R-:W0:Y:S01]  /*12d30*/  LDGDEPBAR ;  /* 0x00000000000079af */ /* 0x000e220000000000 */
[----:B------:R-:W5:Y:S01]  /*12d40*/  LDCU UR4, c[0x0][0x458] ;  /* 0x00008b00ff0477ac */ /* 0x000f620008000800 */
[----:B----4-:R-:W-:-:S04]  /*12d50*/  IMAD.WIDE.U32 R106, R203, UR8, R106 ;  /* 0x00000008cb6a7c25 */ /* 0x010fc8000f8e006a */
[----:B------:R-:W-:Y:S01]  /*12d60*/  IMAD R0, R203, UR9, R107 ;  /* 0x00000009cb007c24 */ /* 0x000fe2000f8e026b */
[----:B-1----:R-:W-:Y:S01]  /*12d70*/  LEA R6, P0, R106, R6, 0x2 ;  /* 0x000000066a067211 */ /* 0x002fe200078010ff */
[----:B------:R-:W-:Y:S01]  /*12d80*/  BSSY.RECONVERGENT B0, `(.L_x_4863) ;  /* 0x0000025000007945 */ /* 0x000fe20003800200 */
[----:B------:R-:W-:-:S04]  /*12d90*/  DEPBAR.LE SB0, 0x0 ;  /* 0x000080000000791a */ /* 0x000fc80000000000 */
[----:B------:R-:W-:-:S06]  /*12da0*/  LEA.HI.X R7, R106, R7, R0, 0x2, P0 ;  /* 0x000000076a077211 */ /* 0x000fcc00000f1400 */
[----:B------:R-:W4:Y:S01]  /*12db0*/  LDG.E R7, desc[UR6][R6.64] ;  /* 0x0000000606077981 */ /* 0x000f22000c1e1900 */
[----:B-----5:R-:W4:Y:S01]  /*12dc0*/  MUFU.RCP R0, UR4 ;  /* 0x0000000400007d08 */ /* 0x020f220008001000 */
[----:B------:R-:W-:Y:S01]  /*12dd0*/  BAR.SYNC.DEFER_BLOCKING 0x0 ;  /* 0x0000000000007b1d */ /* 0x000fe20000010000 */
[----:B----4-:R-:W-:-:S05]  /*12de0*/  FMUL.FTZ R0, R7, R0 ;  /* 0x0000000007007220 */ /* 0x010fca0000410000 */
[----:B------:R-:W-:Y:S05]  /*12df0*/  @P3 BRA `(.L_x_4864) ;  /* 0x0000000000683947 */ /* 0x000fea0003800000 */
[----:B------:R-:W1:Y:S02]  /*12e00*/  LDCU UR4, c[0x0][0x440] ;  /* 0x00008800ff0477ac */ /* 0x000e640008000800 */
[----:B-1----:R-:W-:Y:S02]  /*12e10*/  ISETP.GE.AND P1, PT, R12, UR4, PT ;  /* 0x000000040c007c0c */ /* 0x002fe4000bf26270 */
[----:B------:R-:W-:-:S11]  /*12e20*/  ISETP.GE.AND P0, PT, R10, UR4, PT ;  /* 0x000000040a007c0c */ /* 0x000fd6000bf06270 */
[----:B---3--:R-:W-:Y:S02]  /*12e30*/  @!P1 IMAD.MOV.U32 R4, RZ, RZ, R200 ;  /* 0x000000ffff049224 */ /* 0x008fe400078e00c8 */
        /* <DEDUP_REMOVED lines=20> */
.L_x_4865:
[----:B------:R3:W-:Y:S01]  /*12f80*/  STS.128 [R2+0x10000], RZ ;  /* 0x010000ff02007388 */ /* 0x0007e20000000c00 */
[----:B------:R-:W-:Y:S05]  /*12f90*/  BRA `(.L_x_4866) ;  /* 0x00000000000c7947 */ /* 0x000fea0003800000 */
.L_x_4864:
[----:B------:R4:W-:Y:S04]  /*12fa0*/  STS.128 [R2+0xc000], RZ ;  /* 0x00c000ff02007388 */ /* 0x0009e80000000c00 */
[----:B------:R4:W-:Y:S04]  /*12fb0*/  STS.128 [R2+0xe000], RZ ;  /* 0x00e000ff02007388 */ /* 0x0009e80000000c00 */
[----:B------:R4:W-:Y:S02]  /*12fc0*/  STS.128 [R2+0x10000], RZ ;  /* 0x010000ff02007388 */ /* 0x0009e40000000c00 */
.L_x_4866:
[----:B------:R-:W-:Y:S05]  /*12fd0*/  BSYNC.RECONVERGENT B0 ;  /* 0x0000000000007941 */ /* 0x000fea0003800200 */
.L_x_4863:
[----:B------:R-:W-:Y:S01]  /*12fe0*/  ISETP.GE.AND P0, PT, R30, R3, PT ;  /* 0x000000031e00720c */ /* 0x000fe20003f06270 */
[----:B------:R-:W-:-:S12]  /*12ff0*/  BSSY.RECONVERGENT B0, `(.L_x_4867) ;  /* 0x000001c000007945 */ /* 0x000fd80003800200 */
[----:B------:R1:W-:Y:S04]  /*13000*/  @P0 STS.128 [R2+0xc800], RZ ;  /* 0x00c800ff02000388 */ /* 0x0003e80000000c00 */
[----:B------:R1:W-:Y:S04]  /*13010*/  @P0 STS.128 [R2+0xe800], RZ ;  /* 0x00e800ff02000388 */ /* 0x0003e80000000c00 */
[----:B------:R1:W-:Y:S01]  /*13020*/  @P0 STS.128 [R2+0x10800], RZ ;  /* 0x010800ff02000388 */ /* 0x0003e20000000c00 */
        /* <DEDUP_REMOVED lines=23> */
.L_x_4869:
[----:B------:R3:W-:Y:S02]  /*131a0*/  STS.128 [R2+0x10800], RZ ;  /* 0x010800ff02007388 */ /* 0x0007e40000000c00 */
.L_x_4868:
[----:B------:R-:W-:Y:S05]  /*131b0*/  BSYNC.RECONVERGENT B0 ;  /* 0x0000000000007941 */ /* 0x000fea0003800200 */
.L_x_4867:
[----:B------:R-:W-:Y:S01]  /*131c0*/  ISETP.GE.AND P0, PT, R32, R3, PT ;  /* 0x000000032000720c */ /* 0x000fe20003f06270 */
[----:B------:R-:W-:-:S12]  /*131d0*/  BSSY.RECONVERGENT B0, `(.L_x_4870) ;  /* 0x000001d000007945 */ /* 0x000fd80003800200 */
[----:B------:R1:W-:Y:S04]  /*131e0*/  @P0 STS.128 [R2+0xd000], RZ ;  /* 0x00d000ff02000388 */ /* 0x0003e80000000c00 */
[----:B------:R1:W-:Y:S04]  /*131f0*/  @P0 STS.128 [R2+0xf000], RZ ;  /* 0x00f000ff02000388 */ /* 0x0003e80000000c00 */
[----:B------:R1:W-:Y:S01]  /*13200*/  @P0 STS.128 [R2+0x11000], RZ ;  /* 0x011000ff02000388 */ /* 0x0003e20000000c00 */
        /* <DEDUP_REMOVED lines=24> */
.L_x_4872:
[----:B------:R3:W-:Y:S02]  /*13390*/  STS.128 [R2+0x11000], RZ ;  /* 0x011000ff02007388 */ /* 0x0007e40000000c00 */
.L_x_4871:
[----:B------:R-:W-:Y:S05]  /*133a0*/  BSYNC.RECONVERGENT B0 ;  /* 0x0000000000007941 */ /* 0x000fea0003800200 */
.L_x_4870:
        /* <DEDUP_REMOVED lines=11> */
[----:B-1-3--:R-:W-:Y:S02]  /*13460*/  SHF.R.U32.HI R6, RZ, 0x4, R63 ;  /* 0x00000004ff067819 */ /* 0x00afe4000001163f */
[----:B------:R-:W-:Y:S01]  /*13470*/  LOP3.LUT R8, R3, R64, R8, 0x1e, !PT ;  /* 0x0000004003087212 */ /* 0x000fe200078e1e08 */
[----:B------:R2:W-:Y:S01]  /*13480*/  @P0 STS.128 [R2+0xf800], RZ ;  /* 0x00f800ff02000388 */ /* 0x0005e20000000c00 */
[----:B------:R-:W-:-:S03]  /*13490*/  LOP3.LUT R7, R84, R183, RZ, 0xfc, !PT ;  /* 0x000000b754077212 */ /* 0x000fc600078efcff */
[----:B------:R2:W-:Y:S01]  /*134a0*/  @P0 STS.128 [R2+0x11800], RZ ;  /* 0x011800ff02000388 */ /* 0x0005e20000000c00 */
[----:B------:R-:W-:Y:S05]  /*134b0*/  @P0 BRA `(.L_x_4874) ;  /* 0x0000000000680947 */ /* 0x000fea0003800000 */
        /* <DEDUP_REMOVED lines=25> */
.L_x_4875:
[----:B------:R3:W-:Y:S02]  /*13650*/  STS.128 [R2+0x11800], RZ ;  /* 0x011800ff02007388 */ /* 0x0007e40000000c00 */
.L_x_4874:
[----:B------:R-:W-:Y:S05]  /*13660*/  BSYNC.RECONVERGENT B0 ;  /* 0x0000000000007941 */ /* 0x000fea0003800200 */
.L_x_4873:
[----:B------:R-:W-:Y:S01]  /*13670*/  LOP3.LUT R64, R64, 0x8, R63, 0x78, !PT ;  /* 0x0000000840407812 */ /* 0x000fe200078e783f */
[----:B------:R-:W5:Y:S01]  /*13680*/  LDCU UR4, c[0x0][0x50c] ;  /* 0x0000a180ff0477ac */ /* 0x000f620008000800 */
[----:B------:R-:W-:Y:S01]  /*13690*/  SHF.L.U32 R6, R6, 0xa, RZ ;  /* 0x0000000a06067819 */ /* 0x000fe200000006ff */
[----:B------:R-:W0:Y:S01]  /*136a0*/  LDGDEPBAR ;  /* 0x00000000000079af */ /* 0x000e220000000000 */
[----:B------:R-:W-:Y:S02]  /*136b0*/  IADD3 R7, PT, PT, R7, R8, RZ ;  /* 0x0000000807077210 */ /* 0x000fe40007ffe0ff */
[----:B------:R-:W-:Y:S02]  /*136c0*/  LOP3.LUT R64, R64, R3, RZ, 0x3c, !PT ;  /* 0x0000000340407212 */ /* 0x000fe400078e3cff */
[----:B------:R-:W-:Y:S02]  /*136d0*/  LOP3.LUT R5, R6, 0x400, RZ, 0xc0, !PT ;  /* 0x0000040006057812 */ /* 0x000fe400078ec0ff */
[----:B------:R-:W-:-:S02]  /*136e0*/  LEA R92, R7, UR5, 0x1 ;  /* 0x00000005075c7c11 */ /* 0x000fc4000f8e08ff */
[----:B------:R-:W-:Y:S02]  /*136f0*/  LEA R86, R64, R5, 0x1 ;  /* 0x0000000540567211 */ /* 0x000fe400078e08ff */
[----:B------:R-:W-:Y:S01]  /*13700*/  LOP3.LUT P1, RZ, R63, 0x2, RZ, 0xc0, !PT ;  /* 0x000000023fff7812 */ /* 0x000fe2000782c0ff */
[----:B------:R-:W-:Y:S01]  /*13710*/  LDSM.16.M88.4 R72, [R92] ;  /* 0x000000005c48783b */ /* 0x000fe20000000200 */
[----:B------:R-:W-:Y:S02]  /*13720*/  MOV R181, 0x20 ;  /* 0x0000002000b57802 */ /* 0x000fe40000000f00 */
[----:B------:R-:W-:Y:S01]  /*13730*/  IADD3 R88, PT, PT, R86, UR5, RZ ;  /* 0x0000000556587c10 */ /* 0x000fe2000fffe0ff */
[----:B------:R-:W4:Y:S01]  /*13740*/  LDSM.16.M88.4 R32, [R86+UR5+0x7800] ;  /* 0x007800055620783b */ /* 0x000f220008000200 */
[----:B------:R-:W-:Y:S02]  /*13750*/  SEL R11, R181, 0xffffffe0, !P1 ;  /* 0xffffffe0b50b7807 */ /* 0x000fe40004800000 */
[----:B------:R-:W-:Y:S01]  /*13760*/  LOP3.LUT P0, RZ, R63, 0x4, RZ, 0xc0, !PT ;  /* 0x000000043fff7812 */ /* 0x000fe2000780c0ff */
[----:B------:R-:W5:Y:S01]  /*13770*/  LDSM.16.M88.4 R24, [R86+UR5+0x6000] ;  /* 0x006000055618783b */ /* 0x000f620008000200 */
[----:B------:R-:W-:-:S02]  /*13780*/  IADD3 R89, PT, PT, R92, R11, RZ ;  /* 0x0000000b5c597210 */ /* 0x000fc40007ffe0ff */
[----:B------:R-:W-:Y:S01]  /*13790*/  IADD3 R85, PT, PT, R88, R11, RZ ;  /* 0x0000000b58557210 */ /* 0x000fe20007ffe0ff */
[----:B------:R-:W5:Y:S01]  /*137a0*/  LDSM.16.M88.4 R16, [R86+UR5+0x6800] ;  /* 0x006800055610783b */ /* 0x000f620008000200 */
[----:B------:R-:W-:Y:S02]  /*137b0*/  MOV R180, 0x40 ;  /* 0x0000004000b47802 */ /* 0x000fe40000000f00 */
[----:B------:R-:W-:Y:S01]  /*137c0*/  ISETP.GT.AND P2, PT, R60, R195, PT ;  /* 0x000000c33c00720c */ /* 0x000fe20003f44270 */
[----:B------:R-:W5:Y:S04]  /*137d0*/  LDSM.16.M88.4 R64, [R86+UR5+0x7000] ;  /* 0x007000055640783b */ /* 0x000f680008000200 */
[----:B------:R-:W-:Y:S04]  /*137e0*/  LDSM.16.M88.4 R52, [R89] ;  /* 0x000000005934783b */ /* 0x000fe80000000200 */
[----:B------:R-:W5:Y:S04]  /*137f0*/  LDSM.16.M88.4 R36, [R85+0x6000] ;  /* 0x006000005524783b */ /* 0x000f680000000200 */
[----:B-123--:R-:W1:Y:S04]  /*13800*/  LDSM.16.M88.4 R12, [R85+0x6800] ;  /* 0x00680000550c783b */ /* 0x00ee680000000200 */
[----:B------:R-:W2:Y:S04]  /*13810*/  LDSM.16.M88.4 R4, [R85+0x7000] ;  /* 0x007000005504783b */ /* 0x000ea80000000200 */
[----:B------:R-:W3:Y:S01]  /*13820*/  LDSM.16.M88.4 R76, [R85+0x7800] ;  /* 0x00780000554c783b */ /* 0x000ee20000000200 */
[----:B----4-:R-:W-:Y:S01]  /*13830*/  HMMA.16816.F32 R56, R72, R32, RZ ;  /* 0x000000204838723c */ /* 0x010fe200000018ff */
[----:B------:R-:W-:-:S04]  /*13840*/  SEL R33, R180, 0xffffffc0, !P0 ;  /* 0xffffffc0b4217807 */ /* 0x000fc80004000000 */
[-C--:B------:R-:W-:Y:S02]  /*13850*/  IADD3 R88, PT, PT, R88, R33.reuse, RZ ;  /* 0x0000002158587210 */ /* 0x080fe40007ffe0ff */
[----:B------:R-:W-:Y:S01]  /*13860*/  IADD3 R90, PT, PT, R92, R33, RZ ;  /* 0x000000215c5a7210 */ /* 0x000fe20007ffe0ff */
[----:B-----5:R-:W-:Y:S01]  /*13870*/  HMMA.16816.F32 R28, R72, R24, RZ ;  /* 0x00000018481c723c */ /* 0x020fe200000018ff */
[C---:B------:R-:W-:Y:S01]  /*13880*/  IADD3 R63, PT, PT, R11.reuse, R88, RZ ;  /* 0x000000580b3f7210 */ /* 0x040fe20007ffe0ff */
[----:B------:R-:W-:Y:S01]  /*13890*/  LDSM.16.M88.4 R48, [R88+0x6000] ;  /* 0x006000005830783b */ /* 0x000fe20000000200 */
[----:B------:R-:W-:-:S03]  /*138a0*/  IADD3 R87, PT, PT, R11, R90, RZ ;  /* 0x0000005a0b577210 */ /* 0x000fc60007ffe0ff */
[----:B------:R-:W-:Y:S02]  /*138b0*/  LDSM.16.M88.4 R44, [R88+0x6800] ;  /* 0x00680000582c783b */ /* 0x000fe40000000200 */
[C---:B------:R-:W-:Y:S02]  /*138c0*/  HMMA.16816.F32 R20, R72.reuse, R16, RZ ;  /* 0x000000104814723c */ /* 0x040fe400000018ff */
[----:B------:R-:W-:Y:S04]  /*138d0*/  LDSM.16.M88.4 R40, [R88+0x7000] ;  /* 0x007000005828783b */ /* 0x000fe80000000200 */
[----:B------:R-:W-:Y:S02]  /*138e0*/  LDSM.16.M88.4 R80, [R87] ;  /* 0x000000005750783b */ /* 0x000fe40000000200 */
[C---:B------:R-:W-:Y:S08]  /*138f0*/  HMMA.16816.F32 R68, R72.reuse, R64, RZ ;  /* 0x000000404844723c */ /* 0x040ff000000018ff */
[C---:B------:R-:W-:Y:S08]  /*13900*/  HMMA.16816.F32 R24, R72.reuse, R26, RZ ;  /* 0x0000001a4818723c */ /* 0x040ff000000018ff */
[C---:B------:R-:W-:Y:S08]  /*13910*/  HMMA.16816.F32 R16, R72.reuse, R18, RZ ;  /* 0x000000124810723c */ /* 0x040ff000000018ff */
[C---:B------:R-:W-:Y:S08]  /*13920*/  HMMA.16816.F32 R64, R72.reuse, R66, RZ ;  /* 0x000000424840723c */ /* 0x040ff000000018ff */
[----:B------:R-:W-:Y:S01]  /*13930*/  HMMA.16816.F32 R72, R72, R34, RZ ;  /* 0x000000224848723c */ /* 0x000fe200000018ff */
[----:B------:R-:W4:Y:S07]  /*13940*/  LDSM.16.M88.4 R32, [R90] ;  /* 0x000000005a20783b */ /* 0x000f2e0000000200 */
[C---:B------:R-:W-:Y:S08]  /*13950*/  HMMA.16816.F32 R28, R52.reuse, R36, R28 ;  /* 0x00000024341c723c */ /* 0x040ff0000000181c */
[C---:B------:R-:W-:Y:S01]  /*13960*/  HMMA.16816.F32 R24, R52.reuse, R38, R24 ;  /* 0x000000263418723c */ /* 0x040fe20000001818 */
[----:B------:R-:W5:Y:S07]  /*13970*/  LDSM.16.M88.4 R36, [R88+0x7800] ;  /* 0x007800005824783b */ /* 0x000f6e0000000200 */
[C---:B-1----:R-:W-:Y:S08]  /*13980*/  HMMA.16816.F32 R20, R52.reuse, R12, R20 ;  /* 0x0000000c3414723c */ /* 0x042ff00000001814 */
[C---:B------:R-:W-:Y:S01]  /*13990*/  HMMA.16816.F32 R16, R52.reuse, R14, R16 ;  /* 0x0000000e3410723c */ /* 0x040fe20000001810 */
[----:B------:R-:W1:Y:S07]  /*139a0*/  LDSM.16.M88.4 R12, [R63+0x6000] ;  /* 0x006000003f0c783b */ /* 0x000e6e0000000200 */
[C---:B--2---:R-:W-:Y:S08]  /*139b0*/  HMMA.16816.F32 R68, R52.reuse, R4, R68 ;  /* 0x000000043444723c */ /* 0x044ff00000001844 */
[C---:B------:R-:W-:Y:S01]  /*139c0*/  HMMA.16816.F32 R64, R52.reuse, R6, R64 ;  /* 0x000000063440723c */ /* 0x040fe20000001840 */
[----:B------:R-:W2:Y:S07]  /*139d0*/  LDSM.16.M88.4 R4, [R63+0x6800] ;  /* 0x006800003f04783b */ /* 0x000eae0000000200 */
[C---:B---3--:R-:W-:Y:S08]  /*139e0*/  HMMA.16816.F32 R56, R52.reuse, R76, R56 ;  /* 0x0000004c3438723c */ /* 0x048ff00000001838 */
[----:B------:R-:W-:Y:S01]  /*139f0*/  HMMA.16816.F32 R52, R52, R78, R72 ;  /* 0x0000004e3434723c */ /* 0x000fe20000001848 */
[----:B------:R-:W3:Y:S04]  /*13a00*/  LDSM.16.M88.4 R72, [R63+0x7800] ;  /* 0x007800003f48783b */ /* 0x000ee80000000200 */
[----:B------:R-:W3:Y:S03]  /*13a10*/  LDSM.16.M88.4 R76, [R63+0x7000] ;  /* 0x007000003f4c783b */ /* 0x000ee60000000200 */
[C---:B----4-:R-:W-:Y:S08]  /*13a20*/  HMMA.16816.F32 R28, R32.reuse, R48, R28 ;  /* 0x00000030201c723c */ /* 0x050ff0000000181c */
[C---:B------:R-:W-:Y:S01]  /*13a30*/  HMMA.16816.F32 R24, R32.reuse, R50, R24 ;  /* 0x000000322018723c */ /* 0x040fe20000001818 */
[----:B------:R-:W-:Y:S07]  /*13a40*/  LDSM.16.M88.4 R48, [R92+0x2000] ;  /* 0x002000005c30783b */ /* 0x000fee0000000200 */
[C---:B------:R-:W-:Y:S08]  /*13a50*/  HMMA.16816.F32 R20, R32.reuse, R44, R20 ;  /* 0x0000002c2014723c */ /* 0x040ff00000001814 */
[C---:B------:R-:W-:Y:S01]  /*13a60*/  HMMA.16816.F32 R16, R32.reuse, R46, R16 ;  /* 0x0000002e2010723c */ /* 0x040fe20000001810 */
[----:B------:R-:W4:Y:S07]  /*13a70*/  LDSM.16.M88.4 R44, [R86+UR5+0x8000] ;  /* 0x00800005562c783b */ /* 0x000f2e0008000200 */
[C---:B------:R-:W-:Y:S08]  /*13a80*/  HMMA.16816.F32 R68, R32.reuse, R40, R68 ;  /* 0x000000282044723c */ /* 0x040ff00000001844 */
[C---:B------:R-:W-:Y:S01]  /*13a90*/  HMMA.16816.F32 R64, R32.reuse, R42, R64 ;  /* 0x0000002a2040723c */ /* 0x040fe20000001840 */
[----:B------:R-:W-:Y:S07]  /*13aa0*/  LDSM.16.M88.4 R40, [R86+UR5+0x8800] ;  /* 0x008800055628783b */ /* 0x000fee0008000200 */
[C---:B-----5:R-:W-:Y:S08]  /*13ab0*/  HMMA.16816.F32 R56, R32.reuse, R36, R56 ;  /* 0x000000242038723c */ /* 0x060ff00000001838 */
[----:B------:R-:W-:Y:S01]  /*13ac0*/  HMMA.16816.F32 R52, R32, R38, R52 ;  /* 0x000000262034723c */ /* 0x000fe20000001834 */
[----:B------:R-:W5:Y:S04]  /*13ad0*/  LDSM.16.M88.4 R36, [R86+UR5+0x9000] ;  /* 0x009000055624783b */ /* 0x000f680008000200 */
[----:B------:R-:W5:Y:S03]  /*13ae0*/  LDSM.16.M88.4 R32, [R86+UR5+0x9800] ;  /* 0x009800055620783b */ /* 0x000f660008000200 */
[C---:B-1----:R-:W-:Y:S08]  /*13af0*/  HMMA.16816.F32 R28, R80.reuse, R12, R28 ;  /* 0x0000000c501c723c */ /* 0x042ff0000000181c */
[C---:B------:R-:W-:Y:S01]  /*13b00*/  HMMA.16816.F32 R24, R80.reuse, R14, R24 ;  /* 0x0000000e5018723c */ /* 0x040fe20000001818 */
[----:B------:R-:W-:Y:S07]  /*13b10*/  LDSM.16.M88.4 R12, [R89+0x2000] ;  /* 0x00200000590c783b */ /* 0x000fee0000000200 */
[C---:B--2---:R-:W-:Y:S08]  /*13b20*/  HMMA.16816.F32 R20, R80.reuse, R4, R20 ;  /* 0x000000045014723c */ /* 0x044ff00000001814 */
[C---:B------:R-:W-:Y:S01]  /*13b30*/  HMMA.16816.F32 R16, R80.reuse, R6, R16 ;  /* 0x000000065010723c */ /* 0x040fe20000001810 */
[----:B------:R-:W1:Y:S07]  /*13b40*/  LDSM.16.M88.4 R4, [R85+0x8000] ;  /* 0x008000005504783b */ /* 0x000e6e0000000200 */
[C---:B---3--:R-:W-:Y:S08]  /*13b50*/  HMMA.16816.F32 R56, R80.reuse, R72, R56 ;  /* 0x000000485038723c */ /* 0x048ff00000001838 */
[C---:B------:R-:W-:Y:S08]  /*13b60*/  HMMA.16816.F32 R68, R80.reuse, R76, R68 ;  /* 0x0000004c5044723c */ /* 0x040ff00000001844 */
[C---:B------:R-:W-:Y:S01]  /*13b70*/  HMMA.16816.F32 R64, R80.reuse, R78, R64 ;  /* 0x0000004e5040723c */ /* 0x040fe20000001840 */
[----:B------:R-:W-:Y:S07]  /*13b80*/  LDSM.16.M88.4 R76, [R85+0x9000] ;  /* 0x00900000554c783b */ /* 0x000fee0000000200 */
[----:B------:R-:W-:Y:S01]  /*13b90*/  HMMA.16816.F32 R72, R80, R74, R52 ;  /* 0x0000004a5048723c */ /* 0x000fe20000001834 */
[----:B------:R-:W2:Y:S04]  /*13ba0*/  LDSM.16.M88.4 R52, [R85+0x8800] ;  /* 0x008800005534783b */ /* 0x000ea80000000200 */
[----:B------:R-:W-:Y:S03]  /*13bb0*/  LDSM.16.M88.4 R80, [R90+0x4000] ;  /* 0x004000005a50783b */ /* 0x000fe60000000200 */
[C---:B----4-:R-:W-:Y:S08]  /*13bc0*/  HMMA.16816.F32 R28, R48.reuse, R44, R28 ;  /* 0x0000002c301c723c */ /* 0x050ff0000000181c */
[C---:B------:R-:W-:Y:S01]  /*13bd0*/  HMMA.16816.F32 R24, R48.reuse, R46, R24 ;  /* 0x0000002e3018723c */ /* 0x040fe20000001818 */
[----:B------:R-:W3:Y:S07]  /*13be0*/  LDSM.16.M88.4 R44, [R85+0x9800] ;  /* 0x00980000552c783b */ /* 0x000eee0000000200 */
[C---:B-----5:R-:W-:Y:S08]  /*13bf0*/  HMMA.16816.F32 R68, R48.reuse, R36, R68 ;  /* 0x000000243044723c */ /* 0x060ff00000001844 */
        /* <DEDUP_REMOVED lines=33> */
[----:B------:R-:W5:Y:S07]  /*13e10*/  LDSM.16.M88.4 R36, [R63+0x9800] ;  /* 0x009800003f24783b */ /* 0x000f6e0000000200 */
[C---:B--2---:R-:W-:Y:S01]  /*13e20*/  HMMA.16816.F32 R48, R44.reuse, R12, R28 ;  /* 0x0000000c2c30723c */ /* 0x044fe2000000181c */
[----:B------:R-:W2:Y:S07]  /*13e30*/  LDSM.16.M88.4 R28, [R85+0xa000] ;  /* 0x00a00000551c783b */ /* 0x000eae0000000200 */
[C---:B---3--:R-:W-:Y:S08]  /*13e40*/  HMMA.16816.F32 R20, R44.reuse, R32, R20 ;  /* 0x000000202c14723c */ /* 0x048ff00000001814 */
[----:B------:R-:W-:Y:S01]  /*13e50*/  HMMA.16816.F32 R16, R44, R34, R16 ;  /* 0x000000222c10723c */ /* 0x000fe20000001810 */
[----:B------:R-:W-:Y:S07]  /*13e60*/  LDSM.16.M88.4 R32, [R88+0xa000] ;  /* 0x00a000005820783b */ /* 0x000fee0000000200 */
[----:B----4-:R-:W-:Y:S08]  /*13e70*/  HMMA.16816.F32 R48, R68, R52, R48 ;  /* 0x000000344430723c */ /* 0x010ff00000001830 */
[C---:B------:R-:W-:Y:S01]  /*13e80*/  HMMA.16816.F32 R24, R44.reuse, R14, R24 ;  /* 0x0000000e2c18723c */ /* 0x040fe20000001818 */
[----:B------:R-:W3:Y:S07]  /*13e90*/  LDSM.16.M88.4 R12, [R86+UR5+0xa800] ;  /* 0x00a80005560c783b */ /* 0x000eee0008000200 */
[C---:B-1----:R-:W-:Y:S08]  /*13ea0*/  HMMA.16816.F32 R76, R44.reuse, R4, R76 ;  /* 0x000000042c4c723c */ /* 0x042ff0000000184c */
[C---:B------:R-:W-:Y:S01]  /*13eb0*/  HMMA.16816.F32 R64, R44.reuse, R6, R64 ;  /* 0x000000062c40723c */ /* 0x040fe20000001840 */
[----:B------:R-:W-:Y:S07]  /*13ec0*/  LDSM.16.M88.4 R4, [R86+UR5+0xb000] ;  /* 0x00b000055604783b */ /* 0x000fee0008000200 */
[C---:B-----5:R-:W-:Y:S08]  /*13ed0*/  HMMA.16816.F32 R56, R44.reuse, R36, R56 ;  /* 0x000000242c38723c */ /* 0x060ff00000001838 */
[----:B------:R-:W-:Y:S01]  /*13ee0*/  HMMA.16816.F32 R72, R44, R38, R72 ;  /* 0x000000262c48723c */ /* 0x000fe20000001848 */
[----:B------:R-:W-:Y:S04]  /*13ef0*/  LDSM.16.M88.4 R44, [R87+0x4000] ;  /* 0x00400000572c783b */ /* 0x000fe80000000200 */
[----:B------:R-:W1:Y:S03]  /*13f00*/  LDSM.16.M88.4 R36, [R63+0xa000] ;  /* 0x00a000003f24783b */ /* 0x000e660000000200 */
[----:B--2---:R-:W-:Y:S08]  /*13f10*/  HMMA.16816.F32 R48, R40, R28, R48 ;  /* 0x0000001c2830723c */ /* 0x004ff00000001830 */
[C---:B------:R-:W-:Y:S01]  /*13f20*/  HMMA.16816.F32 R24, R68.reuse, R54, R24 ;  /* 0x000000364418723c */ /* 0x040fe20000001818 */
[----:B------:R-:W2:Y:S07]  /*13f30*/  LDSM.16.M88.4 R52, [R85+0xa800] ;  /* 0x00a800005534783b */ /* 0x000eae0000000200 */
[----:B---3--:R-:W-:Y:S08]  /*13f40*/  HMMA.16816.F32 R20, R68, R12, R20 ;  /* 0x0000000c4414723c */ /* 0x008ff00000001814 */
[----:B------:R-:W-:Y:S08]  /*13f50*/  HMMA.16816.F32 R48, R80, R32, R48 ;  /* 0x000000205030723c */ /* 0x000ff00000001830 */
[----:B------:R-:W-:Y:S01]  /*13f60*/  HMMA.16816.F32 R24, R40, R30, R24 ;  /* 0x0000001e2818723c */ /* 0x000fe20000001818 */
[----:B------:R-:W3:Y:S07]  /*13f70*/  LDSM.16.M88.4 R28, [R86+UR5+0xb800] ;  /* 0x00b80005561c783b */ /* 0x000eee0008000200 */
[----:B------:R-:W-:Y:S01]  /*13f80*/  HMMA.16816.F32 R16, R68, R14, R16 ;  /* 0x0000000e4410723c */ /* 0x000fe20000001810 */
[----:B------:R-:W4:Y:S07]  /*13f90*/  LDSM.16.M88.4 R12, [R88+0xa800] ;  /* 0x00a80000580c783b */ /* 0x000f2e0000000200 */
[----:B-1----:R-:W-:Y:S08]  /*13fa0*/  HMMA.16816.F32 R48, R44, R36, R48 ;  /* 0x000000242c30723c */ /* 0x002ff00000001830 */
[----:B------:R-:W-:Y:S08]  /*13fb0*/  HMMA.16816.F32 R24, R80, R34, R24 ;  /* 0x000000225018723c */ /* 0x000ff00000001818 */
[----:B------:R-:W-:Y:S03]  /*13fc0*/  HMMA.16816.F32 R76, R68, R4, R76 ;  /* 0x00000004444c723c */ /* 0x000fe6000000184c */
[----:B------:R-:W-:Y:S01]  /*13fd0*/  FMUL.FTZ R48, R48, UR4 ;  /* 0x0000000430307c20 */ /* 0x000fe20008410000 */
[----:B------:R-:W-:Y:S01]  /*13fe0*/  FMUL.FTZ R49, R49, UR4 ;  /* 0x0000000431317c20 */ /* 0x000fe20008410000 */
[----:B------:R-:W-:-:S03]  /*13ff0*/  FMUL.FTZ R93, R50, UR4 ;  /* 0x00000004325d7c20 */ /* 0x000fc60008410000 */
[----:B--2---:R-:W-:Y:S01]  /*14000*/  HMMA.16816.F32 R32, R40, R52, R20 ;  /* 0x000000342820723c */ /* 0x004fe20000001814 */
[----:B------:R-:W1:Y:S01]  /*14010*/  MUFU.TANH R53, R48 ;  /* 0x0000003000357308 */ /* 0x000e620000002400 */
[----:B------:R-:W-:Y:S06]  /*14020*/  LDSM.16.M88.4 R20, [R63+0xa800] ;  /* 0x00a800003f14783b */ /* 0x000fec0000000200 */
[----:B------:R-:W-:Y:S01]  /*14030*/  HMMA.16816.F32 R64, R68, R6, R64 ;  /* 0x000000064440723c */ /* 0x000fe20000001840 */
[----:B------:R-:W2:Y:S01]  /*14040*/  LDSM.16.M88.4 R4, [R85+0xb000] ;  /* 0x00b000005504783b */ /* 0x000ea20000000200 */
[----:B------:R5:W1:Y:S06]  /*14050*/  MUFU.TANH R87, R49 ;  /* 0x0000003100577308 */ /* 0x000a6c0000002400 */
[----:B------:R-:W-:Y:S01]  /*14060*/  HMMA.16816.F32 R16, R40, R54, R16 ;  /* 0x000000362810723c */ /* 0x000fe20000001810 */
[----:B------:R-:W-:Y:S01]  /*14070*/  FMUL.FTZ R55, R51, UR4 ;  /* 0x0000000433377c20 */ /* 0x000fe20008410000 */
[----:B------:R-:W1:Y:S06]  /*14080*/  MUFU.TANH R93, R93 ;  /* 0x0000005d005d7308 */ /* 0x000e6c0000002400 */
[----:B------:R-:W-:Y:S01]  /*14090*/  HMMA.16816.F32 R24, R44, R38, R24 ;  /* 0x000000262c18723c */ /* 0x000fe20000001818 */
[----:B------:R-:W-:Y:S01]  /*140a0*/  LDSM.16.M88.4 R36, [R88+0xb000] ;  /* 0x00b000005824783b */ /* 0x000fe20000000200 */
[----:B------:R-:W1:Y:S03]  /*140b0*/  MUFU.TANH R55, R55 ;  /* 0x0000003700377308 */ /* 0x000e660000002400 */
[----:B-----5:R-:W5:Y:S03]  /*140c0*/  LDSM.16.M88.4 R48, [R85+0xb800] ;  /* 0x00b800005530783b */ /* 0x020f660000000200 */
[C---:B---3--:R-:W-:Y:S01]  /*140d0*/  HMMA.16816.F32 R56, R68.reuse, R28, R56 ;  /* 0x0000001c4438723c */ /* 0x048fe20000001838 */
[----:B------:R-:W3:Y:S07]  /*140e0*/  LDSM.16.M88.4 R88, [R88+0xb800] ;  /* 0x00b800005858783b */ /* 0x000eee0000000200 */
[----:B------:R-:W-:Y:S03]  /*140f0*/  HMMA.16816.F32 R72, R68, R30, R72 ;  /* 0x0000001e4448723c */ /* 0x000fe60000001848 */
[----:B------:R-:W-:Y:S01]  /*14100*/  FMUL.FTZ R27, R27, UR4 ;  /* 0x000000041b1b7c20 */ /* 0x000fe20008410000 */
[----:B------:R-:W-:-:S04]  /*14110*/  FMUL.FTZ R24, R24, UR4 ;  /* 0x0000000418187c20 */ /* 0x000fc80008410000 */
[C---:B----4-:R-:W-:Y:S01]  /*14120*/  HMMA.16816.F32 R32, R80.reuse, R12, R32 ;  /* 0x0000000c5020723c */ /* 0x050fe20000001820 */
[----:B------:R4:W1:Y:S07]  /*14130*/  MUFU.TANH R29, R24 ;  /* 0x00000018001d7308 */ /* 0x00086e0000002400 */
[----:B------:R-:W-:Y:S01]  /*14140*/  HMMA.16816.F32 R16, R80, R14, R16 ;  /* 0x0000000e5010723c */ /* 0x000fe20000001810 */
[----:B------:R-:W1:Y:S01]  /*14150*/  LDSM.16.M88.4 R12, [R63+0xb000] ;  /* 0x00b000003f0c783b */ /* 0x000e620000000200 */
[----:B------:R-:W1:Y:S06]  /*14160*/  MUFU.TANH R27, R27 ;  /* 0x0000001b001b7308 */ /* 0x000e6c0000002400 */
[C---:B--2---:R-:W-:Y:S08]  /*14170*/  HMMA.16816.F32 R76, R40.reuse, R4, R76 ;  /* 0x00000004284c723c */ /* 0x044ff0000000184c */
[----:B------:R-:W-:Y:S01]  /*14180*/  HMMA.16816.F32 R64, R40, R6, R64 ;  /* 0x000000062840723c */ /* 0x000fe20000001840 */
[----:B------:R-:W2:Y:S01]  /*14190*/  LDSM.16.M88.4 R4, [R63+0xb800] ;  /* 0x00b800003f04783b */ /* 0x000ea20000000200 */
[----:B------:R-:W-:-:S06]  /*141a0*/  DEPBAR.LE SB0, 0x0 ;  /* 0x000080000000791a */ /* 0x000fcc0000000000 */
[C---:B-----5:R-:W-:Y:S08]  /*141b0*/  HMMA.16816.F32 R56, R40.reuse, R48, R56 ;  /* 0x000000302838723c */ /* 0x060ff00000001838 */
[----:B------:R-:W-:Y:S08]  /*141c0*/  HMMA.16816.F32 R72, R40, R50, R72 ;  /* 0x000000322848723c */ /* 0x000ff00000001848 */
[C---:B------:R-:W-:Y:S08]  /*141d0*/  HMMA.16816.F32 R64, R80.reuse, R38, R64 ;  /* 0x000000265040723c */ /* 0x040ff00000001840 */
[C---:B---3--:R-:W-:Y:S08]  /*141e0*/  HMMA.16816.F32 R56, R80.reuse, R88, R56 ;  /* 0x000000585038723c */ /* 0x048ff00000001838 */
[C---:B------:R-:W-:Y:S08]  /*141f0*/  HMMA.16816.F32 R76, R80.reuse, R36, R76 ;  /* 0x00000024504c723c */ /* 0x040ff0000000184c */
[----:B------:R-:W-:Y:S08]  /*14200*/  HMMA.16816.F32 R72, R80, R90, R72 ;  /* 0x0000005a5048723c */ /* 0x000ff00000001848 */
[----:B------:R-:W-:Y:S01]  /*14210*/  HMMA.16816.F32 R32, R44, R20, R32 ;  /* 0x000000142c20723c */ /* 0x000fe20000001820 */
[----:B------:R-:W-:Y:S01]  /*14220*/  FMUL.FTZ R21, R25, UR4 ;  /* 0x0000000419157c20 */ /* 0x000fe20008410000 */
[----:B------:R-:W-:-:S05]  /*14230*/  FMUL.FTZ R25, R26, UR4 ;  /* 0x000000041a197c20 */ /* 0x000fca0008410000 */
[----:B------:R-:W3:Y:S01]  /*14240*/  MUFU.TANH R21, R21 ;  /* 0x0000001500157308 */ /* 0x000ee20000002400 */
[C---:B------:R-:W-:Y:S07]  /*14250*/  HMMA.16816.F32 R16, R44.reuse, R22, R16 ;  /* 0x000000162c10723c */ /* 0x040fee0000001810 */
[----:B------:R-:W3:Y:S01]  /*14260*/  MUFU.TANH R25, R25 ;  /* 0x0000001900197308 */ /* 0x000ee20000002400 */
[----:B-1----:R-:W-:Y:S03]  /*14270*/  HMMA.16816.F32 R64, R44, R14, R64 ;  /* 0x0000000e2c40723c */ /* 0x002fe60000001840 */
[----:B------:R-:W-:Y:S01]  /*14280*/  FMUL.FTZ R23, R33, UR4 ;  /* 0x0000000421177c20 */ /* 0x000fe20008410000 */
[----:B------:R-:W-:Y:S01]  /*14290*/  FMUL.FTZ R33, R34, UR4 ;  /* 0x0000000422217c20 */ /* 0x000fe20008410000 */
[----:B------:R-:W-:Y:S01]  /*142a0*/  FMUL.FTZ R35, R35, UR4 ;  /* 0x0000000423237c20 */ /* 0x000fe20008410000 */
[----:B------:R-:W-:-:S02]  /*142b0*/  FMUL.FTZ R32, R32, UR4 ;  /* 0x0000000420207c20 */ /* 0x000fc40008410000 */
[----:B--2---:R-:W-:Y:S01]  /*142c0*/  HMMA.16816.F32 R56, R44, R4, R56 ;  /* 0x000000042c38723c */ /* 0x004fe20000001838 */
[----:B------:R-:W1:Y:S02]  /*142d0*/  MUFU.TANH R23, R23 ;  /* 0x0000001700177308 */ /* 0x000e640000002400 */
[----:B------:R-:W-:Y:S01]  /*142e0*/  FMUL.FTZ R19, R19, UR4 ;  /* 0x0000000413137c20 */ /* 0x000fe20008410000 */
[----:B------:R-:W-:Y:S01]  /*142f0*/  FMUL.FTZ R16, R16, UR4 ;  /* 0x0000000410107c20 */ /* 0x000fe20008410000 */
[----:B------:R-:W-:-:S03]  /*14300*/  FMUL.FTZ R18, R18, UR4 ;  /* 0x0000000412127c20 */ /* 0x000fc60008410000 */
[C---:B------:R-:W-:Y:S01]  /*14310*/  HMMA.16816.F32 R76, R44.reuse, R12, R76 ;  /* 0x0000000c2c4c723c */ /* 0x040fe2000000184c */
[----:B------:R-:W-:Y:S01]  /*14320*/  FMUL.FTZ R13, R17, UR4 ;  /* 0x00000004110d7c20 */ /* 0x000fe20008410000 */
[----:B------:R4:W2:Y:S01]  /*14330*/  MUFU.TANH R85, R32 ;  /* 0x0000002000557308 */ /* 0x0008a20000002400 */
[----:B------:R-:W-:Y:S01]  /*14340*/  FMUL.FTZ R49, R67, UR4 ;  /* 0x0000000443317c20 */ /* 0x000fe20008410000 */
[----:B------:R-:W-:Y:S01]  /*14350*/  FMUL.FTZ R5, R64, UR4 ;  /* 0x0000000440057c20 */ /* 0x000fe20008410000 */
[----:B------:R-:W-:Y:S01]  /*14360*/  FMUL.FTZ R43, R65, UR4 ;  /* 0x00000004412b7c20 */ /* 0x000fe20008410000 */
[----:B------:R-:W-:Y:S02]  /*14370*/  FMUL.FTZ R63, R66, UR4 ;  /* 0x00000004423f7c20 */ /* 0x000fe40008410000 */
[----:B------:R-:W-:Y:S02]  /*14380*/  HMMA.16816.F32 R72, R44, R6, R72 ;  /* 0x000000062c48723c */ /* 0x000fe40000001848 */
[----:B------:R-:W1:Y:S01]  /*14390*/  MUFU.TANH R33, R33 ;  /* 0x0000002100217308 */ /* 0x000e620000002400 */
[----:B------:R-:W-:Y:S01]  /*143a0*/  FMUL.FTZ R45, R57, UR4 ;  /* 0x00000004392d7c20 */ /* 0x000fe20008410000 */
[----:B------:R-:W-:Y:S01]  /*143b0*/  FMUL.FTZ R51, R56, UR4 ;  /* 0x0000000438337c20 */ /* 0x000fe20008410000 */
[----:B------:R-:W-:Y:S01]  /*143c0*/  FMUL.FTZ R59, R59, UR4 ;  /* 0x000000043b3b7c20 */ /* 0x000fe20008410000 */
[----:B------:R-:W-:-:S04]  /*143d0*/  FMUL.FTZ R58, R58, UR4 ;  /* 0x000000043a3a7c20 */ /* 0x000fc80008410000 */
[----:B------:R-:W1:Y:S01]  /*143e0*/  MUFU.TANH R35, R35 ;  /* 0x0000002300237308 */ /* 0x000e620000002400 */
[----:B------:R-:W-:Y:S01]  /*143f0*/  FMUL.FTZ R15, R76, UR4 ;  /* 0x000000044c0f7c20 */ /* 0x000fe20008410000 */
[----:B------:R-:W-:Y:S01]  /*14400*/  FMUL.FTZ R17, R77, UR4 ;  /* 0x000000044d117c20 */ /* 0x000fe20008410000 */
[----:B------:R-:W-:Y:S01]  /*14410*/  FMUL.FTZ R39, R78, UR4 ;  /* 0x000000044e277c20 */ /* 0x000fe20008410000 */
[----:B------:R-:W-:-:S04]  /*14420*/  FMUL.FTZ R41, R79, UR4 ;  /* 0x000000044f297c20 */ /* 0x000fc80008410000 */
[----:B------:R4:W1:Y:S01]  /*14430*/  MUFU.TANH R37, R16 ;  /* 0x0000001000257308 */ /* 0x0008620000002400 */
[----:B------:R-:W-:Y:S01]  /*14440*/  FMUL.FTZ R67, R72, UR4 ;  /* 0x0000000448437c20 */ /* 0x000fe20008410000 */
[----:B------:R-:W-:Y:S01]  /*14450*/  FMUL.FTZ R69, R73, UR4 ;  /* 0x0000000449457c20 */ /* 0x000fe20008410000 */
[----:B------:R-:W-:Y:S01]  /*14460*/  FMUL.FTZ R57, R74, UR4 ;  /* 0x000000044a397c20 */ /* 0x000fe20008410000 */
[----:B------:R-:W-:-:S04]  /*14470*/  FMUL.FTZ R47, R75, UR4 ;  /* 0x000000044b2f7c20 */ /* 0x000fc80008410000 */
[----:B------:R-:W1:Y:S08]  /*14480*/  MUFU.TANH R13, R13 ;  /* 0x0000000d000d7308 */ /* 0x000e700000002400 */
[----:B------:R4:W1:Y:S08]  /*14490*/  MUFU.TANH R31, R18 ;  /* 0x00000012001f7308 */ /* 0x0008700000002400 */
        /* <DEDUP_REMOVED lines=11> */
[----:B------:R4:W1:Y:S08]  /*14550*/  MUFU.TANH R65, R58 ;  /* 0x0000003a00417308 */ /* 0x0008700000002400 */
        /* <DEDUP_REMOVED lines=19> */
.L_x_4877:
        /* <DEDUP_REMOVED lines=60> */
.L_x_4878:
        /* <DEDUP_REMOVED lines=19> */
[----:B--2---:R-:W-:-:S05]  /*14b80*/  @!P4 IMAD.MOV.U32 R196, RZ, RZ, R198 ;  /* 0x000000ffffc4c224 */ /* 0x004fca00078e00c6 */
[----:B------:R-:W-:Y:S01]  /*14b90*/  @!PT LDS RZ, [RZ] ;  /* 0x00000000fffff984 */ /* 0x000fe20000000800 */
[----:B------:R-:W-:Y:S01]  /*14ba0*/  @!PT LDS RZ, [RZ] ;  /* 0x00000000fffff984 */ /* 0x000fe20000000800 */
[----:B------:R-:W-:Y:S01]  /*14bb0*/  @!PT LDS RZ, [RZ] ;  /* 0x00000000fffff984 */ /* 0x000fe20000000800 */
[----:B------:R2:W-:Y:S04]  /*14bc0*/  @!P4 LDGSTS.E.BYPASS.LTC128B.128 [R2+0x8000], desc[UR6][R196.64+0x80] ;  /* 0x08000080c402cfae */ /* 0x0005e8000b981a06 */
[----:B------:R3:W-:Y:S01]  /*14bd0*/  @P4 STS.128 [R2+0x8000], RZ ;  /* 0x008000ff02004388 */ /* 0x0007e20000000c00 */
[----:B--2---:R-:W-:-:S05]  /*14be0*/  @!P3 IMAD.MOV.U32 R196, RZ, RZ, R198 ;  /* 0x000000ffffc4b224 */ /* 0x004fca00078e00c6 */
        /* <DEDUP_REMOVED lines=51> */
.L_x_4876:
[----:B------:R-:W2:Y:S01]  /*14f20*/  S2R R185, SR_TID.X ;  /* 0x0000000000b97919 */ /* 0x000ea20000002100 */
[----:B------:R-:W-:Y:S01]  /*14f30*/  LOP3.LUT R137, R182, 0x1f0, RZ, 0xc0, !PT ;  /* 0x000001f0b6897812 */ /* 0x000fe200078ec0ff */
[----:B------:R-:W-:Y:S01]  /*14f40*/  VIADD R206, R136, 0xffffffff ;  /* 0xffffffff88ce7836 */ /* 0x000fe20000000000 */
[----:B------:R-:W4:Y:S01]  /*14f50*/  LDCU UR4, c[0x0][0x45c] ;  /* 0x00008b80ff0477ac */ /* 0x000f220008000800 */
[----:B---3--:R-:W3:Y:S01]  /*14f60*/  S2R R2, SR_CTAID.X ;  /* 0x0000000000027919 */ /* 0x008ee20000002500 */
[----:B------:R-:W-:-:S04]  /*14f70*/  LOP3.LUT R186, R8, R84, RZ, 0xfc, !PT ;  /* 0x0000005408ba7212 */ /* 0x000fc800078efcff */
[----:B------:R-:W-:-:S05]  /*14f80*/  LEA R186, R186, UR5, 0x1 ;  /* 0x00000005baba7c11 */ /* 0x000fca000f8e08ff */
[----:B------:R-:W-:Y:S01]  /*14f90*/  VIADD R172, R186, 0xc040 ;  /* 0x0000c040baac7836 */ /* 0x000fe20000000000 */
[----:B------:R-:W-:Y:S01]  /*14fa0*/  LDSM.16.MT88.4 R124, [R186+0xc000] ;  /* 0x00c00000ba7c783b */ /* 0x000fe20000004200 */
[----:B------:R-:W-:-:S03]  /*14fb0*/  IMAD.IADD R176, R11, 0x1, R186 ;  /* 0x000000010bb07824 */ /* 0x000fc600078e02ba */
[----:B------:R-:W-:Y:S04]  /*14fc0*/  LDSM.16.MT88.4 R72, [R186+0x10000] ;  /* 0x01000000ba48783b */ /* 0x000fe80000004200 */
[----:B------:R-:W-:Y:S04]  /*14fd0*/  LDSM.16.MT88.4 R116, [R176+0xc000] ;  /* 0x00c00000b074783b */ /* 0x000fe80000004200 */
[----:B------:R-:W-:Y:S04]  /*14fe0*/  LDSM.16.MT88.4 R80, [R176+0x10000] ;  /* 0x01000000b050783b */ /* 0x000fe80000004200 */
[----:B------:R-:W-:Y:S01]  /*14ff0*/  LDSM.16.MT88.4 R152, [R176+0xc800] ;  /* 0x00c80000b098783b */ /* 0x000fe20000004200 */
[----:B--2---:R-:W-:Y:S01]  /*15000*/  IMAD.SHL.U32 R139, R185, 0x2, RZ ;  /* 0x00000002b98b7824 */ /* 0x004fe200078e00ff */
[----:B------:R-:W-:-:S02]  /*15010*/  SHF.R.U32.HI R3, RZ, 0x2, R185 ;  /* 0x00000002ff037819 */ /* 0x000fc400000116b9 */
[----:B------:R-:W-:Y:S01]  /*15020*/  LDSM.16.MT88.4 R148, [R176+0xe800] ;  /* 0x00e80000b094783b */ /* 0x000fe20000004200 */
[----:B---3--:R-:W-:Y:S01]  /*15030*/  IMAD R4, R2, 0x40, R137 ;  /* 0x0000004002047824 */ /* 0x008fe200078e0289 */
[----:B------:R-:W-:Y:S02]  /*15040*/  LOP3.LUT R3, R3, 0x7, RZ, 0xc0, !PT ;  /* 0x0000000703037812 */ /* 0x000fe400078ec0ff */
[----:B------:R-:W-:Y:S01]  /*15050*/  LOP3.LUT R139, R139, 0x6, RZ, 0xc0, !PT ;  /* 0x000000068b8b7812 */ /* 0x000fe200078ec0ff */
[----:B------:R-:W-:Y:S01]  /*15060*/  LDSM.16.MT88.4 R144, [R176+0x10800] ;  /* 0x01080000b090783b */ /* 0x000fe20000004200 */
[----:B------:R-:W-:-:S03]  /*15070*/  IADD3 R4, PT, PT, -R202, R4, R3 ;  /* 0x00000004ca047210 */ /* 0x000fc60007ffe103 */
[----:B------:R-:W-:Y:S01]  /*15080*/  IMAD R10, R206, 0x40, R139 ;  /* 0x00000040ce0a7824 */ /* 0x000fe200078e028b */
[----:B------:R-:W-:Y:S01]  /*15090*/  LDSM.16.MT88.4 R140, [R186+0xc800] ;  /* 0x00c80000ba8c783b */ /* 0x000fe20000004200 */
[----:B------:R-:W-:Y:S02]  /*150a0*/  IMAD.IADD R9, R4, 0x1, R135 ;  /* 0x0000000104097824 */ /* 0x000fe400078e0287 */
[C---:B------:R-:W-:Y:S01]  /*150b0*/  VIADD R20, R10.reuse, 0x1 ;  /* 0x000000010a147836 */ /* 0x040fe20000000000 */
[CC--:B------:R-:W-:Y:S01]  /*150c0*/  ISETP.GE.AND P2, PT, R10.reuse, R135.reuse, PT ;  /* 0x000000870a00720c */ /* 0x0c0fe20003f46270 */
[----:B------:R-:W-:Y:S02]  /*150d0*/  VIADD R24, R10, 0x18 ;  /* 0x000000180a187836 */ /* 0x000fe40000000000 */
[----:B------:R-:W-:Y:S01]  /*150e0*/  IMAD.IADD R6, R9, 0x1, -R20 ;  /* 0x0000000109067824 */ /* 0x000fe200078e0a14 */
[----:B------:R-:W-:Y:S01]  /*150f0*/  ISETP.GE.AND P6, PT, R20, R135, PT ;  /* 0x000000871400720c */ /* 0x000fe20003fc6270 */
[----:B------:R-:W-:-:S02]  /*15100*/  VIADD R12, R10, 0x19 ;  /* 0x000000190a0c7836 */ /* 0x000fc40000000000 */
[C---:B------:R-:W-:Y:S01]  /*15110*/  VIADD R22, R9.reuse, 0x8 ;  /* 0x0000000809167836 */ /* 0x040fe20000000000 */
[----:B------:R-:W-:Y:S01]  /*15120*/  IABS R6, R6 ;  /* 0x0000000600067213 */ /* 0x000fe20000000000 */
[C---:B------:R-:W-:Y:S02]  /*15130*/  VIADD R32, R10.reuse, 0x20 ;  /* 0x000000200a207836 */ /* 0x040fe40000000000 */
[C---:B------:R-:W-:Y:S01]  /*15140*/  IMAD.IADD R26, R9.reuse, 0x1, -R12 ;  /* 0x00000001091a7824 */ /* 0x040fe200078e0a0c */
[----:B------:R-:W-:Y:S01]  /*15150*/  I2FP.F32.S32 R6, R6 ;  /* 0x0000000600067245 */ /* 0x000fe20000201400 */
[----:B------:R-:W-:Y:S02]  /*15160*/  VIADD R28, R10, 0x28 ;  /* 0x000000280a1c7836 */ /* 0x000fe40000000000 */
[C---:B------:R-:W-:Y:S01]  /*15170*/  IMAD.IADD R196, R9.reuse, 0x1, -R32 ;  /* 0x0000000109c47824 */ /* 0x040fe200078e0a20 */
[----:B------:R-:W-:Y:S01]  /*15180*/  IABS R26, R26 ;  /* 0x0000001a001a7213 */ /* 0x000fe20000000000 */
[----:B------:R-:W-:Y:S01]  /*15190*/  FFMA.FTZ R87, -R0, R6, R87 ;  /* 0x0000000600577223 */ /* 0x000fe20000010157 */
[----:B------:R-:W-:-:S02]  /*151a0*/  IMAD.IADD R6, R9, 0x1, -R24 ;  /* 0x0000000109067824 */ /* 0x000fc400078e0a18 */
[C---:B------:R-:W-:Y:S01]  /*151b0*/  IMAD.IADD R40, R9.reuse, 0x1, -R10 ;  /* 0x0000000109287824 */ /* 0x040fe200078e0a0a */
[----:B------:R-:W-:Y:S01]  /*151c0*/  IABS R196, R196 ;  /* 0x000000c400c47213 */ /* 0x000fe20000000000 */
[C---:B------:R-:W-:Y:S01]  /*151d0*/  IMAD.IADD R192, R9.reuse, 0x1, -R28 ;  /* 0x0000000109c07824 */ /* 0x040fe200078e0a1c */
[----:B------:R-:W-:Y:S01]  /*151e0*/  IABS R6, R6 ;  /* 0x0000000600067213 */ /* 0x000fe20000000000 */
[C---:B------:R-:W-:Y:S01]  /*151f0*/  VIADD R4, R10.reuse, 0x8 ;  /* 0x000000080a047836 */ /* 0x040fe20000000000 */
[----:B------:R-:W-:Y:S01]  /*15200*/  IABS R40, R40 ;  /* 0x0000002800287213 */ /* 0x000fe20000000000 */
[C---:B------:R-:W-:Y:S01]  /*15210*/  VIADD R38, R10.reuse, 0x9 ;  /* 0x000000090a267836 */ /* 0x040fe20000000000 */
[----:B------:R-:W-:Y:S01]  /*15220*/  I2FP.F32.S32 R6, R6 ;  /* 0x0000000600067245 */ /* 0x000fe20000201400 */
[----:B------:R-:W-:Y:S01]  /*15230*/  VIADD R34, R10, 0x11 ;  /* 0x000000110a227836 */ /* 0x000fe20000000000 */
[----:B------:R-:W-:Y:S01]  /*15240*/  I2FP.F32.S32 R26, R26 ;  /* 0x0000001a001a7245 */ /* 0x000fe20000201400 */
[C---:B------:R-:W-:Y:S01]  /*15250*/  IMAD.IADD R18, R9.reuse, 0x1, -R4 ;  /* 0x0000000109127824 */ /* 0x040fe200078e0a04 */
[----:B------:R-:W-:Y:S01]  /*15260*/  IABS R192, R192 ;  /* 0x000000c000c07213 */ /* 0x000fe20000000000 */
[----:B-1----:R-:W-:Y:S01]  /*15270*/  FFMA.FTZ R37, -R0, R6, R37 ;  /* 0x0000000600257223 */ /* 0x002fe20000010125 */
[----:B------:R-:W-:Y:S01]  /*15280*/  IMAD.IADD R6, R22, 0x1, -R10 ;  /* 0x0000000116067824 */ /* 0x000fe200078e0a0a */
[----:B------:R-:W-:Y:S01]  /*15290*/  I2FP.F32.S32 R196, R196 ;  /* 0x000000c400c47245 */ /* 0x000fe20000201400 */
[C---:B------:R-:W-:Y:S01]  /*152a0*/  VIADD R36, R10.reuse, 0x10 ;  /* 0x000000100a247836 */ /* 0x040fe20000000000 */
[----:B------:R-:W-:Y:S01]  /*152b0*/  I2FP.F32.S32 R40, R40 ;  /* 0x0000002800287245 */ /* 0x000fe20000201400 */
[----:B------:R-:W-:Y:S01]  /*152c0*/  VIADD R30, R10, 0x21 ;  /* 0x000000210a1e7836 */ /* 0x000fe20000000000 */
[----:B------:R-:W-:Y:S01]  /*152d0*/  IABS R6, R6 ;  /* 0x0000000600067213 */ /* 0x000fe20000000000 */
[----:B------:R-:W-:Y:S01]  /*152e0*/  FFMA.FTZ R26, -R0, R26, R13 ;  /* 0x0000001a001a7223 */ /* 0x000fe2000001010d */
[----:B------:R-:W-:Y:S01]  /*152f0*/  I2FP.F32.S32 R192, R192 ;  /* 0x000000c000c07245 */ /* 0x000fe20000201400 */
[----:B------:R-:W-:Y:S01]  /*15300*/  IMAD.IADD R13, R22, 0x1, -R38 ;  /* 0x00000001160d7824 */ /* 0x000fe200078e0a26 */
[----:B------:R-:W-:Y:S01]  /*15310*/  I2FP.F32.S32 R6, R6 ;  /* 0x0000000600067245 */ /* 0x000fe20000201400 */
[C---:B------:R-:W-:Y:S01]  /*15320*/  IMAD.IADD R14, R9.reuse, 0x1, -R34 ;  /* 0x00000001090e7824 */ /* 0x040fe200078e0a22 */
[----:B------:R-:W-:Y:S01]  /*15330*/  ISETP.GE.AND P5, PT, R4, R135, PT ;  /* 0x000000870400720c */ /* 0x000fe20003fa6270 */
[----:B------:R-:W-:-:S02]  /*15340*/  IMAD.IADD R4, R9, 0x1, -R38 ;  /* 0x0000000109047824 */ /* 0x000fc400078e0a26 */
[C---:B------:R-:W-:Y:S01]  /*15350*/  FFMA.FTZ R196, -R0.reuse, R196, R15 ;  /* 0x000000c400c47223 */ /* 0x040fe2000001010f */
[C---:B------:R-:W-:Y:S01]  /*15360*/  FFMA.FTZ R7, -R0.reuse, R6, R93 ;  /* 0x0000000600077223 */ /* 0x040fe2000001015d */
[C---:B------:R-:W-:Y:S01]  /*15370*/  FFMA.FTZ R6, -R0.reuse, R40, R53 ;  /* 0x0000002800067223 */ /* 0x040fe20000010135 */
[C---:B------:R-:W-:Y:S02]  /*15380*/  IMAD.IADD R194, R9.reuse, 0x1, -R30 ;  /* 0x0000000109c27824 */ /* 0x040fe400078e0a1e */
[----:B------:R-:W-:Y:S01]  /*15390*/  FFMA.FTZ R192, -R0, R192, R5 ;  /* 0x000000c000c07223 */ /* 0x000fe20000010105 */
[----:B------:R-:W-:Y:S01]  /*153a0*/  IMAD.IADD R15, R22, 0x1, -R20 ;  /* 0x00000001160f7824 */ /* 0x000fe200078e0a14 */
[----:B------:R-:W-:Y:S01]  /*153b0*/  ISETP.GE.AND P3, PT, R36, R135, PT ;  /* 0x000000872400720c */ /* 0x000fe20003f66270 */
[--C-:B------:R-:W-:Y:S01]  /*153c0*/  IMAD.IADD R16, R9, 0x1, -R36.reuse ;  /* 0x0000000109107824 */ /* 0x100fe200078e0a24 */
[----:B------:R-:W-:Y:S01]  /*153d0*/  IABS R4, R4 ;  /* 0x0000000400047213 */ /* 0x000fe20000000000 */
[C---:B------:R-:W-:Y:S01]  /*153e0*/  IMAD.IADD R5, R22.reuse, 0x1, -R36 ;  /* 0x0000000116057824 */ /* 0x040fe200078e0a24 */
[----:B------:R-:W-:Y:S01]  /*153f0*/  IABS R36, R13 ;  /* 0x0000000d00247213 */ /* 0x000fe20000000000 */
[C---:B------:R-:W-:Y:S01]  /*15400*/  IMAD.IADD R20, R22.reuse, 0x1, -R34 ;  /* 0x0000000116147824 */ /* 0x040fe200078e0a22 */
[----:B------:R-:W-:Y:S01]  /*15410*/  IABS R14, R14 ;  /* 0x0000000e000e7213 */ /* 0x000fe20000000000 */
[----:B------:R-:W-:Y:S01]  /*15420*/  IMAD.IADD R13, R22, 0x1, -R24 ;  /* 0x00000001160d7824 */ /* 0x000fe200078e0a18 */
[----:B------:R-:W-:-:S02]  /*15430*/  ISETP.GE.AND P4, PT, R38, R135, PT ;  /* 0x000000872600720c */ /* 0x000fc40003f86270 */
[----:B------:R-:W-:Y:S02]  /*15440*/  FSEL R6, R6, -INF , !P2 ;  /* 0xff80000006067808 */ /* 0x000fe40005000000 */
[----:B------:R-:W-:Y:S02]  /*15450*/  FSEL R7, R7, -INF , !P2 ;  /* 0xff80000007077808 */ /* 0x000fe40005000000 */
[----:B------:R-:W-:Y:S02]  /*15460*/  IABS R194, R194 ;  /* 0x000000c200c27213 */ /* 0x000fe40000000000 */
[----:B------:R-:W-:Y:S02]  /*15470*/  ISETP.GE.AND P2, PT, R34, R135, PT ;  /* 0x000000872200720c */ /* 0x000fe40003f46270 */
[----:B------:R-:W-:Y:S02]  /*15480*/  IABS R38, R15 ;  /* 0x0000000f00267213 */ /* 0x000fe40000000000 */
[----:B------:R-:W-:-:S02]  /*15490*/  IABS R18, R18 ;  /* 0x0000001200127213 */ /* 0x000fc40000000000 */
[----:B------:R-:W-:Y:S02]  /*154a0*/  IABS R16, R16 ;  /* 0x0000001000107213 */ /* 0x000fe40000000000 */
[----:B------:R-:W-:Y:S02]  /*154b0*/  I2FP.F32.S32 R4, R4 ;  /* 0x0000000400047245 */ /* 0x000fe40000201400 */
[----:B------:R-:W-:Y:S02]  /*154c0*/  IABS R34, R5 ;  /* 0x0000000500227213 */ /* 0x000fe40000000000 */
[----:B------:R-:W-:Y:S01]  /*154d0*/  I2FP.F32.S32 R36, R36 ;  /* 0x0000002400247245 */ /* 0x000fe20000201400 */
[C---:B------:R-:W-:Y:S01]  /*154e0*/  FFMA.FTZ R4, -R0.reuse, R4, R21 ;  /* 0x0000000400047223 */ /* 0x040fe20000010115 */
[----:B------:R-:W-:Y:S01]  /*154f0*/  IABS R20, R20 ;  /* 0x0000001400147213 */ /* 0x000fe20000000000 */
[C---:B------:R-:W-:Y:S01]  /*15500*/  FFMA.FTZ R21, -R0.reuse, R40, R25 ;  /* 0x0000002800157223 */ /* 0x040fe20000010119 */
        /* <DEDUP_REMOVED lines=14> */
[----:B------:R-:W-:Y:S01]  /*155f0*/  FSEL R4, R4, -INF , !P4 ;  /* 0xff80000004047808 */ /* 0x000fe20006000000 */
[C---:B------:R-:W-:Y:S01]  /*15600*/  FFMA.FTZ R17, -R0.reuse, R34, R33 ;  /* 0x0000002200117223 */ /* 0x040fe20000010121 */
[----:B------:R-:W-:Y:S01]  /*15610*/  FSEL R5, R5, -INF , !P4 ;  /* 0xff80000005057808 */ /* 0x000fe20006000000 */
[----:B------:R-:W-:Y:S01]  /*15620*/  FFMA.FTZ R15, -R0, R20, R35 ;  /* 0x00000014000f7223 */ /* 0x000fe20000010123 */
[----:B------:R-:W-:Y:S01]  /*15630*/  ISETP.GE.AND P4, PT, R32, R135, PT ;  /* 0x000000872000720c */ /* 0x000fe20003f86270 */
[----:B------:R-:W-:Y:S01]  /*15640*/  IMAD.IADD R32, R22, 0x1, -R32 ;  /* 0x0000000116207824 */ /* 0x000fe200078e0a20 */
[----:B------:R-:W-:Y:S01]  /*15650*/  FSEL R20, R87, -INF , !P6 ;  /* 0xff80000057147808 */ /* 0x000fe20007000000 */
[----:B------:R-:W-:Y:S01]  /*15660*/  VIADD R34, R10, 0x39 ;  /* 0x000000390a227836 */ /* 0x000fe20000000000 */
[----:B------:R-:W-:-:S02]  /*15670*/  FSEL R23, R23, -INF , !P6 ;  /* 0xff80000017177808 */ /* 0x000fc40007000000 */
[-C--:B------:R-:W-:Y:S01]  /*15680*/  ISETP.GE.AND P6, PT, R24, R135.reuse, PT ;  /* 0x000000871800720c */ /* 0x080fe20003fc6270 */
[----:B------:R-:W-:Y:S01]  /*15690*/  IMAD.IADD R24, R22, 0x1, -R30 ;  /* 0x0000000116187824 */ /* 0x000fe200078e0a1e */
[----:B------:R-:W-:Y:S01]  /*156a0*/  FSEL R18, R18, -INF , !P5 ;  /* 0xff80000012127808 */ /* 0x000fe20006800000 */
[----:B------:R-:W-:Y:S01]  /*156b0*/  IMAD.IADD R29, R9, 0x1, -R34 ;  /* 0x00000001091d7824 */ /* 0x000fe200078e0a22 */
[----:B------:R-:W-:Y:S02]  /*156c0*/  FSEL R21, R21, -INF , !P5 ;  /* 0xff80000015157808 */ /* 0x000fe40006800000 */
[----:B------:R-:W-:Y:S02]  /*156d0*/  FSEL R16, R16, -INF , !P3 ;  /* 0xff80000010107808 */ /* 0x000fe40005800000 */
[----:B------:R-:W-:Y:S02]  /*156e0*/  FSEL R17, R17, -INF , !P3 ;  /* 0xff80000011117808 */ /* 0x000fe40005800000 */
[-C--:B------:R-:W-:Y:S01]  /*156f0*/  ISETP.GE.AND P5, PT, R12, R135.reuse, PT ;  /* 0x000000870c00720c */ /* 0x080fe20003fa6270 */
[----:B------:R-:W-:Y:S01]  /*15700*/  IMAD.IADD R12, R22, 0x1, -R28 ;  /* 0x00000001160c7824 */ /* 0x000fe200078e0a1c */
[----:B------:R-:W-:-:S02]  /*15710*/  ISETP.GE.AND P3, PT, R30, R135, PT ;  /* 0x000000871e00720c */ /* 0x000fc40003f66270 */
[----:B------:R-:W-:Y:S02]  /*15720*/  FSEL R14, R14, -INF , !P2 ;  /* 0xff8000000e0e7808 */ /* 0x000fe40005000000 */
[----:B------:R-:W-:Y:S02]  /*15730*/  FSEL R15, R15, -INF , !P2 ;  /* 0xff8000000f0f7808 */ /* 0x000fe40005000000 */
[----:B------:R-:W-:Y:S02]  /*15740*/  ISETP.GE.AND P2, PT, R28, R135, PT ;  /* 0x000000871c00720c */ /* 0x000fe40003f46270 */
[----:B------:R-:W-:Y:S02]  /*15750*/  IABS R30, R25 ;  /* 0x00000019001e7213 */ /* 0x000fe40000000000 */
[----:B------:R-:W-:Y:S01]  /*15760*/  IABS R28, R32 ;  /* 0x00000020001c7213 */ /* 0x000fe20000000000 */
[----:B------:R-:W-:Y:S01]  /*15770*/  VIADD R32, R10, 0x29 ;  /* 0x000000290a207836 */ /* 0x000fe20000000000 */
[----:B------:R-:W-:-:S02]  /*15780*/  I2FP.F32.S32 R30, R30 ;  /* 0x0000001e001e7245 */ /* 0x000fc40000201400 */
[----:B------:R-:W-:Y:S02]  /*15790*/  IABS R13, R13 ;  /* 0x0000000d000d7213 */ /* 0x000fe40000000000 */
[----:B------:R-:W-:Y:S01]  /*157a0*/  IABS R24, R24 ;  /* 0x0000001800187213 */ /* 0x000fe20000000000 */
[----:B------:R-:W-:Y:S01]  /*157b0*/  FFMA.FTZ R33, -R0, R30, R19 ;  /* 0x0000001e00217223 */ /* 0x000fe20000010113 */
[----:B------:R-:W-:Y:S01]  /*157c0*/  I2FP.F32.S32 R28, R28 ;  /* 0x0000001c001c7245 */ /* 0x000fe20000201400 */
[----:B------:R-:W-:Y:S01]  /*157d0*/  VIADD R30, R10, 0x30 ;  /* 0x000000300a1e7836 */ /* 0x000fe20000000000 */
[----:B------:R-:W-:Y:S02]  /*157e0*/  I2FP.F32.S32 R13, R13 ;  /* 0x0000000d000d7245 */ /* 0x000fe40000201400 */
[----:B------:R-:W-:Y:S01]  /*157f0*/  I2FP.F32.S32 R24, R24 ;  /* 0x0000001800187245 */ /* 0x000fe20000201400 */
[----:B------:R-:W-:Y:S01]  /*15800*/  FFMA.FTZ R39, -R0, R28, R39 ;  /* 0x0000001c00277223 */ /* 0x000fe20000010127 */
[----:B------:R-:W-:Y:S01]  /*15810*/  VIADD R28, R10, 0x31 ;  /* 0x000000310a1c7836 */ /* 0x000fe20000000000 */
[----:B------:R-:W-:Y:S01]  /*15820*/  IABS R12, R12 ;  /* 0x0000000c000c7213 */ /* 0x000fe20000000000 */
[C---:B------:R-:W-:Y:S01]  /*15830*/  FFMA.FTZ R13, -R0.reuse, R13, R31 ;  /* 0x0000000d000d7223 */ /* 0x040fe2000001011f */
[----:B------:R-:W-:Y:S01]  /*15840*/  IABS R29, R29 ;  /* 0x0000001d001d7213 */ /* 0x000fe20000000000 */
[----:B------:R-:W-:Y:S01]  /*15850*/  FFMA.FTZ R41, -R0, R24, R41 ;  /* 0x0000001800297223 */ /* 0x000fe20000010129 */
[----:B------:R-:W-:Y:S01]  /*15860*/  IMAD.IADD R27, R9, 0x1, -R30 ;  /* 0x00000001091b7824 */ /* 0x000fe200078e0a1e */
[----:B------:R-:W-:Y:S01]  /*15870*/  FSEL R196, R196, -INF , !P4 ;  /* 0xff800000c4c47808 */ /* 0x000fe20006000000 */
[----:B------:R-:W-:Y:S01]  /*15880*/  VIADD R24, R10, 0x38 ;  /* 0x000000380a187836 */ /* 0x000fe20000000000 */
[----:B------:R-:W-:Y:S01]  /*15890*/  FSEL R207, R39, -INF , !P4 ;  /* 0xff80000027cf7808 */ /* 0x000fe20006000000 */
[C---:B------:R-:W-:Y:S01]  /*158a0*/  IMAD.IADD R31, R9.reuse, 0x1, -R32 ;  /* 0x00000001091f7824 */ /* 0x040fe200078e0a20 */
[----:B------:R-:W-:Y:S01]  /*158b0*/  I2FP.F32.S32 R12, R12 ;  /* 0x0000000c000c7245 */ /* 0x000fe20000201400 */
[C---:B------:R-:W-:Y:S01]  /*158c0*/  IMAD.IADD R25, R9.reuse, 0x1, -R28 ;  /* 0x0000000109197824 */ /* 0x040fe200078e0a1c */
[----:B------:R-:W-:Y:S01]  /*158d0*/  FSEL R10, R26, -INF , !P5 ;  /* 0xff8000001a0a7808 */ /* 0x000fe20006800000 */
[----:B------:R-:W-:Y:S01]  /*158e0*/  IMAD.IADD R19, R9, 0x1, -R24 ;  /* 0x0000000109137824 */ /* 0x000fe200078e0a18 */
[----:B------:R-:W-:Y:S01]  /*158f0*/  ISETP.GE.AND P4, PT, R28, R135, PT ;  /* 0x000000871c00720c */ /* 0x000fe20003f86270 */
[----:B------:R-:W-:Y:S01]  /*15900*/  IMAD.IADD R28, R22, 0x1, -R28 ;  /* 0x00000001161c7824 */ /* 0x000fe200078e0a1c */
[----:B------:R-:W-:Y:S01]  /*15910*/  I2FP.F32.S32 R26, R29 ;  /* 0x0000001d001a7245 */ /* 0x000fe20000201400 */
[----:B------:R-:W-:Y:S01]  /*15920*/  FFMA.FTZ R63, -R0, R12, R63 ;  /* 0x0000000c003f7223 */ /* 0x000fe2000001013f */
[----:B------:R-:W-:-:S02]  /*15930*/  FMNMX3.FTZ R29, R6, R20, R18, !PT ;  /* 0x00000014061d7276 */ /* 0x000fc40007810012 */
[----:B------:R-:W-:Y:S01]  /*15940*/  IABS R27, R27 ;  /* 0x0000001b001b7213 */ /* 0x000fe20000000000 */
[----:B------:R-:W-:Y:S01]  /*15950*/  FFMA.FTZ R26, -R0, R26, R69 ;  /* 0x0000001a001a7223 */ /* 0x000fe20000010145 */
[----:B------:R-:W-:Y:S02]  /*15960*/  IABS R31, R31 ;  /* 0x0000001f001f7213 */ /* 0x000fe40000000000 */
[----:B------:R-:W-:Y:S02]  /*15970*/  FSEL R12, R37, -INF , !P6 ;  /* 0xff800000250c7808 */ /* 0x000fe40007000000 */
[----:B------:R-:W-:Y:S02]  /*15980*/  IABS R28, R28 ;  /* 0x0000001c001c7213 */ /* 0x000fe40000000000 */
[----:B------:R-:W-:Y:S02]  /*15990*/  FMNMX3.FTZ R29, R29, R4, R16, !PT ;  /* 0x000000041d1d7276 */ /* 0x000fe40007810010 */
[----:B------:R-:W-:-:S02]  /*159a0*/  I2FP.F32.S32 R27, R27 ;  /* 0x0000001b001b7245 */ /* 0x000fc40000201400 */
[----:B------:R-:W-:Y:S02]  /*159b0*/  I2FP.F32.S32 R31, R31 ;  /* 0x0000001f001f7245 */ /* 0x000fe40000201400 */
[----:B------:R-:W-:Y:S01]  /*159c0*/  IABS R25, R25 ;  /* 0x0000001900197213 */ /* 0x000fe20000000000 */
[C---:B------:R-:W-:Y:S01]  /*159d0*/  FFMA.FTZ R27, -R0.reuse, R27, R51 ;  /* 0x0000001b001b7223 */ /* 0x040fe20000010133 */
[----:B------:R-:W-:Y:S01]  /*159e0*/  IABS R19, R19 ;  /* 0x0000001300137213 */ /* 0x000fe20000000000 */
[C---:B------:R-:W-:Y:S01]  /*159f0*/  FFMA.FTZ R31, -R0.reuse, R31, R43 ;  /* 0x0000001f001f7223 */ /* 0x040fe2000001012b */
[----:B------:R-:W-:Y:S02]  /*15a00*/  I2FP.F32.S32 R28, R28 ;  /* 0x0000001c001c7245 */ /* 0x000fe40000201400 */
[----:B------:R-:W-:Y:S02]  /*15a10*/  FMNMX3.FTZ R29, R29, R14, R12, !PT ;  /* 0x0000000e1d1d7276 */ /* 0x000fe4000781000c */
[----:B------:R-:W-:Y:S01]  /*15a20*/  FSEL R13, R13, -INF , !P6 ;  /* 0xff8000000d0d7808 */ /* 0x000fe20007000000 */
[----:B------:R-:W-:Y:S01]  /*15a30*/  FFMA.FTZ R59, -R0, R28, R59 ;  /* 0x0000001c003b7223 */ /* 0x000fe2000001013b */
[----:B------:R-:W-:-:S02]  /*15a40*/  FSEL R9, R33, -INF , !P5 ;  /* 0xff80000021097808 */ /* 0x000fc40006800000 */
[-C--:B------:R-:W-:Y:S01]  /*15a50*/  ISETP.GE.AND P6, PT, R32, R135.reuse, PT ;  /* 0x000000872000720c */ /* 0x080fe20003fc6270 */
[----:B------:R-:W-:Y:S01]  /*15a60*/  IMAD.IADD R32, R22, 0x1, -R32 ;  /* 0x0000000116207824 */ /* 0x000fe200078e0a20 */
[----:B------:R-:W-:Y:S01]  /*15a70*/  ISETP.GE.AND P5, PT, R30, R135, PT ;  /* 0x000000871e00720c */ /* 0x000fe20003fa6270 */
[----:B------:R-:W-:Y:S01]  /*15a80*/  IMAD.IADD R30, R22, 0x1, -R30 ;  /* 0x00000001161e7824 */ /* 0x000fe200078e0a1e */
[----:B------:R-:W-:Y:S02]  /*15a90*/  I2FP.F32.S32 R25, R25 ;  /* 0x0000001900197245 */ /* 0x000fe40000201400 */
[----:B------:R-:W-:Y:S02]  /*15aa0*/  I2FP.F32.S32 R19, R19 ;  /* 0x0000001300137245 */ /* 0x000fe40000201400 */
[----:B------:R-:W-:Y:S01]  /*15ab0*/  FSEL R194, R194, -INF , !P3 ;  /* 0xff800000c2c27808 */ /* 0x000fe20005800000 */
[----:B------:R-:W-:Y:S01]  /*15ac0*/  FFMA.FTZ R25, -R0, R25, R45 ;  /* 0x0000001900197223 */ /* 0x000fe2000001012d */
[----:B------:R-:W-:Y:S01]  /*15ad0*/  FSEL R192, R192, -INF , !P2 ;  /* 0xff800000c0c07808 */ /* 0x000fe20005000000 */
[----:B------:R-:W-:Y:S01]  /*15ae0*/  FFMA.FTZ R19, -R0, R19, R67 ;  /* 0x0000001300137223 */ /* 0x000fe20000010143 */
[----:B------:R-:W-:-:S02]  /*15af0*/  FMNMX3.FTZ R29, R29, R10, R196, !PT ;  /* 0x0000000a1d1d7276 */ /* 0x000fc400078100c4 */
[----:B------:R-:W-:Y:S02]  /*15b00*/  FSEL R201, R41, -INF , !P3 ;  /* 0xff80000029c97808 */ /* 0x000fe40005800000 */
[----:B------:R-:W-:Y:S01]  /*15b10*/  ISETP.GE.AND P3, PT, R24, R135, PT ;  /* 0x000000871800720c */ /* 0x000fe20003f66270 */
[C---:B------:R-:W-:Y:S01]  /*15b20*/  IMAD.IADD R24, R22.reuse, 0x1, -R24 ;  /* 0x0000000116187824 */ /* 0x040fe200078e0a18 */
[----:B------:R-:W-:Y:S01]  /*15b30*/  FMNMX3.FTZ R28, R7, R23, R21, !PT ;  /* 0x00000017071c7276 */ /* 0x000fe20007810015 */
[----:B------:R-:W-:Y:S01]  /*15b40*/  IMAD.IADD R22, R22, 0x1, -R34 ;  /* 0x0000000116167824 */ /* 0x000fe200078e0a22 */
[----:B------:R-:W-:Y:S01]  /*15b50*/  FSEL R188, R27, -INF , !P5 ;  /* 0xff8000001bbc7808 */ /* 0x000fe20006800000 */
[----:B------:R-:W-:Y:S01]  /*15b60*/  LDSM.16.MT88.4 R40, [R186+0xe000] ;  /* 0x00e00000ba28783b */ /* 0x000fe20000004200 */
[----:B------:R-:W-:Y:S02]  /*15b70*/  IABS R32, R32 ;  /* 0x0000002000207213 */ /* 0x000fe40000000000 */
[----:B------:R-:W-:-:S02]  /*15b80*/  IABS R30, R30 ;  /* 0x0000001e001e7213 */ /* 0x000fc40000000000 */
[----:B------:R-:W-:Y:S02]  /*15b90*/  FSEL R190, R31, -INF , !P6 ;  /* 0xff8000001fbe7808 */ /* 0x000fe40007000000 */
[----:B------:R-:W-:Y:S02]  /*15ba0*/  FMNMX3.FTZ R27, R29, R194, R192, !PT ;  /* 0x000000c21d1b7276 */ /* 0x000fe400078100c0 */
[----:B------:R-:W-:Y:S02]  /*15bb0*/  FMNMX3.FTZ R28, R28, R5, R17, !PT ;  /* 0x000000051c1c7276 */ /* 0x000fe40007810011 */
[----:B------:R-:W-:Y:S02]  /*15bc0*/  FSEL R193, R63, -INF , !P2 ;  /* 0xff8000003fc17808 */ /* 0x000fe40005000000 */
[----:B------:R-:W-:Y:S02]  /*15bd0*/  ISETP.GE.AND P2, PT, R34, R135, PT ;  /* 0x000000872200720c */ /* 0x000fe40003f46270 */
[----:B------:R-:W-:-:S02]  /*15be0*/  I2FP.F32.S32 R32, R32 ;  /* 0x0000002000207245 */ /* 0x000fc40000201400 */
[----:B------:R-:W-:Y:S02]  /*15bf0*/  I2FP.F32.S32 R30, R30 ;  /* 0x0000001e001e7245 */ /* 0x000fe40000201400 */
[----:B------:R-:W-:Y:S01]  /*15c00*/  IABS R24, R24 ;  /* 0x0000001800187213 */ /* 0x000fe20000000000 */
[C---:B------:R-:W-:Y:S01]  /*15c10*/  FFMA.FTZ R32, -R0.reuse, R32, R49 ;  /* 0x0000002000207223 */ /* 0x040fe20000010131 */
[----:B------:R-:W-:Y:S01]  /*15c20*/  FSEL R187, R25, -INF , !P4 ;  /* 0xff80000019bb7808 */ /* 0x000fe20006000000 */
[----:B------:R-:W-:Y:S01]  /*15c30*/  FFMA.FTZ R65, -R0, R30, R65 ;  /* 0x0000001e00417223 */ /* 0x000fe20000010141 */
[----:B------:R-:W-:Y:S01]  /*15c40*/  FSEL R184, R19, -INF , !P3 ;  /* 0xff80000013b87808 */ /* 0x000fe20005800000 */
[----:B------:R-:W-:Y:S01]  /*15c50*/  LDSM.16.MT88.4 R48, [R176+0xe000] ;  /* 0x00e00000b030783b */ /* 0x000fe20000004200 */
[----:B------:R-:W-:Y:S02]  /*15c60*/  FMNMX3.FTZ R27, R27, R190, R188, !PT ;  /* 0x000000be1b1b7276 */ /* 0x000fe400078100bc */
[----:B------:R-:W-:-:S02]  /*15c70*/  FMNMX3.FTZ R28, R28, R15, R13, !PT ;  /* 0x0000000f1c1c7276 */ /* 0x000fc4000781000d */
[----:B------:R-:W-:Y:S02]  /*15c80*/  IABS R22, R22 ;  /* 0x0000001600167213 */ /* 0x000fe40000000000 */
[----:B------:R-:W-:Y:S02]  /*15c90*/  I2FP.F32.S32 R24, R24 ;  /* 0x0000001800187245 */ /* 0x000fe40000201400 */
[----:B------:R-:W-:Y:S02]  /*15ca0*/  FSEL R178, R26, -INF , !P2 ;  /* 0xff8000001ab27808 */ /* 0x000fe40005000000 */
[----:B------:R-:W-:Y:S01]  /*15cb0*/  FMNMX3.FTZ R25, R27, R187, R184, !PT ;  /* 0x000000bb1b197276 */ /* 0x000fe200078100b8 */
[----:B------:R-:W-:Y:S01]  /*15cc0*/  FFMA.FTZ R24, -R0, R24, R57 ;  /* 0x0000001800187223 */ /* 0x000fe20000010139 */
[----:B------:R-:W-:Y:S02]  /*15cd0*/  FMNMX3.FTZ R28, R28, R9, R207, !PT ;  /* 0x000000091c1c7276 */ /* 0x000fe400078100cf */
[----:B------:R-:W-:-:S02]  /*15ce0*/  I2FP.F32.S32 R22, R22 ;  /* 0x0000001600167245 */ /* 0x000fc40000201400 */
[----:B------:R-:W-:Y:S02]  /*15cf0*/  FMNMX.FTZ R25, R178, R25, !PT ;  /* 0x00000019b2197209 */ /* 0x000fe40007810000 */
[----:B------:R-:W-:Y:S01]  /*15d00*/  FSEL R191, R32, -INF , !P6 ;  /* 0xff80000020bf7808 */ /* 0x000fe20007000000 */
[----:B------:R-:W-:Y:S01]  /*15d10*/  FFMA.FTZ R22, -R0, R22, R47 ;  /* 0x0000001600167223 */ /* 0x000fe2000001012f */
[----:B------:R-:W-:Y:S01]  /*15d20*/  FSEL R179, R65, -INF , !P5 ;  /* 0xff80000041b37808 */ /* 0x000fe20006800000 */
[----:B------:R-:W1:Y:S01]  /*15d30*/  SHFL.BFLY PT, R26, R25, 0x2, 0x1f ;  /* 0x0c401f00191a7f89 */ /* 0x000e6200000e0000 */
[----:B------:R-:W-:Y:S02]  /*15d40*/  FMNMX3.FTZ R28, R28, R201, R193, !PT ;  /* 0x000000c91c1c7276 */ /* 0x000fe400078100c1 */
        /* <DEDUP_REMOVED lines=34> */
[----:B------:R-:W-:Y:S01]  /*15f70*/  FFMA.FTZ R156, R10, UR4, -R189 ;  /* 0x000000040a9c7c23 */ /* 0x000fe200080108bd */
        /* <DEDUP_REMOVED lines=23> */
[----:B------:R-:W-:-:S02]  /*160f0*/  FADD.FTZ R168, R171, R168 ;  /* 0x000000a8aba87221 */ /* 0x000fc40000010000 */
[----:B------:R-:W-:Y:S01]  /*16100*/  MUFU.EX2 R163, R163 ;  /* 0x000000a300a37308 */ /* 0x000fe20000000800 */
[----:B------:R-:W2:Y:S01]  /*16110*/  LDSM.16.MT88.4 R8, [R172+0x4800] ;  /* 0x00480000ac08783b */ /* 0x000ea20000004200 */
[----:B-1----:R-:W-:Y:S01]  /*16120*/  F2FP.F16.F32.PACK_AB R97, R166, R169 ;  /* 0x000000a9a661723e */ /* 0x002fe200000000ff */
[----:B------:R-:W-:Y:S01]  /*16130*/  FADD.FTZ R166, R169, R166 ;  /* 0x000000a6a9a67221 */ /* 0x000fe20000010000 */
[----:B------:R-:W1:Y:S01]  /*16140*/  MUFU.EX2 R160, R160 ;  /* 0x000000a000a07308 */ /* 0x000e620000000800 */
[----:B------:R-:W-:Y:S01]  /*16150*/  LDSM.16.MT88.4 R32, [R172+0x800] ;  /* 0x00080000ac20783b */ /* 0x000fe20000004200 */
[----:B------:R-:W-:Y:S02]  /*16160*/  FADD.FTZ R167, R167, R168 ;  /* 0x000000a8a7a77221 */ /* 0x000fe40000010000 */
        /* <DEDUP_REMOVED lines=14> */
[----:B------:R-:W5:Y:S05]  /*16250*/  MUFU.EX2 R138, R138 ;  /* 0x0000008a008a7308 */ /* 0x000f6a0000000800 */
        /* <DEDUP_REMOVED lines=96> */
[--C-:B------:R-:W-:Y:S01]  /*16860*/  FFMA.FTZ R188, R177, UR4, -R174.reuse ;  /* 0x00000004b1bc7c23 */ /* 0x100fe200080108ae */
[----:B------:R-:W-:Y:S01]  /*16870*/  FFMA.FTZ R174, R173, UR4, -R174 ;  /* 0x00000004adae7c23 */ /* 0x000fe200080108ae */
[----:B------:R-:W-:Y:S03]  /*16880*/  MUFU.EX2 R177, R179 ;  /* 0x000000b300b17308 */ /* 0x000fe60000000800 */
[C---:B-1----:R-:W-:Y:S01]  /*16890*/  HMMA.16816.F32 R68, R4.reuse, R12, R68 ;  /* 0x0000000c0444723c */ /* 0x042fe20000001844 */
[----:B------:R-:W-:Y:S04]  /*168a0*/  MUFU.EX2 R188, R188 ;  /* 0x000000bc00bc7308 */ /* 0x000fe80000000800 */
[----:B------:R-:W-:Y:S03]  /*168b0*/  MUFU.EX2 R173, R175 ;  /* 0x000000af00ad7308 */ /* 0x000fe60000000800 */
[C---:B------:R-:W-:Y:S01]  /*168c0*/  HMMA.16816.F32 R72, R4.reuse, R14, R72 ;  /* 0x0000000e0448723c */ /* 0x040fe20000001848 */
[----:B------:R-:W1:Y:S01]  /*168d0*/  LDSM.16.MT88.4 R12, [R176+0xd800] ;  /* 0x00d80000b00c783b */ /* 0x000e620000004200 */
[----:B------:R-:W-:Y:S06]  /*168e0*/  MUFU.EX2 R174, R174 ;  /* 0x000000ae00ae7308 */ /* 0x000fec0000000800 */
        /* <DEDUP_REMOVED lines=74> */
[----:B----4-:R-:W-:Y:S01]  /*16d90*/  HMMA.16816.F32 R92, R4, R16, R92 ;  /* 0x00000010045c723c */ /* 0x010fe2000000185c */
        /* <DEDUP_REMOVED lines=13> */
[C---:B------:R-:W-:Y:S01]  /*16e70*/  IADD3 R207, PT, PT, R186.reuse, 0xc040, RZ ;  /* 0x0000c040bacf7810 */ /* 0x040fe20007ffe0ff */
[----:B------:R-:W-:Y:S01]  /*16e80*/  UISETP.NE.AND.EX UP0, UPT, UR13, URZ, UPT, UP0 ;  /* 0x000000ff0d00728c */ /* 0x000fe2000bf05300 */
[----:B------:R-:W-:Y:S01]  /*16e90*/  IADD3 R2, PT, PT, R3, R2, R137 ;  /* 0x0000000203027210 */ /* 0x000fe20007ffe089 */
[----:B------:R-:W-:Y:S01]  /*16ea0*/  VIADD R208, R186, 0xc000 ;  /* 0x0000c000bad07836 */ /* 0x000fe20000000000 */
[----:B------:R-:W-:Y:S01]  /*16eb0*/  SEL R5, R5, 0xffffffe0, !P1 ;  /* 0xffffffe005057807 */ /* 0x000fe20004800000 */
[----:B------:R-:W-:Y:S01]  /*16ec0*/  IMAD.MOV.U32 R209, RZ, RZ, RZ ;  /* 0x000000ffffd17224 */ /* 0x000fe200078e00ff */
[----:B------:R-:W-:Y:S01]  /*16ed0*/  IADD3 R139, PT, PT, -R139, R2, -R202 ;  /* 0x000000028b8b7210 */ /* 0x000fe20007ffe9ca */
[----:B------:R-:W-:Y:S01]  /*16ee0*/  IMAD.MOV.U32 R2, RZ, RZ, R133 ;  /* 0x000000ffff027224 */ /* 0x000fe200078e0085 */
[----:B------:R-:W-:Y:S01]  /*16ef0*/  MOV R3, R132 ;  /* 0x0000008400037202 */ /* 0x000fe20000000f00 */
[----:B------:R-:W-:Y:S01]  /*16f00*/  UMOV UR14, 0x400 ;  /* 0x00000400000e7882 */ /* 0x000fe20000000000 */
[----:B------:R-:W-:Y:S01]  /*16f10*/  PLOP3.LUT P4, PT, PT, PT, UP0, 0x80, 0x8 ;  /* 0x000000000008781c */ /* 0x000fe20003f8f008 */
[----:B------:R-:W-:Y:S01]  /*16f20*/  IMAD R136, R136, -0x40, R139 ;  /* 0xffffffc088887824 */ /* 0x000fe200078e028b */
[----:B------:R-:W-:Y:S01]  /*16f30*/  IADD3 R184, PT, PT, R5, R186, RZ ;  /* 0x000000ba05b87210 */ /* 0x000fe20007ffe0ff */
[----:B------:R-:W2:Y:S02]  /*16f40*/  LDCU UR13, c[0x0][0x440] ;  /* 0x00008800ff0d77ac */ /* 0x000ea40008000800 */
[----:B------:R-:W-:Y:S01]  /*16f50*/  VIADD R211, R136, 0x88 ;  /* 0x0000008888d37836 */ /* 0x000fe20000000000 */
[----:B------:R-:W3:Y:S01]  /*16f60*/  LDCU UR12, c[0x0][0x50c] ;  /* 0x0000a180ff0c77ac */ /* 0x000ee20008000800 */
[----:B------:R-:W4:Y:S01]  /*16f70*/  LDCU UR4, c[0x0][0x45c] ;  /* 0x00008b80ff0477ac */ /* 0x000f220008000800 */
[----:B------:R-:W2:Y:S01]  /*16f80*/  LDCU.64 UR8, c[0x0][0x3a0] ;  /* 0x00007400ff0877ac */ /* 0x000ea20008000a00 */
[----:B------:R-:W2:Y:S01]  /*16f90*/  LDCU.64 UR10, c[0x0][0x3a8] ;  /* 0x00007500ff0a77ac */ /* 0x000ea20008000a00 */
[----:B-1----:R-:W-:-:S12]  /*16fa0*/  ULEA UR5, UR5, UR14, 0x18 ;  /* 0x0000000e05057291 */ /* 0x002fd8000f8ec0ff */
.L_x_4883:
        /* <DEDUP_REMOVED lines=32> */
[----:B------:R-:W-:Y:S01]  /*171b0*/  IMAD R194, R194, 0x2, R7 ;  /* 0x00000002c2c27824 */ /* 0x000fe200078e0207 */
[----:B------:R-:W-:Y:S01]  /*171c0*/  ISETP.GE.AND P2, PT, R13, UR13, PT ;  /* 0x0000000d0d007c0c */ /* 0x000fe2000bf46270 */
[----:B------:R-:W-:Y:S01]  /*171d0*/  IMAD.MOV.U32 R13, RZ, RZ, R199 ;  /* 0x000000ffff0d7224 */ /* 0x000fe200078e00c7 */
        /* <DEDUP_REMOVED lines=65> */
.L_x_4880:
        /* <DEDUP_REMOVED lines=10> */
[C---:B------:R-:W-:Y:S02]  /*17690*/  IADD3 R12, P5, PT, R5.reuse, R6, RZ ;  /* 0x00000006050c7210 */ /* 0x040fe40007fbe0ff */
[----:B------:R-:W-:Y:S02]  /*176a0*/  LEA R196, R196, UR5, 0x1 ;  /* 0x00000005c4c47c11 */ /* 0x000fe4000f8e08ff */
[----:B------:R-:W-:Y:S02]  /*176b0*/  IADD3.X R13, PT, PT, R4, R7, RZ, P5, !PT ;  /* 0x00000007040d7210 */ /* 0x000fe40002ffe4ff */
[----:B------:R-:W-:Y:S02]  /*176c0*/  IADD3 R14, P0, PT, R5, R12, RZ ;  /* 0x0000000c050e7210 */ /* 0x000fe40007f1e0ff */
[----:B------:R-:W-:Y:S02]  /*176d0*/  IADD3 R190, PT, PT, R194, UR5, RZ ;  /* 0x00000005c2be7c10 */ /* 0x000fe4000fffe0ff */
[----:B------:R-:W-:Y:S02]  /*176e0*/  IADD3.X R15, PT, PT, R4, R13, RZ, P0, !PT ;  /* 0x0000000d040f7210 */ /* 0x000fe400007fe4ff */
[----:B------:R-:W-:Y:S02]  /*176f0*/  LOP3.LUT P0, RZ, R185, 0x2, RZ, 0xc0, !PT ;  /* 0x00000002b9ff7812 */ /* 0x000fe4000780c0ff */
[----:B------:R-:W-:Y:S02]  /*17700*/  IADD3 R206, PT, PT, R206, -0x1, RZ ;  /* 0xffffffffcece7810 */ /* 0x000fe40007ffe0ff */
[----:B------:R-:W-:Y:S02]  /*17710*/  SEL R187, R181, 0xffffffe0, !P0 ;  /* 0xffffffe0b5bb7807 */ /* 0x000fe40004000000 */
[----:B------:R-:W-:Y:S02]  /*17720*/  LOP3.LUT P0, RZ, R185, 0x4, RZ, 0xc0, !PT ;  /* 0x00000004b9ff7812 */ /* 0x000fe4000780c0ff */
[C---:B------:R-:W-:Y:S02]  /*17730*/  IADD3 R191, PT, PT, R187.reuse, R190, RZ ;  /* 0x000000bebbbf7210 */ /* 0x040fe40007ffe0ff */
[----:B-1----:R-:W-:Y:S02]  /*17740*/  @!P2 MOV R201, R199 ;  /* 0x000000c700c9a202 */ /* 0x002fe40000000f00 */
[-C--:B------:R-:W-:Y:S02]  /*17750*/  IADD3 R193, PT, PT, R187, R196.reuse, RZ ;  /* 0x000000c4bbc17210 */ /* 0x080fe40007ffe0ff */
[----:B------:R-:W-:Y:S01]  /*17760*/  ISETP.GT.AND P5, PT, R206, R195, PT ;  /* 0x000000c3ce00720c */ /* 0x000fe20003fa4270 */
[----:B------:R-:W-:Y:S01]  /*17770*/  @!PT LDS RZ, [RZ] ;  /* 0x00000000fffff984 */ /* 0x000fe20000000800 */
[----:B------:R-:W-:Y:S01]  /*17780*/  @!PT LDS RZ, [RZ] ;  /* 0x00000000fffff984 */ /* 0x000fe20000000800 */
[----:B------:R-:W-:Y:S01]  /*17790*/  @!PT LDS RZ, [RZ] ;  /* 0x00000000fffff984 */ /* 0x000fe20000000800 */
[----:B------:R1:W-:Y:S05]  /*177a0*/  @!P2 LDGSTS.E.BYPASS.LTC128B.128 [R215+0xe000], desc[UR6][R200.64+0x80] ;  /* 0x0e000080c8d7afae */ /* 0x0003ea000b981a06 */
[----:B------:R-:W-:Y:S01]  /*177b0*/  @P2 STS.128 [R215+0xe000], RZ ;  /* 0x00e000ffd7002388 */ /* 0x000fe20000000c00 */
        /* <DEDUP_REMOVED lines=61> */
[C---:B-1----:R-:W-:Y:S03]  /*17b90*/  HMMA.16816.F32 R4, R140.reuse, R8, RZ ;  /* 0x000000088c04723c */ /* 0x042fe600000018ff */
[----:B------:R-:W-:Y:S01]  /*17ba0*/  SEL R9, R180, 0xffffffc0, !P0 ;  /* 0xffffffc0b4097807 */ /* 0x000fe20004000000 */
[----:B------:R-:W1:Y:S03]  /*17bb0*/  LDSM.16.M88.4 R152, [R191+0x7800] ;  /* 0x00780000bf98783b */ /* 0x000e660000000200 */
[C---:B------:R-:W-:Y:S02]  /*17bc0*/  IADD3 R192, PT, PT, R9.reuse, R196, RZ ;  /* 0x000000c409c07210 */ /* 0x040fe40007ffe0ff */
[----:B------:R-:W-:Y:S01]  /*17bd0*/  IADD3 R190, PT, PT, R9, R190, RZ ;  /* 0x000000be09be7210 */ /* 0x000fe20007ffe0ff */
[----:B------:R-:W-:Y:S01]  /*17be0*/  LDSM.16.M88.4 R176, [R191+0x8000] ;  /* 0x00800000bfb0783b */ /* 0x000fe20000000200 */
[C---:B------:R-:W-:Y:S01]  /*17bf0*/  HMMA.16816.F32 R8, R140.reuse, R10, RZ ;  /* 0x0000000a8c08723c */ /* 0x040fe200000018ff */
[C---:B------:R-:W-:Y:S02]  /*17c00*/  IADD3 R189, PT, PT, R187.reuse, R192, RZ ;  /* 0x000000c0bbbd7210 */ /* 0x040fe40007ffe0ff */
[----:B------:R-:W-:Y:S01]  /*17c10*/  IADD3 R188, PT, PT, R187, R190, RZ ;  /* 0x000000bebbbc7210 */ /* 0x000fe20007ffe0ff */
[----:B------:R-:W-:Y:S04]  /*17c20*/  LDSM.16.M88.4 R156, [R192] ;  /* 0x00000000c09c783b */ /* 0x000fe80000000200 */
[C---:B--2---:R-:W-:Y:S01]  /*17c30*/  HMMA.16816.F32 R12, R140.reuse, R16, RZ ;  /* 0x000000108c0c723c */ /* 0x044fe200000018ff */
[----:B------:R-:W2:Y:S05]  /*17c40*/  LDSM.16.M88.4 R160, [R190+0x6000] ;  /* 0x00600000bea0783b */ /* 0x000eaa0000000200 */
[----:B------:R-:W-:Y:S02]  /*17c50*/  LDSM.16.M88.4 R164, [R190+0x7800] ;  /* 0x00780000bea4783b */ /* 0x000fe40000000200 */
[C---:B------:R-:W-:Y:S03]  /*17c60*/  HMMA.16816.F32 R16, R140.reuse, R18, RZ ;  /* 0x000000128c10723c */ /* 0x040fe600000018ff */
[----:B------:R-:W-:Y:S05]  /*17c70*/  LDSM.16.M88.4 R168, [R189] ;  /* 0x00000000bda8783b */ /* 0x000fea0000000200 */
[C---:B-----5:R-:W-:Y:S01]  /*17c80*/  HMMA.16816.F32 R20, R140.reuse, R24, RZ ;  /* 0x000000188c14723c */ /* 0x060fe200000018ff */
[----:B------:R-:W-:Y:S07]  /*17c90*/  LDSM.16.M88.4 R172, [R188+0x6000] ;  /* 0x00600000bcac783b */ /* 0x000fee0000000200 */
[C---:B------:R-:W-:Y:S08]  /*17ca0*/  HMMA.16816.F32 R24, R140.reuse, R26, RZ ;  /* 0x0000001a8c18723c */ /* 0x040ff000000018ff */
[C---:B---3--:R-:W-:Y:S08]  /*17cb0*/  HMMA.16816.F32 R28, R140.reuse, R32, RZ ;  /* 0x000000208c1c723c */ /* 0x048ff000000018ff */
[----:B------:R-:W-:Y:S01]  /*17cc0*/  HMMA.16816.F32 R32, R140, R34, RZ ;  /* 0x000000228c20723c */ /* 0x000fe200000018ff */
[----:B------:R-:W3:Y:S07]  /*17cd0*/  LDSM.16.M88.4 R140, [R190+0x6800] ;  /* 0x00680000be8c783b */ /* 0x000eee0000000200 */
[C---:B----4-:R-:W-:Y:S08]  /*17ce0*/  HMMA.16816.F32 R4, R132.reuse, R136, R4 ;  /* 0x000000888404723c */ /* 0x050ff00000001804 */
[C---:B------:R-:W-:Y:S01]  /*17cf0*/  HMMA.16816.F32 R8, R132.reuse, R138, R8 ;  /* 0x0000008a8408723c */ /* 0x040fe20000001808 */
[----:B------:R-:W4:Y:S07]  /*17d00*/  LDSM.16.M88.4 R136, [R190+0x7000] ;  /* 0x00700000be88783b */ /* 0x000f2e0000000200 */
        /* <DEDUP_REMOVED lines=10> */
[C---:B--2---:R-:W-:Y:S08]  /*17db0*/  HMMA.16816.F32 R4, R156.reuse, R160, R4 ;  /* 0x000000a09c04723c */ /* 0x044ff00000001804 */
[C---:B------:R-:W-:Y:S01]  /*17dc0*/  HMMA.16816.F32 R8, R156.reuse, R162, R8 ;  /* 0x000000a29c08723c */ /* 0x040fe20000001808 */
[----:B------:R-:W2:Y:S07]  /*17dd0*/  LDSM.16.M88.4 R160, [R194+UR5+0x8000] ;  /* 0x00800005c2a0783b */ /* 0x000eae0008000200 */
[C---:B---3--:R-:W-:Y:S08]  /*17de0*/  HMMA.16816.F32 R12, R156.reuse, R140, R12 ;  /* 0x0000008c9c0c723c */ /* 0x048ff0000000180c */
[C---:B------:R-:W-:Y:S01]  /*17df0*/  HMMA.16816.F32 R16, R156.reuse, R142, R16 ;  /* 0x0000008e9c10723c */ /* 0x040fe20000001810 */
[----:B------:R-:W-:Y:S07]  /*17e00*/  LDSM.16.M88.4 R140, [R194+UR5+0x9000] ;  /* 0x00900005c28c783b */ /* 0x000fee0008000200 */
[C---:B----4-:R-:W-:Y:S08]  /*17e10*/  HMMA.16816.F32 R20, R156.reuse, R136, R20 ;  /* 0x000000889c14723c */ /* 0x050ff00000001814 */
[C---:B------:R-:W-:Y:S01]  /*17e20*/  HMMA.16816.F32 R24, R156.reuse, R138, R24 ;  /* 0x0000008a9c18723c */ /* 0x040fe20000001818 */
[----:B------:R-:W3:Y:S07]  /*17e30*/  LDSM.16.M88.4 R136, [R194+UR5+0x8800] ;  /* 0x00880005c288783b */ /* 0x000eee0008000200 */
[C---:B------:R-:W-:Y:S08]  /*17e40*/  HMMA.16816.F32 R28, R156.reuse, R164, R28 ;  /* 0x000000a49c1c723c */ /* 0x040ff0000000181c */
[----:B------:R-:W-:Y:S01]  /*17e50*/  HMMA.16816.F32 R32, R156, R166, R32 ;  /* 0x000000a69c20723c */ /* 0x000fe20000001820 */
[----:B------:R-:W4:Y:S05]  /*17e60*/  LDSM.16.M88.4 R156, [R194+UR5+0x9800] ;  /* 0x00980005c29c783b */ /* 0x000f2a0008000200 */
        /* <DEDUP_REMOVED lines=14> */
[C---:B--2---:R-:W-:Y:S08]  /*17f50*/  HMMA.16816.F32 R4, R152.reuse, R160, R4 ;  /* 0x000000a09804723c */ /* 0x044ff00000001804 */
[C---:B------:R-:W-:Y:S01]  /*17f60*/  HMMA.16816.F32 R8, R152.reuse, R162, R8 ;  /* 0x000000a29808723c */ /* 0x040fe20000001808 */
[----:B------:R-:W-:Y:S07]  /*17f70*/  LDSM.16.M88.4 R160, [R188+0x8000] ;  /* 0x00800000bca0783b */ /* 0x000fee0000000200 */
[C---:B---3--:R-:W-:Y:S08]  /*17f80*/  HMMA.16816.F32 R12, R152.reuse, R136, R12 ;  /* 0x00000088980c723c */ /* 0x048ff0000000180c */
[C---:B------:R-:W-:Y:S01]  /*17f90*/  HMMA.16816.F32 R16, R152.reuse, R138, R16 ;  /* 0x0000008a9810723c */ /* 0x040fe20000001810 */
[----:B------:R-:W2:Y:S07]  /*17fa0*/  LDSM.16.M88.4 R136, [R190+0x8800] ;  /* 0x00880000be88783b */ /* 0x000eae0000000200 */
[C---:B------:R-:W-:Y:S08]  /*17fb0*/  HMMA.16816.F32 R20, R152.reuse, R140, R20 ;  /* 0x0000008c9814723c */ /* 0x040ff00000001814 */
[C---:B------:R-:W-:Y:S01]  /*17fc0*/  HMMA.16816.F32 R24, R152.reuse, R142, R24 ;  /* 0x0000008e9818723c */ /* 0x040fe20000001818 */
[----:B------:R-:W3:Y:S07]  /*17fd0*/  LDSM.16.M88.4 R140, [R190+0x9000] ;  /* 0x00900000be8c783b */ /* 0x000eee0000000200 */
[C---:B----4-:R-:W-:Y:S08]  /*17fe0*/  HMMA.16816.F32 R28, R152.reuse, R156, R28 ;  /* 0x0000009c981c723c */ /* 0x050ff0000000181c */
[----:B------:R-:W-:Y:S01]  /*17ff0*/  HMMA.16816.F32 R32, R152, R158, R32 ;  /* 0x0000009e9820723c */ /* 0x000fe20000001820 */
[----:B------:R-:W4:Y:S05]  /*18000*/  LDSM.16.M88.4 R152, [R190+0x9800] ;  /* 0x00980000be98783b */ /* 0x000f2a0000000200 */
        /* <DEDUP_REMOVED lines=13> */
[----:B------:R-:W-:Y:S02]  /*180e0*/  LDSM.16.M88.4 R164, [R196+0x4000] ;  /* 0x00400000c4a4783b */ /* 0x000fe40000000200 */
[C---:B------:R-:W-:Y:S08]  /*180f0*/  HMMA.16816.F32 R4, R168.reuse, R172, R4 ;  /* 0x000000aca804723c */ /* 0x040ff00000001804 */
[C---:B------:R-:W-:Y:S01]  /*18100*/  HMMA.16816.F32 R8, R168.reuse, R174, R8 ;  /* 0x000000aea808723c */ /* 0x040fe20000001808 */
[----:B------:R-:W5:Y:S07]  /*18110*/  LDSM.16.M88.4 R172, [R194+UR5+0xa000] ;  /* 0x00a00005c2ac783b */ /* 0x000f6e0008000200 */
        /* <DEDUP_REMOVED lines=206> */
.L_x_4882:
        /* <DEDUP_REMOVED lines=72> */
.L_x_4881:
[C---:B-12---:R-:W-:Y:S01]  /*19280*/  IADD3 R4, PT, PT, R211.reuse, -0x9, RZ ;  /* 0xfffffff7d3047810 */ /* 0x046fe20007ffe0ff */
[----:B------:R-:W-:Y:S01]  /*19290*/  LDSM.16.MT88.4 R20, [R184+0xc000] ;  /* 0x00c00000b814783b */ /* 0x000fe20000004200 */
[C---:B------:R-:W-:Y:S02]  /*192a0*/  IADD3 R6, PT, PT, R211.reuse, -0x8, RZ ;  /* 0xfffffff8d3067810 */ /* 0x040fe40007ffe0ff */
[----:B------:R-:W-:Y:S02]  /*192b0*/  IABS R4, R4 ;  /* 0x0000000400047213 */ /* 0x000fe40000000000 */
[C---:B------:R-:W-:Y:S02]  /*192c0*/  IADD3 R7, PT, PT, R211.reuse, -0x19, RZ ;  /* 0xffffffe7d3077810 */ /* 0x040fe40007ffe0ff */
[----:B------:R-:W-:Y:S02]  /*192d0*/  I2FP.F32.S32 R4, R4 ;  /* 0x0000000400047245 */ /* 0x000fe40000201400 */
[C---:B------:R-:W-:Y:S02]  /*192e0*/  IADD3 R5, PT, PT, R211.reuse, -0x20, RZ ;  /* 0xffffffe0d3057810 */ /* 0x040fe40007ffe0ff */
[----:B------:R-:W-:Y:S01]  /*192f0*/  IABS R6, R6 ;  /* 0x0000000600067213 */ /* 0x000fe20000000000 */
[CC--:B------:R-:W-:Y:S01]  /*19300*/  FFMA.FTZ R151, -R0.reuse, R4.reuse, R151 ;  /* 0x0000000400977223 */ /* 0x0c0fe20000010197 */
[----:B------:R-:W-:Y:S01]  /*19310*/  IABS R7, R7 ;  /* 0x0000000700077213 */ /* 0x000fe20000000000 */
[C---:B------:R-:W-:Y:S01]  /*19320*/  FFMA.FTZ R173, -R0.reuse, R4, R173 ;  /* 0x0000000400ad7223 */ /* 0x040fe200000101ad */
[----:B------:R-:W-:Y:S02]  /*19330*/  IABS R5, R5 ;  /* 0x0000000500057213 */ /* 0x000fe40000000000 */
[C---:B------:R-:W-:Y:S02]  /*19340*/  IADD3 R8, PT, PT, R211.reuse, -0x1, RZ ;  /* 0xffffffffd3087810 */ /* 0x040fe40007ffe0ff */
[C---:B------:R-:W-:Y:S02]  /*19350*/  IADD3 R4, PT, PT, R211.reuse, -0x11, RZ ;  /* 0xffffffefd3047810 */ /* 0x040fe40007ffe0ff */
[----:B------:R-:W-:Y:S02]  /*19360*/  I2FP.F32.S32 R6, R6 ;  /* 0x0000000600067245 */ /* 0x000fe40000201400 */
[----:B------:R-:W-:Y:S02]  /*19370*/  I2FP.F32.S32 R7, R7 ;  /* 0x0000000700077245 */ /* 0x000fe40000201400 */
[----:B------:R-:W-:Y:S01]  /*19380*/  I2FP.F32.S32 R5, R5 ;  /* 0x0000000500057245 */ /* 0x000fe20000201400 */
[C---:B------:R-:W-:Y:S01]  /*19390*/  FFMA.FTZ R149, -R0.reuse, R6, R149 ;  /* 0x0000000600957223 */ /* 0x040fe20000010195 */
[----:B------:R-:W-:Y:S01]  /*193a0*/  IABS R8, R8 ;  /* 0x0000000800087213 */ /* 0x000fe20000000000 */
[CC--:B------:R-:W-:Y:S01]  /*193b0*/  FFMA.FTZ R144, -R0.reuse, R7.reuse, R144 ;  /* 0x0000000700907223 */ /* 0x0c0fe20000010190 */
[----:B------:R-:W-:Y:S01]  /*193c0*/  IABS R4, R4 ;  /* 0x0000000400047213 */ /* 0x000fe20000000000 */
[C---:B------:R-:W-:Y:S01]  /*193d0*/  FFMA.FTZ R141, -R0.reuse, R7, R141 ;  /* 0x00000007008d7223 */ /* 0x040fe2000001018d */
[C---:B------:R-:W-:Y:S01]  /*193e0*/  IADD3 R13, PT, PT, R211.reuse, -0x18, RZ ;  /* 0xffffffe8d30d7810 */ /* 0x040fe20007ffe0ff */
[CC--:B------:R-:W-:Y:S01]  /*193f0*/  FFMA.FTZ R142, -R0.reuse, R5.reuse, R142 ;  /* 0x00000005008e7223 */ /* 0x0c0fe2000001018e */
[C---:B------:R-:W-:Y:S01]  /*19400*/  FFMA.FTZ R161, -R0.reuse, R5, R161 ;  /* 0x0000000500a17223 */ /* 0x040fe200000101a1 */
[C---:B------:R-:W-:Y:S01]  /*19410*/  FFMA.FTZ R9, -R0.reuse, R6, R171 ;  /* 0x0000000600097223 */ /* 0x040fe200000101ab */
[----:B------:R-:W-:Y:S02]  /*19420*/  I2FP.F32.S32 R8, R8 ;  /* 0x0000000800087245 */ /* 0x000fe40000201400 */
[----:B------:R-:W-:Y:S02]  /*19430*/  I2FP.F32.S32 R4, R4 ;  /* 0x0000000400047245 */ /* 0x000fe40000201400 */
[----:B------:R-:W-:Y:S01]  /*19440*/  IABS R13, R13 ;  /* 0x0000000d000d7213 */ /* 0x000fe20000000000 */
[C---:B------:R-:W-:Y:S01]  /*19450*/  FFMA.FTZ R163, -R0.reuse, R8, R163 ;  /* 0x0000000800a37223 */ /* 0x040fe200000101a3 */
[----:B------:R-:W-:Y:S01]  /*19460*/  IABS R11, R211 ;  /* 0x000000d3000b7213 */ /* 0x000fe20000000000 */
[CC--:B------:R-:W-:Y:S01]  /*19470*/  FFMA.FTZ R145, -R0.reuse, R4.reuse, R145 ;  /* 0x0000000400917223 */ /* 0x0c0fe20000010191 */
[C---:B------:R-:W-:Y:S01]  /*19480*/  IADD3 R6, PT, PT, R211.reuse, -0x10, RZ ;  /* 0xfffffff0d3067810 */ /* 0x040fe20007ffe0ff */
[C---:B------:R-:W-:Y:S01]  /*19490*/  FFMA.FTZ R8, -R0.reuse, R4, R133 ;  /* 0x0000000400087223 */ /* 0x040fe20000010185 */
[C---:B------:R-:W-:Y:S02]  /*194a0*/  IADD3 R5, PT, PT, R211.reuse, -0x28, RZ ;  /* 0xffffffd8d3057810 */ /* 0x040fe40007ffe0ff */
[C---:B------:R-:W-:Y:S02]  /*194b0*/  IADD3 R7, PT, PT, R211.reuse, -0x30, RZ ;  /* 0xffffffd0d3077810 */ /* 0x040fe40007ffe0ff */
[----:B------:R-:W-:Y:S02]  /*194c0*/  I2FP.F32.S32 R13, R13 ;  /* 0x0000000d000d7245 */ /* 0x000fe40000201400 */
[----:B------:R-:W-:Y:S02]  /*194d0*/  I2FP.F32.S32 R11, R11 ;  /* 0x0000000b000b7245 */ /* 0x000fe40000201400 */
[----:B------:R-:W-:Y:S01]  /*194e0*/  IABS R6, R6 ;  /* 0x0000000600067213 */ /* 0x000fe20000000000 */
[C---:B------:R-:W-:Y:S01]  /*194f0*/  FFMA.FTZ R146, -R0.reuse, R13, R146 ;  /* 0x0000000d00927223 */ /* 0x040fe20000010192 */
[----:B------:R-:W-:Y:S01]  /*19500*/  IABS R5, R5 ;  /* 0x0000000500057213 */ /* 0x000fe20000000000 */
[C---:B------:R-:W-:Y:S01]  /*19510*/  FFMA.FTZ R143, -R0.reuse, R13, R143 ;  /* 0x0000000d008f7223 */ /* 0x040fe2000001018f */
[----:B------:R-:W-:Y:S01]  /*19520*/  IABS R7, R7 ;  /* 0x0000000700077213 */ /* 0x000fe20000000000 */
[C---:B------:R-:W-:Y:S01]  /*19530*/  FFMA.FTZ R11, -R0.reuse, R11, R157 ;  /* 0x0000000b000b7223 */ /* 0x040fe2000001019d */
[C---:B------:R-:W-:Y:S02]  /*19540*/  IADD3 R4, PT, PT, R211.reuse, -0x31, RZ ;  /* 0xffffffcfd3047810 */ /* 0x040fe40007ffe0ff */
[----:B------:R-:W-:Y:S02]  /*19550*/  I2FP.F32.S32 R6, R6 ;  /* 0x0000000600067245 */ /* 0x000fe40000201400 */
[----:B------:R-:W-:Y:S02]  /*19560*/  I2FP.F32.S32 R5, R5 ;  /* 0x0000000500057245 */ /* 0x000fe40000201400 */
[----:B------:R-:W-:Y:S01]  /*19570*/  I2FP.F32.S32 R7, R7 ;  /* 0x0000000700077245 */ /* 0x000fe20000201400 */
[C---:B------:R-:W-:Y:S01]  /*19580*/  FFMA.FTZ R169, -R0.reuse, R6, R169 ;  /* 0x0000000600a97223 */ /* 0x040fe200000101a9 */
[C---:B------:R-:W-:Y:S01]  /*19590*/  IADD3 R15, PT, PT, R211.reuse, -0x21, RZ ;  /* 0xffffffdfd30f7810 */ /* 0x040fe20007ffe0ff */
[C---:B------:R-:W-:Y:S01]  /*195a0*/  FFMA.FTZ R155, -R0.reuse, R5, R155 ;  /* 0x00000005009b7223 */ /* 0x040fe2000001019b */
[----:B------:R-:W-:Y:S01]  /*195b0*/  IABS R4, R4 ;  /* 0x0000000400047213 */ /* 0x000fe20000000000 */
[C---:B------:R-:W-:Y:S01]  /*195c0*/  FFMA.FTZ R154, -R0.reuse, R7, R154 ;  /* 0x00000007009a7223 */ /* 0x040fe2000001019a */
[----:B------:R-:W-:Y:S01]  /*195d0*/  IADD3 R13, PT, PT, R211, -0x29, RZ ;  /* 0xffffffd7d30d7810 */ /* 0x000fe20007ffe0ff */
[C---:B------:R-:W-:Y:S01]  /*195e0*/  FFMA.FTZ R190, -R0.reuse, R5, R190 ;  /* 0x0000000500be7223 */ /* 0x040fe200000101be */
[----:B------:R-:W-:Y:S01]  /*195f0*/  IABS R15, R15 ;  /* 0x0000000f000f7213 */ /* 0x000fe20000000000 */
[----:B------:R-:W-:Y:S01]  /*19600*/  FFMA.FTZ R137, -R0, R7, R137 ;  /* 0x0000000700897223 */ /* 0x000fe20000010189 */
[----:B------:R-:W-:Y:S01]  /*19610*/  FMNMX3.FTZ R7, R2, R149, R151, !PT ;  /* 0x0000009502077276 */ /* 0x000fe20007810097 */
[C---:B------:R-:W-:Y:S01]  /*19620*/  FFMA.FTZ R147, -R0.reuse, R6, R147 ;  /* 0x0000000600937223 */ /* 0x040fe20000010193 */
[----:B------:R-:W-:Y:S02]  /*19630*/  I2FP.F32.S32 R5, R4 ;  /* 0x0000000400057245 */ /* 0x000fe40000201400 */
[----:B------:R-:W-:Y:S02]  /*19640*/  FMNMX3.FTZ R10, R3, R11, R163, !PT ;  /* 0x0000000b030a7276 */ /* 0x000fe400078100a3 */
[----:B------:R-:W-:Y:S01]  /*19650*/  IABS R13, R13 ;  /* 0x0000000d000d7213 */ /* 0x000fe20000000000 */
[C---:B------:R-:W-:Y:S01]  /*19660*/  FFMA.FTZ R152, -R0.reuse, R5, R152 ;  /* 0x0000000500987223 */ /* 0x040fe20000010198 */
[----:B------:R-:W-:Y:S01]  /*19670*/  I2FP.F32.S32 R15, R15 ;  /* 0x0000000f000f7245 */ /* 0x000fe20000201400 */
[C---:B------:R-:W-:Y:S01]  /*19680*/  FFMA.FTZ R136, -R0.reuse, R5, R136 ;  /* 0x0000000500887223 */ /* 0x040fe20000010188 */
        /* <DEDUP_REMOVED lines=45> */
[----:B-1----:R-:W-:Y:S07]  /*19960*/  FMNMX.FTZ R6, R12, R13, !PT ;  /* 0x0000000d0c067209 */ /* 0x002fee0007810000 */
[----:B------:R-:W-:Y:S01]  /*19970*/  LDSM.16.MT88.4 R12, [R186+0xc000] ;  /* 0x00c00000ba0c783b */ /* 0x000fe20000004200 */
[----:B--2---:R-:W-:Y:S07]  /*19980*/  FMNMX.FTZ R5, R7, R4, !PT ;  /* 0x0000000407057209 */ /* 0x004fee0007810000 */
        /* <DEDUP_REMOVED lines=23> */
[----:B------:R-:W-:Y:S01]  /*19b00*/  LDSM.16.MT88.4 R148, [R164+0x4800] ;  /* 0x00480000a494783b */ /* 0x000fe20000004200 */
[--C-:B------:R-:W-:Y:S01]  /*19b10*/  FFMA.FTZ R174, R146, UR4, -R157.reuse ;  /* 0x0000000492ae7c23 */ /* 0x100fe2000801089d */
[--C-:B------:R-:W-:Y:S07]  /*19b20*/  FFMA.FTZ R175, R144, UR4, -R157.reuse ;  /* 0x0000000490af7c23 */ /* 0x100fee000801089d */
        /* <DEDUP_REMOVED lines=8> */
[----:B------:R-:W-:Y:S01]  /*19bb0*/  MUFU.EX2 R172, R172 ;  /* 0x000000ac00ac7308 */ /* 0x000fe20000000800 */
[--C-:B------:R-:W-:Y:S01]  /*19bc0*/  FFMA.FTZ R188, R141, UR4, -R156.reuse ;  /* 0x000000048dbc7c23 */ /* 0x100fe2000801089c */
[C---:B-1----:R-:W-:Y:S01]  /*19bd0*/  FMUL.FTZ R4, R3.reuse, R128 ;  /* 0x0000008003047220 */ /* 0x042fe20000410000 */
[C---:B------:R-:W-:Y:S07]  /*19be0*/  FMUL.FTZ R5, R3.reuse, R129 ;  /* 0x0000008103057220 */ /* 0x040fee0000410000 */
[----:B------:R-:W1:Y:S01]  /*19bf0*/  MUFU.EX2 R170, R170 ;  /* 0x000000aa00aa7308 */ /* 0x000e620000000800 */
[C---:B------:R-:W-:Y:S01]  /*19c00*/  FMUL.FTZ R8, R3.reuse, R124 ;  /* 0x0000007c03087220 */ /* 0x040fe20000410000 */
[C---:B--2---:R-:W-:Y:S01]  /*19c10*/  FMUL.FTZ R6, R2.reuse, R130 ;  /* 0x0000008202067220 */ /* 0x044fe20000410000 */
[C---:B------:R-:W-:Y:S07]  /*19c20*/  FMUL.FTZ R7, R2.reuse, R131 ;  /* 0x0000008302077220 */ /* 0x040fee0000410000 */
[----:B------:R-:W2:Y:S01]  /*19c30*/  MUFU.EX2 R171, R171 ;  /* 0x000000ab00ab7308 */ /* 0x000ea20000000800 */
[C---:B------:R-:W-:Y:S01]  /*19c40*/  FMUL.FTZ R9, R3.reuse, R125 ;  /* 0x0000007d03097220 */ /* 0x040fe20000410000 */
[C---:B------:R-:W-:Y:S01]  /*19c50*/  FMUL.FTZ R10, R2.reuse, R126 ;  /* 0x0000007e020a7220 */ /* 0x040fe20000410000 */
[C---:B------:R-:W-:Y:S07]  /*19c60*/  FMUL.FTZ R11, R2.reuse, R127 ;  /* 0x0000007f020b7220 */ /* 0x040fee0000410000 */
[----:B------:R-:W-:Y:S01]  /*19c70*/  MUFU.EX2 R168, R168 ;  /* 0x000000a800a87308 */ /* 0x000fe20000000800 */
[C---:B------:R-:W-:Y:S01]  /*19c80*/  FMUL.FTZ R16, R3.reuse, R116 ;  /* 0x0000007403107220 */ /* 0x040fe20000410000 */
[C---:B------:R-:W-:Y:S01]  /*19c90*/  FMUL.FTZ R17, R3.reuse, R117 ;  /* 0x0000007503117220 */ /* 0x040fe20000410000 */
[C---:B------:R-:W-:Y:S07]  /*19ca0*/  FMUL.FTZ R18, R2.reuse, R118 ;  /* 0x0000007602127220 */ /* 0x040fee0000410000 */
[----:B------:R-:W3:Y:S01]  /*19cb0*/  MUFU.EX2 R167, R167 ;  /* 0x000000a700a77308 */ /* 0x000ee20000000800 */
[----:B------:R-:W-:Y:S01]  /*19cc0*/  FMUL.FTZ R19, R2, R119 ;  /* 0x0000007702137220 */ /* 0x000fe20000410000 */
[----:B-1----:R-:W-:Y:S01]  /*19cd0*/  F2FP.F16.F32.PACK_AB R128, R170, R172 ;  /* 0x000000acaa80723e */ /* 0x002fe200000000ff */
[C---:B------:R-:W-:Y:S07]  /*19ce0*/  FMUL.FTZ R24, R3.reuse, R108 ;  /* 0x0000006c03187220 */ /* 0x040fee0000410000 */
[----:B------:R-:W-:Y:S01]  /*19cf0*/  MUFU.EX2 R166, R166 ;  /* 0x000000a600a67308 */ /* 0x000fe20000000800 */
[----:B------:R-:W-:Y:S01]  /*19d00*/  FMUL.FTZ R25, R3, R109 ;  /* 0x0000006d03197220 */ /* 0x000fe20000410000 */
[----:B--2---:R-:W-:Y:S01]  /*19d10*/  F2FP.F16.F32.PACK_AB R129, R169, R171 ;  /* 0x000000aba981723e */ /* 0x004fe200000000ff */
[C---:B------:R-:W-:Y:S07]  /*19d20*/  FMUL.FTZ R26, R2.reuse, R110 ;  /* 0x0000006e021a7220 */ /* 0x040fee0000410000 */
[----:B------:R-:W1:Y:S01]  /*19d30*/  MUFU.EX2 R165, R165 ;  /* 0x000000a500a57308 */ /* 0x000e620000000800 */
[C---:B------:R-:W-:Y:S01]  /*19d40*/  FMUL.FTZ R27, R2.reuse, R111 ;  /* 0x0000006f021b7220 */ /* 0x040fe20000410000 */
[----:B------:R-:W-:Y:S01]  /*19d50*/  LDSM.16.MT88.4 R116, [R164+0x800] ;  /* 0x00080000a474783b */ /* 0x000fe20000004200 */
[C---:B------:R-:W-:Y:S01]  /*19d60*/  FMUL.FTZ R32, R3.reuse, R100 ;  /* 0x0000006403207220 */ /* 0x040fe20000410000 */
[----:B------:R-:W-:Y:S01]  /*19d70*/  FMUL.FTZ R33, R3, R101 ;  /* 0x0000006503217220 */ /* 0x000fe20000410000 */
[C---:B------:R-:W-:Y:S01]  /*19d80*/  FMUL.FTZ R34, R2.reuse, R102 ;  /* 0x0000006602227220 */ /* 0x040fe20000410000 */
[----:B---3--:R-:W-:Y:S01]  /*19d90*/  F2FP.F16.F32.PACK_AB R130, R167, R168 ;  /* 0x000000a8a782723e */ /* 0x008fe200000000ff */
        /* <DEDUP_REMOVED lines=10> */
[--C-:B------:R-:W-:Y:S01]  /*19e40*/  FFMA.FTZ R215, R158, UR4, -R157.reuse ;  /* 0x000000049ed77c23 */ /* 0x100fe2000801089d */
        /* <DEDUP_REMOVED lines=108> */
[C---:B------:R-:W-:Y:S01]  /*1a510*/  FMUL.FTZ R96, R3.reuse, R96 ;  /* 0x0000006003607220 */ /* 0x040fe20000410000 */
[----:B------:R-:W-:Y:S01]  /*1a520*/  FMUL.FTZ R97, R3, R97 ;  /* 0x0000006103617220 */ /* 0x000fe20000410000 */
[C---:B------:R-:W-:Y:S01]  /*1a530*/  HMMA.16816.F32 R56, R128.reuse, R102, R56 ;  /* 0x000000668038723c */ /* 0x040fe20000001838 */
[----:B------:R-:W2:Y:S03]  /*1a540*/  LDSM.16.MT88.4 R100, [R184+0x10000] ;  /* 0x01000000b864783b */ /* 0x000ea60000004200 */
[----:B------:R-:W-:Y:S01]  /*1a550*/  MUFU.EX2 R201, R201 ;  /* 0x000000c900c97308 */ /* 0x000fe20000000800 */
[C---:B------:R-:W-:Y:S01]  /*1a560*/  FMUL.FTZ R98, R2.reuse, R98 ;  /* 0x0000006202627220 */ /* 0x040fe20000410000 */
[----:B------:R-:W-:Y:S01]  /*1a570*/  FMUL.FTZ R99, R2, R99 ;  /* 0x0000006302637220 */ /* 0x000fe20000410000 */
[--C-:B------:R-:W-:Y:S01]  /*1a580*/  FFMA.FTZ R189, R190, UR4, -R157.reuse ;  /* 0x00000004bebd7c23 */ /* 0x100fe2000801089d */
[--C-:B------:R-:W-:Y:S01]  /*1a590*/  FFMA.FTZ R190, R162, UR4, -R157.reuse ;  /* 0x00000004a2be7c23 */ /* 0x100fe2000801089d */
[--C-:B------:R-:W-:Y:S01]  /*1a5a0*/  FFMA.FTZ R216, R137, UR4, -R156.reuse ;  /* 0x0000000489d87c23 */ /* 0x100fe2000801089c */
[C---:B------:R-:W-:Y:S01]  /*1a5b0*/  HMMA.16816.F32 R60, R128.reuse, R108, R60 ;  /* 0x0000006c803c723c */ /* 0x040fe2000000183c */
[----:B------:R-:W-:Y:S03]  /*1a5c0*/  LDSM.16.MT88.4 R160, [R186+0x11800] ;  /* 0x01180000baa0783b */ /* 0x000fe60000004200 */
[----:B------:R-:W-:Y:S01]  /*1a5d0*/  MUFU.EX2 R214, R214 ;  /* 0x000000d600d67308 */ /* 0x000fe20000000800 */
[----:B------:R-:W-:Y:S01]  /*1a5e0*/  FFMA.FTZ R217, R136, UR4, -R156 ;  /* 0x0000000488d97c23 */ /* 0x000fe2000801089c */
[--C-:B------:R-:W-:Y:S01]  /*1a5f0*/  FFMA.FTZ R218, R139, UR4, -R157.reuse ;  /* 0x000000048bda7c23 */ /* 0x100fe2000801089d */
[----:B------:R-:W-:Y:S07]  /*1a600*/  FFMA.FTZ R157, R138, UR4, -R157 ;  /* 0x000000048a9d7c23 */ /* 0x000fee000801089d */
[----:B------:R-:W-:Y:S01]  /*1a610*/  MUFU.EX2 R189, R189 ;  /* 0x000000bd00bd7308 */ /* 0x000fe20000000800 */
[----:B------:R-:W-:Y:S01]  /*1a620*/  FFMA.FTZ R172, R3, R212, R172 ;  /* 0x000000d403ac7223 */ /* 0x000fe200000100ac */
[C---:B------:R-:W-:Y:S01]  /*1a630*/  HMMA.16816.F32 R64, R128.reuse, R110, R64 ;  /* 0x0000006e8040723c */ /* 0x040fe20000001840 */
[----:B------:R-:W3:Y:S07]  /*1a640*/  LDSM.16.MT88.4 R108, [R164+0x4000] ;  /* 0x00400000a46c783b */ /* 0x000eee0000004200 */
[----:B------:R-:W-:Y:S01]  /*1a650*/  MUFU.EX2 R190, R190 ;  /* 0x000000be00be7308 */ /* 0x000fe20000000800 */
[----:B------:R-:W-:Y:S01]  /*1a660*/  ISETP.GT.AND P1, PT, R206, R195, PT ;  /* 0x000000c3ce00720c */ /* 0x000fe20003f24270 */
[----:B------:R-:W-:Y:S01]  /*1a670*/  FFMA.FTZ R171, R2, R213, R171 ;  /* 0x000000d502ab7223 */ /* 0x000fe200000100ab */
[----:B------:R-:W-:Y:S07]  /*1a680*/  FADD.FTZ R3, R170, R172 ;  /* 0x000000acaa037221 */ /* 0x000fee0000010000 */
[----:B------:R-:W4:Y:S01]  /*1a690*/  MUFU.EX2 R215, R215 ;  /* 0x000000d700d77308 */ /* 0x000f220000000800 */
[----:B------:R-:W-:Y:S01]  /*1a6a0*/  FADD.FTZ R171, R169, R171 ;  /* 0x000000aba9ab7221 */ /* 0x000fe20000010000 */
[C---:B-1----:R-:W-:Y:S08]  /*1a6b0*/  HMMA.16816.F32 R68, R128.reuse, R104, R68 ;  /* 0x000000688044723c */ /* 0x042ff00000001844 */
        /* <DEDUP_REMOVED lines=9> */
[----:B------:R-:W-:Y:S01]  /*1a750*/  FADD.FTZ R2, R165, R2 ;  /* 0x00000002a5027221 */ /* 0x000fe20000010000 */
        /* <DEDUP_REMOVED lines=13> */
[----:B------:R-:W-:Y:S01]  /*1a830*/  MOV R2, R133 ;  /* 0x0000008500027202 */ /* 0x000fe20000000f00 */
[----:B------:R-:W-:Y:S02]  /*1a840*/  FADD.FTZ R3, R179, R176 ;  /* 0x000000b0b3037221 */ /* 0x000fe40000010000 */
[----:B------:R-:W-:Y:S01]  /*1a850*/  FADD.FTZ R178, R178, R173 ;  /* 0x000000adb2b27221 */ /* 0x000fe20000010000 */
[C---:B------:R-:W-:Y:S01]  /*1a860*/  HMMA.16816.F32 R88, R128.reuse, R110, R88 ;  /* 0x0000006e8058723c */ /* 0x040fe20000001858 */
[----:B------:R-:W1:Y:S02]  /*1a870*/  LDSM.16.MT88.4 R108, [R186+0xc800] ;  /* 0x00c80000ba6c783b */ /* 0x000e640000004200 */
[----:B------:R-:W-:Y:S05]  /*1a880*/  FADD.FTZ R3, R188, R3 ;  /* 0x00000003bc037221 */ /* 0x000fea0000010000 */
        /* <DEDUP_REMOVED lines=50> */
[C---:B-1----:R-:W-:Y:S03]  /*1abb0*/  HMMA.16816.F32 R4, R100.reuse, R108, R4 ;  /* 0x0000006c6404723c */ /* 0x042fe60000001804 */
[----:B------:R-:W-:Y:S01]  /*1abc0*/  FADD.FTZ R3, R194, R3 ;  /* 0x00000003c2037221 */ /* 0x000fe20000010000 */
[----:B------:R-:W-:Y:S03]  /*1abd0*/  FADD.FTZ R201, R201, R196 ;  /* 0x000000c4c9c97221 */ /* 0x000fe60000010000 */
[----:B------:R-:W-:Y:S01]  /*1abe0*/  FADD.FTZ R214, R214, R3 ;  /* 0x00000003d6d67221 */ /* 0x000fe20000010000 */
[C---:B------:R-:W-:Y:S01]  /*1abf0*/  HMMA.16816.F32 R8, R100.reuse, R110, R8 ;  /* 0x0000006e6408723c */ /* 0x040fe20000001808 */
[----:B------:R-:W1:Y:S02]  /*1ac00*/  LDSM.16.MT88.4 R108, [R187+0x5000] ;  /* 0x00500000bb6c783b */ /* 0x000e640000004200 */
[----:B------:R-:W-:Y:S01]  /*1ac10*/  MOV R3, R132 ;  /* 0x0000008400037202 */ /* 0x000fe20000000f00 */
[----:B------:R-:W-:Y:S01]  /*1ac20*/  FADD.FTZ R216, R216, R201 ;  /* 0x000000c9d8d87221 */ /* 0x000fe20000010000 */
[----:B------:R-:W-:Y:S03]  /*1ac30*/  FADD.FTZ R215, R215, R214 ;  /* 0x000000d6d7d77221 */ /* 0x000fe60000010000 */
[C---:B------:R-:W-:Y:S03]  /*1ac40*/  HMMA.16816.F32 R12, R100.reuse, R112, R12 ;  /* 0x00000070640c723c */ /* 0x040fe6000000180c */
[--C-:B------:R-:W-:Y:S01]  /*1ac50*/  FFMA.FTZ R112, R135, UR4, -R156.reuse ;  /* 0x0000000487707c23 */ /* 0x100fe2000801089c */
[----:B------:R-:W-:Y:S01]  /*1ac60*/  FFMA.FTZ R156, R134, UR4, -R156 ;  /* 0x00000004869c7c23 */ /* 0x000fe2000801089c */
[----:B------:R-:W3:Y:S01]  /*1ac70*/  MUFU.EX2 R135, R157 ;  /* 0x0000009d00877308 */ /* 0x000ee20000000800 */
[----:B------:R-:W-:Y:S01]  /*1ac80*/  FADD.FTZ R217, R217, R216 ;  /* 0x000000d8d9d97221 */ /* 0x000fe20000010000 */
[----:B------:R-:W-:Y:S01]  /*1ac90*/  FADD.FTZ R212, R218, R215 ;  /* 0x000000d7dad47221 */ /* 0x000fe20000010000 */
        /* <DEDUP_REMOVED lines=65> */
.L_x_4879:
[----:B------:R-:W1:Y:S01]  /*1b0b0*/  SHFL.BFLY PT, R3, R212, 0x2, 0x1f ;  /* 0x0c401f00d4037f89 */ /* 0x000e6200000e0000 */
[----:B------:R-:W2:Y:S01]  /*1b0c0*/  S2UR UR8, SR_CTAID.X ;  /* 0x00000000000879c3 */ /* 0x000ea20000002500 */
[C---:B------:R-:W-:Y:S01]  /*1b0d0*/  SHF.L.U32 R134, R185.reuse, 0x4, RZ ;  /* 0x00000004b9867819 */ /* 0x040fe200000006ff */
[----:B------:R-:W3:Y:S01]  /*1b0e0*/  LDCU UR4, c[0x0][0x44c] ;  /* 0x00008980ff0477ac */ /* 0x000ee20008000800 */
[----:B------:R-:W4:Y:S01]  /*1b0f0*/  SHFL.BFLY PT, R0, R213, 0x2, 0x1f ;  /* 0x0c401f00d5007f89 */ /* 0x000f2200000e0000 */
[----:B------:R-:W-:Y:S01]  /*1b100*/  SHF.L.U32 R12, R185, 0x1, RZ ;  /* 0x00000001b90c7819 */ /* 0x000fe200000006ff */
[----:B------:R-:W-:Y:S01]  /*1b110*/  BSSY.RECONVERGENT B0, `(.L_x_4884) ;  /* 0x00000fe000007945 */ /* 0x000fe20003800200 */
[----:B------:R-:W-:Y:S02]  /*1b120*/  LOP3.LUT R5, R134, 0x1c0, RZ, 0xc0, !PT ;  /* 0x000001c086057812 */ /* 0x000fe400078ec0ff */
[--C-:B------:R-:W-:Y:S01]  /*1b130*/  LOP3.LUT R183, R183, 0x6, R12.reuse, 0xf8, !PT ;  /* 0x00000006b7b77812 */ /* 0x100fe200078ef80c */
[----:B------:R-:W5:Y:S01]  /*1b140*/  S2UR UR10, SR_CTAID.Y ;  /* 0x00000000000a79c3 */ /* 0x000f620000002600 */
[----:B------:R-:W-:-:S02]  /*1b150*/  LOP3.LUT R12, R5, 0x38, R12, 0xf8, !PT ;  /* 0x00000038050c7812 */ /* 0x000fc400078ef80c */
[C---:B------:R-:W-:Y:S02]  /*1b160*/  R2P PR, R185.reuse, 0x18 ;  /* 0x00000018b9007804 */ /* 0x040fe40000000000 */
[----:B------:R-:W-:Y:S02]  /*1b170*/  LOP3.LUT R9, R182, 0x30, RZ, 0xc0, !PT ;  /* 0x00000030b6097812 */ /* 0x000fe400078ec0ff */
[C---:B------:R-:W-:Y:S01]  /*1b180*/  SHF.L.U32 R6, R185.reuse, 0x2, RZ ;  /* 0x00000002b9067819 */ /* 0x040fe200000006ff */
[----:B------:R-:W3:Y:S01]  /*1b190*/  S2UR UR9, SR_CTAID.Z ;  /* 0x00000000000979c3 */ /* 0x000ee20000002700 */
[----:B------:R-:W-:Y:S02]  /*1b1a0*/  LOP3.LUT P5, RZ, R185, 0x3, RZ, 0xc0, !PT ;  /* 0x00000003b9ff7812 */ /* 0x000fe400078ac0ff */
[----:B------:R-:W-:Y:S02]  /*1b1b0*/  LOP3.LUT R11, R6, 0x1f8, RZ, 0xc0, !PT ;  /* 0x000001f8060b7812 */ /* 0x000fe400078ec0ff */
[----:B------:R-:W-:Y:S01]  /*1b1c0*/  LOP3.LUT R12, R183, R12, RZ, 0xfc, !PT ;  /* 0x0000000cb70c7212 */ /* 0x000fe200078efcff */
[----:B-1----:R-:W-:Y:S01]  /*1b1d0*/  FADD.FTZ R2, R3, R212 ;  /* 0x000000d403027221 */ /* 0x002fe20000010000 */
[----:B--2---:R-:W-:Y:S01]  /*1b1e0*/  USHF.L.U32 UR8, UR8, 0x6, URZ ;  /* 0x0000000608087899 */ /* 0x004fe200080006ff */
[----:B------:R-:W-:Y:S01]  /*1b1f0*/  LOP3.LUT R11, R11, 0x38, R182, 0x78, !PT ;  /* 0x000000380b0b7812 */ /* 0x000fe200078e78b6 */
[----:B------:R-:W5:Y:S01]  /*1b200*/  LDC.64 R16, c[0x0][0x430] ;  /* 0x00010c00ff107b82 */ /* 0x000f620000000a00 */
[----:B----4-:R-:W-:Y:S01]  /*1b210*/  FADD.FTZ R3, R0, R213 ;  /* 0x000000d500037221 */ /* 0x010fe20000010000 */
[----:B------:R-:W1:Y:S01]  /*1b220*/  SHFL.BFLY PT, R7, R2, 0x1, 0x1f ;  /* 0x0c201f0002077f89 */ /* 0x000e6200000e0000 */
[----:B------:R-:W-:-:S02]  /*1b230*/  SHF.R.U32.HI R0, RZ, 0x2, R185 ;  /* 0x00000002ff007819 */ /* 0x000fc400000116b9 */
[----:B------:R-:W-:Y:S01]  /*1b240*/  SHF.R.U32.HI R185, RZ, 0x4, R185 ;  /* 0x00000004ffb97819 */ /* 0x000fe200000116b9 */
[----:B------:R-:W2:Y:S01]  /*1b250*/  SHFL.BFLY PT, R8, R3, 0x1, 0x1f ;  /* 0x0c201f0003087f89 */ /* 0x000ea200000e0000 */
[----:B------:R-:W-:Y:S01]  /*1b260*/  LOP3.LUT R0, R9, 0x7, R0, 0xf8, !PT ;  /* 0x0000000709007812 */ /* 0x000fe200078ef800 */
[----:B------:R-:W3:Y:S01]  /*1b270*/  LDC R15, c[0x0][0x3e0] ;  /* 0x0000f800ff0f7b82 */ /* 0x000ee20000000800 */
[----:B------:R-:W-:Y:S02]  /*1b280*/  IADD3 R9, PT, PT, R185, 0x8, RZ ;  /* 0x00000008b9097810 */ /* 0x000fe40007ffe0ff */
[----:B------:R-:W-:Y:S02]  /*1b290*/  LOP3.LUT R134, R134, 0x10, RZ, 0xc0, !PT ;  /* 0x0000001086867812 */ /* 0x000fe400078ec0ff */
[----:B------:R-:W-:Y:S02]  /*1b2a0*/  LEA R12, R12, UR5, 0x2 ;  /* 0x000000050c0c7c11 */ /* 0x000fe4000f8e10ff */
[----:B------:R-:W-:Y:S01]  /*1b2b0*/  LEA R134, R11, R134, 0x2 ;  /* 0x000000860b867211 */ /* 0x000fe200078e10ff */
[----:B------:R-:W-:Y:S01]  /*1b2c0*/  BAR.SYNC.DEFER_BLOCKING 0x0 ;  /* 0x0000000000007b1d */ /* 0x000fe20000010000 */
[----:B------:R-:W-:-:S02]  /*1b2d0*/  IADD3 R11, PT, PT, R185, 0x18, RZ ;  /* 0x00000018b90b7810 */ /* 0x000fc40007ffe0ff */
[----:B------:R-:W-:Y:S02]  /*1b2e0*/  SEL R181, R181, 0xffffffe0, !P0 ;  /* 0xffffffe0b5b57807 */ /* 0x000fe40004000000 */
[C---:B------:R-:W-:Y:S02]  /*1b2f0*/  IADD3 R10, PT, PT, R12.reuse, 0x80, RZ ;  /* 0x000000800c0a7810 */ /* 0x040fe40007ffe0ff */
[----:B------:R-:W-:Y:S01]  /*1b300*/  @P4 IADD3 R10, PT, PT, R12, -0x80, RZ ;  /* 0xffffff800c0a4810 */ /* 0x000fe20007ffe0ff */
[----:B-----5:R-:W-:Y:S02]  /*1b310*/  IMAD R16, R16, UR10, R203 ;  /* 0x0000000a10107c24 */ /* 0x020fe4000f8e02cb */
[----:B-1----:R-:W-:Y:S01]  /*1b320*/  FADD.FTZ R7, R2, R7 ;  /* 0x0000000702077221 */ /* 0x002fe20000010000 */
[----:B------:R-:W-:Y:S01]  /*1b330*/  IADD3 R2, PT, PT, R202, -UR8, RZ ;  /* 0x80000008ca027c10 */ /* 0x000fe2000fffe0ff */
[----:B--2---:R-:W-:Y:S02]  /*1b340*/  FADD.FTZ R8, R3, R8 ;  /* 0x0000000803087221 */ /* 0x004fe40000010000 */
[----:B------:R-:W1:Y:S01]  /*1b350*/  MUFU.RCP R4, R7 ;  /* 0x0000000700047308 */ /* 0x000e620000001000 */
[----:B------:R-:W-:-:S02]  /*1b360*/  ISETP.GE.AND P2, PT, R9, R2, PT ;  /* 0x000000020900720c */ /* 0x000fc40003f46270 */
[----:B------:R-:W-:Y:S02]  /*1b370*/  SEL R9, R180, 0xffffffc0, !P3 ;  /* 0xffffffc0b4097807 */ /* 0x000fe40005800000 */
[----:B------:R-:W-:Y:S02]  /*1b380*/  FSETP.NE.FTZ.AND P6, PT, R7, RZ, PT ;  /* 0x000000ff0700720b */ /* 0x000fe40003fd5000 */
[----:B------:R-:W-:Y:S01]  /*1b390*/  FSETP.NE.FTZ.AND P3, PT, R8, RZ, PT ;  /* 0x000000ff0800720b */ /* 0x000fe20003f75000 */
[----:B------:R-:W2:Y:S01]  /*1b3a0*/  MUFU.RCP R5, R8 ;  /* 0x0000000800057308 */ /* 0x000ea20000001000 */
[C---:B------:R-:W-:Y:S02]  /*1b3b0*/  IADD3 R14, PT, PT, R12.reuse, R9, RZ ;  /* 0x000000090c0e7210 */ /* 0x040fe40007ffe0ff */
[----:B------:R-:W-:Y:S02]  /*1b3c0*/  ISETP.GE.AND P0, PT, R11, R2, PT ;  /* 0x000000020b00720c */ /* 0x000fe40003f06270 */
[----:B------:R-:W-:-:S02]  /*1b3d0*/  IADD3 R11, PT, PT, R12, R181, RZ ;  /* 0x000000b50c0b7210 */ /* 0x000fc40007ffe0ff */
[----:B------:R-:W-:Y:S02]  /*1b3e0*/  IADD3 R13, PT, PT, R181, R14, RZ ;  /* 0x0000000eb50d7210 */ /* 0x000fe40007ffe0ff */
[-C--:B------:R-:W-:Y:S01]  /*1b3f0*/  IADD3 R18, PT, PT, R9, R10.reuse, RZ ;  /* 0x0000000a09127210 */ /* 0x080fe20007ffe0ff */
[----:B------:R-:W4:Y:S01]  /*1b400*/  @P6 MUFU.LG2 R7, R7 ;  /* 0x0000000700076308 */ /* 0x000f220000000c00 */
[----:B-1----:R-:W-:Y:S01]  /*1b410*/  FSEL R4, R4, 1, P6 ;  /* 0x3f80000004047808 */ /* 0x002fe20003000000 */
[----:B------:R-:W1:Y:S01]  /*1b420*/  @P6 LDC R20, c[0x0][0x458] ;  /* 0x00011600ff146b82 */ /* 0x000e620000000800 */
[C---:B------:R-:W-:Y:S02]  /*1b430*/  IADD3 R9, PT, PT, R181.reuse, R10, RZ ;  /* 0x0000000ab5097210 */ /* 0x040fe40007ffe0ff */
        /* <DEDUP_REMOVED lines=124> */
[----:B------:R-:W1:Y:S01]  /*1bc00*/  @P3 MUFU.LG2 R8, R8 ;  /* 0x0000000800083308 */ /* 0x000e620000000c00 */
[----:B--2---:R-:W-:Y:S01]  /*1bc10*/  MOV R102, 0xff800000 ;  /* 0xff80000000667802 */ /* 0x004fe20000000f00 */
[----:B------:R-:W-:Y:S01]  /*1bc20*/  STS.64 [R10+0x4800], R54 ;  /* 0x004800360a007388 */ /* 0x000fe20000000a00 */
[----:B------:R-:W-:-:S02]  /*1bc30*/  MOV R101, 0xff800000 ;  /* 0xff80000000657802 */ /* 0x000fc40000000f00 */
[----:B------:R-:W-:Y:S01]  /*1bc40*/  LOP3.LUT R100, R6, 0x3c, RZ, 0xc0, !PT ;  /* 0x0000003c06647812 */ /* 0x000fe200078ec0ff */
[----:B------:R-:W-:Y:S01]  /*1bc50*/  STS.64 [R9+0x4000], R56 ;  /* 0x0040003809007388 */ /* 0x000fe20000000a00 */
[C---:B------:R-:W-:Y:S02]  /*1bc60*/  IADD3 R3, PT, PT, R185.reuse, 0x10, RZ ;  /* 0x00000010b9037810 */ /* 0x040fe40007ffe0ff */
[----:B------:R-:W-:Y:S01]  /*1bc70*/  IADD3 R107, PT, PT, R185, 0x28, RZ ;  /* 0x00000028b96b7810 */ /* 0x000fe20007ffe0ff */
[----:B------:R-:W-:Y:S01]  /*1bc80*/  STS.64 [R9+0x4800], R58 ;  /* 0x0048003a09007388 */ /* 0x000fe20000000a00 */
[-C--:B------:R-:W-:Y:S02]  /*1bc90*/  ISETP.GE.AND P1, PT, R3, R2.reuse, PT ;  /* 0x000000020300720c */ /* 0x080fe40003f26270 */
[----:B------:R-:W-:Y:S01]  /*1bca0*/  IADD3 R3, PT, PT, R185, 0x20, RZ ;  /* 0x00000020b9037810 */ /* 0x000fe20007ffe0ff */
[----:B------:R-:W-:Y:S03]  /*1bcb0*/  STS.64 [R18+0x4000], R60 ;  /* 0x0040003c12007388 */ /* 0x000fe60000000a00 */
[----:B------:R-:W-:Y:S01]  /*1bcc0*/  ISETP.GE.AND P4, PT, R3, R2, PT ;  /* 0x000000020300720c */ /* 0x000fe20003f86270 */
[----:B------:R-:W-:Y:S03]  /*1bcd0*/  STS.64 [R18+0x4800], R62 ;  /* 0x0048003e12007388 */ /* 0x000fe60000000a00 */
[----:B------:R-:W-:Y:S01]  /*1bce0*/  P2R R3, PR, RZ, 0x10 ;  /* 0x00000010ff037803 */ /* 0x000fe20000000000 */
[----:B------:R-:W-:Y:S04]  /*1bcf0*/  STS.64 [R181+0x4000], R64 ;  /* 0x00400040b5007388 */ /* 0x000fe80000000a00 */
[----:B------:R-:W-:Y:S04]  /*1bd00*/  STS.64 [R181+0x4800], R66 ;  /* 0x00480042b5007388 */ /* 0x000fe80000000a00 */
[----:B------:R-:W-:Y:S04]  /*1bd10*/  STS.64 [R12+0x8000], R68 ;  /* 0x008000440c007388 */ /* 0x000fe80000000a00 */
[----:B------:R2:W-:Y:S04]  /*1bd20*/  STS.64 [R12+0x8800], R70 ;  /* 0x008800460c007388 */ /* 0x0005e80000000a00 */
[----:B------:R-:W-:Y:S04]  /*1bd30*/  STS.64 [R11+0x8000], R72 ;  /* 0x008000480b007388 */ /* 0x000fe80000000a00 */
[----:B------:R-:W-:Y:S04]  /*1bd40*/  STS.64 [R11+0x8800], R74 ;  /* 0x0088004a0b007388 */ /* 0x000fe80000000a00 */
[----:B------:R-:W-:Y:S04]  /*1bd50*/  STS.64 [R14+0x8000], R76 ;  /* 0x0080004c0e007388 */ /* 0x000fe80000000a00 */
[----:B------:R-:W-:Y:S04]  /*1bd60*/  STS.64 [R14+0x8800], R78 ;  /* 0x0088004e0e007388 */ /* 0x000fe80000000a00 */
[----:B------:R-:W-:Y:S04]  /*1bd70*/  STS.64 [R13+0x8000], R80 ;  /* 0x008000500d007388 */ /* 0x000fe80000000a00 */
[----:B------:R-:W-:Y:S01]  /*1bd80*/  STS.64 [R13+0x8800], R82 ;  /* 0x008800520d007388 */ /* 0x000fe20000000a00 */
[----:B--2---:R-:W-:-:S03]  /*1bd90*/  IADD3 R12, PT, PT, -R203, RZ, RZ ;  /* 0x000000ffcb0c7210 */ /* 0x004fc60007ffe1ff */
[----:B------:R-:W-:Y:S04]  /*1bda0*/  STS.64 [R10+0x8000], R84 ;  /* 0x008000540a007388 */ /* 0x000fe80000000a00 */
[----:B------:R4:W-:Y:S01]  /*1bdb0*/  STS.64 [R10+0x8800], R86 ;  /* 0x008800560a007388 */ /* 0x0009e20000000a00 */
[----:B---3--:R-:W-:-:S03]  /*1bdc0*/  IMAD R12, R15, R12, UR9 ;  /* 0x000000090f0c7e24 */ /* 0x008fc6000f8e020c */
        /* <DEDUP_REMOVED lines=9> */
[----:B----4-:R-:W-:Y:S01]  /*1be60*/  @P6 FMUL.FTZ R10, R7, 0.69314718246459960938 ;  /* 0x3f317218070a6820 */ /* 0x010fe20000410000 */
[----:B------:R-:W-:Y:S01]  /*1be70*/  BAR.SYNC.DEFER_BLOCKING 0x0 ;  /* 0x0000000000007b1d */ /* 0x000fe20000010000 */
[----:B-1----:R-:W-:-:S02]  /*1be80*/  @P3 FMUL.FTZ R7, R8, 0.69314718246459960938 ;  /* 0x3f31721808073820 */ /* 0x002fc40000410000 */
[----:B------:R-:W-:Y:S02]  /*1be90*/  @P6 FFMA.FTZ R102, R133, R20, R10 ;  /* 0x0000001485666223 */ /* 0x000fe4000001000a */
[----:B-----5:R-:W-:Y:S01]  /*1bea0*/  @P3 FFMA.FTZ R101, R132, R19, R7 ;  /* 0x0000001384653223 */ /* 0x020fe20000010007 */
        /* <DEDUP_REMOVED lines=36> */
.L_x_4885:
[----:B------:R-:W-:Y:S05]  /*1c0f0*/  BSYNC.RECONVERGENT B0 ;  /* 0x0000000000007941 */ /* 0x000fea0003800200 */
.L_x_4884:
        /* <DEDUP_REMOVED lines=21> */
.L_x_4887:
[----:B------:R-:W-:Y:S05]  /*1c250*/  BSYNC.RECONVERGENT B0 ;  /* 0x0000000000007941 */ /* 0x000fea0003800200 */
.L_x_4886:
        /* <DEDUP_REMOVED lines=20> */
.L_x_4889:
[----:B------:R-:W-:Y:S05]  /*1c3a0*/  BSYNC.RECONVERGENT B0 ;  /* 0x0000000000007941 */ /* 0x000fea0003800200 */
.L_x_4888:
        /* <DEDUP_REMOVED lines=19> */
.L_x_4891:
[----:B------:R-:W-:Y:S05]  /*1c4e0*/  BSYNC.RECONVERGENT B0 ;  /* 0x0000000000007941 */ /* 0x000fea0003800200 */
.L_x_4890:
        /* <DEDUP_REMOVED lines=18> */
.L_x_4893:
[----:B------:R-:W-:Y:S05]  /*1c610*/  BSYNC.RECONVERGENT B0 ;  /* 0x0000000000007941 */ /* 0x000fea0003800200 */
.L_x_4892:
        /* <DEDUP_REMOVED lines=19> */
.L_x_4895:
[----:B------:R-:W-:Y:S05]  /*1c750*/  BSYNC.RECONVERGENT B0 ;  /* 0x0000000000007941 */ /* 0x000fea0003800200 */
.L_x_4894:
        /* <DEDUP_REMOVED lines=19> */
.L_x_4897:
[----:B------:R-:W-:Y:S05]  /*1c890*/  BSYNC.RECONVERGENT B0 ;  /* 0x0000000000007941 */ /* 0x000fea0003800200 */
.L_x_4896:
        /* <DEDUP_REMOVED lines=18> */
.L_x_4899:
[----:B------:R-:W-:Y:S05]  /*1c9c0*/  BSYNC.RECONVERGENT B0 ;  /* 0x0000000000007941 */ /* 0x000fea0003800200 */
.L_x_4898:
[----:B------:R-:W-:Y:S05]  /*1c9d0*/  @P5 EXIT ;  /* 0x000000000000594d */ /* 0x000fea0003800000 */
[----:B------:R-:W5:Y:S02]  /*1c9e0*/  LDCU UR4, c[0x0][0x440] ;  /* 0x00008800ff0477ac */ /* 0x000f640008000800 */
[----:B-----5:R-:W-:Y:S02]  /*1c9f0*/  ISETP.GE.AND P4, PT, R100, UR4, PT ;  /* 0x0000000464007c0c */ /* 0x020fe4000bf86270 */
[----:B------:R-:W-:Y:S02]  /*1ca00*/  ISETP.GE.AND P2, PT, R101, UR4, PT ;  /* 0x0000000465007c0c */ /* 0x000fe4000bf46270 */
[----:B------:R-:W-:-:S09]  /*1ca10*/  ISETP.GE.AND P0, PT, R0, UR4, PT ;  /* 0x0000000400007c0c */ /* 0x000fd2000bf06270 */
[----:B-12---:R-:W1:Y:S08]  /*1ca20*/  @!P4 LDC.64 R8, c[0x0][0x3f8] ;  /* 0x0000fe00ff08cb82 */ /* 0x006e700000000a00 */
[----:B------:R-:W2:Y:S01]  /*1ca30*/  @!P2 LDC.64 R2, c[0x0][0x3f8] ;  /* 0x0000fe00ff02ab82 */ /* 0x000ea20000000a00 */
        /* <DEDUP_REMOVED lines=12> */
.L_x_4900:
        /* <DEDUP_REMOVED lines=16> */
.L_x_6920:


//--------------------- .text._ZN5flash24flash_fwd_splitkv_kernelI23Flash_fwd_kernel_traitsILi192ELi64ELi64ELi4ELb0ELb0EN7cutlass6half_tE19Flash_kernel_traitsILi192ELi64ELi64ELi4ES3_EELb0ELb1ELb0ELb0ELb1ELb0ELb0ELb0EEEvNS_16Flash_fwd_paramsE --------------------------
	.section	.text._ZN5flash24flash_fwd_splitkv_kernelI23Flash_fwd_kernel_traitsILi192ELi64ELi64ELi4ELb0ELb0EN7cutlass6half_tE19Flash_kernel_traitsILi192ELi64ELi64ELi4ES3_EELb0ELb1ELb0ELb0ELb1ELb0ELb0ELb0EEEvNS_16Flash_fwd_paramsE,"ax",@progbits
	.align	128
        .global         _ZN5flash24flash_fwd_splitkv_kernelI23Flash_fwd_kernel_traitsILi192ELi64ELi64ELi4ELb0ELb0EN7cutlass6half_tE19Flash_kernel_traitsILi192ELi64ELi64ELi4ES3_EELb0ELb1ELb0ELb0ELb1ELb0ELb0ELb0EEEvNS_16Flash_fwd_paramsE
        .type           _ZN5flash24flash_fwd_splitkv_kernelI23Flash_fwd_kernel_traitsILi192ELi64ELi64ELi4ELb0ELb0EN7cutlass6half_tE19Flash_kernel_traitsILi192ELi64ELi64ELi4ES3_EELb0ELb1ELb0ELb0ELb1ELb0ELb0ELb0EEEvNS_16Flash_fwd_paramsE,@function
        .size           _ZN5flash24flash_fwd_splitkv_kernelI23Flash_fwd_kernel_traitsILi192ELi64ELi64ELi4ELb0ELb0EN7cutlass6half_tE19Flash_kernel_traitsILi192ELi64ELi64ELi4ES3_EELb0ELb1ELb0ELb0ELb1ELb0ELb0ELb0EEEvNS_16Flash_fwd_paramsE,(.L_x_6921 - _ZN5flash24flash_fwd_splitkv_kernelI23Flash_fwd_kernel_traitsILi192ELi64ELi64ELi4ELb0ELb0EN7cutlass6half_tE19Flash_kernel_traitsILi192ELi64ELi64ELi4ES3_EELb0ELb1ELb0ELb0ELb1ELb0ELb0ELb0EEEvNS_16Flash_fwd_paramsE)
        .other          _ZN5flash24flash_fwd_splitkv_kernelI23Flash_fwd_kernel_traitsILi192ELi64ELi64ELi4ELb0ELb0EN7cutlass6half_tE19Flash_kernel_traitsILi192ELi64ELi64ELi4ES3_EELb0ELb1ELb0ELb0ELb1ELb0ELb0ELb0EEEvNS_16Flash_fwd_paramsE,@"STO_CUDA_ENTRY STV_DEFAULT"
_ZN5flash24flash_fwd_splitkv_kernelI23Flash_fwd_kernel_traitsILi192ELi64ELi64ELi4ELb0ELb0EN7cutlass6half_tE19Flash_kernel_traitsILi192ELi64ELi64ELi4ES3_EELb0ELb1ELb0ELb0ELb1ELb0ELb0ELb0EEEvNS_16Flash_fwd_paramsE:
.text._ZN5flash24flash_fwd_splitkv_kernelI23Flash_fwd_kernel_traitsILi192ELi64ELi64ELi4ELb0ELb0EN7cutlass6half_tE19Flash_kernel_traitsILi192ELi64ELi64ELi4ES3_EELb0ELb1ELb0ELb0ELb1ELb0ELb0ELb0EEEvNS_16Flash_fwd_paramsE:
        /* <DEDUP_REMOVED lines=51> */
.L_x_4901:
[----:B------:R-:W-:Y:S01]  /*0330*/  @!P2 ISETP.NE.U32.AND P0, PT, R4, RZ, PT ;  /* 0x000000ff0400a20c */ /* 0x000fe20003f05070 */
[----:B------:R-:W-:-:S12]  /*0340*/  @!P3 EXIT ;  /* 0x000000000000b94d */ /* 0x000fd80003800000 */
[----:B------:R-:W2:Y:S01]  /*0350*/  LDC R90, c[0x0][0x508] ;  /* 0x00014200ff5a7b82 */ /* 0x000ea20000000800 */
[----:B------:R-:W3:Y:S01]  /*0360*/  LDCU UR4, c[0x0][0x504] ;  /* 0x0000a080ff0477ac */ /* 0x000ee20008000800 */
[----:B------:R-:W-:Y:S01]  /*0370*/  @!P2 ISETP.NE.AND.EX P0, PT, R5, RZ, PT, P0 ;  /* 0x000000ff0500a20c */ /* 0x000fe20003f05300 */
[----:B-----5:R-:W-:Y:S01]  /*0380*/  @P2 IMAD.IADD R87, R87, 0x1, -R6 ;  /* 0x0000000157572824 */ /* 0x020fe200078e0a06 */
[----:B------:R-:W4:Y:S01]  /*0390*/  S2R R184, SR_TID.X ;  /* 0x0000000000b87919 */ /* 0x000f220000002100 */
[----:B------:R-:W3:Y:S01]  /*03a0*/  LDCU UR5, c[0x0][0x438] ;  /* 0x00008700ff0577ac */ /* 0x000ee20008000800 */
[----:B------:R-:W-:-:S04]  /*03b0*/  @!P2 SEL R0, R0, RZ, P0 ;  /* 0x000000ff0000a207 */ /* 0x000fc80000000000 */
[----:B------:R-:W-:Y:S02]  /*03c0*/  @!P2 IADD3 R87, PT, PT, R0, R11, -R6 ;  /* 0x0000000b0057a210 */ /* 0x000fe40007ffe806 */
[----:B------:R-:W2:Y:S03]  /*03d0*/  S2R R11, SR_CTAID.Z ;  /* 0x00000000000b7919 */ /* 0x000ea60000002700 */
[----:B-1----:R-:W-:Y:S02]  /*03e0*/  VIADD R13, R87, 0x3f ;  /* 0x0000003f570d7836 */ /* 0x002fe40000000000 */
[----:B---3--:R-:W-:-:S03]  /*03f0*/  VIADD R88, R92, UR4 ;  /* 0x000000045c587c36 */ /* 0x008fc60008000000 */
[-C--:B------:R-:W-:Y:S02]  /*0400*/  IADD3 R5, PT, PT, R13, R89.reuse, -R92 ;  /* 0x000000590d057210 */ /* 0x080fe40007ffe85c */
[----:B------:R-:W-:Y:S01]  /*0410*/  SHF.R.S32.HI R4, RZ, 0x1f, R13 ;  /* 0x0000001fff047819 */ /* 0x000fe2000001140d */
[----:B------:R-:W-:Y:S01]  /*0420*/  UIADD3 UR5, UPT, UPT, UR5, 0x3f, URZ ;  /* 0x0000003f05057890 */ /* 0x000fe2000fffe0ff */
        /* <DEDUP_REMOVED lines=20> */
[----:B------:R-:W-:Y:S01]  /*0570*/  SHF.L.U32 R0, R184, 0x3, RZ ;  /* 0x00000003b8007819 */ /* 0x000fe200000006ff */
[----:B------:R-:W-:Y:S01]  /*0580*/  IMAD.MOV.U32 R15, RZ, RZ, RZ ;  /* 0x000000ffff0f7224 */ /* 0x000fe200078e00ff */
[----:B------:R-:W2:Y:S01]  /*0590*/  LDCU UR7, c[0x0][0x3e0] ;  /* 0x00007c00ff0777ac */ /* 0x000ea20008000800 */
[----:B------:R-:W-:Y:S01]  /*05a0*/  IMAD.IADD R5, R92, 0x1, -R89 ;  /* 0x000000015c057824 */ /* 0x000fe200078e0a59 */
[----:B------:R-:W-:Y:S01]  /*05b0*/  LOP3.LUT R14, R0, 0x38, RZ, 0xc0, !PT ;  /* 0x00000038000e7812 */ /* 0x000fe200078ec0ff */
[----:B------:R-:W-:Y:S01]  /*05c0*/  BSSY.RECONVERGENT B0, `(.L_x_4903) ;  /* 0x0000023000007945 */ /* 0x000fe20003800200 */
[----:B------:R-:W3:Y:S01]  /*05d0*/  LDCU.64 UR4, c[0x0][0x410] ;  /* 0x00008200ff0477ac */ /* 0x000ee20008000a00 */
[----:B------:R-:W-:Y:S01]  /*05e0*/  SHF.R.U32.HI R0, RZ, 0x3, R184 ;  /* 0x00000003ff007819 */ /* 0x000fe200000116b8 */
[----:B------:R-:W4:Y:S03]  /*05f0*/  LDCU UR6, c[0x0][0x434] ;  /* 0x00008680ff0677ac */ /* 0x000f260008000800 */
[----:B------:R-:W5:Y:S01]  /*0600*/  @!P0 LDC.64 R6, c[0x0][0x400] ;  /* 0x00010000ff068b82 */ /* 0x000f620000000a00 */
[----:B------:R-:W-:-:S05]  /*0610*/  VIADD R10, R0, 0x20 ;  /* 0x00000020000a7836 */ /* 0x000fca0000000000 */
[----:B------:R-:W-:Y:S01]  /*0620*/  ISETP.GE.AND P2, PT, R10, R5, PT ;  /* 0x000000050a00720c */ /* 0x000fe20003f46270 */
[----:B--2---:R-:W-:Y:S02]  /*0630*/  IMAD R4, R4, UR7, R11 ;  /* 0x0000000704047c24 */ /* 0x004fe4000f8e020b */
[----:B-1----:R-:W-:-:S04]  /*0640*/  IMAD.WIDE.U32 R14, R89, R2, R14 ;  /* 0x00000002590e7225 */ /* 0x002fc800078e000e */
[----:B-----5:R-:W-:-:S04]  /*0650*/  @!P0 IMAD.WIDE.U32 R12, R8, R6, RZ ;  /* 0x00000006080c8225 */ /* 0x020fc800078e00ff */
[----:B------:R-:W-:Y:S02]  /*0660*/  @!P0 IMAD R7, R8, R7, R13 ;  /* 0x0000000708078224 */ /* 0x000fe400078e020d */
[----:B------:R-:W-:-:S04]  /*0670*/  @P0 IMAD.WIDE.U32 R8, R207, R2, RZ ;  /* 0x00000002cf080225 */ /* 0x000fc800078e00ff */
[-C--:B------:R-:W-:Y:S01]  /*0680*/  @P0 IMAD R7, R207, R3.reuse, R9 ;  /* 0x00000003cf070224 */ /* 0x080fe200078e0209 */
[----:B------:R-:W-:Y:S01]  /*0690*/  @P0 MOV R12, R8 ;  /* 0x00000008000c0202 */ /* 0x000fe20000000f00 */
[----:B------:R-:W-:Y:S01]  /*06a0*/  IMAD R6, R89, R3, R15 ;  /* 0x0000000359067224 */ /* 0x000fe200078e020f */
[----:B------:R-:W-:Y:S01]  /*06b0*/  IADD3 R8, PT, PT, R0, 0x10, RZ ;  /* 0x0000001000087810 */ /* 0x000fe20007ffe0ff */
[----:B----4-:R-:W-:Y:S01]  /*06c0*/  IMAD R89, R4, UR6, R89 ;  /* 0x0000000604597c24 */ /* 0x010fe2000f8e0259 */
[----:B------:R-:W-:Y:S02]  /*06d0*/  IADD3 R12, P0, PT, R12, R14, RZ ;  /* 0x0000000e0c0c7210 */ /* 0x000fe40007f1e0ff */
[-C--:B------:R-:W-:Y:S02]  /*06e0*/  ISETP.GE.AND P3, PT, R8, R5.reuse, PT ;  /* 0x000000050800720c */ /* 0x080fe40003f66270 */
[----:B------:R-:W-:Y:S02]  /*06f0*/  IADD3.X R13, PT, PT, R7, R6, RZ, P0, !PT ;  /* 0x00000006070d7210 */ /* 0x000fe400007fe4ff */
[----:B------:R-:W-:-:S02]  /*0700*/  ISETP.GE.AND P0, PT, R0, R5, PT ;  /* 0x000000050000720c */ /* 0x000fc40003f06270 */
[----:B------:R-:W-:Y:S01]  /*0710*/  IADD3 R8, PT, PT, R0, 0x30, RZ ;  /* 0x0000003000087810 */ /* 0x000fe20007ffe0ff */
[----:B---3--:R-:W-:-:S03]  /*0720*/  IMAD.WIDE.U32 R12, R11, UR4, R12 ;  /* 0x000000040b0c7c25 */ /* 0x008fc6000f8e000c */
        /* <DEDUP_REMOVED lines=12> */
.L_x_4904:
[----:B------:R-:W-:Y:S05]  /*07f0*/  BSYNC.RECONVERGENT B0 ;  /* 0x0000000000007941 */ /* 0x000fea0003800200 */
.L_x_4903:
        /* <DEDUP_REMOVED lines=16> */
.L_x_4906:
[----:B------:R-:W-:Y:S05]  /*0900*/  BSYNC.RECONVERGENT B0 ;  /* 0x0000000000007941 */ /* 0x000fea0003800200 */
.L_x_4905:
        /* <DEDUP_REMOVED lines=16> */
.L_x_4908:
[----:B------:R-:W-:Y:S05]  /*0a10*/  BSYNC.RECONVERGENT B0 ;  /* 0x0000000000007941 */ /* 0x000fea0003800200 */
.L_x_4907:
        /* <DEDUP_REMOVED lines=15> */
.L_x_4910:
[----:B------:R-:W-:Y:S05]  /*0b10*/  BSYNC.RECONVERGENT B0 ;  /* 0x0000000000007941 */ /* 0x000fea0003800200 */
.L_x_4909:
        /* <DEDUP_REMOVED lines=20> */
.L_x_4902:
        /* <DEDUP_REMOVED lines=10> */
.L_x_4911:
        /* <DEDUP_REMOVED lines=38> */
[----:B------:R-:W2:Y:S01]  /*0f60*/  LDG.E R6, desc[UR14][R16.64] ;  /* 0x0000000e10067981 */ /* 0x000ea2000c1e1900 */
[----:B------:R-:W-:Y:S01]  /*0f70*/  IMAD.MOV R3, RZ, RZ, -R3 ;  /* 0x000000ffff037224 */ /* 0x000fe200078e0a03 */
[----:B---3--:R-:W-:Y:S01]  /*0f80*/  MOV R144, UR10 ;  /* 0x0000000a00907c02 */ /* 0x008fe20008000f00 */
[----:B----4-:R-:W-:Y:S01]  /*0f90*/  IMAD.U32 R134, RZ, RZ, UR12 ;  /* 0x0000000cff867e24 */ /* 0x010fe2000f8e00ff */
[----:B------:R-:W-:Y:S01]  /*0fa0*/  MOV R145, UR11 ;  /* 0x0000000b00917c02 */ /* 0x000fe20008000f00 */
[----:B------:R-:W-:Y:S02]  /*0fb0*/  IMAD R2, R7, R3, R2 ;  /* 0x0000000307027224 */ /* 0x000fe400078e0202 */
[----:B------:R-:W-:-:S03]  /*0fc0*/  IMAD.U32 R135, RZ, RZ, UR13 ;  /* 0x0000000dff877e24 */ /* 0x000fc6000f8e00ff */
[----:B------:R-:W-:Y:S02]  /*0fd0*/  SHF.R.S32.HI R3, RZ, 0x1f, R2 ;  /* 0x0000001fff037819 */ /* 0x000fe40000011402 */
[----:B--2---:R-:W-:-:S04]  /*0fe0*/  IABS R10, R4 ;  /* 0x00000004000a7213 */ /* 0x004fc80000000000 */
[----:B------:R-:W2:Y:S08]  /*0ff0*/  I2F.RP R13, R10 ;  /* 0x0000000a000d7306 */ /* 0x000eb00000209400 */
        /* <DEDUP_REMOVED lines=50> */
.L_x_4912:
        /* <DEDUP_REMOVED lines=15> */
.L_x_4914:
[----:B------:R-:W2:Y:S01]  /*1410*/  LDC.64 R134, c[0x0][0x3b8] ;  /* 0x0000ee00ff867b82 */ /* 0x000ea20000000a00 */
[----:B------:R-:W-:-:S05]  /*1420*/  IADD3 R14, PT, PT, R6, R3, RZ ;  /* 0x00000003060e7210 */ /* 0x000fca0007ffe0ff */
[C---:B--2---:R-:W-:Y:S02]  /*1430*/  IMAD R13, R14.reuse, R135, RZ ;  /* 0x000000870e0d7224 */ /* 0x044fe400078e02ff */
[----:B------:R-:W-:-:S05]  /*1440*/  IMAD.WIDE.U32 R14, R14, R134, RZ ;  /* 0x000000860e0e7225 */ /* 0x000fca00078e00ff */
[----:B------:R-:W-:Y:S02]  /*1450*/  IADD3 R13, PT, PT, R15, R13, RZ ;  /* 0x0000000d0f0d7210 */ /* 0x000fe40007ffe0ff */
[----:B------:R-:W-:Y:S02]  /*1460*/  MOV R12, R14 ;  /* 0x0000000e000c7202 */ /* 0x000fe40000000f00 */
.L_x_4915:
        /* <DEDUP_REMOVED lines=14> */
.L_x_4916:
[----:B------:R-:W2:Y:S01]  /*1550*/  LDC.64 R144, c[0x0][0x3c0] ;  /* 0x0000f000ff907b82 */ /* 0x000ea20000000a00 */
[----:B------:R-:W-:-:S05]  /*1560*/  IADD3 R3, PT, PT, R6, R3, RZ ;  /* 0x0000000306037210 */ /* 0x000fca0007ffe0ff */
[C---:B--2---:R-:W-:Y:S02]  /*1570*/  IMAD R15, R3.reuse, R145, RZ ;  /* 0x00000091030f7224 */ /* 0x044fe400078e02ff */
[----:B------:R-:W-:-:S05]  /*1580*/  IMAD.WIDE.U32 R2, R3, R144, RZ ;  /* 0x0000009003027225 */ /* 0x000fca00078e00ff */
[----:B------:R-:W-:Y:S02]  /*1590*/  IADD3 R15, PT, PT, R3, R15, RZ ;  /* 0x0000000f030f7210 */ /* 0x000fe40007ffe0ff */
[----:B------:R-:W-:-:S07]  /*15a0*/  MOV R14, R2 ;  /* 0x00000002000e7202 */ /* 0x000fce0000000f00 */
.L_x_4917:
        /* <DEDUP_REMOVED lines=16> */
[----:B------:R-:W-:-:S04]  /*16b0*/  IMAD.HI.U32 R10, R17, R4, RZ ;  /* 0x00000004110a7227 */ /* 0x000fc800078e00ff */
[----:B------:R-:W-:Y:S02]  /*16c0*/  IMAD.MOV R3, RZ, RZ, -R10 ;  /* 0x000000ffff037224 */ /* 0x000fe400078e0a0a */
[----:B------:R-:W-:-:S04]  /*16d0*/  IMAD.WIDE.U32 R16, R7, R134, R12 ;  /* 0x0000008607107225 */ /* 0x000fc800078e000c */
[C---:B------:R-:W-:Y:S02]  /*16e0*/  IMAD R3, R2.reuse, R3, R4 ;  /* 0x0000000302037224 */ /* 0x040fe400078e0204 */
[----:B------:R-:W1:Y:S01]  /*16f0*/  LDC.64 R4, c[0x0][0x3d8] ;  /* 0x0000f600ff047b82 */ /* 0x000e620000000a00 */
[----:B------:R-:W-:Y:S02]  /*1700*/  IMAD R17, R7, R135, R17 ;  /* 0x0000008707117224 */ /* 0x000fe400078e0211 */
[----:B------:R-:W-:-:S13]  /*1710*/  ISETP.GT.U32.AND P0, PT, R2, R3, PT ;  /* 0x000000030200720c */ /* 0x000fda0003f04070 */
[-C--:B------:R-:W-:Y:S01]  /*1720*/  @!P0 IADD3 R3, PT, PT, R3, -R2.reuse, RZ ;  /* 0x8000000203038210 */ /* 0x080fe20007ffe0ff */
[----:B------:R-:W-:Y:S01]  /*1730*/  @!P0 VIADD R10, R10, 0x1 ;  /* 0x000000010a0a8836 */ /* 0x000fe20000000000 */
[----:B------:R-:W-:Y:S02]  /*1740*/  ISETP.NE.AND P0, PT, R6, RZ, PT ;  /* 0x000000ff0600720c */ /* 0x000fe40003f05270 */
[----:B------:R-:W-:Y:S02]  /*1750*/  ISETP.GE.U32.AND P2, PT, R3, R2, PT ;  /* 0x000000020300720c */ /* 0x000fe40003f46070 */
[----:B------:R-:W-:-:S04]  /*1760*/  LOP3.LUT R2, R11, R6, RZ, 0x3c, !PT ;  /* 0x000000060b027212 */ /* 0x000fc800078e3cff */
[----:B------:R-:W-:Y:S02]  /*1770*/  ISETP.GE.AND P1, PT, R2, RZ, PT ;  /* 0x000000ff0200720c */ /* 0x000fe40003f26270 */
[----:B------:R-:W2:Y:S05]  /*1780*/  LDC.64 R2, c[0x0][0x3d0] ;  /* 0x0000f400ff027b82 */ /* 0x000eaa0000000a00 */
[----:B------:R-:W-:-:S06]  /*1790*/  @P2 IADD3 R10, PT, PT, R10, 0x1, RZ ;  /* 0x000000010a0a2810 */ /* 0x000fcc0007ffe0ff */
[----:B------:R-:W-:Y:S02]  /*17a0*/  @!P1 IADD3 R10, PT, PT, -R10, RZ, RZ ;  /* 0x000000ff0a0a9210 */ /* 0x000fe40007ffe1ff */
        /* <DEDUP_REMOVED lines=11> */
.L_x_4913:
[----:B------:R-:W-:Y:S01]  /*1860*/  ISETP.NE.AND P0, PT, R207, -0x1, PT ;  /* 0xffffffffcf00780c */ /* 0x000fe20003f05270 */
[----:B------:R-:W-:Y:S01]  /*1870*/  IMAD.IADD R196, R92, 0x1, -R89 ;  /* 0x000000015cc47824 */ /* 0x000fe200078e0a59 */
[--C-:B------:R-:W-:Y:S01]  /*1880*/  SHF.R.U32.HI R14, RZ, 0x3, R184.reuse ;  /* 0x00000003ff0e7819 */ /* 0x100fe200000116b8 */
[----:B------:R-:W-:Y:S01]  /*1890*/  IMAD.SHL.U32 R146, R184, 0x8, RZ ;  /* 0x00000008b8927824 */ /* 0x000fe200078e00ff */
[----:B------:R-:W1:Y:S01]  /*18a0*/  LDCU.64 UR4, c[0x0][0x3c8] ;  /* 0x00007900ff0477ac */ /* 0x000e620008000a00 */
[----:B------:R-:W-:Y:S01]  /*18b0*/  IMAD.MOV.U32 R15, RZ, RZ, RZ ;  /* 0x000000ffff0f7224 */ /* 0x000fe200078e00ff */
[CC--:B------:R-:W-:Y:S01]  /*18c0*/  ISETP.GE.AND P6, PT, R14.reuse, R196.reuse, PT ;  /* 0x000000c40e00720c */ /* 0x0c0fe20003fc6270 */
[----:B------:R-:W-:Y:S01]  /*18d0*/  VIADD R21, R14, 0x10 ;  /* 0x000000100e157836 */ /* 0x000fe20000000000 */
[----:B------:R-:W-:Y:S01]  /*18e0*/  LOP3.LUT R182, R146, 0x38, RZ, 0xc0, !PT ;  /* 0x0000003892b67812 */ /* 0x000fe200078ec0ff */
[----:B------:R-:W-:Y:S01]  /*18f0*/  VIADD R17, R14, 0x20 ;  /* 0x000000200e117836 */ /* 0x000fe20000000000 */
[----:B------:R-:W2:Y:S01]  /*1900*/  S2UR UR6, SR_CgaCtaId ;  /* 0x00000000000679c3 */ /* 0x000ea20000008800 */
[----:B------:R-:W-:Y:S01]  /*1910*/  LOP3.LUT R217, R146, 0x1f8, RZ, 0xc0, !PT ;  /* 0x000001f892d97812 */ /* 0x000fe200078ec0ff */
[----:B------:R-:W-:Y:S01]  /*1920*/  VIADD R153, R0, 0xffffffff ;  /* 0xffffffff00997836 */ /* 0x000fe20000000000 */
[-C--:B------:R-:W-:Y:S01]  /*1930*/  ISETP.GE.AND P3, PT, R21, R196.reuse, PT ;  /* 0x000000c41500720c */ /* 0x080fe20003f66270 */
[----:B------:R-:W3:Y:S01]  /*1940*/  LDCU.64 UR10, c[0x0][0x388] ;  /* 0x00007100ff0a77ac */ /* 0x000ee20008000a00 */
[----:B------:R-:W-:Y:S01]  /*1950*/  ISETP.GE.AND P1, PT, R17, R196, PT ;  /* 0x000000c41100720c */ /* 0x000fe20003f26270 */
[C---:B------:R-:W-:Y:S01]  /*1960*/  IMAD.SHL.U32 R85, R134.reuse, 0x10, RZ ;  /* 0x0000001086557824 */ /* 0x040fe200078e00ff */
[----:B------:R-:W-:Y:S01]  /*1970*/  LOP3.LUT R217, R217, 0x38, R184, 0x78, !PT ;  /* 0x00000038d9d97812 */ /* 0x000fe200078e78b8 */
[----:B------:R-:W4:Y:S01]  /*1980*/  @P0 LDC.64 R4, c[0x0][0x3b0] ;  /* 0x0000ec00ff040b82 */ /* 0x000f220000000a00 */
[----:B------:R-:W-:Y:S01]  /*1990*/  SHF.L.U64.HI R86, R134, 0x4, R135 ;  /* 0x0000000486567819 */ /* 0x000fe20000010287 */
[C---:B------:R-:W-:Y:S01]  /*19a0*/  IMAD.SHL.U32 R154, R184.reuse, 0x40, RZ ;  /* 0x00000040b89a7824 */ /* 0x040fe200078e00ff */
[----:B------:R-:W-:Y:S01]  /*19b0*/  LOP3.LUT R217, R217, 0x1e00, R146, 0xf8, !PT ;  /* 0x00001e00d9d97812 */ /* 0x000fe200078ef892 */
[----:B------:R-:W-:Y:S01]  /*19c0*/  IMAD.SHL.U32 R183, R184, 0x20, RZ ;  /* 0x00000020b8b77824 */ /* 0x000fe200078e00ff */
[----:B------:R-:W-:Y:S01]  /*19d0*/  SHF.R.U32.HI R186, RZ, 0x1, R184 ;  /* 0x00000001ffba7819 */ /* 0x000fe200000116b8 */
[----:B------:R-:W-:Y:S01]  /*19e0*/  IMAD.MOV.U32 R181, RZ, RZ, 0x20 ;  /* 0x00000020ffb57424 */ /* 0x000fe200078e00ff */
[----:B------:R-:W-:Y:S01]  /*19f0*/  LOP3.LUT R147, R182, 0x1c0, R154, 0xf8, !PT ;  /* 0x000001c0b6937812 */ /* 0x000fe200078ef89a */
[----:B------:R-:W5:Y:S01]  /*1a00*/  @!P0 LDC.64 R6, c[0x0][0x398] ;  /* 0x0000e600ff068b82 */ /* 0x000f620000000a00 */
[----:B------:R-:W-:Y:S01]  /*1a10*/  LOP3.LUT R183, R183, 0x7c00, RZ, 0xc0, !PT ;  /* 0x00007c00b7b77812 */ /* 0x000fe200078ec0ff */
[----:B------:R-:W-:Y:S01]  /*1a20*/  IMAD.MOV.U32 R152, RZ, RZ, 0x40 ;  /* 0x00000040ff987424 */ /* 0x000fe200078e00ff */
[----:B------:R-:W-:-:S02]  /*1a30*/  LOP3.LUT R180, R154, 0x400, RZ, 0xc0, !PT ;  /* 0x000004009ab47812 */ /* 0x000fc400078ec0ff */
[----:B------:R-:W-:-:S03]  /*1a40*/  IADD3 R90, PT, PT, R87, R90, -R92 ;  /* 0x0000005a575a7210 */ /* 0x000fc60007ffe85c */
[----:B------:R-:W1:Y:S01]  /*1a50*/  @!P6 LDC.64 R2, c[0x0][0x3b0] ;  /* 0x0000ec00ff02eb82 */ /* 0x000e620000000a00 */
[----:B----4-:R-:W-:-:S04]  /*1a60*/  @P0 IMAD.WIDE.U32 R12, R207, R4, RZ ;  /* 0x00000004cf0c0225 */ /* 0x010fc800078e00ff */
[----:B-----5:R-:W-:-:S04]  /*1a70*/  @!P0 IMAD.WIDE.U32 R30, R8, R6, RZ ;  /* 0x00000006081e8225 */ /* 0x020fc800078e00ff */
[----:B------:R-:W-:Y:S02]  /*1a80*/  @P0 IMAD.MOV.U32 R30, RZ, RZ, R12 ;  /* 0x000000ffff1e0224 */ /* 0x000fe400078e000c */
[----:B------:R-:W-:Y:S02]  /*1a90*/  @!P0 IMAD R7, R8, R7, R31 ;  /* 0x0000000708078224 */ /* 0x000fe400078e021f */
[----:B------:R-:W-:Y:S01]  /*1aa0*/  @P0 IMAD R7, R207, R5, R13 ;  /* 0x00000005cf070224 */ /* 0x000fe200078e020d */
[----:B------:R-:W-:Y:S01]  /*1ab0*/  IADD3 R30, P0, PT, R182, R30, RZ ;  /* 0x0000001eb61e7210 */ /* 0x000fe20007f1e0ff */
[----:B------:R-:W-:Y:S01]  /*1ac0*/  IMAD.WIDE.U32 R8, R9, 0x40, R14 ;  /* 0x0000004009087825 */ /* 0x000fe200078e000e */
[----:B------:R-:W4:Y:S03]  /*1ad0*/  @!P6 LDC.64 R4, c[0x0][0x380] ;  /* 0x0000e000ff04eb82 */ /* 0x000f260000000a00 */
[----:B------:R-:W-:Y:S01]  /*1ae0*/  VIADD R15, R14, 0x30 ;  /* 0x000000300e0f7836 */ /* 0x000fe20000000000 */
[C---:B------:R-:W-:Y:S01]  /*1af0*/  @!P1 IADD3 R23, P4, PT, R8.reuse, 0x20, RZ ;  /* 0x0000002008179810 */ /* 0x040fe20007f9e0ff */
[----:B------:R-:W-:Y:S01]  /*1b00*/  IMAD.X R31, RZ, RZ, R7, P0 ;  /* 0x000000ffff1f7224 */ /* 0x000fe200000e0607 */
[C---:B------:R-:W-:Y:S01]  /*1b10*/  @!P3 IADD3 R24, P5, PT, R8.reuse, 0x10, RZ ;  /* 0x000000100818b810 */ /* 0x040fe20007fbe0ff */
[----:B-1----:R-:W-:Y:S01]  /*1b20*/  @!P6 IMAD R7, R9, R2, RZ ;  /* 0x000000020907e224 */ /* 0x002fe200078e02ff */
[----:B------:R-:W-:Y:S01]  /*1b30*/  ISETP.GE.AND P0, PT, R15, R196, PT ;  /* 0x000000c40f00720c */ /* 0x000fe20003f06270 */
[C---:B------:R-:W-:Y:S01]  /*1b40*/  IMAD.WIDE.U32 R30, R11.reuse, UR4, R30 ;  /* 0x000000040b1e7c25 */ /* 0x040fe2000f8e001e */
[----:B------:R-:W1:Y:S03]  /*1b50*/  @!P3 LDC.64 R12, c[0x0][0x3b0] ;  /* 0x0000ec00ff0cbb82 */ /* 0x000e660000000a00 */
[----:B------:R-:W-:Y:S01]  /*1b60*/  IMAD R31, R11, UR5, R31 ;  /* 0x000000050b1f7c24 */ /* 0x000fe2000f8e021f */
[----:B------:R-:W-:Y:S01]  /*1b70*/  UMOV UR5, 0x400 ;  /* 0x0000040000057882 */ /* 0x000fe20000000000 */
[C---:B------:R-:W-:Y:S01]  /*1b80*/  @!P6 IMAD R7, R8.reuse, R3, R7 ;  /* 0x000000030807e224 */ /* 0x040fe200078e0207 */
[----:B--2---:R-:W-:Y:S01]  /*1b90*/  ULEA UR5, UR6, UR5, 0x18 ;  /* 0x0000000506057291 */ /* 0x004fe2000f8ec0ff */
[C---:B------:R-:W-:Y:S01]  /*1ba0*/  @!P6 IMAD.WIDE.U32 R28, R8.reuse, R2, R30 ;  /* 0x00000002081ce225 */ /* 0x040fe200078e001e */
[----:B------:R-:W2:Y:S01]  /*1bb0*/  LDCU.64 UR6, c[0x0][0x390] ;  /* 0x00007200ff0677ac */ /* 0x000ea20008000a00 */
[----:B------:R-:W5:Y:S02]  /*1bc0*/  @!P1 LDC.64 R2, c[0x0][0x3b0] ;  /* 0x0000ec00ff029b82 */ /* 0x000f640000000a00 */
[----:B------:R-:W-:Y:S01]  /*1bd0*/  @!P0 IADD3 R22, P2, PT, R8, 0x30, RZ ;  /* 0x0000003008168810 */ /* 0x000fe20007f5e0ff */
[----:B------:R-:W-:Y:S01]  /*1be0*/  @!P1 IMAD.X R27, RZ, RZ, R9, P4 ;  /* 0x000000ffff1b9224 */ /* 0x000fe200020e0609 */
[----:B------:R-:W-:Y:S01]  /*1bf0*/  LEA R217, R217, UR5, 0x1 ;  /* 0x00000005d9d97c11 */ /* 0x000fe2000f8e08ff */
[----:B------:R-:W-:Y:S01]  /*1c00*/  @!P6 IMAD.IADD R6, R29, 0x1, R7 ;  /* 0x000000011d06e824 */ /* 0x000fe200078e0207 */
[C---:B----4-:R-:W-:Y:S01]  /*1c10*/  @!P6 LEA R36, P4, R28.reuse, R4, 0x1 ;  /* 0x000000041c24e211 */ /* 0x050fe200078808ff */
[--C-:B------:R-:W-:Y:S01]  /*1c20*/  @!P3 IMAD.X R25, RZ, RZ, R9.reuse, P5 ;  /* 0x000000ffff19b224 */ /* 0x100fe200028e0609 */
[----:B------:R-:W4:Y:S01]  /*1c30*/  @!P0 LDC.64 R10, c[0x0][0x3b0] ;  /* 0x0000ec00ff0a8b82 */ /* 0x000f220000000a00 */
[----:B------:R-:W-:Y:S01]  /*1c40*/  @!P0 IMAD.X R29, RZ, RZ, R9, P2 ;  /* 0x000000ffff1d8224 */ /* 0x000fe200010e0609 */
[----:B------:R-:W-:Y:S01]  /*1c50*/  @!P6 LEA.HI.X R37, R28, R5, R6, 0x1, P4 ;  /* 0x000000051c25e211 */ /* 0x000fe200020f0c06 */
[----:B------:R-:W-:-:S02]  /*1c60*/  @!P3 IMAD.MOV.U32 R34, RZ, RZ, R30 ;  /* 0x000000ffff22b224 */ /* 0x000fc400078e001e */
[--C-:B------:R-:W-:Y:S02]  /*1c70*/  @!P3 IMAD.MOV.U32 R35, RZ, RZ, R31.reuse ;  /* 0x000000ffff23b224 */ /* 0x100fe400078e001f */
[-C--:B-1----:R-:W-:Y:S01]  /*1c80*/  @!P3 IMAD R25, R25, R12.reuse, RZ ;  /* 0x0000000c1919b224 */ /* 0x082fe200078e02ff */
[----:B------:R-:W1:Y:S01]  /*1c90*/  @!P3 LDC.64 R8, c[0x0][0x380] ;  /* 0x0000e000ff08bb82 */ /* 0x000e620000000a00 */
[----:B------:R-:W-:Y:S01]  /*1ca0*/  @!P1 IMAD.MOV.U32 R32, RZ, RZ, R30 ;  /* 0x000000ffff209224 */ /* 0x000fe200078e001e */
[----:B------:R-:W-:Y:S01]  /*1cb0*/  @!PT LDS RZ, [RZ] ;  /* 0x00000000fffff984 */ /* 0x000fe20000000800 */
[----:B------:R-:W-:Y:S01]  /*1cc0*/  @!PT LDS RZ, [RZ] ;  /* 0x00000000fffff984 */ /* 0x000fe20000000800 */
[----:B------:R-:W-:Y:S01]  /*1cd0*/  @!PT LDS RZ, [RZ] ;  /* 0x00000000fffff984 */ /* 0x000fe20000000800 */
[----:B------:R-:W-:Y:S01]  /*1ce0*/  @!P6 LDGSTS.E.BYPASS.LTC128B.128 [R217], desc[UR14][R36.64] ;  /* 0x0000000024d9efae */ /* 0x000fe2000b981a0e */
[----:B------:R-:W-:Y:S02]  /*1cf0*/  @!P1 IMAD.MOV.U32 R33, RZ, RZ, R31 ;  /* 0x000000ffff219224 */ /* 0x000fe400078e001f */
[C---:B------:R-:W-:Y:S01]  /*1d00*/  @!P3 IMAD R13, R24.reuse, R13, R25 ;  /* 0x0000000d180db224 */ /* 0x040fe200078e0219 */
[----:B------:R-:W-:Y:S01]  /*1d10*/  @!P6 LDGSTS.E.BYPASS.LTC128B.128 [R217+0x2000], desc[UR14][R36.64+0x80] ;  /* 0x0200008024d9efae */ /* 0x000fe2000b981a0e */
[----:B------:R-:W-:Y:S01]  /*1d20*/  @!P3 IMAD.WIDE.U32 R34, R24, R12, R34 ;  /* 0x0000000c1822b225 */ /* 0x000fe200078e0022 */
[----:B------:R-:W3:Y:S02]  /*1d30*/  @!P1 LDC.64 R6, c[0x0][0x380] ;  /* 0x0000e000ff069b82 */ /* 0x000ee40000000a00 */
[----:B------:R-:W-:Y:S01]  /*1d40*/  @!P6 LDGSTS.E.BYPASS.LTC128B.128 [R217+0x4000], desc[UR14][R36.64+0x100] ;  /* 0x0400010024d9efae */ /* 0x000fe2000b981a0e */
[----:B-----5:R-:W-:-:S02]  /*1d50*/  @!P1 IMAD R26, R27, R2, RZ ;  /* 0x000000021b1a9224 */ /* 0x020fc400078e02ff */
[----:B------:R-:W-:-:S03]  /*1d60*/  @!P1 IMAD.WIDE.U32 R32, R23, R2, R32 ;  /* 0x0000000217209225 */ /* 0x000fc600078e0020 */
[----:B------:R-:W5:Y:S01]  /*1d70*/  @!P0 LDC.64 R4, c[0x0][0x380] ;  /* 0x0000e000ff048b82 */ /* 0x000f620000000a00 */
[----:B------:R-:W-:Y:S02]  /*1d80*/  @!P1 IMAD R3, R23, R3, R26 ;  /* 0x0000000317039224 */ /* 0x000fe400078e021a */
[----:B------:R-:W-:Y:S02]  /*1d90*/  @!P3 IMAD.IADD R13, R35, 0x1, R13 ;  /* 0x00000001230db824 */ /* 0x000fe400078e020d */
[----:B----4-:R-:W-:Y:S02]  /*1da0*/  @!P0 IMAD R29, R29, R10, RZ ;  /* 0x0000000a1d1d8224 */ /* 0x010fe400078e02ff */
[----:B------:R-:W-:Y:S01]  /*1db0*/  @!P1 IMAD.IADD R3, R33, 0x1, R3 ;  /* 0x0000000121039824 */ /* 0x000fe200078e0203 */
[----:B-1----:R-:W-:Y:S01]  /*1dc0*/  @!P3 LEA R12, P2, R34, R8, 0x1 ;  /* 0x00000008220cb211 */ /* 0x002fe200078408ff */
[C---:B------:R-:W-:Y:S02]  /*1dd0*/  @!P0 IMAD R11, R22.reuse, R11, R29 ;  /* 0x0000000b160b8224 */ /* 0x040fe400078e021d */
[----:B------:R-:W-:Y:S01]  /*1de0*/  @!P0 IMAD.WIDE.U32 R30, R22, R10, R30 ;  /* 0x0000000a161e8225 */ /* 0x000fe200078e001e */
[----:B------:R-:W-:-:S03]  /*1df0*/  @!P3 LEA.HI.X R13, R34, R9, R13, 0x1, P2 ;  /* 0x00000009220db211 */ /* 0x000fc600010f0c0d */
[----:B------:R-:W-:Y:S01]  /*1e00*/  IMAD.SHL.U32 R2, R153, 0x40, RZ ;  /* 0x0000004099027824 */ /* 0x000fe200078e00ff */
[C---:B---3--:R-:W-:Y:S01]  /*1e10*/  @!P1 LEA R6, P4, R32.reuse, R6, 0x1 ;  /* 0x0000000620069211 */ /* 0x048fe200078808ff */
[----:B------:R-:W-:Y:S01]  /*1e20*/  @!P3 LDGSTS.E.BYPASS.LTC128B.128 [R217+0x800], desc[UR14][R12.64] ;  /* 0x008000000cd9bfae */ /* 0x000fe2000b981a0e */
[----:B------:R-:W-:Y:S02]  /*1e30*/  @!P0 IMAD.IADD R11, R31, 0x1, R11 ;  /* 0x000000011f0b8824 */ /* 0x000fe400078e020b */
[----:B------:R-:W-:Y:S01]  /*1e40*/  @!P1 LEA.HI.X R7, R32, R7, R3, 0x1, P4 ;  /* 0x0000000720079211 */ /* 0x000fe200020f0c03 */
[----:B------:R-:W-:Y:S01]  /*1e50*/  @!P3 LDGSTS.E.BYPASS.LTC128B.128 [R217+0x2800], desc[UR14][R12.64+0x80] ;  /* 0x028000800cd9bfae */ /* 0x000fe2000b981a0e */
[----:B------:R-:W-:Y:S01]  /*1e60*/  IMAD.IADD R8, R87, 0x1, -R2 ;  /* 0x0000000157087824 */ /* 0x000fe200078e0a02 */
[----:B-----5:R-:W-:Y:S02]  /*1e70*/  @!P0 LEA R4, P4, R30, R4, 0x1 ;  /* 0x000000041e048211 */ /* 0x020fe400078808ff */
[----:B------:R1:W-:Y:S01]  /*1e80*/  @!P3 LDGSTS.E.BYPASS.LTC128B.128 [R217+0x4800], desc[UR14][R12.64+0x100] ;  /* 0x048001000cd9bfae */ /* 0x0003e2000b981a0e */
[----:B------:R-:W-:-:S02]  /*1e90*/  IADD3 R10, P3, PT, R182, R18, RZ ;  /* 0x00000012b60a7210 */ /* 0x000fc40007f7e0ff */
[----:B------:R-:W-:Y:S01]  /*1ea0*/  @!P0 LEA.HI.X R5, R30, R5, R11, 0x1, P4 ;  /* 0x000000051e058211 */ /* 0x000fe200020f0c0b */
[----:B------:R-:W-:Y:S01]  /*1eb0*/  @!P1 LDGSTS.E.BYPASS.LTC128B.128 [R217+0x1000], desc[UR14][R6.64] ;  /* 0x0100000006d99fae */ /* 0x000fe2000b981a0e */
[----:B------:R-:W-:Y:S02]  /*1ec0*/  IADD3.X R11, PT, PT, RZ, R16, RZ, P3, !PT ;  /* 0x00000010ff0b7210 */ /* 0x000fe40001ffe4ff */
[CC--:B------:R-:W-:Y:S01]  /*1ed0*/  ISETP.GE.AND P5, PT, R21.reuse, R8.reuse, PT ;  /* 0x000000081500720c */ /* 0x0c0fe20003fa6270 */
[----:B------:R-:W-:Y:S01]  /*1ee0*/  @!P1 LDGSTS.E.BYPASS.LTC128B.128 [R217+0x3000], desc[UR14][R6.64+0x80] ;  /* 0x0300008006d99fae */ /* 0x000fe2000b981a0e */
[----:B------:R-:W-:Y:S01]  /*1ef0*/  ISETP.GE.AND P2, PT, R21, R8, PT ;  /* 0x000000081500720c */ /* 0x000fe20003f46270 */
[C---:B------:R-:W-:Y:S01]  /*1f00*/  IMAD.WIDE.U32 R10, R14.reuse, R134, R10 ;  /* 0x000000860e0a7225 */ /* 0x040fe200078e000a */
[----:B------:R-:W-:Y:S01]  /*1f10*/  ISETP.GE.AND P6, PT, R14, R8, PT ;  /* 0x000000080e00720c */ /* 0x000fe20003fc6270 */
[----:B------:R3:W-:Y:S01]  /*1f20*/  @!P1 LDGSTS.E.BYPASS.LTC128B.128 [R217+0x5000], desc[UR14][R6.64+0x100] ;  /* 0x0500010006d99fae */ /* 0x0007e2000b981a0e */
[----:B------:R-:W-:Y:S01]  /*1f30*/  IADD3 R20, P1, PT, R182, R20, RZ ;  /* 0x00000014b6147210 */ /* 0x000fe20007f3e0ff */
[----:B------:R-:W-:Y:S01]  /*1f40*/  IMAD R201, R14, R135, R11 ;  /* 0x000000870ec97224 */ /* 0x000fe200078e020b */
[-C--:B------:R-:W-:Y:S01]  /*1f50*/  ISETP.GE.AND P3, PT, R15, R8.reuse, PT ;  /* 0x000000080f00720c */ /* 0x080fe20003f66270 */
[----:B------:R-:W-:Y:S01]  /*1f60*/  @!P0 LDGSTS.E.BYPASS.LTC128B.128 [R217+0x1800], desc[UR14][R4.64] ;  /* 0x0180000004d98fae */ /* 0x000fe2000b981a0e */
[----:B------:R-:W-:Y:S01]  /*1f70*/  ISETP.GE.AND P4, PT, R17, R8, PT ;  /* 0x000000081100720c */ /* 0x000fe20003f86270 */
[----:B------:R-:W-:-:S02]  /*1f80*/  IMAD.X R21, RZ, RZ, R19, P1 ;  /* 0x000000ffff157224 */ /* 0x000fc400008e0613 */
[----:B------:R-:W-:Y:S04]  /*1f90*/  @!P0 LDGSTS.E.BYPASS.LTC128B.128 [R217+0x3800], desc[UR14][R4.64+0x80] ;  /* 0x0380008004d98fae */ /* 0x000fe8000b981a0e */
[----:B------:R4:W-:Y:S01]  /*1fa0*/  @!P0 LDGSTS.E.BYPASS.LTC128B.128 [R217+0x5800], desc[UR14][R4.64+0x100] ;  /* 0x0580010004d98fae */ /* 0x0009e2000b981a0e */
[----:B------:R-:W-:-:S03]  /*1fb0*/  LEA R202, P0, R10, UR10, 0x1 ;  /* 0x0000000a0aca7c11 */ /* 0x000fc6000f8008ff */
[----:B------:R-:W-:Y:S01]  /*1fc0*/  @!P3 IMAD R3, R135, 0x60, RZ ;  /* 0x000000608703b824 */ /* 0x000fe200078e02ff */
[----:B------:R-:W-:-:S05]  /*1fd0*/  LEA.HI.X R201, R10, UR11, R201, 0x1, P0 ;  /* 0x0000000b0ac97c11 */ /* 0x000fca00080f0cc9 */
[----:B------:R-:W-:Y:S02]  /*1fe0*/  @!P3 IMAD.MOV.U32 R203, RZ, RZ, R201 ;  /* 0x000000ffffcbb224 */ /* 0x000fe400078e00c9 */
[----:B-1----:R-:W-:-:S04]  /*1ff0*/  @!P3 IMAD.WIDE.U32 R12, R134, 0x60, R202 ;  /* 0x00000060860cb825 */ /* 0x002fc800078e00ca */
[----:B---3--:R-:W-:-:S04]  /*2000*/  IMAD.WIDE.U32 R6, R14, R144, R20 ;  /* 0x000000900e067225 */ /* 0x008fc800078e0014 */
[----:B------:R-:W-:Y:S01]  /*2010*/  IMAD R14, R14, R145, R7 ;  /* 0x000000910e0e7224 */ /* 0x000fe200078e0207 */
[----:B--2---:R-:W-:Y:S01]  /*2020*/  LEA R204, P1, R6, UR6, 0x1 ;  /* 0x0000000606cc7c11 */ /* 0x004fe2000f8208ff */
[----:B------:R-:W-:Y:S02]  /*2030*/  @!P6 IMAD.MOV.U32 R7, RZ, RZ, R201 ;  /* 0x000000ffff07e224 */ /* 0x000fe400078e00c9 */
[----:B------:R-:W-:Y:S01]  /*2040*/  @!P3 IMAD.IADD R13, R13, 0x1, R3 ;  /* 0x000000010d0db824 */ /* 0x000fe200078e0203 */
[CC--:B----4-:R-:W-:Y:S01]  /*2050*/  @!P5 LEA R4, P0, R85.reuse, R202.reuse, 0x1 ;  /* 0x000000ca5504d211 */ /* 0x0d0fe200078008ff */
[----:B------:R-:W-:Y:S01]  /*2060*/  IMAD.SHL.U32 R3, R144, 0x10, RZ ;  /* 0x0000001090037824 */ /* 0x000fe200078e00ff */
[----:B------:R-:W-:Y:S01]  /*2070*/  LEA.HI.X R205, R6, UR7, R14, 0x1, P1 ;  /* 0x0000000706cd7c11 */ /* 0x000fe200088f0c0e */
[----:B------:R-:W-:Y:S01]  /*2080*/  @!P6 IMAD.MOV.U32 R6, RZ, RZ, R202 ;  /* 0x000000ffff06e224 */ /* 0x000fe200078e00ca */
[----:B------:R-:W-:Y:S02]  /*2090*/  @!P5 LEA.HI.X R5, R85, R201, R86, 0x1, P0 ;  /* 0x000000c95505d211 */ /* 0x000fe400000f0c56 */
[----:B------:R-:W-:-:S02]  /*20a0*/  @!P4 LEA R10, P0, R134, R202, 0x6 ;  /* 0x000000ca860ac211 */ /* 0x000fc400078030ff */
[----:B------:R-:W-:Y:S01]  /*20b0*/  @!P6 LDGSTS.E.BYPASS.LTC128B.128 [R217+0x6000], desc[UR14][R6.64] ;  /* 0x0600000006d9efae */ /* 0x000fe2000b981a0e */
[-C--:B------:R-:W-:Y:S02]  /*20c0*/  ISETP.GE.AND P1, PT, R17, R8.reuse, PT ;  /* 0x000000081100720c */ /* 0x080fe40003f26270 */
[----:B------:R-:W-:Y:S01]  /*20d0*/  @!P4 LEA.HI.X R11, R134, R201, R135, 0x6, P0 ;  /* 0x000000c9860bc211 */ /* 0x000fe200000f3487 */
[----:B------:R-:W-:Y:S01]  /*20e0*/  @!P6 LDGSTS.E.BYPASS.LTC128B.128 [R217+0x8000], desc[UR14][R6.64+0x80] ;  /* 0x0800008006d9efae */ /* 0x000fe2000b981a0e */
[----:B------:R-:W-:-:S03]  /*20f0*/  ISETP.GE.AND P0, PT, R15, R8, PT ;  /* 0x000000080f00720c */ /* 0x000fc60003f06270 */
[----:B------:R1:W-:Y:S04]  /*2100*/  @!P6 LDGSTS.E.BYPASS.LTC128B.128 [R217+0xa000], desc[UR14][R6.64+0x100] ;  /* 0x0a00010006d9efae */ /* 0x0003e8000b981a0e */
[----:B------:R-:W-:Y:S04]  /*2110*/  @!P5 LDGSTS.E.BYPASS.LTC128B.128 [R217+0x6800], desc[UR14][R4.64] ;  /* 0x0680000004d9dfae */ /* 0x000fe8000b981a0e */
[----:B------:R-:W-:Y:S02]  /*2120*/  @!P5 LDGSTS.E.BYPASS.LTC128B.128 [R217+0x8800], desc[UR14][R4.64+0x80] ;  /* 0x0880008004d9dfae */ /* 0x000fe4000b981a0e */
[----:B------:R-:W-:-:S02]  /*2130*/  @!P0 IMAD.WIDE.U32 R8, R144, 0x60, R204 ;  /* 0x0000006090088825 */ /* 0x000fc400078e00cc */
[----:B------:R2:W-:Y:S01]  /*2140*/  @!P5 LDGSTS.E.BYPASS.LTC128B.128 [R217+0xa800], desc[UR14][R4.64+0x100] ;  /* 0x0a80010004d9dfae */ /* 0x0005e2000b981a0e */
[----:B------:R-:W-:-:S03]  /*2150*/  LOP3.LUT P5, RZ, R184, 0x2, RZ, 0xc0, !PT ;  /* 0x00000002b8ff7812 */ /* 0x000fc600078ac0ff */
[----:B------:R-:W-:Y:S01]  /*2160*/  @!P4 LDGSTS.E.BYPASS.LTC128B.128 [R217+0x7000], desc[UR14][R10.64] ;  /* 0x070000000ad9cfae */ /* 0x000fe2000b981a0e */
[----:B------:R-:W-:-:S03]  /*2170*/  SEL R84, R181, 0xffffffe0, !P5 ;  /* 0xffffffe0b5547807 */ /* 0x000fc60006800000 */
[----:B------:R-:W-:Y:S04]  /*2180*/  @!P4 LDGSTS.E.BYPASS.LTC128B.128 [R217+0x9000], desc[UR14][R10.64+0x80] ;  /* 0x090000800ad9cfae */ /* 0x000fe8000b981a0e */
[----:B------:R3:W-:Y:S01]  /*2190*/  @!P4 LDGSTS.E.BYPASS.LTC128B.128 [R217+0xb000], desc[UR14][R10.64+0x100] ;  /* 0x0b0001000ad9cfae */ /* 0x0007e2000b981a0e */
[----:B-1----:R-:W-:-:S03]  /*21a0*/  @!P0 IMAD R7, R145, 0x60, RZ ;  /* 0x0000006091078824 */ /* 0x002fc600078e02ff */
[----:B------:R-:W-:Y:S01]  /*21b0*/  @!P3 LDGSTS.E.BYPASS.LTC128B.128 [R217+0x7800], desc[UR14][R12.64] ;  /* 0x078000000cd9bfae */ /* 0x000fe2000b981a0e */
[----:B------:R-:W-:-:S03]  /*21c0*/  @!P0 IMAD.IADD R9, R9, 0x1, R7 ;  /* 0x0000000109098824 */ /* 0x000fc600078e0207 */
[----:B------:R-:W-:Y:S04]  /*21d0*/  @!P3 LDGSTS.E.BYPASS.LTC128B.128 [R217+0x9800], desc[UR14][R12.64+0x80] ;  /* 0x098000800cd9bfae */ /* 0x000fe8000b981a0e */
[----:B------:R1:W-:Y:S01]  /*21e0*/  @!P3 LDGSTS.E.BYPASS.LTC128B.128 [R217+0xb800], desc[UR14][R12.64+0x100] ;  /* 0x0b8001000cd9bfae */ /* 0x0003e2000b981a0e */
[----:B------:R-:W-:Y:S02]  /*21f0*/  @!P2 LEA R6, P3, R3, R204, 0x1 ;  /* 0x000000cc0306a211 */ /* 0x000fe400078608ff */
[----:B--2---:R-:W-:Y:S01]  /*2200*/  LOP3.LUT R4, R184, 0x8, RZ, 0xc0, !PT ;  /* 0x00000008b8047812 */ /* 0x004fe200078ec0ff */
[----:B------:R-:W0:Y:S03]  /*2210*/  LDGDEPBAR ;  /* 0x00000000000079af */ /* 0x000e260000000000 */
[----:B------:R-:W-:-:S02]  /*2220*/  LOP3.LUT R5, R147, R4, RZ, 0x3c, !PT ;  /* 0x0000000493057212 */ /* 0x000fc400078e3cff */
[----:B------:R-:W-:-:S03]  /*2230*/  SHF.L.U64.HI R4, R144, 0x4, R145 ;  /* 0x0000000490047819 */ /* 0x000fc60000010291 */
[----:B------:R-:W-:Y:S01]  /*2240*/  IMAD R180, R5, 0x2, R180 ;  /* 0x0000000205b47824 */ /* 0x000fe200078e02b4 */
[----:B------:R-:W-:Y:S02]  /*2250*/  @!P2 LEA.HI.X R7, R3, R205, R4, 0x1, P3 ;  /* 0x000000cd0307a211 */ /* 0x000fe400018f0c04 */
[----:B---3--:R-:W-:Y:S01]  /*2260*/  LOP3.LUT R10, R186, 0x8, RZ, 0xc0, !PT ;  /* 0x00000008ba0a7812 */ /* 0x008fe200078ec0ff */
[----:B------:R-:W-:Y:S01]  /*2270*/  VIADD R95, R180, UR5 ;  /* 0x00000005b45f7c36 */ /* 0x000fe20008000000 */
[----:B------:R-:W-:Y:S02]  /*2280*/  LOP3.LUT R4, R183, 0x200, R154, 0xf8, !PT ;  /* 0x00000200b7047812 */ /* 0x000fe400078ef89a */
[----:B------:R-:W-:Y:S01]  /*2290*/  LOP3.LUT R3, R147, R10, RZ, 0x3c, !PT ;  /* 0x0000000a93037212 */ /* 0x000fe200078e3cff */
[----:B------:R-:W-:-:S03]  /*22a0*/  IMAD.IADD R94, R95, 0x1, R84 ;  /* 0x000000015f5e7824 */ /* 0x000fc600078e0254 */
[----:B------:R-:W-:Y:S02]  /*22b0*/  IADD3 R4, PT, PT, R3, R4, RZ ;  /* 0x0000000403047210 */ /* 0x000fe40007ffe0ff */
[----:B-1----:R-:W-:Y:S01]  /*22c0*/  @!P1 LEA R12, P3, R144, R204, 0x6 ;  /* 0x000000cc900c9211 */ /* 0x002fe200078630ff */
[----:B------:R-:W-:-:S04]  /*22d0*/  DEPBAR.LE SB0, 0x0 ;  /* 0x000080000000791a */ /* 0x000fc80000000000 */
[----:B------:R-:W-:Y:S01]  /*22e0*/  BAR.SYNC.DEFER_BLOCKING 0x0 ;  /* 0x0000000000007b1d */ /* 0x000fe20000010000 */
[----:B------:R-:W-:Y:S02]  /*22f0*/  @!P1 LEA.HI.X R13, R144, R205, R145, 0x6, P3 ;  /* 0x000000cd900d9211 */ /* 0x000fe400018f3491 */
[----:B------:R-:W-:-:S05]  /*2300*/  LEA R99, R4, UR5, 0x1 ;  /* 0x0000000504637c11 */ /* 0x000fca000f8e08ff */
        /* <DEDUP_REMOVED lines=20> */
[----:B------:R-:W-:Y:S01]  /*2450*/  @P1 STS.128 [R217+0xd000], RZ ;  /* 0x00d000ffd9001388 */ /* 0x000fe20000000c00 */
[----:B------:R-:W-:-:S03]  /*2460*/  SEL R152, R152, 0xffffffc0, !P2 ;  /* 0xffffffc098987807 */ /* 0x000fc60005000000 */
[----:B------:R-:W-:Y:S02]  /*2470*/  @P1 STS.128 [R217+0xf000], RZ ;  /* 0x00f000ffd9001388 */ /* 0x000fe40000000c00 */
[--C-:B------:R-:W-:Y:S02]  /*2480*/  IMAD.IADD R97, R99, 0x1, R152.reuse ;  /* 0x0000000163617824 */ /* 0x100fe400078e0298 */
[----:B------:R-:W-:Y:S01]  /*2490*/  @P1 STS.128 [R217+0x11000], RZ ;  /* 0x011000ffd9001388 */ /* 0x000fe20000000c00 */
[----:B------:R-:W-:Y:S02]  /*24a0*/  IMAD.IADD R95, R95, 0x1, R152 ;  /* 0x000000015f5f7824 */ /* 0x000fe400078e0298 */
[C---:B------:R-:W-:Y:S01]  /*24b0*/  IMAD.IADD R93, R84.reuse, 0x1, R97 ;  /* 0x00000001545d7824 */ /* 0x040fe200078e0261 */
[----:B------:R-:W-:Y:S01]  /*24c0*/  @!PT LDS RZ, [RZ] ;  /* 0x00000000fffff984 */ /* 0x000fe20000000800 */
[----:B------:R-:W-:Y:S01]  /*24d0*/  @!PT LDS RZ, [RZ] ;  /* 0x00000000fffff984 */ /* 0x000fe20000000800 */
[----:B------:R-:W-:Y:S01]  /*24e0*/  @!PT LDS RZ, [RZ] ;  /* 0x00000000fffff984 */ /* 0x000fe20000000800 */
[----:B------:R-:W-:Y:S01]  /*24f0*/  @!P1 LDGSTS.E.BYPASS.LTC128B.128 [R217+0xd000], desc[UR14][R12.64] ;  /* 0x0d0000000cd99fae */ /* 0x000fe2000b981a0e */
[----:B------:R-:W-:-:S03]  /*2500*/  IMAD.IADD R91, R84, 0x1, R95 ;  /* 0x00000001545b7824 */ /* 0x000fc600078e025f */
[----:B------:R-:W-:Y:S04]  /*2510*/  @!P1 LDGSTS.E.BYPASS.LTC128B.128 [R217+0xf000], desc[UR14][R12.64+0x80] ;  /* 0x0f0000800cd99fae */ /* 0x000fe8000b981a0e */
[----:B------:R-:W-:Y:S04]  /*2520*/  @!P1 LDGSTS.E.BYPASS.LTC128B.128 [R217+0x11000], desc[UR14][R12.64+0x100] ;  /* 0x110001000cd99fae */ /* 0x000fe8000b981a0e */
        /* <DEDUP_REMOVED lines=9> */
[----:B------:R-:W-:-:S03]  /*25c0*/  ISETP.GT.U32.AND P0, PT, R153, R200, PT ;  /* 0x000000c89900720c */ /* 0x000fc60003f04070 */
[----:B------:R-:W-:Y:S04]  /*25d0*/  LDSM.16.M88.4 R72, [R99] ;  /* 0x000000006348783b */ /* 0x000fe80000000200 */
[----:B------:R-:W3:Y:S04]  /*25e0*/  LDSM.16.M88.4 R44, [R180+UR5+0x6000] ;  /* 0x00600005b42c783b */ /* 0x000ee80008000200 */
[----:B------:R-:W4:Y:S04]  /*25f0*/  LDSM.16.M88.4 R36, [R180+UR5+0x6800] ;  /* 0x00680005b424783b */ /* 0x000f280008000200 */
[----:B------:R-:W5:Y:S04]  /*2600*/  LDSM.16.M88.4 R28, [R180+UR5+0x7000] ;  /* 0x00700005b41c783b */ /* 0x000f680008000200 */
[----:B-1----:R-:W1:Y:S04]  /*2610*/  LDSM.16.M88.4 R4, [R180+UR5+0x7800] ;  /* 0x00780005b404783b */ /* 0x002e680008000200 */
[----:B------:R-:W-:Y:S04]  /*2620*/  LDSM.16.M88.4 R60, [R96] ;  /* 0x00000000603c783b */ /* 0x000fe80000000200 */
[----:B--2---:R-:W2:Y:S04]  /*2630*/  LDSM.16.M88.4 R8, [R94+0x6800] ;  /* 0x006800005e08783b */ /* 0x004ea80000000200 */
[----:B------:R-:W2:Y:S04]  /*2640*/  LDSM.16.M88.4 R12, [R94+0x6000] ;  /* 0x006000005e0c783b */ /* 0x000ea80000000200 */
[----:B------:R-:W2:Y:S04]  /*2650*/  LDSM.16.M88.4 R68, [R94+0x7800] ;  /* 0x007800005e44783b */ /* 0x000ea80000000200 */
[----:B------:R-:W-:Y:S04]  /*2660*/  LDSM.16.M88.4 R16, [R97] ;  /* 0x000000006110783b */ /* 0x000fe80000000200 */
[----:B------:R-:W-:Y:S01]  /*2670*/  LDSM.16.M88.4 R56, [R95+0x6800] ;  /* 0x006800005f38783b */ /* 0x000fe20000000200 */
[C---:B---3--:R-:W-:Y:S03]  /*2680*/  HMMA.16816.F32 R48, R72.reuse, R44, RZ ;  /* 0x0000002c4830723c */ /* 0x048fe600000018ff */
[----:B------:R-:W-:Y:S04]  /*2690*/  LDSM.16.M88.4 R76, [R94+0x7000] ;  /* 0x007000005e4c783b */ /* 0x000fe80000000200 */
[----:B------:R-:W-:Y:S01]  /*26a0*/  LDSM.16.M88.4 R20, [R95+0x7800] ;  /* 0x007800005f14783b */ /* 0x000fe20000000200 */
[C---:B----4-:R-:W-:Y:S03]  /*26b0*/  HMMA.16816.F32 R40, R72.reuse, R36, RZ ;  /* 0x000000244828723c */ /* 0x050fe600000018ff */
[----:B------:R-:W-:Y:S04]  /*26c0*/  LDSM.16.M88.4 R64, [R93] ;  /* 0x000000005d40783b */ /* 0x000fe80000000200 */
[----:B------:R-:W-:Y:S01]  /*26d0*/  LDSM.16.M88.4 R52, [R95+0x7000] ;  /* 0x007000005f34783b */ /* 0x000fe20000000200 */
[C---:B-----5:R-:W-:Y:S03]  /*26e0*/  HMMA.16816.F32 R32, R72.reuse, R28, RZ ;  /* 0x0000001c4820723c */ /* 0x060fe600000018ff */
[----:B------:R-:W-:Y:S04]  /*26f0*/  LDSM.16.M88.4 R80, [R94+0x9000] ;  /* 0x009000005e50783b */ /* 0x000fe80000000200 */
[----:B------:R-:W0:Y:S01]  /*2700*/  LDGDEPBAR ;  /* 0x00000000000079af */ /* 0x000e220000000000 */
[C---:B------:R-:W-:Y:S08]  /*2710*/  HMMA.16816.F32 R44, R72.reuse, R46, RZ ;  /* 0x0000002e482c723c */ /* 0x040ff000000018ff */
[C---:B------:R-:W-:Y:S08]  /*2720*/  HMMA.16816.F32 R36, R72.reuse, R38, RZ ;  /* 0x000000264824723c */ /* 0x040ff000000018ff */
[C---:B------:R-:W-:Y:S08]  /*2730*/  HMMA.16816.F32 R28, R72.reuse, R30, RZ ;  /* 0x0000001e481c723c */ /* 0x040ff000000018ff */
[C---:B-1----:R-:W-:Y:S08]  /*2740*/  HMMA.16816.F32 R24, R72.reuse, R4, RZ ;  /* 0x000000044818723c */ /* 0x042ff000000018ff */
[----:B------:R-:W-:Y:S01]  /*2750*/  HMMA.16816.F32 R72, R72, R6, RZ ;  /* 0x000000064848723c */ /* 0x000fe200000018ff */
[----:B------:R-:W1:Y:S07]  /*2760*/  LDSM.16.M88.4 R4, [R95+0x6000] ;  /* 0x006000005f04783b */ /* 0x000e6e0000000200 */
[C---:B--2---:R-:W-:Y:S08]  /*2770*/  HMMA.16816.F32 R40, R60.reuse, R8, R40 ;  /* 0x000000083c28723c */ /* 0x044ff00000001828 */
[C---:B------:R-:W-:Y:S01]  /*2780*/  HMMA.16816.F32 R36, R60.reuse, R10, R36 ;  /* 0x0000000a3c24723c */ /* 0x040fe20000001824 */
[----:B------:R-:W2:Y:S07]  /*2790*/  LDSM.16.M88.4 R8, [R91+0x6800] ;  /* 0x006800005b08783b */ /* 0x000eae0000000200 */
[C---:B------:R-:W-:Y:S08]  /*27a0*/  HMMA.16816.F32 R48, R60.reuse, R12, R48 ;  /* 0x0000000c3c30723c */ /* 0x040ff00000001830 */
[C---:B------:R-:W-:Y:S01]  /*27b0*/  HMMA.16816.F32 R44, R60.reuse, R14, R44 ;  /* 0x0000000e3c2c723c */ /* 0x040fe2000000182c */
[----:B------:R-:W3:Y:S07]  /*27c0*/  LDSM.16.M88.4 R12, [R91+0x6000] ;  /* 0x006000005b0c783b */ /* 0x000eee0000000200 */
[C---:B------:R-:W-:Y:S08]  /*27d0*/  HMMA.16816.F32 R24, R60.reuse, R68, R24 ;  /* 0x000000443c18723c */ /* 0x040ff00000001818 */
[----:B------:R-:W-:Y:S01]  /*27e0*/  HMMA.16816.F32 R72, R60, R70, R72 ;  /* 0x000000463c48723c */ /* 0x000fe20000001848 */
[----:B------:R-:W-:Y:S07]  /*27f0*/  LDSM.16.M88.4 R68, [R91+0x7800] ;  /* 0x007800005b44783b */ /* 0x000fee0000000200 */
[C---:B-1----:R-:W-:Y:S08]  /*2800*/  HMMA.16816.F32 R48, R16.reuse, R4, R48 ;  /* 0x000000041030723c */ /* 0x042ff00000001830 */
[C---:B------:R-:W-:Y:S01]  /*2810*/  HMMA.16816.F32 R44, R16.reuse, R6, R44 ;  /* 0x00000006102c723c */ /* 0x040fe2000000182c */
[----:B------:R-:W1:Y:S07]  /*2820*/  LDSM.16.M88.4 R4, [R91+0x7000] ;  /* 0x007000005b04783b */ /* 0x000e6e0000000200 */
[C---:B------:R-:W-:Y:S08]  /*2830*/  HMMA.16816.F32 R40, R16.reuse, R56, R40 ;  /* 0x000000381028723c */ /* 0x040ff00000001828 */
[----:B------:R-:W-:Y:S01]  /*2840*/  HMMA.16816.F32 R36, R16, R58, R36 ;  /* 0x0000003a1024723c */ /* 0x000fe20000001824 */
[----:B------:R-:W-:Y:S07]  /*2850*/  LDSM.16.M88.4 R56, [R180+UR5+0x8000] ;  /* 0x00800005b438783b */ /* 0x000fee0008000200 */
[C---:B------:R-:W-:Y:S08]  /*2860*/  HMMA.16816.F32 R32, R60.reuse, R76, R32 ;  /* 0x0000004c3c20723c */ /* 0x040ff00000001820 */
[----:B------:R-:W-:Y:S01]  /*2870*/  HMMA.16816.F32 R28, R60, R78, R28 ;  /* 0x0000004e3c1c723c */ /* 0x000fe2000000181c */
[----:B------:R-:W-:Y:S04]  /*2880*/  LDSM.16.M88.4 R60, [R96+0x2000] ;  /* 0x00200000603c783b */ /* 0x000fe80000000200 */
[----:B------:R-:W-:Y:S03]  /*2890*/  LDSM.16.M88.4 R76, [R94+0x9800] ;  /* 0x009800005e4c783b */ /* 0x000fe60000000200 */
[C---:B------:R-:W-:Y:S08]  /*28a0*/  HMMA.16816.F32 R24, R16.reuse, R20, R24 ;  /* 0x000000141018723c */ /* 0x040ff00000001818 */
[----:B------:R-:W-:Y:S01]  /*28b0*/  HMMA.16816.F32 R72, R16, R22, R72 ;  /* 0x000000161048723c */ /* 0x000fe20000001848 */
[----:B------:R-:W4:Y:S07]  /*28c0*/  LDSM.16.M88.4 R20, [R99+0x2000] ;  /* 0x002000006314783b */ /* 0x000f2e0000000200 */
[C---:B--2---:R-:W-:Y:S08]  /*28d0*/  HMMA.16816.F32 R40, R64.reuse, R8, R40 ;  /* 0x000000084028723c */ /* 0x044ff00000001828 */
[----:B------:R-:W-:Y:S01]  /*28e0*/  HMMA.16816.F32 R36, R64, R10, R36 ;  /* 0x0000000a4024723c */ /* 0x000fe20000001824 */
[----:B------:R-:W2:Y:S07]  /*28f0*/  LDSM.16.M88.4 R8, [R180+UR5+0x9000] ;  /* 0x00900005b408783b */ /* 0x000eae0008000200 */
[C---:B------:R-:W-:Y:S08]  /*2900*/  HMMA.16816.F32 R32, R16.reuse, R52, R32 ;  /* 0x000000341020723c */ /* 0x040ff00000001820 */
[----:B------:R-:W-:Y:S01]  /*2910*/  HMMA.16816.F32 R28, R16, R54, R28 ;  /* 0x00000036101c723c */ /* 0x000fe2000000181c */
[----:B------:R-:W5:Y:S04]  /*2920*/  LDSM.16.M88.4 R16, [R180+UR5+0x8800] ;  /* 0x00880005b410783b */ /* 0x000f680008000200 */
[----:B------:R-:W5:Y:S03]  /*2930*/  LDSM.16.M88.4 R52, [R180+UR5+0x9800] ;  /* 0x00980005b434783b */ /* 0x000f660008000200 */
[C---:B---3--:R-:W-:Y:S08]  /*2940*/  HMMA.16816.F32 R48, R64.reuse, R12, R48 ;  /* 0x0000000c4030723c */ /* 0x048ff00000001830 */
[C---:B------:R-:W-:Y:S01]  /*2950*/  HMMA.16816.F32 R44, R64.reuse, R14, R44 ;  /* 0x0000000e402c723c */ /* 0x040fe2000000182c */
[----:B------:R-:W-:Y:S07]  /*2960*/  LDSM.16.M88.4 R12, [R94+0x8000] ;  /* 0x008000005e0c783b */ /* 0x000fee0000000200 */
[C---:B-1----:R-:W-:Y:S08]  /*2970*/  HMMA.16816.F32 R32, R64.reuse, R4, R32 ;  /* 0x000000044020723c */ /* 0x042ff00000001820 */
[----:B------:R-:W-:Y:S01]  /*2980*/  HMMA.16816.F32 R28, R64, R6, R28 ;  /* 0x00000006401c723c */ /* 0x000fe2000000181c */
[----:B------:R-:W1:Y:S07]  /*2990*/  LDSM.16.M88.4 R4, [R94+0x8800] ;  /* 0x008800005e04783b */ /* 0x000e6e0000000200 */
[C---:B----4-:R-:W-:Y:S08]  /*29a0*/  HMMA.16816.F32 R48, R20.reuse, R56, R48 ;  /* 0x000000381430723c */ /* 0x050ff00000001830 */
[C---:B------:R-:W-:Y:S01]  /*29b0*/  HMMA.16816.F32 R44, R20.reuse, R58, R44 ;  /* 0x0000003a142c723c */ /* 0x040fe2000000182c */
[----:B------:R-:W-:Y:S07]  /*29c0*/  LDSM.16.M88.4 R56, [R97+0x2000] ;  /* 0x002000006138783b */ /* 0x000fee0000000200 */
[C---:B--2---:R-:W-:Y:S08]  /*29d0*/  HMMA.16816.F32 R32, R20.reuse, R8, R32 ;  /* 0x000000081420723c */ /* 0x044ff00000001820 */
[----:B------:R-:W-:Y:S01]  /*29e0*/  HMMA.16816.F32 R28, R20, R10, R28 ;  /* 0x0000000a141c723c */ /* 0x000fe2000000181c */
[----:B------:R-:W2:Y:S07]  /*29f0*/  LDSM.16.M88.4 R8, [R95+0x8800] ;  /* 0x008800005f08783b */ /* 0x000eae0000000200 */
[C---:B------:R-:W-:Y:S08]  /*2a00*/  HMMA.16816.F32 R24, R64.reuse, R68, R24 ;  /* 0x000000444018723c */ /* 0x040ff00000001818 */
[----:B------:R-:W-:Y:S01]  /*2a10*/  HMMA.16816.F32 R72, R64, R70, R72 ;  /* 0x000000464048723c */ /* 0x000fe20000001848 */
[----:B------:R-:W-:Y:S04]  /*2a20*/  LDSM.16.M88.4 R68, [R95+0x9000] ;  /* 0x009000005f44783b */ /* 0x000fe80000000200 */
[----:B------:R-:W-:Y:S03]  /*2a30*/  LDSM.16.M88.4 R64, [R95+0x9800] ;  /* 0x009800005f40783b */ /* 0x000fe60000000200 */
[C---:B-----5:R-:W-:Y:S08]  /*2a40*/  HMMA.16816.F32 R40, R20.reuse, R16, R40 ;  /* 0x000000101428723c */ /* 0x060ff00000001828 */
        /* <DEDUP_REMOVED lines=9> */
[C---:B------:R-:W-:Y:S08]  /*2ae0*/  HMMA.16816.F32 R48, R60.reuse, R12, R48 ;  /* 0x0000000c3c30723c */ /* 0x040ff00000001830 */
[----:B------:R-:W-:Y:S01]  /*2af0*/  HMMA.16816.F32 R44, R60, R14, R44 ;  /* 0x0000000e3c2c723c */ /* 0x000fe2000000182c */
[----:B------:R-:W4:Y:S07]  /*2b00*/  LDSM.16.M88.4 R12, [R91+0x9000] ;  /* 0x009000005b0c783b */ /* 0x000f2e0000000200 */
        /* <DEDUP_REMOVED lines=8> */
[----:B------:R-:W-:Y:S04]  /*2b90*/  LDSM.16.M88.4 R60, [R180+UR5+0xa000] ;  /* 0x00a00005b43c783b */ /* 0x000fe80008000200 */
        /* <DEDUP_REMOVED lines=8> */
[----:B------:R-:W-:Y:S01]  /*2c20*/  HMMA.16816.F32 R72, R56, R66, R72 ;  /* 0x000000423848723c */ /* 0x000fe20000001848 */
[----:B------:R-:W-:Y:S04]  /*2c30*/  LDSM.16.M88.4 R56, [R180+UR5+0xa800] ;  /* 0x00a80005b438783b */ /* 0x000fe80008000200 */
[----:B------:R-:W-:Y:S03]  /*2c40*/  LDSM.16.M88.4 R64, [R95+0xa000] ;  /* 0x00a000005f40783b */ /* 0x000fe60000000200 */
[C---:B-1----:R-:W-:Y:S08]  /*2c50*/  HMMA.16816.F32 R48, R4.reuse, R52, R48 ;  /* 0x000000340430723c */ /* 0x042ff00000001830 */
[C---:B------:R-:W-:Y:S01]  /*2c60*/  HMMA.16816.F32 R44, R4.reuse, R54, R44 ;  /* 0x00000036042c723c */ /* 0x040fe2000000182c */
[----:B------:R-:W1:Y:S07]  /*2c70*/  LDSM.16.M88.4 R52, [R180+UR5+0xb000] ;  /* 0x00b00005b434783b */ /* 0x000e6e0008000200 */
[C---:B------:R-:W-:Y:S08]  /*2c80*/  HMMA.16816.F32 R40, R4.reuse, R20, R40 ;  /* 0x000000140428723c */ /* 0x040ff00000001828 */
[C---:B------:R-:W-:Y:S01]  /*2c90*/  HMMA.16816.F32 R36, R4.reuse, R22, R36 ;  /* 0x000000160424723c */ /* 0x040fe20000001824 */
[----:B------:R-:W3:Y:S07]  /*2ca0*/  LDSM.16.M88.4 R20, [R180+UR5+0xb800] ;  /* 0x00b80005b414783b */ /* 0x000eee0008000200 */
[C---:B----4-:R-:W-:Y:S08]  /*2cb0*/  HMMA.16816.F32 R32, R4.reuse, R12, R32 ;  /* 0x0000000c0420723c */ /* 0x050ff00000001820 */
        /* <DEDUP_REMOVED lines=8> */
[----:B------:R-:W1:Y:S07]  /*2d40*/  LDSM.16.M88.4 R52, [R95+0xb800] ;  /* 0x00b800005f34783b */ /* 0x000e6e0000000200 */
[C---:B---3--:R-:W-:Y:S08]  /*2d50*/  HMMA.16816.F32 R24, R16.reuse, R20, R24 ;  /* 0x000000141018723c */ /* 0x048ff00000001818 */
[C---:B------:R-:W-:Y:S08]  /*2d60*/  HMMA.16816.F32 R48, R16.reuse, R60, R48 ;  /* 0x0000003c1030723c */ /* 0x040ff00000001830 */
[C---:B------:R-:W-:Y:S01]  /*2d70*/  HMMA.16816.F32 R44, R16.reuse, R62, R44 ;  /* 0x0000003e102c723c */ /* 0x040fe2000000182c */
[----:B------:R-:W3:Y:S07]  /*2d80*/  LDSM.16.M88.4 R60, [R95+0xa800] ;  /* 0x00a800005f3c783b */ /* 0x000eee0000000200 */
[C---:B------:R-:W-:Y:S08]  /*2d90*/  HMMA.16816.F32 R40, R16.reuse, R56, R40 ;  /* 0x000000381028723c */ /* 0x040ff00000001828 */
[C---:B------:R-:W-:Y:S01]  /*2da0*/  HMMA.16816.F32 R36, R16.reuse, R58, R36 ;  /* 0x0000003a1024723c */ /* 0x040fe20000001824 */
[----:B------:R-:W5:Y:S07]  /*2db0*/  LDSM.16.M88.4 R56, [R95+0xb000] ;  /* 0x00b000005f38783b */ /* 0x000f6e0000000200 */
[----:B------:R-:W-:Y:S01]  /*2dc0*/  HMMA.16816.F32 R72, R16, R22, R72 ;  /* 0x000000161048723c */ /* 0x000fe20000001848 */
[----:B------:R-:W-:Y:S04]  /*2dd0*/  LDSM.16.M88.4 R20, [R93+0x4000] ;  /* 0x004000005d14783b */ /* 0x000fe80000000200 */
[----:B------:R-:W-:Y:S03]  /*2de0*/  LDSM.16.M88.4 R16, [R91+0xa000] ;  /* 0x00a000005b10783b */ /* 0x000fe60000000200 */
[C---:B--2---:R-:W-:Y:S08]  /*2df0*/  HMMA.16816.F32 R32, R76.reuse, R4, R32 ;  /* 0x000000044c20723c */ /* 0x044ff00000001820 */
[C---:B------:R-:W-:Y:S01]  /*2e00*/  HMMA.16816.F32 R28, R76.reuse, R6, R28 ;  /* 0x000000064c1c723c */ /* 0x040fe2000000181c */
[----:B------:R-:W2:Y:S07]  /*2e10*/  LDSM.16.M88.4 R4, [R91+0xb800] ;  /* 0x00b800005b04783b */ /* 0x000eae0000000200 */
[C---:B------:R-:W-:Y:S08]  /*2e20*/  HMMA.16816.F32 R24, R76.reuse, R80, R24 ;  /* 0x000000504c18723c */ /* 0x040ff00000001818 */
[C---:B------:R-:W-:Y:S08]  /*2e30*/  HMMA.16816.F32 R48, R76.reuse, R12, R48 ;  /* 0x0000000c4c30723c */ /* 0x040ff00000001830 */
[C---:B------:R-:W-:Y:S01]  /*2e40*/  HMMA.16816.F32 R44, R76.reuse, R14, R44 ;  /* 0x0000000e4c2c723c */ /* 0x040fe2000000182c */
[----:B------:R-:W2:Y:S07]  /*2e50*/  LDSM.16.M88.4 R12, [R91+0xa800] ;  /* 0x00a800005b0c783b */ /* 0x000eae0000000200 */
[C---:B----4-:R-:W-:Y:S08]  /*2e60*/  HMMA.16816.F32 R40, R76.reuse, R8, R40 ;  /* 0x000000084c28723c */ /* 0x050ff00000001828 */
[----:B------:R-:W-:Y:S01]  /*2e70*/  HMMA.16816.F32 R36, R76, R10, R36 ;  /* 0x0000000a4c24723c */ /* 0x000fe20000001824 */
[----:B------:R-:W4:Y:S01]  /*2e80*/  LDSM.16.M88.4 R8, [R91+0xb000] ;  /* 0x00b000005b08783b */ /* 0x000f220000000200 */
[----:B------:R-:W-:-:S06]  /*2e90*/  DEPBAR.LE SB0, 0x0 ;  /* 0x000080000000791a */ /* 0x000fcc0000000000 */
[----:B------:R-:W-:Y:S08]  /*2ea0*/  HMMA.16816.F32 R72, R76, R82, R72 ;  /* 0x000000524c48723c */ /* 0x000ff00000001848 */
[C---:B-1----:R-:W-:Y:S08]  /*2eb0*/  HMMA.16816.F32 R24, R68.reuse, R52, R24 ;  /* 0x000000344418723c */ /* 0x042ff00000001818 */
[C---:B------:R-:W-:Y:S08]  /*2ec0*/  HMMA.16816.F32 R48, R68.reuse, R64, R48 ;  /* 0x000000404430723c */ /* 0x040ff00000001830 */
[C---:B------:R-:W-:Y:S08]  /*2ed0*/  HMMA.16816.F32 R44, R68.reuse, R66, R44 ;  /* 0x00000042442c723c */ /* 0x040ff0000000182c */
[C---:B---3--:R-:W-:Y:S08]  /*2ee0*/  HMMA.16816.F32 R40, R68.reuse, R60, R40 ;  /* 0x0000003c4428723c */ /* 0x048ff00000001828 */
[C---:B------:R-:W-:Y:S08]  /*2ef0*/  HMMA.16816.F32 R36, R68.reuse, R62, R36 ;  /* 0x0000003e4424723c */ /* 0x040ff00000001824 */
[C---:B-----5:R-:W-:Y:S08]  /*2f00*/  HMMA.16816.F32 R32, R68.reuse, R56, R32 ;  /* 0x000000384420723c */ /* 0x060ff00000001820 */
[C---:B------:R-:W-:Y:S08]  /*2f10*/  HMMA.16816.F32 R28, R68.reuse, R58, R28 ;  /* 0x0000003a441c723c */ /* 0x040ff0000000181c */
[----:B------:R-:W-:Y:S08]  /*2f20*/  HMMA.16816.F32 R72, R68, R54, R72 ;  /* 0x000000364448723c */ /* 0x000ff00000001848 */
[----:B--2---:R-:W-:Y:S01]  /*2f30*/  HMMA.16816.F32 R24, R20, R4, R24 ;  /* 0x000000041418723c */ /* 0x004fe20000001818 */
[----:B------:R-:W-:-:S02]  /*2f40*/  SHF.R.U32.HI R4, RZ, 0x2, R184 ;  /* 0x00000002ff047819 */ /* 0x000fc400000116b8 */
[----:B------:R-:W-:Y:S02]  /*2f50*/  LOP3.LUT R5, R186, 0x1f0, RZ, 0xc0, !PT ;  /* 0x000001f0ba057812 */ /* 0x000fe400078ec0ff */
[----:B------:R-:W-:-:S03]  /*2f60*/  LOP3.LUT R4, R4, 0x7, RZ, 0xc0, !PT ;  /* 0x0000000704047812 */ /* 0x000fc600078ec0ff */
[----:B------:R-:W-:Y:S01]  /*2f70*/  HMMA.16816.F32 R48, R20, R16, R48 ;  /* 0x000000101430723c */ /* 0x000fe20000001830 */
[----:B------:R-:W-:-:S04]  /*2f80*/  IADD3 R5, PT, PT, R4, R5, R89 ;  /* 0x0000000504057210 */ /* 0x000fc80007ffe059 */
[C---:B------:R-:W-:Y:S02]  /*2f90*/  IADD3 R90, PT, PT, R5.reuse, 0x1, R90 ;  /* 0x00000001055a7810 */ /* 0x040fe40007ffe05a */
[-C--:B------:R-:W-:Y:S01]  /*2fa0*/  IADD3 R199, PT, PT, R5, R87.reuse, -R88 ;  /* 0x0000005705c77210 */ /* 0x080fe20007ffe858 */
[----:B------:R-:W-:Y:S01]  /*2fb0*/  HMMA.16816.F32 R44, R20, R18, R44 ;  /* 0x00000012142c723c */ /* 0x000fe2000000182c */
[C---:B------:R-:W-:Y:S02]  /*2fc0*/  VIMNMX R198, PT, PT, R90.reuse, R87, PT ;  /* 0x000000575ac67248 */ /* 0x040fe40003fe0100 */
[----:B------:R-:W-:-:S05]  /*2fd0*/  VIADDMNMX R197, R90, 0x8, R87, PT ;  /* 0x000000085ac57846 */ /* 0x000fca0003800157 */
[C---:B------:R-:W-:Y:S08]  /*2fe0*/  HMMA.16816.F32 R40, R20.reuse, R12, R40 ;  /* 0x0000000c1428723c */ /* 0x040ff00000001828 */
[C---:B------:R-:W-:Y:S08]  /*2ff0*/  HMMA.16816.F32 R36, R20.reuse, R14, R36 ;  /* 0x0000000e1424723c */ /* 0x040ff00000001824 */
[C---:B----4-:R-:W-:Y:S08]  /*3000*/  HMMA.16816.F32 R32, R20.reuse, R8, R32 ;  /* 0x000000081420723c */ /* 0x050ff00000001820 */
        /* <DEDUP_REMOVED lines=15> */
.L_x_4919:
        /* <DEDUP_REMOVED lines=59> */
.L_x_4920:
[C---:B------:R-:W-:Y:S01]  /*34b0*/  IMAD.SHL.U32 R5, R134.reuse, 0x20, RZ ;  /* 0x0000002086057824 */ /* 0x040fe200078e00ff */
[----:B------:R-:W-:Y:S01]  /*34c0*/  LEA R6, P0, R85, R202, 0x1 ;  /* 0x000000ca55067211 */ /* 0x000fe200078008ff */
[----:B------:R-:W-:Y:S01]  /*34d0*/  IMAD.MOV.U32 R203, RZ, RZ, R201 ;  /* 0x000000ffffcb7224 */ /* 0x000fe200078e00c9 */
[----:B------:R-:W-:Y:S02]  /*34e0*/  SHF.L.U64.HI R4, R134, 0x5, R135 ;  /* 0x0000000586047819 */ /* 0x000fe40000010287 */
[----:B------:R-:W-:Y:S02]  /*34f0*/  IADD3 R8, P1, PT, R5, R6, RZ ;  /* 0x0000000605087210 */ /* 0x000fe40007f3e0ff */
        /* <DEDUP_REMOVED lines=20> */
.L_x_4918:
[----:B------:R-:W-:Y:S01]  /*3640*/  IMAD.SHL.U32 R187, R184, 0x2, RZ ;  /* 0x00000002b8bb7824 */ /* 0x000fe200078e00ff */
[----:B------:R-:W2:Y:S01]  /*3650*/  LDCU UR4, c[0x0][0x45c] ;  /* 0x00008b80ff0477ac */ /* 0x000ea20008000800 */
[----:B------:R-:W-:Y:S01]  /*3660*/  VIADD R5, R199, 0x8 ;  /* 0x00000008c7057836 */ /* 0x000fe20000000000 */
[----:B------:R-:W-:Y:S02]  /*3670*/  LOP3.LUT R133, R3, 0x200, R154, 0xf8, !PT ;  /* 0x0000020003857812 */ /* 0x000fe400078ef89a */
[----:B------:R-:W-:Y:S02]  /*3680*/  LOP3.LUT R187, R187, 0x6, RZ, 0xc0, !PT ;  /* 0x00000006bbbb7812 */ /* 0x000fe400078ec0ff */
[----:B------:R-:W-:Y:S02]  /*3690*/  LEA R185, R133, UR5, 0x1 ;  /* 0x0000000585b97c11 */ /* 0x000fe4000f8e08ff */
[----:B------:R-:W-:-:S03]  /*36a0*/  LOP3.LUT R56, R2, R187, RZ, 0xfc, !PT ;  /* 0x000000bb02387212 */ /* 0x000fc600078efcff */
[--C-:B------:R-:W-:Y:S01]  /*36b0*/  IMAD.IADD R175, R84, 0x1, R185.reuse ;  /* 0x0000000154af7824 */ /* 0x100fe200078e02b9 */
[----:B------:R-:W-:Y:S01]  /*36c0*/  LDSM.16.MT88.4 R124, [R185+0xc000] ;  /* 0x00c00000b97c783b */ /* 0x000fe20000004200 */
[C---:B------:R-:W-:Y:S02]  /*36d0*/  VIADD R4, R56.reuse, 0x1 ;  /* 0x0000000138047836 */ /* 0x040fe40000000000 */
[C---:B-1----:R-:W-:Y:S01]  /*36e0*/  VIADD R6, R56.reuse, 0x8 ;  /* 0x0000000838067836 */ /* 0x042fe20000000000 */
[----:B------:R-:W-:Y:S01]  /*36f0*/  LDSM.16.MT88.4 R116, [R175+0xc000] ;  /* 0x00c00000af74783b */ /* 0x000fe20000004200 */
[C---:B------:R-:W-:Y:S01]  /*3700*/  VIADD R8, R56.reuse, 0x11 ;  /* 0x0000001138087836 */ /* 0x040fe20000000000 */
[-C--:B------:R-:W-:Y:S01]  /*3710*/  ISETP.GT.AND P3, PT, R5, R4.reuse, PT ;  /* 0x000000040500720c */ /* 0x080fe20003f64270 */
[----:B------:R-:W-:Y:S01]  /*3720*/  VIADD R10, R56, 0x18 ;  /* 0x00000018380a7836 */ /* 0x000fe20000000000 */
[----:B------:R-:W-:Y:S01]  /*3730*/  ISETP.GT.AND P1, PT, R199, R4, PT ;  /* 0x00000004c700720c */ /* 0x000fe20003f24270 */
[----:B------:R-:W-:Y:S01]  /*3740*/  IMAD.IADD R172, R152, 0x1, R185 ;  /* 0x0000000198ac7824 */ /* 0x000fe200078e02b9 */
[C---:B------:R-:W-:Y:S01]  /*3750*/  ISETP.GE.AND P4, PT, R4.reuse, R198, PT ;  /* 0x000000c60400720c */ /* 0x040fe20003f86270 */
[----:B------:R-:W-:Y:S01]  /*3760*/  LDSM.16.MT88.4 R80, [R175+0x10000] ;  /* 0x01000000af50783b */ /* 0x000fe20000004200 */
[----:B------:R-:W-:Y:S01]  /*3770*/  ISETP.GE.AND P0, PT, R4, R197, PT ;  /* 0x000000c50400720c */ /* 0x000fe20003f06270 */
[----:B------:R-:W-:Y:S01]  /*3780*/  VIADD R4, R56, 0x9 ;  /* 0x0000000938047836 */ /* 0x000fe20000000000 */
[----:B------:R-:W-:Y:S01]  /*3790*/  FSEL R51, R51, -INF , !P3 ;  /* 0xff80000033337808 */ /* 0x000fe20005800000 */
[----:B------:R-:W-:Y:S01]  /*37a0*/  IMAD.IADD R171, R84, 0x1, R172 ;  /* 0x0000000154ab7824 */ /* 0x000fe200078e02ac */
[----:B------:R-:W-:Y:S01]  /*37b0*/  FSEL R49, R49, -INF , !P1 ;  /* 0xff80000031317808 */ /* 0x000fe20004800000 */
[----:B------:R-:W-:Y:S01]  /*37c0*/  LDSM.16.MT88.4 R108, [R172+0xc000] ;  /* 0x00c00000ac6c783b */ /* 0x000fe20000004200 */
[----:B------:R-:W-:-:S02]  /*37d0*/  ISETP.GT.AND P1, PT, R199, R6, PT ;  /* 0x00000006c700720c */ /* 0x000fc40003f24270 */
[----:B------:R-:W-:Y:S01]  /*37e0*/  FSEL R52, R51, -INF , !P0 ;  /* 0xff80000033347808 */ /* 0x000fe20004000000 */
[----:B------:R-:W-:Y:S01]  /*37f0*/  LDSM.16.MT88.4 R100, [R171+0xc000] ;  /* 0x00c00000ab64783b */ /* 0x000fe20000004200 */
[----:B------:R-:W-:Y:S02]  /*3800*/  ISETP.GT.AND P3, PT, R5, R6, PT ;  /* 0x000000060500720c */ /* 0x000fe40003f64270 */
[----:B------:R-:W-:Y:S01]  /*3810*/  ISETP.GT.AND P0, PT, R199, R4, PT ;  /* 0x00000004c700720c */ /* 0x000fe20003f04270 */
[----:B------:R-:W-:Y:S01]  /*3820*/  LDSM.16.MT88.4 R64, [R171+0xe000] ;  /* 0x00e00000ab40783b */ /* 0x000fe20000004200 */
[----:B------:R-:W-:Y:S02]  /*3830*/  FSEL R54, R49, -INF , !P4 ;  /* 0xff80000031367808 */ /* 0x000fe40006000000 */
[C---:B------:R-:W-:Y:S01]  /*3840*/  ISETP.GE.AND P6, PT, R6.reuse, R198, PT ;  /* 0x000000c60600720c */ /* 0x040fe20003fc6270 */
[----:B------:R-:W-:Y:S01]  /*3850*/  LDSM.16.MT88.4 R88, [R172+0x10000] ;  /* 0x01000000ac58783b */ /* 0x000fe20000004200 */
[----:B------:R-:W-:-:S02]  /*3860*/  ISETP.GE.AND P4, PT, R6, R197, PT ;  /* 0x000000c50600720c */ /* 0x000fc40003f86270 */
[----:B------:R-:W-:Y:S01]  /*3870*/  FSEL R7, R44, -INF , !P1 ;  /* 0xff8000002c077808 */ /* 0x000fe20004800000 */
[----:B------:R-:W-:Y:S01]  /*3880*/  LDSM.16.MT88.4 R148, [R175+0xe800] ;  /* 0x00e80000af94783b */ /* 0x000fe20000004200 */
[----:B------:R-:W-:Y:S02]  /*3890*/  FSEL R6, R46, -INF , !P3 ;  /* 0xff8000002e067808 */ /* 0x000fe40005800000 */
[----:B------:R-:W-:Y:S01]  /*38a0*/  FSEL R44, R45, -INF , !P0 ;  /* 0xff8000002d2c7808 */ /* 0x000fe20004000000 */
[----:B------:R-:W-:Y:S01]  /*38b0*/  LDSM.16.MT88.4 R140, [R175+0x10800] ;  /* 0x01080000af8c783b */ /* 0x000fe20000004200 */
[C---:B------:R-:W-:Y:S02]  /*38c0*/  ISETP.GE.AND P1, PT, R4.reuse, R198, PT ;  /* 0x000000c60400720c */ /* 0x040fe40003f26270 */
[----:B------:R-:W-:Y:S01]  /*38d0*/  ISETP.GT.AND P3, PT, R5, R4, PT ;  /* 0x000000040500720c */ /* 0x000fe20003f64270 */
[----:B------:R-:W-:Y:S01]  /*38e0*/  LDSM.16.MT88.4 R136, [R185+0xc800] ;  /* 0x00c80000b988783b */ /* 0x000fe20000004200 */
[----:B------:R-:W-:Y:S01]  /*38f0*/  ISETP.GE.AND P0, PT, R4, R197, PT ;  /* 0x000000c50400720c */ /* 0x000fe20003f06270 */
[----:B------:R-:W-:Y:S01]  /*3900*/  VIADD R4, R56, 0x10 ;  /* 0x0000001038047836 */ /* 0x000fe20000000000 */
[----:B------:R-:W-:-:S02]  /*3910*/  FSEL R47, R47, -INF , !P3 ;  /* 0xff8000002f2f7808 */ /* 0x000fc40005800000 */
[----:B------:R-:W-:Y:S02]  /*3920*/  FSEL R44, R44, -INF , !P1 ;  /* 0xff8000002c2c7808 */ /* 0x000fe40004800000 */
[----:B------:R-:W-:Y:S02]  /*3930*/  FSEL R46, R7, -INF , !P6 ;  /* 0xff800000072e7808 */ /* 0x000fe40007000000 */
[----:B------:R-:W-:Y:S02]  /*3940*/  FSEL R6, R6, -INF , !P4 ;  /* 0xff80000006067808 */ /* 0x000fe40006000000 */
[-C--:B------:R-:W-:Y:S02]  /*3950*/  ISETP.GT.AND P1, PT, R5, R4.reuse, PT ;  /* 0x000000040500720c */ /* 0x080fe40003f24270 */
[----:B------:R-:W-:Y:S02]  /*3960*/  ISETP.GT.AND P3, PT, R199, R4, PT ;  /* 0x00000004c700720c */ /* 0x000fe40003f64270 */
[----:B------:R-:W-:-:S02]  /*3970*/  ISETP.GE.AND P6, PT, R4, R198, PT ;  /* 0x000000c60400720c */ /* 0x000fc40003fc6270 */
[----:B------:R-:W-:Y:S02]  /*3980*/  ISETP.GE.AND P4, PT, R4, R197, PT ;  /* 0x000000c50400720c */ /* 0x000fe40003f86270 */
[----:B------:R-:W-:Y:S02]  /*3990*/  FSEL R4, R47, -INF , !P0 ;  /* 0xff8000002f047808 */ /* 0x000fe40004000000 */
[-C--:B------:R-:W-:Y:S02]  /*39a0*/  ISETP.GT.AND P0, PT, R199, R8.reuse, PT ;  /* 0x00000008c700720c */ /* 0x080fe40003f04270 */
[----:B------:R-:W-:Y:S02]  /*39b0*/  FSEL R12, R42, -INF , !P1 ;  /* 0xff8000002a0c7808 */ /* 0x000fe40004800000 */
[----:B------:R-:W-:Y:S02]  /*39c0*/  ISETP.GT.AND P1, PT, R5, R8, PT ;  /* 0x000000080500720c */ /* 0x000fe40003f24270 */
[----:B------:R-:W-:-:S02]  /*39d0*/  FSEL R18, R40, -INF , !P3 ;  /* 0xff80000028127808 */ /* 0x000fc40005800000 */
[C---:B------:R-:W-:Y:S02]  /*39e0*/  ISETP.GE.AND P3, PT, R8.reuse, R198, PT ;  /* 0x000000c60800720c */ /* 0x040fe40003f66270 */
        /* <DEDUP_REMOVED lines=8> */
[C---:B------:R-:W-:Y:S02]  /*3a70*/  ISETP.GE.AND P6, PT, R10.reuse, R198, PT ;  /* 0x000000c60a00720c */ /* 0x040fe40003fc6270 */
[----:B------:R-:W-:Y:S02]  /*3a80*/  ISETP.GT.AND P4, PT, R5, R10, PT ;  /* 0x0000000a0500720c */ /* 0x000fe40003f84270 */
[----:B------:R-:W-:Y:S02]  /*3a90*/  ISETP.GE.AND P3, PT, R10, R197, PT ;  /* 0x000000c50a00720c */ /* 0x000fe40003f66270 */
[----:B------:R-:W-:-:S02]  /*3aa0*/  FSEL R10, R43, -INF , !P0 ;  /* 0xff8000002b0a7808 */ /* 0x000fc40004000000 */
[----:B------:R-:W-:Y:S01]  /*3ab0*/  ISETP.GT.AND P0, PT, R199, R8, PT ;  /* 0x00000008c700720c */ /* 0x000fe20003f04270 */
[----:B------:R-:W-:Y:S01]  /*3ac0*/  LDSM.16.MT88.4 R40, [R185+0xe000] ;  /* 0x00e00000b928783b */ /* 0x000fe20000004200 */
[----:B------:R-:W-:Y:S01]  /*3ad0*/  FSEL R22, R36, -INF , !P1 ;  /* 0xff80000024167808 */ /* 0x000fe20004800000 */
[----:B------:R-:W-:Y:S01]  /*3ae0*/  VIADD R36, R56, 0x21 ;  /* 0x0000002138247836 */ /* 0x000fe20000000000 */
        /* <DEDUP_REMOVED lines=8> */
[-C--:B------:R-:W-:Y:S02]  /*3b70*/  ISETP.GT.AND P4, PT, R199, R8.reuse, PT ;  /* 0x00000008c700720c */ /* 0x080fe40003f84270 */
[----:B------:R-:W-:Y:S02]  /*3b80*/  ISETP.GT.AND P3, PT, R5, R8, PT ;  /* 0x000000080500720c */ /* 0x000fe40003f64270 */
[----:B------:R-:W-:-:S02]  /*3b90*/  FSEL R22, R22, -INF , !P6 ;  /* 0xff80000016167808 */ /* 0x000fc40007000000 */
[----:B------:R-:W-:Y:S01]  /*3ba0*/  FSEL R224, R32, -INF , !P4 ;  /* 0xff80000020e07808 */ /* 0x000fe20006000000 */
[----:B------:R-:W-:Y:S01]  /*3bb0*/  VIADD R32, R56, 0x28 ;  /* 0x0000002838207836 */ /* 0x000fe20000000000 */
[----:B------:R-:W-:Y:S01]  /*3bc0*/  FSEL R220, R34, -INF , !P3 ;  /* 0xff80000022dc7808 */ /* 0x000fe20005800000 */
[----:B------:R-:W-:Y:S01]  /*3bd0*/  VIADD R34, R56, 0x29 ;  /* 0x0000002938227836 */ /* 0x000fe20000000000 */
[----:B------:R-:W-:Y:S02]  /*3be0*/  ISETP.GE.AND P6, PT, R8, R198, PT ;  /* 0x000000c60800720c */ /* 0x000fe40003fc6270 */
[----:B------:R-:W-:Y:S02]  /*3bf0*/  FSEL R20, R20, -INF , !P1 ;  /* 0xff80000014147808 */ /* 0x000fe40004800000 */
[----:B------:R-:W-:Y:S02]  /*3c00*/  ISETP.GT.AND P3, PT, R5, R36, PT ;  /* 0x000000240500720c */ /* 0x000fe40003f64270 */
[----:B------:R-:W-:-:S02]  /*3c10*/  ISETP.GE.AND P1, PT, R8, R197, PT ;  /* 0x000000c50800720c */ /* 0x000fc40003f26270 */
[----:B------:R-:W-:Y:S02]  /*3c20*/  FSEL R35, R35, -INF , !P3 ;  /* 0xff80000023237808 */ /* 0x000fe40005800000 */
[----:B------:R-:W-:Y:S02]  /*3c30*/  FSEL R224, R224, -INF , !P6 ;  /* 0xff800000e0e07808 */ /* 0x000fe40007000000 */
[C---:B------:R-:W-:Y:S02]  /*3c40*/  ISETP.GT.AND P6, PT, R199.reuse, R32, PT ;  /* 0x00000020c700720c */ /* 0x040fe40003fc4270 */
[----:B------:R-:W-:Y:S02]  /*3c50*/  FSEL R220, R220, -INF , !P1 ;  /* 0xff800000dcdc7808 */ /* 0x000fe40004800000 */
[----:B------:R-:W-:Y:S02]  /*3c60*/  ISETP.GT.AND P3, PT, R199, R34, PT ;  /* 0x00000022c700720c */ /* 0x000fe40003f64270 */
[----:B------:R-:W-:-:S02]  /*3c70*/  ISETP.GT.AND P1, PT, R5, R32, PT ;  /* 0x000000200500720c */ /* 0x000fc40003f24270 */
[----:B------:R-:W-:Y:S02]  /*3c80*/  FSEL R8, R39, -INF , !P0 ;  /* 0xff80000027087808 */ /* 0x000fe40004000000 */
[----:B------:R-:W-:Y:S01]  /*3c90*/  FSEL R210, R28, -INF , !P6 ;  /* 0xff8000001cd27808 */ /* 0x000fe20007000000 */
[----:B------:R-:W-:Y:S01]  /*3ca0*/  VIADD R28, R56, 0x38 ;  /* 0x00000038381c7836 */ /* 0x000fe20000000000 */
[----:B------:R-:W-:Y:S02]  /*3cb0*/  FSEL R29, R29, -INF , !P3 ;  /* 0xff8000001d1d7808 */ /* 0x000fe40005800000 */
[----:B------:R-:W-:Y:S02]  /*3cc0*/  ISETP.GT.AND P0, PT, R199, R36, PT ;  /* 0x00000024c700720c */ /* 0x000fe40003f04270 */
[----:B------:R-:W-:Y:S02]  /*3cd0*/  ISETP.GE.AND P6, PT, R32, R198, PT ;  /* 0x000000c62000720c */ /* 0x000fe40003fc6270 */
[----:B------:R-:W-:Y:S01]  /*3ce0*/  FSEL R218, R30, -INF , !P1 ;  /* 0xff8000001eda7808 */ /* 0x000fe20004800000 */
[----:B------:R-:W-:Y:S01]  /*3cf0*/  VIADD R30, R56, 0x31 ;  /* 0x00000031381e7836 */ /* 0x000fe20000000000 */
[----:B------:R-:W-:Y:S01]  /*3d00*/  ISETP.GE.AND P3, PT, R32, R197, PT ;  /* 0x000000c52000720c */ /* 0x000fe20003f66270 */
[----:B------:R-:W-:Y:S01]  /*3d10*/  VIADD R32, R56, 0x30 ;  /* 0x0000003038207836 */ /* 0x000fe20000000000 */
[----:B------:R-:W-:-:S02]  /*3d20*/  ISETP.GT.AND P1, PT, R5, R34, PT ;  /* 0x000000220500720c */ /* 0x000fc40003f24270 */
[----:B------:R-:W-:Y:S02]  /*3d30*/  FSEL R33, R33, -INF , !P0 ;  /* 0xff80000021217808 */ /* 0x000fe40004000000 */
[C---:B------:R-:W-:Y:S02]  /*3d40*/  ISETP.GE.AND P0, PT, R36.reuse, R197, PT ;  /* 0x000000c52400720c */ /* 0x040fe40003f06270 */
[----:B------:R-:W-:Y:S02]  /*3d50*/  FSEL R31, R31, -INF , !P1 ;  /* 0xff8000001f1f7808 */ /* 0x000fe40004800000 */
[----:B------:R-:W-:Y:S02]  /*3d60*/  ISETP.GT.AND P1, PT, R199, R32, PT ;  /* 0x00000020c700720c */ /* 0x000fe40003f24270 */
[----:B------:R-:W-:Y:S02]  /*3d70*/  FSEL R214, R35, -INF , !P0 ;  /* 0xff80000023d67808 */ /* 0x000fe40004000000 */
[----:B------:R-:W-:-:S02]  /*3d80*/  ISETP.GE.AND P4, PT, R36, R198, PT ;  /* 0x000000c62400720c */ /* 0x000fc40003f86270 */
[-C--:B------:R-:W-:Y:S02]  /*3d90*/  ISETP.GT.AND P0, PT, R199, R30.reuse, PT ;  /* 0x0000001ec700720c */ /* 0x080fe40003f04270 */
[----:B------:R-:W-:Y:S02]  /*3da0*/  FSEL R24, R24, -INF , !P1 ;  /* 0xff80000018187808 */ /* 0x000fe40004800000 */
[----:B------:R-:W-:Y:S02]  /*3db0*/  ISETP.GT.AND P1, PT, R5, R30, PT ;  /* 0x0000001e0500720c */ /* 0x000fe40003f24270 */
[----:B------:R-:W-:Y:S02]  /*3dc0*/  FSEL R222, R33, -INF , !P4 ;  /* 0xff80000021de7808 */ /* 0x000fe40006000000 */
[----:B------:R-:W-:Y:S02]  /*3dd0*/  FSEL R25, R25, -INF , !P0 ;  /* 0xff80000019197808 */ /* 0x000fe40004000000 */
[----:B------:R-:W-:-:S02]  /*3de0*/  FSEL R218, R218, -INF , !P3 ;  /* 0xff800000dada7808 */ /* 0x000fc40005800000 */
[----:B------:R-:W-:Y:S02]  /*3df0*/  ISETP.GT.AND P4, PT, R5, R32, PT ;  /* 0x000000200500720c */ /* 0x000fe40003f84270 */
[----:B------:R-:W-:Y:S02]  /*3e00*/  ISETP.GE.AND P0, PT, R34, R197, PT ;  /* 0x000000c52200720c */ /* 0x000fe40003f06270 */
[----:B------:R-:W-:Y:S02]  /*3e10*/  FSEL R27, R27, -INF , !P1 ;  /* 0xff8000001b1b7808 */ /* 0x000fe40004800000 */
[C---:B------:R-:W-:Y:S02]  /*3e20*/  ISETP.GT.AND P3, PT, R199.reuse, R28, PT ;  /* 0x0000001cc700720c */ /* 0x040fe40003f64270 */
[----:B------:R-:W-:Y:S02]  /*3e30*/  ISETP.GT.AND P1, PT, R199, R56, PT ;  /* 0x00000038c700720c */ /* 0x000fe40003f24270 */
[----:B------:R-:W-:-:S02]  /*3e40*/  FSEL R188, R26, -INF , !P4 ;  /* 0xff8000001abc7808 */ /* 0x000fc40006000000 */
[----:B------:R-:W-:Y:S02]  /*3e50*/  FSEL R72, R72, -INF , !P3 ;  /* 0xff80000048487808 */ /* 0x000fe40005800000 */
[----:B------:R-:W-:Y:S02]  /*3e60*/  FSEL R216, R31, -INF , !P0 ;  /* 0xff8000001fd87808 */ /* 0x000fe40004000000 */
[----:B------:R-:W-:Y:S02]  /*3e70*/  ISETP.GE.AND P3, PT, R56, R198, PT ;  /* 0x000000c63800720c */ /* 0x000fe40003f66270 */
[----:B------:R-:W-:Y:S02]  /*3e80*/  FSEL R26, R48, -INF , !P1 ;  /* 0xff800000301a7808 */ /* 0x000fe40004800000 */
[----:B------:R-:W-:Y:S02]  /*3e90*/  ISETP.GT.AND P0, PT, R5, R56, PT ;  /* 0x000000380500720c */ /* 0x000fe40003f04270 */
[----:B------:R-:W-:-:S02]  /*3ea0*/  FSEL R210, R210, -INF , !P6 ;  /* 0xff800000d2d27808 */ /* 0x000fc40007000000 */
[----:B------:R-:W-:Y:S02]  /*3eb0*/  ISETP.GE.AND P6, PT, R32, R198, PT ;  /* 0x000000c62000720c */ /* 0x000fe40003fc6270 */
[----:B------:R-:W-:Y:S02]  /*3ec0*/  FSEL R26, R26, -INF , !P3 ;  /* 0xff8000001a1a7808 */ /* 0x000fe40005800000 */
[----:B------:R-:W-:Y:S02]  /*3ed0*/  FSEL R50, R50, -INF , !P0 ;  /* 0xff80000032327808 */ /* 0x000fe40004000000 */
[C---:B------:R-:W-:Y:S01]  /*3ee0*/  ISETP.GE.AND P0, PT, R56.reuse, R197, PT ;  /* 0x000000c53800720c */ /* 0x040fe20003f06270 */
[----:B------:R-:W-:Y:S01]  /*3ef0*/  VIADD R56, R56, 0x39 ;  /* 0x0000003938387836 */ /* 0x000fe20000000000 */
[----:B------:R-:W-:Y:S02]  /*3f00*/  FSEL R206, R24, -INF , !P6 ;  /* 0xff80000018ce7808 */ /* 0x000fe40007000000 */
[----:B------:R-:W-:-:S02]  /*3f10*/  FMNMX3.FTZ R7, R26, R54, R46, !PT ;  /* 0x000000361a077276 */ /* 0x000fc4000781002e */
[----:B------:R-:W-:Y:S02]  /*3f20*/  FSEL R24, R50, -INF , !P0 ;  /* 0xff80000032187808 */ /* 0x000fe40004000000 */
[----:B------:R-:W-:Y:S01]  /*3f30*/  FMNMX3.FTZ R7, R7, R44, R18, !PT ;  /* 0x0000002c07077276 */ /* 0x000fe20007810012 */
[----:B------:R-:W-:Y:S01]  /*3f40*/  LDSM.16.MT88.4 R48, [R175+0xe000] ;  /* 0x00e00000af30783b */ /* 0x000fe20000004200 */
[----:B------:R-:W-:Y:S02]  /*3f50*/  FMNMX3.FTZ R9, R24, R52, R6, !PT ;  /* 0x0000003418097276 */ /* 0x000fe40007810006 */
[----:B------:R-:W-:Y:S02]  /*3f60*/  FMNMX3.FTZ R7, R7, R16, R22, !PT ;  /* 0x0000001007077276 */ /* 0x000fe40007810016 */
[----:B------:R-:W-:Y:S02]  /*3f70*/  FMNMX3.FTZ R9, R9, R4, R12, !PT ;  /* 0x0000000409097276 */ /* 0x000fe4000781000c */
[----:B------:R-:W-:-:S02]  /*3f80*/  ISETP.GE.AND P1, PT, R30, R198, PT ;  /* 0x000000c61e00720c */ /* 0x000fc40003f26270 */
[----:B------:R-:W-:Y:S02]  /*3f90*/  ISETP.GT.AND P0, PT, R199, R56, PT ;  /* 0x00000038c700720c */ /* 0x000fe40003f04270 */
[----:B------:R-:W-:Y:S02]  /*3fa0*/  ISETP.GE.AND P4, PT, R34, R198, PT ;  /* 0x000000c62200720c */ /* 0x000fe40003f86270 */
[----:B------:R-:W-:Y:S02]  /*3fb0*/  FMNMX3.FTZ R7, R7, R20, R224, !PT ;  /* 0x0000001407077276 */ /* 0x000fe400078100e0 */
[----:B------:R-:W-:Y:S02]  /*3fc0*/  FMNMX3.FTZ R9, R9, R10, R14, !PT ;  /* 0x0000000a09097276 */ /* 0x000fe4000781000e */
[----:B------:R-:W-:Y:S02]  /*3fd0*/  FSEL R194, R25, -INF , !P1 ;  /* 0xff80000019c27808 */ /* 0x000fe40004800000 */
[----:B------:R-:W-:-:S02]  /*3fe0*/  ISETP.GT.AND P6, PT, R5, R28, PT ;  /* 0x0000001c0500720c */ /* 0x000fc40003fc4270 */
[----:B------:R-:W-:Y:S02]  /*3ff0*/  FSEL R73, R73, -INF , !P0 ;  /* 0xff80000049497808 */ /* 0x000fe40004000000 */
[----:B------:R-:W-:Y:S02]  /*4000*/  FSEL R208, R29, -INF , !P4 ;  /* 0xff8000001dd07808 */ /* 0x000fe40006000000 */
[----:B------:R-:W-:Y:S02]  /*4010*/  ISETP.GE.AND P1, PT, R28, R198, PT ;  /* 0x000000c61c00720c */ /* 0x000fe40003f26270 */
[----:B------:R-:W-:Y:S02]  /*4020*/  FMNMX3.FTZ R7, R7, R222, R210, !PT ;  /* 0x000000de07077276 */ /* 0x000fe400078100d2 */
[----:B------:R-:W-:Y:S02]  /*4030*/  ISETP.GT.AND P0, PT, R5, R56, PT ;  /* 0x000000380500720c */ /* 0x000fe40003f04270 */
[----:B------:R-:W-:-:S02]  /*4040*/  ISETP.GE.AND P4, PT, R32, R197, PT ;  /* 0x000000c52000720c */ /* 0x000fc40003f86270 */
[----:B------:R-:W-:Y:S01]  /*4050*/  FMNMX3.FTZ R5, R9, R8, R220, !PT ;  /* 0x0000000809057276 */ /* 0x000fe200078100dc */
[----:B------:R-:W-:Y:S01]  /*4060*/  LDSM.16.MT88.4 R32, [R171+0xc800] ;  /* 0x00c80000ab20783b */ /* 0x000fe20000004200 */
[----:B------:R-:W-:Y:S02]  /*4070*/  FSEL R74, R74, -INF , !P6 ;  /* 0xff8000004a4a7808 */ /* 0x000fe40007000000 */
[----:B------:R-:W-:Y:S02]  /*4080*/  FSEL R192, R72, -INF , !P1 ;  /* 0xff80000048c07808 */ /* 0x000fe40004800000 */
[----:B------:R-:W-:Y:S02]  /*4090*/  ISETP.GE.AND P6, PT, R56, R198, PT ;  /* 0x000000c63800720c */ /* 0x000fe40003fc6270 */
[----:B------:R-:W-:Y:S02]  /*40a0*/  FMNMX3.FTZ R7, R7, R208, R206, !PT ;  /* 0x000000d007077276 */ /* 0x000fe400078100ce */
[----:B------:R-:W-:-:S02]  /*40b0*/  ISETP.GE.AND P3, PT, R30, R197, PT ;  /* 0x000000c51e00720c */ /* 0x000fc40003f66270 */
[-C--:B------:R-:W-:Y:S02]  /*40c0*/  ISETP.GE.AND P1, PT, R28, R197.reuse, PT ;  /* 0x000000c51c00720c */ /* 0x080fe40003f26270 */
[----:B------:R-:W-:Y:S02]  /*40d0*/  FSEL R188, R188, -INF , !P4 ;  /* 0xff800000bcbc7808 */ /* 0x000fe40006000000 */
[----:B------:R-:W-:Y:S02]  /*40e0*/  FMNMX3.FTZ R5, R5, R214, R218, !PT ;  /* 0x000000d605057276 */ /* 0x000fe400078100da */
[----:B------:R-:W-:Y:S02]  /*40f0*/  FSEL R190, R73, -INF , !P6 ;  /* 0xff80000049be7808 */ /* 0x000fe40007000000 */
[----:B------:R-:W-:Y:S02]  /*4100*/  FMNMX3.FTZ R7, R7, R194, R192, !PT ;  /* 0x000000c207077276 */ /* 0x000fe400078100c0 */
[----:B------:R-:W-:-:S02]  /*4110*/  ISETP.GE.AND P4, PT, R56, R197, PT ;  /* 0x000000c53800720c */ /* 0x000fc40003f86270 */
[----:B------:R-:W-:Y:S01]  /*4120*/  FSEL R75, R75, -INF , !P0 ;  /* 0xff8000004b4b7808 */ /* 0x000fe20004000000 */
[----:B------:R-:W-:Y:S01]  /*4130*/  LDSM.16.MT88.4 R56, [R172+0xe000] ;  /* 0x00e00000ac38783b */ /* 0x000fe20000004200 */
[----:B------:R-:W-:Y:S02]  /*4140*/  FSEL R178, R27, -INF , !P3 ;  /* 0xff8000001bb27808 */ /* 0x000fe40005800000 */
[----:B------:R-:W-:Y:S02]  /*4150*/  FSEL R176, R74, -INF , !P1 ;  /* 0xff8000004ab07808 */ /* 0x000fe40004800000 */
[----:B------:R-:W-:Y:S02]  /*4160*/  FMNMX3.FTZ R5, R5, R216, R188, !PT ;  /* 0x000000d805057276 */ /* 0x000fe400078100bc */
[----:B------:R-:W-:Y:S02]  /*4170*/  FMNMX.FTZ R9, R190, R7, !PT ;  /* 0x00000007be097209 */ /* 0x000fe40007810000 */
[----:B------:R-:W-:-:S02]  /*4180*/  FSEL R174, R75, -INF , !P4 ;  /* 0xff8000004bae7808 */ /* 0x000fc40006000000 */
[----:B------:R-:W-:Y:S01]  /*4190*/  FMNMX3.FTZ R5, R5, R178, R176, !PT ;  /* 0x000000b205057276 */ /* 0x000fe200078100b0 */
[----:B------:R-:W1:Y:S03]  /*41a0*/  SHFL.BFLY PT, R30, R9, 0x2, 0x1f ;  /* 0x0c401f00091e7f89 */ /* 0x000e6600000e0000 */
[----:B------:R-:W-:Y:S01]  /*41b0*/  FMNMX.FTZ R11, R174, R5, !PT ;  /* 0x00000005ae0b7209 */ /* 0x000fe20007810000 */
[----:B------:R-:W-:Y:S04]  /*41c0*/  LDSM.16.MT88.4 R72, [R185+0x10000] ;  /* 0x01000000b948783b */ /* 0x000fe80000004200 */
[----:B------:R-:W3:Y:S01]  /*41d0*/  SHFL.BFLY PT, R28, R11, 0x2, 0x1f ;  /* 0x0c401f000b1c7f89 */ /* 0x000ee200000e0000 */
[----:B-1----:R-:W-:-:S05]  /*41e0*/  FMNMX.FTZ R7, R9, R30, !PT ;  /* 0x0000001e09077209 */ /* 0x002fca0007810000 */
[----:B------:R-:W1:Y:S01]  /*41f0*/  SHFL.BFLY PT, R132, R7, 0x1, 0x1f ;  /* 0x0c201f0007847f89 */ /* 0x000e6200000e0000 */
[----:B---3--:R-:W-:-:S05]  /*4200*/  FMNMX.FTZ R28, R11, R28, !PT ;  /* 0x0000001c0b1c7209 */ /* 0x008fca0007810000 */
[----:B------:R-:W3:Y:S01]  /*4210*/  SHFL.BFLY PT, R5, R28, 0x1, 0x1f ;  /* 0x0c201f001c057f89 */ /* 0x000ee200000e0000 */
[----:B-1----:R-:W-:-:S04]  /*4220*/  FMNMX.FTZ R132, R7, R132, !PT ;  /* 0x0000008407847209 */ /* 0x002fc80007810000 */
[C---:B------:R-:W-:Y:S01]  /*4230*/  FSETP.NEU.FTZ.AND P0, PT, R132.reuse, -INF , PT ;  /* 0xff8000008400780b */ /* 0x040fe20003f1d000 */
[----:B--2---:R-:W-:Y:S01]  /*4240*/  FMUL.FTZ R177, R132, UR4 ;  /* 0x0000000484b17c20 */ /* 0x004fe20008410000 */
[----:B---3--:R-:W-:-:S04]  /*4250*/  FMNMX.FTZ R3, R28, R5, !PT ;  /* 0x000000051c037209 */ /* 0x008fc80007810000 */
[----:B------:R-:W-:Y:S01]  /*4260*/  FSEL R177, R177, RZ, P0 ;  /* 0x000000ffb1b17208 */ /* 0x000fe20000000000 */
[----:B------:R-:W-:Y:S01]  /*4270*/  LDSM.16.MT88.4 R28, [R185+0xe800] ;  /* 0x00e80000b91c783b */ /* 0x000fe20000004200 */
        /* <DEDUP_REMOVED lines=13> */
[----:B------:R-:W1:Y:S01]  /*4350*/  LDSM.16.MT88.4 R4, [R171+0x10000] ;  /* 0x01000000ab04783b */ /* 0x000e620000004200 */
[----:B------:R-:W-:Y:S01]  /*4360*/  FFMA.FTZ R167, R52, UR4, -R173 ;  /* 0x0000000434a77c23 */ /* 0x000fe200080108ad */
[----:B------:R-:W2:Y:S01]  /*4370*/  MUFU.EX2 R169, R169 ;  /* 0x000000a900a97308 */ /* 0x000ea20000000800 */
[--C-:B------:R-:W-:Y:S01]  /*4380*/  FFMA.FTZ R158, R22, UR4, -R177.reuse ;  /* 0x00000004169e7c23 */ /* 0x100fe200080108b1 */
[----:B------:R-:W3:Y:S01]  /*4390*/  LDSM.16.MT88.4 R16, [R175+0xc800] ;  /* 0x00c80000af10783b */ /* 0x000ee20000004200 */
[----:B------:R-:W-:Y:S01]  /*43a0*/  FFMA.FTZ R157, R20, UR4, -R177 ;  /* 0x00000004149d7c23 */ /* 0x000fe200080108b1 */
[----:B------:R-:W-:Y:S01]  /*43b0*/  MUFU.EX2 R166, R166 ;  /* 0x000000a600a67308 */ /* 0x000fe20000000800 */
[--C-:B------:R-:W-:Y:S01]  /*43c0*/  FFMA.FTZ R160, R12, UR4, -R173.reuse ;  /* 0x000000040ca07c23 */ /* 0x100fe200080108ad */
[--C-:B------:R-:W-:Y:S01]  /*43d0*/  FFMA.FTZ R159, R10, UR4, -R173.reuse ;  /* 0x000000040a9f7c23 */ /* 0x100fe200080108ad */
[--C-:B------:R-:W-:Y:S01]  /*43e0*/  FFMA.FTZ R156, R14, UR4, -R173.reuse ;  /* 0x000000040e9c7c23 */ /* 0x100fe200080108ad */
[----:B------:R-:W4:Y:S01]  /*43f0*/  MUFU.EX2 R165, R165 ;  /* 0x000000a500a57308 */ /* 0x000f220000000800 */
[----:B------:R-:W-:Y:S01]  /*4400*/  FFMA.FTZ R155, R8, UR4, -R173 ;  /* 0x00000004089b7c23 */ /* 0x000fe200080108ad */
[----:B------:R-:W5:Y:S01]  /*4410*/  LDSM.16.MT88.4 R12, [R172+0xc800] ;  /* 0x00c80000ac0c783b */ /* 0x000f620000004200 */
[--C-:B------:R-:W-:Y:S01]  /*4420*/  FFMA.FTZ R179, R224, UR4, -R177.reuse ;  /* 0x00000004e0b37c23 */ /* 0x100fe200080108b1 */
[----:B------:R-:W-:Y:S01]  /*4430*/  MUFU.EX2 R168, R168 ;  /* 0x000000a800a87308 */ /* 0x000fe20000000800 */
[----:B------:R-:W-:Y:S01]  /*4440*/  FFMA.FTZ R189, R208, UR4, -R177 ;  /* 0x00000004d0bd7c23 */ /* 0x000fe200080108b1 */
[----:B--2---:R-:W-:Y:S01]  /*4450*/  F2FP.F16.F32.PACK_AB R96, R169, R170 ;  /* 0x000000aaa960723e */ /* 0x004fe200000000ff */
[----:B------:R-:W2:Y:S01]  /*4460*/  LDSM.16.MT88.4 R8, [R185+0x10800] ;  /* 0x01080000b908783b */ /* 0x000ea20000004200 */
[----:B------:R-:W1:Y:S01]  /*4470*/  MUFU.EX2 R167, R167 ;  /* 0x000000a700a77308 */ /* 0x000e620000000800 */
[--C-:B------:R-:W-:Y:S01]  /*4480*/  FFMA.FTZ R193, R214, UR4, -R173.reuse ;  /* 0x00000004d6c17c23 */ /* 0x100fe200080108ad */
[--C-:B------:R-:W-:Y:S01]  /*4490*/  FFMA.FTZ R191, R218, UR4, -R173.reuse ;  /* 0x00000004dabf7c23 */ /* 0x100fe200080108ad */
[----:B------:R-:W-:Y:S01]  /*44a0*/  LDSM.16.MT88.4 R24, [R172+0xe800] ;  /* 0x00e80000ac18783b */ /* 0x000fe20000004200 */
[----:B------:R-:W-:Y:S01]  /*44b0*/  MUFU.EX2 R164, R164 ;  /* 0x000000a400a47308 */ /* 0x000fe20000000800 */
[----:B------:R-:W-:Y:S01]  /*44c0*/  FFMA.FTZ R216, R216, UR4, -R173 ;  /* 0x00000004d8d87c23 */ /* 0x000fe200080108ad */
[----:B----4-:R-:W-:Y:S01]  /*44d0*/  F2FP.F16.F32.PACK_AB R98, R165, R166 ;  /* 0x000000a6a562723e */ /* 0x010fe200000000ff */
[----:B------:R-:W-:Y:S01]  /*44e0*/  LDSM.16.MT88.4 R20, [R171+0xe800] ;  /* 0x00e80000ab14783b */ /* 0x000fe20000004200 */
[----:B------:R-:W4:Y:S01]  /*44f0*/  MUFU.EX2 R163, R163 ;  /* 0x000000a300a37308 */ /* 0x000f220000000800 */
[----:B------:R-:W-:Y:S01]  /*4500*/  FFMA.FTZ R222, R222, UR4, -R177 ;  /* 0x00000004dede7c23 */ /* 0x000fe200080108b1 */
[----:B------:R-:W-:Y:S01]  /*4510*/  FFMA.FTZ R220, R220, UR4, -R173 ;  /* 0x00000004dcdc7c23 */ /* 0x000fe200080108ad */
[----:B------:R-:W-:Y:S01]  /*4520*/  FFMA.FTZ R215, R190, UR4, -R177 ;  /* 0x00000004bed77c23 */ /* 0x000fe200080108b1 */
[----:B------:R-:W-:Y:S01]  /*4530*/  MUFU.EX2 R162, R162 ;  /* 0x000000a200a27308 */ /* 0x000fe20000000800 */
[--C-:B------:R-:W-:Y:S01]  /*4540*/  FFMA.FTZ R174, R174, UR4, -R173.reuse ;  /* 0x00000004aeae7c23 */ /* 0x100fe200080108ad */
[----:B-1----:R-:W-:Y:S01]  /*4550*/  F2FP.F16.F32.PACK_AB R97, R167, R168 ;  /* 0x000000a8a761723e */ /* 0x002fe200000000ff */
[----:B------:R-:W-:Y:S01]  /*4560*/  FFMA.FTZ R178, R178, UR4, -R173 ;  /* 0x00000004b2b27c23 */ /* 0x000fe200080108ad */
[----:B------:R-:W1:Y:S01]  /*4570*/  MUFU.EX2 R161, R161 ;  /* 0x000000a100a17308 */ /* 0x000e620000000800 */
[----:B------:R-:W-:Y:S01]  /*4580*/  FADD.FTZ R169, R170, R169 ;  /* 0x000000a9aaa97221 */ /* 0x000fe20000010000 */
[----:B------:R-:W-:Y:S01]  /*4590*/  FADD.FTZ R167, R168, R167 ;  /* 0x000000a7a8a77221 */ /* 0x000fe20000010000 */
[----:B------:R-:W-:Y:S01]  /*45a0*/  ISETP.GT.U32.AND P0, PT, R153, R200, PT ;  /* 0x000000c89900720c */ /* 0x000fe20003f04070 */
        /* <DEDUP_REMOVED lines=8> */
[C---:B------:R-:W-:Y:S03]  /*4630*/  HMMA.16816.F32 R120, R96.reuse, R116, RZ ;  /* 0x000000746078723c */ /* 0x040fe600000018ff */
        /* <DEDUP_REMOVED lines=41> */
[----:B---3--:R-:W-:-:S03]  /*48d0*/  F2FP.F16.F32.PACK_AB R7, R155, R156 ;  /* 0x0000009c9b07723e */ /* 0x008fc600000000ff */
[----:B------:R-:W-:-:S04]  /*48e0*/  FADD.FTZ R156, R156, R159 ;  /* 0x0000009f9c9c7221 */ /* 0x000fc80000010000 */
[----:B------:R-:W-:Y:S01]  /*48f0*/  HMMA.16816.F32 R120, R4, R16, R120 ;  /* 0x000000100478723c */ /* 0x000fe20000001878 */
[----:B------:R-:W-:-:S07]  /*4900*/  FADD.FTZ R155, R155, R156 ;  /* 0x0000009c9b9b7221 */ /* 0x000fce0000010000 */
        /* <DEDUP_REMOVED lines=35> */
[C---:B---3--:R-:W-:Y:S08]  /*4b40*/  HMMA.16816.F32 R92, R4.reuse, R12, R92 ;  /* 0x0000000c045c723c */ /* 0x048ff0000000185c */
[----:B------:R-:W-:Y:S01]  /*4b50*/  HMMA.16816.F32 R96, R4, R14, R96 ;  /* 0x0000000e0460723c */ /* 0x000fe20000001860 */
[----:B-1----:R-:W-:Y:S01]  /*4b60*/  F2FP.F16.F32.PACK_AB R4, R210, R179 ;  /* 0x000000b3d204723e */ /* 0x002fe200000000ff */
[----:B------:R-:W-:Y:S01]  /*4b70*/  LDSM.16.MT88.4 R12, [R185+0x11000] ;  /* 0x01100000b90c783b */ /* 0x000fe20000004200 */
[----:B------:R-:W-:-:S02]  /*4b80*/  F2FP.F16.F32.PACK_AB R5, R193, R214 ;  /* 0x000000d6c105723e */ /* 0x000fc400000000ff */
[----:B-----5:R-:W-:Y:S02]  /*4b90*/  F2FP.F16.F32.PACK_AB R6, R189, R208 ;  /* 0x000000d0bd06723e */ /* 0x020fe400000000ff */
[----:B------:R-:W-:-:S07]  /*4ba0*/  F2FP.F16.F32.PACK_AB R7, R216, R191 ;  /* 0x000000bfd807723e */ /* 0x000fce00000000ff */
[C---:B--2---:R-:W-:Y:S08]  /*4bb0*/  HMMA.16816.F32 R120, R4.reuse, R8, R120 ;  /* 0x000000080478723c */ /* 0x044ff00000001878 */
        /* <DEDUP_REMOVED lines=97> */
[----:B------:R-:W-:Y:S06]  /*51d0*/  BAR.SYNC.DEFER_BLOCKING 0x0 ;  /* 0x0000000000007b1d */ /* 0x000fec0000010000 */
[----:B------:R-:W-:Y:S05]  /*51e0*/  BRA.U !UP1, `(.L_x_4922) ;  /* 0x0000000109f47547 */ /* 0x000fea000b800000 */
        /* <DEDUP_REMOVED lines=22> */
[----:B------:R-:W-:Y:S02]  /*5350*/  LOP3.LUT R4, R2, R9, RZ, 0x3c, !PT ;  /* 0x0000000902047212 */ /* 0x000fe400078e3cff */
        /* <DEDUP_REMOVED lines=8> */
[----:B------:R-:W-:-:S09]  /*53e0*/  ISETP.GE.U32.AND P1, PT, R7, R6, PT ;  /* 0x000000060700720c */ /* 0x000fd20003f26070 */
[----:B------:R-:W-:-:S04]  /*53f0*/  @P6 IADD3 R12, PT, PT, R12, 0x1, RZ ;  /* 0x000000010c0c6810 */ /* 0x000fc80007ffe0ff */
[----:B------:R-:W-:Y:S01]  /*5400*/  @P1 VIADD R5, R5, 0x1 ;  /* 0x0000000105051836 */ /* 0x000fe20000000000 */
[----:B------:R-:W-:Y:S01]  /*5410*/  ISETP.NE.AND P1, PT, R9, RZ, PT ;  /* 0x000000ff0900720c */ /* 0x000fe20003f25270 */
[----:B------:R-:W-:-:S03]  /*5420*/  @!P3 IMAD.MOV R12, RZ, RZ, -R12 ;  /* 0x000000ffff0cb224 */ /* 0x000fc600078e0a0c */
[----:B------:R-:W-:Y:S02]  /*5430*/  MOV R4, R5 ;  /* 0x0000000500047202 */ /* 0x000fe40000000f00 */
[----:B------:R-:W-:Y:S02]  /*5440*/  LOP3.LUT R5, RZ, R9, RZ, 0x33, !PT ;  /* 0x00000009ff057212 */ /* 0x000fe400078e33ff */
        /* <DEDUP_REMOVED lines=11> */
[C---:B------:R-:W-:Y:S02]  /*5500*/  IMAD R6, R9.reuse, R145, R6 ;  /* 0x0000009109067224 */ /* 0x040fe400078e0206 */
[----:B------:R-:W-:-:S04]  /*5510*/  IMAD.WIDE.U32 R144, R9, R144, RZ ;  /* 0x0000009009907225 */ /* 0x000fc800078e00ff */
        /* <DEDUP_REMOVED lines=10> */
.L_x_4922:
[----:B------:R-:W-:Y:S01]  /*55c0*/  UMOV UR4, URZ ;  /* 0x000000ff00047c82 */ /* 0x000fe20008000000 */
[----:B------:R-:W-:Y:S01]  /*55d0*/  IMAD.SHL.U32 R4, R144, 0x40, RZ ;  /* 0x0000004090047824 */ /* 0x000fe200078e00ff */
[----:B------:R-:W-:-:S05]  /*55e0*/  IADD3 R5, P0, PT, RZ, -UR4, RZ ;  /* 0x80000004ff057c10 */ /* 0x000fca000ff1e0ff */
[----:B------:R-:W-:-:S05]  /*55f0*/  IMAD.X R4, RZ, RZ, ~R4, P0 ;  /* 0x000000ffff047224 */ /* 0x000fca00000e0e04 */
[----:B------:R-:W-:-:S04]  /*5600*/  SHF.R.S64 R5, R5, 0x1f, R4 ;  /* 0x0000001f05057819 */ /* 0x000fc80000001004 */
[----:B------:R-:W-:-:S04]  /*5610*/  IADD3 R204, P0, PT, R5, R204, RZ ;  /* 0x000000cc05cc7210 */ /* 0x000fc80007f1e0ff */
[----:B------:R-:W-:-:S09]  /*5620*/  LEA.HI.X.SX32 R205, R4, R205, 0x1, P0 ;  /* 0x000000cd04cd7211 */ /* 0x000fd200000f0eff */
.L_x_4923:
[----:B------:R-:W1:Y:S01]  /*5630*/  LDCU.64 UR6, c[0x0][0x3c0] ;  /* 0x00007800ff0677ac */ /* 0x000e620008000a00 */
[----:B------:R-:W-:Y:S01]  /*5640*/  LOP3.LUT R5, R146, 0x1f8, RZ, 0xc0, !PT ;  /* 0x000001f892057812 */ /* 0x000fe200078ec0ff */
[----:B------:R-:W-:Y:S01]  /*5650*/  IMAD.SHL.U32 R183, R184, 0x20, RZ ;  /* 0x00000020b8b77824 */ /* 0x000fe200078e00ff */
[--C-:B------:R-:W-:Y:S01]  /*5660*/  SHF.R.U32.HI R186, RZ, 0x1, R184.reuse ;  /* 0x00000001ffba7819 */ /* 0x100fe200000116b8 */
[----:B------:R-:W-:Y:S01]  /*5670*/  IMAD.MOV.U32 R168, RZ, RZ, 0x20 ;  /* 0x00000020ffa87424 */ /* 0x000fe200078e00ff */
[----:B------:R-:W-:Y:S01]  /*5680*/  LOP3.LUT R5, R5, 0x38, R184, 0x78, !PT ;  /* 0x0000003805057812 */ /* 0x000fe200078e78b8 */
[----:B------:R-:W-:Y:S01]  /*5690*/  VIADD R193, R180, UR5 ;  /* 0x00000005b4c17c36 */ /* 0x000fe20008000000 */
[----:B------:R-:W-:Y:S02]  /*56a0*/  LOP3.LUT R183, R183, 0x7c00, RZ, 0xc0, !PT ;  /* 0x00007c00b7b77812 */ /* 0x000fe400078ec0ff */
[----:B------:R-:W-:Y:S02]  /*56b0*/  LOP3.LUT R146, R5, 0x1e00, R146, 0xf8, !PT ;  /* 0x00001e0005927812 */ /* 0x000fe400078ef892 */
[----:B------:R-:W-:-:S02]  /*56c0*/  LOP3.LUT R4, R186, 0x8, RZ, 0xc0, !PT ;  /* 0x00000008ba047812 */ /* 0x000fc400078ec0ff */
[----:B------:R-:W-:Y:S02]  /*56d0*/  LEA R217, R146, UR5, 0x1 ;  /* 0x0000000592d97c11 */ /* 0x000fe4000f8e08ff */
[----:B------:R-:W-:Y:S02]  /*56e0*/  LOP3.LUT R154, R183, 0x200, R154, 0xf8, !PT ;  /* 0x00000200b79a7812 */ /* 0x000fe400078ef89a */
[----:B------:R-:W-:Y:S01]  /*56f0*/  SEL R168, R168, 0xffffffe0, !P5 ;  /* 0xffffffe0a8a87807 */ /* 0x000fe20006800000 */
[----:B-1----:R-:W-:Y:S01]  /*5700*/  USHF.L.U32 UR4, UR6, 0x5, URZ ;  /* 0x0000000506047899 */ /* 0x002fe200080006ff */
[----:B------:R-:W-:Y:S01]  /*5710*/  @!PT LDS RZ, [RZ] ;  /* 0x00000000fffff984 */ /* 0x000fe20000000800 */
[----:B------:R-:W-:Y:S01]  /*5720*/  @!PT LDS RZ, [RZ] ;  /* 0x00000000fffff984 */ /* 0x000fe20000000800 */
[----:B------:R-:W-:Y:S01]  /*5730*/  @!PT LDS RZ, [RZ] ;  /* 0x00000000fffff984 */ /* 0x000fe20000000800 */
[----:B------:R-:W-:Y:S01]  /*5740*/  LDGSTS.E.BYPASS.LTC128B.128 [R217+0xc000], desc[UR14][R204.64] ;  /* 0x0c000000ccd97fae */ /* 0x000fe2000b981a0e */
[----:B------:R-:W-:Y:S01]  /*5750*/  USHF.L.U64.HI UR7, UR6, 0x5, UR7 ;  /* 0x0000000506077899 */ /* 0x000fe20008010207 */
[----:B------:R-:W-:Y:S01]  /*5760*/  LOP3.LUT R4, R154, R147, R4, 0xf6, !PT ;  /* 0x000000939a047212 */ /* 0x000fe200078ef604 */
[C---:B------:R-:W-:Y:S01]  /*5770*/  IMAD.IADD R194, R193.reuse, 0x1, R168 ;  /* 0x00000001c1c27824 */ /* 0x040fe200078e02a8 */
[----:B------:R-:W-:Y:S01]  /*5780*/  LDGSTS.E.BYPASS.LTC128B.128 [R217+0xe000], desc[UR14][R204.64+0x80] ;  /* 0x0e000080ccd97fae */ /* 0x000fe2000b981a0e */
[----:B------:R-:W-:Y:S01]  /*5790*/  IADD3 R6, P0, PT, R204, UR4, RZ ;  /* 0x00000004cc067c10 */ /* 0x000fe2000ff1e0ff */
[----:B------:R-:W-:Y:S01]  /*57a0*/  IMAD.IADD R193, R193, 0x1, R152 ;  /* 0x00000001c1c17824 */ /* 0x000fe200078e0298 */
[----:B------:R-:W-:Y:S01]  /*57b0*/  LEA R209, R4, UR5, 0x1 ;  /* 0x0000000504d17c11 */ /* 0x000fe2000f8e08ff */
[----:B------:R-:W-:Y:S01]  /*57c0*/  LDGSTS.E.BYPASS.LTC128B.128 [R217+0x10000], desc[UR14][R204.64+0x100] ;  /* 0x10000100ccd97fae */ /* 0x000fe2000b981a0e */
[----:B------:R-:W-:Y:S01]  /*57d0*/  IADD3.X R7, PT, PT, R205, UR7, RZ, P0, !PT ;  /* 0x00000007cd077c10 */ /* 0x000fe200087fe4ff */
[----:B------:R-:W-:Y:S01]  /*57e0*/  IMAD.IADD R185, R168, 0x1, R193 ;  /* 0x00000001a8b97824 */ /* 0x000fe200078e02c1 */
[----:B------:R-:W-:Y:S01]  /*57f0*/  IADD3 R8, P0, PT, R6, UR4, RZ ;  /* 0x0000000406087c10 */ /* 0x000fe2000ff1e0ff */
[----:B------:R-:W-:-:S02]  /*5800*/  IMAD.IADD R203, R168, 0x1, R209 ;  /* 0x00000001a8cb7824 */ /* 0x000fc400078e02d1 */
[----:B------:R-:W-:Y:S01]  /*5810*/  LDGSTS.E.BYPASS.LTC128B.128 [R217+0xc800], desc[UR14][R6.64] ;  /* 0x0c80000006d97fae */ /* 0x000fe2000b981a0e */
[----:B------:R-:W-:Y:S01]  /*5820*/  IADD3.X R9, PT, PT, R7, UR7, RZ, P0, !PT ;  /* 0x0000000707097c10 */ /* 0x000fe200087fe4ff */
[----:B------:R-:W-:Y:S01]  /*5830*/  IMAD.IADD R195, R152, 0x1, R209 ;  /* 0x0000000198c37824 */ /* 0x000fe200078e02d1 */
[----:B------:R-:W-:Y:S01]  /*5840*/  IADD3 R10, P0, PT, R8, UR4, RZ ;  /* 0x00000004080a7c10 */ /* 0x000fe2000ff1e0ff */
[----:B------:R-:W-:Y:S02]  /*5850*/  LDGSTS.E.BYPASS.LTC128B.128 [R217+0xe800], desc[UR14][R6.64+0x80] ;  /* 0x0e80008006d97fae */ /* 0x000fe4000b981a0e */
[----:B------:R-:W-:Y:S01]  /*5860*/  IMAD.IADD R192, R168, 0x1, R195 ;  /* 0x00000001a8c07824 */ /* 0x000fe200078e02c3 */
[----:B------:R-:W-:Y:S01]  /*5870*/  IADD3.X R11, PT, PT, R9, UR7, RZ, P0, !PT ;  /* 0x00000007090b7c10 */ /* 0x000fe200087fe4ff */
[----:B------:R-:W-:Y:S04]  /*5880*/  LDGSTS.E.BYPASS.LTC128B.128 [R217+0x10800], desc[UR14][R6.64+0x100] ;  /* 0x1080010006d97fae */ /* 0x000fe8000b981a0e */
[----:B------:R-:W-:Y:S04]  /*5890*/  LDGSTS.E.BYPASS.LTC128B.128 [R217+0xd000], desc[UR14][R8.64] ;  /* 0x0d00000008d97fae */ /* 0x000fe8000b981a0e */
[----:B------:R-:W-:Y:S04]  /*58a0*/  LDGSTS.E.BYPASS.LTC128B.128 [R217+0xf000], desc[UR14][R8.64+0x80] ;  /* 0x0f00008008d97fae */ /* 0x000fe8000b981a0e */
[----:B------:R-:W-:Y:S04]  /*58b0*/  LDGSTS.E.BYPASS.LTC128B.128 [R217+0x11000], desc[UR14][R8.64+0x100] ;  /* 0x1100010008d97fae */ /* 0x000fe8000b981a0e */
[----:B------:R-:W-:Y:S04]  /*58c0*/  LDGSTS.E.BYPASS.LTC128B.128 [R217+0xd800], desc[UR14][R10.64] ;  /* 0x0d8000000ad97fae */ /* 0x000fe8000b981a0e */
[----:B------:R-:W-:Y:S04]  /*58d0*/  LDGSTS.E.BYPASS.LTC128B.128 [R217+0xf800], desc[UR14][R10.64+0x80] ;  /* 0x0f8000800ad97fae */ /* 0x000fe8000b981a0e */
[----:B------:R1:W-:Y:S04]  /*58e0*/  LDGSTS.E.BYPASS.LTC128B.128 [R217+0x11800], desc[UR14][R10.64+0x100] ;  /* 0x118001000ad97fae */ /* 0x0003e8000b981a0e */
[----:B------:R-:W-:Y:S04]  /*58f0*/  LDSM.16.M88.4 R172, [R209] ;  /* 0x00000000d1ac783b */ /* 0x000fe80000000200 */
[----:B------:R-:W2:Y:S04]  /*5900*/  LDSM.16.M88.4 R144, [R180+UR5+0x6000] ;  /* 0x00600005b490783b */ /* 0x000ea80008000200 */
[----:B------:R-:W3:Y:S04]  /*5910*/  LDSM.16.M88.4 R136, [R180+UR5+0x6800] ;  /* 0x00680005b488783b */ /* 0x000ee80008000200 */
[----:B------:R-:W4:Y:S04]  /*5920*/  LDSM.16.M88.4 R28, [R180+UR5+0x7000] ;  /* 0x00700005b41c783b */ /* 0x000f280008000200 */
[----:B------:R-:W5:Y:S04]  /*5930*/  LDSM.16.M88.4 R20, [R180+UR5+0x7800] ;  /* 0x00780005b414783b */ /* 0x000f680008000200 */
[----:B------:R-:W-:Y:S04]  /*5940*/  LDSM.16.M88.4 R16, [R194+0x6000] ;  /* 0x00600000c210783b */ /* 0x000fe80000000200 */
[----:B-1----:R-:W1:Y:S04]  /*5950*/  LDSM.16.M88.4 R8, [R203] ;  /* 0x00000000cb08783b */ /* 0x002e680000000200 */
        /* <DEDUP_REMOVED lines=157> */
[C---:B------:R-:W-:Y:S01]  /*6330*/  IADD3 R6, PT, PT, R2.reuse, -0x80, RZ ;  /* 0xffffff8002067810 */ /* 0x040fe20007ffe0ff */
[----:B------:R-:W-:Y:S01]  /*6340*/  VIADD R10, R2, 0xffffffc0 ;  /* 0xffffffc0020a7836 */ /* 0x000fe20000000000 */
[----:B------:R-:W2:Y:S02]  /*6350*/  LDCU.64 UR4, c[0x0][0x3a0] ;  /* 0x00007400ff0477ac */ /* 0x000ea40008000a00 */
[----:B------:R-:W-:Y:S02]  /*6360*/  IABS R11, R6 ;  /* 0x00000006000b7213 */ /* 0x000fe40000000000 */
[----:B------:R-:W-:Y:S02]  /*6370*/  IABS R8, R10 ;  /* 0x0000000a00087213 */ /* 0x000fe40000000000 */
[-C--:B-1----:R-:W-:Y:S02]  /*6380*/  IABS R4, R5.reuse ;  /* 0x0000000500047213 */ /* 0x082fe40000000000 */
[----:B------:R-:W-:-:S02]  /*6390*/  LOP3.LUT R6, R6, R5, RZ, 0x3c, !PT ;  /* 0x0000000506067212 */ /* 0x000fc400078e3cff */
[----:B------:R-:W1:Y:S01]  /*63a0*/  I2F.RP R9, R4 ;  /* 0x0000000400097306 */ /* 0x000e620000209400 */
[----:B------:R-:W-:-:S07]  /*63b0*/  LOP3.LUT R10, R10, R5, RZ, 0x3c, !PT ;  /* 0x000000050a0a7212 */ /* 0x000fce00078e3cff */
        /* <DEDUP_REMOVED lines=24> */
[----:B------:R-:W-:Y:S02]  /*6540*/  @P6 VIADD R12, R12, 0x1 ;  /* 0x000000010c0c6836 */ /* 0x000fe40000000000 */
[----:B------:R-:W-:Y:S02]  /*6550*/  @P1 IADD3 R2, PT, PT, R2, 0x1, RZ ;  /* 0x0000000102021810 */ /* 0x000fe40007ffe0ff */
[----:B------:R-:W-:Y:S01]  /*6560*/  @!P3 IMAD.MOV R12, RZ, RZ, -R12 ;  /* 0x000000ffff0cb224 */ /* 0x000fe200078e0a0c */
[----:B------:R-:W-:Y:S02]  /*6570*/  ISETP.NE.AND P1, PT, R5, RZ, PT ;  /* 0x000000ff0500720c */ /* 0x000fe40003f25270 */
[----:B------:R-:W-:Y:S02]  /*6580*/  @!P0 IADD3 R2, PT, PT, -R2, RZ, RZ ;  /* 0x000000ff02028210 */ /* 0x000fe40007ffe1ff */
[C---:B------:R-:W-:Y:S02]  /*6590*/  SEL R4, R7.reuse, R12, !P1 ;  /* 0x0000000c07047207 */ /* 0x040fe40004800000 */
[----:B------:R-:W-:-:S03]  /*65a0*/  SEL R7, R7, R2, !P1 ;  /* 0x0000000207077207 */ /* 0x000fc60004800000 */
[----:B------:R-:W-:-:S04]  /*65b0*/  IMAD.WIDE R8, R4, 0x4, R212 ;  /* 0x0000000404087825 */ /* 0x000fc800078e02d4 */
[C---:B------:R-:W-:Y:S02]  /*65c0*/  IMAD.WIDE R10, R7.reuse, 0x4, R212 ;  /* 0x00000004070a7825 */ /* 0x040fe400078e02d4 */
        /* <DEDUP_REMOVED lines=18> */
.L_x_4925:
[----:B------:R-:W-:Y:S01]  /*66f0*/  UMOV UR4, URZ ;  /* 0x000000ff00047c82 */ /* 0x000fe20008000000 */
[----:B------:R-:W-:Y:S01]  /*6700*/  IMAD.SHL.U32 R2, R134, 0x40, RZ ;  /* 0x0000004086027824 */ /* 0x000fe200078e00ff */
[----:B------:R-:W-:-:S05]  /*6710*/  IADD3 R4, P0, PT, RZ, -UR4, RZ ;  /* 0x80000004ff047c10 */ /* 0x000fca000ff1e0ff */
[----:B------:R-:W-:-:S05]  /*6720*/  IMAD.X R2, RZ, RZ, ~R2, P0 ;  /* 0x000000ffff027224 */ /* 0x000fca00000e0e02 */
[----:B------:R-:W-:-:S04]  /*6730*/  SHF.R.S64 R5, R4, 0x1f, R2 ;  /* 0x0000001f04057819 */ /* 0x000fc80000001002 */
[----:B------:R-:W-:-:S04]  /*6740*/  IADD3 R202, P0, PT, R5, R202, RZ ;  /* 0x000000ca05ca7210 */ /* 0x000fc80007f1e0ff */
[----:B------:R-:W-:-:S09]  /*6750*/  LEA.HI.X.SX32 R201, R2, R201, 0x1, P0 ;  /* 0x000000c902c97211 */ /* 0x000fd200000f0eff */
.L_x_4926:
[C---:B------:R-:W-:Y:S01]  /*6760*/  IMAD.SHL.U32 R5, R134.reuse, 0x20, RZ ;  /* 0x0000002086057824 */ /* 0x040fe200078e00ff */
[----:B------:R-:W-:Y:S02]  /*6770*/  SHF.L.U64.HI R134, R134, 0x5, R135 ;  /* 0x0000000586867819 */ /* 0x000fe40000010287 */
[----:B------:R-:W-:Y:S02]  /*6780*/  MOV R203, R201 ;  /* 0x000000c900cb7202 */ /* 0x000fe40000000f00 */
[----:B------:R-:W-:-:S03]  /*6790*/  IADD3 R6, P0, PT, R5, R202, RZ ;  /* 0x000000ca05067210 */ /* 0x000fc60007f1e0ff */
[----:B------:R-:W-:Y:S01]  /*67a0*/  @!PT LDS RZ, [RZ] ;  /* 0x00000000fffff984 */ /* 0x000fe20000000800 */
[----:B------:R-:W-:Y:S01]  /*67b0*/  @!PT LDS RZ, [RZ] ;  /* 0x00000000fffff984 */ /* 0x000fe20000000800 */
[----:B------:R-:W-:Y:S01]  /*67c0*/  @!PT LDS RZ, [RZ] ;  /* 0x00000000fffff984 */ /* 0x000fe20000000800 */
[----:B------:R1:W-:Y:S01]  /*67d0*/  LDGSTS.E.BYPASS.LTC128B.128 [R217+0x6000], desc[UR14][R202.64] ;  /* 0x06000000cad97fae */ /* 0x0003e2000b981a0e */
[C---:B------:R-:W-:Y:S01]  /*67e0*/  IADD3 R4, P1, PT, R5.reuse, R6, RZ ;  /* 0x0000000605047210 */ /* 0x040fe20007f3e0ff */
[C---:B------:R-:W-:Y:S02]  /*67f0*/  IMAD.X R7, R134.reuse, 0x1, R201, P0 ;  /* 0x0000000186077824 */ /* 0x040fe400000e06c9 */
[----:B------:R1:W-:Y:S01]  /*6800*/  LDGSTS.E.BYPASS.LTC128B.128 [R217+0x8000], desc[UR14][R202.64+0x80] ;  /* 0x08000080cad97fae */ /* 0x0003e2000b981a0e */
[----:B------:R-:W-:Y:S01]  /*6810*/  IADD3 R8, P0, PT, R5, R4, RZ ;  /* 0x0000000405087210 */ /* 0x000fe20007f1e0ff */
[C---:B------:R-:W-:Y:S02]  /*6820*/  IMAD.X R5, R134.reuse, 0x1, R7, P1 ;  /* 0x0000000186057824 */ /* 0x040fe400008e0607 */
[----:B------:R1:W-:Y:S03]  /*6830*/  LDGSTS.E.BYPASS.LTC128B.128 [R217+0xa000], desc[UR14][R202.64+0x100] ;  /* 0x0a000100cad97fae */ /* 0x0003e6000b981a0e */
[----:B------:R-:W-:Y:S01]  /*6840*/  IADD3.X R9, PT, PT, R134, R5, RZ, P0, !PT ;  /* 0x0000000586097210 */ /* 0x000fe200007fe4ff */
        /* <DEDUP_REMOVED lines=10> */
.L_x_4924:
[----:B------:R-:W-:Y:S01]  /*68f0*/  IMAD R12, R0, 0x40, R187 ;  /* 0x00000040000c7824 */ /* 0x000fe200078e02bb */
[C---:B------:R-:W-:Y:S01]  /*6900*/  IADD3 R2, PT, PT, R199.reuse, 0x8, RZ ;  /* 0x00000008c7027810 */ /* 0x040fe20007ffe0ff */
[----:B------:R-:W2:Y:S01]  /*6910*/  S2UR UR5, SR_CgaCtaId ;  /* 0x00000000000579c3 */ /* 0x000ea20000008800 */
[----:B------:R-:W3:Y:S01]  /*6920*/  LDCU UR4, c[0x0][0x45c] ;  /* 0x00008b80ff0477ac */ /* 0x000ee20008000800 */
[C---:B-1----:R-:W-:Y:S01]  /*6930*/  VIADD R5, R12.reuse, 0xffffff80 ;  /* 0xffffff800c057836 */ /* 0x042fe20000000000 */
[C---:B------:R-:W-:Y:S01]  /*6940*/  IADD3 R6, PT, PT, R12.reuse, -0x77, RZ ;  /* 0xffffff890c067810 */ /* 0x040fe20007ffe0ff */
[C---:B------:R-:W-:Y:S01]  /*6950*/  VIADD R4, R12.reuse, 0xffffff81 ;  /* 0xffffff810c047836 */ /* 0x040fe20000000000 */
[----:B------:R-:W-:Y:S01]  /*6960*/  UMOV UR6, 0x400 ;  /* 0x0000040000067882 */ /* 0x000fe20000000000 */
[C---:B------:R-:W-:Y:S01]  /*6970*/  VIADD R7, R12.reuse, 0xffffff88 ;  /* 0xffffff880c077836 */ /* 0x040fe20000000000 */
[----:B------:R-:W-:Y:S01]  /*6980*/  ISETP.GT.AND P1, PT, R199, R5, PT ;  /* 0x00000005c700720c */ /* 0x000fe20003f24270 */
[C---:B------:R-:W-:Y:S01]  /*6990*/  VIADD R14, R12.reuse, 0xffffff90 ;  /* 0xffffff900c0e7836 */ /* 0x040fe20000000000 */
[----:B------:R-:W-:Y:S01]  /*69a0*/  ISETP.GE.AND P0, PT, R5, R198, PT ;  /* 0x000000c60500720c */ /* 0x000fe20003f06270 */
[----:B------:R-:W-:Y:S01]  /*69b0*/  VIADD R13, R12, 0xffffff91 ;  /* 0xffffff910c0d7836 */ /* 0x000fe20000000000 */
[----:B------:R-:W-:-:S02]  /*69c0*/  FSEL R148, R148, -INF , !P1 ;  /* 0xff80000094947808 */ /* 0x000fc40004800000 */
[----:B------:R-:W-:Y:S02]  /*69d0*/  ISETP.GT.AND P1, PT, R2, R5, PT ;  /* 0x000000050200720c */ /* 0x000fe40003f24270 */
[-C--:B------:R-:W-:Y:S02]  /*69e0*/  ISETP.GT.AND P3, PT, R199, R4.reuse, PT ;  /* 0x00000004c700720c */ /* 0x080fe40003f64270 */
[----:B------:R-:W-:Y:S02]  /*69f0*/  FSEL R10, R150, -INF , !P1 ;  /* 0xff800000960a7808 */ /* 0x000fe40004800000 */
[----:B------:R-:W-:Y:S02]  /*6a00*/  ISETP.GE.AND P6, PT, R5, R197, PT ;  /* 0x000000c50500720c */ /* 0x000fe40003fc6270 */
[----:B------:R-:W-:Y:S02]  /*6a10*/  ISETP.GT.AND P1, PT, R2, R4, PT ;  /* 0x000000040200720c */ /* 0x000fe40003f24270 */
[----:B------:R-:W-:Y:S01]  /*6a20*/  FSEL R5, R148, -INF , !P0 ;  /* 0xff80000094057808 */ /* 0x000fe20004000000 */
[----:B--2---:R-:W-:Y:S01]  /*6a30*/  ULEA UR5, UR5, UR6, 0x18 ;  /* 0x0000000605057291 */ /* 0x004fe2000f8ec0ff */
[----:B------:R-:W-:-:S02]  /*6a40*/  FSEL R11, R149, -INF , !P3 ;  /* 0xff800000950b7808 */ /* 0x000fc40005800000 */
[C---:B------:R-:W-:Y:S02]  /*6a50*/  ISETP.GE.AND P0, PT, R4.reuse, R198, PT ;  /* 0x000000c60400720c */ /* 0x040fe40003f06270 */
[----:B------:R-:W-:Y:S02]  /*6a60*/  ISETP.GE.AND P3, PT, R4, R197, PT ;  /* 0x000000c50400720c */ /* 0x000fe40003f66270 */
[----:B------:R-:W-:Y:S02]  /*6a70*/  FSEL R4, R151, -INF , !P1 ;  /* 0xff80000097047808 */ /* 0x000fe40004800000 */
[----:B------:R-:W-:Y:S02]  /*6a80*/  FSEL R10, R10, -INF , !P6 ;  /* 0xff8000000a0a7808 */ /* 0x000fe40007000000 */
[-C--:B------:R-:W-:Y:S02]  /*6a90*/  ISETP.GT.AND P6, PT, R199, R7.reuse, PT ;  /* 0x00000007c700720c */ /* 0x080fe40003fc4270 */
[----:B------:R-:W-:-:S02]  /*6aa0*/  ISETP.GT.AND P1, PT, R2, R7, PT ;  /* 0x000000070200720c */ /* 0x000fc40003f24270 */
[----:B------:R-:W-:Y:S02]  /*6ab0*/  FSEL R11, R11, -INF , !P0 ;  /* 0xff8000000b0b7808 */ /* 0x000fe40004000000 */
[----:B------:R-:W-:Y:S02]  /*6ac0*/  FSEL R4, R4, -INF , !P3 ;  /* 0xff80000004047808 */ /* 0x000fe40005800000 */
[----:B------:R-:W-:Y:S02]  /*6ad0*/  ISETP.GE.AND P0, PT, R7, R198, PT ;  /* 0x000000c60700720c */ /* 0x000fe40003f06270 */
[----:B------:R-:W-:Y:S02]  /*6ae0*/  FSEL R144, R144, -INF , !P6 ;  /* 0xff80000090907808 */ /* 0x000fe40007000000 */
[----:B------:R-:W-:Y:S02]  /*6af0*/  ISETP.GT.AND P3, PT, R199, R6, PT ;  /* 0x00000006c700720c */ /* 0x000fe40003f64270 */
[----:B------:R-:W-:-:S02]  /*6b00*/  ISETP.GE.AND P6, PT, R7, R197, PT ;  /* 0x000000c50700720c */ /* 0x000fc40003fc6270 */
[----:B------:R-:W-:Y:S02]  /*6b10*/  FSEL R8, R146, -INF , !P1 ;  /* 0xff80000092087808 */ /* 0x000fe40004800000 */
[----:B------:R-:W-:Y:S02]  /*6b20*/  ISETP.GT.AND P1, PT, R2, R6, PT ;  /* 0x000000060200720c */ /* 0x000fe40003f24270 */
[----:B------:R-:W-:Y:S02]  /*6b30*/  FSEL R7, R144, -INF , !P0 ;  /* 0xff80000090077808 */ /* 0x000fe40004000000 */
[----:B------:R-:W-:Y:S02]  /*6b40*/  FSEL R9, R145, -INF , !P3 ;  /* 0xff80000091097808 */ /* 0x000fe40005800000 */
[C---:B------:R-:W-:Y:S02]  /*6b50*/  ISETP.GE.AND P0, PT, R6.reuse, R198, PT ;  /* 0x000000c60600720c */ /* 0x040fe40003f06270 */
[----:B------:R-:W-:-:S02]  /*6b60*/  ISETP.GE.AND P3, PT, R6, R197, PT ;  /* 0x000000c50600720c */ /* 0x000fc40003f66270 */
[----:B------:R-:W-:Y:S02]  /*6b70*/  FSEL R8, R8, -INF , !P6 ;  /* 0xff80000008087808 */ /* 0x000fe40007000000 */
[----:B------:R-:W-:Y:S02]  /*6b80*/  FSEL R6, R147, -INF , !P1 ;  /* 0xff80000093067808 */ /* 0x000fe40004800000 */
[-C--:B------:R-:W-:Y:S02]  /*6b90*/  ISETP.GT.AND P6, PT, R199, R14.reuse, PT ;  /* 0x0000000ec700720c */ /* 0x080fe40003fc4270 */
[----:B------:R-:W-:Y:S02]  /*6ba0*/  ISETP.GT.AND P1, PT, R2, R14, PT ;  /* 0x0000000e0200720c */ /* 0x000fe40003f24270 */
[----:B------:R-:W-:Y:S02]  /*6bb0*/  FSEL R9, R9, -INF , !P0 ;  /* 0xff80000009097808 */ /* 0x000fe40004000000 */
[----:B------:R-:W-:-:S02]  /*6bc0*/  ISETP.GE.AND P0, PT, R14, R198, PT ;  /* 0x000000c60e00720c */ /* 0x000fc40003f06270 */
[----:B------:R-:W-:Y:S02]  /*6bd0*/  FSEL R140, R140, -INF , !P6 ;  /* 0xff8000008c8c7808 */ /* 0x000fe40007000000 */
[----:B------:R-:W-:Y:S02]  /*6be0*/  FSEL R6, R6, -INF , !P3 ;  /* 0xff80000006067808 */ /* 0x000fe40005800000 */
[----:B------:R-:W-:Y:S02]  /*6bf0*/  ISETP.GE.AND P6, PT, R14, R197, PT ;  /* 0x000000c50e00720c */ /* 0x000fe40003fc6270 */
[----:B------:R-:W-:Y:S02]  /*6c00*/  ISETP.GT.AND P3, PT, R199, R13, PT ;  /* 0x0000000dc700720c */ /* 0x000fe40003f64270 */
[----:B------:R-:W-:Y:S02]  /*6c10*/  FSEL R142, R142, -INF , !P1 ;  /* 0xff8000008e8e7808 */ /* 0x000fe40004800000 */
[----:B------:R-:W-:-:S02]  /*6c20*/  IADD3 R14, PT, PT, R12, -0x68, RZ ;  /* 0xffffff980c0e7810 */ /* 0x000fc40007ffe0ff */
[----:B------:R-:W-:Y:S02]  /*6c30*/  FSEL R167, R140, -INF , !P0 ;  /* 0xff8000008ca77808 */ /* 0x000fe40004000000 */
[----:B------:R-:W-:Y:S02]  /*6c40*/  ISETP.GE.AND P0, PT, R13, R198, PT ;  /* 0x000000c60d00720c */ /* 0x000fe40003f06270 */
        /* <DEDUP_REMOVED lines=13> */
[----:B------:R-:W-:Y:S01]  /*6d20*/  ISETP.GE.AND P6, PT, R14, R197, PT ;  /* 0x000000c50e00720c */ /* 0x000fe20003fc6270 */
[----:B------:R-:W-:Y:S01]  /*6d30*/  VIADD R14, R12, 0xffffffa0 ;  /* 0xffffffa00c0e7836 */ /* 0x000fe20000000000 */
[-C--:B------:R-:W-:Y:S02]  /*6d40*/  ISETP.GT.AND P3, PT, R199, R13.reuse, PT ;  /* 0x0000000dc700720c */ /* 0x080fe40003f64270 */
[----:B------:R-:W-:Y:S02]  /*6d50*/  FSEL R136, R138, -INF , !P1 ;  /* 0xff8000008a887808 */ /* 0x000fe40004800000 */
[----:B------:R-:W-:-:S02]  /*6d60*/  ISETP.GT.AND P1, PT, R2, R13, PT ;  /* 0x0000000d0200720c */ /* 0x000fc40003f24270 */
[----:B------:R-:W-:Y:S02]  /*6d70*/  FSEL R135, R137, -INF , !P3 ;  /* 0xff80000089877808 */ /* 0x000fe40005800000 */
[C---:B------:R-:W-:Y:S02]  /*6d80*/  ISETP.GE.AND P0, PT, R13.reuse, R198, PT ;  /* 0x000000c60d00720c */ /* 0x040fe40003f06270 */
[----:B------:R-:W-:Y:S02]  /*6d90*/  ISETP.GE.AND P3, PT, R13, R197, PT ;  /* 0x000000c50d00720c */ /* 0x000fe40003f66270 */
[----:B------:R-:W-:Y:S02]  /*6da0*/  FSEL R134, R139, -INF , !P1 ;  /* 0xff8000008b867808 */ /* 0x000fe40004800000 */
[----:B------:R-:W-:Y:S02]  /*6db0*/  FSEL R136, R136, -INF , !P6 ;  /* 0xff80000088887808 */ /* 0x000fe40007000000 */
[----:B------:R-:W-:-:S02]  /*6dc0*/  IADD3 R13, PT, PT, R12, -0x5f, RZ ;  /* 0xffffffa10c0d7810 */ /* 0x000fc40007ffe0ff */
[----:B------:R-:W-:Y:S02]  /*6dd0*/  ISETP.GT.AND P6, PT, R199, R14, PT ;  /* 0x0000000ec700720c */ /* 0x000fe40003fc4270 */
[----:B------:R-:W-:Y:S02]  /*6de0*/  FSEL R135, R135, -INF , !P0 ;  /* 0xff80000087877808 */ /* 0x000fe40004000000 */
[----:B------:R-:W-:Y:S02]  /*6df0*/  FSEL R134, R134, -INF , !P3 ;  /* 0xff80000086867808 */ /* 0x000fe40005800000 */
[----:B------:R-:W-:Y:S02]  /*6e00*/  ISETP.GE.AND P0, PT, R14, R198, PT ;  /* 0x000000c60e00720c */ /* 0x000fe40003f06270 */
[----:B------:R-:W-:Y:S02]  /*6e10*/  ISETP.GT.AND P1, PT, R2, R14, PT ;  /* 0x0000000e0200720c */ /* 0x000fe40003f24270 */
[----:B------:R-:W-:-:S02]  /*6e20*/  FSEL R32, R32, -INF , !P6 ;  /* 0xff80000020207808 */ /* 0x000fc40007000000 */
[-C--:B------:R-:W-:Y:S02]  /*6e30*/  ISETP.GT.AND P3, PT, R199, R13.reuse, PT ;  /* 0x0000000dc700720c */ /* 0x080fe40003f64270 */
[----:B------:R-:W-:Y:S02]  /*6e40*/  FSEL R189, R32, -INF , !P0 ;  /* 0xff80000020bd7808 */ /* 0x000fe40004000000 */
[----:B------:R-:W-:Y:S02]  /*6e50*/  FSEL R34, R34, -INF , !P1 ;  /* 0xff80000022227808 */ /* 0x000fe40004800000 */
[----:B------:R-:W-:Y:S02]  /*6e60*/  FSEL R33, R33, -INF , !P3 ;  /* 0xff80000021217808 */ /* 0x000fe40005800000 */
[----:B------:R-:W-:Y:S02]  /*6e70*/  ISETP.GE.AND P0, PT, R13, R198, PT ;  /* 0x000000c60d00720c */ /* 0x000fe40003f06270 */
[----:B------:R-:W-:-:S02]  /*6e80*/  ISETP.GT.AND P1, PT, R2, R13, PT ;  /* 0x0000000d0200720c */ /* 0x000fc40003f24270 */
[-C--:B------:R-:W-:Y:S01]  /*6e90*/  ISETP.GE.AND P3, PT, R13, R197.reuse, PT ;  /* 0x000000c50d00720c */ /* 0x080fe20003f66270 */
[----:B------:R-:W-:Y:S01]  /*6ea0*/  VIADD R13, R12, 0xffffffa8 ;  /* 0xffffffa80c0d7836 */ /* 0x000fe20000000000 */
[----:B------:R-:W-:Y:S02]  /*6eb0*/  ISETP.GE.AND P6, PT, R14, R197, PT ;  /* 0x000000c50e00720c */ /* 0x000fe40003fc6270 */
[----:B------:R-:W-:Y:S02]  /*6ec0*/  FSEL R35, R35, -INF , !P1 ;  /* 0xff80000023237808 */ /* 0x000fe40004800000 */
[----:B------:R-:W-:Y:S02]  /*6ed0*/  FSEL R178, R34, -INF , !P6 ;  /* 0xff80000022b27808 */ /* 0x000fe40007000000 */
[----:B------:R-:W-:Y:S02]  /*6ee0*/  ISETP.GT.AND P6, PT, R199, R13, PT ;  /* 0x0000000dc700720c */ /* 0x000fe40003fc4270 */
[----:B------:R-:W-:-:S02]  /*6ef0*/  FSEL R191, R33, -INF , !P0 ;  /* 0xff80000021bf7808 */ /* 0x000fc40004000000 */
[----:B------:R-:W-:Y:S02]  /*6f00*/  IADD3 R14, PT, PT, R12, -0x57, RZ ;  /* 0xffffffa90c0e7810 */ /* 0x000fe40007ffe0ff */
[----:B------:R-:W-:Y:S02]  /*6f10*/  ISETP.GE.AND P0, PT, R13, R198, PT ;  /* 0x000000c60d00720c */ /* 0x000fe40003f06270 */
[----:B------:R-:W-:Y:S02]  /*6f20*/  FSEL R28, R28, -INF , !P6 ;  /* 0xff8000001c1c7808 */ /* 0x000fe40007000000 */
[----:B------:R-:W-:Y:S02]  /*6f30*/  FSEL R180, R35, -INF , !P3 ;  /* 0xff80000023b47808 */ /* 0x000fe40005800000 */
[----:B------:R-:W-:Y:S02]  /*6f40*/  ISETP.GT.AND P1, PT, R2, R13, PT ;  /* 0x0000000d0200720c */ /* 0x000fe40003f24270 */
[----:B------:R-:W-:Y:S01]  /*6f50*/  ISETP.GE.AND P6, PT, R13, R197, PT ;  /* 0x000000c50d00720c */ /* 0x000fe20003fc6270 */
[----:B------:R-:W-:Y:S01]  /*6f60*/  VIADD R13, R12, 0xffffffb0 ;  /* 0xffffffb00c0d7836 */ /* 0x000fe20000000000 */
[----:B------:R-:W-:-:S02]  /*6f70*/  ISETP.GT.AND P3, PT, R199, R14, PT ;  /* 0x0000000ec700720c */ /* 0x000fc40003f64270 */
[----:B------:R-:W-:Y:S02]  /*6f80*/  FSEL R179, R28, -INF , !P0 ;  /* 0xff8000001cb37808 */ /* 0x000fe40004000000 */
[----:B------:R-:W-:Y:S02]  /*6f90*/  ISETP.GT.AND P0, PT, R2, R14, PT ;  /* 0x0000000e0200720c */ /* 0x000fe40003f04270 */
[----:B------:R-:W-:Y:S02]  /*6fa0*/  FSEL R30, R30, -INF , !P1 ;  /* 0xff8000001e1e7808 */ /* 0x000fe40004800000 */
[----:B------:R-:W-:Y:S02]  /*6fb0*/  FSEL R29, R29, -INF , !P3 ;  /* 0xff8000001d1d7808 */ /* 0x000fe40005800000 */
[C---:B------:R-:W-:Y:S02]  /*6fc0*/  ISETP.GE.AND P1, PT, R14.reuse, R198, PT ;  /* 0x000000c60e00720c */ /* 0x040fe40003f26270 */
[----:B------:R-:W-:-:S02]  /*6fd0*/  ISETP.GE.AND P3, PT, R14, R197, PT ;  /* 0x000000c50e00720c */ /* 0x000fc40003f66270 */
[----:B------:R-:W-:Y:S02]  /*6fe0*/  FSEL R31, R31, -INF , !P0 ;  /* 0xff8000001f1f7808 */ /* 0x000fe40004000000 */
[----:B------:R-:W-:Y:S02]  /*6ff0*/  ISETP.GT.AND P0, PT, R199, R13, PT ;  /* 0x0000000dc700720c */ /* 0x000fe40003f04270 */
[----:B------:R-:W-:Y:S02]  /*7000*/  IADD3 R14, PT, PT, R12, -0x4f, RZ ;  /* 0xffffffb10c0e7810 */ /* 0x000fe40007ffe0ff */
[----:B------:R-:W-:Y:S02]  /*7010*/  FSEL R176, R30, -INF , !P6 ;  /* 0xff8000001eb07808 */ /* 0x000fe40007000000 */
[----:B------:R-:W-:Y:S02]  /*7020*/  FSEL R177, R29, -INF , !P1 ;  /* 0xff8000001db17808 */ /* 0x000fe40004800000 */
[----:B------:R-:W-:-:S02]  /*7030*/  FSEL R142, R31, -INF , !P3 ;  /* 0xff8000001f8e7808 */ /* 0x000fc40005800000 */
[C---:B------:R-:W-:Y:S02]  /*7040*/  ISETP.GE.AND P6, PT, R13.reuse, R198, PT ;  /* 0x000000c60d00720c */ /* 0x040fe40003fc6270 */
[----:B------:R-:W-:Y:S02]  /*7050*/  ISETP.GT.AND P1, PT, R2, R13, PT ;  /* 0x0000000d0200720c */ /* 0x000fe40003f24270 */
[----:B------:R-:W-:Y:S01]  /*7060*/  ISETP.GE.AND P3, PT, R13, R197, PT ;  /* 0x000000c50d00720c */ /* 0x000fe20003f66270 */
[----:B------:R-:W-:Y:S01]  /*7070*/  VIADD R13, R12, 0xffffffb8 ;  /* 0xffffffb80c0d7836 */ /* 0x000fe20000000000 */
[----:B------:R-:W-:Y:S02]  /*7080*/  FSEL R24, R24, -INF , !P0 ;  /* 0xff80000018187808 */ /* 0x000fe40004000000 */
[----:B------:R-:W-:Y:S02]  /*7090*/  ISETP.GT.AND P0, PT, R199, R14, PT ;  /* 0x0000000ec700720c */ /* 0x000fe40003f04270 */
[----:B------:R-:W-:-:S02]  /*70a0*/  IADD3 R12, PT, PT, R12, -0x47, RZ ;  /* 0xffffffb90c0c7810 */ /* 0x000fc40007ffe0ff */
[----:B------:R-:W-:Y:S02]  /*70b0*/  FSEL R163, R24, -INF , !P6 ;  /* 0xff80000018a37808 */ /* 0x000fe40007000000 */
[----:B------:R-:W-:Y:S02]  /*70c0*/  FSEL R26, R26, -INF , !P1 ;  /* 0xff8000001a1a7808 */ /* 0x000fe40004800000 */
[----:B------:R-:W-:Y:S02]  /*70d0*/  FSEL R25, R25, -INF , !P0 ;  /* 0xff80000019197808 */ /* 0x000fe40004000000 */
[C---:B------:R-:W-:Y:S02]  /*70e0*/  ISETP.GT.AND P6, PT, R2.reuse, R14, PT ;  /* 0x0000000e0200720c */ /* 0x040fe40003fc4270 */
[C---:B------:R-:W-:Y:S02]  /*70f0*/  ISETP.GT.AND P1, PT, R2.reuse, R13, PT ;  /* 0x0000000d0200720c */ /* 0x040fe40003f24270 */
[----:B------:R-:W-:-:S02]  /*7100*/  ISETP.GT.AND P0, PT, R2, R12, PT ;  /* 0x0000000c0200720c */ /* 0x000fc40003f04270 */
[----:B------:R-:W-:Y:S02]  /*7110*/  FMNMX3.FTZ R2, R132, R5, R11, !PT ;  /* 0x0000000584027276 */ /* 0x000fe4000781000b */
[----:B------:R-:W-:Y:S02]  /*7120*/  FMNMX3.FTZ R15, R3, R10, R4, !PT ;  /* 0x0000000a030f7276 */ /* 0x000fe40007810004 */
[----:B------:R-:W-:Y:S02]  /*7130*/  FSEL R158, R175, -INF , !P0 ;  /* 0xff800000af9e7808 */ /* 0x000fe40004000000 */
[----:B------:R-:W-:Y:S02]  /*7140*/  FMNMX3.FTZ R2, R2, R7, R9, !PT ;  /* 0x0000000702027276 */ /* 0x000fe40007810009 */
[----:B------:R-:W-:Y:S02]  /*7150*/  FMNMX3.FTZ R15, R15, R8, R6, !PT ;  /* 0x000000080f0f7276 */ /* 0x000fe40007810006 */
[----:B------:R-:W-:-:S02]  /*7160*/  FSEL R160, R174, -INF , !P1 ;  /* 0xff800000aea07808 */ /* 0x000fc40004800000 */
[C---:B------:R-:W-:Y:S02]  /*7170*/  ISETP.GT.AND P0, PT, R199.reuse, R12, PT ;  /* 0x0000000cc700720c */ /* 0x040fe40003f04270 */
[----:B------:R-:W-:Y:S02]  /*7180*/  ISETP.GT.AND P1, PT, R199, R13, PT ;  /* 0x0000000dc700720c */ /* 0x000fe40003f24270 */
[----:B------:R-:W-:Y:S02]  /*7190*/  FMNMX3.FTZ R2, R2, R167, R169, !PT ;  /* 0x000000a702027276 */ /* 0x000fe400078100a9 */
[----:B------:R-:W-:Y:S02]  /*71a0*/  FMNMX3.FTZ R15, R15, R188, R170, !PT ;  /* 0x000000bc0f0f7276 */ /* 0x000fe400078100aa */
[----:B------:R-:W-:Y:S02]  /*71b0*/  FSEL R141, R173, -INF , !P0 ;  /* 0xff800000ad8d7808 */ /* 0x000fe40004000000 */
[----:B------:R-:W-:-:S02]  /*71c0*/  FSEL R143, R172, -INF , !P1 ;  /* 0xff800000ac8f7808 */ /* 0x000fc40004800000 */
[----:B------:R-:W-:Y:S02]  /*71d0*/  ISETP.GE.AND P0, PT, R13, R198, PT ;  /* 0x000000c60d00720c */ /* 0x000fe40003f06270 */
[----:B------:R-:W-:Y:S02]  /*71e0*/  FMNMX3.FTZ R2, R2, R165, R135, !PT ;  /* 0x000000a502027276 */ /* 0x000fe40007810087 */
[----:B------:R-:W-:Y:S02]  /*71f0*/  FMNMX3.FTZ R15, R15, R136, R134, !PT ;  /* 0x000000880f0f7276 */ /* 0x000fe40007810086 */
[----:B------:R-:W-:Y:S02]  /*7200*/  FSEL R164, R26, -INF , !P3 ;  /* 0xff8000001aa47808 */ /* 0x000fe40005800000 */
[----:B------:R-:W-:Y:S02]  /*7210*/  FSEL R143, R143, -INF , !P0 ;  /* 0xff8000008f8f7808 */ /* 0x000fe40004000000 */
[----:B------:R-:W-:-:S02]  /*7220*/  FSEL R27, R27, -INF , !P6 ;  /* 0xff8000001b1b7808 */ /* 0x000fc40007000000 */
[-C--:B------:R-:W-:Y:S02]  /*7230*/  ISETP.GE.AND P3, PT, R12, R198.reuse, PT ;  /* 0x000000c60c00720c */ /* 0x080fe40003f66270 */
[-C--:B------:R-:W-:Y:S02]  /*7240*/  ISETP.GE.AND P0, PT, R13, R197.reuse, PT ;  /* 0x000000c50d00720c */ /* 0x080fe40003f06270 */
[C---:B------:R-:W-:Y:S02]  /*7250*/  ISETP.GE.AND P6, PT, R14.reuse, R198, PT ;  /* 0x000000c60e00720c */ /* 0x040fe40003fc6270 */
[----:B------:R-:W-:Y:S02]  /*7260*/  ISETP.GE.AND P1, PT, R14, R197, PT ;  /* 0x000000c50e00720c */ /* 0x000fe40003f26270 */
[----:B------:R-:W-:Y:S02]  /*7270*/  FMNMX3.FTZ R2, R2, R189, R191, !PT ;  /* 0x000000bd02027276 */ /* 0x000fe400078100bf */
[----:B------:R-:W-:-:S02]  /*7280*/  FMNMX3.FTZ R13, R15, R178, R180, !PT ;  /* 0x000000b20f0d7276 */ /* 0x000fc400078100b4 */
[----:B------:R-:W-:Y:S02]  /*7290*/  FSEL R141, R141, -INF , !P3 ;  /* 0xff8000008d8d7808 */ /* 0x000fe40005800000 */
[----:B------:R-:W-:Y:S02]  /*72a0*/  FSEL R161, R25, -INF , !P6 ;  /* 0xff80000019a17808 */ /* 0x000fe40007000000 */
[----:B------:R-:W-:Y:S02]  /*72b0*/  FMNMX3.FTZ R2, R2, R179, R177, !PT ;  /* 0x000000b302027276 */ /* 0x000fe400078100b1 */
[----:B------:R-:W-:Y:S02]  /*72c0*/  ISETP.GE.AND P3, PT, R12, R197, PT ;  /* 0x000000c50c00720c */ /* 0x000fe40003f66270 */
        /* <DEDUP_REMOVED lines=8> */
[----:B------:R-:W-:Y:S01]  /*7350*/  LEA R185, R133, UR5, 0x1 ;  /* 0x0000000585b97c11 */ /* 0x000fe2000f8e08ff */
[----:B------:R-:W1:Y:S01]  /*7360*/  SHFL.BFLY PT, R15, R14, 0x2, 0x1f ;  /* 0x0c401f000e0f7f89 */ /* 0x000e6200000e0000 */
[----:B------:R-:W-:Y:S02]  /*7370*/  SEL R155, R181, 0xffffffe0, !P5 ;  /* 0xffffffe0b59b7807 */ /* 0x000fe40006800000 */
[C---:B------:R-:W-:Y:S01]  /*7380*/  IADD3 R16, PT, PT, R185.reuse, 0xc000, RZ ;  /* 0x0000c000b9107810 */ /* 0x040fe20007ffe0ff */
[----:B------:R-:W2:Y:S01]  /*7390*/  SHFL.BFLY PT, R13, R12, 0x2, 0x1f ;  /* 0x0c401f000c0d7f89 */ /* 0x000ea200000e0000 */
[----:B------:R-:W-:Y:S01]  /*73a0*/  VIADD R156, R185, 0xc040 ;  /* 0x0000c040b99c7836 */ /* 0x000fe20000000000 */
[----:B------:R-:W-:Y:S01]  /*73b0*/  @P4 IADD3 R209, PT, PT, R0, -0x3, RZ ;  /* 0xfffffffd00d14810 */ /* 0x000fe20007ffe0ff */
[----:B------:R-:W-:Y:S01]  /*73c0*/  IMAD.IADD R159, R155, 0x1, R185 ;  /* 0x000000019b9f7824 */ /* 0x000fe200078e02b9 */
[----:B------:R-:W-:-:S04]  /*73d0*/  @P2 IADD3 R156, PT, PT, R16, -0x40, RZ ;  /* 0xffffffc0109c2810 */ /* 0x000fc80007ffe0ff */
[----:B------:R-:W-:Y:S01]  /*73e0*/  LDSM.16.MT88.4 R20, [R159+0xc000] ;  /* 0x00c000009f14783b */ /* 0x000fe20000004200 */
[----:B------:R-:W-:-:S03]  /*73f0*/  IMAD.IADD R155, R155, 0x1, R156 ;  /* 0x000000019b9b7824 */ /* 0x000fc600078e029c */
[----:B------:R-:W-:Y:S01]  /*7400*/  LDSM.16.MT88.4 R28, [R156] ;  /* 0x000000009c1c783b */ /* 0x000fe20000004200 */
        /* <DEDUP_REMOVED lines=174> */
[--C-:B------:R-:W-:Y:S01]  /*7ef0*/  FFMA.FTZ R174, R189, UR4, -R140.reuse ;  /* 0x00000004bdae7c23 */ /* 0x100fe2000801088c */
[--C-:B------:R-:W-:Y:S01]  /*7f00*/  FFMA.FTZ R173, R191, UR4, -R140.reuse ;  /* 0x00000004bfad7c23 */ /* 0x100fe2000801088c */
[----:B------:R-:W-:Y:S01]  /*7f10*/  MUFU.EX2 R168, R168 ;  /* 0x000000a800a87308 */ /* 0x000fe20000000800 */
[--C-:B------:R-:W-:Y:S01]  /*7f20*/  FFMA.FTZ R178, R176, UR4, -R157.reuse ;  /* 0x00000004b0b27c23 */ /* 0x100fe2000801089d */
[--C-:B------:R-:W-:Y:S01]  /*7f30*/  FFMA.FTZ R179, R142, UR4, -R157.reuse ;  /* 0x000000048eb37c23 */ /* 0x100fe2000801089d */
[C---:B------:R-:W-:Y:S01]  /*7f40*/  HMMA.16816.F32 R32, R4.reuse, R120, R32 ;  /* 0x000000780420723c */ /* 0x040fe20000001820 */
[----:B------:R-:W-:Y:S01]  /*7f50*/  MUFU.EX2 R165, R165 ;  /* 0x000000a500a57308 */ /* 0x000fe20000000800 */
[--C-:B------:R-:W-:Y:S01]  /*7f60*/  FFMA.FTZ R180, R180, UR4, -R157.reuse ;  /* 0x00000004b4b47c23 */ /* 0x100fe2000801089d */
[--C-:B------:R-:W-:Y:S01]  /*7f70*/  FFMA.FTZ R189, R162, UR4, -R157.reuse ;  /* 0x00000004a2bd7c23 */ /* 0x100fe2000801089d */
[----:B------:R-:W-:Y:S01]  /*7f80*/  FFMA.FTZ R161, R161, UR4, -R140 ;  /* 0x00000004a1a17c23 */ /* 0x000fe2000801088c */
[----:B------:R-:W-:Y:S01]  /*7f90*/  MUFU.EX2 R171, R171 ;  /* 0x000000ab00ab7308 */ /* 0x000fe20000000800 */
[--C-:B------:R-:W-:Y:S01]  /*7fa0*/  FFMA.FTZ R158, R158, UR4, -R157.reuse ;  /* 0x000000049e9e7c23 */ /* 0x100fe2000801089d */
[----:B------:R-:W-:Y:S01]  /*7fb0*/  FFMA.FTZ R160, R160, UR4, -R157 ;  /* 0x00000004a0a07c23 */ /* 0x000fe2000801089d */
[----:B------:R-:W-:Y:S01]  /*7fc0*/  HMMA.16816.F32 R100, R4, R122, R100 ;  /* 0x0000007a0464723c */ /* 0x000fe20000001864 */
[----:B------:R-:W-:Y:S01]  /*7fd0*/  LDSM.16.MT88.4 R120, [R185+0xe800] ;  /* 0x00e80000b978783b */ /* 0x000fe20000004200 */
[----:B------:R-:W2:Y:S01]  /*7fe0*/  MUFU.EX2 R170, R170 ;  /* 0x000000aa00aa7308 */ /* 0x000ea20000000800 */
[----:B------:R-:W-:Y:S01]  /*7ff0*/  FFMA.FTZ R152, R215, R151, R152 ;  /* 0x00000097d7987223 */ /* 0x000fe20000010098 */
[----:B------:R-:W-:-:S02]  /*8000*/  FFMA.FTZ R3, R211, R3, R154 ;  /* 0x00000003d3037223 */ /* 0x000fc4000001009a */
[----:B------:R-:W-:Y:S01]  /*8010*/  MUFU.EX2 R169, R169 ;  /* 0x000000a900a97308 */ /* 0x000fe20000000800 */
[----:B------:R-:W-:Y:S01]  /*8020*/  FADD.FTZ R145, R145, R152 ;  /* 0x0000009891917221 */ /* 0x000fe20000010000 */
[C---:B---3--:R-:W-:Y:S01]  /*8030*/  HMMA.16816.F32 R76, R4.reuse, R112, R76 ;  /* 0x00000070044c723c */ /* 0x048fe2000000184c */
[----:B------:R-:W-:Y:S01]  /*8040*/  FADD.FTZ R146, R146, R3 ;  /* 0x0000000392927221 */ /* 0x000fe20000010000 */
[----:B------:R-:W3:Y:S01]  /*8050*/  MUFU.EX2 R172, R172 ;  /* 0x000000ac00ac7308 */ /* 0x000ee20000000800 */
[----:B------:R-:W-:Y:S01]  /*8060*/  FADD.FTZ R148, R148, R145 ;  /* 0x0000009194947221 */ /* 0x000fe20000010000 */
[-C--:B------:R-:W-:Y:S01]  /*8070*/  MOV R3, R2.reuse ;  /* 0x0000000200037202 */ /* 0x080fe20000000f00 */
[----:B------:R-:W-:Y:S01]  /*8080*/  FADD.FTZ R149, R149, R146 ;  /* 0x0000009295957221 */ /* 0x000fe20000010000 */
[----:B------:R-:W-:Y:S01]  /*8090*/  MUFU.EX2 R174, R174 ;  /* 0x000000ae00ae7308 */ /* 0x000fe20000000800 */
[----:B------:R-:W-:Y:S01]  /*80a0*/  FADD.FTZ R147, R147, R148 ;  /* 0x0000009493937221 */ /* 0x000fe20000010000 */
[----:B------:R-:W-:Y:S01]  /*80b0*/  HMMA.16816.F32 R80, R4, R114, R80 ;  /* 0x000000720450723c */ /* 0x000fe20000001850 */
[----:B------:R-:W-:Y:S01]  /*80c0*/  LDSM.16.MT88.4 R112, [R159+0xc800] ;  /* 0x00c800009f70783b */ /* 0x000fe20000004200 */
[----:B------:R-:W3:Y:S01]  /*80d0*/  MUFU.EX2 R173, R173 ;  /* 0x000000ad00ad7308 */ /* 0x000ee20000000800 */
[----:B------:R-:W-:Y:S01]  /*80e0*/  FADD.FTZ R150, R150, R149 ;  /* 0x0000009596967221 */ /* 0x000fe20000010000 */
[----:B------:R-:W-:-:S02]  /*80f0*/  @P4 MOV R3, R2 ;  /* 0x0000000200034202 */ /* 0x000fc40000000f00 */
[----:B------:R-:W-:Y:S02]  /*8100*/  MUFU.EX2 R188, R188 ;  /* 0x000000bc00bc7308 */ /* 0x000fe40000000800 */
[C---:B-1----:R-:W-:Y:S02]  /*8110*/  HMMA.16816.F32 R84, R4.reuse, R108, R84 ;  /* 0x0000006c0454723c */ /* 0x042fe40000001854 */
[----:B------:R-:W-:Y:S04]  /*8120*/  MUFU.EX2 R175, R175 ;  /* 0x000000af00af7308 */ /* 0x000fe80000000800 */
[----:B------:R-:W-:Y:S02]  /*8130*/  MUFU.EX2 R177, R177 ;  /* 0x000000b100b17308 */ /* 0x000fe40000000800 */
[C---:B------:R-:W-:Y:S01]  /*8140*/  HMMA.16816.F32 R88, R4.reuse, R110, R88 ;  /* 0x0000006e0458723c */ /* 0x040fe20000001858 */
[----:B------:R-:W1:Y:S01]  /*8150*/  LDSM.16.MT88.4 R108, [R185+0xc800] ;  /* 0x00c80000b96c783b */ /* 0x000e620000004200 */
[----:B------:R4:W1:Y:S04]  /*8160*/  MUFU.EX2 R176, R180 ;  /* 0x000000b400b07308 */ /* 0x0008680000000800 */
[----:B------:R-:W-:Y:S02]  /*8170*/  MUFU.EX2 R178, R178 ;  /* 0x000000b200b27308 */ /* 0x000fe40000000800 */
[C---:B------:R-:W-:Y:S02]  /*8180*/  HMMA.16816.F32 R8, R4.reuse, R12, R8 ;  /* 0x0000000c0408723c */ /* 0x040fe40000001808 */
[----:B------:R-:W1:Y:S04]  /*8190*/  MUFU.EX2 R179, R179 ;  /* 0x000000b300b37308 */ /* 0x000e680000000800 */
[----:B------:R-:W-:Y:S02]  /*81a0*/  MUFU.EX2 R161, R161 ;  /* 0x000000a100a17308 */ /* 0x000fe40000000800 */
[C---:B------:R-:W-:Y:S01]  /*81b0*/  HMMA.16816.F32 R12, R4.reuse, R14, R124 ;  /* 0x0000000e040c723c */ /* 0x040fe2000000187c */
[----:B------:R-:W-:Y:S01]  /*81c0*/  LDSM.16.MT88.4 R124, [R156+0x2800] ;  /* 0x002800009c7c783b */ /* 0x000fe20000004200 */
[--C-:B----4-:R-:W-:Y:S01]  /*81d0*/  FFMA.FTZ R180, R163, UR4, -R140.reuse ;  /* 0x00000004a3b47c23 */ /* 0x110fe2000801088c */
[----:B------:R-:W-:Y:S01]  /*81e0*/  FFMA.FTZ R163, R143, UR4, -R140 ;  /* 0x000000048fa37c23 */ /* 0x000fe2000801088c */
[----:B------:R-:W-:Y:S04]  /*81f0*/  MUFU.EX2 R189, R189 ;  /* 0x000000bd00bd7308 */ /* 0x000fe80000000800 */
[C---:B------:R-:W-:Y:S01]  /*8200*/  HMMA.16816.F32 R36, R4.reuse, R116, R36 ;  /* 0x000000740424723c */ /* 0x040fe20000001824 */
[----:B------:R-:W4:Y:S04]  /*8210*/  MUFU.EX2 R180, R180 ;  /* 0x000000b400b47308 */ /* 0x000f280000000800 */
[----:B------:R-:W-:Y:S03]  /*8220*/  MUFU.EX2 R163, R163 ;  /* 0x000000a300a37308 */ /* 0x000fe60000000800 */
[C---:B------:R-:W-:Y:S01]  /*8230*/  HMMA.16816.F32 R40, R4.reuse, R118, R40 ;  /* 0x000000760428723c */ /* 0x040fe20000001828 */
[----:B------:R-:W-:Y:S01]  /*8240*/  LDSM.16.MT88.4 R116, [R155+0x2800] ;  /* 0x002800009b74783b */ /* 0x000fe20000004200 */
[----:B------:R-:W-:Y:S06]  /*8250*/  MUFU.EX2 R158, R158 ;  /* 0x0000009e009e7308 */ /* 0x000fec0000000800 */
[C---:B-----5:R-:W-:Y:S08]  /*8260*/  HMMA.16816.F32 R92, R4.reuse, R104, R92 ;  /* 0x00000068045c723c */ /* 0x060ff0000000185c */
[----:B------:R-:W-:Y:S01]  /*8270*/  HMMA.16816.F32 R4, R4, R106, R96 ;  /* 0x0000006a0404723c */ /* 0x000fe20000001860 */
[----:B------:R-:W5:Y:S01]  /*8280*/  LDSM.16.MT88.4 R104, [R185+0x10800] ;  /* 0x01080000b968783b */ /* 0x000f620000004200 */
        /* <DEDUP_REMOVED lines=21> */
[C---:B-----5:R-:W-:Y:S08]  /*83e0*/  HMMA.16816.F32 R68, R96.reuse, R104, R68 ;  /* 0x000000686044723c */ /* 0x060ff00000001844 */
        /* <DEDUP_REMOVED lines=28> */
[C---:B------:R-:W-:Y:S01]  /*85b0*/  F2FP.F16.F32.PACK_AB R5, R176.reuse, R177 ;  /* 0x000000b1b005723e */ /* 0x040fe200000000ff */
        /* <DEDUP_REMOVED lines=21> */
[----:B------:R5:W4:Y:S01]  /*8710*/  MUFU.EX2 R162, R124 ;  /* 0x0000007c00a27308 */ /* 0x000b220000000800 */
[C---:B------:R-:W-:Y:S08]  /*8720*/  HMMA.16816.F32 R36, R4.reuse, R128, R36 ;  /* 0x000000800424723c */ /* 0x040ff00000001824 */
[C---:B------:R-:W-:Y:S01]  /*8730*/  HMMA.16816.F32 R40, R4.reuse, R130, R40 ;  /* 0x000000820428723c */ /* 0x040fe20000001828 */
[----:B------:R-:W-:Y:S07]  /*8740*/  LDSM.16.MT88.4 R128, [R156+0x3800] ;  /* 0x003800009c80783b */ /* 0x000fee0000004200 */
[C---:B------:R-:W-:Y:S08]  /*8750*/  HMMA.16816.F32 R60, R4.reuse, R116, R60 ;  /* 0x00000074043c723c */ /* 0x040ff0000000183c */
[C---:B------:R-:W-:Y:S01]  /*8760*/  HMMA.16816.F32 R64, R4.reuse, R118, R64 ;  /* 0x000000760440723c */ /* 0x040fe20000001840 */
[----:B------:R-:W4:Y:S07]  /*8770*/  LDSM.16.MT88.4 R116, [R159+0xd800] ;  /* 0x00d800009f74783b */ /* 0x000f2e0000004200 */
[C---:B------:R-:W-:Y:S01]  /*8780*/  HMMA.16816.F32 R56, R4.reuse, R126, R56 ;  /* 0x0000007e0438723c */ /* 0x040fe20000001838 */
[----:B-----5:R-:W5:Y:S07]  /*8790*/  LDSM.16.MT88.4 R124, [R185+0xd800] ;  /* 0x00d80000b97c783b */ /* 0x020f6e0000004200 */
[----:B---3--:R-:W-:Y:S01]  /*87a0*/  HMMA.16816.F32 R76, R4, R104, R76 ;  /* 0x00000068044c723c */ /* 0x008fe2000000184c */
        /* <DEDUP_REMOVED lines=62> */
.L_x_4921:
[----:B------:R-:W-:-:S07]  /*8b90*/  IADD3 R209, PT, PT, R153, -0x1, RZ ;  /* 0xffffffff99d17810 */ /* 0x000fce0007ffe0ff */
.L_x_4927:
        /* <DEDUP_REMOVED lines=20> */
[----:B------:R-:W3:Y:S01]  /*8ce0*/  LDCU.64 UR6, c[0x0][0x3a0] ;  /* 0x00007400ff0677ac */ /* 0x000ee20008000a00 */
[----:B------:R-:W4:Y:S01]  /*8cf0*/  LDCU.64 UR8, c[0x0][0x3a8] ;  /* 0x00007500ff0877ac */ /* 0x000f220008000a00 */
[----:B-1----:R-:W-:-:S12]  /*8d00*/  ULEA UR5, UR5, UR10, 0x18 ;  /* 0x0000000a05057291 */ /* 0x002fd8000f8ec0ff */
.L_x_4932:
        /* <DEDUP_REMOVED lines=51> */
[-C--:B------:R-:W-:Y:S02]  /*9040*/  LOP3.LUT R11, RZ, R5.reuse, RZ, 0x33, !PT ;  /* 0x00000005ff0b7212 */ /* 0x080fe400078e33ff */
        /* <DEDUP_REMOVED lines=9> */
[----:B------:R-:W-:Y:S04]  /*90e0*/  LOP3.LUT R4, R210, R5, RZ, 0x3c, !PT ;  /* 0x00000005d2047212 */ /* 0x000fe800078e3cff */
[----:B------:R-:W-:Y:S05]  /*90f0*/  ISETP.GE.AND P2, PT, R4, RZ, PT ;  /* 0x000000ff0400720c */ /* 0x000fea0003f46270 */
        /* <DEDUP_REMOVED lines=20> */
[C---:B----4-:R-:W-:Y:S01]  /*9240*/  IMAD.WIDE.U32 R10, R9.reuse, UR8, R10 ;  /* 0x00000008090a7c25 */ /* 0x050fe2000f8e000a */
[----:B------:R-:W-:Y:S02]  /*9250*/  SHF.R.S32.HI R4, RZ, 0x1f, R9 ;  /* 0x0000001fff047819 */ /* 0x000fe40000011409 */
[----:B------:R-:W-:Y:S03]  /*9260*/  LEA R204, P0, R10, R6, 0x1 ;  /* 0x000000060acc7211 */ /* 0x000fe600078008ff */
[----:B------:R-:W-:Y:S04]  /*9270*/  IMAD R4, R4, UR8, RZ ;  /* 0x0000000804047c24 */ /* 0x000fe8000f8e02ff */
[----:B------:R-:W-:Y:S04]  /*9280*/  IMAD R4, R9, UR9, R4 ;  /* 0x0000000909047c24 */ /* 0x000fe8000f8e0204 */
[----:B------:R-:W-:Y:S05]  /*9290*/  IMAD.IADD R4, R11, 0x1, R4 ;  /* 0x000000010b047824 */ /* 0x000fea00078e0204 */
[----:B------:R-:W-:Y:S07]  /*92a0*/  LEA.HI.X R205, R10, R7, R4, 0x1, P0 ;  /* 0x000000070acd7211 */ /* 0x000fee00000f0c04 */
.L_x_4929:
        /* <DEDUP_REMOVED lines=13> */
[----:B------:R-:W-:Y:S01]  /*9380*/  IMAD.X R171, R168, 0x1, R205, P0 ;  /* 0x00000001a8ab7824 */ /* 0x000fe200000e06cd */
[----:B------:R-:W-:Y:S01]  /*9390*/  LOP3.LUT P2, RZ, R184, 0x4, RZ, 0xc0, !PT ;  /* 0x00000004b8ff7812 */ /* 0x000fe2000784c0ff */
[----:B------:R-:W-:Y:S01]  /*93a0*/  LDGSTS.E.BYPASS.LTC128B.128 [R217+0x10000], desc[UR14][R204.64+0x100] ;  /* 0x10000100ccd97fae */ /* 0x000fe2000b981a0e */
[----:B------:R-:W-:Y:S01]  /*93b0*/  IADD3 R174, P0, PT, R169, R176, RZ ;  /* 0x000000b0a9ae7210 */ /* 0x000fe20007f1e0ff */
[C---:B------:R-:W-:Y:S02]  /*93c0*/  IMAD.X R177, R168.reuse, 0x1, R171, P1 ;  /* 0x00000001a8b17824 */ /* 0x040fe400008e06ab */
[----:B------:R-:W-:Y:S01]  /*93d0*/  LDGSTS.E.BYPASS.LTC128B.128 [R217+0xc800], desc[UR14][R170.64] ;  /* 0x0c800000aad97fae */ /* 0x000fe2000b981a0e */
[----:B------:R-:W-:Y:S02]  /*93e0*/  IMAD R193, R3, 0x2, R132 ;  /* 0x0000000203c17824 */ /* 0x000fe400078e0284 */
[----:B------:R-:W-:Y:S01]  /*93f0*/  IMAD.X R175, R168, 0x1, R177, P0 ;  /* 0x00000001a8af7824 */ /* 0x000fe200000e06b1 */
[----:B------:R-:W-:Y:S01]  /*9400*/  LDGSTS.E.BYPASS.LTC128B.128 [R217+0xe800], desc[UR14][R170.64+0x80] ;  /* 0x0e800080aad97fae */ /* 0x000fe2000b981a0e */
[----:B------:R-:W-:Y:S01]  /*9410*/  LOP3.LUT P0, RZ, R184, 0x2, RZ, 0xc0, !PT ;  /* 0x00000002b8ff7812 */ /* 0x000fe2000780c0ff */
[----:B------:R-:W-:Y:S02]  /*9420*/  VIADD R190, R193, UR5 ;  /* 0x00000005c1be7c36 */ /* 0x000fe40008000000 */
[----:B------:R1:W-:Y:S01]  /*9430*/  LDGSTS.E.BYPASS.LTC128B.128 [R217+0x10800], desc[UR14][R170.64+0x100] ;  /* 0x10800100aad97fae */ /* 0x0003e2000b981a0e */
[----:B------:R-:W-:Y:S01]  /*9440*/  SEL R187, R181, 0xffffffe0, !P0 ;  /* 0xffffffe0b5bb7807 */ /* 0x000fe20004000000 */
[----:B------:R-:W-:Y:S01]  /*9450*/  IMAD.MOV.U32 R3, RZ, RZ, 0x40 ;  /* 0x00000040ff037424 */ /* 0x000fe200078e00ff */
[----:B------:R-:W-:Y:S01]  /*9460*/  ISETP.GT.AND P0, PT, R209, R200, PT ;  /* 0x000000c8d100720c */ /* 0x000fe20003f04270 */
[----:B------:R-:W-:Y:S01]  /*9470*/  LDGSTS.E.BYPASS.LTC128B.128 [R217+0xd000], desc[UR14][R176.64] ;  /* 0x0d000000b0d97fae */ /* 0x000fe2000b981a0e */
[C---:B------:R-:W-:Y:S01]  /*9480*/  IADD3 R189, PT, PT, R190.reuse, R187, RZ ;  /* 0x000000bbbebd7210 */ /* 0x040fe20007ffe0ff */
[--C-:B------:R-:W-:Y:S01]  /*9490*/  IMAD.IADD R191, R187, 0x1, R172.reuse ;  /* 0x00000001bbbf7824 */ /* 0x100fe200078e02ac */
[----:B------:R-:W-:Y:S01]  /*94a0*/  SEL R3, R3, 0xffffffc0, !P2 ;  /* 0xffffffc003037807 */ /* 0x000fe20005000000 */
[----:B------:R-:W-:Y:S04]  /*94b0*/  LDGSTS.E.BYPASS.LTC128B.128 [R217+0xf000], desc[UR14][R176.64+0x80] ;  /* 0x0f000080b0d97fae */ /* 0x000fe8000b981a0e */
[----:B------:R2:W-:Y:S01]  /*94c0*/  LDGSTS.E.BYPASS.LTC128B.128 [R217+0x11000], desc[UR14][R176.64+0x100] ;  /* 0x11000100b0d97fae */ /* 0x0005e2000b981a0e */
        /* <DEDUP_REMOVED lines=8> */
[----:B------:R-:W3:Y:S04]  /*9550*/  LDSM.16.M88.4 R136, [R193+UR5+0x6000] ;  /* 0x00600005c188783b */ /* 0x000ee80008000200 */
[----:B------:R-:W4:Y:S04]  /*9560*/  LDSM.16.M88.4 R140, [R193+UR5+0x6800] ;  /* 0x00680005c18c783b */ /* 0x000f280008000200 */
[----:B------:R-:W5:Y:S04]  /*9570*/  LDSM.16.M88.4 R144, [R193+UR5+0x7000] ;  /* 0x00700005c190783b */ /* 0x000f680008000200 */
[----:B------:R-:W0:Y:S04]  /*9580*/  LDGDEPBAR ;  /* 0x00000000000079af */ /* 0x000e280000000000 */
[----:B------:R-:W5:Y:S04]  /*9590*/  LDSM.16.M88.4 R148, [R193+UR5+0x7800] ;  /* 0x00780005c194783b */ /* 0x000f680008000200 */
[----:B------:R-:W-:Y:S04]  /*95a0*/  LDSM.16.M88.4 R152, [R191] ;  /* 0x00000000bf98783b */ /* 0x000fe80000000200 */
[----:B------:R-:W5:Y:S04]  /*95b0*/  LDSM.16.M88.4 R156, [R189+0x6000] ;  /* 0x00600000bd9c783b */ /* 0x000f680000000200 */
[----:B------:R-:W5:Y:S04]  /*95c0*/  LDSM.16.M88.4 R160, [R189+0x6800] ;  /* 0x00680000bda0783b */ /* 0x000f680000000200 */
[----:B------:R-:W-:Y:S04]  /*95d0*/  LDSM.16.M88.4 R164, [R3+0x6000] ;  /* 0x0060000003a4783b */ /* 0x000fe80000000200 */
[----:B-1----:R-:W-:Y:S01]  /*95e0*/  LDSM.16.M88.4 R168, [R189+0x8000] ;  /* 0x00800000bda8783b */ /* 0x002fe20000000200 */
[C---:B---3--:R-:W-:Y:S03]  /*95f0*/  HMMA.16816.F32 R4, R132.reuse, R136, RZ ;  /* 0x000000888404723c */ /* 0x048fe600000018ff */
[----:B--2---:R-:W-:Y:S05]  /*9600*/  LDSM.16.M88.4 R176, [R193+UR5+0xa000] ;  /* 0x00a00005c1b0783b */ /* 0x004fea0008000200 */
[C---:B------:R-:W-:Y:S01]  /*9610*/  HMMA.16816.F32 R8, R132.reuse, R138, RZ ;  /* 0x0000008a8408723c */ /* 0x040fe200000018ff */
[----:B------:R-:W1:Y:S07]  /*9620*/  LDSM.16.M88.4 R136, [R189+0x7000] ;  /* 0x00700000bd88783b */ /* 0x000e6e0000000200 */
[C---:B----4-:R-:W-:Y:S08]  /*9630*/  HMMA.16816.F32 R12, R132.reuse, R140, RZ ;  /* 0x0000008c840c723c */ /* 0x050ff000000018ff */
[C---:B------:R-:W-:Y:S01]  /*9640*/  HMMA.16816.F32 R16, R132.reuse, R142, RZ ;  /* 0x0000008e8410723c */ /* 0x040fe200000018ff */
[----:B------:R-:W-:Y:S07]  /*9650*/  LDSM.16.M88.4 R140, [R192] ;  /* 0x00000000c08c783b */ /* 0x000fee0000000200 */
[C---:B-----5:R-:W-:Y:S08]  /*9660*/  HMMA.16816.F32 R20, R132.reuse, R144, RZ ;  /* 0x000000908414723c */ /* 0x060ff000000018ff */
        /* <DEDUP_REMOVED lines=218> */
.L_x_4931:
[----:B------:R-:W-:Y:S01]  /*a410*/  IMAD.MOV.U32 R203, RZ, RZ, R201 ;  /* 0x000000ffffcb7224 */ /* 0x000fe200078e00c9 */
[C---:B------:R-:W-:Y:S01]  /*a420*/  SHF.L.U64.HI R3, R132.reuse, 0x5, R3 ;  /* 0x0000000584037819 */ /* 0x040fe20000010203 */
[----:B------:R-:W-:Y:S03]  /*a430*/  IMAD.SHL.U32 R133, R132, 0x20, RZ ;  /* 0x0000002084857824 */ /* 0x000fe600078e00ff */
[----:B------:R-:W-:Y:S01]  /*a440*/  @!PT LDS RZ, [RZ] ;  /* 0x00000000fffff984 */ /* 0x000fe20000000800 */
[----:B------:R-:W-:Y:S01]  /*a450*/  @!PT LDS RZ, [RZ] ;  /* 0x00000000fffff984 */ /* 0x000fe20000000800 */
[----:B------:R-:W-:Y:S01]  /*a460*/  @!PT LDS RZ, [RZ] ;  /* 0x00000000fffff984 */ /* 0x000fe20000000800 */
[----:B------:R1:W-:Y:S02]  /*a470*/  LDGSTS.E.BYPASS.LTC128B.128 [R217+0x6000], desc[UR14][R202.64] ;  /* 0x06000000cad97fae */ /* 0x0003e4000b981a0e */
[C---:B------:R-:W-:Y:S02]  /*a480*/  IADD3 R134, P0, PT, R133.reuse, R202, RZ ;  /* 0x000000ca85867210 */ /* 0x040fe40007f1e0ff */
[----:B------:R1:W-:Y:S02]  /*a490*/  LDGSTS.E.BYPASS.LTC128B.128 [R217+0x8000], desc[UR14][R202.64+0x80] ;  /* 0x08000080cad97fae */ /* 0x0003e4000b981a0e */
[----:B------:R-:W-:Y:S01]  /*a4a0*/  IADD3 R132, P1, PT, R133, R134, RZ ;  /* 0x0000008685847210 */ /* 0x000fe20007f3e0ff */
[----:B------:R-:W-:Y:S01]  /*a4b0*/  IMAD.X R135, R3, 0x1, R201, P0 ;  /* 0x0000000103877824 */ /* 0x000fe200000e06c9 */
        /* <DEDUP_REMOVED lines=14> */
.L_x_4930:
[C---:B------:R-:W-:Y:S01]  /*a5a0*/  VIADD R143, R208.reuse, 0xffffffe0 ;  /* 0xffffffe0d08f7836 */ /* 0x040fe20000000000 */
[C---:B-1----:R-:W-:Y:S01]  /*a5b0*/  IADD3 R134, PT, PT, R208.reuse, -0x18, RZ ;  /* 0xffffffe8d0867810 */ /* 0x042fe20007ffe0ff */
[C---:B------:R-:W-:Y:S01]  /*a5c0*/  VIADD R140, R208.reuse, 0xffffffe1 ;  /* 0xffffffe1d08c7836 */ /* 0x040fe20000000000 */
[C---:B------:R-:W-:Y:S01]  /*a5d0*/  IADD3 R137, PT, PT, R208.reuse, -0xf, RZ ;  /* 0xfffffff1d0897810 */ /* 0x040fe20007ffe0ff */
        /* <DEDUP_REMOVED lines=539> */
.L_x_4928:
[----:B------:R-:W1:Y:S01]  /*c790*/  SHFL.BFLY PT, R8, R215, 0x2, 0x1f ;  /* 0x0c401f00d7087f89 */ /* 0x000e6200000e0000 */
[C---:B------:R-:W-:Y:S01]  /*c7a0*/  LOP3.LUT P3, RZ, R184.reuse, 0x10, RZ, 0xc0, !PT ;  /* 0x00000010b8ff7812 */ /* 0x040fe2000786c0ff */
[----:B------:R-:W2:Y:S01]  /*c7b0*/  S2UR UR6, SR_CTAID.X ;  /* 0x00000000000679c3 */ /* 0x000ea20000002500 */
[C---:B------:R-:W-:Y:S01]  /*c7c0*/  LOP3.LUT P4, RZ, R184.reuse, 0x8, RZ, 0xc0, !PT ;  /* 0x00000008b8ff7812 */ /* 0x040fe2000788c0ff */
[----:B------:R-:W3:Y:S01]  /*c7d0*/  SHFL.BFLY PT, R0, R211, 0x2, 0x1f ;  /* 0x0c401f00d3007f89 */ /* 0x000ee200000e0000 */
[----:B------:R-:W-:Y:S01]  /*c7e0*/  LOP3.LUT P5, RZ, R184, 0x3, RZ, 0xc0, !PT ;  /* 0x00000003b8ff7812 */ /* 0x000fe200078ac0ff */
[----:B------:R-:W-:Y:S01]  /*c7f0*/  BSSY.RECONVERGENT B0, `(.L_x_4933) ;  /* 0x0000111000007945 */ /* 0x000fe20003800200 */
[----:B------:R-:W-:Y:S01]  /*c800*/  SHF.R.U32.HI R18, RZ, 0x2, R184 ;  /* 0x00000002ff127819 */ /* 0x000fe200000116b8 */
        /* <DEDUP_REMOVED lines=248> */
[----:B------:R-:W-:Y:S01]  /*d790*/  LOP3.LUT R21, R186, 0x30, RZ, 0xc0, !PT ;  /* 0x00000030ba157812 */ /* 0x000fe200078ec0ff */
[----:B------:R-:W-:Y:S01]  /*d7a0*/  @P3 IMAD R23, R207, R9, R33 ;  /* 0x00000009cf173224 */ /* 0x000fe200078e0221 */
[----:B------:R-:W-:Y:S01]  /*d7b0*/  MOV R9, 0x7f800000 ;  /* 0x7f80000000097802 */ /* 0x000fe20000000f00 */
[C---:B-----5:R-:W-:Y:S01]  /*d7c0*/  @!P2 IMAD R207, R6.reuse, R17, RZ ;  /* 0x0000001106cfa224 */ /* 0x060fe200078e02ff */
[----:B------:R-:W-:Y:S01]  /*d7d0*/  LOP3.LUT R21, R21, 0x7, R18, 0xf8, !PT ;  /* 0x0000000715157812 */ /* 0x000fe200078ef812 */
[----:B------:R-:W-:Y:S02]  /*d7e0*/  @!P4 IMAD R18, R6, R11, R0 ;  /* 0x0000000b0612c224 */ /* 0x000fe400078e0200 */
[----:B------:R-:W-:Y:S01]  /*d7f0*/  @P1 FMUL.FTZ R11, R10, 0.69314718246459960938 ;  /* 0x3f3172180a0b1820 */ /* 0x000fe20000410000 */
        /* <DEDUP_REMOVED lines=16> */
.L_x_4934:
[----:B------:R-:W-:Y:S05]  /*d900*/  BSYNC.RECONVERGENT B0 ;  /* 0x0000000000007941 */ /* 0x000fea0003800200 */
.L_x_4933:
[----:B------:R-:W-:Y:S01]  /*d910*/  IMAD.MOV.U32 R183, RZ, RZ, RZ ;  /* 0x000000ffffb77224 */ /* 0x000fe200078e00ff */
[----:B------:R-:W-:Y:S01]  /*d920*/  SHF.R.U32.HI R3, RZ, 0x3, R184 ;  /* 0x00000003ff037819 */ /* 0x000fe200000116b8 */
[----:B------:R-:W-:Y:S01]  /*d930*/  @P3 IMAD.MOV.U32 R20, RZ, RZ, R32 ;  /* 0x000000ffff143224 */ /* 0x000fe200078e0020 */
[----:B------:R2:W4:Y:S01]  /*d940*/  LDS.128 R16, [R217+0x2000] ;  /* 0x00200000d9107984 */ /* 0x0005220000000c00 */
[----:B-1-3--:R-:W-:Y:S01]  /*d950*/  IMAD.WIDE.U32 R6, R4, UR6, R182 ;  /* 0x0000000604067c25 */ /* 0x00afe2000f8e00b6 */
[C---:B------:R-:W-:Y:S01]  /*d960*/  IADD3 R9, PT, PT, R3.reuse, 0x10, RZ ;  /* 0x0000001003097810 */ /* 0x040fe20007ffe0ff */
[----:B------:R-:W1:Y:S01]  /*d970*/  LDCU.64 UR4, c[0x0][0x410] ;  /* 0x00008200ff0477ac */ /* 0x000e620008000a00 */
        /* <DEDUP_REMOVED lines=9> */
[----:B------:R2:W3:Y:S01]  /*da10*/  LDS.128 R20, [R217] ;  /* 0x00000000d9147984 */ /* 0x0004e20000000c00 */
[----:B------:R-:W-:-:S03]  /*da20*/  ISETP.GE.AND P1, PT, R7, R196, PT ;  /* 0x000000c40700720c */ /* 0x000fc60003f26270 */
[----:B------:R2:W2:Y:S01]  /*da30*/  LDS.128 R8, [R217+0x4000] ;  /* 0x00400000d9087984 */ /* 0x0004a20000000c00 */
[----:B-1----:R-:W-:-:S04]  /*da40*/  IMAD.WIDE.U32 R34, R0, UR4, R34 ;  /* 0x0000000400227c25 */ /* 0x002fc8000f8e0022 */
[----:B------:R-:W-:Y:S01]  /*da50*/  IMAD R37, R0, UR5, R35 ;  /* 0x0000000500257c24 */ /* 0x000fe2000f8e0223 */
[----:B------:R-:W-:Y:S06]  /*da60*/  @P3 BRA `(.L_x_4936) ;  /* 0x0000000000243947 */ /* 0x000fec0003800000 */
[----:B------:R-:W1:Y:S01]  /*da70*/  LDCU.64 UR4, c[0x0][0x3f0] ;  /* 0x00007e00ff0477ac */ /* 0x000e620008000a00 */
[----:B------:R-:W-:-:S05]  /*da80*/  MOV R36, R34 ;  /* 0x0000002200247202 */ /* 0x000fca0000000f00 */
[----:B------:R-:W-:-:S04]  /*da90*/  IMAD.WIDE.U32 R6, R3, R4, R36 ;  /* 0x0000000403067225 */ /* 0x000fc800078e0024 */
[----:B------:R-:W-:Y:S01]  /*daa0*/  IMAD R0, R3, R5, R7 ;  /* 0x0000000503007224 */ /* 0x000fe200078e0207 */
[----:B-1----:R-:W-:-:S04]  /*dab0*/  LEA R32, P3, R6, UR4, 0x1 ;  /* 0x0000000406207c11 */ /* 0x002fc8000f8608ff */
[----:B------:R-:W-:-:S05]  /*dac0*/  LEA.HI.X R33, R6, UR5, R0, 0x1, P3 ;  /* 0x0000000506217c11 */ /* 0x000fca00098f0c00 */
[----:B---3--:R1:W-:Y:S04]  /*dad0*/  STG.E.128 desc[UR14][R32.64], R20 ;  /* 0x0000001420007986 */ /* 0x0083e8000c101d0e */
[----:B----4-:R1:W-:Y:S04]  /*dae0*/  STG.E.128 desc[UR14][R32.64+0x80], R16 ;  /* 0x0000801020007986 */ /* 0x0103e8000c101d0e */
[----:B--2---:R1:W-:Y:S02]  /*daf0*/  STG.E.128 desc[UR14][R32.64+0x100], R8 ;  /* 0x0001000820007986 */ /* 0x0043e4000c101d0e */
.L_x_4936:
[----:B------:R-:W-:Y:S05]  /*db00*/  BSYNC.RECONVERGENT B0 ;  /* 0x0000000000007941 */ /* 0x000fea0003800200 */
.L_x_4935:
[----:B-1-3--:R1:W3:Y:S01]  /*db10*/  LDS.128 R20, [R217+0x800] ;  /* 0x00080000d9147984 */ /* 0x00a2e20000000c00 */
        /* <DEDUP_REMOVED lines=15> */
[----:B---3--:R3:W-:Y:S04]  /*dc10*/  STG.E.128 desc[UR14][R6.64], R20 ;  /* 0x0000001406007986 */ /* 0x0087e8000c101d0e */
[----:B----4-:R3:W-:Y:S04]  /*dc20*/  STG.E.128 desc[UR14][R6.64+0x80], R16 ;  /* 0x0000801006007986 */ /* 0x0107e8000c101d0e */
[----:B--2---:R3:W-:Y:S02]  /*dc30*/  STG.E.128 desc[UR14][R6.64+0x100], R8 ;  /* 0x0001000806007986 */ /* 0x0047e4000c101d0e */
.L_x_4938:
[----:B------:R-:W-:Y:S05]  /*dc40*/  BSYNC.RECONVERGENT B0 ;  /* 0x0000000000007941 */ /* 0x000fea0003800200 */
.L_x_4937:
[----:B---34-:R3:W4:Y:S01]  /*dc50*/  LDS.128 R16, [R217+0x1000] ;  /* 0x00100000d9107984 */ /* 0x0187220000000c00 */
        /* <DEDUP_REMOVED lines=18> */
.L_x_4940:
[----:B------:R-:W-:Y:S05]  /*dd80*/  BSYNC.RECONVERGENT B0 ;  /* 0x0000000000007941 */ /* 0x000fea0003800200 */
.L_x_4939:
[----:B------:R-:W-:Y:S05]  /*dd90*/  @P0 EXIT ;  /* 0x000000000000094d */ /* 0x000fea0003800000 */
[----:B------:R-:W-:Y:S01]  /*dda0*/  IADD3 R3, P0, PT, R3, 0x30, RZ ;  /* 0x0000003003037810 */ /* 0x000fe20007f1e0ff */
[----:B------:R-:W5:Y:S01]  /*ddb0*/  LDCU.64 UR4, c[0x0][0x3f0] ;  /* 0x00007e00ff0477ac */ /* 0x000f620008000a00 */
[----:B----4-:R-:W-:-:S03]  /*ddc0*/  IMAD.MOV.U32 R6, RZ, RZ, R34 ;  /* 0x000000ffff067224 */ /* 0x010fc600078e0022 */
        /* <DEDUP_REMOVED lines=12> */
.L_x_4941:
        /* <DEDUP_REMOVED lines=15> */
.L_x_6921:


//--------------------- .text._ZN5flash24flash_fwd_splitkv_kernelI23Flash_fwd_kernel_traitsILi192ELi64ELi64ELi4ELb0ELb0EN7cutlass6half_tE19Flash_kernel_traitsILi192ELi64ELi64ELi4ES3_EELb0ELb1ELb0ELb0ELb1ELb1ELb0ELb0EEEvNS_16Flash_fwd_paramsE --------------------------
	.section	.text._ZN5flash24flash_fwd_splitkv_kernelI23Flash_fwd_kernel_traitsILi192ELi64ELi64ELi4ELb0ELb0EN7cutlass6half_tE19Flash_kernel_traitsILi192ELi64ELi64ELi4ES3_EELb0ELb1ELb0ELb0ELb1ELb1ELb0ELb0EEEvNS_16Flash_fwd_paramsE,"ax",@progbits
	.align	128
        .global         _ZN5flash24flash_fwd_splitkv_kernelI23Flash_fwd_kernel_traitsILi192ELi64ELi64ELi4ELb0ELb0EN7cutlass6half_tE19Flash_kernel_traitsILi192ELi64ELi64ELi4ES3_EELb0ELb1ELb0ELb0ELb1ELb1ELb0ELb0EEEvNS_16Flash_fwd_paramsE
        .type           _ZN5flash24flash_fwd_splitkv_kernelI23Flash_fwd_kernel_traitsILi192ELi64ELi64ELi4ELb0ELb0EN7cutlass6half_tE19Flash_kernel_traitsILi192ELi64ELi64ELi4ES3_EELb0ELb1ELb0ELb0ELb1ELb1ELb0ELb0EEEvNS_16Flash_fwd_paramsE,@function
        .size           _ZN5flash24flash_fwd_splitkv_kernelI23Flash_fwd_kernel_traitsILi192ELi64ELi64ELi4ELb0ELb0EN7cutlass6half_tE19Flash_kernel_traitsILi192ELi64ELi64ELi4ES3_EELb0ELb1ELb0ELb0ELb1ELb1ELb0ELb0EEEvNS_16Flash_fwd_paramsE,(.L_x_6922 - _ZN5flash24flash_fwd_splitkv_kernelI23Flash_fwd_kernel_traitsILi192ELi64ELi64ELi4ELb0ELb0EN7cutlass6half_tE19Flash_kernel_traitsILi192ELi64ELi64ELi4ES3_EELb0ELb1ELb0ELb0ELb1ELb1ELb0ELb0EEEvNS_16Flash_fwd_paramsE)
        .other          _ZN5flash24flash_fwd_splitkv_kernelI23Flash_fwd_kernel_traitsILi192ELi64ELi64ELi4ELb0ELb0EN7cutlass6half_tE19Flash_kernel_traitsILi192ELi64ELi64ELi4ES3_EELb0ELb1ELb0ELb0ELb1ELb1ELb0ELb0EEEvNS_16Flash_fwd_paramsE,@"STO_CUDA_ENTRY STV_DEFAULT"
_ZN5flash24flash_fwd_splitkv_kernelI23Flash_fwd_kernel_traitsILi192ELi64ELi64ELi4ELb0ELb0EN7cutlass6half_tE19Flash_kernel_traitsILi192ELi64ELi64ELi4ES3_EELb0ELb1ELb0ELb0ELb1ELb1ELb0ELb0EEEvNS_16Flash_fwd_paramsE:
.text._ZN5flash24flash_fwd_splitkv_kernelI23Flash_fwd_kernel_traitsILi192ELi64ELi64ELi4ELb0ELb0EN7cutlass6half_tE19Flash_kernel_traitsILi192ELi64ELi64ELi4ES3_EELb0ELb1ELb0ELb0ELb1ELb1ELb0ELb0EEEvNS_16Flash_fwd_paramsE:
        /* <DEDUP_REMOVED lines=51> */
.L_x_4942:
[----:B------:R-:W-:Y:S01]  /*0330*/  @!P2 ISETP.NE.U32.AND P0, PT, R4, RZ, PT ;  /* 0x000000ff0400a20c */ /* 0x000fe20003f05070 */
[----:B------:R-:W-:-:S12]  /*0340*/  @!P3 EXIT ;  /* 0x000000000000b94d */ /* 0x000fd80003800000 */
[----:B------:R-:W2:Y:S01]  /*0350*/  LDC R81, c[0x0][0x508] ;  /* 0x00014200ff517b82 */ /* 0x000ea20000000800 */
[----:B------:R-:W3:Y:S01]  /*0360*/  LDCU UR4, c[0x0][0x504] ;  /* 0x0000a080ff0477ac */ /* 0x000ee20008000800 */
[----:B------:R-:W-:Y:S01]  /*0370*/  @!P2 ISETP.NE.AND.EX P0, PT, R5, RZ, PT, P0 ;  /* 0x000000ff0500a20c */ /* 0x000fe20003f05300 */
[--C-:B-----5:R-:W-:Y:S01]  /*0380*/  @P2 IMAD.IADD R78, R9, 0x1, -R6.reuse ;  /* 0x00000001094e2824 */ /* 0x120fe200078e0a06 */
[----:B------:R-:W4:Y:S01]  /*0390*/  S2R R184, SR_TID.X ;  /* 0x0000000000b87919 */ /* 0x000f220000002100 */
[----:B------:R-:W1:Y:S01]  /*03a0*/  LDCU UR5, c[0x0][0x438] ;  /* 0x00008700ff0577ac */ /* 0x000e620008000800 */
[----:B------:R-:W-:Y:S01]  /*03b0*/  @!P2 SEL R0, R0, RZ, P0 ;  /* 0x000000ff0000a207 */ /* 0x000fe20000000000 */
[----:B------:R-:W2:Y:S03]  /*03c0*/  S2R R9, SR_CTAID.Z ;  /* 0x0000000000097919 */ /* 0x000ea60000002700 */
        /* <DEDUP_REMOVED lines=36> */
[----:B--2---:R-:W-:-:S02]  /*0610*/  IMAD R4, R4, UR7, R9 ;  /* 0x0000000704047c24 */ /* 0x004fc4000f8e0209 */
[----:B-1----:R-:W-:-:S04]  /*0620*/  @P0 IMAD.WIDE.U32 R12, R207, R2, RZ ;  /* 0x00000002cf0c0225 */ /* 0x002fc800078e00ff */
[----:B------:R-:W-:-:S04]  /*0630*/  IMAD.WIDE.U32 R14, R85, R2, R14 ;  /* 0x00000002550e7225 */ /* 0x000fc800078e000e */
[----:B-----5:R-:W-:Y:S01]  /*0640*/  @!P0 IMAD.WIDE.U32 R10, R8, R6, RZ ;  /* 0x00000006080a8225 */ /* 0x020fe200078e00ff */
[----:B------:R-:W-:-:S03]  /*0650*/  @P0 MOV R10, R12 ;  /* 0x0000000c000a0202 */ /* 0x000fc60000000f00 */
[----:B------:R-:W-:Y:S01]  /*0660*/  @!P0 IMAD R7, R8, R7, R11 ;  /* 0x0000000708078224 */ /* 0x000fe200078e020b */
[----:B------:R-:W-:Y:S01]  /*0670*/  IADD3 R8, PT, PT, R0, 0x10, RZ ;  /* 0x0000001000087810 */ /* 0x000fe20007ffe0ff */
[-C--:B------:R-:W-:Y:S01]  /*0680*/  @P0 IMAD R7, R207, R3.reuse, R13 ;  /* 0x00000003cf070224 */ /* 0x080fe200078e020d */
[----:B------:R-:W-:Y:S01]  /*0690*/  IADD3 R14, P0, PT, R10, R14, RZ ;  /* 0x0000000e0a0e7210 */ /* 0x000fe20007f1e0ff */
[----:B------:R-:W-:Y:S01]  /*06a0*/  IMAD R6, R85, R3, R15 ;  /* 0x0000000355067224 */ /* 0x000fe200078e020f */
[-C--:B------:R-:W-:Y:S01]  /*06b0*/  ISETP.GE.AND P3, PT, R8, R5.reuse, PT ;  /* 0x000000050800720c */ /* 0x080fe20003f66270 */
[C---:B------:R-:W-:Y:S01]  /*06c0*/  VIADD R10, R0.reuse, 0x20 ;  /* 0x00000020000a7836 */ /* 0x040fe20000000000 */
[----:B------:R-:W-:Y:S01]  /*06d0*/  IADD3 R8, PT, PT, R0, 0x30, RZ ;  /* 0x0000003000087810 */ /* 0x000fe20007ffe0ff */
[----:B----4-:R-:W-:Y:S01]  /*06e0*/  IMAD R85, R4, UR6, R85 ;  /* 0x0000000604557c24 */ /* 0x010fe2000f8e0255 */
[----:B------:R-:W-:Y:S02]  /*06f0*/  IADD3.X R15, PT, PT, R7, R6, RZ, P0, !PT ;  /* 0x00000006070f7210 */ /* 0x000fe400007fe4ff */
[----:B------:R-:W-:-:S02]  /*0700*/  ISETP.GE.AND P0, PT, R0, R5, PT ;  /* 0x000000050000720c */ /* 0x000fc40003f06270 */
[-C--:B------:R-:W-:Y:S01]  /*0710*/  ISETP.GE.AND P2, PT, R10, R5.reuse, PT ;  /* 0x000000050a00720c */ /* 0x080fe20003f46270 */
[----:B---3--:R-:W-:Y:S01]  /*0720*/  IMAD.WIDE.U32 R14, R9, UR4, R14 ;  /* 0x00000004090e7c25 */ /* 0x008fe2000f8e000e */
[----:B------:R-:W-:-:S03]  /*0730*/  ISETP.GE.AND P1, PT, R8, R5, PT ;  /* 0x000000050800720c */ /* 0x000fc60003f26270 */
        /* <DEDUP_REMOVED lines=11> */
.L_x_4945:
[----:B------:R-:W-:Y:S05]  /*07f0*/  BSYNC.RECONVERGENT B0 ;  /* 0x0000000000007941 */ /* 0x000fea0003800200 */
.L_x_4944:
        /* <DEDUP_REMOVED lines=16> */
.L_x_4947:
[----:B------:R-:W-:Y:S05]  /*0900*/  BSYNC.RECONVERGENT B0 ;  /* 0x0000000000007941 */ /* 0x000fea0003800200 */
.L_x_4946:
        /* <DEDUP_REMOVED lines=16> */
.L_x_4949:
[----:B------:R-:W-:Y:S05]  /*0a10*/  BSYNC.RECONVERGENT B0 ;  /* 0x0000000000007941 */ /* 0x000fea0003800200 */
.L_x_4948:
        /* <DEDUP_REMOVED lines=15> */
.L_x_4951:
[----:B------:R-:W-:Y:S05]  /*0b10*/  BSYNC.RECONVERGENT B0 ;  /* 0x0000000000007941 */ /* 0x000fea0003800200 */
.L_x_4950:
        /* <DEDUP_REMOVED lines=20> */
.L_x_4943:
        /* <DEDUP_REMOVED lines=10> */
.L_x_4952:
        /* <DEDUP_REMOVED lines=39> */
[----:B------:R-:W-:Y:S01]  /*0f70*/  IMAD.MOV.U32 R12, RZ, RZ, RZ ;  /* 0x000000ffff0c7224 */ /* 0x000fe200078e00ff */
[----:B---3--:R-:W-:Y:S01]  /*0f80*/  MOV R144, UR10 ;  /* 0x0000000a00907c02 */ /* 0x008fe20008000f00 */
[----:B------:R-:W-:Y:S01]  /*0f90*/  IMAD.MOV R3, RZ, RZ, -R3 ;  /* 0x000000ffff037224 */ /* 0x000fe200078e0a03 */
[----:B------:R-:W-:Y:S01]  /*0fa0*/  MOV R145, UR11 ;  /* 0x0000000b00917c02 */ /* 0x000fe20008000f00 */
[----:B----4-:R-:W-:Y:S02]  /*0fb0*/  IMAD.U32 R134, RZ, RZ, UR12 ;  /* 0x0000000cff867e24 */ /* 0x010fe4000f8e00ff */
        /* <DEDUP_REMOVED lines=54> */
.L_x_4953:
        /* <DEDUP_REMOVED lines=15> */
.L_x_4955:
[----:B------:R-:W2:Y:S01]  /*1410*/  LDC.64 R134, c[0x0][0x3b8] ;  /* 0x0000ee00ff867b82 */ /* 0x000ea20000000a00 */
[----:B------:R-:W-:-:S05]  /*1420*/  IADD3 R12, PT, PT, R6, R3, RZ ;  /* 0x00000003060c7210 */ /* 0x000fca0007ffe0ff */
[C---:B--2---:R-:W-:Y:S02]  /*1430*/  IMAD R11, R12.reuse, R135, RZ ;  /* 0x000000870c0b7224 */ /* 0x044fe400078e02ff */
[----:B------:R-:W-:-:S05]  /*1440*/  IMAD.WIDE.U32 R12, R12, R134, RZ ;  /* 0x000000860c0c7225 */ /* 0x000fca00078e00ff */
[----:B------:R-:W-:Y:S02]  /*1450*/  IADD3 R11, PT, PT, R13, R11, RZ ;  /* 0x0000000b0d0b7210 */ /* 0x000fe40007ffe0ff */
[----:B------:R-:W-:Y:S02]  /*1460*/  MOV R10, R12 ;  /* 0x0000000c000a7202 */ /* 0x000fe40000000f00 */
.L_x_4956:
        /* <DEDUP_REMOVED lines=14> */
.L_x_4957:
[----:B------:R-:W2:Y:S01]  /*1550*/  LDC.64 R144, c[0x0][0x3c0] ;  /* 0x0000f000ff907b82 */ /* 0x000ea20000000a00 */
[----:B------:R-:W-:-:S05]  /*1560*/  IADD3 R3, PT, PT, R6, R3, RZ ;  /* 0x0000000306037210 */ /* 0x000fca0007ffe0ff */
[C---:B--2---:R-:W-:Y:S02]  /*1570*/  IMAD R13, R3.reuse, R145, RZ ;  /* 0x00000091030d7224 */ /* 0x044fe400078e02ff */
[----:B------:R-:W-:-:S05]  /*1580*/  IMAD.WIDE.U32 R2, R3, R144, RZ ;  /* 0x0000009003027225 */ /* 0x000fca00078e00ff */
[----:B------:R-:W-:Y:S02]  /*1590*/  IADD3 R13, PT, PT, R3, R13, RZ ;  /* 0x0000000d030d7210 */ /* 0x000fe40007ffe0ff */
[----:B------:R-:W-:-:S07]  /*15a0*/  MOV R12, R2 ;  /* 0x00000002000c7202 */ /* 0x000fce0000000f00 */
.L_x_4958:
        /* <DEDUP_REMOVED lines=11> */
[C---:B------:R-:W-:Y:S02]  /*1660*/  IMAD R13, R7.reuse, R145, R13 ;  /* 0x00000091070d7224 */ /* 0x040fe400078e020d */
[----:B------:R-:W-:Y:S02]  /*1670*/  IMAD R17, R7, R135, R17 ;  /* 0x0000008707117224 */ /* 0x000fe400078e0211 */
[----:B-1----:R-:W-:-:S04]  /*1680*/  IMAD.MOV R3, RZ, RZ, -R15 ;  /* 0x000000ffff037224 */ /* 0x002fc800078e0a0f */
[----:B-----5:R-:W-:Y:S01]  /*1690*/  IMAD R4, R3, R2, RZ ;  /* 0x0000000203047224 */ /* 0x020fe200078e02ff */
        /* <DEDUP_REMOVED lines=27> */
.L_x_4954:
        /* <DEDUP_REMOVED lines=10> */
[----:B------:R-:W-:Y:S01]  /*18f0*/  IADD3 R16, PT, PT, R18, 0x20, RZ ;  /* 0x0000002012107810 */ /* 0x000fe20007ffe0ff */
[----:B------:R-:W2:Y:S01]  /*1900*/  S2UR UR6, SR_CgaCtaId ;  /* 0x00000000000679c3 */ /* 0x000ea20000008800 */
[-C--:B------:R-:W-:Y:S01]  /*1910*/  ISETP.GE.AND P3, PT, R24, R197.reuse, PT ;  /* 0x000000c51800720c */ /* 0x080fe20003f66270 */
[----:B------:R-:W-:Y:S01]  /*1920*/  VIADD R14, R18, 0x30 ;  /* 0x00000030120e7836 */ /* 0x000fe20000000000 */
[----:B------:R-:W-:Y:S01]  /*1930*/  ISETP.GE.AND P1, PT, R16, R197, PT ;  /* 0x000000c51000720c */ /* 0x000fe20003f26270 */
[----:B------:R-:W-:Y:S01]  /*1940*/  VIADD R152, R0, 0xffffffff ;  /* 0xffffffff00987836 */ /* 0x000fe20000000000 */
[----:B------:R-:W3:Y:S01]  /*1950*/  LDCU.64 UR10, c[0x0][0x388] ;  /* 0x00007100ff0a77ac */ /* 0x000ee20008000a00 */
[----:B------:R-:W-:Y:S01]  /*1960*/  IMAD.SHL.U32 R77, R134, 0x10, RZ ;  /* 0x00000010864d7824 */ /* 0x000fe200078e00ff */
[----:B------:R-:W-:Y:S01]  /*1970*/  SHF.R.U32.HI R186, RZ, 0x1, R184 ;  /* 0x00000001ffba7819 */ /* 0x000fe200000116b8 */
[----:B------:R-:W4:Y:S01]  /*1980*/  @P0 LDC.64 R2, c[0x0][0x3b0] ;  /* 0x0000ec00ff020b82 */ /* 0x000f220000000a00 */
[----:B------:R-:W-:Y:S01]  /*1990*/  SHF.L.U32 R133, R152, 0x6, RZ ;  /* 0x0000000698857819 */ /* 0x000fe200000006ff */
[C---:B------:R-:W-:Y:S01]  /*19a0*/  IMAD.SHL.U32 R154, R184.reuse, 0x40, RZ ;  /* 0x00000040b89a7824 */ /* 0x040fe200078e00ff */
[----:B------:R-:W-:Y:S01]  /*19b0*/  MOV R181, 0x20 ;  /* 0x0000002000b57802 */ /* 0x000fe20000000f00 */
[----:B------:R-:W-:Y:S01]  /*19c0*/  IMAD.SHL.U32 R183, R184, 0x20, RZ ;  /* 0x00000020b8b77824 */ /* 0x000fe200078e00ff */
[----:B------:R-:W-:-:S02]  /*19d0*/  MOV R146, 0x40 ;  /* 0x0000004000927802 */ /* 0x000fc40000000f00 */
[C---:B------:R-:W-:Y:S01]  /*19e0*/  @!P3 IADD3 R25, P5, PT, R32.reuse, 0x10, RZ ;  /* 0x000000102019b810 */ /* 0x040fe20007fbe0ff */
[----:B------:R-:W5:Y:S01]  /*19f0*/  @!P0 LDC.64 R6, c[0x0][0x398] ;  /* 0x0000e600ff068b82 */ /* 0x000f620000000a00 */
[----:B------:R-:W-:Y:S02]  /*1a00*/  @!P1 IADD3 R21, P4, PT, R32, 0x20, RZ ;  /* 0x0000002020159810 */ /* 0x000fe40007f9e0ff */
[----:B------:R-:W-:Y:S02]  /*1a10*/  @!P3 IADD3.X R23, PT, PT, RZ, R33, RZ, P5, !PT ;  /* 0x00000021ff17b210 */ /* 0x000fe40002ffe4ff */
[----:B------:R-:W-:Y:S01]  /*1a20*/  LOP3.LUT R153, R182, 0x1c0, R154, 0xf8, !PT ;  /* 0x000001c0b6997812 */ /* 0x000fe200078ef89a */
[----:B------:R-:W-:Y:S01]  /*1a30*/  @!P1 IMAD.X R27, RZ, RZ, R33, P4 ;  /* 0x000000ffff1b9224 */ /* 0x000fe200020e0621 */
[----:B------:R-:W-:Y:S01]  /*1a40*/  LOP3.LUT R177, R154, 0x400, RZ, 0xc0, !PT ;  /* 0x000004009ab17812 */ /* 0x000fe200078ec0ff */
[----:B------:R-:W1:Y:S01]  /*1a50*/  @!P6 LDC.64 R4, c[0x0][0x3b0] ;  /* 0x0000ec00ff04eb82 */ /* 0x000e620000000a00 */
[----:B------:R-:W-:-:S02]  /*1a60*/  LOP3.LUT R183, R183, 0x7c00, RZ, 0xc0, !PT ;  /* 0x00007c00b7b77812 */ /* 0x000fc400078ec0ff */
[----:B------:R-:W-:Y:S01]  /*1a70*/  IADD3 R81, PT, PT, R78, R81, -R86 ;  /* 0x000000514e517210 */ /* 0x000fe20007ffe856 */
[----:B----4-:R-:W-:-:S04]  /*1a80*/  @P0 IMAD.WIDE.U32 R10, R207, R2, RZ ;  /* 0x00000002cf0a0225 */ /* 0x010fc800078e00ff */
[----:B------:R-:W4:Y:S01]  /*1a90*/  @!P3 LDC.64 R12, c[0x0][0x3b0] ;  /* 0x0000ec00ff0cbb82 */ /* 0x000f220000000a00 */
[----:B-----5:R-:W-:Y:S01]  /*1aa0*/  @!P0 IMAD.WIDE.U32 R30, R8, R6, RZ ;  /* 0x00000006081e8225 */ /* 0x020fe200078e00ff */
[----:B------:R-:W-:-:S03]  /*1ab0*/  @P0 MOV R30, R10 ;  /* 0x0000000a001e0202 */ /* 0x000fc60000000f00 */
[----:B------:R-:W-:Y:S02]  /*1ac0*/  @!P0 IMAD R7, R8, R7, R31 ;  /* 0x0000000708078224 */ /* 0x000fe400078e021f */
[----:B------:R-:W-:Y:S01]  /*1ad0*/  @P0 IMAD R7, R207, R3, R11 ;  /* 0x00000003cf070224 */ /* 0x000fe200078e020b */
[----:B------:R-:W-:Y:S01]  /*1ae0*/  IADD3 R30, P0, PT, R182, R30, RZ ;  /* 0x0000001eb61e7210 */ /* 0x000fe20007f1e0ff */
[----:B------:R-:W5:Y:S01]  /*1af0*/  @!P6 LDC.64 R2, c[0x0][0x380] ;  /* 0x0000e000ff02eb82 */ /* 0x000f620000000a00 */
[----:B-1----:R-:W-:-:S03]  /*1b00*/  @!P6 IMAD R6, R33, R4, RZ ;  /* 0x000000042106e224 */ /* 0x002fc600078e02ff */
[----:B------:R-:W-:Y:S01]  /*1b10*/  IMAD.X R31, RZ, RZ, R7, P0 ;  /* 0x000000ffff1f7224 */ /* 0x000fe200000e0607 */
[----:B------:R-:W-:Y:S01]  /*1b20*/  LOP3.LUT R7, R147, 0x1f8, RZ, 0xc0, !PT ;  /* 0x000001f893077812 */ /* 0x000fe200078ec0ff */
[----:B------:R-:W-:Y:S01]  /*1b30*/  @!P6 IMAD R5, R32, R5, R6 ;  /* 0x000000052005e224 */ /* 0x000fe200078e0206 */
[----:B------:R-:W-:Y:S01]  /*1b40*/  ISETP.GE.AND P0, PT, R14, R197, PT ;  /* 0x000000c50e00720c */ /* 0x000fe20003f06270 */
[----:B------:R-:W-:Y:S01]  /*1b50*/  IMAD.WIDE.U32 R30, R9, UR4, R30 ;  /* 0x00000004091e7c25 */ /* 0x000fe2000f8e001e */
[----:B------:R-:W-:Y:S01]  /*1b60*/  LOP3.LUT R6, R7, 0x38, R184, 0x78, !PT ;  /* 0x0000003807067812 */ /* 0x000fe200078e78b8 */
[----:B------:R-:W1:Y:S01]  /*1b70*/  @!P1 LDC.64 R10, c[0x0][0x3b0] ;  /* 0x0000ec00ff0a9b82 */ /* 0x000e620000000a00 */
[----:B------:R-:W3:Y:S01]  /*1b80*/  LDCU UR4, c[0x0][0x50c] ;  /* 0x0000a180ff0477ac */ /* 0x000ee20008000800 */
[----:B------:R-:W-:Y:S01]  /*1b90*/  IMAD R31, R9, UR5, R31 ;  /* 0x00000005091f7c24 */ /* 0x000fe2000f8e021f */
[----:B------:R-:W-:Y:S01]  /*1ba0*/  LOP3.LUT R217, R6, 0x1e00, R147, 0xf8, !PT ;  /* 0x00001e0006d97812 */ /* 0x000fe200078ef893 */
[----:B----4-:R-:W-:Y:S01]  /*1bb0*/  @!P3 IMAD R26, R23, R12, RZ ;  /* 0x0000000c171ab224 */ /* 0x010fe200078e02ff */
[----:B------:R-:W-:Y:S01]  /*1bc0*/  UMOV UR5, 0x400 ;  /* 0x0000040000057882 */ /* 0x000fe20000000000 */
[C---:B------:R-:W-:Y:S01]  /*1bd0*/  @!P6 IMAD.WIDE.U32 R28, R32.reuse, R4, R30 ;  /* 0x00000004201ce225 */ /* 0x040fe200078e001e */
[----:B--2---:R-:W-:Y:S01]  /*1be0*/  ULEA UR5, UR6, UR5, 0x18 ;  /* 0x0000000506057291 */ /* 0x004fe2000f8ec0ff */
[----:B------:R-:W2:Y:S01]  /*1bf0*/  @!P3 LDC.64 R6, c[0x0][0x380] ;  /* 0x0000e000ff06bb82 */ /* 0x000ea20000000a00 */
[----:B------:R-:W4:Y:S01]  /*1c00*/  LDCU.64 UR6, c[0x0][0x390] ;  /* 0x00007200ff0677ac */ /* 0x000f220008000a00 */
[----:B------:R-:W-:Y:S01]  /*1c10*/  @!P6 IMAD.IADD R4, R29, 0x1, R5 ;  /* 0x000000011d04e824 */ /* 0x000fe200078e0205 */
[----:B------:R-:W-:Y:S01]  /*1c20*/  @!P0 IADD3 R19, P2, PT, R32, 0x30, RZ ;  /* 0x0000003020138810 */ /* 0x000fe20007f5e0ff */
[----:B------:R-:W-:Y:S01]  /*1c30*/  @!P3 IMAD.MOV.U32 R34, RZ, RZ, R30 ;  /* 0x000000ffff22b224 */ /* 0x000fe200078e001e */
[----:B------:R-:W-:Y:S01]  /*1c40*/  @!P1 MOV R32, R30 ;  /* 0x0000001e00209202 */ /* 0x000fe20000000f00 */
[--C-:B------:R-:W-:Y:S01]  /*1c50*/  @!P3 IMAD.MOV.U32 R35, RZ, RZ, R31.reuse ;  /* 0x000000ffff23b224 */ /* 0x100fe200078e001f */
[C---:B-----5:R-:W-:Y:S01]  /*1c60*/  @!P6 LEA R36, P4, R28.reuse, R2, 0x1 ;  /* 0x000000021c24e211 */ /* 0x060fe200078808ff */
[----:B------:R-:W5:Y:S01]  /*1c70*/  @!P0 LDC.64 R8, c[0x0][0x3b0] ;  /* 0x0000ec00ff088b82 */ /* 0x000f620000000a00 */
[----:B------:R-:W-:Y:S01]  /*1c80*/  @!P0 IADD3.X R29, PT, PT, RZ, R33, RZ, P2, !PT ;  /* 0x00000021ff1d8210 */ /* 0x000fe200017fe4ff */
[----:B------:R-:W-:Y:S01]  /*1c90*/  @!P3 IMAD R13, R25, R13, R26 ;  /* 0x0000000d190db224 */ /* 0x000fe200078e021a */
[----:B------:R-:W-:Y:S01]  /*1ca0*/  @!P6 LEA.HI.X R37, R28, R3, R4, 0x1, P4 ;  /* 0x000000031c25e211 */ /* 0x000fe200020f0c04 */
[----:B------:R-:W-:Y:S01]  /*1cb0*/  @!P1 IMAD.MOV.U32 R33, RZ, RZ, R31 ;  /* 0x000000ffff219224 */ /* 0x000fe200078e001f */
[----:B------:R-:W-:Y:S01]  /*1cc0*/  LEA R217, R217, UR5, 0x1 ;  /* 0x00000005d9d97c11 */ /* 0x000fe2000f8e08ff */
[----:B------:R-:W-:-:S02]  /*1cd0*/  @!P3 IMAD.WIDE.U32 R34, R25, R12, R34 ;  /* 0x0000000c1922b225 */ /* 0x000fc400078e0022 */
[----:B------:R-:W3:Y:S02]  /*1ce0*/  @!P1 LDC.64 R4, c[0x0][0x380] ;  /* 0x0000e000ff049b82 */ /* 0x000ee40000000a00 */
[-C--:B-1----:R-:W-:Y:S01]  /*1cf0*/  @!P1 IMAD R26, R27, R10.reuse, RZ ;  /* 0x0000000a1b1a9224 */ /* 0x082fe200078e02ff */
[----:B------:R-:W-:Y:S01]  /*1d00*/  @!PT LDS RZ, [RZ] ;  /* 0x00000000fffff984 */ /* 0x000fe20000000800 */
[----:B------:R-:W-:Y:S01]  /*1d10*/  @!PT LDS RZ, [RZ] ;  /* 0x00000000fffff984 */ /* 0x000fe20000000800 */
[----:B------:R-:W-:Y:S01]  /*1d20*/  @!PT LDS RZ, [RZ] ;  /* 0x00000000fffff984 */ /* 0x000fe20000000800 */
[----:B------:R-:W-:Y:S01]  /*1d30*/  @!P6 LDGSTS.E.BYPASS.LTC128B.128 [R217], desc[UR14][R36.64] ;  /* 0x0000000024d9efae */ /* 0x000fe2000b981a0e */
[----:B------:R-:W-:-:S03]  /*1d40*/  @!P1 IMAD.WIDE.U32 R32, R21, R10, R32 ;  /* 0x0000000a15209225 */ /* 0x000fc600078e0020 */
[----:B------:R-:W-:Y:S01]  /*1d50*/  @!P6 LDGSTS.E.BYPASS.LTC128B.128 [R217+0x2000], desc[UR14][R36.64+0x80] ;  /* 0x0200008024d9efae */ /* 0x000fe2000b981a0e */
[----:B------:R-:W1:Y:S01]  /*1d60*/  @!P0 LDC.64 R2, c[0x0][0x380] ;  /* 0x0000e000ff028b82 */ /* 0x000e620000000a00 */
[----:B------:R-:W-:Y:S01]  /*1d70*/  @!P1 IMAD R11, R21, R11, R26 ;  /* 0x0000000b150b9224 */ /* 0x000fe200078e021a */
[C---:B--2---:R-:W-:Y:S01]  /*1d80*/  @!P3 LEA R6, P2, R34.reuse, R6, 0x1 ;  /* 0x000000062206b211 */ /* 0x044fe200078408ff */
[----:B------:R-:W-:Y:S01]  /*1d90*/  @!P3 IMAD.IADD R13, R35, 0x1, R13 ;  /* 0x00000001230db824 */ /* 0x000fe200078e020d */
[----:B------:R-:W-:Y:S02]  /*1da0*/  @!P6 LDGSTS.E.BYPASS.LTC128B.128 [R217+0x4000], desc[UR14][R36.64+0x100] ;  /* 0x0400010024d9efae */ /* 0x000fe4000b981a0e */
[----:B------:R-:W-:Y:S02]  /*1db0*/  @!P1 IADD3 R11, PT, PT, R33, R11, RZ ;  /* 0x0000000b210b9210 */ /* 0x000fe40007ffe0ff */
[----:B------:R-:W-:Y:S01]  /*1dc0*/  @!P3 LEA.HI.X R7, R34, R7, R13, 0x1, P2 ;  /* 0x000000072207b211 */ /* 0x000fe200010f0c0d */
[----:B-----5:R-:W-:-:S02]  /*1dd0*/  @!P0 IMAD R12, R29, R8, RZ ;  /* 0x000000081d0c8224 */ /* 0x020fc400078e02ff */
[C---:B------:R-:W-:Y:S01]  /*1de0*/  @!P0 IMAD.WIDE.U32 R30, R19.reuse, R8, R30 ;  /* 0x00000008131e8225 */ /* 0x040fe200078e001e */
[----:B------:R-:W-:Y:S01]  /*1df0*/  LOP3.LUT R8, R184, 0x8, RZ, 0xc0, !PT ;  /* 0x00000008b8087812 */ /* 0x000fe200078ec0ff */
[----:B------:R-:W-:Y:S02]  /*1e00*/  @!P3 LDGSTS.E.BYPASS.LTC128B.128 [R217+0x800], desc[UR14][R6.64] ;  /* 0x0080000006d9bfae */ /* 0x000fe4000b981a0e */
[----:B------:R-:W-:Y:S01]  /*1e10*/  @!P0 IMAD R12, R19, R9, R12 ;  /* 0x00000009130c8224 */ /* 0x000fe200078e020c */
[----:B---3--:R-:W-:Y:S01]  /*1e20*/  @!P1 LEA R4, P4, R32, R4, 0x1 ;  /* 0x0000000420049211 */ /* 0x008fe200078808ff */
[----:B------:R-:W-:Y:S01]  /*1e30*/  @!P3 LDGSTS.E.BYPASS.LTC128B.128 [R217+0x2800], desc[UR14][R6.64+0x80] ;  /* 0x0280008006d9bfae */ /* 0x000fe2000b981a0e */
[----:B------:R-:W-:Y:S01]  /*1e40*/  IMAD.IADD R9, R78, 0x1, -R133 ;  /* 0x000000014e097824 */ /* 0x000fe200078e0a85 */
[----:B------:R-:W-:Y:S01]  /*1e50*/  LOP3.LUT R8, R153, R8, RZ, 0x3c, !PT ;  /* 0x0000000899087212 */ /* 0x000fe200078e3cff */
[----:B------:R-:W-:Y:S01]  /*1e60*/  @!P0 IMAD.IADD R12, R31, 0x1, R12 ;  /* 0x000000011f0c8824 */ /* 0x000fe200078e020c */
[----:B------:R-:W-:Y:S01]  /*1e70*/  @!P1 LEA.HI.X R5, R32, R5, R11, 0x1, P4 ;  /* 0x0000000520059211 */ /* 0x000fe200020f0c0b */
[----:B------:R2:W-:Y:S01]  /*1e80*/  @!P3 LDGSTS.E.BYPASS.LTC128B.128 [R217+0x4800], desc[UR14][R6.64+0x100] ;  /* 0x0480010006d9bfae */ /* 0x0005e2000b981a0e */
[----:B------:R-:W-:-:S02]  /*1e90*/  IADD3 R10, P3, PT, R182, R20, RZ ;  /* 0x00000014b60a7210 */ /* 0x000fc40007f7e0ff */
[----:B-1----:R-:W-:Y:S01]  /*1ea0*/  @!P0 LEA R2, P4, R30, R2, 0x1 ;  /* 0x000000021e028211 */ /* 0x002fe200078808ff */
[----:B------:R-:W-:Y:S01]  /*1eb0*/  @!P1 LDGSTS.E.BYPASS.LTC128B.128 [R217+0x1000], desc[UR14][R4.64] ;  /* 0x0100000004d99fae */ /* 0x000fe2000b981a0e */
[----:B------:R-:W-:Y:S01]  /*1ec0*/  ISETP.GE.AND P5, PT, R24, R9, PT ;  /* 0x000000091800720c */ /* 0x000fe20003fa6270 */
[----:B------:R-:W-:Y:S01]  /*1ed0*/  IMAD.X R11, RZ, RZ, R15, P3 ;  /* 0x000000ffff0b7224 */ /* 0x000fe200018e060f */
[----:B------:R-:W-:Y:S01]  /*1ee0*/  @!P0 LEA.HI.X R3, R30, R3, R12, 0x1, P4 ;  /* 0x000000031e038211 */ /* 0x000fe200020f0c0c */
[----:B------:R-:W-:Y:S01]  /*1ef0*/  @!P1 LDGSTS.E.BYPASS.LTC128B.128 [R217+0x3000], desc[UR14][R4.64+0x80] ;  /* 0x0300008004d99fae */ /* 0x000fe2000b981a0e */
[CC--:B------:R-:W-:Y:S01]  /*1f00*/  ISETP.GE.AND P6, PT, R18.reuse, R9.reuse, PT ;  /* 0x000000091200720c */ /* 0x0c0fe20003fc6270 */
[----:B------:R-:W-:Y:S01]  /*1f10*/  IMAD.WIDE.U32 R10, R18, R134, R10 ;  /* 0x00000086120a7225 */ /* 0x000fe200078e000a */
[----:B------:R-:W-:Y:S01]  /*1f20*/  ISETP.GE.AND P4, PT, R16, R9, PT ;  /* 0x000000091000720c */ /* 0x000fe20003f86270 */
[----:B------:R1:W-:Y:S01]  /*1f30*/  @!P1 LDGSTS.E.BYPASS.LTC128B.128 [R217+0x5000], desc[UR14][R4.64+0x100] ;  /* 0x0500010004d99fae */ /* 0x0003e2000b981a0e */
[----:B------:R-:W-:Y:S01]  /*1f40*/  IADD3 R22, P1, PT, R182, R22, RZ ;  /* 0x00000016b6167210 */ /* 0x000fe20007f3e0ff */
[----:B------:R-:W-:Y:S01]  /*1f50*/  IMAD R203, R18, R135, R11 ;  /* 0x0000008712cb7224 */ /* 0x000fe200078e020b */
[----:B------:R-:W-:Y:S01]  /*1f60*/  ISETP.GE.AND P3, PT, R14, R9, PT ;  /* 0x000000090e00720c */ /* 0x000fe20003f66270 */
[----:B------:R-:W-:Y:S01]  /*1f70*/  @!P0 LDGSTS.E.BYPASS.LTC128B.128 [R217+0x1800], desc[UR14][R2.64] ;  /* 0x0180000002d98fae */ /* 0x000fe2000b981a0e */
[----:B------:R-:W-:-:S02]  /*1f80*/  IADD3.X R23, PT, PT, RZ, R17, RZ, P1, !PT ;  /* 0x00000011ff177210 */ /* 0x000fc40000ffe4ff */
[----:B------:R-:W-:Y:S01]  /*1f90*/  ISETP.GE.AND P2, PT, R24, R9, PT ;  /* 0x000000091800720c */ /* 0x000fe20003f46270 */
[----:B------:R-:W-:Y:S01]  /*1fa0*/  @!P0 LDGSTS.E.BYPASS.LTC128B.128 [R217+0x3800], desc[UR14][R2.64+0x80] ;  /* 0x0380008002d98fae */ /* 0x000fe2000b981a0e */
[----:B------:R-:W-:Y:S02]  /*1fb0*/  LEA R177, R8, R177, 0x1 ;  /* 0x000000b108b17211 */ /* 0x000fe400078e08ff */
[----:B------:R-:W-:Y:S01]  /*1fc0*/  LOP3.LUT R8, R183, 0x200, R154, 0xf8, !PT ;  /* 0x00000200b7087812 */ /* 0x000fe200078ef89a */
[----:B------:R3:W-:Y:S01]  /*1fd0*/  @!P0 LDGSTS.E.BYPASS.LTC128B.128 [R217+0x5800], desc[UR14][R2.64+0x100] ;  /* 0x0580010002d98fae */ /* 0x0007e2000b981a0e */
[----:B------:R-:W-:Y:S01]  /*1fe0*/  LEA R202, P0, R10, UR10, 0x1 ;  /* 0x0000000a0aca7c11 */ /* 0x000fe2000f8008ff */
[----:B------:R-:W-:Y:S02]  /*1ff0*/  VIADD R83, R177, UR5 ;  /* 0x00000005b1537c36 */ /* 0x000fe40008000000 */
[----:B--2---:R-:W-:Y:S01]  /*2000*/  IMAD.WIDE.U32 R6, R18, R144, R22 ;  /* 0x0000009012067225 */ /* 0x004fe200078e0016 */
[----:B------:R-:W-:-:S03]  /*2010*/  LEA.HI.X R203, R10, UR11, R203, 0x1, P0 ;  /* 0x0000000b0acb7c11 */ /* 0x000fc600080f0ccb */
[----:B------:R-:W-:Y:S01]  /*2020*/  IMAD R18, R18, R145, R7 ;  /* 0x0000009112127224 */ /* 0x000fe200078e0207 */
[----:B----4-:R-:W-:Y:S01]  /*2030*/  LEA R204, P1, R6, UR6, 0x1 ;  /* 0x0000000606cc7c11 */ /* 0x010fe2000f8208ff */
[--C-:B------:R-:W-:Y:S02]  /*2040*/  @!P6 IMAD.MOV.U32 R7, RZ, RZ, R203.reuse ;  /* 0x000000ffff07e224 */ /* 0x100fe400078e00cb */
[----:B------:R-:W-:Y:S01]  /*2050*/  @!P3 IMAD.WIDE.U32 R12, R134, 0x60, R202 ;  /* 0x00000060860cb825 */ /* 0x000fe200078e00ca */
[----:B------:R-:W-:Y:S02]  /*2060*/  LEA.HI.X R205, R6, UR7, R18, 0x1, P1 ;  /* 0x0000000706cd7c11 */ /* 0x000fe400088f0c12 */
[-C--:B-1----:R-:W-:Y:S02]  /*2070*/  @!P5 LEA R4, P0, R77, R202.reuse, 0x1 ;  /* 0x000000ca4d04d211 */ /* 0x082fe400078008ff */
[----:B------:R-:W-:Y:S02]  /*2080*/  @!P6 MOV R6, R202 ;  /* 0x000000ca0006e202 */ /* 0x000fe40000000f00 */
[----:B------:R-:W-:-:S03]  /*2090*/  ISETP.GE.AND P1, PT, R16, R9, PT ;  /* 0x000000091000720c */ /* 0x000fc60003f26270 */
[----:B------:R-:W-:Y:S04]  /*20a0*/  @!P6 LDGSTS.E.BYPASS.LTC128B.128 [R217+0x6000], desc[UR14][R6.64] ;  /* 0x0600000006d9efae */ /* 0x000fe8000b981a0e */
[----:B------:R-:W-:Y:S01]  /*20b0*/  @!P6 LDGSTS.E.BYPASS.LTC128B.128 [R217+0x8000], desc[UR14][R6.64+0x80] ;  /* 0x0800008006d9efae */ /* 0x000fe2000b981a0e */
[C---:B---3--:R-:W-:Y:S01]  /*20c0*/  SHF.L.U64.HI R2, R134.reuse, 0x4, R135 ;  /* 0x0000000486027819 */ /* 0x048fe20000010287 */
[----:B------:R-:W-:Y:S02]  /*20d0*/  @!P3 IMAD R3, R135, 0x60, RZ ;  /* 0x000000608703b824 */ /* 0x000fe400078e02ff */
[----:B------:R1:W-:Y:S01]  /*20e0*/  @!P6 LDGSTS.E.BYPASS.LTC128B.128 [R217+0xa000], desc[UR14][R6.64+0x100] ;  /* 0x0a00010006d9efae */ /* 0x0003e2000b981a0e */
[----:B------:R-:W-:Y:S02]  /*20f0*/  @!P5 LEA.HI.X R5, R77, R203, R2, 0x1, P0 ;  /* 0x000000cb4d05d211 */ /* 0x000fe400000f0c02 */
[----:B------:R-:W-:-:S02]  /*2100*/  @!P4 LEA R10, P0, R134, R202, 0x6 ;  /* 0x000000ca860ac211 */ /* 0x000fc400078030ff */
[----:B------:R-:W-:Y:S01]  /*2110*/  @!P3 IADD3 R13, PT, PT, R13, R3, RZ ;  /* 0x000000030d0db210 */ /* 0x000fe20007ffe0ff */
[----:B------:R-:W-:Y:S01]  /*2120*/  @!P5 LDGSTS.E.BYPASS.LTC128B.128 [R217+0x6800], desc[UR14][R4.64] ;  /* 0x0680000004d9dfae */ /* 0x000fe2000b981a0e */
[----:B------:R-:W-:Y:S02]  /*2130*/  @!P4 LEA.HI.X R11, R134, R203, R135, 0x6, P0 ;  /* 0x000000cb860bc211 */ /* 0x000fe400000f3487 */
[----:B------:R-:W-:Y:S01]  /*2140*/  ISETP.GE.AND P0, PT, R14, R9, PT ;  /* 0x000000090e00720c */ /* 0x000fe20003f06270 */
[----:B------:R-:W-:Y:S01]  /*2150*/  @!P5 LDGSTS.E.BYPASS.LTC128B.128 [R217+0x8800], desc[UR14][R4.64+0x80] ;  /* 0x0880008004d9dfae */ /* 0x000fe2000b981a0e */
[----:B------:R-:W-:-:S03]  /*2160*/  SHF.L.U32 R3, R144, 0x4, RZ ;  /* 0x0000000490037819 */ /* 0x000fc600000006ff */
[----:B------:R2:W-:Y:S01]  /*2170*/  @!P5 LDGSTS.E.BYPASS.LTC128B.128 [R217+0xa800], desc[UR14][R4.64+0x100] ;  /* 0x0a80010004d9dfae */ /* 0x0005e2000b981a0e */
[----:B------:R-:W-:-:S03]  /*2180*/  LOP3.LUT P5, RZ, R184, 0x2, RZ, 0xc0, !PT ;  /* 0x00000002b8ff7812 */ /* 0x000fc600078ac0ff */
[----:B------:R-:W-:Y:S01]  /*2190*/  @!P4 LDGSTS.E.BYPASS.LTC128B.128 [R217+0x7000], desc[UR14][R10.64] ;  /* 0x070000000ad9cfae */ /* 0x000fe2000b981a0e */
[----:B------:R-:W-:-:S03]  /*21a0*/  SEL R76, R181, 0xffffffe0, !P5 ;  /* 0xffffffe0b54c7807 */ /* 0x000fc60006800000 */
[----:B------:R-:W-:Y:S02]  /*21b0*/  @!P4 LDGSTS.E.BYPASS.LTC128B.128 [R217+0x9000], desc[UR14][R10.64+0x80] ;  /* 0x090000800ad9cfae */ /* 0x000fe4000b981a0e */
[----:B------:R-:W-:Y:S02]  /*21c0*/  IMAD.IADD R82, R83, 0x1, R76 ;  /* 0x0000000153527824 */ /* 0x000fe400078e024c */
[----:B------:R3:W-:Y:S04]  /*21d0*/  @!P4 LDGSTS.E.BYPASS.LTC128B.128 [R217+0xb000], desc[UR14][R10.64+0x100] ;  /* 0x0b0001000ad9cfae */ /* 0x0007e8000b981a0e */
[----:B------:R-:W-:Y:S04]  /*21e0*/  @!P3 LDGSTS.E.BYPASS.LTC128B.128 [R217+0x7800], desc[UR14][R12.64] ;  /* 0x078000000cd9bfae */ /* 0x000fe8000b981a0e */
[----:B------:R-:W-:Y:S04]  /*21f0*/  @!P3 LDGSTS.E.BYPASS.LTC128B.128 [R217+0x9800], desc[UR14][R12.64+0x80] ;  /* 0x098000800cd9bfae */ /* 0x000fe8000b981a0e */
[----:B------:R4:W-:Y:S01]  /*2200*/  @!P3 LDGSTS.E.BYPASS.LTC128B.128 [R217+0xb800], desc[UR14][R12.64+0x100] ;  /* 0x0b8001000cd9bfae */ /* 0x0009e2000b981a0e */
[----:B-1----:R-:W-:-:S02]  /*2210*/  @!P2 LEA R6, P3, R3, R204, 0x1 ;  /* 0x000000cc0306a211 */ /* 0x002fc400078608ff */
[C---:B--2---:R-:W-:Y:S01]  /*2220*/  SHF.L.U64.HI R4, R144.reuse, 0x4, R145 ;  /* 0x0000000490047819 */ /* 0x044fe20000010291 */
[----:B------:R-:W0:Y:S01]  /*2230*/  LDGDEPBAR ;  /* 0x00000000000079af */ /* 0x000e220000000000 */
[----:B------:R-:W-:Y:S02]  /*2240*/  @!P0 IMAD R5, R145, 0x60, RZ ;  /* 0x0000006091058824 */ /* 0x000fe400078e02ff */
[----:B------:R-:W-:Y:S02]  /*2250*/  @!P2 LEA.HI.X R7, R3, R205, R4, 0x1, P3 ;  /* 0x000000cd0307a211 */ /* 0x000fe400018f0c04 */
[----:B------:R-:W-:-:S04]  /*2260*/  @!P1 LEA R16, P3, R144, R204, 0x6 ;  /* 0x000000cc90109211 */ /* 0x000fc800078630ff */
[C---:B------:R-:W-:Y:S01]  /*2270*/  @!P1 LEA.HI.X R17, R144.reuse, R205, R145, 0x6, P3 ;  /* 0x000000cd90119211 */ /* 0x040fe200018f3491 */
[----:B---3--:R-:W-:-:S04]  /*2280*/  @!P0 IMAD.WIDE.U32 R10, R144, 0x60, R204 ;  /* 0x00000060900a8825 */ /* 0x008fc800078e00cc */
[----:B------:R-:W-:Y:S01]  /*2290*/  @!P0 IMAD.IADD R5, R11, 0x1, R5 ;  /* 0x000000010b058824 */ /* 0x000fe200078e0205 */
[----:B------:R-:W-:Y:S02]  /*22a0*/  @!P0 MOV R4, R10 ;  /* 0x0000000a00048202 */ /* 0x000fe40000000f00 */
[----:B------:R-:W-:-:S04]  /*22b0*/  LOP3.LUT R10, R186, 0x8, RZ, 0xc0, !PT ;  /* 0x00000008ba0a7812 */ /* 0x000fc800078ec0ff */
[----:B------:R-:W-:Y:S01]  /*22c0*/  LOP3.LUT R3, R153, R10, RZ, 0x3c, !PT ;  /* 0x0000000a99037212 */ /* 0x000fe200078e3cff */
[----:B------:R-:W-:-:S04]  /*22d0*/  DEPBAR.LE SB0, 0x0 ;  /* 0x000080000000791a */ /* 0x000fc80000000000 */
[----:B------:R-:W-:Y:S01]  /*22e0*/  BAR.SYNC.DEFER_BLOCKING 0x0 ;  /* 0x0000000000007b1d */ /* 0x000fe20000010000 */
[----:B------:R-:W-:-:S05]  /*22f0*/  IMAD.IADD R8, R3, 0x1, R8 ;  /* 0x0000000103087824 */ /* 0x000fca00078e0208 */
[----:B------:R-:W-:-:S04]  /*2300*/  LEA R89, R8, UR5, 0x1 ;  /* 0x0000000508597c11 */ /* 0x000fc8000f8e08ff */
[----:B------:R-:W-:Y:S01]  /*2310*/  IADD3 R88, PT, PT, R89, R76, RZ ;  /* 0x0000004c59587210 */ /* 0x000fe20007ffe0ff */
        /* <DEDUP_REMOVED lines=21> */
[----:B------:R-:W-:Y:S01]  /*2470*/  @P1 STS.128 [R217+0xf000], RZ ;  /* 0x00f000ffd9001388 */ /* 0x000fe20000000c00 */
[----:B------:R-:W-:Y:S01]  /*2480*/  IADD3 R87, PT, PT, R89, R146, RZ ;  /* 0x0000009259577210 */ /* 0x000fe20007ffe0ff */
[----:B------:R-:W-:Y:S02]  /*2490*/  IMAD.IADD R83, R83, 0x1, R146 ;  /* 0x0000000153537824 */ /* 0x000fe400078e0292 */
[----:B------:R-:W-:Y:S02]  /*24a0*/  @P1 STS.128 [R217+0x11000], RZ ;  /* 0x011000ffd9001388 */ /* 0x000fe40000000c00 */
[C---:B------:R-:W-:Y:S01]  /*24b0*/  IMAD.IADD R84, R76.reuse, 0x1, R87 ;  /* 0x000000014c547824 */ /* 0x040fe200078e0257 */
        /* <DEDUP_REMOVED lines=18> */
[----:B------:R-:W2:Y:S04]  /*25e0*/  LDSM.16.M88.4 R20, [R177+UR5+0x6000] ;  /* 0x00600005b114783b */ /* 0x000ea80008000200 */
[----:B----4-:R-:W3:Y:S04]  /*25f0*/  LDSM.16.M88.4 R12, [R177+UR5+0x6800] ;  /* 0x00680005b10c783b */ /* 0x010ee80008000200 */
[----:B------:R-:W4:Y:S04]  /*2600*/  LDSM.16.M88.4 R56, [R177+UR5+0x7000] ;  /* 0x00700005b138783b */ /* 0x000f280008000200 */
[----:B------:R-:W5:Y:S04]  /*2610*/  LDSM.16.M88.4 R28, [R177+UR5+0x7800] ;  /* 0x00780005b11c783b */ /* 0x000f680008000200 */
[----:B------:R-:W-:Y:S04]  /*2620*/  LDSM.16.M88.4 R64, [R88] ;  /* 0x000000005840783b */ /* 0x000fe80000000200 */
[----:B------:R-:W5:Y:S04]  /*2630*/  LDSM.16.M88.4 R32, [R82+0x6000] ;  /* 0x006000005220783b */ /* 0x000f680000000200 */
[----:B------:R-:W5:Y:S04]  /*2640*/  LDSM.16.M88.4 R8, [R82+0x6800] ;  /* 0x006800005208783b */ /* 0x000f680000000200 */
[----:B-1----:R-:W1:Y:S04]  /*2650*/  LDSM.16.M88.4 R4, [R82+0x7000] ;  /* 0x007000005204783b */ /* 0x002e680000000200 */
[----:B------:R-:W1:Y:S04]  /*2660*/  LDSM.16.M88.4 R68, [R82+0x7800] ;  /* 0x007800005244783b */ /* 0x000e680000000200 */
[----:B------:R-:W-:Y:S01]  /*2670*/  LDSM.16.M88.4 R44, [R83+0x6000] ;  /* 0x00600000532c783b */ /* 0x000fe20000000200 */
[C---:B--2---:R-:W-:Y:S03]  /*2680*/  HMMA.16816.F32 R24, R48.reuse, R20, RZ ;  /* 0x000000143018723c */ /* 0x044fe600000018ff */
[----:B------:R-:W-:Y:S04]  /*2690*/  LDSM.16.M88.4 R40, [R83+0x6800] ;  /* 0x006800005328783b */ /* 0x000fe80000000200 */
[----:B------:R-:W-:Y:S01]  /*26a0*/  LDSM.16.M88.4 R72, [R84] ;  /* 0x000000005448783b */ /* 0x000fe20000000200 */
[C---:B---3--:R-:W-:Y:S03]  /*26b0*/  HMMA.16816.F32 R16, R48.reuse, R12, RZ ;  /* 0x0000000c3010723c */ /* 0x048fe600000018ff */
[----:B------:R-:W-:Y:S04]  /*26c0*/  LDSM.16.M88.4 R36, [R83+0x7000] ;  /* 0x007000005324783b */ /* 0x000fe80000000200 */
[----:B------:R-:W0:Y:S01]  /*26d0*/  LDGDEPBAR ;  /* 0x00000000000079af */ /* 0x000e220000000000 */
        /* <DEDUP_REMOVED lines=162> */
[----:B------:R-:W-:Y:S01]  /*3100*/  HMMA.16816.F32 R64, R44, R6, R64 ;  /* 0x000000062c40723c */ /* 0x000fe20000001840 */
[----:B------:R-:W-:Y:S01]  /*3110*/  SHF.R.U32.HI R6, RZ, 0x2, R184 ;  /* 0x00000002ff067819 */ /* 0x000fe200000116b8 */
[----:B------:R-:W1:Y:S03]  /*3120*/  MUFU.TANH R12, R12 ;  /* 0x0000000c000c7308 */ /* 0x000e660000002400 */
[----:B------:R-:W-:-:S03]  /*3130*/  LOP3.LUT R6, R6, 0x7, RZ, 0xc0, !PT ;  /* 0x0000000706067812 */ /* 0x000fc600078ec0ff */
[C---:B------:R-:W-:Y:S01]  /*3140*/  HMMA.16816.F32 R68, R40.reuse, R8, R68 ;  /* 0x000000082844723c */ /* 0x040fe20000001844 */
[----:B------:R-:W-:Y:S01]  /*3150*/  FMUL.FTZ R8, R13, UR4 ;  /* 0x000000040d087c20 */ /* 0x000fe20008410000 */
[----:B------:R-:W-:Y:S01]  /*3160*/  FMUL.FTZ R9, R14, UR4 ;  /* 0x000000040e097c20 */ /* 0x000fe20008410000 */
[----:B------:R-:W2:Y:S05]  /*3170*/  MUFU.TANH R4, R4 ;  /* 0x0000000400047308 */ /* 0x000eaa0000002400 */
[----:B------:R-:W-:Y:S01]  /*3180*/  HMMA.16816.F32 R56, R40, R10, R56 ;  /* 0x0000000a2838723c */ /* 0x000fe20000001838 */
[----:B------:R-:W-:Y:S02]  /*3190*/  LOP3.LUT R10, R186, 0x1f0, RZ, 0xc0, !PT ;  /* 0x000001f0ba0a7812 */ /* 0x000fe400078ec0ff */
[----:B------:R-:W2:Y:S02]  /*31a0*/  MUFU.TANH R8, R8 ;  /* 0x0000000800087308 */ /* 0x000ea40000002400 */
[----:B------:R-:W-:-:S03]  /*31b0*/  IADD3 R6, PT, PT, R6, R10, R85 ;  /* 0x0000000a06067210 */ /* 0x000fc60007ffe055 */
[C---:B-1----:R-:W-:Y:S01]  /*31c0*/  HMMA.16816.F32 R52, R40.reuse, R16, R52 ;  /* 0x000000102834723c */ /* 0x042fe20000001834 */
[----:B------:R-:W-:Y:S02]  /*31d0*/  IADD3 R81, PT, PT, R6, 0x1, R81 ;  /* 0x0000000106517810 */ /* 0x000fe40007ffe051 */
[----:B------:R-:W-:Y:S01]  /*31e0*/  FMUL.FTZ R5, R68, UR4 ;  /* 0x0000000444057c20 */ /* 0x000fe20008410000 */
[----:B------:R-:W-:Y:S01]  /*31f0*/  FMUL.FTZ R11, R69, UR4 ;  /* 0x00000004450b7c20 */ /* 0x000fe20008410000 */
[----:B------:R-:W-:Y:S01]  /*3200*/  FMUL.FTZ R15, R70, UR4 ;  /* 0x00000004460f7c20 */ /* 0x000fe20008410000 */
[----:B------:R-:W-:Y:S01]  /*3210*/  FMUL.FTZ R13, R71, UR4 ;  /* 0x00000004470d7c20 */ /* 0x000fe20008410000 */
[----:B------:R-:W1:Y:S01]  /*3220*/  MUFU.TANH R9, R9 ;  /* 0x0000000900097308 */ /* 0x000e620000002400 */
[----:B------:R-:W-:Y:S01]  /*3230*/  HMMA.16816.F32 R64, R40, R18, R64 ;  /* 0x000000122840723c */ /* 0x000fe20000001840 */
[-C--:B------:R-:W-:Y:S02]  /*3240*/  IADD3 R200, PT, PT, R6, R78.reuse, -R79 ;  /* 0x0000004e06c87210 */ /* 0x080fe40007ffe84f */
[----:B------:R-:W-:Y:S01]  /*3250*/  FMUL.FTZ R17, R56, UR4 ;  /* 0x0000000438117c20 */ /* 0x000fe20008410000 */
[----:B------:R-:W-:Y:S01]  /*3260*/  FMUL.FTZ R7, R57, UR4 ;  /* 0x0000000439077c20 */ /* 0x000fe20008410000 */
[----:B------:R-:W-:Y:S01]  /*3270*/  FMUL.FTZ R32, R58, UR4 ;  /* 0x000000043a207c20 */ /* 0x000fe20008410000 */
[----:B------:R-:W-:Y:S01]  /*3280*/  FMUL.FTZ R27, R59, UR4 ;  /* 0x000000043b1b7c20 */ /* 0x000fe20008410000 */
[----:B------:R-:W1:Y:S01]  /*3290*/  MUFU.TANH R5, R5 ;  /* 0x0000000500057308 */ /* 0x000e620000002400 */
[----:B------:R-:W-:-:S02]  /*32a0*/  VIMNMX R199, PT, PT, R81, R78, PT ;  /* 0x0000004e51c77248 */ /* 0x000fc40003fe0100 */
        /* <DEDUP_REMOVED lines=37> */
.L_x_4960:
        /* <DEDUP_REMOVED lines=60> */
.L_x_4961:
        /* <DEDUP_REMOVED lines=24> */
.L_x_4959:
[----:B------:R-:W-:Y:S01]  /*3a40*/  IMAD.SHL.U32 R176, R184, 0x2, RZ ;  /* 0x00000002b8b07824 */ /* 0x000fe200078e00ff */
[----:B------:R-:W3:Y:S01]  /*3a50*/  LDCU UR4, c[0x0][0x45c] ;  /* 0x00008b80ff0477ac */ /* 0x000ee20008000800 */
[----:B------:R-:W-:-:S03]  /*3a60*/  VIADD R2, R200, 0x8 ;  /* 0x00000008c8027836 */ /* 0x000fc60000000000 */
[----:B------:R-:W-:-:S04]  /*3a70*/  LOP3.LUT R176, R176, 0x6, RZ, 0xc0, !PT ;  /* 0x00000006b0b07812 */ /* 0x000fc800078ec0ff */
[----:B--2---:R-:W-:-:S05]  /*3a80*/  LOP3.LUT R43, R133, R176, RZ, 0xfc, !PT ;  /* 0x000000b0852b7212 */ /* 0x004fca00078efcff */
[C---:B------:R-:W-:Y:S02]  /*3a90*/  VIADD R45, R43.reuse, 0x1 ;  /* 0x000000012b2d7836 */ /* 0x040fe40000000000 */
        /* <DEDUP_REMOVED lines=458> */
[C---:B------:R-:W-:Y:S01]  /*5740*/  IMAD R7, R6.reuse, R4, R7 ;  /* 0x0000000406077224 */ /* 0x040fe200078e0207 */
        /* <DEDUP_REMOVED lines=39> */
.L_x_4963:
[----:B------:R-:W-:Y:S01]  /*59c0*/  UMOV UR4, URZ ;  /* 0x000000ff00047c82 */ /* 0x000fe20008000000 */
[----:B------:R-:W-:Y:S01]  /*59d0*/  IMAD.SHL.U32 R4, R144, 0x40, RZ ;  /* 0x0000004090047824 */ /* 0x000fe200078e00ff */
[----:B------:R-:W-:-:S05]  /*59e0*/  IADD3 R5, P0, PT, RZ, -UR4, RZ ;  /* 0x80000004ff057c10 */ /* 0x000fca000ff1e0ff */
[----:B------:R-:W-:-:S05]  /*59f0*/  IMAD.X R4, RZ, RZ, ~R4, P0 ;  /* 0x000000ffff047224 */ /* 0x000fca00000e0e04 */
[----:B------:R-:W-:-:S04]  /*5a00*/  SHF.R.S64 R5, R5, 0x1f, R4 ;  /* 0x0000001f05057819 */ /* 0x000fc80000001004 */
[----:B------:R-:W-:-:S04]  /*5a10*/  IADD3 R204, P0, PT, R5, R204, RZ ;  /* 0x000000cc05cc7210 */ /* 0x000fc80007f1e0ff */
[----:B------:R-:W-:-:S09]  /*5a20*/  LEA.HI.X.SX32 R205, R4, R205, 0x1, P0 ;  /* 0x000000cd04cd7211 */ /* 0x000fd200000f0eff */
.L_x_4964:
[----:B------:R-:W1:Y:S01]  /*5a30*/  LDCU.64 UR6, c[0x0][0x3c0] ;  /* 0x00007800ff0677ac */ /* 0x000e620008000a00 */
[----:B------:R-:W-:Y:S02]  /*5a40*/  LOP3.LUT R5, R147, 0x1f8, RZ, 0xc0, !PT ;  /* 0x000001f893057812 */ /* 0x000fe400078ec0ff */
[----:B------:R-:W-:Y:S02]  /*5a50*/  SHF.L.U32 R183, R184, 0x5, RZ ;  /* 0x00000005b8b77819 */ /* 0x000fe400000006ff */
[--C-:B------:R-:W-:Y:S02]  /*5a60*/  LOP3.LUT R4, R5, 0x38, R184.reuse, 0x78, !PT ;  /* 0x0000003805047812 */ /* 0x100fe400078e78b8 */
[----:B------:R-:W-:Y:S02]  /*5a70*/  SHF.R.U32.HI R186, RZ, 0x1, R184 ;  /* 0x00000001ffba7819 */ /* 0x000fe400000116b8 */
[----:B------:R-:W-:Y:S02]  /*5a80*/  LOP3.LUT R147, R4, 0x1e00, R147, 0xf8, !PT ;  /* 0x00001e0004937812 */ /* 0x000fe400078ef893 */
[----:B------:R-:W-:-:S02]  /*5a90*/  LOP3.LUT R183, R183, 0x7c00, RZ, 0xc0, !PT ;  /* 0x00007c00b7b77812 */ /* 0x000fc400078ec0ff */
[----:B------:R-:W-:Y:S02]  /*5aa0*/  LEA R217, R147, UR5, 0x1 ;  /* 0x0000000593d97c11 */ /* 0x000fe4000f8e08ff */
[----:B------:R-:W-:Y:S02]  /*5ab0*/  LOP3.LUT R4, R186, 0x8, RZ, 0xc0, !PT ;  /* 0x00000008ba047812 */ /* 0x000fe400078ec0ff */
[----:B------:R-:W-:Y:S01]  /*5ac0*/  LOP3.LUT R154, R183, 0x200, R154, 0xf8, !PT ;  /* 0x00000200b79a7812 */ /* 0x000fe200078ef89a */
[----:B-1----:R-:W-:Y:S01]  /*5ad0*/  USHF.L.U32 UR4, UR6, 0x5, URZ ;  /* 0x0000000506047899 */ /* 0x002fe200080006ff */
[----:B------:R-:W-:Y:S01]  /*5ae0*/  @!PT LDS RZ, [RZ] ;  /* 0x00000000fffff984 */ /* 0x000fe20000000800 */
[----:B------:R-:W-:Y:S01]  /*5af0*/  @!PT LDS RZ, [RZ] ;  /* 0x00000000fffff984 */ /* 0x000fe20000000800 */
[----:B------:R-:W-:Y:S01]  /*5b00*/  @!PT LDS RZ, [RZ] ;  /* 0x00000000fffff984 */ /* 0x000fe20000000800 */
[----:B------:R-:W-:Y:S01]  /*5b10*/  LDGSTS.E.BYPASS.LTC128B.128 [R217+0xc000], desc[UR14][R204.64] ;  /* 0x0c000000ccd97fae */ /* 0x000fe2000b981a0e */
[----:B------:R-:W-:Y:S01]  /*5b20*/  USHF.L.U64.HI UR7, UR6, 0x5, UR7 ;  /* 0x0000000506077899 */ /* 0x000fe20008010207 */
[----:B------:R-:W-:Y:S02]  /*5b30*/  LOP3.LUT R4, R154, R153, R4, 0xf6, !PT ;  /* 0x000000999a047212 */ /* 0x000fe400078ef604 */
[----:B------:R-:W-:Y:S01]  /*5b40*/  LDGSTS.E.BYPASS.LTC128B.128 [R217+0xe000], desc[UR14][R204.64+0x80] ;  /* 0x0e000080ccd97fae */ /* 0x000fe2000b981a0e */
[----:B------:R-:W-:-:S02]  /*5b50*/  IADD3 R6, P0, PT, R204, UR4, RZ ;  /* 0x00000004cc067c10 */ /* 0x000fc4000ff1e0ff */
[----:B------:R-:W-:Y:S01]  /*5b60*/  LEA R189, R4, UR5, 0x1 ;  /* 0x0000000504bd7c11 */ /* 0x000fe2000f8e08ff */
[----:B------:R-:W-:Y:S01]  /*5b70*/  LDGSTS.E.BYPASS.LTC128B.128 [R217+0x10000], desc[UR14][R204.64+0x100] ;  /* 0x10000100ccd97fae */ /* 0x000fe2000b981a0e */
[----:B------:R-:W-:Y:S02]  /*5b80*/  IADD3.X R7, PT, PT, R205, UR7, RZ, P0, !PT ;  /* 0x00000007cd077c10 */ /* 0x000fe400087fe4ff */
[----:B------:R-:W-:Y:S02]  /*5b90*/  IADD3 R8, P0, PT, R6, UR4, RZ ;  /* 0x0000000406087c10 */ /* 0x000fe4000ff1e0ff */
[----:B------:R-:W-:Y:S01]  /*5ba0*/  MOV R180, 0x20 ;  /* 0x0000002000b47802 */ /* 0x000fe20000000f00 */
[----:B------:R-:W-:Y:S01]  /*5bb0*/  LDGSTS.E.BYPASS.LTC128B.128 [R217+0xc800], desc[UR14][R6.64] ;  /* 0x0c80000006d97fae */ /* 0x000fe2000b981a0e */
[----:B------:R-:W-:Y:S02]  /*5bc0*/  IADD3.X R9, PT, PT, R7, UR7, RZ, P0, !PT ;  /* 0x0000000707097c10 */ /* 0x000fe400087fe4ff */
[----:B------:R-:W-:Y:S01]  /*5bd0*/  IADD3 R10, P0, PT, R8, UR4, RZ ;  /* 0x00000004080a7c10 */ /* 0x000fe2000ff1e0ff */
[----:B------:R-:W-:Y:S01]  /*5be0*/  LDGSTS.E.BYPASS.LTC128B.128 [R217+0xe800], desc[UR14][R6.64+0x80] ;  /* 0x0e80008006d97fae */ /* 0x000fe2000b981a0e */
[----:B------:R-:W-:Y:S01]  /*5bf0*/  SEL R180, R180, 0xffffffe0, !P5 ;  /* 0xffffffe0b4b47807 */ /* 0x000fe20006800000 */
[----:B------:R-:W1:Y:S01]  /*5c00*/  LDCU UR4, c[0x0][0x50c] ;  /* 0x0000a180ff0477ac */ /* 0x000e620008000800 */
[----:B------:R-:W-:Y:S01]  /*5c10*/  IADD3.X R11, PT, PT, R9, UR7, RZ, P0, !PT ;  /* 0x00000007090b7c10 */ /* 0x000fe200087fe4ff */
[----:B------:R-:W-:Y:S01]  /*5c20*/  LDGSTS.E.BYPASS.LTC128B.128 [R217+0x10800], desc[UR14][R6.64+0x100] ;  /* 0x1080010006d97fae */ /* 0x000fe2000b981a0e */
[----:B------:R-:W-:-:S02]  /*5c30*/  IADD3 R137, PT, PT, R177, UR5, RZ ;  /* 0x00000005b1897c10 */ /* 0x000fc4000fffe0ff */
[-C--:B------:R-:W-:Y:S01]  /*5c40*/  IADD3 R188, PT, PT, R180, R189.reuse, RZ ;  /* 0x000000bdb4bc7210 */ /* 0x080fe20007ffe0ff */
[----:B------:R-:W-:Y:S01]  /*5c50*/  LDGSTS.E.BYPASS.LTC128B.128 [R217+0xd000], desc[UR14][R8.64] ;  /* 0x0d00000008d97fae */ /* 0x000fe2000b981a0e */
[C---:B------:R-:W-:Y:S02]  /*5c60*/  IADD3 R179, PT, PT, R137.reuse, R180, RZ ;  /* 0x000000b489b37210 */ /* 0x040fe40007ffe0ff */
[----:B------:R-:W-:Y:S01]  /*5c70*/  IADD3 R178, PT, PT, R137, R146, RZ ;  /* 0x0000009289b27210 */ /* 0x000fe20007ffe0ff */
[----:B------:R-:W-:Y:S01]  /*5c80*/  LDGSTS.E.BYPASS.LTC128B.128 [R217+0xf000], desc[UR14][R8.64+0x80] ;  /* 0x0f00008008d97fae */ /* 0x000fe2000b981a0e */
[----:B------:R-:W-:-:S03]  /*5c90*/  IADD3 R185, PT, PT, R146, R189, RZ ;  /* 0x000000bd92b97210 */ /* 0x000fc60007ffe0ff */
[----:B------:R-:W-:Y:S01]  /*5ca0*/  LDGSTS.E.BYPASS.LTC128B.128 [R217+0x11000], desc[UR14][R8.64+0x100] ;  /* 0x1100010008d97fae */ /* 0x000fe2000b981a0e */
[C---:B------:R-:W-:Y:S02]  /*5cb0*/  IADD3 R187, PT, PT, R180.reuse, R185, RZ ;  /* 0x000000b9b4bb7210 */ /* 0x040fe40007ffe0ff */
[----:B------:R-:W-:Y:S01]  /*5cc0*/  IADD3 R180, PT, PT, R180, R178, RZ ;  /* 0x000000b2b4b47210 */ /* 0x000fe20007ffe0ff */
[----:B------:R-:W-:Y:S04]  /*5cd0*/  LDGSTS.E.BYPASS.LTC128B.128 [R217+0xd800], desc[UR14][R10.64] ;  /* 0x0d8000000ad97fae */ /* 0x000fe8000b981a0e */
[----:B------:R-:W-:Y:S04]  /*5ce0*/  LDGSTS.E.BYPASS.LTC128B.128 [R217+0xf800], desc[UR14][R10.64+0x80] ;  /* 0x0f8000800ad97fae */ /* 0x000fe8000b981a0e */
[----:B------:R2:W-:Y:S04]  /*5cf0*/  LDGSTS.E.BYPASS.LTC128B.128 [R217+0x11800], desc[UR14][R10.64+0x100] ;  /* 0x118001000ad97fae */ /* 0x0005e8000b981a0e */
        /* <DEDUP_REMOVED lines=228> */
[C---:B------:R-:W-:Y:S01]  /*6b40*/  IADD3 R27, PT, PT, R133.reuse, -0x80, RZ ;  /* 0xffffff80851b7810 */ /* 0x040fe20007ffe0ff */
[----:B------:R-:W-:Y:S01]  /*6b50*/  VIADD R137, R133, 0xffffffc0 ;  /* 0xffffffc085897836 */ /* 0x000fe20000000000 */
[----:B------:R-:W3:Y:S02]  /*6b60*/  LDCU.64 UR4, c[0x0][0x3a0] ;  /* 0x00007400ff0477ac */ /* 0x000ee40008000a00 */
[----:B------:R-:W-:Y:S02]  /*6b70*/  IABS R136, R27 ;  /* 0x0000001b00887213 */ /* 0x000fe40000000000 */
[----:B------:R-:W-:Y:S02]  /*6b80*/  IABS R133, R137 ;  /* 0x0000008900857213 */ /* 0x000fe40000000000 */
[-C--:B--2---:R-:W-:Y:S02]  /*6b90*/  IABS R18, R26.reuse ;  /* 0x0000001a00127213 */ /* 0x084fe40000000000 */
[----:B------:R-:W-:-:S02]  /*6ba0*/  LOP3.LUT R27, R27, R26, RZ, 0x3c, !PT ;  /* 0x0000001a1b1b7212 */ /* 0x000fc400078e3cff */
[----:B------:R-:W2:Y:S01]  /*6bb0*/  I2F.RP R33, R18 ;  /* 0x0000001200217306 */ /* 0x000ea20000209400 */
[----:B------:R-:W-:-:S07]  /*6bc0*/  LOP3.LUT R137, R137, R26, RZ, 0x3c, !PT ;  /* 0x0000001a89897212 */ /* 0x000fce00078e3cff */
        /* <DEDUP_REMOVED lines=22> */
[----:B------:R-:W-:-:S02]  /*6d30*/  ISETP.GE.AND P0, PT, R137, RZ, PT ;  /* 0x000000ff8900720c */ /* 0x000fc40003f06270 */
[----:B------:R-:W-:-:S05]  /*6d40*/  LOP3.LUT R27, RZ, R26, RZ, 0x33, !PT ;  /* 0x0000001aff1b7212 */ /* 0x000fca00078e33ff */
[----:B------:R-:W-:-:S04]  /*6d50*/  @P6 IADD3 R138, PT, PT, R138, 0x1, RZ ;  /* 0x000000018a8a6810 */ /* 0x000fc80007ffe0ff */
[----:B------:R-:W-:Y:S01]  /*6d60*/  @P1 VIADD R35, R35, 0x1 ;  /* 0x0000000123231836 */ /* 0x000fe20000000000 */
[----:B------:R-:W-:Y:S01]  /*6d70*/  ISETP.NE.AND P1, PT, R26, RZ, PT ;  /* 0x000000ff1a00720c */ /* 0x000fe20003f25270 */
[----:B------:R-:W-:-:S03]  /*6d80*/  @!P3 IMAD.MOV R138, RZ, RZ, -R138 ;  /* 0x000000ffff8ab224 */ /* 0x000fc600078e0a8a */
[----:B------:R-:W-:Y:S02]  /*6d90*/  MOV R18, R35 ;  /* 0x0000002300127202 */ /* 0x000fe40000000f00 */
[----:B------:R-:W-:Y:S02]  /*6da0*/  SEL R35, R27, R138, !P1 ;  /* 0x0000008a1b237207 */ /* 0x000fe40004800000 */
[----:B------:R-:W-:-:S03]  /*6db0*/  @!P0 IADD3 R18, PT, PT, -R18, RZ, RZ ;  /* 0x000000ff12128210 */ /* 0x000fc60007ffe1ff */
[----:B------:R-:W-:Y:S01]  /*6dc0*/  IMAD.WIDE R142, R35, 0x4, R212 ;  /* 0x00000004238e7825 */ /* 0x000fe200078e02d4 */
[----:B------:R-:W-:-:S04]  /*6dd0*/  SEL R27, R27, R18, !P1 ;  /* 0x000000121b1b7207 */ /* 0x000fc80004800000 */
[----:B------:R-:W2:Y:S01]  /*6de0*/  LDG.E R33, desc[UR14][R142.64] ;  /* 0x0000000e8e217981 */ /* 0x000ea2000c1e1900 */
[----:B------:R-:W-:-:S05]  /*6df0*/  IMAD.WIDE R138, R27, 0x4, R212 ;  /* 0x000000041b8a7825 */ /* 0x000fca00078e02d4 */
[----:B------:R-:W2:Y:S01]  /*6e00*/  LDG.E R18, desc[UR14][R138.64] ;  /* 0x0000000e8a127981 */ /* 0x000ea2000c1e1900 */
[----:B------:R-:W-:-:S04]  /*6e10*/  IMAD.IADD R27, R27, 0x1, -R35 ;  /* 0x000000011b1b7824 */ /* 0x000fc800078e0a23 */
[----:B------:R-:W-:-:S05]  /*6e20*/  IMAD R27, R27, R26, -0x40 ;  /* 0xffffffc01b1b7424 */ /* 0x000fca00078e021a */
[----:B------:R-:W-:Y:S01]  /*6e30*/  SHF.R.S32.HI R35, RZ, 0x1f, R27 ;  /* 0x0000001fff237819 */ /* 0x000fe2000001141b */
[----:B------:R-:W-:-:S04]  /*6e40*/  IMAD.WIDE.U32 R136, R27, R134, RZ ;  /* 0x000000861b887225 */ /* 0x000fc800078e00ff */
[----:B------:R-:W-:-:S04]  /*6e50*/  IMAD R26, R35, R134, RZ ;  /* 0x00000086231a7224 */ /* 0x000fc800078e02ff */
        /* <DEDUP_REMOVED lines=11> */
.L_x_4966:
[----:B------:R-:W-:Y:S01]  /*6f10*/  UMOV UR4, URZ ;  /* 0x000000ff00047c82 */ /* 0x000fe20008000000 */
[----:B------:R-:W-:Y:S01]  /*6f20*/  IMAD.SHL.U32 R18, R134, 0x40, RZ ;  /* 0x0000004086127824 */ /* 0x000fe200078e00ff */
[----:B------:R-:W-:-:S05]  /*6f30*/  IADD3 R26, P0, PT, RZ, -UR4, RZ ;  /* 0x80000004ff1a7c10 */ /* 0x000fca000ff1e0ff */
[----:B------:R-:W-:-:S05]  /*6f40*/  IMAD.X R18, RZ, RZ, ~R18, P0 ;  /* 0x000000ffff127224 */ /* 0x000fca00000e0e12 */
[----:B------:R-:W-:-:S04]  /*6f50*/  SHF.R.S64 R27, R26, 0x1f, R18 ;  /* 0x0000001f1a1b7819 */ /* 0x000fc80000001012 */
[----:B------:R-:W-:-:S04]  /*6f60*/  IADD3 R202, P0, PT, R27, R202, RZ ;  /* 0x000000ca1bca7210 */ /* 0x000fc80007f1e0ff */
[----:B------:R-:W-:-:S09]  /*6f70*/  LEA.HI.X.SX32 R203, R18, R203, 0x1, P0 ;  /* 0x000000cb12cb7211 */ /* 0x000fd200000f0eff */
.L_x_4967:
[C---:B------:R-:W-:Y:S01]  /*6f80*/  IMAD.SHL.U32 R27, R134.reuse, 0x20, RZ ;  /* 0x00000020861b7824 */ /* 0x040fe200078e00ff */
[----:B------:R-:W-:Y:S01]  /*6f90*/  SHF.L.U64.HI R134, R134, 0x5, R135 ;  /* 0x0000000586867819 */ /* 0x000fe20000010287 */
[----:B------:R-:W-:Y:S01]  /*6fa0*/  @!PT LDS RZ, [RZ] ;  /* 0x00000000fffff984 */ /* 0x000fe20000000800 */
[----:B------:R-:W-:Y:S01]  /*6fb0*/  @!PT LDS RZ, [RZ] ;  /* 0x00000000fffff984 */ /* 0x000fe20000000800 */
[----:B------:R-:W-:Y:S01]  /*6fc0*/  @!PT LDS RZ, [RZ] ;  /* 0x00000000fffff984 */ /* 0x000fe20000000800 */
[----:B------:R2:W-:Y:S03]  /*6fd0*/  LDGSTS.E.BYPASS.LTC128B.128 [R217+0x6000], desc[UR14][R202.64] ;  /* 0x06000000cad97fae */ /* 0x0005e6000b981a0e */
[C---:B------:R-:W-:Y:S01]  /*6fe0*/  IADD3 R136, P0, PT, R27.reuse, R202, RZ ;  /* 0x000000ca1b887210 */ /* 0x040fe20007f1e0ff */
[----:B------:R2:W-:Y:S03]  /*6ff0*/  LDGSTS.E.BYPASS.LTC128B.128 [R217+0x8000], desc[UR14][R202.64+0x80] ;  /* 0x08000080cad97fae */ /* 0x0005e6000b981a0e */
[C---:B------:R-:W-:Y:S01]  /*7000*/  IADD3 R26, P1, PT, R27.reuse, R136, RZ ;  /* 0x000000881b1a7210 */ /* 0x040fe20007f3e0ff */
[C---:B------:R-:W-:Y:S01]  /*7010*/  IMAD.X R137, R134.reuse, 0x1, R203, P0 ;  /* 0x0000000186897824 */ /* 0x040fe200000e06cb */
[----:B------:R2:W-:Y:S02]  /*7020*/  LDGSTS.E.BYPASS.LTC128B.128 [R217+0xa000], desc[UR14][R202.64+0x100] ;  /* 0x0a000100cad97fae */ /* 0x0005e4000b981a0e */
        /* <DEDUP_REMOVED lines=13> */
.L_x_4965:
[----:B------:R-:W-:Y:S01]  /*7100*/  IMAD R143, R0, 0x40, R176 ;  /* 0x00000040008f7824 */ /* 0x000fe200078e02b0 */
[C---:B------:R-:W-:Y:S01]  /*7110*/  IADD3 R141, PT, PT, R200.reuse, 0x8, RZ ;  /* 0x00000008c88d7810 */ /* 0x040fe20007ffe0ff */
[----:B------:R-:W3:Y:S01]  /*7120*/  S2UR UR5, SR_CgaCtaId ;  /* 0x00000000000579c3 */ /* 0x000ee20000008800 */
[----:B------:R-:W-:Y:S01]  /*7130*/  UMOV UR6, 0x400 ;  /* 0x0000040000067882 */ /* 0x000fe20000000000 */
[C---:B--2---:R-:W-:Y:S01]  /*7140*/  VIADD R26, R143.reuse, 0xffffff80 ;  /* 0xffffff808f1a7836 */ /* 0x044fe20000000000 */
[C---:B------:R-:W-:Y:S01]  /*7150*/  IADD3 R133, PT, PT, R143.reuse, -0x77, RZ ;  /* 0xffffff898f857810 */ /* 0x040fe20007ffe0ff */
[C---:B------:R-:W-:Y:S01]  /*7160*/  VIADD R18, R143.reuse, 0xffffff81 ;  /* 0xffffff818f127836 */ /* 0x040fe20000000000 */
[----:B------:R-:W2:Y:S01]  /*7170*/  LDCU UR4, c[0x0][0x45c] ;  /* 0x00008b80ff0477ac */ /* 0x000ea20008000800 */
[C---:B------:R-:W-:Y:S01]  /*7180*/  VIADD R33, R143.reuse, 0xffffff88 ;  /* 0xffffff888f217836 */ /* 0x040fe20000000000 */
[-C--:B------:R-:W-:Y:S01]  /*7190*/  ISETP.GT.AND P3, PT, R200, R26.reuse, PT ;  /* 0x0000001ac800720c */ /* 0x080fe20003f64270 */
[----:B------:R-:W-:Y:S01]  /*71a0*/  VIADD R134, R143, 0xffffff90 ;  /* 0xffffff908f867836 */ /* 0x000fe20000000000 */
[----:B------:R-:W-:-:S02]  /*71b0*/  ISETP.GT.AND P0, PT, R141, R26, PT ;  /* 0x0000001a8d00720c */ /* 0x000fc40003f04270 */
[C---:B------:R-:W-:Y:S02]  /*71c0*/  ISETP.GE.AND P6, PT, R26.reuse, R199, PT ;  /* 0x000000c71a00720c */ /* 0x040fe40003fc6270 */
[----:B------:R-:W-:Y:S02]  /*71d0*/  ISETP.GE.AND P1, PT, R26, R198, PT ;  /* 0x000000c61a00720c */ /* 0x000fe40003f26270 */
[----:B------:R-:W-:Y:S02]  /*71e0*/  FSEL R27, R172, -INF , !P3 ;  /* 0xff800000ac1b7808 */ /* 0x000fe40005800000 */
[----:B------:R-:W-:Y:S02]  /*71f0*/  FSEL R26, R174, -INF , !P0 ;  /* 0xff800000ae1a7808 */ /* 0x000fe40004000000 */
[-C--:B------:R-:W-:Y:S02]  /*7200*/  ISETP.GT.AND P3, PT, R200, R18.reuse, PT ;  /* 0x00000012c800720c */ /* 0x080fe40003f64270 */
[----:B------:R-:W-:-:S02]  /*7210*/  ISETP.GT.AND P0, PT, R141, R18, PT ;  /* 0x000000128d00720c */ /* 0x000fc40003f04270 */
[----:B------:R-:W-:Y:S01]  /*7220*/  FSEL R27, R27, -INF , !P6 ;  /* 0xff8000001b1b7808 */ /* 0x000fe20007000000 */
[----:B---3--:R-:W-:Y:S01]  /*7230*/  ULEA UR5, UR5, UR6, 0x18 ;  /* 0x0000000605057291 */ /* 0x008fe2000f8ec0ff */
[----:B------:R-:W-:Y:S02]  /*7240*/  FSEL R26, R26, -INF , !P1 ;  /* 0xff8000001a1a7808 */ /* 0x000fe40004800000 */
[C---:B------:R-:W-:Y:S02]  /*7250*/  ISETP.GE.AND P6, PT, R18.reuse, R199, PT ;  /* 0x000000c71200720c */ /* 0x040fe40003fc6270 */
[----:B------:R-:W-:Y:S02]  /*7260*/  ISETP.GE.AND P1, PT, R18, R198, PT ;  /* 0x000000c61200720c */ /* 0x000fe40003f26270 */
[----:B------:R-:W-:Y:S02]  /*7270*/  FSEL R35, R173, -INF , !P3 ;  /* 0xff800000ad237808 */ /* 0x000fe40005800000 */
[----:B------:R-:W-:-:S02]  /*7280*/  FSEL R18, R175, -INF , !P0 ;  /* 0xff800000af127808 */ /* 0x000fc40004000000 */
[-C--:B------:R-:W-:Y:S02]  /*7290*/  ISETP.GT.AND P3, PT, R200, R33.reuse, PT ;  /* 0x00000021c800720c */ /* 0x080fe40003f64270 */
        /* <DEDUP_REMOVED lines=10> */
[----:B------:R-:W-:-:S02]  /*7340*/  FSEL R20, R20, -INF , !P1 ;  /* 0xff80000014147808 */ /* 0x000fc40004800000 */
[C---:B------:R-:W-:Y:S02]  /*7350*/  ISETP.GE.AND P6, PT, R133.reuse, R199, PT ;  /* 0x000000c78500720c */ /* 0x040fe40003fc6270 */
[----:B------:R-:W-:Y:S01]  /*7360*/  ISETP.GE.AND P1, PT, R133, R198, PT ;  /* 0x000000c68500720c */ /* 0x000fe20003f26270 */
[----:B------:R-:W-:Y:S01]  /*7370*/  VIADD R133, R143, 0xffffff91 ;  /* 0xffffff918f857836 */ /* 0x000fe20000000000 */
[----:B------:R-:W-:Y:S02]  /*7380*/  FSEL R21, R21, -INF , !P3 ;  /* 0xff80000015157808 */ /* 0x000fe40005800000 */
[-C--:B------:R-:W-:Y:S02]  /*7390*/  ISETP.GT.AND P3, PT, R200, R134.reuse, PT ;  /* 0x00000086c800720c */ /* 0x080fe40003f64270 */
[----:B------:R-:W-:Y:S01]  /*73a0*/  FSEL R22, R23, -INF , !P0 ;  /* 0xff80000017167808 */ /* 0x000fe20004000000 */
[----:B------:R-:W-:Y:S01]  /*73b0*/  VIADD R23, R143, 0xffffff99 ;  /* 0xffffff998f177836 */ /* 0x000fe20000000000 */
[----:B------:R-:W-:-:S02]  /*73c0*/  ISETP.GT.AND P0, PT, R141, R134, PT ;  /* 0x000000868d00720c */ /* 0x000fc40003f04270 */
[----:B------:R-:W-:Y:S02]  /*73d0*/  FSEL R21, R21, -INF , !P6 ;  /* 0xff80000015157808 */ /* 0x000fe40007000000 */
[----:B------:R-:W-:Y:S02]  /*73e0*/  ISETP.GE.AND P6, PT, R134, R199, PT ;  /* 0x000000c78600720c */ /* 0x000fe40003fc6270 */
[----:B------:R-:W-:Y:S02]  /*73f0*/  FSEL R22, R22, -INF , !P1 ;  /* 0xff80000016167808 */ /* 0x000fe40004800000 */
[----:B------:R-:W-:Y:S02]  /*7400*/  FSEL R139, R24, -INF , !P3 ;  /* 0xff800000188b7808 */ /* 0x000fe40005800000 */
[----:B------:R-:W-:Y:S02]  /*7410*/  ISETP.GE.AND P1, PT, R134, R198, PT ;  /* 0x000000c68600720c */ /* 0x000fe40003f26270 */
[----:B------:R-:W-:-:S02]  /*7420*/  ISETP.GT.AND P3, PT, R200, R133, PT ;  /* 0x00000085c800720c */ /* 0x000fc40003f64270 */
[----:B-1----:R-:W-:Y:S02]  /*7430*/  FSEL R28, R28, -INF , !P0 ;  /* 0xff8000001c1c7808 */ /* 0x002fe40004000000 */
[----:B------:R-:W-:Y:S02]  /*7440*/  IADD3 R24, PT, PT, R143, -0x68, RZ ;  /* 0xffffff988f187810 */ /* 0x000fe40007ffe0ff */
[----:B------:R-:W-:Y:S02]  /*7450*/  ISETP.GT.AND P0, PT, R141, R133, PT ;  /* 0x000000858d00720c */ /* 0x000fe40003f04270 */
[----:B------:R-:W-:Y:S02]  /*7460*/  FSEL R139, R139, -INF , !P6 ;  /* 0xff8000008b8b7808 */ /* 0x000fe40007000000 */
[----:B------:R-:W-:Y:S02]  /*7470*/  ISETP.GE.AND P6, PT, R133, R199, PT ;  /* 0x000000c78500720c */ /* 0x000fe40003fc6270 */
[----:B------:R-:W-:-:S02]  /*7480*/  FSEL R170, R28, -INF , !P1 ;  /* 0xff8000001caa7808 */ /* 0x000fc40004800000 */
[----:B------:R-:W-:Y:S02]  /*7490*/  FSEL R25, R25, -INF , !P3 ;  /* 0xff80000019197808 */ /* 0x000fe40005800000 */
[----:B------:R-:W-:Y:S02]  /*74a0*/  ISETP.GE.AND P1, PT, R133, R198, PT ;  /* 0x000000c68500720c */ /* 0x000fe40003f26270 */
[-C--:B------:R-:W-:Y:S02]  /*74b0*/  ISETP.GT.AND P3, PT, R200, R24.reuse, PT ;  /* 0x00000018c800720c */ /* 0x080fe40003f64270 */
[----:B------:R-:W-:Y:S02]  /*74c0*/  FSEL R29, R29, -INF , !P0 ;  /* 0xff8000001d1d7808 */ /* 0x000fe40004000000 */
[----:B------:R-:W-:Y:S02]  /*74d0*/  ISETP.GT.AND P0, PT, R141, R24, PT ;  /* 0x000000188d00720c */ /* 0x000fe40003f04270 */
[----:B------:R-:W-:-:S02]  /*74e0*/  FSEL R137, R25, -INF , !P6 ;  /* 0xff80000019897808 */ /* 0x000fc40007000000 */
[----:B------:R-:W-:Y:S02]  /*74f0*/  ISETP.GE.AND P6, PT, R24, R199, PT ;  /* 0x000000c71800720c */ /* 0x000fe40003fc6270 */
[----:B------:R-:W-:Y:S02]  /*7500*/  FSEL R138, R29, -INF , !P1 ;  /* 0xff8000001d8a7808 */ /* 0x000fe40004800000 */
[----:B------:R-:W-:Y:S02]  /*7510*/  FSEL R135, R12, -INF , !P3 ;  /* 0xff8000000c877808 */ /* 0x000fe40005800000 */
[----:B------:R-:W-:Y:S02]  /*7520*/  ISETP.GE.AND P1, PT, R24, R198, PT ;  /* 0x000000c61800720c */ /* 0x000fe40003f26270 */
[----:B------:R-:W-:Y:S02]  /*7530*/  ISETP.GT.AND P3, PT, R200, R23, PT ;  /* 0x00000017c800720c */ /* 0x000fe40003f64270 */
[----:B------:R-:W-:-:S02]  /*7540*/  FSEL R9, R9, -INF , !P0 ;  /* 0xff80000009097808 */ /* 0x000fc40004000000 */
[----:B------:R-:W-:Y:S02]  /*7550*/  IADD3 R12, PT, PT, R143, -0x60, RZ ;  /* 0xffffffa08f0c7810 */ /* 0x000fe40007ffe0ff */
[----:B------:R-:W-:Y:S02]  /*7560*/  ISETP.GT.AND P0, PT, R141, R23, PT ;  /* 0x000000178d00720c */ /* 0x000fe40003f04270 */
[----:B------:R-:W-:Y:S02]  /*7570*/  FSEL R135, R135, -INF , !P6 ;  /* 0xff80000087877808 */ /* 0x000fe40007000000 */
[----:B------:R-:W-:Y:S02]  /*7580*/  ISETP.GE.AND P6, PT, R23, R199, PT ;  /* 0x000000c71700720c */ /* 0x000fe40003fc6270 */
[----:B------:R-:W-:Y:S02]  /*7590*/  FSEL R136, R9, -INF , !P1 ;  /* 0xff80000009887808 */ /* 0x000fe40004800000 */
[----:B------:R-:W-:Y:S01]  /*75a0*/  FSEL R133, R8, -INF , !P3 ;  /* 0xff80000008857808 */ /* 0x000fe20005800000 */
[----:B------:R-:W-:Y:S01]  /*75b0*/  VIADD R8, R143, 0xffffffa1 ;  /* 0xffffffa18f087836 */ /* 0x000fe20000000000 */
[----:B------:R-:W-:-:S02]  /*75c0*/  ISETP.GE.AND P1, PT, R23, R198, PT ;  /* 0x000000c61700720c */ /* 0x000fc40003f26270 */
[-C--:B------:R-:W-:Y:S02]  /*75d0*/  ISETP.GT.AND P3, PT, R200, R12.reuse, PT ;  /* 0x0000000cc800720c */ /* 0x080fe40003f64270 */
[----:B------:R-:W-:Y:S02]  /*75e0*/  FSEL R4, R4, -INF , !P0 ;  /* 0xff80000004047808 */ /* 0x000fe40004000000 */
        /* <DEDUP_REMOVED lines=8> */
[----:B------:R-:W-:Y:S02]  /*7670*/  IADD3 R4, PT, PT, R143, -0x58, RZ ;  /* 0xffffffa88f047810 */ /* 0x000fe40007ffe0ff */
[----:B------:R-:W-:-:S02]  /*7680*/  ISETP.GT.AND P0, PT, R141, R8, PT ;  /* 0x000000088d00720c */ /* 0x000fc40003f04270 */
[----:B------:R-:W-:Y:S01]  /*7690*/  FSEL R179, R5, -INF , !P6 ;  /* 0xff80000005b37808 */ /* 0x000fe20007000000 */
[----:B------:R-:W-:Y:S01]  /*76a0*/  VIADD R5, R143, 0xffffffa9 ;  /* 0xffffffa98f057836 */ /* 0x000fe20000000000 */
[----:B------:R-:W-:Y:S02]  /*76b0*/  ISETP.GE.AND P6, PT, R8, R199, PT ;  /* 0x000000c70800720c */ /* 0x000fe40003fc6270 */
[----:B------:R-:W-:Y:S02]  /*76c0*/  FSEL R180, R13, -INF , !P1 ;  /* 0xff8000000db47808 */ /* 0x000fe40004800000 */
[----:B------:R-:W-:Y:S02]  /*76d0*/  FSEL R10, R10, -INF , !P3 ;  /* 0xff8000000a0a7808 */ /* 0x000fe40005800000 */
[----:B------:R-:W-:Y:S02]  /*76e0*/  ISETP.GE.AND P1, PT, R8, R198, PT ;  /* 0x000000c60800720c */ /* 0x000fe40003f26270 */
[----:B------:R-:W-:-:S02]  /*76f0*/  ISETP.GT.AND P3, PT, R200, R4, PT ;  /* 0x00000004c800720c */ /* 0x000fc40003f64270 */
[----:B------:R-:W-:Y:S02]  /*7700*/  FSEL R11, R11, -INF , !P0 ;  /* 0xff8000000b0b7808 */ /* 0x000fe40004000000 */
[----:B------:R-:W-:Y:S02]  /*7710*/  FSEL R177, R10, -INF , !P6 ;  /* 0xff8000000ab17808 */ /* 0x000fe40007000000 */
[----:B------:R-:W-:Y:S02]  /*7720*/  ISETP.GT.AND P0, PT, R141, R4, PT ;  /* 0x000000048d00720c */ /* 0x000fe40003f04270 */
[----:B------:R-:W-:Y:S02]  /*7730*/  ISETP.GE.AND P6, PT, R4, R199, PT ;  /* 0x000000c70400720c */ /* 0x000fe40003fc6270 */
[----:B------:R-:W-:Y:S02]  /*7740*/  FSEL R178, R11, -INF , !P1 ;  /* 0xff8000000bb27808 */ /* 0x000fe40004800000 */
[----:B------:R-:W-:-:S02]  /*7750*/  FSEL R14, R14, -INF , !P3 ;  /* 0xff8000000e0e7808 */ /* 0x000fc40005800000 */
[----:B------:R-:W-:Y:S02]  /*7760*/  ISETP.GE.AND P1, PT, R4, R198, PT ;  /* 0x000000c60400720c */ /* 0x000fe40003f26270 */
[----:B------:R-:W-:Y:S02]  /*7770*/  ISETP.GT.AND P3, PT, R200, R5, PT ;  /* 0x00000005c800720c */ /* 0x000fe40003f64270 */
[----:B------:R-:W-:Y:S02]  /*7780*/  IADD3 R4, PT, PT, R143, -0x50, RZ ;  /* 0xffffffb08f047810 */ /* 0x000fe40007ffe0ff */
[----:B------:R-:W-:Y:S02]  /*7790*/  FSEL R16, R16, -INF , !P0 ;  /* 0xff80000010107808 */ /* 0x000fe40004000000 */
[----:B------:R-:W-:Y:S02]  /*77a0*/  FSEL R175, R14, -INF , !P6 ;  /* 0xff8000000eaf7808 */ /* 0x000fe40007000000 */
[----:B------:R-:W-:-:S02]  /*77b0*/  ISETP.GE.AND P6, PT, R5, R199, PT ;  /* 0x000000c70500720c */ /* 0x000fc40003fc6270 */
[----:B------:R-:W-:Y:S02]  /*77c0*/  FSEL R6, R6, -INF , !P3 ;  /* 0xff80000006067808 */ /* 0x000fe40005800000 */
[----:B------:R-:W-:Y:S02]  /*77d0*/  ISETP.GT.AND P3, PT, R200, R4, PT ;  /* 0x00000004c800720c */ /* 0x000fe40003f64270 */
[----:B------:R-:W-:Y:S02]  /*77e0*/  FSEL R174, R16, -INF , !P1 ;  /* 0xff80000010ae7808 */ /* 0x000fe40004800000 */
[----:B------:R-:W-:Y:S02]  /*77f0*/  ISETP.GT.AND P0, PT, R141, R5, PT ;  /* 0x000000058d00720c */ /* 0x000fe40003f04270 */
[----:B------:R-:W-:Y:S01]  /*7800*/  ISETP.GE.AND P1, PT, R5, R198, PT ;  /* 0x000000c60500720c */ /* 0x000fe20003f26270 */
[----:B------:R-:W-:Y:S01]  /*7810*/  VIADD R5, R143, 0xffffffb1 ;  /* 0xffffffb18f057836 */ /* 0x000fe20000000000 */
[----:B------:R-:W-:-:S02]  /*7820*/  FSEL R173, R6, -INF , !P6 ;  /* 0xff80000006ad7808 */ /* 0x000fc40007000000 */
[----:B------:R-:W-:Y:S02]  /*7830*/  ISETP.GE.AND P6, PT, R4, R199, PT ;  /* 0x000000c70400720c */ /* 0x000fe40003fc6270 */
[----:B------:R-:W-:Y:S02]  /*7840*/  FSEL R7, R7, -INF , !P3 ;  /* 0xff80000007077808 */ /* 0x000fe40005800000 */
[----:B------:R-:W-:Y:S02]  /*7850*/  FSEL R15, R15, -INF , !P0 ;  /* 0xff8000000f0f7808 */ /* 0x000fe40004000000 */
[----:B------:R-:W-:Y:S02]  /*7860*/  ISETP.GT.AND P0, PT, R141, R4, PT ;  /* 0x000000048d00720c */ /* 0x000fe40003f04270 */
[----:B------:R-:W-:Y:S02]  /*7870*/  ISETP.GT.AND P3, PT, R200, R5, PT ;  /* 0x00000005c800720c */ /* 0x000fe40003f64270 */
[----:B------:R-:W-:-:S02]  /*7880*/  FSEL R163, R7, -INF , !P6 ;  /* 0xff80000007a37808 */ /* 0x000fc40007000000 */
[----:B------:R-:W-:Y:S02]  /*7890*/  FMNMX3.FTZ R6, R132, R27, R35, !PT ;  /* 0x0000001b84067276 */ /* 0x000fe40007810023 */
[----:B------:R-:W-:Y:S02]  /*78a0*/  FMNMX3.FTZ R7, R3, R26, R18, !PT ;  /* 0x0000001a03077276 */ /* 0x000fe40007810012 */
[----:B------:R-:W-:Y:S02]  /*78b0*/  FSEL R142, R15, -INF , !P1 ;  /* 0xff8000000f8e7808 */ /* 0x000fe40004800000 */
[----:B------:R-:W-:Y:S02]  /*78c0*/  FSEL R32, R32, -INF , !P0 ;  /* 0xff80000020207808 */ /* 0x000fe40004000000 */
[----:B------:R-:W-:Y:S02]  /*78d0*/  FSEL R19, R19, -INF , !P3 ;  /* 0xff80000013137808 */ /* 0x000fe40005800000 */
[----:B------:R-:W-:-:S02]  /*78e0*/  ISETP.GE.AND P1, PT, R4, R198, PT ;  /* 0x000000c60400720c */ /* 0x000fc40003f26270 */
[----:B------:R-:W-:Y:S02]  /*78f0*/  ISETP.GE.AND P0, PT, R5, R199, PT ;  /* 0x000000c70500720c */ /* 0x000fe40003f06270 */
[----:B------:R-:W-:Y:S02]  /*7900*/  ISETP.GT.AND P6, PT, R141, R5, PT ;  /* 0x000000058d00720c */ /* 0x000fe40003fc4270 */
[----:B------:R-:W-:Y:S01]  /*7910*/  ISETP.GE.AND P3, PT, R5, R198, PT ;  /* 0x000000c60500720c */ /* 0x000fe20003f66270 */
[----:B------:R-:W-:Y:S01]  /*7920*/  VIADD R5, R143, 0xffffffb9 ;  /* 0xffffffb98f057836 */ /* 0x000fe20000000000 */
[----:B------:R-:W-:Y:S02]  /*7930*/  FMNMX3.FTZ R6, R6, R33, R21, !PT ;  /* 0x0000002106067276 */ /* 0x000fe40007810015 */
[----:B------:R-:W-:Y:S02]  /*7940*/  FMNMX3.FTZ R7, R7, R20, R22, !PT ;  /* 0x0000001407077276 */ /* 0x000fe40007810016 */
[----:B------:R-:W-:-:S02]  /*7950*/  IADD3 R4, PT, PT, R143, -0x48, RZ ;  /* 0xffffffb88f047810 */ /* 0x000fc40007ffe0ff */
[----:B------:R-:W-:Y:S02]  /*7960*/  FSEL R164, R32, -INF , !P1 ;  /* 0xff80000020a47808 */ /* 0x000fe40004800000 */
[----:B------:R-:W-:Y:S02]  /*7970*/  FMNMX3.FTZ R6, R6, R139, R137, !PT ;  /* 0x0000008b06067276 */ /* 0x000fe40007810089 */
[----:B------:R-:W-:Y:S02]  /*7980*/  FMNMX3.FTZ R7, R7, R170, R138, !PT ;  /* 0x000000aa07077276 */ /* 0x000fe4000781008a */
[----:B------:R-:W-:Y:S02]  /*7990*/  ISETP.GT.AND P1, PT, R141, R4, PT ;  /* 0x000000048d00720c */ /* 0x000fe40003f24270 */
[----:B------:R-:W-:Y:S02]  /*79a0*/  FSEL R161, R19, -INF , !P0 ;  /* 0xff80000013a17808 */ /* 0x000fe40004000000 */
[----:B------:R-:W-:-:S02]  /*79b0*/  FSEL R17, R17, -INF , !P6 ;  /* 0xff80000011117808 */ /* 0x000fc40007000000 */
[----:B------:R-:W-:Y:S02]  /*79c0*/  ISETP.GT.AND P0, PT, R141, R5, PT ;  /* 0x000000058d00720c */ /* 0x000fe40003f04270 */
[----:B------:R-:W-:Y:S02]  /*79d0*/  ISETP.GT.AND P6, PT, R200, R4, PT ;  /* 0x00000004c800720c */ /* 0x000fe40003fc4270 */
[----:B------:R-:W-:Y:S02]  /*79e0*/  FMNMX3.FTZ R6, R6, R135, R133, !PT ;  /* 0x0000008706067276 */ /* 0x000fe40007810085 */
[----:B------:R-:W-:Y:S02]  /*79f0*/  FMNMX3.FTZ R7, R7, R136, R134, !PT ;  /* 0x0000008807077276 */ /* 0x000fe40007810086 */
[----:B------:R-:W-:Y:S02]  /*7a00*/  FSEL R34, R34, -INF , !P1 ;  /* 0xff80000022227808 */ /* 0x000fe40004800000 */
[----:B------:R-:W-:-:S02]  /*7a10*/  ISETP.GE.AND P1, PT, R4, R199, PT ;  /* 0x000000c70400720c */ /* 0x000fc40003f26270 */
[----:B------:R-:W-:Y:S02]  /*7a20*/  FSEL R140, R140, -INF , !P0 ;  /* 0xff8000008c8c7808 */ /* 0x000fe40004000000 */
[----:B------:R-:W-:Y:S02]  /*7a30*/  FSEL R30, R30, -INF , !P6 ;  /* 0xff8000001e1e7808 */ /* 0x000fe40007000000 */
[----:B------:R-:W-:Y:S02]  /*7a40*/  ISETP.GT.AND P0, PT, R200, R5, PT ;  /* 0x00000005c800720c */ /* 0x000fe40003f04270 */
[----:B------:R-:W-:Y:S02]  /*7a50*/  FMNMX3.FTZ R6, R6, R179, R177, !PT ;  /* 0x000000b306067276 */ /* 0x000fe400078100b1 */
[----:B------:R-:W-:Y:S02]  /*7a60*/  FMNMX3.FTZ R7, R7, R180, R178, !PT ;  /* 0x000000b407077276 */ /* 0x000fe400078100b2 */
[----:B------:R-:W-:-:S02]  /*7a70*/  FSEL R143, R30, -INF , !P1 ;  /* 0xff8000001e8f7808 */ /* 0x000fc40004800000 */
[----:B------:R-:W-:Y:S02]  /*7a80*/  ISETP.GE.AND P6, PT, R5, R199, PT ;  /* 0x000000c70500720c */ /* 0x000fe40003fc6270 */
[----:B------:R-:W-:Y:S02]  /*7a90*/  FSEL R31, R31, -INF , !P0 ;  /* 0xff8000001f1f7808 */ /* 0x000fe40004000000 */
[-C--:B------:R-:W-:Y:S02]  /*7aa0*/  ISETP.GE.AND P1, PT, R5, R198.reuse, PT ;  /* 0x000000c60500720c */ /* 0x080fe40003f26270 */
[----:B------:R-:W-:Y:S02]  /*7ab0*/  FMNMX3.FTZ R6, R6, R175, R173, !PT ;  /* 0x000000af06067276 */ /* 0x000fe400078100ad */
[----:B------:R-:W-:Y:S02]  /*7ac0*/  ISETP.GE.AND P0, PT, R4, R198, PT ;  /* 0x000000c60400720c */ /* 0x000fe40003f06270 */
[----:B------:R-:W-:-:S02]  /*7ad0*/  FSEL R162, R17, -INF , !P3 ;  /* 0xff80000011a27808 */ /* 0x000fc40005800000 */
[----:B------:R-:W-:Y:S02]  /*7ae0*/  FMNMX3.FTZ R5, R7, R174, R142, !PT ;  /* 0x000000ae07057276 */ /* 0x000fe4000781008e */
[----:B------:R-:W-:Y:S02]  /*7af0*/  FSEL R141, R31, -INF , !P6 ;  /* 0xff8000001f8d7808 */ /* 0x000fe40007000000 */
[----:B------:R-:W-:Y:S02]  /*7b00*/  FMNMX3.FTZ R6, R6, R163, R161, !PT ;  /* 0x000000a306067276 */ /* 0x000fe400078100a1 */
[----:B------:R-:W-:Y:S02]  /*7b10*/  FSEL R160, R34, -INF , !P0 ;  /* 0xff80000022a07808 */ /* 0x000fe40004000000 */
[----:B------:R-:W-:Y:S02]  /*7b20*/  FSEL R158, R140, -INF , !P1 ;  /* 0xff8000008c9e7808 */ /* 0x000fe40004800000 */
[----:B------:R-:W-:-:S02]  /*7b30*/  FMNMX3.FTZ R7, R5, R164, R162, !PT ;  /* 0x000000a405077276 */ /* 0x000fc400078100a2 */
[----:B------:R-:W-:Y:S02]  /*7b40*/  FMNMX3.FTZ R6, R6, R143, R141, !PT ;  /* 0x0000008f06067276 */ /* 0x000fe4000781008d */
[----:B------:R-:W-:Y:S02]  /*7b50*/  FMNMX3.FTZ R7, R7, R160, R158, !PT ;  /* 0x000000a007077276 */ /* 0x000fe4000781009e */
[----:B------:R-:W-:Y:S01]  /*7b60*/  LEA R185, R2, UR5, 0x1 ;  /* 0x0000000502b97c11 */ /* 0x000fe2000f8e08ff */
[----:B------:R-:W1:Y:S01]  /*7b70*/  SHFL.BFLY PT, R5, R6, 0x2, 0x1f ;  /* 0x0c401f0006057f89 */ /* 0x000e6200000e0000 */
[----:B------:R-:W-:Y:S02]  /*7b80*/  SEL R155, R181, 0xffffffe0, !P5 ;  /* 0xffffffe0b59b7807 */ /* 0x000fe40006800000 */
[C---:B------:R-:W-:Y:S01]  /*7b90*/  IADD3 R156, PT, PT, R185.reuse, 0xc040, RZ ;  /* 0x0000c040b99c7810 */ /* 0x040fe20007ffe0ff */
[----:B------:R-:W3:Y:S01]  /*7ba0*/  SHFL.BFLY PT, R4, R7, 0x2, 0x1f ;  /* 0x0c401f0007047f89 */ /* 0x000ee200000e0000 */
[----:B------:R-:W-:Y:S01]  /*7bb0*/  VIADD R16, R185, 0xc000 ;  /* 0x0000c000b9107836 */ /* 0x000fe20000000000 */
[----:B------:R-:W-:-:S02]  /*7bc0*/  IADD3 R159, PT, PT, R155, R185, RZ ;  /* 0x000000b99b9f7210 */ /* 0x000fc40007ffe0ff */
[----:B------:R-:W-:Y:S01]  /*7bd0*/  LDSM.16.MT88.4 R12, [R185+0xc000] ;  /* 0x00c00000b90c783b */ /* 0x000fe20000004200 */
[----:B------:R-:W-:Y:S01]  /*7be0*/  @P2 VIADD R156, R16, 0xffffffc0 ;  /* 0xffffffc0109c2836 */ /* 0x000fe20000000000 */
[----:B------:R-:W-:-:S04]  /*7bf0*/  @P4 IADD3 R210, PT, PT, R0, -0x3, RZ ;  /* 0xfffffffd00d24810 */ /* 0x000fc80007ffe0ff */
[----:B------:R-:W-:Y:S01]  /*7c00*/  LDSM.16.MT88.4 R28, [R156] ;  /* 0x000000009c1c783b */ /* 0x000fe20000004200 */
[----:B------:R-:W-:Y:S02]  /*7c10*/  IADD3 R155, PT, PT, R155, R156, RZ ;  /* 0x0000009c9b9b7210 */ /* 0x000fe40007ffe0ff */
[----:B-1----:R-:W-:Y:S02]  /*7c20*/  FMNMX.FTZ R5, R6, R5, !PT ;  /* 0x0000000506057209 */ /* 0x002fe40007810000 */
[----:B---3--:R-:W-:-:S03]  /*7c30*/  FMNMX.FTZ R4, R7, R4, !PT ;  /* 0x0000000407047209 */ /* 0x008fc60007810000 */
[----:B------:R-:W1:Y:S04]  /*7c40*/  SHFL.BFLY PT, R146, R5, 0x1, 0x1f ;  /* 0x0c201f0005927f89 */ /* 0x000e6800000e0000 */
[----:B------:R-:W3:Y:S01]  /*7c50*/  SHFL.BFLY PT, R145, R4, 0x1, 0x1f ;  /* 0x0c201f0004917f89 */ /* 0x000ee200000e0000 */
[----:B-1----:R-:W-:Y:S02]  /*7c60*/  FMNMX.FTZ R146, R5, R146, !PT ;  /* 0x0000009205927209 */ /* 0x002fe40007810000 */
[----:B---3--:R-:W-:-:S03]  /*7c70*/  FMNMX.FTZ R145, R4, R145, !PT ;  /* 0x0000009104917209 */ /* 0x008fc60007810000 */
[C---:B--2---:R-:W-:Y:S01]  /*7c80*/  FMUL.FTZ R140, R146.reuse, UR4 ;  /* 0x00000004928c7c20 */ /* 0x044fe20008410000 */
        /* <DEDUP_REMOVED lines=8> */
[----:B------:R-:W-:-:S02]  /*7d10*/  FADD.FTZ R4, R3, -R4 ;  /* 0x8000000403047221 */ /* 0x000fc40000010000 */
        /* <DEDUP_REMOVED lines=170> */
[----:B------:R-:W-:Y:S01]  /*87c0*/  HMMA.16816.F32 R100, R4, R122, R100 ;  /* 0x0000007a0464723c */ /* 0x000fe20000001864 */
[----:B------:R-:W-:Y:S01]  /*87d0*/  LDSM.16.MT88.4 R120, [R185+0xe800] ;  /* 0x00e80000b978783b */ /* 0x000fe20000004200 */
[----:B------:R-:W-:Y:S01]  /*87e0*/  FFMA.FTZ R160, R160, UR4, -R157 ;  /* 0x00000004a0a07c23 */ /* 0x000fe2000801089d */
[----:B------:R-:W-:Y:S01]  /*87f0*/  MUFU.EX2 R190, R190 ;  /* 0x000000be00be7308 */ /* 0x000fe20000000800 */
[----:B------:R-:W-:Y:S01]  /*8800*/  FFMA.FTZ R152, R215, R153, R152 ;  /* 0x00000099d7987223 */ /* 0x000fe20000010098 */
[----:B------:R-:W-:-:S02]  /*8810*/  FFMA.FTZ R151, R211, R151, R154 ;  /* 0x00000097d3977223 */ /* 0x000fc4000001009a */
        /* <DEDUP_REMOVED lines=16> */
[----:B------:R-:W-:Y:S02]  /*8920*/  @P4 IMAD.MOV.U32 R3, RZ, RZ, R145 ;  /* 0x000000ffff034224 */ /* 0x000fe400078e0091 */
[----:B------:R-:W-:-:S05]  /*8930*/  IMAD.MOV.U32 R152, RZ, RZ, R144 ;  /* 0x000000ffff987224 */ /* 0x000fca00078e0090 */
        /* <DEDUP_REMOVED lines=167> */
.L_x_4962:
[----:B------:R-:W-:-:S07]  /*93b0*/  IADD3 R210, PT, PT, R152, -0x1, RZ ;  /* 0xffffffff98d27810 */ /* 0x000fce0007ffe0ff */
.L_x_4968:
        /* <DEDUP_REMOVED lines=24> */
.L_x_4973:
        /* <DEDUP_REMOVED lines=29> */
[----:B------:R-:W-:Y:S01]  /*9710*/  VIADD R9, R209, 0xffffffc0 ;  /* 0xffffffc0d1097836 */ /* 0x000fe20000000000 */
[----:B------:R-:W1:Y:S01]  /*9720*/  LDC R4, c[0x0][0x4f0] ;  /* 0x00013c00ff047b82 */ /* 0x000e620000000800 */
[----:B------:R-:W-:Y:S03]  /*9730*/  IABS R11, R209 ;  /* 0x000000d1000b7213 */ /* 0x000fe60000000000 */
[----:B------:R-:W-:Y:S04]  /*9740*/  IABS R10, R9 ;  /* 0x00000009000a7213 */ /* 0x000fe80000000000 */
[----:B------:R-:W2:Y:S01]  /*9750*/  LDC.64 R176, c[0x0][0x3c0] ;  /* 0x0000f000ffb07b82 */ /* 0x000ea20000000a00 */
[-C--:B-1----:R-:W-:Y:S02]  /*9760*/  IABS R5, R4.reuse ;  /* 0x0000000400057213 */ /* 0x082fe40000000000 */
[-C--:B------:R-:W-:Y:S02]  /*9770*/  LOP3.LUT R9, R9, R4.reuse, RZ, 0x3c, !PT ;  /* 0x0000000409097212 */ /* 0x080fe400078e3cff */
[----:B------:R-:W1:Y:S02]  /*9780*/  I2F.RP R8, R5 ;  /* 0x0000000500087306 */ /* 0x000e640000209400 */
[----:B------:R-:W-:Y:S02]  /*9790*/  ISETP.GE.AND P0, PT, R9, RZ, PT ;  /* 0x000000ff0900720c */ /* 0x000fe40003f06270 */
[----:B------:R-:W-:Y:S06]  /*97a0*/  LOP3.LUT R9, RZ, R4, RZ, 0x33, !PT ;  /* 0x00000004ff097212 */ /* 0x000fec00078e33ff */
        /* <DEDUP_REMOVED lines=32> */
[-C--:B------:R-:W-:Y:S02]  /*99b0*/  LEA.HI.X.SX32 R19, R13, R213.reuse, 0x2, P1 ;  /* 0x000000d50d137211 */ /* 0x080fe400008f16ff */
[C---:B------:R-:W-:Y:S01]  /*99c0*/  LEA.HI.X.SX32 R17, R9.reuse, R213, 0x2, P0 ;  /* 0x000000d509117211 */ /* 0x040fe200000f16ff */
[----:B------:R-:W-:Y:S02]  /*99d0*/  IMAD.IADD R9, R9, 0x1, -R13 ;  /* 0x0000000109097824 */ /* 0x000fe400078e0a0d */
[----:B------:R-:W5:Y:S02]  /*99e0*/  LDG.E R8, desc[UR14][R18.64] ;  /* 0x0000000e12087981 */ /* 0x000f64000c1e1900 */
[----:B------:R-:W-:Y:S02]  /*99f0*/  IMAD R9, R9, R4, -0x40 ;  /* 0xffffffc009097424 */ /* 0x000fe400078e0204 */
[----:B------:R-:W5:Y:S03]  /*9a00*/  LDG.E R5, desc[UR14][R16.64] ;  /* 0x0000000e10057981 */ /* 0x000f66000c1e1900 */
        /* <DEDUP_REMOVED lines=13> */
.L_x_4970:
        /* <DEDUP_REMOVED lines=10> */
[C---:B------:R-:W-:Y:S02]  /*9b80*/  IADD3.X R179, PT, PT, R176.reuse, R205, RZ, P0, !PT ;  /* 0x000000cdb0b37210 */ /* 0x040fe400007fe4ff */
[----:B------:R-:W-:Y:S03]  /*9b90*/  IADD3 R220, P1, PT, R177, R178, RZ ;  /* 0x000000b2b1dc7210 */ /* 0x000fe60007f3e0ff */
        /* <DEDUP_REMOVED lines=18> */
[----:B------:R-:W-:Y:S01]  /*9cc0*/  LDGSTS.E.BYPASS.LTC128B.128 [R217+0x11000], desc[UR14][R220.64+0x100] ;  /* 0x11000100dcd97fae */ /* 0x000fe2000b981a0e */
[----:B------:R-:W-:Y:S02]  /*9cd0*/  IADD3 R210, PT, PT, R210, -0x1, RZ ;  /* 0xffffffffd2d27810 */ /* 0x000fe40007ffe0ff */
[----:B------:R-:W-:Y:S03]  /*9ce0*/  SEL R3, R3, 0xffffffc0, !P2 ;  /* 0xffffffc003037807 */ /* 0x000fe60005000000 */
[----:B------:R-:W-:Y:S01]  /*9cf0*/  LDGSTS.E.BYPASS.LTC128B.128 [R217+0xd800], desc[UR14][R218.64] ;  /* 0x0d800000dad97fae */ /* 0x000fe2000b981a0e */
[----:B------:R-:W-:Y:S02]  /*9d00*/  ISETP.GT.AND P0, PT, R210, R201, PT ;  /* 0x000000c9d200720c */ /* 0x000fe40003f04270 */
        /* <DEDUP_REMOVED lines=11> */
[----:B------:R-:W2:Y:S06]  /*9dc0*/  LDSM.16.M88.4 R148, [R193+UR5+0x7800] ;  /* 0x00780005c194783b */ /* 0x000eac0008000200 */
        /* <DEDUP_REMOVED lines=13> */
[----:B-1----:R-:W-:Y:S03]  /*9ea0*/  LDSM.16.M88.4 R176, [R191+0x8000] ;  /* 0x00800000bfb0783b */ /* 0x002fe60000000200 */
[C---:B------:R-:W-:Y:S03]  /*9eb0*/  HMMA.16816.F32 R24, R132.reuse, R146, RZ ;  /* 0x000000928418723c */ /* 0x040fe600000018ff */
[----:B------:R-:W-:Y:S05]  /*9ec0*/  LDSM.16.M88.4 R144, [R188+0x7800] ;  /* 0x00780000bc90783b */ /* 0x000fea0000000200 */
[C---:B--2---:R-:W-:Y:S08]  /*9ed0*/  HMMA.16816.F32 R28, R132.reuse, R148, RZ ;  /* 0x00000094841c723c */ /* 0x044ff000000018ff */
[----:B------:R-:W-:Y:S01]  /*9ee0*/  HMMA.16816.F32 R32, R132, R150, RZ ;  /* 0x000000968420723c */ /* 0x000fe200000018ff */
[----:B------:R-:W1:Y:S06]  /*9ef0*/  LDSM.16.M88.4 R132, [R188+0x6800] ;  /* 0x00680000bc84783b */ /* 0x000e6c0000000200 */
[----:B------:R-:W-:Y:S01]  /*9f00*/  LDSM.16.M88.4 R148, [R189] ;  /* 0x00000000bd94783b */ /* 0x000fe20000000200 */
[C---:B------:R-:W-:Y:S08]  /*9f10*/  HMMA.16816.F32 R4, R152.reuse, R156, R4 ;  /* 0x0000009c9804723c */ /* 0x040ff00000001804 */
[C---:B------:R-:W-:Y:S01]  /*9f20*/  HMMA.16816.F32 R8, R152.reuse, R158, R8 ;  /* 0x0000009e9808723c */ /* 0x040fe20000001808 */
[----:B------:R-:W2:Y:S07]  /*9f30*/  LDSM.16.M88.4 R156, [R3+0x6000] ;  /* 0x00600000039c783b */ /* 0x000eae0000000200 */
[C---:B-----5:R-:W-:Y:S08]  /*9f40*/  HMMA.16816.F32 R12, R152.reuse, R160, R12 ;  /* 0x000000a0980c723c */ /* 0x060ff0000000180c */
[C---:B------:R-:W-:Y:S01]  /*9f50*/  HMMA.16816.F32 R16, R152.reuse, R162, R16 ;  /* 0x000000a29810723c */ /* 0x040fe20000001810 */
[----:B------:R-:W-:Y:S07]  /*9f60*/  LDSM.16.M88.4 R160, [R3+0x7800] ;  /* 0x0078000003a0783b */ /* 0x000fee0000000200 */
[C---:B------:R-:W-:Y:S08]  /*9f70*/  HMMA.16816.F32 R20, R152.reuse, R164, R20 ;  /* 0x000000a49814723c */ /* 0x040ff00000001814 */
[C---:B------:R-:W-:Y:S01]  /*9f80*/  HMMA.16816.F32 R24, R152.reuse, R166, R24 ;  /* 0x000000a69818723c */ /* 0x040fe20000001818 */
[----:B------:R-:W-:Y:S07]  /*9f90*/  LDSM.16.M88.4 R164, [R194+0x2000] ;  /* 0x00200000c2a4783b */ /* 0x000fee0000000200 */
[C---:B------:R-:W-:Y:S08]  /*9fa0*/  HMMA.16816.F32 R28, R152.reuse, R136, R28 ;  /* 0x00000088981c723c */ /* 0x040ff0000000181c */
[----:B------:R-:W-:Y:S01]  /*9fb0*/  HMMA.16816.F32 R32, R152, R138, R32 ;  /* 0x0000008a9820723c */ /* 0x000fe20000001820 */
[----:B------:R-:W4:Y:S06]  /*9fc0*/  LDSM.16.M88.4 R136, [R3+0x6800] ;  /* 0x006800000388783b */ /* 0x000f2c0000000200 */
[----:B------:R-:W5:Y:S01]  /*9fd0*/  LDSM.16.M88.4 R152, [R3+0x7000] ;  /* 0x007000000398783b */ /* 0x000f620000000200 */
[C---:B---3--:R-:W-:Y:S08]  /*9fe0*/  HMMA.16816.F32 R4, R168.reuse, R172, R4 ;  /* 0x000000aca804723c */ /* 0x048ff00000001804 */
[C---:B------:R-:W-:Y:S01]  /*9ff0*/  HMMA.16816.F32 R8, R168.reuse, R174, R8 ;  /* 0x000000aea808723c */ /* 0x040fe20000001808 */
[----:B------:R-:W3:Y:S07]  /*a000*/  LDSM.16.M88.4 R172, [R193+UR5+0x8000] ;  /* 0x00800005c1ac783b */ /* 0x000eee0008000200 */
        /* <DEDUP_REMOVED lines=8> */
[----:B------:R-:W1:Y:S06]  /*a090*/  LDSM.16.M88.4 R144, [R193+UR5+0x9800] ;  /* 0x00980005c190783b */ /* 0x000e6c0008000200 */
[----:B------:R-:W1:Y:S01]  /*a0a0*/  LDSM.16.M88.4 R168, [R192+0x2000] ;  /* 0x00200000c0a8783b */ /* 0x000e620000000200 */
[C---:B--2---:R-:W-:Y:S08]  /*a0b0*/  HMMA.16816.F32 R4, R148.reuse, R156, R4 ;  /* 0x0000009c9404723c */ /* 0x044ff00000001804 */
[C---:B------:R-:W-:Y:S01]  /*a0c0*/  HMMA.16816.F32 R8, R148.reuse, R158, R8 ;  /* 0x0000009e9408723c */ /* 0x040fe20000001808 */
[----:B------:R-:W-:Y:S07]  /*a0d0*/  LDSM.16.M88.4 R156, [R190+0x2000] ;  /* 0x00200000be9c783b */ /* 0x000fee0000000200 */
[C---:B----4-:R-:W-:Y:S08]  /*a0e0*/  HMMA.16816.F32 R12, R148.reuse, R136, R12 ;  /* 0x00000088940c723c */ /* 0x050ff0000000180c */
[C---:B------:R-:W-:Y:S01]  /*a0f0*/  HMMA.16816.F32 R16, R148.reuse, R138, R16 ;  /* 0x0000008a9410723c */ /* 0x040fe20000001810 */
[----:B------:R-:W2:Y:S07]  /*a100*/  LDSM.16.M88.4 R136, [R191+0x8800] ;  /* 0x00880000bf88783b */ /* 0x000eae0000000200 */
[C---:B-----5:R-:W-:Y:S08]  /*a110*/  HMMA.16816.F32 R20, R148.reuse, R152, R20 ;  /* 0x000000989414723c */ /* 0x060ff00000001814 */
        /* <DEDUP_REMOVED lines=8> */
[----:B------:R-:W-:Y:S07]  /*a1a0*/  LDSM.16.M88.4 R172, [R3+0x8000] ;  /* 0x0080000003ac783b */ /* 0x000fee0000000200 */
[C---:B-1----:R-:W-:Y:S08]  /*a1b0*/  HMMA.16816.F32 R12, R164.reuse, R132, R12 ;  /* 0x00000084a40c723c */ /* 0x042ff0000000180c */
[C---:B------:R-:W-:Y:S01]  /*a1c0*/  HMMA.16816.F32 R16, R164.reuse, R134, R16 ;  /* 0x00000086a410723c */ /* 0x040fe20000001810 */
[----:B------:R-:W1:Y:S07]  /*a1d0*/  LDSM.16.M88.4 R132, [R188+0x8800] ;  /* 0x00880000bc84783b */ /* 0x000e6e0000000200 */
[C---:B------:R-:W-:Y:S08]  /*a1e0*/  HMMA.16816.F32 R20, R164.reuse, R140, R20 ;  /* 0x0000008ca414723c */ /* 0x040ff00000001814 */
        /* <DEDUP_REMOVED lines=9> */
[C---:B--2---:R-:W-:Y:S08]  /*a280*/  HMMA.16816.F32 R12, R168.reuse, R136, R12 ;  /* 0x00000088a80c723c */ /* 0x044ff0000000180c */
[C---:B------:R-:W-:Y:S01]  /*a290*/  HMMA.16816.F32 R16, R168.reuse, R138, R16 ;  /* 0x0000008aa810723c */ /* 0x040fe20000001810 */
[----:B------:R-:W2:Y:S07]  /*a2a0*/  LDSM.16.M88.4 R136, [R3+0x8800] ;  /* 0x008800000388783b */ /* 0x000eae0000000200 */
[C---:B----4-:R-:W-:Y:S08]  /*a2b0*/  HMMA.16816.F32 R20, R168.reuse, R148, R20 ;  /* 0x00000094a814723c */ /* 0x050ff00000001814 */
[C---:B------:R-:W-:Y:S01]  /*a2c0*/  HMMA.16816.F32 R24, R168.reuse, R150, R24 ;  /* 0x00000096a818723c */ /* 0x040fe20000001818 */
[----:B------:R-:W4:Y:S07]  /*a2d0*/  LDSM.16.M88.4 R148, [R3+0x9000] ;  /* 0x009000000394783b */ /* 0x000f2e0000000200 */
[C---:B------:R-:W-:Y:S08]  /*a2e0*/  HMMA.16816.F32 R28, R168.reuse, R152, R28 ;  /* 0x00000098a81c723c */ /* 0x040ff0000000181c */
[----:B------:R-:W-:Y:S01]  /*a2f0*/  HMMA.16816.F32 R32, R168, R154, R32 ;  /* 0x0000009aa820723c */ /* 0x000fe20000001820 */
[----:B------:R-:W4:Y:S06]  /*a300*/  LDSM.16.M88.4 R152, [R3+0x9800] ;  /* 0x009800000398783b */ /* 0x000f2c0000000200 */
[----:B------:R-:W-:Y:S01]  /*a310*/  LDSM.16.M88.4 R168, [R193+UR5+0xa000] ;  /* 0x00a00005c1a8783b */ /* 0x000fe20008000200 */
[C---:B-----5:R-:W-:Y:S08]  /*a320*/  HMMA.16816.F32 R4, R156.reuse, R160, R4 ;  /* 0x000000a09c04723c */ /* 0x060ff00000001804 */
        /* <DEDUP_REMOVED lines=24> */
[----:B------:R-:W-:Y:S01]  /*a4b0*/  LDSM.16.M88.4 R164, [R190+0x4000] ;  /* 0x00400000bea4783b */ /* 0x000fe20000000200 */
[C---:B-----5:R-:W-:Y:S08]  /*a4c0*/  HMMA.16816.F32 R4, R160.reuse, R168, R4 ;  /* 0x000000a8a004723c */ /* 0x060ff00000001804 */
        /* <DEDUP_REMOVED lines=14> */
[C---:B--2---:R-:W-:Y:S08]  /*a5b0*/  HMMA.16816.F32 R12, R156.reuse, R136, R12 ;  /* 0x000000889c0c723c */ /* 0x044ff0000000180c */
[C---:B------:R-:W-:Y:S01]  /*a5c0*/  HMMA.16816.F32 R16, R156.reuse, R138, R16 ;  /* 0x0000008a9c10723c */ /* 0x040fe20000001810 */
[----:B------:R-:W-:Y:S07]  /*a5d0*/  LDSM.16.M88.4 R136, [R3+0xb000] ;  /* 0x00b000000388783b */ /* 0x000fee0000000200 */
[C---:B----4-:R-:W-:Y:S08]  /*a5e0*/  HMMA.16816.F32 R20, R156.reuse, R148, R20 ;  /* 0x000000949c14723c */ /* 0x050ff00000001814 */
[C---:B------:R-:W-:Y:S08]  /*a5f0*/  HMMA.16816.F32 R24, R156.reuse, R150, R24 ;  /* 0x000000969c18723c */ /* 0x040ff00000001818 */
[C---:B------:R-:W-:Y:S08]  /*a600*/  HMMA.16816.F32 R28, R156.reuse, R152, R28 ;  /* 0x000000989c1c723c */ /* 0x040ff0000000181c */
[----:B------:R-:W-:Y:S08]  /*a610*/  HMMA.16816.F32 R32, R156, R154, R32 ;  /* 0x0000009a9c20723c */ /* 0x000ff00000001820 */
[C---:B-----5:R-:W-:Y:S08]  /*a620*/  HMMA.16816.F32 R4, R164.reuse, R168, R4 ;  /* 0x000000a8a404723c */ /* 0x060ff00000001804 */
        /* <DEDUP_REMOVED lines=160> */
.L_x_4972:
        /* <DEDUP_REMOVED lines=9> */
[----:B------:R-:W-:Y:S01]  /*b0c0*/  IADD3 R4, P1, PT, R5, R6, RZ ;  /* 0x0000000605047210 */ /* 0x000fe20007f3e0ff */
[----:B------:R-:W-:Y:S03]  /*b0d0*/  IMAD.X R7, R3, 0x1, R203, P0 ;  /* 0x0000000103077824 */ /* 0x000fe600000e06cb */
        /* <DEDUP_REMOVED lines=13> */
.L_x_4971:
[-C--:B------:R-:W-:Y:S01]  /*b1b0*/  ISETP.GT.AND P5, PT, R200, R208.reuse, PT ;  /* 0x000000d0c800720c */ /* 0x080fe20003fa4270 */
[C---:B------:R-:W-:Y:S01]  /*b1c0*/  VIADD R10, R208.reuse, 0xffffffe1 ;  /* 0xffffffe1d00a7836 */ /* 0x040fe20000000000 */
[C---:B--2---:R-:W-:Y:S01]  /*b1d0*/  IADD3 R7, PT, PT, R208.reuse, -0x18, RZ ;  /* 0xffffffe8d0077810 */ /* 0x044fe20007ffe0ff */
        /* <DEDUP_REMOVED lines=540> */
.L_x_4969:
        /* <DEDUP_REMOVED lines=259> */
[----:B-----5:R-:W-:Y:S02]  /*e3d0*/  @!P4 IMAD R22, R6, R11, R0 ;  /* 0x0000000b0616c224 */ /* 0x020fe400078e0200 */
[----:B------:R-:W-:Y:S01]  /*e3e0*/  @P1 FMUL.FTZ R11, R10, 0.69314718246459960938 ;  /* 0x3f3172180a0b1820 */ /* 0x000fe20000410000 */
[-C--:B------:R-:W-:Y:S01]  /*e3f0*/  @!P2 IMAD R207, R6, R17.reuse, RZ ;  /* 0x0000001106cfa224 */ /* 0x080fe200078e02ff */
[----:B------:R-:W-:Y:S01]  /*e400*/  LOP3.LUT R18, R21, 0x7, R18, 0xf8, !PT ;  /* 0x0000000715127812 */ /* 0x000fe200078ef812 */
[----:B------:R-:W-:Y:S02]  /*e410*/  @!P4 IMAD R22, R22, R17, RZ ;  /* 0x000000111616c224 */ /* 0x000fe400078e02ff */
[----:B-1----:R-:W-:Y:S01]  /*e420*/  @P1 FFMA.FTZ R8, R132, R19, R11 ;  /* 0x0000001384081223 */ /* 0x002fe2000001000b */
[----:B------:R-:W-:Y:S01]  /*e430*/  @P0 FFMA.FTZ R9, R3, R16, R2 ;  /* 0x0000001003090223 */ /* 0x000fe20000010002 */
        /* <DEDUP_REMOVED lines=13> */
.L_x_4975:
[----:B------:R-:W-:Y:S05]  /*e510*/  BSYNC.RECONVERGENT B0 ;  /* 0x0000000000007941 */ /* 0x000fea0003800200 */
.L_x_4974:
[----:B------:R-:W-:Y:S01]  /*e520*/  IMAD.MOV.U32 R183, RZ, RZ, RZ ;  /* 0x000000ffffb77224 */ /* 0x000fe200078e00ff */
[----:B------:R-:W-:Y:S01]  /*e530*/  SHF.R.U32.HI R2, RZ, 0x3, R184 ;  /* 0x00000003ff027819 */ /* 0x000fe200000116b8 */
[----:B------:R-:W-:Y:S01]  /*e540*/  @P3 IMAD.MOV.U32 R20, RZ, RZ, R32 ;  /* 0x000000ffff143224 */ /* 0x000fe200078e0020 */
[----:B------:R2:W4:Y:S01]  /*e550*/  LDS.128 R16, [R217+0x2000] ;  /* 0x00200000d9107984 */ /* 0x0005220000000c00 */
[----:B-1-3--:R-:W-:Y:S01]  /*e560*/  IMAD.WIDE.U32 R8, R4, UR6, R182 ;  /* 0x0000000604087c25 */ /* 0x00afe2000f8e00b6 */
[C---:B------:R-:W-:Y:S01]  /*e570*/  IADD3 R10, PT, PT, R2.reuse, 0x10, RZ ;  /* 0x00000010020a7810 */ /* 0x040fe20007ffe0ff */
[----:B------:R-:W1:Y:S01]  /*e580*/  LDCU.64 UR4, c[0x0][0x410] ;  /* 0x00008200ff0477ac */ /* 0x000e620008000a00 */
        /* <DEDUP_REMOVED lines=9> */
[----:B------:R2:W3:Y:S03]  /*e620*/  LDS.128 R20, [R217] ;  /* 0x00000000d9147984 */ /* 0x0004e60000000c00 */
[----:B------:R-:W-:Y:S01]  /*e630*/  ISETP.GE.AND P0, PT, R6, R197, PT ;  /* 0x000000c50600720c */ /* 0x000fe20003f06270 */
        /* <DEDUP_REMOVED lines=13> */
.L_x_4977:
[----:B------:R-:W-:Y:S05]  /*e710*/  BSYNC.RECONVERGENT B0 ;  /* 0x0000000000007941 */ /* 0x000fea0003800200 */
.L_x_4976:
        /* <DEDUP_REMOVED lines=19> */
.L_x_4979:
[----:B------:R-:W-:Y:S05]  /*e850*/  BSYNC.RECONVERGENT B0 ;  /* 0x0000000000007941 */ /* 0x000fea0003800200 */
.L_x_4978:
        /* <DEDUP_REMOVED lines=19> */
.L_x_4981:
[----:B------:R-:W-:Y:S05]  /*e990*/  BSYNC.RECONVERGENT B0 ;  /* 0x0000000000007941 */ /* 0x000fea0003800200 */
.L_x_4980:
        /* <DEDUP_REMOVED lines=16> */
.L_x_4982:
        /* <DEDUP_REMOVED lines=14> */
.L_x_6922:


//--------------------- .text._ZN5flash24flash_fwd_splitkv_kernelI23Flash_fwd_kernel_traitsILi192ELi64ELi64ELi4ELb0ELb0EN7cutlass6half_tE19Flash_kernel_traitsILi192ELi64ELi64ELi4ES3_EELb0ELb1ELb1ELb0ELb0ELb0ELb0ELb0EEEvNS_16Flash_fwd_paramsE --------------------------
	.section	.text._ZN5flash24flash_fwd_splitkv_kernelI23Flash_fwd_kernel_traitsILi192ELi64ELi64ELi4ELb0ELb0EN7cutlass6half_tE19Flash_kernel_traitsILi192ELi64ELi64ELi4ES3_EELb0ELb1ELb1ELb0ELb0ELb0ELb0ELb0EEEvNS_16Flash_fwd_paramsE,"ax",@progbits
	.align	128
        .global         _ZN5flash24flash_fwd_splitkv_kernelI23Flash_fwd_kernel_traitsILi192ELi64ELi64ELi4ELb0ELb0EN7cutlass6half_tE19Flash_kernel_traitsILi192ELi64ELi64ELi4ES3_EELb0ELb1ELb1ELb0ELb0ELb0ELb0ELb0EEEvNS_16Flash_fwd_paramsE
        .type           _ZN5flash24flash_fwd_splitkv_kernelI23Flash_fwd_kernel_traitsILi192ELi64ELi64ELi4ELb0ELb0EN7cutlass6half_tE19Flash_kernel_traitsILi192ELi64ELi64ELi4ES3_EELb0ELb1ELb1ELb0ELb0ELb0ELb0ELb0EEEvNS_16Flash_fwd_paramsE,@function
        .size           _ZN5flash24flash_fwd_splitkv_kernelI23Flash_fwd_kernel_traitsILi192ELi64ELi64ELi4ELb0ELb0EN7cutlass6half_tE19Flash_kernel_traitsILi192ELi64ELi64ELi4ES3_EELb0ELb1ELb1ELb0ELb0ELb0ELb0ELb0EEEvNS_16Flash_fwd_paramsE,(.L_x_6923 - _ZN5flash24flash_fwd_splitkv_kernelI23Flash_fwd_kernel_traitsILi192ELi64ELi64ELi4ELb0ELb0EN7cutlass6half_tE19Flash_kernel_traitsILi192ELi64ELi64ELi4ES3_EELb0ELb1ELb1ELb0ELb0ELb0ELb0ELb0EEEvNS_16Flash_fwd_paramsE)
        .other          _ZN5flash24flash_fwd_splitkv_kernelI23Flash_fwd_kernel_traitsILi192ELi64ELi64ELi4ELb0ELb0EN7cutlass6half_tE19Flash_kernel_traitsILi192ELi64ELi64ELi4ES3_EELb0ELb1ELb1ELb0ELb0ELb0ELb0ELb0EEEvNS_16Flash_fwd_paramsE,@"STO_CUDA_ENTRY STV_DEFAULT"
_ZN5flash24flash_fwd_splitkv_kernelI23Flash_fwd_kernel_traitsILi192ELi64ELi64ELi4ELb0ELb0EN7cutlass6half_tE19Flash_kernel_traitsILi192ELi64ELi64ELi4ES3_EELb0ELb1ELb1ELb0ELb0ELb0ELb0ELb0EEEvNS_16Flash_fwd_paramsE:
.text._ZN5flash24flash_fwd_splitkv_kernelI23Flash_fwd_kernel_traitsILi192ELi64ELi64ELi4ELb0ELb0EN7cutlass6half_tE19Flash_kernel_traitsILi192ELi64ELi64ELi4ES3_EELb0ELb1ELb1ELb0ELb0ELb0ELb0ELb0EEEvNS_16Flash_fwd_paramsE:
[----:B------:R-:W-:Y:S01]  /*0000*/  LDC R1, c[0x0][0x37c] ;  /* 0x0000df00ff017b82 */ /* 0x000fe20000000800 */
[----:B------:R-:W1:Y:S07]  /*0010*/  LDCU.64 UR10, c[0x0][0x460] ;  /* 0x00008c00ff0a77ac */ /* 0x000e6e0008000a00 */
[----:B------:R-:W2:Y:S01]  /*0020*/  S2UR UR23, SR_CTAID.Y ;  /* 0x00000000001779c3 */ /* 0x000ea20000002600 */
[----:B------:R-:W-:Y:S01]  /*0030*/  IMAD.MOV.U32 R203, RZ, RZ, -0x1 ;  /* 0xffffffffffcb7424 */ /* 0x000fe200078e00ff */
[----:B------:R-:W3:Y:S01]  /*0040*/  LDCU.64 UR4, c[0x0][0x478] ;  /* 0x00008f00ff0477ac */ /* 0x000ee20008000a00 */
[----:B------:R-:W4:Y:S01]  /*0050*/  LDCU.64 UR8, c[0x0][0x470] ;  /* 0x00008e00ff0877ac */ /* 0x000f220008000a00 */
[----:B------:R-:W2:Y:S01]  /*0060*/  LDCU.64 UR14, c[0x0][0x460] ;  /* 0x00008c00ff0e77ac */ /* 0x000ea20008000a00 */
[----:B------:R-:W5:Y:S01]  /*0070*/  LDCU.U8 UR12, c[0x0][0x532] ;  /* 0x0000a640ff0c77ac */ /* 0x000f620008000000 */
[----:B-1----:R-:W-:Y:S01]  /*0080*/  ISETP.NE.U32.AND P1, PT, RZ, UR10, PT ;  /* 0x0000000aff007c0c */ /* 0x002fe2000bf25070 */
[----:B------:R-:W1:Y:S01]  /*0090*/  LDCU.64 UR6, c[0x0][0x468] ;  /* 0x00008d00ff0677ac */ /* 0x000e620008000a00 */
[----:B------:R-:W-:-:S02]  /*00a0*/  ISETP.NE.U32.AND P0, PT, RZ, UR10, PT ;  /* 0x0000000aff007c0c */ /* 0x000fc4000bf05070 */
[----:B------:R-:W-:Y:S01]  /*00b0*/  ISETP.NE.AND.EX P1, PT, RZ, UR11, PT, P1 ;  /* 0x0000000bff007c0c */ /* 0x000fe2000bf25310 */
[----:B------:R-:W1:Y:S01]  /*00c0*/  LDCU.64 UR26, c[0x0][0x358] ;  /* 0x00006b00ff1a77ac */ /* 0x000e620008000a00 */
[----:B------:R-:W-:Y:S02]  /*00d0*/  ISETP.NE.AND.EX P0, PT, RZ, UR11, PT, P0 ;  /* 0x0000000bff007c0c */ /* 0x000fe4000bf05300 */
[----:B----4-:R-:W-:Y:S01]  /*00e0*/  ISETP.NE.U32.AND P3, PT, RZ, UR8, PT ;  /* 0x00000008ff007c0c */ /* 0x010fe2000bf65070 */
[----:B---3--:R-:W-:Y:S02]  /*00f0*/  UISETP.NE.U32.AND UP2, UPT, UR4, URZ, UPT ;  /* 0x000000ff0400728c */ /* 0x008fe4000bf45070 */
[----:B--2---:R-:W-:Y:S01]  /*0100*/  UIMAD.WIDE.U32 UR14, UR23, 0x4, UR14 ;  /* 0x00000004170e78a5 */ /* 0x004fe2000f8e000e */
[----:B------:R-:W-:Y:S01]  /*0110*/  ISETP.NE.AND.EX P3, PT, RZ, UR9, PT, P3 ;  /* 0x00000009ff007c0c */ /* 0x000fe2000bf65330 */
[----:B------:R-:W-:Y:S01]  /*0120*/  UISETP.NE.AND.EX UP2, UPT, UR5, URZ, UPT, UP2 ;  /* 0x000000ff0500728c */ /* 0x000fe2000bf45320 */
[----:B------:R-:W-:Y:S01]  /*0130*/  IMAD.U32 R10, RZ, RZ, UR8 ;  /* 0x00000008ff0a7e24 */ /* 0x000fe2000f8e00ff */
[----:B------:R-:W-:-:S02]  /*0140*/  USHF.L.U32 UR11, UR23, 0x2, URZ ;  /* 0x00000002170b7899 */ /* 0x000fc400080006ff */
[----:B------:R-:W-:Y:S01]  /*0150*/  VOTEU.ANY UP3, P1 ;  /* 0x0000000000ff7886 */ /* 0x000fe20000860100 */
[----:B------:R-:W-:Y:S01]  /*0160*/  PLOP3.LUT P1, PT, PT, PT, UP3, 0x80, 0x8 ;  /* 0x000000000008781c */ /* 0x000fe20003f2f038 */
[----:B-----5:R-:W-:Y:S01]  /*0170*/  UISETP.NE.AND UP4, UPT, UR12, URZ, UPT ;  /* 0x000000ff0c00728c */ /* 0x020fe2000bf85270 */
[----:B------:R-:W-:Y:S01]  /*0180*/  IMAD.U32 R4, RZ, RZ, UR14 ;  /* 0x0000000eff047e24 */ /* 0x000fe2000f8e00ff */
[----:B-1----:R-:W-:Y:S01]  /*0190*/  UISETP.EQ.U32.AND UP1, UPT, UR6, URZ, UPT ;  /* 0x000000ff0600728c */ /* 0x002fe2000bf22070 */
[----:B------:R-:W-:Y:S01]  /*01a0*/  IMAD.U32 R5, RZ, RZ, UR15 ;  /* 0x0000000fff057e24 */ /* 0x000fe2000f8e00ff */
[----:B------:R-:W-:Y:S01]  /*01b0*/  USHF.R.U32.HI UR10, URZ, 0x1e, UR23 ;  /* 0x0000001eff0a7899 */ /* 0x000fe20008011617 */
[----:B------:R-:W-:Y:S01]  /*01c0*/  IMAD.U32 R0, RZ, RZ, UR9 ;  /* 0x00000009ff007e24 */ /* 0x000fe2000f8e00ff */
[----:B------:R-:W-:Y:S01]  /*01d0*/  @UP2 UIADD3 UR4, UP0, UPT, UR11, UR4, URZ ;  /* 0x000000040b042290 */ /* 0x000fe2000ff1e0ff */
[----:B------:R-:W-:Y:S01]  /*01e0*/  @P3 IADD3 R10, P2, PT, R10, UR11, RZ ;  /* 0x0000000b0a0a3c10 */ /* 0x000fe2000ff5e0ff */
[----:B------:R-:W-:Y:S01]  /*01f0*/  UISETP.EQ.OR.EX UP1, UPT, UR7, URZ, !UP4, UP1 ;  /* 0x000000ff0700728c */ /* 0x000fe2000e722710 */
[----:B------:R-:W2:Y:S01]  /*0200*/  @P0 LDG.E R203, desc[UR26][R4.64] ;  /* 0x0000001a04cb0981 */ /* 0x000ea2000c1e1900 */
[----:B------:R-:W-:-:S03]  /*0210*/  @UP2 UIADD3.X UR5, UPT, UPT, UR10, UR5, URZ, UP0, !UPT ;  /* 0x000000050a052290 */ /* 0x000fc600087fe4ff */
[----:B------:R-:W2:Y:S01]  /*0220*/  @P1 LDG.E R2, desc[UR26][R4.64+0x4] ;  /* 0x0000041a04021981 */ /* 0x000ea2000c1e1900 */
[----:B------:R-:W-:Y:S01]  /*0230*/  UIADD3 UR8, UP0, UPT, UR11, UR6, URZ ;  /* 0x000000060b087290 */ /* 0x000fe2000ff1e0ff */
[----:B------:R-:W-:Y:S01]  /*0240*/  @P3 IADD3.X R11, PT, PT, R0, UR10, RZ, P2, !PT ;  /* 0x0000000a000b3c10 */ /* 0x000fe200097fe4ff */
[----:B------:R-:W-:Y:S01]  /*0250*/  IMAD.U32 R8, RZ, RZ, UR4 ;  /* 0x00000004ff087e24 */ /* 0x000fe2000f8e00ff */
[----:B------:R-:W-:Y:S01]  /*0260*/  PLOP3.LUT P2, PT, PT, PT, UP1, 0x80, 0x8 ;  /* 0x000000000008781c */ /* 0x000fe20003f4f018 */
[----:B------:R-:W-:Y:S01]  /*0270*/  UIADD3.X UR4, UPT, UPT, UR10, UR7, URZ, UP0, !UPT ;  /* 0x000000070a047290 */ /* 0x000fe200087fe4ff */
[----:B------:R-:W-:Y:S01]  /*0280*/  PLOP3.LUT P0, PT, PT, PT, UP2, 0x80, 0x8 ;  /* 0x000000000008781c */ /* 0x000fe20003f0f028 */
[----:B------:R-:W-:Y:S01]  /*0290*/  IMAD.U32 R6, RZ, RZ, UR8 ;  /* 0x00000008ff067e24 */ /* 0x000fe2000f8e00ff */
[----:B------:R-:W3:Y:S01]  /*02a0*/  @P3 LDG.E R3, desc[UR26][R10.64] ;  /* 0x0000001a0a033981 */ /* 0x000ee2000c1e1900 */
[----:B------:R-:W-:Y:S02]  /*02b0*/  IMAD.U32 R9, RZ, RZ, UR5 ;  /* 0x00000005ff097e24 */ /* 0x000fe4000f8e00ff */
[----:B------:R-:W-:Y:S01]  /*02c0*/  IMAD.U32 R7, RZ, RZ, UR4 ;  /* 0x00000004ff077e24 */ /* 0x000fe2000f8e00ff */
[----:B------:R-:W1:Y:S01]  /*02d0*/  S2UR UR24, SR_CTAID.X ;  /* 0x00000000001879c3 */ /* 0x000e620000002500 */
[----:B------:R-:W4:Y:S03]  /*02e0*/  @!UP3 LDCU UR17, c[0x0][0x434] ;  /* 0x00008680ff11b7ac */ /* 0x000f260008000800 */
[----:B------:R-:W5:Y:S03]  /*02f0*/  @!UP2 LDCU.64 UR4, c[0x0][0x488] ;  /* 0x00009100ff04a7ac */ /* 0x000f660008000a00 */
[----:B------:R-:W4:Y:S01]  /*0300*/  @P0 LDG.E R0, desc[UR26][R8.64] ;  /* 0x0000001a08000981 */ /* 0x000f22000c1e1900 */
[----:B------:R-:W5:Y:S03]  /*0310*/  @!UP2 LDCU UR8, c[0x0][0x43c] ;  /* 0x00008780ff08a7ac */ /* 0x000f660008000800 */
[----:B------:R-:W4:Y:S01]  /*0320*/  @!P2 LDG.E R4, desc[UR26][R6.64] ;  /* 0x0000001a0604a981 */ /* 0x000f22000c1e1900 */
[----:B------:R-:W-:Y:S01]  /*0330*/  UISETP.NE.U32.AND UP1, UPT, UR6, URZ, UPT ;  /* 0x000000ff0600728c */ /* 0x000fe2000bf25070 */
[----:B------:R-:W-:-:S02]  /*0340*/  UMOV UR14, 0xffffffff ;  /* 0xffffffff000e7882 */ /* 0x000fc40000000000 */
[----:B------:R-:W-:Y:S01]  /*0350*/  UMOV UR6, URZ ;  /* 0x000000ff00067c82 */ /* 0x000fe20008000000 */
[----:B------:R-:W-:Y:S02]  /*0360*/  UISETP.NE.AND.EX UP1, UPT, UR7, URZ, UPT, UP1 ;  /* 0x000000ff0700728c */ /* 0x000fe4000bf25310 */
[----:B-1----:R-:W-:Y:S02]  /*0370*/  USHF.L.U32 UR24, UR24, 0x6, URZ ;  /* 0x0000000618187899 */ /* 0x002fe400080006ff */
[----:B-----5:R-:W-:-:S04]  /*0380*/  @!UP2 UISETP.NE.U32.AND UP0, UPT, UR4, URZ, UPT ;  /* 0x000000ff0400a28c */ /* 0x020fc8000bf05070 */
[----:B------:R-:W-:-:S03]  /*0390*/  @!UP2 UISETP.NE.AND.EX UP0, UPT, UR5, URZ, UPT, UP0 ;  /* 0x000000ff0500a28c */ /* 0x000fc6000bf05300 */
[----:B------:R-:W1:Y:S01]  /*03a0*/  @!UP1 LDCU UR5, c[0x0][0x438] ;  /* 0x00008700ff0597ac */ /* 0x000e620008000800 */
[----:B------:R-:W-:Y:S01]  /*03b0*/  @!UP2 USEL UR4, UR8, URZ, UP0 ;  /* 0x000000ff0804a287 */ /* 0x000fe20008000000 */
[----:B--2---:R-:W-:-:S05]  /*03c0*/  @P1 IMAD.IADD R2, R2, 0x1, -R203 ;  /* 0x0000000102021824 */ /* 0x004fca00078e0acb */
[----:B------:R-:W-:Y:S02]  /*03d0*/  @P1 R2UR UR9, R2 ;  /* 0x00000000020912ca */ /* 0x000fe400000e0000 */
[----:B---3--:R-:W-:-:S11]  /*03e0*/  @P3 R2UR UR6, R3 ;  /* 0x00000000030632ca */ /* 0x008fd600000e0000 */
[----:B----4-:R-:W-:Y:S02]  /*03f0*/  @UP3 UMOV UR17, UR9 ;  /* 0x0000000900113c82 */ /* 0x010fe40008000000 */
[----:B------:R-:W-:Y:S01]  /*0400*/  UISETP.GT.AND UP3, UPT, UR17, UR24, UPT ;  /* 0x000000181100728c */ /* 0x000fe2000bf64270 */
[----:B------:R-:W-:Y:S02]  /*0410*/  @!P2 R2UR UR14, R4 ;  /* 0x00000000040ea2ca */ /* 0x000fe400000e0000 */
[----:B------:R-:W-:-:S03]  /*0420*/  @P0 R2UR UR25, R0 ;  /* 0x00000000001902ca */ /* 0x000fc600000e0000 */
[----:B------:R-:W-:Y:S01]  /*0430*/  PLOP3.LUT P0, PT, PT, PT, UP3, 0x80, 0x8 ;  /* 0x000000000008781c */ /* 0x000fe20003f0f038 */
[----:B-1----:R-:W-:-:S12]  /*0440*/  BRA.U !UP1, `(.L_x_4983) ;  /* 0x0000000109187547 */ /* 0x002fd8000b800000 */
[----:B------:R-:W-:-:S13]  /*0450*/  PLOP3.LUT P1, PT, PT, PT, UP4, 0x80, 0x8 ;  /* 0x000000000008781c */ /* 0x000fda0003f2f048 */
[----:B------:R-:W2:Y:S04]  /*0460*/  @P1 LDG.E R0, desc[UR26][R6.64+0x4] ;  /* 0x0000041a06001981 */ /* 0x000ea8000c1e1900 */
[----:B------:R-:W3:Y:S01]  /*0470*/  @!P1 LDG.E R2, desc[UR26][R6.64] ;  /* 0x0000001a06029981 */ /* 0x000ee2000c1e1900 */
[----:B--2---:R-:W-:-:S13]  /*0480*/  @P1 R2UR UR5, R0 ;  /* 0x00000000000512ca */ /* 0x004fda00000e0000 */
[----:B------:R-:W-:-:S07]  /*0490*/  @UP4 UIADD3 UR5, UPT, UPT, UR5, -UR14, URZ ;  /* 0x8000000e05054290 */ /* 0x000fce000fffe0ff */
[----:B---3--:R-:W-:-:S15]  /*04a0*/  @!P1 R2UR UR5, R2 ;  /* 0x00000000020592ca */ /* 0x008fde00000e0000 */
.L_x_4983:
[----:B------:R-:W-:Y:S01]  /*04b0*/  @UP2 UIADD3 UR25, UPT, UPT, UR25, -UR6, URZ ;  /* 0x8000000619192290 */ /* 0x000fe2000fffe0ff */
[----:B------:R-:W-:Y:S11]  /*04c0*/  @!P0 EXIT ;  /* 0x000000000000894d */ /* 0x000ff60003800000 */
[----:B------:R-:W1:Y:S01]  /*04d0*/  LDCU UR21, c[0x0][0x508] ;  /* 0x0000a100ff1577ac */ /* 0x000e620008000800 */
[----:B------:R-:W2:Y:S01]  /*04e0*/  S2UR UR22, SR_CTAID.Z ;  /* 0x00000000001679c3 */ /* 0x000ea20000002700 */
[----:B------:R-:W3:Y:S01]  /*04f0*/  S2R R185, SR_TID.X ;  /* 0x0000000000b97919 */ /* 0x000ee20000002100 */
[----:B------:R-:W4:Y:S01]  /*0500*/  LDCU UR9, c[0x0][0x438] ;  /* 0x00008700ff0977ac */ /* 0x000f220008000800 */
[----:B------:R-:W-:Y:S01]  /*0510*/  @!UP2 UIADD3 UR25, UPT, UPT, UR4, UR5, -UR6 ;  /* 0x000000050419a290 */ /* 0x000fe2000fffe806 */
[----:B------:R-:W5:Y:S03]  /*0520*/  LDCU UR19, c[0x0][0x504] ;  /* 0x0000a080ff1377ac */ /* 0x000f660008000800 */
[----:B------:R-:W-:Y:S02]  /*0530*/  UIADD3 UR5, UPT, UPT, UR25, 0x3f, URZ ;  /* 0x0000003f19057890 */ /* 0x000fe4000fffe0ff */
[----:B------:R-:W-:-:S02]  /*0540*/  UIADD3 UR20, UPT, UPT, UR24, UR25, URZ ;  /* 0x0000001918147290 */ /* 0x000fc4000fffe0ff */
[----:B------:R-:W-:Y:S02]  /*0550*/  UIADD3 UR4, UPT, UPT, UR5, UR24, -UR17 ;  /* 0x0000001805047290 */ /* 0x000fe4000fffe811 */
[----:B------:R-:W-:Y:S02]  /*0560*/  IMAD.U32 R3, RZ, RZ, UR5 ;  /* 0x00000005ff037e24 */ /* 0x000fe4000f8e00ff */
[----:B-1----:R-:W-:Y:S02]  /*0570*/  UIADD3 UR4, UPT, UPT, UR4, 0x40, UR21 ;  /* 0x0000004004047890 */ /* 0x002fe4000fffe015 */
[----:B----4-:R-:W-:Y:S01]  /*0580*/  UIADD3 UR9, UPT, UPT, UR9, 0x3f, URZ ;  /* 0x0000003f09097890 */ /* 0x010fe2000fffe0ff */
[----:B------:R-:W-:-:S03]  /*0590*/  SHF.R.S32.HI R3, RZ, 0x1f, R3 ;  /* 0x0000001fff037819 */ /* 0x000fc60000011403 */
[----:B------:R-:W-:Y:S01]  /*05a0*/  IMAD.U32 R0, RZ, RZ, UR4 ;  /* 0x00000004ff007e24 */ /* 0x000fe2000f8e00ff */
[----:B------:R-:W-:Y:S01]  /*05b0*/  USHF.R.S32.HI UR8, URZ, 0x1f, UR9 ;  /* 0x0000001fff087899 */ /* 0x000fe20008011409 */
[----:B------:R-:W-:Y:S01]  /*05c0*/  LEA.HI R3, R3, UR5, RZ, 0x6 ;  /* 0x0000000503037c11 */ /* 0x000fe2000f8f30ff */
[----:B-----5:R-:W-:Y:S02]  /*05d0*/  UIADD3 UR19, UPT, UPT, UR17, UR19, URZ ;  /* 0x0000001311137290 */ /* 0x020fe4000fffe0ff */
[----:B------:R-:W-:Y:S01]  /*05e0*/  SHF.R.S32.HI R0, RZ, 0x1f, R0 ;  /* 0x0000001fff007819 */ /* 0x000fe20000011400 */
[----:B------:R-:W-:Y:S01]  /*05f0*/  ULEA.HI UR8, UR8, UR9, URZ, 0x6 ;  /* 0x0000000908087291 */ /* 0x000fe2000f8f30ff */
[----:B------:R-:W-:Y:S01]  /*0600*/  SHF.R.S32.HI R3, RZ, 0x6, R3 ;  /* 0x00000006ff037819 */ /* 0x000fe20000011403 */
[----:B------:R-:W-:Y:S01]  /*0610*/  UIADD3 UR7, UPT, UPT, UR20, -UR19, URZ ;  /* 0x8000001314077290 */ /* 0x000fe2000fffe0ff */
[----:B------:R-:W-:Y:S01]  /*0620*/  LEA.HI R0, R0, UR4, RZ, 0x6 ;  /* 0x0000000400007c11 */ /* 0x000fe2000f8f30ff */
[----:B------:R-:W-:-:S02]  /*0630*/  USHF.R.S32.HI UR8, URZ, 0x6, UR8 ;  /* 0x00000006ff087899 */ /* 0x000fc40008011408 */
[----:B------:R-:W-:Y:S01]  /*0640*/  USHF.R.S32.HI UR4, URZ, 0x1f, UR7 ;  /* 0x0000001fff047899 */ /* 0x000fe20008011407 */
[----:B------:R-:W-:-:S03]  /*0650*/  SHF.R.S32.HI R0, RZ, 0x6, R0 ;  /* 0x00000006ff007819 */ /* 0x000fc60000011400 */
[----:B------:R-:W-:Y:S01]  /*0660*/  ULEA.HI UR4, UR4, UR7, URZ, 0x6 ;  /* 0x0000000704047291 */ /* 0x000fe2000f8f30ff */
[----:B------:R-:W-:Y:S02]  /*0670*/  VIMNMX3 R0, R3, UR8, R0, PT ;  /* 0x0000000803007c0f */ /* 0x000fe4000b800100 */
[----:B------:R-:W-:Y:S01]  /*0680*/  UMOV UR7, UR23 ;  /* 0x0000001700077c82 */ /* 0x000fe20008000000 */
[----:B------:R-:W-:Y:S01]  /*0690*/  USHF.R.S32.HI UR16, URZ, 0x6, UR4 ;  /* 0x00000006ff107899 */ /* 0x000fe20008011404 */
[----:B------:R-:W-:-:S03]  /*06a0*/  R2UR UR18, R0 ;  /* 0x00000000001272ca */ /* 0x000fc600000e0000 */
[----:B------:R-:W-:-:S04]  /*06b0*/  UISETP.LT.AND UP0, UPT, URZ, UR16, UPT ;  /* 0x00000010ff00728c */ /* 0x000fc8000bf01270 */
[----:B------:R-:W-:-:S06]  /*06c0*/  USEL UR16, URZ, UR16, !UP0 ;  /* 0x00000010ff107287 */ /* 0x000fcc000c000000 */
[----:B------:R-:W-:-:S09]  /*06d0*/  UISETP.GE.AND UP0, UPT, UR16, UR18, UPT ;  /* 0x000000121000728c */ /* 0x000fd2000bf06270 */
[----:B--23--:R-:W-:Y:S05]  /*06e0*/  BRA.U !UP0, `(.L_x_4984) ;  /* 0x0000000908187547 */ /* 0x00cfea000b800000 */
[----:B------:R-:W-:Y:S01]  /*06f0*/  ISETP.NE.AND P0, PT, R203, -0x1, PT ;  /* 0xffffffffcb00780c */ /* 0x000fe20003f05270 */
[----:B------:R-:W1:Y:S01]  /*0700*/  LDC.64 R2, c[0x0][0x408] ;  /* 0x00010200ff027b82 */ /* 0x000e620000000a00 */
[----:B------:R-:W-:Y:S01]  /*0710*/  IMAD.SHL.U32 R0, R185, 0x8, RZ ;  /* 0x00000008b9007824 */ /* 0x000fe200078e00ff */
[----:B------:R-:W2:Y:S01]  /*0720*/  LDCU.64 UR4, c[0x0][0x410] ;  /* 0x00008200ff0477ac */ /* 0x000ea20008000a00 */
[----:B------:R-:W-:Y:S01]  /*0730*/  SHF.R.U32.HI R185, RZ, 0x3, R185 ;  /* 0x00000003ffb97819 */ /* 0x000fe200000116b9 */
[----:B------:R-:W-:Y:S01]  /*0740*/  BSSY.RECONVERGENT B0, `(.L_x_4985) ;  /* 0x000002d000007945 */ /* 0x000fe20003800200 */
[----:B------:R-:W3:Y:S01]  /*0750*/  LDCU UR6, c[0x0][0x3e0] ;  /* 0x00007c00ff0677ac */ /* 0x000ee20008000800 */
[----:B------:R-:W4:Y:S06]  /*0760*/  LDCU UR8, c[0x0][0x434] ;  /* 0x00008680ff0877ac */ /* 0x000f2c0008000800 */
[----:B------:R-:W5:Y:S01]  /*0770*/  @!P0 LDC.64 R4, c[0x0][0x400] ;  /* 0x00010000ff048b82 */ /* 0x000f620000000a00 */
[----:B------:R-:W-:Y:S01]  /*0780*/  UIADD3 UR17, UPT, UPT, -UR24, UR17, URZ ;  /* 0x0000001118117290 */ /* 0x000fe2000fffe1ff */
[----:B--2---:R-:W-:Y:S01]  /*0790*/  MOV R12, UR4 ;  /* 0x00000004000c7c02 */ /* 0x004fe20008000f00 */
[----:B------:R-:W-:-:S02]  /*07a0*/  IMAD.U32 R17, RZ, RZ, UR5 ;  /* 0x00000005ff117e24 */ /* 0x000fc4000f8e00ff */
[----:B-1----:R-:W-:Y:S01]  /*07b0*/  @P0 IMAD.WIDE.U32 R8, R203, R2, RZ ;  /* 0x00000002cb080225 */ /* 0x002fe200078e00ff */
[----:B---3--:R-:W-:-:S03]  /*07c0*/  UIMAD UR6, UR7, UR6, UR22 ;  /* 0x00000006070672a4 */ /* 0x008fc6000f8e0216 */
[----:B-----5:R-:W-:Y:S01]  /*07d0*/  @!P0 IMAD.WIDE.U32 R10, R4, UR23, RZ ;  /* 0x00000017040a8c25 */ /* 0x020fe2000f8e00ff */
[----:B------:R-:W-:-:S03]  /*07e0*/  LOP3.LUT R4, R0, 0x38, RZ, 0xc0, !PT ;  /* 0x0000003800047812 */ /* 0x000fc600078ec0ff */
[----:B------:R-:W-:Y:S01]  /*07f0*/  @!P0 IMAD R0, R5, UR23, R11 ;  /* 0x0000001705008c24 */ /* 0x000fe2000f8e020b */
[----:B------:R-:W-:Y:S01]  /*0800*/  MOV R5, RZ ;  /* 0x000000ff00057202 */ /* 0x000fe20000000f00 */
[----:B------:R-:W-:Y:S01]  /*0810*/  @P0 IMAD.MOV.U32 R10, RZ, RZ, R8 ;  /* 0x000000ffff0a0224 */ /* 0x000fe200078e0008 */
[----:B------:R-:W-:Y:S01]  /*0820*/  IADD3 R8, PT, PT, R185, 0x20, RZ ;  /* 0x00000020b9087810 */ /* 0x000fe20007ffe0ff */
[----:B------:R-:W-:Y:S02]  /*0830*/  @P0 IMAD R0, R203, R3, R9 ;  /* 0x00000003cb000224 */ /* 0x000fe400078e0209 */
[----:B------:R-:W-:Y:S01]  /*0840*/  IMAD.WIDE.U32 R6, R2, UR24, R4 ;  /* 0x0000001802067c25 */ /* 0x000fe2000f8e0004 */
[----:B------:R-:W-:-:S03]  /*0850*/  ISETP.GE.AND P2, PT, R8, UR17, PT ;  /* 0x0000001108007c0c */ /* 0x000fc6000bf46270 */
[----:B------:R-:W-:Y:S01]  /*0860*/  IMAD R7, R3, UR24, R7 ;  /* 0x0000001803077c24 */ /* 0x000fe2000f8e0207 */
[----:B------:R-:W-:Y:S01]  /*0870*/  IADD3 R10, P0, PT, R10, R6, RZ ;  /* 0x000000060a0a7210 */ /* 0x000fe20007f1e0ff */
[C---:B------:R-:W-:Y:S01]  /*0880*/  VIADD R9, R185.reuse, 0x10 ;  /* 0x00000010b9097836 */ /* 0x040fe20000000000 */
[----:B----4-:R-:W-:Y:S01]  /*0890*/  UIMAD UR24, UR6, UR8, UR24 ;  /* 0x00000008061872a4 */ /* 0x010fe2000f8e0218 */
[C---:B------:R-:W-:Y:S01]  /*08a0*/  VIADD R6, R185.reuse, 0x30 ;  /* 0x00000030b9067836 */ /* 0x040fe20000000000 */
[----:B------:R-:W-:Y:S02]  /*08b0*/  IADD3.X R11, PT, PT, R0, R7, RZ, P0, !PT ;  /* 0x00000007000b7210 */ /* 0x000fe400007fe4ff */
[----:B------:R-:W-:Y:S02]  /*08c0*/  ISETP.GE.AND P0, PT, R185, UR17, PT ;  /* 0x00000011b9007c0c */ /* 0x000fe4000bf06270 */
[----:B------:R-:W-:Y:S01]  /*08d0*/  ISETP.GE.AND P3, PT, R9, UR17, PT ;  /* 0x0000001109007c0c */ /* 0x000fe2000bf66270 */
[----:B------:R-:W-:Y:S01]  /*08e0*/  IMAD.WIDE.U32 R12, R12, UR22, R10 ;  /* 0x000000160c0c7c25 */ /* 0x000fe2000f8e000a */
[----:B------:R-:W-:-:S02]  /*08f0*/  ISETP.GE.AND P1, PT, R6, UR17, PT ;  /* 0x0000001106007c0c */ /* 0x000fc4000bf26270 */
[C---:B------:R-:W-:Y:S01]  /*0900*/  LOP3.LUT R11, R4.reuse, 0x40, RZ, 0xfc, !PT ;  /* 0x00000040040b7812 */ /* 0x040fe200078efcff */
[----:B------:R-:W-:Y:S01]  /*0910*/  IMAD R17, R17, UR22, R13 ;  /* 0x0000001611117c24 */ /* 0x000fe2000f8e020d */
[----:B------:R-:W-:-:S05]  /*0920*/  LOP3.LUT R10, R4, 0x80, RZ, 0xfc, !PT ;  /* 0x00000080040a7812 */ /* 0x000fca00078efcff */
        /* <DEDUP_REMOVED lines=14> */
.L_x_4986:
[----:B------:R-:W-:Y:S05]  /*0a10*/  BSYNC.RECONVERGENT B0 ;  /* 0x0000000000007941 */ /* 0x000fea0003800200 */
.L_x_4985:
        /* <DEDUP_REMOVED lines=20> */
.L_x_4988:
[----:B------:R-:W-:Y:S05]  /*0b60*/  BSYNC.RECONVERGENT B0 ;  /* 0x0000000000007941 */ /* 0x000fea0003800200 */
.L_x_4987:
        /* <DEDUP_REMOVED lines=20> */
.L_x_4990:
[----:B------:R-:W-:Y:S05]  /*0cb0*/  BSYNC.RECONVERGENT B0 ;  /* 0x0000000000007941 */ /* 0x000fea0003800200 */
.L_x_4989:
        /* <DEDUP_REMOVED lines=19> */
.L_x_4992:
[----:B------:R-:W-:Y:S05]  /*0df0*/  BSYNC.RECONVERGENT B0 ;  /* 0x0000000000007941 */ /* 0x000fea0003800200 */
.L_x_4991:
        /* <DEDUP_REMOVED lines=21> */
.L_x_4984:
        /* <DEDUP_REMOVED lines=13> */
.L_x_4993:
        /* <DEDUP_REMOVED lines=8> */
[----:B------:R-:W4:Y:S01]  /*10a0*/  LDCU.64 UR10, c[0x0][0x3c0] ;  /* 0x00007800ff0a77ac */ /* 0x000f220008000a00 */
        /* <DEDUP_REMOVED lines=9> */
[----:B------:R-:W5:Y:S01]  /*1140*/  LDCU.64 UR4, c[0x0][0x3a8] ;  /* 0x00007500ff0477ac */ /* 0x000f620008000a00 */
[----:B-1----:R-:W1:Y:S02]  /*1150*/  MUFU.RCP R6, R5 ;  /* 0x0000000500067308 */ /* 0x002e640000001000 */
[----:B-1----:R-:W-:-:S06]  /*1160*/  IADD3 R6, PT, PT, R6, 0xffffffe, RZ ;  /* 0x0ffffffe06067810 */ /* 0x002fcc0007ffe0ff */
[----:B------:R-:W1:Y:S02]  /*1170*/  F2I.FTZ.U32.TRUNC.NTZ R7, R6 ;  /* 0x0000000600077305 */ /* 0x000e64000021f000 */
[----:B-1----:R-:W-:Y:S02]  /*1180*/  IADD3 R3, PT, PT, RZ, -R7, RZ ;  /* 0x80000007ff037210 */ /* 0x002fe40007ffe0ff */
[----:B------:R-:W-:-:S03]  /*1190*/  MOV R6, RZ ;  /* 0x000000ff00067202 */ /* 0x000fc60000000f00 */
[----:B------:R-:W-:-:S04]  /*11a0*/  IMAD R3, R3, R4, RZ ;  /* 0x0000000403037224 */ /* 0x000fc800078e02ff */
[----:B------:R-:W-:-:S06]  /*11b0*/  IMAD.HI.U32 R3, R7, R3, R6 ;  /* 0x0000000307037227 */ /* 0x000fcc00078e0006 */
[----:B------:R-:W-:-:S04]  /*11c0*/  IMAD.HI.U32 R5, R3, R0, RZ ;  /* 0x0000000003057227 */ /* 0x000fc800078e00ff */
[----:B------:R-:W-:-:S04]  /*11d0*/  IMAD.MOV R3, RZ, RZ, -R5 ;  /* 0x000000ffff037224 */ /* 0x000fc800078e0a05 */
[----:B------:R-:W-:Y:S01]  /*11e0*/  IMAD R3, R4, R3, R0 ;  /* 0x0000000304037224 */ /* 0x000fe200078e0200 */
[----:B------:R-:W-:-:S04]  /*11f0*/  LOP3.LUT R0, R2, UR14, RZ, 0x3c, !PT ;  /* 0x0000000e02007c12 */ /* 0x000fc8000f8e3cff */
[----:B------:R-:W-:Y:S02]  /*1200*/  ISETP.GT.U32.AND P1, PT, R4, R3, PT ;  /* 0x000000030400720c */ /* 0x000fe40003f24070 */
[----:B------:R-:W-:Y:S02]  /*1210*/  ISETP.GE.AND P0, PT, R0, RZ, PT ;  /* 0x000000ff0000720c */ /* 0x000fe40003f06270 */
[----:B------:R-:W1:Y:S09]  /*1220*/  LDC R0, c[0x0][0x3e8] ;  /* 0x0000fa00ff007b82 */ /* 0x000e720000000800 */
[----:B------:R-:W-:Y:S01]  /*1230*/  @!P1 IADD3 R3, PT, PT, R3, -R4, RZ ;  /* 0x8000000403039210 */ /* 0x000fe20007ffe0ff */
[----:B------:R-:W-:Y:S01]  /*1240*/  @!P1 VIADD R5, R5, 0x1 ;  /* 0x0000000105059836 */ /* 0x000fe20000000000 */
[----:B------:R-:W-:-:S02]  /*1250*/  ISETP.NE.AND P1, PT, R2, RZ, PT ;  /* 0x000000ff0200720c */ /* 0x000fc40003f25270 */
[----:B------:R-:W-:-:S13]  /*1260*/  ISETP.GE.U32.AND P2, PT, R3, R4, PT ;  /* 0x000000040300720c */ /* 0x000fda0003f46070 */
[----:B------:R-:W-:-:S04]  /*1270*/  @P2 IADD3 R5, PT, PT, R5, 0x1, RZ ;  /* 0x0000000105052810 */ /* 0x000fc80007ffe0ff */
[----:B------:R-:W-:-:S05]  /*1280*/  MOV R3, R5 ;  /* 0x0000000500037202 */ /* 0x000fca0000000f00 */
[----:B------:R-:W-:Y:S01]  /*1290*/  @!P0 IMAD.MOV R3, RZ, RZ, -R3 ;  /* 0x000000ffff038224 */ /* 0x000fe200078e0a03 */
[----:B------:R-:W-:-:S05]  /*12a0*/  @!P1 LOP3.LUT R3, RZ, R2, RZ, 0x33, !PT ;  /* 0x00000002ff039212 */ /* 0x000fca00078e33ff */
[----:B------:R-:W-:-:S05]  /*12b0*/  IMAD.WIDE R12, R3, 0x4, R206 ;  /* 0x00000004030c7825 */ /* 0x000fca00078e02ce */
[----:B------:R-:W2:Y:S01]  /*12c0*/  LDG.E R6, desc[UR26][R12.64] ;  /* 0x0000001a0c067981 */ /* 0x000ea2000c1e1900 */
[----:B-1----:R-:W-:Y:S01]  /*12d0*/  IABS R5, R0 ;  /* 0x0000000000057213 */ /* 0x002fe20000000000 */
[----:B---3--:R-:W-:Y:S01]  /*12e0*/  IMAD.U32 R134, RZ, RZ, UR13 ;  /* 0x0000000dff867e24 */ /* 0x008fe2000f8e00ff */
[----:B------:R-:W-:Y:S01]  /*12f0*/  IADD3 R3, PT, PT, -R3, RZ, RZ ;  /* 0x000000ff03037210 */ /* 0x000fe20007ffe1ff */
[----:B------:R-:W1:Y:S01]  /*1300*/  S2R R4, SR_CTAID.Z ;  /* 0x0000000000047919 */ /* 0x000e620000002700 */
[----:B------:R-:W3:Y:S01]  /*1310*/  I2F.RP R10, R5 ;  /* 0x00000005000a7306 */ /* 0x000ee20000209400 */
[----:B----4-:R-:W-:Y:S02]  /*1320*/  MOV R150, UR11 ;  /* 0x0000000b00967c02 */ /* 0x010fe40008000f00 */
[----:B------:R-:W-:-:S05]  /*1330*/  IMAD R3, R2, R3, UR14 ;  /* 0x0000000e02037e24 */ /* 0x000fca000f8e0203 */
        /* <DEDUP_REMOVED lines=20> */
[----:B------:R-:W-:Y:S02]  /*1480*/  @!P1 LOP3.LUT R4, RZ, R0, RZ, 0x33, !PT ;  /* 0x00000000ff049212 */ /* 0x000fe400078e33ff */
[----:B------:R-:W-:-:S05]  /*1490*/  SHF.R.S32.HI R0, RZ, 0x1f, R3 ;  /* 0x0000001fff007819 */ /* 0x000fca0000011403 */
[C---:B------:R-:W-:Y:S02]  /*14a0*/  IMAD R2, R0.reuse, UR12, RZ ;  /* 0x0000000c00027c24 */ /* 0x040fe4000f8e02ff */
[----:B------:R-:W-:Y:S02]  /*14b0*/  IMAD R0, R0, UR10, RZ ;  /* 0x0000000a00007c24 */ /* 0x000fe4000f8e02ff */
[C---:B------:R-:W-:Y:S02]  /*14c0*/  IMAD R2, R3.reuse, R134, R2 ;  /* 0x0000008603027224 */ /* 0x040fe400078e0202 */
[----:B------:R-:W-:Y:S01]  /*14d0*/  IMAD R0, R3, R150, R0 ;  /* 0x0000009603007224 */ /* 0x000fe200078e0200 */
[----:B--2---:R-:W-:Y:S01]  /*14e0*/  SHF.R.S32.HI R5, RZ, 0x1f, R6 ;  /* 0x0000001fff057819 */ /* 0x004fe20000011406 */
[----:B------:R-:W-:-:S04]  /*14f0*/  IMAD.WIDE.U32 R8, R6, UR6, RZ ;  /* 0x0000000606087c25 */ /* 0x000fc8000f8e00ff */
[C---:B------:R-:W-:Y:S02]  /*1500*/  IMAD R7, R5.reuse, UR6, RZ ;  /* 0x0000000605077c24 */ /* 0x040fe4000f8e02ff */
[----:B-----5:R-:W-:Y:S02]  /*1510*/  IMAD R5, R5, UR4, RZ ;  /* 0x0000000405057c24 */ /* 0x020fe4000f8e02ff */
[C---:B------:R-:W-:Y:S02]  /*1520*/  IMAD R7, R6.reuse, UR7, R7 ;  /* 0x0000000706077c24 */ /* 0x040fe4000f8e0207 */
[----:B------:R-:W-:-:S03]  /*1530*/  IMAD R5, R6, UR5, R5 ;  /* 0x0000000506057c24 */ /* 0x000fc6000f8e0205 */
[----:B------:R-:W-:Y:S01]  /*1540*/  IADD3 R9, PT, PT, R9, R7, RZ ;  /* 0x0000000709097210 */ /* 0x000fe20007ffe0ff */
[----:B------:R-:W-:Y:S01]  /*1550*/  IMAD.WIDE.U32 R6, R6, UR4, RZ ;  /* 0x0000000406067c25 */ /* 0x000fe2000f8e00ff */
[----:B------:R-:W1:Y:S03]  /*1560*/  LDCU.128 UR4, c[0x0][0x3d0] ;  /* 0x00007a00ff0477ac */ /* 0x000e660008000c00 */
[----:B------:R-:W-:Y:S01]  /*1570*/  IMAD.WIDE.U32 R8, R3, UR12, R8 ;  /* 0x0000000c03087c25 */ /* 0x000fe2000f8e0008 */
[----:B------:R-:W-:-:S04]  /*1580*/  IADD3 R7, PT, PT, R7, R5, RZ ;  /* 0x0000000507077210 */ /* 0x000fc80007ffe0ff */
[----:B------:R-:W-:Y:S01]  /*1590*/  IADD3 R9, PT, PT, R9, R2, RZ ;  /* 0x0000000209097210 */ /* 0x000fe20007ffe0ff */
[----:B------:R-:W-:Y:S01]  /*15a0*/  IMAD.WIDE.U32 R6, R3, UR10, R6 ;  /* 0x0000000a03067c25 */ /* 0x000fe2000f8e0006 */
[----:B------:R-:W-:-:S03]  /*15b0*/  SHF.R.S32.HI R3, RZ, 0x1f, R4 ;  /* 0x0000001fff037819 */ /* 0x000fc60000011404 */
[----:B------:R-:W-:Y:S02]  /*15c0*/  IMAD.IADD R7, R7, 0x1, R0 ;  /* 0x0000000107077824 */ /* 0x000fe400078e0200 */
[C---:B-1----:R-:W-:Y:S02]  /*15d0*/  IMAD R5, R3.reuse, UR4, RZ ;  /* 0x0000000403057c24 */ /* 0x042fe4000f8e02ff */
[----:B------:R-:W-:Y:S02]  /*15e0*/  IMAD R3, R3, UR6, RZ ;  /* 0x0000000603037c24 */ /* 0x000fe4000f8e02ff */
[C---:B------:R-:W-:Y:S02]  /*15f0*/  IMAD R5, R4.reuse, UR5, R5 ;  /* 0x0000000504057c24 */ /* 0x040fe4000f8e0205 */
[----:B------:R-:W-:-:S04]  /*1600*/  IMAD.WIDE.U32 R8, R4, UR4, R8 ;  /* 0x0000000404087c25 */ /* 0x000fc8000f8e0008 */
[C---:B------:R-:W-:Y:S02]  /*1610*/  IMAD R3, R4.reuse, UR7, R3 ;  /* 0x0000000704037c24 */ /* 0x040fe4000f8e0203 */
[----:B------:R-:W-:Y:S01]  /*1620*/  IMAD.WIDE.U32 R10, R4, UR6, R6 ;  /* 0x00000006040a7c25 */ /* 0x000fe2000f8e0006 */
[----:B------:R-:W-:-:S04]  /*1630*/  IADD3 R6, PT, PT, R9, R5, RZ ;  /* 0x0000000509067210 */ /* 0x000fc80007ffe0ff */
[----:B------:R-:W-:Y:S01]  /*1640*/  IADD3 R0, PT, PT, R11, R3, RZ ;  /* 0x000000030b007210 */ /* 0x000fe20007ffe0ff */
[----:B------:R-:W-:Y:S06]  /*1650*/  BRA `(.L_x_4995) ;  /* 0x0000000400987947 */ /* 0x000fec0003800000 */
.L_x_4994:
[----:B------:R-:W-:-:S09]  /*1660*/  UISETP.NE.AND UP0, UPT, UR14, -0x1, UPT ;  /* 0xffffffff0e00788c */ /* 0x000fd2000bf05270 */
[----:B------:R-:W-:Y:S05]  /*1670*/  BRA.U UP0, `(.L_x_4996) ;  /* 0x00000001003c7547 */ /* 0x000fea000b800000 */
[----:B------:R-:W1:Y:S01]  /*1680*/  LDCU.64 UR12, c[0x0][0x3b8] ;  /* 0x00007700ff0c77ac */ /* 0x000e620008000a00 */
[----:B------:R-:W2:Y:S01]  /*1690*/  LDCU.64 UR4, c[0x0][0x3a0] ;  /* 0x00007400ff0477ac */ /* 0x000ea20008000a00 */
[----:B------:R-:W-:Y:S01]  /*16a0*/  USHF.R.S32.HI UR11, URZ, 0x1f, UR6 ;  /* 0x0000001fff0b7899 */ /* 0x000fe20008011406 */
[----:B-1----:R-:W-:-:S03]  /*16b0*/  MOV R134, UR13 ;  /* 0x0000000d00867c02 */ /* 0x002fc60008000f00 */
[----:B------:R-:W-:Y:S02]  /*16c0*/  UIMAD UR11, UR11, UR12, URZ ;  /* 0x0000000c0b0b72a4 */ /* 0x000fe4000f8e02ff */
[----:B------:R-:W-:Y:S01]  /*16d0*/  UIMAD.WIDE.U32 UR28, UR6, UR12, URZ ;  /* 0x0000000c061c72a5 */ /* 0x000fe2000f8e00ff */
[----:B------:R-:W-:-:S13]  /*16e0*/  R2UR UR10, R134 ;  /* 0x00000000860a72ca */ /* 0x000fda00000e0000 */
[----:B------:R-:W-:Y:S02]  /*16f0*/  UIMAD UR10, UR6, UR10, UR11 ;  /* 0x0000000a060a72a4 */ /* 0x000fe4000f8e020b */
[----:B------:R-:W-:Y:S02]  /*1700*/  USHF.R.S32.HI UR11, URZ, 0x1f, UR7 ;  /* 0x0000001fff0b7899 */ /* 0x000fe40008011407 */
[----:B------:R-:W-:Y:S02]  /*1710*/  UIADD3 UR29, UPT, UPT, UR29, UR10, URZ ;  /* 0x0000000a1d1d7290 */ /* 0x000fe4000fffe0ff */
[----:B--2---:R-:W-:Y:S02]  /*1720*/  UIMAD UR11, UR11, UR4, URZ ;  /* 0x000000040b0b72a4 */ /* 0x004fe4000f8e02ff */
[----:B------:R-:W-:Y:S02]  /*1730*/  UIMAD.WIDE.U32 UR28, UR7, UR4, UR28 ;  /* 0x00000004071c72a5 */ /* 0x000fe4000f8e001c */
[----:B------:R-:W-:-:S04]  /*1740*/  UIMAD UR5, UR7, UR5, UR11 ;  /* 0x00000005070572a4 */ /* 0x000fc8000f8e020b */
[----:B------:R-:W-:Y:S01]  /*1750*/  UIADD3 UR13, UPT, UPT, UR29, UR5, URZ ;  /* 0x000000051d0d7290 */ /* 0x000fe2000fffe0ff */
[----:B------:R-:W-:Y:S11]  /*1760*/  BRA `(.L_x_4997) ;  /* 0x00000000001c7947 */ /* 0x000ff60003800000 */
.L_x_4996:
[----:B------:R-:W1:Y:S01]  /*1770*/  LDCU.64 UR12, c[0x0][0x3b8] ;  /* 0x00007700ff0c77ac */ /* 0x000e620008000a00 */
[----:B------:R-:W-:Y:S01]  /*1780*/  UIADD3 UR5, UPT, UPT, UR6, UR14, URZ ;  /* 0x0000000e06057290 */ /* 0x000fe2000fffe0ff */
[----:B-1----:R-:W-:-:S03]  /*1790*/  MOV R134, UR13 ;  /* 0x0000000d00867c02 */ /* 0x002fc60008000f00 */
[----:B------:R-:W-:Y:S01]  /*17a0*/  UIMAD.WIDE.U32 UR28, UR5, UR12, URZ ;  /* 0x0000000c051c72a5 */ /* 0x000fe2000f8e00ff */
[----:B------:R-:W-:-:S13]  /*17b0*/  R2UR UR4, R134 ;  /* 0x00000000860472ca */ /* 0x000fda00000e0000 */
[----:B------:R-:W-:-:S04]  /*17c0*/  UIMAD UR4, UR5, UR4, URZ ;  /* 0x00000004050472a4 */ /* 0x000fc8000f8e02ff */
[----:B------:R-:W-:-:S12]  /*17d0*/  UIADD3 UR13, UPT, UPT, UR29, UR4, URZ ;  /* 0x000000041d0d7290 */ /* 0x000fd8000fffe0ff */
.L_x_4997:
        /* <DEDUP_REMOVED lines=16> */
.L_x_4998:
[----:B------:R-:W1:Y:S01]  /*18e0*/  LDCU.64 UR10, c[0x0][0x3c0] ;  /* 0x00007800ff0a77ac */ /* 0x000e620008000a00 */
[----:B------:R-:W-:Y:S01]  /*18f0*/  UIADD3 UR6, UPT, UPT, UR6, UR14, URZ ;  /* 0x0000000e06067290 */ /* 0x000fe2000fffe0ff */
[----:B-1----:R-:W-:-:S03]  /*1900*/  MOV R150, UR11 ;  /* 0x0000000b00967c02 */ /* 0x002fc60008000f00 */
[----:B------:R-:W-:Y:S01]  /*1910*/  UIMAD.WIDE.U32 UR14, UR6, UR10, URZ ;  /* 0x0000000a060e72a5 */ /* 0x000fe2000f8e00ff */
[----:B------:R-:W-:-:S13]  /*1920*/  R2UR UR4, R150 ;  /* 0x00000000960472ca */ /* 0x000fda00000e0000 */
[----:B------:R-:W-:-:S04]  /*1930*/  UIMAD UR4, UR6, UR4, URZ ;  /* 0x00000004060472a4 */ /* 0x000fc8000f8e02ff */
[----:B------:R-:W-:-:S12]  /*1940*/  UIADD3 UR5, UPT, UPT, UR15, UR4, URZ ;  /* 0x000000040f057290 */ /* 0x000fd8000fffe0ff */
.L_x_4999:
[----:B------:R-:W1:Y:S01]  /*1950*/  LDC R0, c[0x0][0x3e8] ;  /* 0x0000fa00ff007b82 */ /* 0x000e620000000800 */
[----:B------:R-:W2:Y:S01]  /*1960*/  S2R R3, SR_CTAID.Z ;  /* 0x0000000000037919 */ /* 0x000ea20000002700 */
[----:B------:R-:W-:Y:S01]  /*1970*/  ULEA UR4, UR18, 0xffffffc0, 0x6 ;  /* 0xffffffc012047891 */ /* 0x000fe2000f8e30ff */
[----:B------:R-:W-:Y:S01]  /*1980*/  CS2R R206, SRZ ;  /* 0x0000000000ce7805 */ /* 0x000fe2000001ff00 */
[----:B------:R-:W-:Y:S01]  /*1990*/  UMOV UR15, UR5 ;  /* 0x00000005000f7c82 */ /* 0x000fe20008000000 */
[----:B------:R-:W-:Y:S01]  /*19a0*/  UMOV UR29, UR13 ;  /* 0x0000000d001d7c82 */ /* 0x000fe20008000000 */
[----:B------:R-:W-:Y:S02]  /*19b0*/  UIMAD.WIDE.U32 UR14, UR4, UR10, UR14 ;  /* 0x0000000a040e72a5 */ /* 0x000fe4000f8e000e */
[----:B------:R-:W-:-:S04]  /*19c0*/  UIMAD.WIDE.U32 UR28, UR4, UR12, UR28 ;  /* 0x0000000c041c72a5 */ /* 0x000fc8000f8e001c */
[----:B------:R-:W-:Y:S01]  /*19d0*/  IMAD.U32 R10, RZ, RZ, UR14 ;  /* 0x0000000eff0a7e24 */ /* 0x000fe2000f8e00ff */
[----:B------:R-:W-:Y:S01]  /*19e0*/  MOV R11, UR15 ;  /* 0x0000000f000b7c02 */ /* 0x000fe20008000f00 */
[----:B------:R-:W-:Y:S01]  /*19f0*/  IMAD.U32 R13, RZ, RZ, UR15 ;  /* 0x0000000fff0d7e24 */ /* 0x000fe2000f8e00ff */
[----:B------:R-:W-:Y:S01]  /*1a00*/  MOV R9, UR29 ;  /* 0x0000001d00097c02 */ /* 0x000fe20008000f00 */
[----:B------:R-:W-:Y:S01]  /*1a10*/  IMAD.U32 R14, RZ, RZ, UR28 ;  /* 0x0000001cff0e7e24 */ /* 0x000fe2000f8e00ff */
[----:B------:R-:W-:Y:S01]  /*1a20*/  MOV R12, UR14 ;  /* 0x0000000e000c7c02 */ /* 0x000fe20008000f00 */
[----:B------:R-:W-:Y:S01]  /*1a30*/  IMAD.U32 R8, RZ, RZ, UR28 ;  /* 0x0000001cff087e24 */ /* 0x000fe2000f8e00ff */
[----:B------:R-:W-:Y:S01]  /*1a40*/  MOV R12, R10 ;  /* 0x0000000a000c7202 */ /* 0x000fe20000000f00 */
[----:B------:R-:W-:Y:S01]  /*1a50*/  IMAD R13, R150, UR4, R13 ;  /* 0x00000004960d7c24 */ /* 0x000fe2000f8e020d */
[----:B------:R-:W-:Y:S01]  /*1a60*/  MOV R15, UR29 ;  /* 0x0000001d000f7c02 */ /* 0x000fe20008000f00 */
[----:B------:R-:W-:Y:S01]  /*1a70*/  IMAD R9, R134, UR4, R9 ;  /* 0x0000000486097c24 */ /* 0x000fe2000f8e0209 */
[----:B-1----:R-:W-:Y:S01]  /*1a80*/  IABS R2, R0 ;  /* 0x0000000000027213 */ /* 0x002fe20000000000 */
[----:B------:R-:W-:-:S03]  /*1a90*/  IMAD.MOV.U32 R8, RZ, RZ, R14 ;  /* 0x000000ffff087224 */ /* 0x000fc600078e000e */
[----:B------:R-:W1:Y:S01]  /*1aa0*/  I2F.RP R5, R2 ;  /* 0x0000000200057306 */ /* 0x000e620000209400 */
[----:B--2---:R-:W-:-:S07]  /*1ab0*/  IABS R3, R3 ;  /* 0x0000000300037213 */ /* 0x004fce0000000000 */
        /* <DEDUP_REMOVED lines=15> */
[C---:B------:R-:W-:Y:S02]  /*1bb0*/  ISETP.NE.AND P0, PT, R0.reuse, RZ, PT ;  /* 0x000000ff0000720c */ /* 0x040fe40003f05270 */
[----:B------:R-:W-:Y:S02]  /*1bc0*/  ISETP.GE.U32.AND P2, PT, R3, R2, PT ;  /* 0x000000020300720c */ /* 0x000fe40003f46070 */
[----:B------:R-:W-:-:S04]  /*1bd0*/  LOP3.LUT R2, R0, UR22, RZ, 0x3c, !PT ;  /* 0x0000001600027c12 */ /* 0x000fc8000f8e3cff */
[----:B------:R-:W-:Y:S02]  /*1be0*/  ISETP.GE.AND P1, PT, R2, RZ, PT ;  /* 0x000000ff0200720c */ /* 0x000fe40003f26270 */
[----:B------:R-:W2:Y:S05]  /*1bf0*/  LDC.64 R2, c[0x0][0x3d0] ;  /* 0x0000f400ff027b82 */ /* 0x000eaa0000000a00 */
[----:B------:R-:W-:-:S06]  /*1c00*/  @P2 VIADD R7, R7, 0x1 ;  /* 0x0000000107072836 */ /* 0x000fcc0000000000 */
[----:B------:R-:W-:Y:S02]  /*1c10*/  @!P1 IADD3 R7, PT, PT, -R7, RZ, RZ ;  /* 0x000000ff07079210 */ /* 0x000fe40007ffe1ff */
[----:B------:R-:W-:-:S04]  /*1c20*/  @!P0 LOP3.LUT R7, RZ, R0, RZ, 0x33, !PT ;  /* 0x00000000ff078212 */ /* 0x000fc800078e33ff */
[----:B------:R-:W-:-:S05]  /*1c30*/  SHF.R.S32.HI R11, RZ, 0x1f, R7 ;  /* 0x0000001fff0b7819 */ /* 0x000fca0000011407 */
[C---:B-1----:R-:W-:Y:S02]  /*1c40*/  IMAD R6, R11.reuse, R4, RZ ;  /* 0x000000040b067224 */ /* 0x042fe400078e02ff */
[----:B--2---:R-:W-:Y:S02]  /*1c50*/  IMAD R0, R11, R2, RZ ;  /* 0x000000020b007224 */ /* 0x004fe400078e02ff */
[----:B------:R-:W-:-:S04]  /*1c60*/  IMAD.WIDE.U32 R10, R7, R4, R12 ;  /* 0x00000004070a7225 */ /* 0x000fc800078e000c */
[C---:B------:R-:W-:Y:S02]  /*1c70*/  IMAD R5, R7.reuse, R5, R6 ;  /* 0x0000000507057224 */ /* 0x040fe400078e0206 */
[----:B------:R-:W-:-:S04]  /*1c80*/  IMAD.WIDE.U32 R8, R7, R2, R8 ;  /* 0x0000000207087225 */ /* 0x000fc800078e0008 */
[----:B------:R-:W-:Y:S01]  /*1c90*/  IMAD R3, R7, R3, R0 ;  /* 0x0000000307037224 */ /* 0x000fe200078e0200 */
[----:B------:R-:W-:-:S04]  /*1ca0*/  IADD3 R0, PT, PT, R11, R5, RZ ;  /* 0x000000050b007210 */ /* 0x000fc80007ffe0ff */
[----:B------:R-:W-:-:S07]  /*1cb0*/  IADD3 R6, PT, PT, R9, R3, RZ ;  /* 0x0000000309067210 */ /* 0x000fce0007ffe0ff */
.L_x_4995:
[----:B------:R-:W-:Y:S01]  /*1cc0*/  ISETP.NE.AND P0, PT, R203, -0x1, PT ;  /* 0xffffffffcb00780c */ /* 0x000fe20003f05270 */
[C---:B------:R-:W-:Y:S01]  /*1cd0*/  IMAD.SHL.U32 R215, R185.reuse, 0x8, RZ ;  /* 0x00000008b9d77824 */ /* 0x040fe200078e00ff */
[----:B------:R-:W1:Y:S01]  /*1ce0*/  S2R R15, SR_CTAID.X ;  /* 0x00000000000f7919 */ /* 0x000e620000002500 */
[----:B------:R-:W2:Y:S01]  /*1cf0*/  LDCU.64 UR4, c[0x0][0x390] ;  /* 0x00007200ff0477ac */ /* 0x000ea20008000a00 */
[----:B------:R-:W3:Y:S01]  /*1d00*/  S2UR UR13, SR_CgaCtaId ;  /* 0x00000000000d79c3 */ /* 0x000ee20000008800 */
[--C-:B------:R-:W-:Y:S01]  /*1d10*/  SHF.R.U32.HI R12, RZ, 0x3, R185.reuse ;  /* 0x00000003ff0c7819 */ /* 0x100fe200000116b9 */
[----:B------:R-:W-:Y:S01]  /*1d20*/  IMAD.SHL.U32 R182, R185, 0x40, RZ ;  /* 0x00000040b9b67824 */ /* 0x000fe200078e00ff */
[----:B------:R-:W-:Y:S01]  /*1d30*/  LOP3.LUT R184, R215, 0x38, RZ, 0xc0, !PT ;  /* 0x00000038d7b87812 */ /* 0x000fe200078ec0ff */
[----:B------:R-:W4:Y:S01]  /*1d40*/  LDCU.64 UR14, c[0x0][0x388] ;  /* 0x00007100ff0e77ac */ /* 0x000f220008000a00 */
[----:B------:R-:W-:Y:S01]  /*1d50*/  SHF.R.U32.HI R186, RZ, 0x1, R185 ;  /* 0x00000001ffba7819 */ /* 0x000fe200000116b9 */
[----:B------:R-:W-:Y:S01]  /*1d60*/  IMAD.MOV.U32 R13, RZ, RZ, RZ ;  /* 0x000000ffff0d7224 */ /* 0x000fe200078e00ff */
[C---:B------:R-:W-:Y:S01]  /*1d70*/  IADD3 R10, P1, PT, R184.reuse, R10, RZ ;  /* 0x0000000ab80a7210 */ /* 0x040fe20007f3e0ff */
[----:B------:R-:W5:Y:S01]  /*1d80*/  LDCU.64 UR6, c[0x0][0x3c8] ;  /* 0x00007900ff0677ac */ /* 0x000f620008000a00 */
[----:B------:R-:W4:Y:S01]  /*1d90*/  @!P0 LDC.64 R4, c[0x0][0x398] ;  /* 0x0000e600ff048b82 */ /* 0x000f220000000a00 */
[----:B------:R-:W-:Y:S01]  /*1da0*/  IADD3 R8, P2, PT, R184, R8, RZ ;  /* 0x00000008b8087210 */ /* 0x000fe20007f5e0ff */
[----:B------:R-:W-:Y:S01]  /*1db0*/  BSSY.RECONVERGENT B0, `(.L_x_5000) ;  /* 0x0000045000007945 */ /* 0x000fe20003800200 */
[----:B------:R-:W-:Y:S01]  /*1dc0*/  IMAD.X R11, RZ, RZ, R0, P1 ;  /* 0x000000ffff0b7224 */ /* 0x000fe200008e0600 */
[----:B------:R-:W-:Y:S01]  /*1dd0*/  UIADD3 UR11, UPT, UPT, -UR24, UR17, URZ ;  /* 0x00000011180b7290 */ /* 0x000fe2000fffe1ff */
[----:B------:R-:W-:Y:S01]  /*1de0*/  LOP3.LUT R187, R186, 0x8, RZ, 0xc0, !PT ;  /* 0x00000008babb7812 */ /* 0x000fe200078ec0ff */
[----:B------:R-:W-:Y:S01]  /*1df0*/  IMAD.X R9, RZ, RZ, R6, P2 ;  /* 0x000000ffff097224 */ /* 0x000fe200010e0606 */
[----:B------:R-:W-:Y:S01]  /*1e00*/  LOP3.LUT R212, R184, 0x40, RZ, 0xfc, !PT ;  /* 0x00000040b8d47812 */ /* 0x000fe200078efcff */
[----:B------:R-:W4:Y:S01]  /*1e10*/  @P0 LDC.64 R2, c[0x0][0x3b0] ;  /* 0x0000ec00ff020b82 */ /* 0x000f220000000a00 */
[----:B------:R-:W-:Y:S01]  /*1e20*/  IMAD.WIDE.U32 R10, R12, UR10, R10 ;  /* 0x0000000a0c0a7c25 */ /* 0x000fe2000f8e000a */
[----:B------:R-:W-:-:S03]  /*1e30*/  LOP3.LUT R210, R184, 0x80, RZ, 0xfc, !PT ;  /* 0x00000080b8d27812 */ /* 0x000fc600078efcff */
[----:B------:R-:W-:Y:S01]  /*1e40*/  IMAD R201, R12, R150, R11 ;  /* 0x000000960cc97224 */ /* 0x000fe200078e020b */
[----:B--2---:R-:W-:Y:S01]  /*1e50*/  LEA R200, P1, R10, UR4, 0x1 ;  /* 0x000000040ac87c11 */ /* 0x004fe2000f8208ff */
[----:B-----5:R-:W-:-:S03]  /*1e60*/  IMAD.U32 R11, RZ, RZ, UR7 ;  /* 0x00000007ff0b7e24 */ /* 0x020fc6000f8e00ff */
[----:B------:R-:W-:Y:S01]  /*1e70*/  LEA.HI.X R201, R10, UR5, R201, 0x1, P1 ;  /* 0x000000050ac97c11 */ /* 0x000fe200088f0cc9 */
[----:B------:R-:W-:Y:S02]  /*1e80*/  UMOV UR5, 0x400 ;  /* 0x0000040000057882 */ /* 0x000fe40000000000 */
[----:B---3--:R-:W-:Y:S01]  /*1e90*/  ULEA UR5, UR13, UR5, 0x18 ;  /* 0x000000050d057291 */ /* 0x008fe2000f8ec0ff */
[----:B-1----:R-:W-:-:S04]  /*1ea0*/  IMAD.WIDE.U32 R14, R15, 0x40, R12 ;  /* 0x000000400f0e7825 */ /* 0x002fc800078e000c */
[----:B----4-:R-:W-:-:S04]  /*1eb0*/  @!P0 IMAD.WIDE.U32 R16, R4, UR23, RZ ;  /* 0x0000001704108c25 */ /* 0x010fc8000f8e00ff */
[----:B------:R-:W-:Y:S01]  /*1ec0*/  @!P0 IMAD.MOV.U32 R4, RZ, RZ, R16 ;  /* 0x000000ffff048224 */ /* 0x000fe200078e0010 */
[----:B------:R-:W-:Y:S01]  /*1ed0*/  LOP3.LUT R16, R215, 0x1f8, RZ, 0xc0, !PT ;  /* 0x000001f8d7107812 */ /* 0x000fe200078ec0ff */
[----:B------:R-:W-:-:S03]  /*1ee0*/  @P0 IMAD.WIDE.U32 R18, R203, R2, RZ ;  /* 0x00000002cb120225 */ /* 0x000fc600078e00ff */
[----:B------:R-:W-:Y:S01]  /*1ef0*/  LOP3.LUT R16, R16, 0x38, R185, 0x78, !PT ;  /* 0x0000003810107812 */ /* 0x000fe200078e78b9 */
[----:B------:R-:W-:Y:S02]  /*1f00*/  @P0 IMAD.MOV.U32 R4, RZ, RZ, R18 ;  /* 0x000000ffff040224 */ /* 0x000fe400078e0012 */
[----:B------:R-:W-:Y:S01]  /*1f10*/  @!P0 IMAD R5, R5, UR23, R17 ;  /* 0x0000001705058c24 */ /* 0x000fe2000f8e0211 */
[----:B------:R-:W-:Y:S01]  /*1f20*/  LOP3.LUT R215, R16, 0x1e00, R215, 0xf8, !PT ;  /* 0x00001e0010d77812 */ /* 0x000fe200078ef8d7 */
[----:B------:R-:W-:Y:S01]  /*1f30*/  @P0 IMAD R5, R203, R3, R19 ;  /* 0x00000003cb050224 */ /* 0x000fe200078e0213 */
[----:B------:R-:W-:Y:S01]  /*1f40*/  IADD3 R4, P0, PT, R184, R4, RZ ;  /* 0x00000004b8047210 */ /* 0x000fe20007f1e0ff */
[----:B------:R-:W-:Y:S01]  /*1f50*/  IMAD.WIDE.U32 R2, R12, UR12, R8 ;  /* 0x0000000c0c027c25 */ /* 0x000fe2000f8e0008 */
[----:B------:R-:W-:-:S03]  /*1f60*/  LEA R215, R215, UR5, 0x1 ;  /* 0x00000005d7d77c11 */ /* 0x000fc6000f8e08ff */
[----:B------:R-:W-:Y:S01]  /*1f70*/  IMAD.X R5, RZ, RZ, R5, P0 ;  /* 0x000000ffff057224 */ /* 0x000fe200000e0605 */
[C---:B------:R-:W-:Y:S01]  /*1f80*/  ISETP.GE.AND P0, PT, R12.reuse, UR11, PT ;  /* 0x0000000b0c007c0c */ /* 0x040fe2000bf06270 */
[----:B------:R-:W-:Y:S01]  /*1f90*/  IMAD R199, R12, R134, R3 ;  /* 0x000000860cc77224 */ /* 0x000fe200078e0203 */
[----:B------:R-:W-:Y:S01]  /*1fa0*/  LEA R198, P2, R2, UR14, 0x1 ;  /* 0x0000000e02c67c11 */ /* 0x000fe2000f8408ff */
[----:B------:R-:W-:-:S03]  /*1fb0*/  IMAD.U32 R8, RZ, RZ, UR6 ;  /* 0x00000006ff087e24 */ /* 0x000fc6000f8e00ff */
[----:B------:R-:W-:Y:S01]  /*1fc0*/  LEA.HI.X R199, R2, UR15, R199, 0x1, P2 ;  /* 0x0000000f02c77c11 */ /* 0x000fe200090f0cc7 */
[----:B------:R-:W-:Y:S01]  /*1fd0*/  IMAD.WIDE.U32 R8, R8, UR22, R4 ;  /* 0x0000001608087c25 */ /* 0x000fe2000f8e0004 */
[----:B------:R-:W-:-:S03]  /*1fe0*/  LOP3.LUT R2, R184, 0x1c0, R182, 0xf8, !PT ;  /* 0x000001c0b8027812 */ /* 0x000fc600078ef8b6 */
[----:B------:R-:W-:Y:S01]  /*1ff0*/  IMAD R11, R11, UR22, R9 ;  /* 0x000000160b0b7c24 */ /* 0x000fe2000f8e0209 */
[----:B------:R-:W-:Y:S01]  /*2000*/  LOP3.LUT R3, R2, R187, RZ, 0x3c, !PT ;  /* 0x000000bb02037212 */ /* 0x000fe200078e3cff */
        /* <DEDUP_REMOVED lines=30> */
.L_x_5002:
[----:B------:R2:W-:Y:S02]  /*21f0*/  STS.128 [R215+0x4000], RZ ;  /* 0x004000ffd7007388 */ /* 0x0005e40000000c00 */
.L_x_5001:
[----:B------:R-:W-:Y:S05]  /*2200*/  BSYNC.RECONVERGENT B0 ;  /* 0x0000000000007941 */ /* 0x000fea0003800200 */
.L_x_5000:
[----:B------:R-:W-:Y:S01]  /*2210*/  IADD3 R7, PT, PT, R12, 0x10, RZ ;  /* 0x000000100c077810 */ /* 0x000fe20007ffe0ff */
[----:B------:R-:W-:Y:S03]  /*2220*/  BSSY.RECONVERGENT B0, `(.L_x_5003) ;  /* 0x0000024000007945 */ /* 0x000fe60003800200 */
[----:B------:R-:W-:-:S13]  /*2230*/  ISETP.GE.AND P0, PT, R7, UR11, PT ;  /* 0x0000000b07007c0c */ /* 0x000fda000bf06270 */
        /* <DEDUP_REMOVED lines=33> */
.L_x_5005:
[----:B------:R3:W-:Y:S02]  /*2450*/  STS.128 [R215+0x4800], RZ ;  /* 0x004800ffd7007388 */ /* 0x0007e40000000c00 */
.L_x_5004:
[----:B------:R-:W-:Y:S05]  /*2460*/  BSYNC.RECONVERGENT B0 ;  /* 0x0000000000007941 */ /* 0x000fea0003800200 */
.L_x_5003:
[----:B------:R-:W-:Y:S01]  /*2470*/  IADD3 R6, PT, PT, R12, 0x20, RZ ;  /* 0x000000200c067810 */ /* 0x000fe20007ffe0ff */
[----:B------:R-:W-:Y:S03]  /*2480*/  BSSY.RECONVERGENT B0, `(.L_x_5006) ;  /* 0x0000024000007945 */ /* 0x000fe60003800200 */
[----:B------:R-:W-:-:S13]  /*2490*/  ISETP.GE.AND P0, PT, R6, UR11, PT ;  /* 0x0000000b06007c0c */ /* 0x000fda000bf06270 */
        /* <DEDUP_REMOVED lines=33> */
.L_x_5008:
[----:B------:R3:W-:Y:S02]  /*26b0*/  STS.128 [R215+0x5000], RZ ;  /* 0x005000ffd7007388 */ /* 0x0007e40000000c00 */
.L_x_5007:
[----:B------:R-:W-:Y:S05]  /*26c0*/  BSYNC.RECONVERGENT B0 ;  /* 0x0000000000007941 */ /* 0x000fea0003800200 */
.L_x_5006:
[----:B------:R-:W-:Y:S01]  /*26d0*/  IADD3 R0, PT, PT, R12, 0x30, RZ ;  /* 0x000000300c007810 */ /* 0x000fe20007ffe0ff */
[----:B------:R-:W-:Y:S03]  /*26e0*/  BSSY.RECONVERGENT B0, `(.L_x_5009) ;  /* 0x0000023000007945 */ /* 0x000fe60003800200 */
[----:B------:R-:W-:-:S13]  /*26f0*/  ISETP.GE.AND P0, PT, R0, UR11, PT ;  /* 0x0000000b00007c0c */ /* 0x000fda000bf06270 */
[----:B------:R-:W-:Y:S05]  /*2700*/  @P0 BRA `(.L_x_5010) ;  /* 0x0000000000800947 */ /* 0x000fea0003800000 */
[----:B------:R-:W5:Y:S01]  /*2710*/  LDCU.64 UR14, c[0x0][0x3b0] ;  /* 0x00007600ff0e77ac */ /* 0x000f620008000a00 */
[----:B-1-34-:R-:W-:Y:S01]  /*2720*/  IADD3 R5, P0, PT, R14, 0x30, RZ ;  /* 0x000000300e057810 */ /* 0x01afe20007f1e0ff */
[----:B------:R-:W-:Y:S01]  /*2730*/  IMAD.MOV.U32 R9, RZ, RZ, R11 ;  /* 0x000000ffff097224 */ /* 0x000fe200078e000b */
[----:B------:R-:W1:Y:S03]  /*2740*/  LDCU UR4, c[0x0][0x440] ;  /* 0x00008800ff0477ac */ /* 0x000e660008000800 */
        /* <DEDUP_REMOVED lines=27> */
.L_x_5011:
[----:B------:R3:W-:Y:S02]  /*2900*/  STS.128 [R215+0x5800], RZ ;  /* 0x005800ffd7007388 */ /* 0x0007e40000000c00 */
.L_x_5010:
[----:B------:R-:W-:Y:S05]  /*2910*/  BSYNC.RECONVERGENT B0 ;  /* 0x0000000000007941 */ /* 0x000fea0003800200 */
.L_x_5009:
[----:B------:R-:W-:Y:S01]  /*2920*/  UIADD3 UR14, UPT, UPT, UR18, -0x1, URZ ;  /* 0xffffffff120e7890 */ /* 0x000fe2000fffe0ff */
[----:B------:R-:W-:Y:S03]  /*2930*/  BSSY.RECONVERGENT B0, `(.L_x_5012) ;  /* 0x000001c000007945 */ /* 0x000fe60003800200 */
[----:B------:R-:W-:-:S04]  /*2940*/  USHF.L.U32 UR28, UR14, 0x6, URZ ;  /* 0x000000060e1c7899 */ /* 0x000fc800080006ff */
[----:B------:R-:W-:-:S06]  /*2950*/  UIADD3 UR15, UPT, UPT, -UR28, UR25, URZ ;  /* 0x000000191c0f7290 */ /* 0x000fcc000fffe1ff */
[----:B------:R-:W-:-:S13]  /*2960*/  ISETP.GE.AND P3, PT, R12, UR15, PT ;  /* 0x0000000f0c007c0c */ /* 0x000fda000bf66270 */
        /* <DEDUP_REMOVED lines=23> */
.L_x_5014:
[----:B------:R3:W-:Y:S02]  /*2ae0*/  STS.128 [R215+0xa000], RZ ;  /* 0x00a000ffd7007388 */ /* 0x0007e40000000c00 */
.L_x_5013:
[----:B------:R-:W-:Y:S05]  /*2af0*/  BSYNC.RECONVERGENT B0 ;  /* 0x0000000000007941 */ /* 0x000fea0003800200 */
.L_x_5012:
[----:B------:R-:W-:Y:S01]  /*2b00*/  ISETP.GE.AND P0, PT, R7, UR15, PT ;  /* 0x0000000f07007c0c */ /* 0x000fe2000bf06270 */
[----:B-1-34-:R-:W-:Y:S01]  /*2b10*/  IMAD.U32 R5, RZ, RZ, UR12 ;  /* 0x0000000cff057e24 */ /* 0x01afe2000f8e00ff */
[----:B------:R-:W-:Y:S01]  /*2b20*/  USHF.L.U32 UR4, UR12, 0x4, URZ ;  /* 0x000000040c047899 */ /* 0x000fe200080006ff */
[----:B------:R-:W-:Y:S03]  /*2b30*/  BSSY.RECONVERGENT B0, `(.L_x_5015) ;  /* 0x000001b000007945 */ /* 0x000fe60003800200 */
[----:B------:R-:W-:-:S07]  /*2b40*/  SHF.L.U64.HI R94, R5, 0x4, R134 ;  /* 0x00000004055e7819 */ /* 0x000fce0000010286 */
[----:B------:R-:W-:Y:S05]  /*2b50*/  @P0 BRA `(.L_x_5016) ;  /* 0x0000000000600947 */ /* 0x000fea0003800000 */
[----:B------:R-:W1:Y:S01]  /*2b60*/  LDCU UR6, c[0x0][0x440] ;  /* 0x00008800ff0677ac */ /* 0x000e620008000800 */
[----:B------:R-:W-:-:S05]  /*2b70*/  IMAD.U32 R5, RZ, RZ, UR4 ;  /* 0x00000004ff057e24 */ /* 0x000fca000f8e00ff */
        /* <DEDUP_REMOVED lines=21> */
.L_x_5017:
[----:B------:R4:W-:Y:S02]  /*2cd0*/  STS.128 [R215+0xa800], RZ ;  /* 0x00a800ffd7007388 */ /* 0x0009e40000000c00 */
.L_x_5016:
[----:B------:R-:W-:Y:S05]  /*2ce0*/  BSYNC.RECONVERGENT B0 ;  /* 0x0000000000007941 */ /* 0x000fea0003800200 */
.L_x_5015:
[----:B------:R-:W-:Y:S01]  /*2cf0*/  ISETP.GE.AND P0, PT, R6, UR15, PT ;  /* 0x0000000f06007c0c */ /* 0x000fe2000bf06270 */
[----:B------:R-:W-:-:S12]  /*2d00*/  BSSY.RECONVERGENT B0, `(.L_x_5018) ;  /* 0x000001b000007945 */ /* 0x000fd80003800200 */
[----:B------:R-:W-:Y:S05]  /*2d10*/  @P0 BRA `(.L_x_5019) ;  /* 0x0000000000640947 */ /* 0x000fea0003800000 */
[----:B------:R-:W5:Y:S01]  /*2d20*/  LDCU UR6, c[0x0][0x440] ;  /* 0x00008800ff0677ac */ /* 0x000f620008000800 */
[----:B-1-3--:R-:W-:Y:S02]  /*2d30*/  IMAD.U32 R5, RZ, RZ, UR12 ;  /* 0x0000000cff057e24 */ /* 0x00afe4000f8e00ff */
[----:B------:R-:W-:-:S03]  /*2d40*/  IMAD.U32 R4, RZ, RZ, UR12 ;  /* 0x0000000cff047e24 */ /* 0x000fc6000f8e00ff */
        /* <DEDUP_REMOVED lines=21> */
.L_x_5020:
[----:B------:R3:W-:Y:S02]  /*2ea0*/  STS.128 [R215+0xb000], RZ ;  /* 0x00b000ffd7007388 */ /* 0x0007e40000000c00 */
.L_x_5019:
[----:B------:R-:W-:Y:S05]  /*2eb0*/  BSYNC.RECONVERGENT B0 ;  /* 0x0000000000007941 */ /* 0x000fea0003800200 */
.L_x_5018:
[----:B-1-3--:R-:W1:Y:S01]  /*2ec0*/  LDC.64 R4, c[0x0][0x538] ;  /* 0x00014e00ff047b82 */ /* 0x00ae620000000a00 */
[----:B------:R-:W-:Y:S01]  /*2ed0*/  ISETP.GE.AND P0, PT, R0, UR15, PT ;  /* 0x0000000f00007c0c */ /* 0x000fe2000bf06270 */
[----:B------:R-:W-:-:S12]  /*2ee0*/  BSSY.RECONVERGENT B0, `(.L_x_5021) ;  /* 0x0000019000007945 */ /* 0x000fd80003800200 */
[----:B------:R-:W-:Y:S05]  /*2ef0*/  @P0 BRA `(.L_x_5022) ;  /* 0x00000000005c0947 */ /* 0x000fea0003800000 */
[----:B------:R-:W3:Y:S01]  /*2f00*/  LDCU UR6, c[0x0][0x440] ;  /* 0x00008800ff0677ac */ /* 0x000ee20008000800 */
[----:B------:R-:W-:Y:S02]  /*2f10*/  IMAD.U32 R8, RZ, RZ, UR12 ;  /* 0x0000000cff087e24 */ /* 0x000fe4000f8e00ff */
[----:B------:R-:W-:Y:S02]  /*2f20*/  IMAD R9, R134, 0x60, RZ ;  /* 0x0000006086097824 */ /* 0x000fe400078e02ff */
[----:B------:R-:W-:-:S05]  /*2f30*/  IMAD.WIDE.U32 R10, R8, 0x60, R198 ;  /* 0x00000060080a7825 */ /* 0x000fca00078e00c6 */
[----:B------:R-:W-:Y:S02]  /*2f40*/  IADD3 R11, PT, PT, R11, R9, RZ ;  /* 0x000000090b0b7210 */ /* 0x000fe40007ffe0ff */
[----:B---3--:R-:W-:Y:S02]  /*2f50*/  ISETP.GE.AND P2, PT, R184, UR6, PT ;  /* 0x00000006b8007c0c */ /* 0x008fe4000bf46270 */
        /* <DEDUP_REMOVED lines=17> */
.L_x_5022:
[----:B------:R-:W-:Y:S05]  /*3070*/  BSYNC.RECONVERGENT B0 ;  /* 0x0000000000007941 */ /* 0x000fea0003800200 */
.L_x_5021:
[----:B------:R-:W5:Y:S01]  /*3080*/  LDCU.64 UR6, c[0x0][0x540] ;  /* 0x0000a800ff0677ac */ /* 0x000f620008000a00 */
[----:B-1----:R-:W-:Y:S01]  /*3090*/  R2UR UR13, R4 ;  /* 0x00000000040d72ca */ /* 0x002fe200000e0000 */
[----:B------:R-:W0:Y:S01]  /*30a0*/  LDGDEPBAR ;  /* 0x00000000000079af */ /* 0x000e220000000000 */
[----:B------:R-:W-:Y:S01]  /*30b0*/  UMOV UR30, UR22 ;  /* 0x00000016001e7c82 */ /* 0x000fe20008000000 */
[----:B------:R-:W-:Y:S02]  /*30c0*/  UMOV UR31, URZ ;  /* 0x000000ff001f7c82 */ /* 0x000fe40008000000 */
[----:B-----5:R-:W-:Y:S01]  /*30d0*/  UIMAD.WIDE.U32 UR30, UR23, UR6, UR30 ;  /* 0x00000006171e72a5 */ /* 0x020fe2000f8e001e */
[----:B------:R-:W1:Y:S03]  /*30e0*/  LDCU UR6, c[0x0][0x458] ;  /* 0x00008b00ff0677ac */ /* 0x000e660008000800 */
[----:B------:R-:W-:-:S02]  /*30f0*/  UIMAD UR7, UR23, UR7, UR31 ;  /* 0x00000007170772a4 */ /* 0x000fc4000f8e021f */
[----:B------:R-:W-:Y:S02]  /*3100*/  IMAD.U32 R8, RZ, RZ, UR30 ;  /* 0x0000001eff087e24 */ /* 0x000fe4000f8e00ff */
[----:B------:R-:W-:Y:S01]  /*3110*/  ULEA UR13, UP0, UR30, UR13, 0x2 ;  /* 0x0000000d1e0d7291 */ /* 0x000fe2000f8010ff */
[----:B------:R-:W-:Y:S01]  /*3120*/  IMAD.SHL.U32 R183, R185, 0x20, RZ ;  /* 0x00000020b9b77824 */ /* 0x000fe200078e00ff */
[----:B------:R-:W-:-:S04]  /*3130*/  DEPBAR.LE SB0, 0x0 ;  /* 0x000080000000791a */ /* 0x000fc80000000000 */
[----:B------:R-:W-:Y:S01]  /*3140*/  IMAD.U32 R4, RZ, RZ, UR7 ;  /* 0x00000007ff047e24 */ /* 0x000fe2000f8e00ff */
[----:B------:R-:W-:Y:S01]  /*3150*/  PLOP3.LUT P0, PT, PT, PT, UP0, 0x80, 0x8 ;  /* 0x000000000008781c */ /* 0x000fe20003f0f008 */
[----:B------:R-:W-:Y:S01]  /*3160*/  IMAD.U32 R9, RZ, RZ, UR31 ;  /* 0x0000001fff097e24 */ /* 0x000fe2000f8e00ff */
[----:B---3--:R-:W-:Y:S02]  /*3170*/  MOV R10, UR13 ;  /* 0x0000000d000a7c02 */ /* 0x008fe40008000f00 */
[----:B------:R-:W-:-:S06]  /*3180*/  LEA.HI.X R11, R8, R5, R4, 0x2, P0 ;  /* 0x00000005080b7211 */ /* 0x000fcc00000f1404 */
[----:B------:R-:W3:Y:S01]  /*3190*/  LDG.E R11, desc[UR26][R10.64] ;  /* 0x0000001a0a0b7981 */ /* 0x000ee2000c1e1900 */
[----:B-1----:R-:W3:Y:S01]  /*31a0*/  MUFU.RCP R4, UR6 ;  /* 0x0000000600047d08 */ /* 0x002ee20008001000 */
[----:B------:R-:W-:Y:S01]  /*31b0*/  LOP3.LUT R183, R183, 0x7c00, RZ, 0xc0, !PT ;  /* 0x00007c00b7b77812 */ /* 0x000fe200078ec0ff */
[----:B------:R-:W-:Y:S01]  /*31c0*/  BSSY.RECONVERGENT B0, `(.L_x_5023) ;  /* 0x0000022000007945 */ /* 0x000fe20003800200 */
[----:B------:R-:W-:Y:S01]  /*31d0*/  SHF.L.U32 R96, R185, 0x1, RZ ;  /* 0x00000001b9607819 */ /* 0x000fe200000006ff */
[----:B------:R-:W-:Y:S01]  /*31e0*/  BAR.SYNC.DEFER_BLOCKING 0x0 ;  /* 0x0000000000007b1d */ /* 0x000fe20000010000 */
[----:B---3--:R-:W-:-:S05]  /*31f0*/  FMUL.FTZ R4, R11, R4 ;  /* 0x000000040b047220 */ /* 0x008fca0000410000 */
[----:B------:R-:W-:Y:S02]  /*3200*/  R2UR UR13, R4 ;  /* 0x00000000040d72ca */ /* 0x000fe400000e0000 */
[----:B------:R-:W-:Y:S01]  /*3210*/  LOP3.LUT R4, R183, 0x200, R182, 0xf8, !PT ;  /* 0x00000200b7047812 */ /* 0x000fe200078ef8b6 */
[----:B------:R-:W-:-:S12]  /*3220*/  @P3 BRA `(.L_x_5024) ;  /* 0x0000000000603947 */ /* 0x000fd80003800000 */
        /* <DEDUP_REMOVED lines=22> */
.L_x_5025:
[----:B------:R3:W-:Y:S01]  /*3390*/  STS.128 [R215+0x10000], RZ ;  /* 0x010000ffd7007388 */ /* 0x0007e20000000c00 */
[----:B------:R-:W-:Y:S05]  /*33a0*/  BRA `(.L_x_5026) ;  /* 0x00000000000c7947 */ /* 0x000fea0003800000 */
.L_x_5024:
[----:B------:R1:W-:Y:S04]  /*33b0*/  STS.128 [R215+0xc000], RZ ;  /* 0x00c000ffd7007388 */ /* 0x0003e80000000c00 */
[----:B------:R1:W-:Y:S04]  /*33c0*/  STS.128 [R215+0xe000], RZ ;  /* 0x00e000ffd7007388 */ /* 0x0003e80000000c00 */
[----:B------:R1:W-:Y:S02]  /*33d0*/  STS.128 [R215+0x10000], RZ ;  /* 0x010000ffd7007388 */ /* 0x0003e40000000c00 */
.L_x_5026:
[----:B------:R-:W-:Y:S05]  /*33e0*/  BSYNC.RECONVERGENT B0 ;  /* 0x0000000000007941 */ /* 0x000fea0003800200 */
.L_x_5023:
[----:B------:R-:W-:Y:S01]  /*33f0*/  ISETP.GE.AND P0, PT, R7, UR15, PT ;  /* 0x0000000f07007c0c */ /* 0x000fe2000bf06270 */
[----:B------:R-:W-:-:S12]  /*3400*/  BSSY.RECONVERGENT B0, `(.L_x_5027) ;  /* 0x0000020000007945 */ /* 0x000fd80003800200 */
[----:B------:R1:W-:Y:S04]  /*3410*/  @P0 STS.128 [R215+0xc800], RZ ;  /* 0x00c800ffd7000388 */ /* 0x0003e80000000c00 */
[----:B------:R1:W-:Y:S04]  /*3420*/  @P0 STS.128 [R215+0xe800], RZ ;  /* 0x00e800ffd7000388 */ /* 0x0003e80000000c00 */
[----:B------:R1:W-:Y:S01]  /*3430*/  @P0 STS.128 [R215+0x10800], RZ ;  /* 0x010800ffd7000388 */ /* 0x0003e20000000c00 */
[----:B------:R-:W-:Y:S05]  /*3440*/  @P0 BRA `(.L_x_5028) ;  /* 0x00000000006c0947 */ /* 0x000fea0003800000 */
[----:B------:R-:W5:Y:S01]  /*3450*/  LDCU UR6, c[0x0][0x440] ;  /* 0x00008800ff0677ac */ /* 0x000f620008000800 */
[----:B------:R-:W-:Y:S01]  /*3460*/  IMAD.U32 R5, RZ, RZ, UR10 ;  /* 0x0000000aff057e24 */ /* 0x000fe2000f8e00ff */
[----:B------:R-:W-:-:S04]  /*3470*/  USHF.L.U32 UR7, UR10, 0x4, URZ ;  /* 0x000000040a077899 */ /* 0x000fc800080006ff */
[----:B-1----:R-:W-:Y:S02]  /*3480*/  SHF.L.U64.HI R8, R5, 0x4, R150 ;  /* 0x0000000405087819 */ /* 0x002fe40000010296 */
[----:B------:R-:W-:-:S05]  /*3490*/  IMAD.U32 R7, RZ, RZ, UR7 ;  /* 0x00000007ff077e24 */ /* 0x000fca000f8e00ff */
[C---:B------:R-:W-:Y:S02]  /*34a0*/  LEA R10, P2, R7.reuse, R200, 0x1 ;  /* 0x000000c8070a7211 */ /* 0x040fe400078408ff */
        /* <DEDUP_REMOVED lines=20> */
.L_x_5029:
[----:B------:R1:W-:Y:S02]  /*35f0*/  STS.128 [R215+0x10800], RZ ;  /* 0x010800ffd7007388 */ /* 0x0003e40000000c00 */
.L_x_5028:
[----:B------:R-:W-:Y:S05]  /*3600*/  BSYNC.RECONVERGENT B0 ;  /* 0x0000000000007941 */ /* 0x000fea0003800200 */
.L_x_5027:
        /* <DEDUP_REMOVED lines=30> */
.L_x_5032:
[----:B------:R1:W-:Y:S02]  /*37f0*/  STS.128 [R215+0x11000], RZ ;  /* 0x011000ffd7007388 */ /* 0x0003e40000000c00 */
.L_x_5031:
[----:B------:R-:W-:Y:S05]  /*3800*/  BSYNC.RECONVERGENT B0 ;  /* 0x0000000000007941 */ /* 0x000fea0003800200 */
.L_x_5030:
[----:B------:R-:W-:Y:S01]  /*3810*/  ISETP.GE.AND P0, PT, R0, UR15, PT ;  /* 0x0000000f00007c0c */ /* 0x000fe2000bf06270 */
[----:B------:R-:W-:Y:S01]  /*3820*/  BSSY.RECONVERGENT B0, `(.L_x_5033) ;  /* 0x0000023000007945 */ /* 0x000fe20003800200 */
[----:B------:R-:W-:Y:S01]  /*3830*/  SHF.R.U32.HI R0, RZ, 0x2, R185 ;  /* 0x00000002ff007819 */ /* 0x000fe200000116b9 */
[----:B------:R-:W-:Y:S01]  /*3840*/  IMAD.IADD R101, R3, 0x1, R4 ;  /* 0x0000000103657824 */ /* 0x000fe200078e0204 */
[----:B------:R-:W-:Y:S02]  /*3850*/  LOP3.LUT R181, R186, 0x1f0, RZ, 0xc0, !PT ;  /* 0x000001f0bab57812 */ /* 0x000fe400078ec0ff */
[----:B-1----:R-:W-:Y:S02]  /*3860*/  LOP3.LUT R7, R185, 0x8, RZ, 0xc0, !PT ;  /* 0x00000008b9077812 */ /* 0x002fe400078ec0ff */
[----:B------:R-:W-:-:S05]  /*3870*/  LOP3.LUT R0, R0, 0x7, RZ, 0xc0, !PT ;  /* 0x0000000700007812 */ /* 0x000fca00078ec0ff */
[----:B------:R1:W-:Y:S04]  /*3880*/  @P0 STS.128 [R215+0xd800], RZ ;  /* 0x00d800ffd7000388 */ /* 0x0003e80000000c00 */
[----:B------:R1:W-:Y:S04]  /*3890*/  @P0 STS.128 [R215+0xf800], RZ ;  /* 0x00f800ffd7000388 */ /* 0x0003e80000000c00 */
[----:B------:R1:W-:Y:S01]  /*38a0*/  @P0 STS.128 [R215+0x11800], RZ ;  /* 0x011800ffd7000388 */ /* 0x0003e20000000c00 */
[----:B------:R-:W-:Y:S05]  /*38b0*/  @P0 BRA `(.L_x_5034) ;  /* 0x0000000000640947 */ /* 0x000fea0003800000 */
[----:B------:R-:W5:Y:S01]  /*38c0*/  LDCU UR6, c[0x0][0x440] ;  /* 0x00008800ff0677ac */ /* 0x000f620008000800 */
[----:B------:R-:W-:Y:S02]  /*38d0*/  IMAD.U32 R4, RZ, RZ, UR10 ;  /* 0x0000000aff047e24 */ /* 0x000fe4000f8e00ff */
        /* <DEDUP_REMOVED lines=22> */
.L_x_5035:
[----:B------:R1:W-:Y:S02]  /*3a40*/  STS.128 [R215+0x11800], RZ ;  /* 0x011800ffd7007388 */ /* 0x0003e40000000c00 */
.L_x_5034:
[----:B------:R-:W-:Y:S05]  /*3a50*/  BSYNC.RECONVERGENT B0 ;  /* 0x0000000000007941 */ /* 0x000fea0003800200 */
.L_x_5033:
[----:B------:R-:W-:Y:S01]  /*3a60*/  LOP3.LUT R4, R2, R7, RZ, 0x3c, !PT ;  /* 0x0000000702047212 */ /* 0x000fe200078e3cff */
[----:B------:R-:W-:Y:S01]  /*3a70*/  IMAD.MOV.U32 R92, RZ, RZ, 0x20 ;  /* 0x00000020ff5c7424 */ /* 0x000fe200078e00ff */
[----:B------:R-:W-:Y:S01]  /*3a80*/  LOP3.LUT R193, R182, 0x400, RZ, 0xc0, !PT ;  /* 0x00000400b6c17812 */ /* 0x000fe200078ec0ff */
[----:B------:R-:W-:Y:S01]  /*3a90*/  IMAD.MOV.U32 R156, RZ, RZ, 0x40 ;  /* 0x00000040ff9c7424 */ /* 0x000fe200078e00ff */
[----:B------:R-:W-:Y:S01]  /*3aa0*/  LEA R101, R101, UR5, 0x1 ;  /* 0x0000000565657c11 */ /* 0x000fe2000f8e08ff */
[----:B------:R-:W-:Y:S01]  /*3ab0*/  UIADD3 UR21, UPT, UPT, UR25, UR21, -UR17 ;  /* 0x0000001519157290 */ /* 0x000fe2000fffe811 */
        /* <DEDUP_REMOVED lines=8> */
[----:B------:R-:W-:Y:S01]  /*3b40*/  IADD3 R192, PT, PT, R0, UR24, R181 ;  /* 0x0000001800c07c10 */ /* 0x000fe2000fffe0b5 */
[--C-:B------:R-:W-:Y:S01]  /*3b50*/  IMAD.IADD R100, R101, 0x1, R92.reuse ;  /* 0x0000000165647824 */ /* 0x100fe200078e025c */
[----:B------:R-:W-:Y:S01]  /*3b60*/  LOP3.LUT R148, R96, 0x6, RZ, 0xc0, !PT ;  /* 0x0000000660947812 */ /* 0x000fe200078ec0ff */
[----:B------:R-:W2:Y:S01]  /*3b70*/  LDSM.16.M88.4 R56, [R193+UR5+0x6000] ;  /* 0x00600005c138783b */ /* 0x000ea20008000200 */
[----:B------:R-:W-:Y:S01]  /*3b80*/  IMAD.IADD R98, R95, 0x1, R92 ;  /* 0x000000015f627824 */ /* 0x000fe200078e025c */
[----:B------:R-:W-:Y:S01]  /*3b90*/  UISETP.GT.U32.AND UP0, UPT, UR14, UR16, UPT ;  /* 0x000000100e00728c */ /* 0x000fe2000bf04070 */
[--C-:B------:R-:W-:Y:S01]  /*3ba0*/  IMAD.IADD R99, R101, 0x1, R156.reuse ;  /* 0x0000000165637824 */ /* 0x100fe200078e029c */
[----:B------:R-:W3:Y:S01]  /*3bb0*/  LDSM.16.M88.4 R40, [R193+UR5+0x7000] ;  /* 0x00700005c128783b */ /* 0x000ee20008000200 */
[----:B------:R-:W-:-:S02]  /*3bc0*/  IMAD.IADD R95, R95, 0x1, R156 ;  /* 0x000000015f5f7824 */ /* 0x000fc400078e029c */
[C---:B------:R-:W-:Y:S01]  /*3bd0*/  IMAD.IADD R97, R92.reuse, 0x1, R99 ;  /* 0x000000015c617824 */ /* 0x040fe200078e0263 */
[----:B------:R-:W4:Y:S01]  /*3be0*/  LDSM.16.M88.4 R60, [R193+UR5+0x7800] ;  /* 0x00780005c13c783b */ /* 0x000f220008000200 */
[----:B------:R-:W-:Y:S02]  /*3bf0*/  IMAD.IADD R93, R92, 0x1, R95 ;  /* 0x000000015c5d7824 */ /* 0x000fe400078e025f */
[----:B------:R-:W-:Y:S01]  /*3c00*/  IMAD.U32 R194, RZ, RZ, UR25 ;  /* 0x00000019ffc27e24 */ /* 0x000fe2000f8e00ff */
[----:B-1----:R-:W-:Y:S04]  /*3c10*/  LDSM.16.M88.4 R8, [R100] ;  /* 0x000000006408783b */ /* 0x002fe80000000200 */
[----:B------:R-:W1:Y:S04]  /*3c20*/  LDSM.16.M88.4 R24, [R98+0x6800] ;  /* 0x006800006218783b */ /* 0x000e680000000200 */
[----:B------:R-:W1:Y:S04]  /*3c30*/  LDSM.16.M88.4 R28, [R98+0x6000] ;  /* 0x00600000621c783b */ /* 0x000e680000000200 */
[----:B------:R-:W1:Y:S04]  /*3c40*/  LDSM.16.M88.4 R16, [R98+0x7000] ;  /* 0x007000006210783b */ /* 0x000e680000000200 */
[----:B------:R-:W1:Y:S04]  /*3c50*/  LDSM.16.M88.4 R64, [R98+0x7800] ;  /* 0x007800006240783b */ /* 0x000e680000000200 */
[----:B------:R-:W-:Y:S01]  /*3c60*/  LDSM.16.M88.4 R20, [R99] ;  /* 0x000000006314783b */ /* 0x000fe20000000200 */
[C---:B-----5:R-:W-:Y:S03]  /*3c70*/  HMMA.16816.F32 R52, R76.reuse, R48, RZ ;  /* 0x000000304c34723c */ /* 0x060fe600000018ff */
[----:B------:R-:W5:Y:S04]  /*3c80*/  LDSM.16.M88.4 R4, [R95+0x6000] ;  /* 0x006000005f04783b */ /* 0x000f680000000200 */
[----:B------:R-:W5:Y:S01]  /*3c90*/  LDSM.16.M88.4 R32, [R95+0x6800] ;  /* 0x006800005f20783b */ /* 0x000f620000000200 */
[C---:B--2---:R-:W-:Y:S03]  /*3ca0*/  HMMA.16816.F32 R12, R76.reuse, R56, RZ ;  /* 0x000000384c0c723c */ /* 0x044fe600000018ff */
[----:B------:R-:W-:Y:S04]  /*3cb0*/  LDSM.16.M88.4 R72, [R101+0x2000] ;  /* 0x002000006548783b */ /* 0x000fe80000000200 */
[----:B------:R-:W-:Y:S01]  /*3cc0*/  LDSM.16.M88.4 R80, [R93+0x7800] ;  /* 0x007800005d50783b */ /* 0x000fe20000000200 */
[C---:B------:R-:W-:Y:S03]  /*3cd0*/  HMMA.16816.F32 R48, R76.reuse, R50, RZ ;  /* 0x000000324c30723c */ /* 0x040fe600000018ff */
[----:B------:R-:W-:Y:S04]  /*3ce0*/  LDSM.16.M88.4 R84, [R98+0x8000] ;  /* 0x008000006254783b */ /* 0x000fe80000000200 */
[----:B------:R-:W-:Y:S01]  /*3cf0*/  LDSM.16.M88.4 R88, [R193+UR5+0x9800] ;  /* 0x00980005c158783b */ /* 0x000fe20008000200 */
[C---:B------:R-:W-:Y:S03]  /*3d00*/  HMMA.16816.F32 R56, R76.reuse, R58, RZ ;  /* 0x0000003a4c38723c */ /* 0x040fe600000018ff */
[----:B------:R-:W-:Y:S04]  /*3d10*/  LDSM.16.M88.4 R68, [R98+0x9800] ;  /* 0x009800006244783b */ /* 0x000fe80000000200 */
[----:B------:R-:W0:Y:S01]  /*3d20*/  LDGDEPBAR ;  /* 0x00000000000079af */ /* 0x000e220000000000 */
[C---:B---3--:R-:W-:Y:S08]  /*3d30*/  HMMA.16816.F32 R44, R76.reuse, R40, RZ ;  /* 0x000000284c2c723c */ /* 0x048ff000000018ff */
[C---:B------:R-:W-:Y:S08]  /*3d40*/  HMMA.16816.F32 R40, R76.reuse, R42, RZ ;  /* 0x0000002a4c28723c */ /* 0x040ff000000018ff */
[C---:B----4-:R-:W-:Y:S08]  /*3d50*/  HMMA.16816.F32 R36, R76.reuse, R60, RZ ;  /* 0x0000003c4c24723c */ /* 0x050ff000000018ff */
[----:B------:R-:W-:Y:S01]  /*3d60*/  HMMA.16816.F32 R76, R76, R62, RZ ;  /* 0x0000003e4c4c723c */ /* 0x000fe200000018ff */
[----:B------:R-:W-:Y:S07]  /*3d70*/  LDSM.16.M88.4 R60, [R95+0x7000] ;  /* 0x007000005f3c783b */ /* 0x000fee0000000200 */
[C---:B-1----:R-:W-:Y:S08]  /*3d80*/  HMMA.16816.F32 R52, R8.reuse, R24, R52 ;  /* 0x000000180834723c */ /* 0x042ff00000001834 */
[C---:B------:R-:W-:Y:S01]  /*3d90*/  HMMA.16816.F32 R48, R8.reuse, R26, R48 ;  /* 0x0000001a0830723c */ /* 0x040fe20000001830 */
[----:B------:R-:W1:Y:S07]  /*3da0*/  LDSM.16.M88.4 R24, [R95+0x7800] ;  /* 0x007800005f18783b */ /* 0x000e6e0000000200 */
[C---:B------:R-:W-:Y:S08]  /*3db0*/  HMMA.16816.F32 R12, R8.reuse, R28, R12 ;  /* 0x0000001c080c723c */ /* 0x040ff0000000180c */
[C---:B------:R-:W-:Y:S01]  /*3dc0*/  HMMA.16816.F32 R56, R8.reuse, R30, R56 ;  /* 0x0000001e0838723c */ /* 0x040fe20000001838 */
[----:B------:R-:W-:Y:S07]  /*3dd0*/  LDSM.16.M88.4 R28, [R97] ;  /* 0x00000000611c783b */ /* 0x000fee0000000200 */
[C---:B------:R-:W-:Y:S08]  /*3de0*/  HMMA.16816.F32 R44, R8.reuse, R16, R44 ;  /* 0x00000010082c723c */ /* 0x040ff0000000182c */
[C---:B------:R-:W-:Y:S01]  /*3df0*/  HMMA.16816.F32 R40, R8.reuse, R18, R40 ;  /* 0x000000120828723c */ /* 0x040fe20000001828 */
[----:B------:R-:W2:Y:S07]  /*3e00*/  LDSM.16.M88.4 R16, [R93+0x6000] ;  /* 0x006000005d10783b */ /* 0x000eae0000000200 */
[C---:B------:R-:W-:Y:S08]  /*3e10*/  HMMA.16816.F32 R36, R8.reuse, R64, R36 ;  /* 0x000000400824723c */ /* 0x040ff00000001824 */
[----:B------:R-:W-:Y:S01]  /*3e20*/  HMMA.16816.F32 R76, R8, R66, R76 ;  /* 0x00000042084c723c */ /* 0x000fe2000000184c */
[----:B------:R-:W3:Y:S04]  /*3e30*/  LDSM.16.M88.4 R8, [R93+0x6800] ;  /* 0x006800005d08783b */ /* 0x000ee80000000200 */
[----:B------:R-:W-:Y:S03]  /*3e40*/  LDSM.16.M88.4 R64, [R95+0x8000] ;  /* 0x008000005f40783b */ /* 0x000fe60000000200 */
[C---:B-----5:R-:W-:Y:S08]  /*3e50*/  HMMA.16816.F32 R12, R20.reuse, R4, R12 ;  /* 0x00000004140c723c */ /* 0x060ff0000000180c */
[C---:B------:R-:W-:Y:S01]  /*3e60*/  HMMA.16816.F32 R56, R20.reuse, R6, R56 ;  /* 0x000000061438723c */ /* 0x040fe20000001838 */
[----:B------:R-:W4:Y:S07]  /*3e70*/  LDSM.16.M88.4 R4, [R93+0x7000] ;  /* 0x007000005d04783b */ /* 0x000f2e0000000200 */
[C---:B------:R-:W-:Y:S08]  /*3e80*/  HMMA.16816.F32 R52, R20.reuse, R32, R52 ;  /* 0x000000201434723c */ /* 0x040ff00000001834 */
[C---:B------:R-:W-:Y:S01]  /*3e90*/  HMMA.16816.F32 R48, R20.reuse, R34, R48 ;  /* 0x000000221430723c */ /* 0x040fe20000001830 */
[----:B------:R-:W5:Y:S07]  /*3ea0*/  LDSM.16.M88.4 R32, [R193+UR5+0x8000] ;  /* 0x00800005c120783b */ /* 0x000f6e0008000200 */
[C---:B-1----:R-:W-:Y:S08]  /*3eb0*/  HMMA.16816.F32 R36, R20.reuse, R24, R36 ;  /* 0x000000181424723c */ /* 0x042ff00000001824 */
[C---:B------:R-:W-:Y:S01]  /*3ec0*/  HMMA.16816.F32 R76, R20.reuse, R26, R76 ;  /* 0x0000001a144c723c */ /* 0x040fe2000000184c */
[----:B------:R-:W1:Y:S07]  /*3ed0*/  LDSM.16.M88.4 R24, [R193+UR5+0x8800] ;  /* 0x00880005c118783b */ /* 0x000e6e0008000200 */
[C---:B------:R-:W-:Y:S08]  /*3ee0*/  HMMA.16816.F32 R44, R20.reuse, R60, R44 ;  /* 0x0000003c142c723c */ /* 0x040ff0000000182c */
[----:B------:R-:W-:Y:S01]  /*3ef0*/  HMMA.16816.F32 R40, R20, R62, R40 ;  /* 0x0000003e1428723c */ /* 0x000fe20000001828 */
[----:B------:R-:W1:Y:S04]  /*3f00*/  LDSM.16.M88.4 R20, [R193+UR5+0x9000] ;  /* 0x00900005c114783b */ /* 0x000e680008000200 */
[----:B------:R-:W1:Y:S03]  /*3f10*/  LDSM.16.M88.4 R60, [R100+0x2000] ;  /* 0x00200000643c783b */ /* 0x000e660000000200 */
[C---:B--2---:R-:W-:Y:S08]  /*3f20*/  HMMA.16816.F32 R12, R28.reuse, R16, R12 ;  /* 0x000000101c0c723c */ /* 0x044ff0000000180c */
[C---:B---3--:R-:W-:Y:S08]  /*3f30*/  HMMA.16816.F32 R52, R28.reuse, R8, R52 ;  /* 0x000000081c34723c */ /* 0x048ff00000001834 */
[C---:B------:R-:W-:Y:S01]  /*3f40*/  HMMA.16816.F32 R48, R28.reuse, R10, R48 ;  /* 0x0000000a1c30723c */ /* 0x040fe20000001830 */
[----:B------:R-:W2:Y:S07]  /*3f50*/  LDSM.16.M88.4 R8, [R98+0x8800] ;  /* 0x008800006208783b */ /* 0x000eae0000000200 */
[C---:B------:R-:W-:Y:S01]  /*3f60*/  HMMA.16816.F32 R56, R28.reuse, R18, R56 ;  /* 0x000000121c38723c */ /* 0x040fe20000001838 */
[----:B------:R-:W-:Y:S07]  /*3f70*/  LDSM.16.M88.4 R16, [R99+0x2000] ;  /* 0x002000006310783b */ /* 0x000fee0000000200 */
[C---:B----4-:R-:W-:Y:S08]  /*3f80*/  HMMA.16816.F32 R44, R28.reuse, R4, R44 ;  /* 0x000000041c2c723c */ /* 0x050ff0000000182c */
[----:B------:R-:W-:Y:S01]  /*3f90*/  HMMA.16816.F32 R40, R28, R6, R40 ;  /* 0x000000061c28723c */ /* 0x000fe20000001828 */
[----:B------:R-:W3:Y:S07]  /*3fa0*/  LDSM.16.M88.4 R4, [R98+0x9000] ;  /* 0x009000006204783b */ /* 0x000eee0000000200 */
[----:B-----5:R-:W-:Y:S08]  /*3fb0*/  HMMA.16816.F32 R12, R72, R32, R12 ;  /* 0x00000020480c723c */ /* 0x020ff0000000180c */
[C---:B------:R-:W-:Y:S08]  /*3fc0*/  HMMA.16816.F32 R36, R28.reuse, R80, R36 ;  /* 0x000000501c24723c */ /* 0x040ff00000001824 */
[----:B------:R-:W-:Y:S01]  /*3fd0*/  HMMA.16816.F32 R76, R28, R82, R76 ;  /* 0x000000521c4c723c */ /* 0x000fe2000000184c */
[----:B------:R-:W-:Y:S04]  /*3fe0*/  LDSM.16.M88.4 R28, [R95+0x9000] ;  /* 0x009000005f1c783b */ /* 0x000fe80000000200 */
[----:B------:R-:W-:Y:S03]  /*3ff0*/  LDSM.16.M88.4 R80, [R97+0x2000] ;  /* 0x002000006150783b */ /* 0x000fe60000000200 */
[C---:B------:R-:W-:Y:S01]  /*4000*/  HMMA.16816.F32 R56, R72.reuse, R34, R56 ;  /* 0x000000224838723c */ /* 0x040fe20000001838 */
[----:B------:R-:W4:Y:S07]  /*4010*/  LDSM.16.M88.4 R32, [R95+0x8800] ;  /* 0x008800005f20783b */ /* 0x000f2e0000000200 */
[C---:B-1----:R-:W-:Y:S08]  /*4020*/  HMMA.16816.F32 R52, R72.reuse, R24, R52 ;  /* 0x000000184834723c */ /* 0x042ff00000001834 */
[C---:B------:R-:W-:Y:S01]  /*4030*/  HMMA.16816.F32 R48, R72.reuse, R26, R48 ;  /* 0x0000001a4830723c */ /* 0x040fe20000001830 */
[----:B------:R-:W-:Y:S07]  /*4040*/  LDSM.16.M88.4 R24, [R95+0x9800] ;  /* 0x009800005f18783b */ /* 0x000fee0000000200 */
[C---:B------:R-:W-:Y:S08]  /*4050*/  HMMA.16816.F32 R44, R72.reuse, R20, R44 ;  /* 0x00000014482c723c */ /* 0x040ff0000000182c */
[----:B------:R-:W-:Y:S01]  /*4060*/  HMMA.16816.F32 R40, R72, R22, R40 ;  /* 0x000000164828723c */ /* 0x000fe20000001828 */
[----:B------:R-:W1:Y:S07]  /*4070*/  LDSM.16.M88.4 R20, [R93+0x8000] ;  /* 0x008000005d14783b */ /* 0x000e6e0000000200 */
[----:B------:R-:W-:Y:S08]  /*4080*/  HMMA.16816.F32 R12, R60, R84, R12 ;  /* 0x000000543c0c723c */ /* 0x000ff0000000180c */
[C---:B------:R-:W-:Y:S08]  /*4090*/  HMMA.16816.F32 R36, R72.reuse, R88, R36 ;  /* 0x000000584824723c */ /* 0x040ff00000001824 */
[----:B------:R-:W-:Y:S01]  /*40a0*/  HMMA.16816.F32 R76, R72, R90, R76 ;  /* 0x0000005a484c723c */ /* 0x000fe2000000184c */
[----:B------:R-:W-:Y:S04]  /*40b0*/  LDSM.16.M88.4 R72, [R101+0x4000] ;  /* 0x004000006548783b */ /* 0x000fe80000000200 */
[----:B------:R-:W-:Y:S03]  /*40c0*/  LDSM.16.M88.4 R88, [R93+0x9800] ;  /* 0x009800005d58783b */ /* 0x000fe60000000200 */
[C---:B--2---:R-:W-:Y:S08]  /*40d0*/  HMMA.16816.F32 R52, R60.reuse, R8, R52 ;  /* 0x000000083c34723c */ /* 0x044ff00000001834 */
[C---:B------:R-:W-:Y:S01]  /*40e0*/  HMMA.16816.F32 R48, R60.reuse, R10, R48 ;  /* 0x0000000a3c30723c */ /* 0x040fe20000001830 */
[----:B------:R-:W2:Y:S07]  /*40f0*/  LDSM.16.M88.4 R8, [R93+0x8800] ;  /* 0x008800005d08783b */ /* 0x000eae0000000200 */
[C---:B------:R-:W-:Y:S01]  /*4100*/  HMMA.16816.F32 R56, R60.reuse, R86, R56 ;  /* 0x000000563c38723c */ /* 0x040fe20000001838 */
[----:B------:R-:W-:Y:S07]  /*4110*/  LDSM.16.M88.4 R84, [R193+UR5+0xa000] ;  /* 0x00a00005c154783b */ /* 0x000fee0008000200 */
[C---:B---3--:R-:W-:Y:S08]  /*4120*/  HMMA.16816.F32 R44, R60.reuse, R4, R44 ;  /* 0x000000043c2c723c */ /* 0x048ff0000000182c */
[----:B------:R-:W-:Y:S01]  /*4130*/  HMMA.16816.F32 R40, R60, R6, R40 ;  /* 0x000000063c28723c */ /* 0x000fe20000001828 */
[----:B------:R-:W3:Y:S07]  /*4140*/  LDSM.16.M88.4 R4, [R93+0x9000] ;  /* 0x009000005d04783b */ /* 0x000eee0000000200 */
[----:B------:R-:W-:Y:S08]  /*4150*/  HMMA.16816.F32 R12, R16, R64, R12 ;  /* 0x00000040100c723c */ /* 0x000ff0000000180c */
[C---:B------:R-:W-:Y:S08]  /*4160*/  HMMA.16816.F32 R36, R60.reuse, R68, R36 ;  /* 0x000000443c24723c */ /* 0x040ff00000001824 */
[----:B------:R-:W-:Y:S01]  /*4170*/  HMMA.16816.F32 R76, R60, R70, R76 ;  /* 0x000000463c4c723c */ /* 0x000fe2000000184c */
[----:B------:R-:W5:Y:S04]  /*4180*/  LDSM.16.M88.4 R68, [R193+UR5+0xa800] ;  /* 0x00a80005c144783b */ /* 0x000f680008000200 */
[----:B------:R-:W-:Y:S03]  /*4190*/  LDSM.16.M88.4 R60, [R193+UR5+0xb800] ;  /* 0x00b80005c13c783b */ /* 0x000fe60008000200 */
[C---:B------:R-:W-:Y:S01]  /*41a0*/  HMMA.16816.F32 R56, R16.reuse, R66, R56 ;  /* 0x000000421038723c */ /* 0x040fe20000001838 */
[----:B------:R-:W5:Y:S07]  /*41b0*/  LDSM.16.M88.4 R64, [R193+UR5+0xb000] ;  /* 0x00b00005c140783b */ /* 0x000f6e0008000200 */
[C---:B----4-:R-:W-:Y:S08]  /*41c0*/  HMMA.16816.F32 R52, R16.reuse, R32, R52 ;  /* 0x000000201034723c */ /* 0x050ff00000001834 */
[C---:B------:R-:W-:Y:S01]  /*41d0*/  HMMA.16816.F32 R48, R16.reuse, R34, R48 ;  /* 0x000000221030723c */ /* 0x040fe20000001830 */
[----:B------:R-:W-:Y:S07]  /*41e0*/  LDSM.16.M88.4 R32, [R100+0x4000] ;  /* 0x004000006420783b */ /* 0x000fee0000000200 */
[C---:B------:R-:W-:Y:S08]  /*41f0*/  HMMA.16816.F32 R44, R16.reuse, R28, R44 ;  /* 0x0000001c102c723c */ /* 0x040ff0000000182c */
[----:B------:R-:W-:Y:S01]  /*4200*/  HMMA.16816.F32 R40, R16, R30, R40 ;  /* 0x0000001e1028723c */ /* 0x000fe20000001828 */
[----:B------:R-:W4:Y:S07]  /*4210*/  LDSM.16.M88.4 R28, [R98+0xa000] ;  /* 0x00a00000621c783b */ /* 0x000f2e0000000200 */
[----:B-1----:R-:W-:Y:S08]  /*4220*/  HMMA.16816.F32 R12, R80, R20, R12 ;  /* 0x00000014500c723c */ /* 0x002ff0000000180c */
[C---:B------:R-:W-:Y:S08]  /*4230*/  HMMA.16816.F32 R36, R16.reuse, R24, R36 ;  /* 0x000000181024723c */ /* 0x040ff00000001824 */
[----:B------:R-:W-:Y:S01]  /*4240*/  HMMA.16816.F32 R76, R16, R26, R76 ;  /* 0x0000001a104c723c */ /* 0x000fe2000000184c */
[----:B------:R-:W-:Y:S04]  /*4250*/  LDSM.16.M88.4 R24, [R98+0xa800] ;  /* 0x00a800006218783b */ /* 0x000fe80000000200 */
[----:B------:R-:W-:Y:S03]  /*4260*/  LDSM.16.M88.4 R16, [R98+0xb800] ;  /* 0x00b800006210783b */ /* 0x000fe60000000200 */
[C---:B--2---:R-:W-:Y:S08]  /*4270*/  HMMA.16816.F32 R52, R80.reuse, R8, R52 ;  /* 0x000000085034723c */ /* 0x044ff00000001834 */
[C---:B------:R-:W-:Y:S01]  /*4280*/  HMMA.16816.F32 R48, R80.reuse, R10, R48 ;  /* 0x0000000a5030723c */ /* 0x040fe20000001830 */
[----:B------:R-:W-:Y:S07]  /*4290*/  LDSM.16.M88.4 R8, [R95+0xa000] ;  /* 0x00a000005f08783b */ /* 0x000fee0000000200 */
[C---:B------:R-:W-:Y:S01]  /*42a0*/  HMMA.16816.F32 R56, R80.reuse, R22, R56 ;  /* 0x000000165038723c */ /* 0x040fe20000001838 */
[----:B------:R-:W-:Y:S07]  /*42b0*/  LDSM.16.M88.4 R20, [R98+0xb000] ;  /* 0x00b000006214783b */ /* 0x000fee0000000200 */
[C---:B---3--:R-:W-:Y:S08]  /*42c0*/  HMMA.16816.F32 R44, R80.reuse, R4, R44 ;  /* 0x00000004502c723c */ /* 0x048ff0000000182c */
[----:B------:R-:W-:Y:S01]  /*42d0*/  HMMA.16816.F32 R40, R80, R6, R40 ;  /* 0x000000065028723c */ /* 0x000fe20000001828 */
[----:B------:R-:W1:Y:S07]  /*42e0*/  LDSM.16.M88.4 R4, [R99+0x4000] ;  /* 0x004000006304783b */ /* 0x000e6e0000000200 */
[----:B------:R-:W-:Y:S08]  /*42f0*/  HMMA.16816.F32 R12, R72, R84, R12 ;  /* 0x00000054480c723c */ /* 0x000ff0000000180c */
[C---:B------:R-:W-:Y:S08]  /*4300*/  HMMA.16816.F32 R36, R80.reuse, R88, R36 ;  /* 0x000000585024723c */ /* 0x040ff00000001824 */
[----:B------:R-:W-:Y:S08]  /*4310*/  HMMA.16816.F32 R76, R80, R90, R76 ;  /* 0x0000005a504c723c */ /* 0x000ff0000000184c */
[C---:B-----5:R-:W-:Y:S08]  /*4320*/  HMMA.16816.F32 R52, R72.reuse, R68, R52 ;  /* 0x000000444834723c */ /* 0x060ff00000001834 */
[C---:B------:R-:W-:Y:S08]  /*4330*/  HMMA.16816.F32 R48, R72.reuse, R70, R48 ;  /* 0x000000464830723c */ /* 0x040ff00000001830 */
[C---:B------:R-:W-:Y:S08]  /*4340*/  HMMA.16816.F32 R56, R72.reuse, R86, R56 ;  /* 0x000000564838723c */ /* 0x040ff00000001838 */
[C---:B------:R-:W-:Y:S08]  /*4350*/  HMMA.16816.F32 R44, R72.reuse, R64, R44 ;  /* 0x00000040482c723c */ /* 0x040ff0000000182c */
[----:B------:R-:W-:Y:S01]  /*4360*/  HMMA.16816.F32 R40, R72, R66, R40 ;  /* 0x000000424828723c */ /* 0x000fe20000001828 */
[----:B------:R-:W-:Y:S07]  /*4370*/  LDSM.16.M88.4 R64, [R93+0xa000] ;  /* 0x00a000005d40783b */ /* 0x000fee0000000200 */
[----:B----4-:R-:W-:Y:S01]  /*4380*/  HMMA.16816.F32 R68, R32, R28, R12 ;  /* 0x0000001c2044723c */ /* 0x010fe2000000180c */
[----:B------:R-:W2:Y:S07]  /*4390*/  LDSM.16.M88.4 R12, [R97+0x4000] ;  /* 0x00400000610c783b */ /* 0x000eae0000000200 */
[C---:B------:R-:W-:Y:S08]  /*43a0*/  HMMA.16816.F32 R36, R72.reuse, R60, R36 ;  /* 0x0000003c4824723c */ /* 0x040ff00000001824 */
[----:B------:R-:W-:Y:S08]  /*43b0*/  HMMA.16816.F32 R76, R72, R62, R76 ;  /* 0x0000003e484c723c */ /* 0x000ff0000000184c */
[----:B------:R-:W-:Y:S08]  /*43c0*/  HMMA.16816.F32 R56, R32, R30, R56 ;  /* 0x0000001e2038723c */ /* 0x000ff00000001838 */
[----:B-1----:R-:W-:Y:S01]  /*43d0*/  HMMA.16816.F32 R68, R4, R8, R68 ;  /* 0x000000080444723c */ /* 0x002fe20000001844 */
[----:B------:R-:W-:-:S02]  /*43e0*/  VIADD R9, R192, UR21 ;  /* 0x00000015c0097c36 */ /* 0x000fc40008000000 */
[----:B------:R-:W-:-:S03]  /*43f0*/  VIADD R192, R192, UR25 ;  /* 0x00000019c0c07c36 */ /* 0x000fc60008000000 */
[C-C-:B------:R-:W-:Y:S01]  /*4400*/  VIADDMNMX R196, R9.reuse, 0x1, R194.reuse, PT ;  /* 0x0000000109c47846 */ /* 0x140fe200038001c2 */
[C---:B------:R-:W-:Y:S01]  /*4410*/  VIADD R62, R192.reuse, 0x8 ;  /* 0x00000008c03e7836 */ /* 0x040fe20000000000 */
[----:B------:R-:W-:Y:S01]  /*4420*/  HMMA.16816.F32 R52, R32, R24, R52 ;  /* 0x000000182034723c */ /* 0x000fe20000001834 */
[----:B------:R-:W-:Y:S01]  /*4430*/  VIADD R197, R192, -UR19 ;  /* 0x80000013c0c57c36 */ /* 0x000fe20008000000 */
[----:B------:R-:W-:Y:S01]  /*4440*/  VIADDMNMX R194, R9, 0x9, R194, PT ;  /* 0x0000000909c27846 */ /* 0x000fe200038001c2 */
[----:B------:R-:W-:-:S05]  /*4450*/  VIADD R195, R62, -UR19 ;  /* 0x800000133ec37c36 */ /* 0x000fca0008000000 */
[C---:B------:R-:W-:Y:S08]  /*4460*/  HMMA.16816.F32 R48, R32.reuse, R26, R48 ;  /* 0x0000001a2030723c */ /* 0x040ff00000001830 */
[C---:B------:R-:W-:Y:S08]  /*4470*/  HMMA.16816.F32 R44, R32.reuse, R20, R44 ;  /* 0x00000014202c723c */ /* 0x040ff0000000182c */
[C---:B------:R-:W-:Y:S08]  /*4480*/  HMMA.16816.F32 R40, R32.reuse, R22, R40 ;  /* 0x000000162028723c */ /* 0x040ff00000001828 */
[C---:B------:R-:W-:Y:S08]  /*4490*/  HMMA.16816.F32 R36, R32.reuse, R16, R36 ;  /* 0x000000102024723c */ /* 0x040ff00000001824 */
[----:B------:R-:W-:Y:S01]  /*44a0*/  HMMA.16816.F32 R76, R32, R18, R76 ;  /* 0x00000012204c723c */ /* 0x000fe2000000184c */
[----:B------:R-:W-:-:S04]  /*44b0*/  VIADD R32, R148, UR28 ;  /* 0x0000001c94207c36 */ /* 0x000fc80008000000 */
[C---:B------:R-:W-:Y:S01]  /*44c0*/  VIADD R8, R32.reuse, 0x1 ;  /* 0x0000000120087836 */ /* 0x040fe20000000000 */
[C---:B------:R-:W-:Y:S01]  /*44d0*/  ISETP.GT.AND P4, PT, R197.reuse, R32, PT ;  /* 0x00000020c500720c */ /* 0x040fe20003f84270 */
[C---:B------:R-:W-:Y:S01]  /*44e0*/  VIADD R61, R32.reuse, 0x38 ;  /* 0x00000038203d7836 */ /* 0x040fe20000000000 */
[----:B------:R-:W-:Y:S01]  /*44f0*/  HMMA.16816.F32 R56, R4, R10, R56 ;  /* 0x0000000a0438723c */ /* 0x000fe20000001838 */
[----:B------:R-:W-:Y:S01]  /*4500*/  VIADD R33, R32, UR17 ;  /* 0x0000001120217c36 */ /* 0x000fe20008000000 */
[----:B------:R-:W-:Y:S01]  /*4510*/  ISETP.GT.AND P5, PT, R197, R8, PT ;  /* 0x00000008c500720c */ /* 0x000fe20003fa4270 */
[----:B------:R-:W-:Y:S01]  /*4520*/  VIADD R63, R61, UR17 ;  /* 0x000000113d3f7c36 */ /* 0x000fe20008000000 */
[----:B------:R-:W-:Y:S01]  /*4530*/  ISETP.GE.AND P3, PT, R8, R196, PT ;  /* 0x000000c40800720c */ /* 0x000fe20003f66270 */
[--C-:B------:R-:W-:Y:S01]  /*4540*/  IMAD.IADD R17, R192, 0x1, -R33.reuse ;  /* 0x00000001c0117824 */ /* 0x100fe200078e0a21 */
[----:B------:R-:W-:Y:S01]  /*4550*/  ISETP.GE.AND P1, PT, R8, R194, PT ;  /* 0x000000c20800720c */ /* 0x000fe20003f26270 */
[C---:B------:R-:W-:Y:S01]  /*4560*/  IMAD.IADD R33, R62.reuse, 0x1, -R33 ;  /* 0x000000013e217824 */ /* 0x040fe200078e0a21 */
[----:B------:R-:W-:Y:S01]  /*4570*/  ISETP.GT.AND P0, PT, R195, R8, PT ;  /* 0x00000008c300720c */ /* 0x000fe20003f04270 */
[----:B--2---:R-:W-:Y:S01]  /*4580*/  HMMA.16816.F32 R68, R12, R64, R68 ;  /* 0x000000400c44723c */ /* 0x004fe20000001844 */
[----:B------:R-:W1:Y:S01]  /*4590*/  LDSM.16.M88.4 R8, [R95+0xa800] ;  /* 0x00a800005f08783b */ /* 0x000e620000000200 */
[----:B------:R-:W-:Y:S01]  /*45a0*/  IADD3 R16, PT, PT, R62, 0x37, -R63 ;  /* 0x000000373e107810 */ /* 0x000fe20007ffe83f */
[----:B------:R-:W-:Y:S01]  /*45b0*/  VIADD R20, R32, 0x8 ;  /* 0x0000000820147836 */ /* 0x000fe20000000000 */
[----:B------:R-:W-:-:S02]  /*45c0*/  IABS R17, R17 ;  /* 0x0000001100117213 */ /* 0x000fc40000000000 */
[----:B------:R-:W-:Y:S02]  /*45d0*/  IABS R16, R16 ;  /* 0x0000001000107213 */ /* 0x000fe40000000000 */
[----:B------:R-:W-:Y:S02]  /*45e0*/  I2FP.F32.S32 R17, R17 ;  /* 0x0000001100117245 */ /* 0x000fe40000201400 */
[----:B------:R-:W-:Y:S01]  /*45f0*/  I2FP.F32.S32 R16, R16 ;  /* 0x0000001000107245 */ /* 0x000fe20000201400 */
[----:B------:R-:W-:Y:S01]  /*4600*/  HMMA.16816.F32 R56, R12, R66, R56 ;  /* 0x000000420c38723c */ /* 0x000fe20000001838 */
[----:B------:R-:W-:Y:S02]  /*4610*/  IADD3 R34, PT, PT, R192, 0x37, -R63 ;  /* 0x00000037c0227810 */ /* 0x000fe40007ffe83f */
[----:B------:R-:W-:Y:S02]  /*4620*/  IABS R33, R33 ;  /* 0x0000002100217213 */ /* 0x000fe40000000000 */
[----:B------:R-:W-:-:S02]  /*4630*/  IABS R34, R34 ;  /* 0x0000002200227213 */ /* 0x000fc40000000000 */
[----:B------:R-:W-:Y:S01]  /*4640*/  I2FP.F32.S32 R33, R33 ;  /* 0x0000002100217245 */ /* 0x000fe20000201400 */
[----:B------:R-:W-:Y:S01]  /*4650*/  FFMA.FTZ R60, R17, -UR13, R68 ;  /* 0x8000000d113c7c23 */ /* 0x000fe20008010044 */
[----:B------:R-:W-:Y:S01]  /*4660*/  FFMA.FTZ R35, R16, -UR13, R71 ;  /* 0x8000000d10237c23 */ /* 0x000fe20008010047 */
[----:B------:R-:W-:Y:S01]  /*4670*/  I2FP.F32.S32 R34, R34 ;  /* 0x0000002200227245 */ /* 0x000fe20000201400 */
[----:B------:R-:W2:Y:S01]  /*4680*/  LDSM.16.M88.4 R16, [R93+0xa800] ;  /* 0x00a800005d10783b */ /* 0x000ea20000000200 */
[----:B------:R-:W-:Y:S01]  /*4690*/  FFMA.FTZ R33, R33, -UR13, R70 ;  /* 0x8000000d21217c23 */ /* 0x000fe20008010046 */
[----:B------:R-:W-:Y:S02]  /*46a0*/  FSEL R60, R60, -INF , !P4 ;  /* 0xff8000003c3c7808 */ /* 0x000fe40006000000 */
[----:B------:R-:W-:Y:S01]  /*46b0*/  ISETP.GE.AND P4, PT, R32, R196, PT ;  /* 0x000000c42000720c */ /* 0x000fe20003f86270 */
[----:B------:R-:W-:Y:S01]  /*46c0*/  FFMA.FTZ R34, R34, -UR13, R69 ;  /* 0x8000000d22227c23 */ /* 0x000fe20008010045 */
[----:B------:R-:W-:-:S02]  /*46d0*/  IADD3 R21, PT, PT, R62, 0x30, -R63 ;  /* 0x000000303e157810 */ /* 0x000fc40007ffe83f */
[----:B------:R-:W-:Y:S02]  /*46e0*/  FSEL R60, R60, -INF , !P4 ;  /* 0xff8000003c3c7808 */ /* 0x000fe40006000000 */
[----:B------:R-:W-:Y:S02]  /*46f0*/  ISETP.GT.AND P4, PT, R195, R32, PT ;  /* 0x00000020c300720c */ /* 0x000fe40003f84270 */
[----:B------:R-:W-:Y:S02]  /*4700*/  FSEL R34, R34, -INF , !P5 ;  /* 0xff80000022227808 */ /* 0x000fe40006800000 */
[----:B------:R-:W-:Y:S02]  /*4710*/  FSEL R33, R33, -INF , !P4 ;  /* 0xff80000021217808 */ /* 0x000fe40006000000 */
[----:B------:R-:W-:Y:S02]  /*4720*/  ISETP.GE.AND P4, PT, R32, R194, PT ;  /* 0x000000c22000720c */ /* 0x000fe40003f86270 */
[----:B------:R-:W-:Y:S01]  /*4730*/  IABS R21, R21 ;  /* 0x0000001500157213 */ /* 0x000fe20000000000 */
[----:B-1----:R-:W-:Y:S01]  /*4740*/  HMMA.16816.F32 R52, R4, R8, R52 ;  /* 0x000000080434723c */ /* 0x002fe20000001834 */
[----:B------:R-:W-:-:S02]  /*4750*/  FSEL R33, R33, -INF , !P4 ;  /* 0xff80000021217808 */ /* 0x000fc40006000000 */
[----:B------:R-:W-:Y:S02]  /*4760*/  FSEL R34, R34, -INF , !P3 ;  /* 0xff80000022227808 */ /* 0x000fe40005800000 */
[----:B------:R-:W-:Y:S02]  /*4770*/  FSEL R35, R35, -INF , !P0 ;  /* 0xff80000023237808 */ /* 0x000fe40004000000 */
[----:B------:R-:W-:Y:S02]  /*4780*/  ISETP.GT.AND P4, PT, R197, R20, PT ;  /* 0x00000014c500720c */ /* 0x000fe40003f84270 */
[C---:B------:R-:W-:Y:S02]  /*4790*/  ISETP.GE.AND P5, PT, R20.reuse, R196, PT ;  /* 0x000000c41400720c */ /* 0x040fe40003fa6270 */
[----:B------:R-:W-:Y:S02]  /*47a0*/  ISETP.GE.AND P3, PT, R20, R194, PT ;  /* 0x000000c21400720c */ /* 0x000fe40003f66270 */
[----:B------:R-:W-:-:S02]  /*47b0*/  ISETP.GT.AND P0, PT, R195, R20, PT ;  /* 0x00000014c300720c */ /* 0x000fc40003f04270 */
[C-C-:B------:R-:W-:Y:S02]  /*47c0*/  IADD3 R23, PT, PT, R192.reuse, 0x30, -R63.reuse ;  /* 0x00000030c0177810 */ /* 0x140fe40007ffe83f */
[----:B------:R-:W-:Y:S02]  /*47d0*/  I2FP.F32.S32 R21, R21 ;  /* 0x0000001500157245 */ /* 0x000fe40000201400 */
[--C-:B------:R-:W-:Y:S02]  /*47e0*/  IADD3 R20, PT, PT, R192, 0x2f, -R63.reuse ;  /* 0x0000002fc0147810 */ /* 0x100fe40007ffe83f */
[----:B------:R-:W-:Y:S01]  /*47f0*/  IABS R23, R23 ;  /* 0x0000001700177213 */ /* 0x000fe20000000000 */
[----:B------:R-:W-:Y:S01]  /*4800*/  FFMA.FTZ R9, R21, -UR13, R58 ;  /* 0x8000000d15097c23 */ /* 0x000fe2000801003a */
[----:B------:R-:W-:Y:S01]  /*4810*/  IABS R20, R20 ;  /* 0x0000001400147213 */ /* 0x000fe20000000000 */
[----:B--2---:R-:W-:Y:S01]  /*4820*/  HMMA.16816.F32 R52, R12, R16, R52 ;  /* 0x000000100c34723c */ /* 0x004fe20000001834 */
[----:B------:R-:W-:Y:S01]  /*4830*/  IADD3 R8, PT, PT, R62, 0x2f, -R63 ;  /* 0x0000002f3e087810 */ /* 0x000fe20007ffe83f */
[----:B------:R-:W-:Y:S01]  /*4840*/  VIADD R21, R32, 0x9 ;  /* 0x0000000920157836 */ /* 0x000fe20000000000 */
[----:B------:R-:W-:-:S02]  /*4850*/  I2FP.F32.S32 R23, R23 ;  /* 0x0000001700177245 */ /* 0x000fc40000201400 */
[----:B------:R-:W-:Y:S02]  /*4860*/  I2FP.F32.S32 R20, R20 ;  /* 0x0000001400147245 */ /* 0x000fe40000201400 */
[----:B------:R-:W-:Y:S01]  /*4870*/  IABS R8, R8 ;  /* 0x0000000800087213 */ /* 0x000fe20000000000 */
[----:B------:R-:W-:Y:S01]  /*4880*/  FFMA.FTZ R23, R23, -UR13, R56 ;  /* 0x8000000d17177c23 */ /* 0x000fe20008010038 */
[----:B------:R-:W-:Y:S01]  /*4890*/  FSEL R9, R9, -INF , !P0 ;  /* 0xff80000009097808 */ /* 0x000fe20004000000 */
[----:B------:R-:W-:Y:S01]  /*48a0*/  FFMA.FTZ R20, R20, -UR13, R57 ;  /* 0x8000000d14147c23 */ /* 0x000fe20008010039 */
[----:B------:R-:W-:Y:S02]  /*48b0*/  IADD3 R16, PT, PT, R192, 0x28, -R63 ;  /* 0x00000028c0107810 */ /* 0x000fe40007ffe83f */
[----:B------:R-:W-:Y:S02]  /*48c0*/  I2FP.F32.S32 R8, R8 ;  /* 0x0000000800087245 */ /* 0x000fe40000201400 */
[----:B------:R-:W-:-:S02]  /*48d0*/  FSEL R35, R35, -INF , !P1 ;  /* 0xff80000023237808 */ /* 0x000fc40004800000 */
[----:B------:R-:W-:Y:S01]  /*48e0*/  FSEL R57, R9, -INF , !P3 ;  /* 0xff80000009397808 */ /* 0x000fe20005800000 */
[----:B------:R-:W-:Y:S01]  /*48f0*/  FFMA.FTZ R59, R8, -UR13, R59 ;  /* 0x8000000d083b7c23 */ /* 0x000fe2000801003b */
[-C--:B------:R-:W-:Y:S01]  /*4900*/  ISETP.GT.AND P1, PT, R197, R21.reuse, PT ;  /* 0x00000015c500720c */ /* 0x080fe20003f24270 */
[C---:B------:R-:W-:Y:S01]  /*4910*/  VIADD R8, R32.reuse, 0x10 ;  /* 0x0000001020087836 */ /* 0x040fe20000000000 */
[----:B------:R-:W-:Y:S01]  /*4920*/  IABS R9, R16 ;  /* 0x0000001000097213 */ /* 0x000fe20000000000 */
[----:B------:R-:W-:Y:S01]  /*4930*/  VIADD R16, R32, 0x11 ;  /* 0x0000001120107836 */ /* 0x000fe20000000000 */
[----:B------:R-:W-:Y:S02]  /*4940*/  FSEL R23, R23, -INF , !P4 ;  /* 0xff80000017177808 */ /* 0x000fe40006000000 */
[----:B------:R-:W-:Y:S02]  /*4950*/  ISETP.GE.AND P4, PT, R21, R196, PT ;  /* 0x000000c41500720c */ /* 0x000fe40003f86270 */
[----:B------:R-:W-:-:S02]  /*4960*/  ISETP.GT.AND P0, PT, R195, R21, PT ;  /* 0x00000015c300720c */ /* 0x000fc40003f04270 */
[----:B------:R-:W-:Y:S02]  /*4970*/  FSEL R20, R20, -INF , !P1 ;  /* 0xff80000014147808 */ /* 0x000fe40004800000 */
[----:B------:R-:W-:Y:S02]  /*4980*/  I2FP.F32.S32 R9, R9 ;  /* 0x0000000900097245 */ /* 0x000fe40000201400 */
[----:B------:R-:W-:Y:S02]  /*4990*/  FSEL R56, R23, -INF , !P5 ;  /* 0xff80000017387808 */ /* 0x000fe40006800000 */
[----:B------:R-:W-:Y:S01]  /*49a0*/  ISETP.GE.AND P5, PT, R21, R194, PT ;  /* 0x000000c21500720c */ /* 0x000fe20003fa6270 */
[----:B------:R-:W-:Y:S01]  /*49b0*/  FFMA.FTZ R52, R9, -UR13, R52 ;  /* 0x8000000d09347c23 */ /* 0x000fe20008010034 */
[----:B------:R-:W-:Y:S02]  /*49c0*/  FSEL R58, R20, -INF , !P4 ;  /* 0xff800000143a7808 */ /* 0x000fe40006000000 */
[----:B------:R-:W-:Y:S01]  /*49d0*/  FSEL R59, R59, -INF , !P0 ;  /* 0xff8000003b3b7808 */ /* 0x000fe20004000000 */
[----:B------:R-:W-:Y:S01]  /*49e0*/  HMMA.16816.F32 R20, R4, R10, R48 ;  /* 0x0000000a0414723c */ /* 0x000fe20000001830 */
[----:B------:R-:W-:-:S02]  /*49f0*/  ISETP.GT.AND P3, PT, R197, R8, PT ;  /* 0x00000008c500720c */ /* 0x000fc40003f64270 */
[C---:B------:R-:W-:Y:S02]  /*4a00*/  ISETP.GE.AND P1, PT, R8.reuse, R196, PT ;  /* 0x000000c40800720c */ /* 0x040fe40003f26270 */
[----:B------:R-:W-:Y:S02]  /*4a10*/  ISETP.GE.AND P4, PT, R8, R194, PT ;  /* 0x000000c20800720c */ /* 0x000fe40003f86270 */
[----:B------:R-:W-:Y:S02]  /*4a20*/  ISETP.GT.AND P0, PT, R195, R8, PT ;  /* 0x00000008c300720c */ /* 0x000fe40003f04270 */
[----:B------:R-:W-:Y:S01]  /*4a30*/  IADD3 R17, PT, PT, R62, 0x28, -R63 ;  /* 0x000000283e117810 */ /* 0x000fe20007ffe83f */
[----:B------:R-:W1:Y:S01]  /*4a40*/  LDSM.16.M88.4 R8, [R95+0xb000] ;  /* 0x00b000005f08783b */ /* 0x000e620000000200 */
[----:B------:R-:W-:Y:S02]  /*4a50*/  FSEL R24, R52, -INF , !P3 ;  /* 0xff80000034187808 */ /* 0x000fe40005800000 */
[----:B------:R-:W-:-:S02]  /*4a60*/  IABS R17, R17 ;  /* 0x0000001100117213 */ /* 0x000fc40000000000 */
[----:B------:R-:W-:Y:S02]  /*4a70*/  FSEL R59, R59, -INF , !P5 ;  /* 0xff8000003b3b7808 */ /* 0x000fe40006800000 */
[----:B------:R-:W-:Y:S02]  /*4a80*/  I2FP.F32.S32 R17, R17 ;  /* 0x0000001100117245 */ /* 0x000fe40000201400 */
[----:B------:R-:W-:Y:S01]  /*4a90*/  FSEL R24, R24, -INF , !P1 ;  /* 0xff80000018187808 */ /* 0x000fe20004800000 */
[----:B------:R-:W-:Y:S01]  /*4aa0*/  HMMA.16816.F32 R20, R12, R18, R20 ;  /* 0x000000120c14723c */ /* 0x000fe20000001814 */
[----:B------:R-:W-:Y:S01]  /*4ab0*/  ISETP.GT.AND P5, PT, R197, R16, PT ;  /* 0x00000010c500720c */ /* 0x000fe20003fa4270 */
[----:B------:R-:W-:Y:S01]  /*4ac0*/  FFMA.FTZ R17, R17, -UR13, R54 ;  /* 0x8000000d11117c23 */ /* 0x000fe20008010036 */
[C---:B------:R-:W-:Y:S02]  /*4ad0*/  ISETP.GE.AND P3, PT, R16.reuse, R196, PT ;  /* 0x000000c41000720c */ /* 0x040fe40003f66270 */
[----:B------:R-:W-:-:S02]  /*4ae0*/  ISETP.GE.AND P1, PT, R16, R194, PT ;  /* 0x000000c21000720c */ /* 0x000fc40003f26270 */
[----:B------:R-:W-:Y:S02]  /*4af0*/  FSEL R25, R17, -INF , !P0 ;  /* 0xff80000011197808 */ /* 0x000fe40004000000 */
[----:B------:R-:W-:Y:S02]  /*4b00*/  ISETP.GT.AND P0, PT, R195, R16, PT ;  /* 0x00000010c300720c */ /* 0x000fe40003f04270 */
[----:B------:R-:W2:Y:S01]  /*4b10*/  LDSM.16.M88.4 R16, [R93+0xb000] ;  /* 0x00b000005d10783b */ /* 0x000ea20000000200 */
[--C-:B------:R-:W-:Y:S02]  /*4b20*/  IADD3 R28, PT, PT, R192, 0x27, -R63.reuse ;  /* 0x00000027c01c7810 */ /* 0x100fe40007ffe83f */
[--C-:B------:R-:W-:Y:S02]  /*4b30*/  IADD3 R27, PT, PT, R62, 0x20, -R63.reuse ;  /* 0x000000203e1b7810 */ /* 0x100fe40007ffe83f */
[----:B------:R-:W-:Y:S02]  /*4b40*/  IABS R28, R28 ;  /* 0x0000001c001c7213 */ /* 0x000fe40000000000 */
[----:B------:R-:W-:-:S02]  /*4b50*/  IADD3 R29, PT, PT, R192, 0x20, -R63 ;  /* 0x00000020c01d7810 */ /* 0x000fc40007ffe83f */
[----:B------:R-:W-:Y:S02]  /*4b60*/  IABS R27, R27 ;  /* 0x0000001b001b7213 */ /* 0x000fe40000000000 */
[----:B------:R-:W-:Y:S02]  /*4b70*/  IADD3 R26, PT, PT, R62, 0x27, -R63 ;  /* 0x000000273e1a7810 */ /* 0x000fe40007ffe83f */
[----:B------:R-:W-:Y:S02]  /*4b80*/  I2FP.F32.S32 R28, R28 ;  /* 0x0000001c001c7245 */ /* 0x000fe40000201400 */
[----:B------:R-:W-:Y:S02]  /*4b90*/  IABS R29, R29 ;  /* 0x0000001d001d7213 */ /* 0x000fe40000000000 */
[----:B------:R-:W-:Y:S01]  /*4ba0*/  I2FP.F32.S32 R27, R27 ;  /* 0x0000001b001b7245 */ /* 0x000fe20000201400 */
[----:B------:R-:W-:Y:S01]  /*4bb0*/  FFMA.FTZ R53, R28, -UR13, R53 ;  /* 0x8000000d1c357c23 */ /* 0x000fe20008010035 */
[----:B-1----:R-:W-:Y:S01]  /*4bc0*/  HMMA.16816.F32 R44, R4, R8, R44 ;  /* 0x00000008042c723c */ /* 0x002fe2000000182c */
[----:B------:R-:W-:Y:S01]  /*4bd0*/  IABS R26, R26 ;  /* 0x0000001a001a7213 */ /* 0x000fe20000000000 */
[C---:B------:R-:W-:Y:S01]  /*4be0*/  VIADD R28, R32.reuse, 0x18 ;  /* 0x00000018201c7836 */ /* 0x040fe20000000000 */
[----:B------:R-:W-:Y:S01]  /*4bf0*/  I2FP.F32.S32 R29, R29 ;  /* 0x0000001d001d7245 */ /* 0x000fe20000201400 */
[----:B------:R-:W-:Y:S01]  /*4c00*/  FFMA.FTZ R22, R27, -UR13, R22 ;  /* 0x8000000d1b167c23 */ /* 0x000fe20008010016 */
[----:B------:R-:W-:Y:S01]  /*4c10*/  I2FP.F32.S32 R26, R26 ;  /* 0x0000001a001a7245 */ /* 0x000fe20000201400 */
[----:B------:R-:W-:Y:S01]  /*4c20*/  VIADD R9, R32, 0x19 ;  /* 0x0000001920097836 */ /* 0x000fe20000000000 */
[----:B------:R-:W-:Y:S01]  /*4c30*/  IADD3 R27, PT, PT, R192, 0x1f, -R63 ;  /* 0x0000001fc01b7810 */ /* 0x000fe20007ffe83f */
[----:B------:R-:W-:Y:S01]  /*4c40*/  FFMA.FTZ R20, R29, -UR13, R20 ;  /* 0x8000000d1d147c23 */ /* 0x000fe20008010014 */
[----:B------:R-:W-:Y:S01]  /*4c50*/  FSEL R25, R25, -INF , !P4 ;  /* 0xff80000019197808 */ /* 0x000fe20006000000 */
[----:B------:R-:W-:Y:S01]  /*4c60*/  FFMA.FTZ R31, R26, -UR13, R55 ;  /* 0x8000000d1a1f7c23 */ /* 0x000fe20008010037 */
[----:B------:R-:W-:-:S02]  /*4c70*/  ISETP.GT.AND P4, PT, R197, R28, PT ;  /* 0x0000001cc500720c */ /* 0x000fc40003f84270 */
[----:B------:R-:W-:Y:S02]  /*4c80*/  IABS R27, R27 ;  /* 0x0000001b001b7213 */ /* 0x000fe40000000000 */
[----:B------:R-:W-:Y:S02]  /*4c90*/  FSEL R30, R20, -INF , !P4 ;  /* 0xff800000141e7808 */ /* 0x000fe40006000000 */
[----:B------:R-:W-:Y:S01]  /*4ca0*/  FSEL R26, R53, -INF , !P5 ;  /* 0xff800000351a7808 */ /* 0x000fe20006800000 */
[----:B------:R-:W-:Y:S01]  /*4cb0*/  IMAD.MOV.U32 R20, RZ, RZ, R27 ;  /* 0x000000ffff147224 */ /* 0x000fe200078e001b */
[----:B------:R-:W-:Y:S02]  /*4cc0*/  FSEL R31, R31, -INF , !P0 ;  /* 0xff8000001f1f7808 */ /* 0x000fe40004000000 */
[----:B------:R-:W-:Y:S01]  /*4cd0*/  ISETP.GE.AND P5, PT, R28, R196, PT ;  /* 0x000000c41c00720c */ /* 0x000fe20003fa6270 */
[----:B--2---:R-:W-:Y:S01]  /*4ce0*/  HMMA.16816.F32 R44, R12, R16, R44 ;  /* 0x000000100c2c723c */ /* 0x004fe2000000182c */
[----:B------:R-:W-:Y:S01]  /*4cf0*/  ISETP.GT.AND P0, PT, R195, R28, PT ;  /* 0x0000001cc300720c */ /* 0x000fe20003f04270 */
[----:B------:R-:W-:Y:S01]  /*4d00*/  VIADD R16, R32, 0x21 ;  /* 0x0000002120107836 */ /* 0x000fe20000000000 */
[----:B------:R-:W-:-:S02]  /*4d10*/  IADD3 R8, PT, PT, R62, 0x1f, -R63 ;  /* 0x0000001f3e087810 */ /* 0x000fc40007ffe83f */
[----:B------:R-:W-:Y:S02]  /*4d20*/  FSEL R31, R31, -INF , !P1 ;  /* 0xff8000001f1f7808 */ /* 0x000fe40004800000 */
[----:B------:R-:W-:Y:S02]  /*4d30*/  IABS R8, R8 ;  /* 0x0000000800087213 */ /* 0x000fe40000000000 */
[----:B------:R-:W-:Y:S02]  /*4d40*/  FSEL R30, R30, -INF , !P5 ;  /* 0xff8000001e1e7808 */ /* 0x000fe40006800000 */
[----:B------:R-:W-:Y:S02]  /*4d50*/  I2FP.F32.S32 R20, R20 ;  /* 0x0000001400147245 */ /* 0x000fe40000201400 */
[----:B------:R-:W-:Y:S02]  /*4d60*/  FSEL R29, R22, -INF , !P0 ;  /* 0xff800000161d7808 */ /* 0x000fe40004000000 */
[----:B------:R-:W-:Y:S01]  /*4d70*/  ISETP.GT.AND P1, PT, R197, R9, PT ;  /* 0x00000009c500720c */ /* 0x000fe20003f24270 */
[----:B------:R-:W-:Y:S01]  /*4d80*/  FFMA.FTZ R20, R20, -UR13, R21 ;  /* 0x8000000d14147c23 */ /* 0x000fe20008010015 */
[----:B------:R-:W-:-:S02]  /*4d90*/  ISETP.GE.AND P4, PT, R9, R196, PT ;  /* 0x000000c40900720c */ /* 0x000fc40003f86270 */
[----:B------:R-:W-:Y:S02]  /*4da0*/  ISETP.GE.AND P5, PT, R9, R194, PT ;  /* 0x000000c20900720c */ /* 0x000fe40003fa6270 */
[----:B------:R-:W-:Y:S02]  /*4db0*/  ISETP.GT.AND P0, PT, R195, R9, PT ;  /* 0x00000009c300720c */ /* 0x000fe40003f04270 */
[----:B------:R-:W-:Y:S02]  /*4dc0*/  IADD3 R9, PT, PT, R192, 0x18, -R63 ;  /* 0x00000018c0097810 */ /* 0x000fe40007ffe83f */
[----:B------:R-:W-:Y:S02]  /*4dd0*/  I2FP.F32.S32 R8, R8 ;  /* 0x0000000800087245 */ /* 0x000fe40000201400 */
[----:B------:R-:W-:Y:S02]  /*4de0*/  IABS R9, R9 ;  /* 0x0000000900097213 */ /* 0x000fe40000000000 */
[----:B------:R-:W-:Y:S01]  /*4df0*/  FSEL R26, R26, -INF , !P3 ;  /* 0xff8000001a1a7808 */ /* 0x000fe20005800000 */
[----:B------:R-:W-:Y:S01]  /*4e00*/  FFMA.FTZ R23, R8, -UR13, R23 ;  /* 0x8000000d08177c23 */ /* 0x000fe20008010017 */
[----:B------:R-:W-:Y:S01]  /*4e10*/  ISETP.GE.AND P3, PT, R28, R194, PT ;  /* 0x000000c21c00720c */ /* 0x000fe20003f66270 */
[----:B------:R-:W-:Y:S01]  /*4e20*/  VIADD R8, R32, 0x20 ;  /* 0x0000002020087836 */ /* 0x000fe20000000000 */
[----:B------:R-:W-:-:S02]  /*4e30*/  FSEL R20, R20, -INF , !P1 ;  /* 0xff80000014147808 */ /* 0x000fc40004800000 */
[----:B------:R-:W-:Y:S02]  /*4e40*/  I2FP.F32.S32 R9, R9 ;  /* 0x0000000900097245 */ /* 0x000fe40000201400 */
[----:B------:R-:W-:Y:S02]  /*4e50*/  FSEL R29, R29, -INF , !P3 ;  /* 0xff8000001d1d7808 */ /* 0x000fe40005800000 */
[----:B------:R-:W-:Y:S01]  /*4e60*/  FSEL R28, R20, -INF , !P4 ;  /* 0xff800000141c7808 */ /* 0x000fe20006000000 */
[----:B------:R-:W-:Y:S01]  /*4e70*/  FFMA.FTZ R44, R9, -UR13, R44 ;  /* 0x8000000d092c7c23 */ /* 0x000fe2000801002c */
[----:B------:R-:W-:Y:S02]  /*4e80*/  FSEL R27, R23, -INF , !P0 ;  /* 0xff800000171b7808 */ /* 0x000fe40004000000 */
[----:B------:R-:W-:Y:S01]  /*4e90*/  ISETP.GT.AND P3, PT, R197, R8, PT ;  /* 0x00000008c500720c */ /* 0x000fe20003f64270 */
[----:B------:R-:W-:Y:S01]  /*4ea0*/  HMMA.16816.F32 R20, R4, R10, R40 ;  /* 0x0000000a0414723c */ /* 0x000fe20000001828 */
[----:B------:R-:W-:-:S02]  /*4eb0*/  ISETP.GE.AND P1, PT, R8, R196, PT ;  /* 0x000000c40800720c */ /* 0x000fc40003f26270 */
[----:B------:R-:W-:Y:S02]  /*4ec0*/  ISETP.GE.AND P4, PT, R8, R194, PT ;  /* 0x000000c20800720c */ /* 0x000fe40003f86270 */
[----:B------:R-:W-:Y:S02]  /*4ed0*/  ISETP.GT.AND P0, PT, R195, R8, PT ;  /* 0x00000008c300720c */ /* 0x000fe40003f04270 */
[----:B------:R-:W-:Y:S01]  /*4ee0*/  IADD3 R17, PT, PT, R62, 0x18, -R63 ;  /* 0x000000183e117810 */ /* 0x000fe20007ffe83f */
[----:B------:R-:W1:Y:S01]  /*4ef0*/  LDSM.16.M88.4 R8, [R95+0xb800] ;  /* 0x00b800005f08783b */ /* 0x000e620000000200 */
[----:B------:R-:W-:Y:S02]  /*4f00*/  FSEL R44, R44, -INF , !P3 ;  /* 0xff8000002c2c7808 */ /* 0x000fe40005800000 */
[----:B------:R-:W-:Y:S02]  /*4f10*/  IABS R17, R17 ;  /* 0x0000001100117213 */ /* 0x000fe40000000000 */
[----:B------:R-:W-:-:S02]  /*4f20*/  FSEL R27, R27, -INF , !P5 ;  /* 0xff8000001b1b7808 */ /* 0x000fc40006800000 */
[----:B------:R-:W-:Y:S02]  /*4f30*/  I2FP.F32.S32 R17, R17 ;  /* 0x0000001100117245 */ /* 0x000fe40000201400 */
[----:B------:R-:W-:Y:S02]  /*4f40*/  FSEL R214, R44, -INF , !P1 ;  /* 0xff8000002cd67808 */ /* 0x000fe40004800000 */
[----:B------:R-:W-:Y:S01]  /*4f50*/  ISETP.GT.AND P5, PT, R197, R16, PT ;  /* 0x00000010c500720c */ /* 0x000fe20003fa4270 */
[----:B------:R-:W-:Y:S01]  /*4f60*/  FFMA.FTZ R17, R17, -UR13, R46 ;  /* 0x8000000d11117c23 */ /* 0x000fe2000801002e */
[C---:B------:R-:W-:Y:S01]  /*4f70*/  ISETP.GE.AND P3, PT, R16.reuse, R196, PT ;  /* 0x000000c41000720c */ /* 0x040fe20003f66270 */
[----:B------:R-:W-:Y:S01]  /*4f80*/  HMMA.16816.F32 R20, R12, R18, R20 ;  /* 0x000000120c14723c */ /* 0x000fe20000001814 */
[----:B------:R-:W-:Y:S02]  /*4f90*/  ISETP.GE.AND P1, PT, R16, R194, PT ;  /* 0x000000c21000720c */ /* 0x000fe40003f26270 */
[----:B------:R-:W-:-:S02]  /*4fa0*/  FSEL R205, R17, -INF , !P0 ;  /* 0xff80000011cd7808 */ /* 0x000fc40004000000 */
[----:B------:R-:W-:Y:S02]  /*4fb0*/  ISETP.GT.AND P0, PT, R195, R16, PT ;  /* 0x00000010c300720c */ /* 0x000fe40003f04270 */
[----:B------:R-:W2:Y:S01]  /*4fc0*/  LDSM.16.M88.4 R16, [R93+0xb800] ;  /* 0x00b800005d10783b */ /* 0x000ea20000000200 */
[----:B------:R-:W-:Y:S01]  /*4fd0*/  IADD3 R42, PT, PT, R192, 0x17, -R63 ;  /* 0x00000017c02a7810 */ /* 0x000fe20007ffe83f */
[----:B------:R-:W-:-:S04]  /*4fe0*/  DEPBAR.LE SB0, 0x0 ;  /* 0x000080000000791a */ /* 0x000fc80000000000 */
[--C-:B------:R-:W-:Y:S02]  /*4ff0*/  IADD3 R40, PT, PT, R62, 0x17, -R63.reuse ;  /* 0x000000173e287810 */ /* 0x100fe40007ffe83f */
[----:B------:R-:W-:Y:S02]  /*5000*/  IABS R42, R42 ;  /* 0x0000002a002a7213 */ /* 0x000fe40000000000 */
[----:B------:R-:W-:Y:S02]  /*5010*/  IABS R40, R40 ;  /* 0x0000002800287213 */ /* 0x000fe40000000000 */
[----:B------:R-:W-:Y:S02]  /*5020*/  I2FP.F32.S32 R42, R42 ;  /* 0x0000002a002a7245 */ /* 0x000fe40000201400 */
[----:B------:R-:W-:Y:S02]  /*5030*/  IADD3 R43, PT, PT, R192, 0x10, -R63 ;  /* 0x00000010c02b7810 */ /* 0x000fe40007ffe83f */
[----:B------:R-:W-:Y:S01]  /*5040*/  I2FP.F32.S32 R40, R40 ;  /* 0x0000002800287245 */ /* 0x000fe20000201400 */
[----:B------:R-:W-:Y:S01]  /*5050*/  FFMA.FTZ R42, R42, -UR13, R45 ;  /* 0x8000000d2a2a7c23 */ /* 0x000fe2000801002d */
[----:B------:R-:W-:Y:S01]  /*5060*/  IADD3 R41, PT, PT, R62, 0x10, -R63 ;  /* 0x000000103e297810 */ /* 0x000fe20007ffe83f */
[----:B-1----:R-:W-:Y:S01]  /*5070*/  HMMA.16816.F32 R36, R4, R8, R36 ;  /* 0x000000080424723c */ /* 0x002fe20000001824 */
[----:B------:R-:W-:Y:S01]  /*5080*/  IABS R43, R43 ;  /* 0x0000002b002b7213 */ /* 0x000fe20000000000 */
[----:B------:R-:W-:Y:S01]  /*5090*/  FFMA.FTZ R47, R40, -UR13, R47 ;  /* 0x8000000d282f7c23 */ /* 0x000fe2000801002f */
[----:B------:R-:W-:Y:S01]  /*50a0*/  VIADD R40, R32, 0x28 ;  /* 0x0000002820287836 */ /* 0x000fe20000000000 */
[----:B------:R-:W-:Y:S01]  /*50b0*/  FSEL R42, R42, -INF , !P5 ;  /* 0xff8000002a2a7808 */ /* 0x000fe20006800000 */
[----:B------:R-:W-:Y:S01]  /*50c0*/  VIADD R9, R32, 0x29 ;  /* 0x0000002920097836 */ /* 0x000fe20000000000 */
[----:B------:R-:W-:-:S02]  /*50d0*/  IABS R41, R41 ;  /* 0x0000002900297213 */ /* 0x000fc40000000000 */
[----:B------:R-:W-:Y:S01]  /*50e0*/  I2FP.F32.S32 R43, R43 ;  /* 0x0000002b002b7245 */ /* 0x000fe20000201400 */
[----:B------:R-:W-:Y:S01]  /*50f0*/  HMMA.16816.F32 R76, R4, R10, R76 ;  /* 0x0000000a044c723c */ /* 0x000fe2000000184c */
[----:B------:R-:W-:Y:S01]  /*5100*/  FSEL R205, R205, -INF , !P4 ;  /* 0xff800000cdcd7808 */ /* 0x000fe20006000000 */
[----:B------:R-:W-:Y:S01]  /*5110*/  VIADD R5, R32, 0x31 ;  /* 0x0000003120057836 */ /* 0x000fe20000000000 */
[----:B------:R-:W-:Y:S01]  /*5120*/  FSEL R216, R42, -INF , !P3 ;  /* 0xff8000002ad87808 */ /* 0x000fe20005800000 */
[----:B------:R-:W-:Y:S01]  /*5130*/  FFMA.FTZ R20, R43, -UR13, R20 ;  /* 0x8000000d2b147c23 */ /* 0x000fe20008010014 */
[----:B------:R-:W-:Y:S01]  /*5140*/  FSEL R191, R47, -INF , !P0 ;  /* 0xff8000002fbf7808 */ /* 0x000fe20004000000 */
[----:B------:R-:W-:Y:S01]  /*5150*/  IMAD.IADD R7, R192, 0x1, -R63 ;  /* 0x00000001c0077824 */ /* 0x000fe200078e0a3f */
[----:B------:R-:W-:Y:S02]  /*5160*/  ISETP.GT.AND P4, PT, R197, R40, PT ;  /* 0x00000028c500720c */ /* 0x000fe40003f84270 */
[----:B------:R-:W-:-:S02]  /*5170*/  ISETP.GE.AND P5, PT, R40, R196, PT ;  /* 0x000000c42800720c */ /* 0x000fc40003fa6270 */
[----:B------:R-:W-:Y:S01]  /*5180*/  ISETP.GE.AND P3, PT, R40, R194, PT ;  /* 0x000000c22800720c */ /* 0x000fe20003f66270 */
[C---:B--2---:R-:W-:Y:S01]  /*5190*/  HMMA.16816.F32 R36, R12.reuse, R16, R36 ;  /* 0x000000100c24723c */ /* 0x044fe20000001824 */
[----:B------:R-:W-:Y:S02]  /*51a0*/  I2FP.F32.S32 R41, R41 ;  /* 0x0000002900297245 */ /* 0x000fe40000201400 */
[----:B------:R-:W-:Y:S02]  /*51b0*/  ISETP.GT.AND P0, PT, R195, R40, PT ;  /* 0x00000028c300720c */ /* 0x000fe40003f04270 */
[--C-:B------:R-:W-:Y:S01]  /*51c0*/  IADD3 R40, PT, PT, R192, 0xf, -R63.reuse ;  /* 0x0000000fc0287810 */ /* 0x100fe20007ffe83f */
[----:B------:R-:W-:Y:S01]  /*51d0*/  FFMA.FTZ R22, R41, -UR13, R22 ;  /* 0x8000000d29167c23 */ /* 0x000fe20008010016 */
[----:B------:R-:W-:Y:S01]  /*51e0*/  IADD3 R8, PT, PT, R62, 0xf, -R63 ;  /* 0x0000000f3e087810 */ /* 0x000fe20007ffe83f */
[----:B------:R-:W-:Y:S01]  /*51f0*/  HMMA.16816.F32 R76, R12, R18, R76 ;  /* 0x000000120c4c723c */ /* 0x000fe2000000184c */
[----:B------:R-:W-:-:S02]  /*5200*/  IABS R40, R40 ;  /* 0x0000002800287213 */ /* 0x000fc40000000000 */
[----:B------:R-:W-:Y:S02]  /*5210*/  FSEL R204, R20, -INF , !P4 ;  /* 0xff80000014cc7808 */ /* 0x000fe40006000000 */
[----:B------:R-:W-:Y:S01]  /*5220*/  IABS R8, R8 ;  /* 0x0000000800087213 */ /* 0x000fe20000000000 */
[----:B------:R-:W-:Y:S01]  /*5230*/  IMAD.MOV.U32 R20, RZ, RZ, R40 ;  /* 0x000000ffff147224 */ /* 0x000fe200078e0028 */
[----:B------:R-:W-:Y:S02]  /*5240*/  IADD3 R17, PT, PT, R192, 0x8, -R63 ;  /* 0x00000008c0117810 */ /* 0x000fe40007ffe83f */
[----:B------:R-:W-:Y:S02]  /*5250*/  FSEL R191, R191, -INF , !P1 ;  /* 0xff800000bfbf7808 */ /* 0x000fe40004800000 */
[----:B------:R-:W-:Y:S02]  /*5260*/  FSEL R204, R204, -INF , !P5 ;  /* 0xff800000cccc7808 */ /* 0x000fe40006800000 */
[----:B------:R-:W-:-:S02]  /*5270*/  FSEL R133, R22, -INF , !P0 ;  /* 0xff80000016857808 */ /* 0x000fc40004000000 */
[-C--:B------:R-:W-:Y:S02]  /*5280*/  ISETP.GT.AND P1, PT, R197, R9.reuse, PT ;  /* 0x00000009c500720c */ /* 0x080fe40003f24270 */
[C---:B------:R-:W-:Y:S02]  /*5290*/  ISETP.GE.AND P4, PT, R9.reuse, R196, PT ;  /* 0x000000c40900720c */ /* 0x040fe40003f86270 */
[----:B------:R-:W-:Y:S02]  /*52a0*/  ISETP.GE.AND P5, PT, R9, R194, PT ;  /* 0x000000c20900720c */ /* 0x000fe40003fa6270 */
[----:B------:R-:W-:Y:S02]  /*52b0*/  I2FP.F32.S32 R8, R8 ;  /* 0x0000000800087245 */ /* 0x000fe40000201400 */
[----:B------:R-:W-:Y:S02]  /*52c0*/  ISETP.GT.AND P0, PT, R195, R9, PT ;  /* 0x00000009c300720c */ /* 0x000fe40003f04270 */
[----:B------:R-:W-:Y:S01]  /*52d0*/  IADD3 R9, PT, PT, R62, 0x8, -R63 ;  /* 0x000000083e097810 */ /* 0x000fe20007ffe83f */
[----:B------:R-:W-:Y:S01]  /*52e0*/  FFMA.FTZ R23, R8, -UR13, R23 ;  /* 0x8000000d08177c23 */ /* 0x000fe20008010017 */
[----:B------:R-:W-:Y:S01]  /*52f0*/  IABS R17, R17 ;  /* 0x0000001100117213 */ /* 0x000fe20000000000 */
[C---:B------:R-:W-:Y:S01]  /*5300*/  VIADD R8, R32.reuse, 0x30 ;  /* 0x0000003020087836 */ /* 0x040fe20000000000 */
[----:B------:R-:W-:Y:S01]  /*5310*/  I2FP.F32.S32 R20, R20 ;  /* 0x0000001400147245 */ /* 0x000fe20000201400 */
[----:B------:R-:W-:Y:S01]  /*5320*/  VIADD R32, R32, 0x39 ;  /* 0x0000003920207836 */ /* 0x000fe20000000000 */
[----:B------:R-:W-:-:S02]  /*5330*/  IABS R9, R9 ;  /* 0x0000000900097213 */ /* 0x000fc40000000000 */
[----:B------:R-:W-:Y:S01]  /*5340*/  I2FP.F32.S32 R17, R17 ;  /* 0x0000001100117245 */ /* 0x000fe20000201400 */
[----:B------:R-:W-:Y:S01]  /*5350*/  FFMA.FTZ R20, R20, -UR13, R21 ;  /* 0x8000000d14147c23 */ /* 0x000fe20008010015 */
[----:B------:R-:W-:Y:S02]  /*5360*/  I2FP.F32.S32 R9, R9 ;  /* 0x0000000900097245 */ /* 0x000fe40000201400 */
[----:B------:R-:W-:Y:S01]  /*5370*/  FSEL R133, R133, -INF , !P3 ;  /* 0xff80000085857808 */ /* 0x000fe20005800000 */
[----:B------:R-:W-:Y:S01]  /*5380*/  FFMA.FTZ R17, R17, -UR13, R36 ;  /* 0x8000000d11117c23 */ /* 0x000fe20008010024 */
[----:B------:R-:W-:Y:S01]  /*5390*/  BAR.SYNC.DEFER_BLOCKING 0x0 ;  /* 0x0000000000007b1d */ /* 0x000fe20000010000 */
[----:B------:R-:W-:Y:S01]  /*53a0*/  ISETP.GT.AND P3, PT, R197, R8, PT ;  /* 0x00000008c500720c */ /* 0x000fe20003f64270 */
[----:B------:R-:W-:Y:S01]  /*53b0*/  FFMA.FTZ R9, R9, -UR13, R38 ;  /* 0x8000000d09097c23 */ /* 0x000fe20008010026 */
[----:B------:R-:W-:Y:S02]  /*53c0*/  IADD3 R6, PT, PT, R192, 0x7, -R63 ;  /* 0x00000007c0067810 */ /* 0x000fe40007ffe83f */
[----:B------:R-:W-:-:S02]  /*53d0*/  FSEL R20, R20, -INF , !P1 ;  /* 0xff80000014147808 */ /* 0x000fc40004800000 */
[----:B------:R-:W-:Y:S02]  /*53e0*/  FSEL R189, R23, -INF , !P0 ;  /* 0xff80000017bd7808 */ /* 0x000fe40004000000 */
[----:B------:R-:W-:Y:S02]  /*53f0*/  ISETP.GE.AND P1, PT, R8, R196, PT ;  /* 0x000000c40800720c */ /* 0x000fe40003f26270 */
[----:B------:R-:W-:Y:S02]  /*5400*/  ISETP.GT.AND P0, PT, R195, R8, PT ;  /* 0x00000008c300720c */ /* 0x000fe40003f04270 */
[----:B------:R-:W-:Y:S02]  /*5410*/  IABS R6, R6 ;  /* 0x0000000600067213 */ /* 0x000fe40000000000 */
[----:B------:R-:W-:Y:S02]  /*5420*/  FSEL R17, R17, -INF , !P3 ;  /* 0xff80000011117808 */ /* 0x000fe40005800000 */
[----:B------:R-:W-:-:S02]  /*5430*/  IADD3 R4, PT, PT, R62, 0x7, -R63 ;  /* 0x000000073e047810 */ /* 0x000fc40007ffe83f */
[----:B------:R-:W-:Y:S02]  /*5440*/  FSEL R189, R189, -INF , !P5 ;  /* 0xff800000bdbd7808 */ /* 0x000fe40006800000 */
[----:B------:R-:W-:Y:S02]  /*5450*/  FSEL R188, R17, -INF , !P1 ;  /* 0xff80000011bc7808 */ /* 0x000fe40004800000 */
[----:B------:R-:W-:Y:S02]  /*5460*/  I2FP.F32.S32 R6, R6 ;  /* 0x0000000600067245 */ /* 0x000fe40000201400 */
[----:B------:R-:W-:Y:S02]  /*5470*/  FSEL R177, R9, -INF , !P0 ;  /* 0xff80000009b17808 */ /* 0x000fe40004000000 */
[----:B------:R-:W-:Y:S01]  /*5480*/  ISETP.GT.AND P5, PT, R197, R5, PT ;  /* 0x00000005c500720c */ /* 0x000fe20003fa4270 */
[----:B------:R-:W-:Y:S01]  /*5490*/  FFMA.FTZ R6, R6, -UR13, R37 ;  /* 0x8000000d06067c23 */ /* 0x000fe20008010025 */
[----:B------:R-:W-:-:S02]  /*54a0*/  ISETP.GE.AND P3, PT, R5, R196, PT ;  /* 0x000000c40500720c */ /* 0x000fc40003f66270 */
[----:B------:R-:W-:Y:S02]  /*54b0*/  ISETP.GE.AND P1, PT, R5, R194, PT ;  /* 0x000000c20500720c */ /* 0x000fe40003f26270 */
[----:B------:R-:W-:Y:S01]  /*54c0*/  ISETP.GT.AND P0, PT, R195, R5, PT ;  /* 0x00000005c300720c */ /* 0x000fe20003f04270 */
[C-C-:B------:R-:W-:Y:S01]  /*54d0*/  IMAD.IADD R5, R62.reuse, 0x1, -R63.reuse ;  /* 0x000000013e057824 */ /* 0x140fe200078e0a3f */
[----:B------:R-:W-:Y:S02]  /*54e0*/  IABS R4, R4 ;  /* 0x0000000400047213 */ /* 0x000fe40000000000 */
[--C-:B------:R-:W-:Y:S02]  /*54f0*/  IADD3 R62, PT, PT, R62, -0x1, -R63.reuse ;  /* 0xffffffff3e3e7810 */ /* 0x100fe40007ffe83f */
[----:B------:R-:W-:Y:S02]  /*5500*/  I2FP.F32.S32 R4, R4 ;  /* 0x0000000400047245 */ /* 0x000fe40000201400 */
[----:B------:R-:W-:-:S02]  /*5510*/  IADD3 R63, PT, PT, R192, -0x1, -R63 ;  /* 0xffffffffc03f7810 */ /* 0x000fc40007ffe83f */
[----:B------:R-:W-:Y:S01]  /*5520*/  IABS R5, R5 ;  /* 0x0000000500057213 */ /* 0x000fe20000000000 */
[----:B------:R-:W-:Y:S01]  /*5530*/  FFMA.FTZ R4, R4, -UR13, R39 ;  /* 0x8000000d04047c23 */ /* 0x000fe20008010027 */
[----:B------:R-:W-:Y:S02]  /*5540*/  FSEL R6, R6, -INF , !P5 ;  /* 0xff80000006067808 */ /* 0x000fe40006800000 */
[----:B------:R-:W-:Y:S02]  /*5550*/  IABS R7, R7 ;  /* 0x0000000700077213 */ /* 0x000fe40000000000 */
[----:B------:R-:W-:Y:S02]  /*5560*/  IABS R63, R63 ;  /* 0x0000003f003f7213 */ /* 0x000fe40000000000 */
[----:B------:R-:W-:Y:S02]  /*5570*/  I2FP.F32.S32 R5, R5 ;  /* 0x0000000500057245 */ /* 0x000fe40000201400 */
[----:B------:R-:W-:-:S02]  /*5580*/  IABS R62, R62 ;  /* 0x0000003e003e7213 */ /* 0x000fc40000000000 */
[----:B------:R-:W-:Y:S01]  /*5590*/  FSEL R180, R6, -INF , !P3 ;  /* 0xff80000006b47808 */ /* 0x000fe20005800000 */
[----:B------:R-:W-:Y:S01]  /*55a0*/  FFMA.FTZ R5, R5, -UR13, R78 ;  /* 0x8000000d05057c23 */ /* 0x000fe2000801004e */
[----:B------:R-:W-:Y:S02]  /*55b0*/  FSEL R202, R20, -INF , !P4 ;  /* 0xff80000014ca7808 */ /* 0x000fe40006000000 */
[----:B------:R-:W-:Y:S02]  /*55c0*/  I2FP.F32.S32 R7, R7 ;  /* 0x0000000700077245 */ /* 0x000fe40000201400 */
[----:B------:R-:W-:Y:S02]  /*55d0*/  I2FP.F32.S32 R6, R63 ;  /* 0x0000003f00067245 */ /* 0x000fe40000201400 */
[----:B------:R-:W-:Y:S01]  /*55e0*/  ISETP.GE.AND P4, PT, R8, R194, PT ;  /* 0x000000c20800720c */ /* 0x000fe20003f86270 */
[----:B------:R-:W-:Y:S01]  /*55f0*/  FFMA.FTZ R7, R7, -UR13, R76 ;  /* 0x8000000d07077c23 */ /* 0x000fe2000801004c */
[----:B------:R-:W-:Y:S01]  /*5600*/  FSEL R4, R4, -INF , !P0 ;  /* 0xff80000004047808 */ /* 0x000fe20004000000 */
[----:B------:R-:W-:Y:S01]  /*5610*/  FFMA.FTZ R6, R6, -UR13, R77 ;  /* 0x8000000d06067c23 */ /* 0x000fe2000801004d */
[----:B------:R-:W-:-:S02]  /*5620*/  I2FP.F32.S32 R62, R62 ;  /* 0x0000003e003e7245 */ /* 0x000fc40000201400 */
[-C--:B------:R-:W-:Y:S02]  /*5630*/  ISETP.GT.AND P0, PT, R195, R61.reuse, PT ;  /* 0x0000003dc300720c */ /* 0x080fe40003f04270 */
[----:B------:R-:W-:Y:S01]  /*5640*/  FSEL R177, R177, -INF , !P4 ;  /* 0xff800000b1b17808 */ /* 0x000fe20006000000 */
[----:B------:R-:W-:Y:S01]  /*5650*/  FFMA.FTZ R62, R62, -UR13, R79 ;  /* 0x8000000d3e3e7c23 */ /* 0x000fe2000801004f */
        /* <DEDUP_REMOVED lines=8> */
[----:B------:R-:W-:Y:S02]  /*56e0*/  ISETP.GE.AND P3, PT, R61, R194, PT ;  /* 0x000000c23d00720c */ /* 0x000fe40003f66270 */
[----:B------:R-:W-:-:S02]  /*56f0*/  ISETP.GE.AND P4, PT, R32, R196, PT ;  /* 0x000000c42000720c */ /* 0x000fc40003f86270 */
[----:B------:R-:W-:Y:S02]  /*5700*/  ISETP.GE.AND P1, PT, R32, R194, PT ;  /* 0x000000c22000720c */ /* 0x000fe40003f26270 */
[----:B------:R-:W-:Y:S02]  /*5710*/  FSEL R62, R62, -INF , !P0 ;  /* 0xff8000003e3e7808 */ /* 0x000fe40004000000 */
[----:B------:R-:W-:Y:S02]  /*5720*/  FSEL R178, R7, -INF , !P5 ;  /* 0xff80000007b27808 */ /* 0x000fe40006800000 */
[----:B------:R-:W-:Y:S02]  /*5730*/  FSEL R173, R5, -INF , !P3 ;  /* 0xff80000005ad7808 */ /* 0x000fe40005800000 */
[----:B------:R-:W-:Y:S02]  /*5740*/  FSEL R176, R6, -INF , !P4 ;  /* 0xff80000006b07808 */ /* 0x000fe40006000000 */
[----:B------:R-:W-:Y:S01]  /*5750*/  FSEL R171, R62, -INF , !P1 ;  /* 0xff8000003eab7808 */ /* 0x000fe20004800000 */
[----:B------:R-:W-:Y:S06]  /*5760*/  BRA.U !UP0, `(.L_x_5036) ;  /* 0x0000000908547547 */ /* 0x000fec000b800000 */
        /* <DEDUP_REMOVED lines=11> */
.L_x_5037:
[----:B------:R-:W1:Y:S01]  /*5820*/  LDC R5, c[0x0][0x4f0] ;  /* 0x00013c00ff057b82 */ /* 0x000e620000000800 */
[----:B------:R-:W-:Y:S01]  /*5830*/  UIADD3 UR6, UPT, UPT, UR28, -0x40, URZ ;  /* 0xffffffc01c067890 */ /* 0x000fe2000fffe0ff */
[----:B------:R-:W-:-:S05]  /*5840*/  IMAD.U32 R8, RZ, RZ, UR28 ;  /* 0x0000001cff087e24 */ /* 0x000fca000f8e00ff */
[----:B------:R-:W-:Y:S02]  /*5850*/  MOV R6, UR6 ;  /* 0x0000000600067c02 */ /* 0x000fe40008000f00 */
[----:B------:R-:W-:Y:S02]  /*5860*/  IABS R8, R8 ;  /* 0x0000000800087213 */ /* 0x000fe40000000000 */
[----:B------:R-:W-:Y:S02]  /*5870*/  IABS R6, R6 ;  /* 0x0000000600067213 */ /* 0x000fe40000000000 */
        /* <DEDUP_REMOVED lines=13> */
[C---:B------:R-:W-:Y:S01]  /*5950*/  IMAD R7, R4.reuse, R7, R6 ;  /* 0x0000000704077224 */ /* 0x040fe200078e0206 */
        /* <DEDUP_REMOVED lines=11> */
[C---:B------:R-:W-:Y:S01]  /*5a10*/  LOP3.LUT R4, R5.reuse, UR6, RZ, 0x3c, !PT ;  /* 0x0000000605047c12 */ /* 0x040fe2000f8e3cff */
[----:B------:R-:W1:Y:S01]  /*5a20*/  LDCU.64 UR6, c[0x0][0x3a0] ;  /* 0x00007400ff0677ac */ /* 0x000e620008000a00 */
        /* <DEDUP_REMOVED lines=17> */
[C---:B------:R-:W-:Y:S01]  /*5b40*/  IMAD R5, R6.reuse, R134, R5 ;  /* 0x0000008606057224 */ /* 0x040fe200078e0205 */
[----:B--2---:R-:W-:Y:S01]  /*5b50*/  IADD3 R4, PT, PT, R9, -R4, RZ ;  /* 0x8000000409047210 */ /* 0x004fe20007ffe0ff */
[----:B------:R-:W-:-:S03]  /*5b60*/  IMAD.WIDE.U32 R8, R6, UR12, RZ ;  /* 0x0000000c06087c25 */ /* 0x000fc6000f8e00ff */
[----:B------:R-:W-:Y:S01]  /*5b70*/  SHF.R.S32.HI R6, RZ, 0x1f, R4 ;  /* 0x0000001fff067819 */ /* 0x000fe20000011404 */
[----:B------:R-:W-:-:S04]  /*5b80*/  IMAD.IADD R9, R9, 0x1, R5 ;  /* 0x0000000109097824 */ /* 0x000fc800078e0205 */
[----:B-1----:R-:W-:Y:S02]  /*5b90*/  IMAD R5, R6, UR6, RZ ;  /* 0x0000000606057c24 */ /* 0x002fe4000f8e02ff */
[----:B------:R-:W-:-:S04]  /*5ba0*/  IMAD.WIDE.U32 R8, R4, UR6, R8 ;  /* 0x0000000604087c25 */ /* 0x000fc8000f8e0008 */
[----:B------:R-:W-:Y:S01]  /*5bb0*/  IMAD R5, R4, UR7, R5 ;  /* 0x0000000704057c24 */ /* 0x000fe2000f8e0205 */
[----:B------:R-:W-:-:S04]  /*5bc0*/  LEA R198, P0, R8, R198, 0x1 ;  /* 0x000000c608c67211 */ /* 0x000fc800078008ff */
[----:B------:R-:W-:-:S04]  /*5bd0*/  IADD3 R5, PT, PT, R9, R5, RZ ;  /* 0x0000000509057210 */ /* 0x000fc80007ffe0ff */
[----:B------:R-:W-:-:S07]  /*5be0*/  LEA.HI.X R199, R8, R199, R5, 0x1, P0 ;  /* 0x000000c708c77211 */ /* 0x000fce00000f0c05 */
.L_x_5038:
[----:B------:R-:W1:Y:S01]  /*5bf0*/  LDCU UR6, c[0x0][0x440] ;  /* 0x00008800ff0677ac */ /* 0x000e620008000800 */
[----:B------:R-:W-:Y:S02]  /*5c00*/  IMAD.U32 R7, RZ, RZ, UR4 ;  /* 0x00000004ff077e24 */ /* 0x000fe4000f8e00ff */
[----:B------:R-:W-:Y:S01]  /*5c10*/  IMAD.U32 R5, RZ, RZ, UR12 ;  /* 0x0000000cff057e24 */ /* 0x000fe2000f8e00ff */
[----:B------:R-:W-:Y:S02]  /*5c20*/  USHF.L.U32 UR4, UR12, 0x5, URZ ;  /* 0x000000050c047899 */ /* 0x000fe400080006ff */
[----:B------:R-:W-:Y:S02]  /*5c30*/  LEA R6, P0, R7, R198, 0x1 ;  /* 0x000000c607067211 */ /* 0x000fe400078008ff */
[----:B------:R-:W-:Y:S02]  /*5c40*/  SHF.L.U64.HI R5, R5, 0x5, R134 ;  /* 0x0000000505057819 */ /* 0x000fe40000010286 */
[----:B------:R-:W-:-:S02]  /*5c50*/  LEA.HI.X R7, R7, R199, R94, 0x1, P0 ;  /* 0x000000c707077211 */ /* 0x000fc400000f0c5e */
[----:B------:R-:W-:-:S05]  /*5c60*/  IADD3 R10, P0, PT, R6, UR4, RZ ;  /* 0x00000004060a7c10 */ /* 0x000fca000ff1e0ff */
[----:B------:R-:W-:Y:S01]  /*5c70*/  IMAD.X R11, R5, 0x1, R7, P0 ;  /* 0x00000001050b7824 */ /* 0x000fe200000e0607 */
[----:B-1----:R-:W-:Y:S02]  /*5c80*/  ISETP.GE.AND P3, PT, R212, UR6, PT ;  /* 0x00000006d4007c0c */ /* 0x002fe4000bf66270 */
[----:B------:R-:W-:Y:S02]  /*5c90*/  ISETP.GE.AND P4, PT, R184, UR6, PT ;  /* 0x00000006b8007c0c */ /* 0x000fe4000bf86270 */
[----:B------:R-:W-:Y:S02]  /*5ca0*/  ISETP.GE.AND P1, PT, R210, UR6, PT ;  /* 0x00000006d2007c0c */ /* 0x000fe4000bf26270 */
[----:B------:R-:W-:-:S05]  /*5cb0*/  IADD3 R4, P0, PT, R10, UR4, RZ ;  /* 0x000000040a047c10 */ /* 0x000fca000ff1e0ff */
[----:B------:R-:W-:Y:S02]  /*5cc0*/  IMAD.X R5, R5, 0x1, R11, P0 ;  /* 0x0000000105057824 */ /* 0x000fe400000e060b */
        /* <DEDUP_REMOVED lines=63> */
.L_x_5036:
[----:B-1----:R-:W-:Y:S01]  /*60c0*/  FMNMX3.FTZ R5, R60, R34, R56, !PT ;  /* 0x000000223c057276 */ /* 0x002fe20007810038 */
[----:B------:R-:W1:Y:S01]  /*60d0*/  LDCU UR4, c[0x0][0x45c] ;  /* 0x00008b80ff0477ac */ /* 0x000e620008000800 */
[----:B------:R-:W-:Y:S02]  /*60e0*/  FMNMX3.FTZ R6, R33, R35, R57, !PT ;  /* 0x0000002321067276 */ /* 0x000fe40007810039 */
[----:B------:R-:W-:Y:S01]  /*60f0*/  FMNMX3.FTZ R5, R5, R58, R24, !PT ;  /* 0x0000003a05057276 */ /* 0x000fe20007810018 */
[----:B------:R-:W-:Y:S01]  /*6100*/  UISETP.GT.U32.AND UP0, UPT, UR14, UR16, UPT ;  /* 0x000000100e00728c */ /* 0x000fe2000bf04070 */
        /* <DEDUP_REMOVED lines=54> */
[----:B------:R-:W-:Y:S01]  /*6470*/  MUFU.EX2 R172, R172 ;  /* 0x000000ac00ac7308 */ /* 0x000fe20000000800 */
[--C-:B------:R-:W-:Y:S01]  /*6480*/  FFMA.FTZ R159, R26, UR4, -R179.reuse ;  /* 0x000000041a9f7c23 */ /* 0x100fe200080108b3 */
[--C-:B------:R-:W-:Y:S01]  /*6490*/  FFMA.FTZ R160, R30, UR4, -R179.reuse ;  /* 0x000000041ea07c23 */ /* 0x100fe200080108b3 */
[--C-:B------:R-:W-:Y:S01]  /*64a0*/  FFMA.FTZ R151, R28, UR4, -R179.reuse ;  /* 0x000000041c977c23 */ /* 0x100fe200080108b3 */
[----:B------:R-:W2:Y:S01]  /*64b0*/  MUFU.EX2 R167, R167 ;  /* 0x000000a700a77308 */ /* 0x000ea20000000800 */
[--C-:B------:R-:W-:Y:S01]  /*64c0*/  FFMA.FTZ R162, R25, UR4, -R174.reuse ;  /* 0x0000000419a27c23 */ /* 0x100fe200080108ae */
[--C-:B------:R-:W-:Y:S01]  /*64d0*/  FFMA.FTZ R157, R31, UR4, -R174.reuse ;  /* 0x000000041f9d7c23 */ /* 0x100fe200080108ae */
[--C-:B------:R-:W-:Y:S01]  /*64e0*/  FFMA.FTZ R158, R29, UR4, -R174.reuse ;  /* 0x000000041d9e7c23 */ /* 0x100fe200080108ae */
[----:B------:R-:W-:Y:S01]  /*64f0*/  MUFU.EX2 R168, R168 ;  /* 0x000000a800a87308 */ /* 0x000fe20000000800 */
[--C-:B------:R-:W-:Y:S01]  /*6500*/  FFMA.FTZ R149, R27, UR4, -R174.reuse ;  /* 0x000000041b957c23 */ /* 0x100fe200080108ae */
[----:B------:R-:W3:Y:S01]  /*6510*/  LDSM.16.MT88.4 R8, [R169+0x10800] ;  /* 0x01080000a908783b */ /* 0x000ee20000004200 */
[----:B------:R-:W-:Y:S01]  /*6520*/  FFMA.FTZ R173, R173, UR4, -R174 ;  /* 0x00000004adad7c23 */ /* 0x000fe200080108ae */
[----:B------:R-:W4:Y:S01]  /*6530*/  MUFU.EX2 R163, R163 ;  /* 0x000000a300a37308 */ /* 0x000f220000000800 */
[--C-:B------:R-:W-:Y:S01]  /*6540*/  FFMA.FTZ R213, R176, UR4, -R179.reuse ;  /* 0x00000004b0d57c23 */ /* 0x100fe200080108b3 */
[----:B------:R-:W5:Y:S01]  /*6550*/  LDSM.16.MT88.4 R20, [R169+0xe800] ;  /* 0x00e80000a914783b */ /* 0x000f620000004200 */
[----:B------:R-:W-:Y:S01]  /*6560*/  FFMA.FTZ R188, R188, UR4, -R179 ;  /* 0x00000004bcbc7c23 */ /* 0x000fe200080108b3 */
[----:B------:R-:W-:Y:S01]  /*6570*/  MUFU.EX2 R170, R170 ;  /* 0x000000aa00aa7308 */ /* 0x000fe20000000800 */
[----:B--2---:R-:W-:Y:S01]  /*6580*/  F2FP.F16.F32.PACK_AB R96, R167, R172 ;  /* 0x000000aca760723e */ /* 0x004fe200000000ff */
[----:B------:R-:W2:Y:S02]  /*6590*/  LDSM.16.MT88.4 R152, [R208+0xc800] ;  /* 0x00c80000d098783b */ /* 0x000ea40000004200 */
[----:B------:R-:W1:Y:S01]  /*65a0*/  MUFU.EX2 R165, R165 ;  /* 0x000000a500a57308 */ /* 0x000e620000000800 */
[----:B------:R-:W-:Y:S01]  /*65b0*/  FADD.FTZ R167, R172, R167 ;  /* 0x000000a7aca77221 */ /* 0x000fe20000010000 */
[----:B------:R-:W2:Y:S02]  /*65c0*/  LDSM.16.MT88.4 R144, [R208+0xe800] ;  /* 0x00e80000d090783b */ /* 0x000ea40000004200 */
[----:B------:R-:W-:Y:S01]  /*65d0*/  MUFU.EX2 R166, R166 ;  /* 0x000000a600a67308 */ /* 0x000fe20000000800 */
[C---:B----4-:R-:W-:Y:S01]  /*65e0*/  F2FP.F16.F32.PACK_AB R98, R163.reuse, R168 ;  /* 0x000000a8a362723e */ /* 0x050fe200000000ff */
[----:B------:R-:W-:Y:S02]  /*65f0*/  LDSM.16.MT88.4 R28, [R190+0xc800] ;  /* 0x00c80000be1c783b */ /* 0x000fe40000004200 */
[----:B------:R-:W4:Y:S01]  /*6600*/  MUFU.EX2 R161, R161 ;  /* 0x000000a100a17308 */ /* 0x000f220000000800 */
[----:B------:R-:W-:Y:S01]  /*6610*/  FADD.FTZ R168, R168, R167 ;  /* 0x000000a7a8a87221 */ /* 0x000fe20000010000 */
[----:B------:R-:W-:Y:S02]  /*6620*/  LDSM.16.MT88.4 R32, [R209+0xc800] ;  /* 0x00c80000d120783b */ /* 0x000fe40000004200 */
[----:B------:R-:W-:Y:S01]  /*6630*/  MUFU.EX2 R164, R164 ;  /* 0x000000a400a47308 */ /* 0x000fe20000000800 */
[----:B------:R-:W-:Y:S01]  /*6640*/  FADD.FTZ R163, R163, R168 ;  /* 0x000000a8a3a37221 */ /* 0x000fe20000010000 */
[----:B-1----:R-:W-:Y:S01]  /*6650*/  F2FP.F16.F32.PACK_AB R97, R165, R170 ;  /* 0x000000aaa561723e */ /* 0x002fe200000000ff */
[----:B------:R-:W-:Y:S01]  /*6660*/  LDSM.16.MT88.4 R12, [R190+0xe800] ;  /* 0x00e80000be0c783b */ /* 0x000fe20000004200 */
[----:B------:R-:W1:Y:S01]  /*6670*/  MUFU.EX2 R159, R159 ;  /* 0x0000009f009f7308 */ /* 0x000e620000000800 */
[----:B------:R-:W-:-:S02]  /*6680*/  FADD.FTZ R165, R170, R165 ;  /* 0x000000a5aaa57221 */ /* 0x000fc40000010000 */
[----:B------:R-:W-:Y:S01]  /*6690*/  LDSM.16.MT88.4 R136, [R169+0xc800] ;  /* 0x00c80000a988783b */ /* 0x000fe20000004200 */
[----:B------:R-:W-:Y:S01]  /*66a0*/  MUFU.EX2 R160, R160 ;  /* 0x000000a000a07308 */ /* 0x000fe20000000800 */
[C---:B----4-:R-:W-:Y:S02]  /*66b0*/  F2FP.F16.F32.PACK_AB R99, R161.reuse, R166 ;  /* 0x000000a6a163723e */ /* 0x050fe400000000ff */
[----:B------:R-:W-:Y:S01]  /*66c0*/  LDSM.16.MT88.4 R140, [R208+0x10800] ;  /* 0x01080000d08c783b */ /* 0x000fe20000004200 */
[----:B------:R-:W-:Y:S01]  /*66d0*/  MUFU.EX2 R151, R151 ;  /* 0x0000009700977308 */ /* 0x000fe20000000800 */
[----:B------:R-:W-:Y:S02]  /*66e0*/  FADD.FTZ R166, R166, R165 ;  /* 0x000000a5a6a67221 */ /* 0x000fe40000010000 */
[----:B------:R-:W-:Y:S01]  /*66f0*/  LDSM.16.MT88.4 R24, [R209+0x10800] ;  /* 0x01080000d118783b */ /* 0x000fe20000004200 */
[----:B------:R-:W-:Y:S01]  /*6700*/  MUFU.EX2 R162, R162 ;  /* 0x000000a200a27308 */ /* 0x000fe20000000800 */
[----:B------:R-:W-:Y:S01]  /*6710*/  HMMA.16816.F32 R52, R96, R56, RZ ;  /* 0x000000386034723c */ /* 0x000fe200000018ff */
[----:B------:R-:W-:-:S02]  /*6720*/  FADD.FTZ R161, R161, R166 ;  /* 0x000000a6a1a17221 */ /* 0x000fc40000010000 */
[----:B------:R-:W4:Y:S04]  /*6730*/  MUFU.EX2 R157, R157 ;  /* 0x0000009d009d7308 */ /* 0x000f280000000800 */
        /* <DEDUP_REMOVED lines=42> */
[C---:B-----5:R-:W-:Y:S08]  /*69e0*/  HMMA.16816.F32 R36, R4.reuse, R20, R36 ;  /* 0x000000140424723c */ /* 0x060ff00000001824 */
[C---:B------:R-:W-:Y:S01]  /*69f0*/  HMMA.16816.F32 R40, R4.reuse, R22, R40 ;  /* 0x000000160428723c */ /* 0x040fe20000001828 */
[----:B------:R-:W4:Y:S07]  /*6a00*/  LDSM.16.MT88.4 R20, [R209+0xd000] ;  /* 0x00d00000d114783b */ /* 0x000f2e0000004200 */
[----:B--2---:R-:W-:Y:S01]  /*6a10*/  HMMA.16816.F32 R120, R4, R152, R120 ;  /* 0x000000980478723c */ /* 0x004fe20000001878 */
[----:B------:R-:W-:Y:S01]  /*6a20*/  FFMA.FTZ R153, R216, UR4, -R179 ;  /* 0x00000004d8997c23 */ /* 0x000fe200080108b3 */
[----:B------:R-:W-:Y:S01]  /*6a30*/  FFMA.FTZ R152, R189, UR4, -R174 ;  /* 0x00000004bd987c23 */ /* 0x000fe200080108ae */
[----:B------:R-:W-:-:S04]  /*6a40*/  IADD3 R189, PT, PT, R156, R169, RZ ;  /* 0x000000a99cbd7210 */ /* 0x000fc80007ffe0ff */
[----:B------:R-:W-:Y:S01]  /*6a50*/  MUFU.EX2 R153, R153 ;  /* 0x0000009900997308 */ /* 0x000fe20000000800 */
[C---:B------:R-:W-:Y:S01]  /*6a60*/  HMMA.16816.F32 R116, R4.reuse, R154, R116 ;  /* 0x0000009a0474723c */ /* 0x040fe20000001874 */
[--C-:B------:R-:W-:Y:S01]  /*6a70*/  FFMA.FTZ R154, R191, UR4, -R174.reuse ;  /* 0x00000004bf9a7c23 */ /* 0x100fe200080108ae */
[--C-:B------:R-:W-:Y:S01]  /*6a80*/  FFMA.FTZ R155, R133, UR4, -R174.reuse ;  /* 0x00000004859b7c23 */ /* 0x100fe200080108ae */
[----:B------:R-:W-:Y:S01]  /*6a90*/  MUFU.EX2 R152, R152 ;  /* 0x0000009800987308 */ /* 0x000fe20000000800 */
[----:B------:R-:W-:Y:S01]  /*6aa0*/  MOV R133, 0x20 ;  /* 0x0000002000857802 */ /* 0x000fe20000000f00 */
[--C-:B------:R-:W-:Y:S02]  /*6ab0*/  FFMA.FTZ R191, R180, UR4, -R179.reuse ;  /* 0x00000004b4bf7c23 */ /* 0x100fe400080108b3 */
[----:B------:R-:W-:Y:S01]  /*6ac0*/  MUFU.EX2 R154, R154 ;  /* 0x0000009a009a7308 */ /* 0x000fe20000000800 */
[C---:B------:R-:W-:Y:S01]  /*6ad0*/  HMMA.16816.F32 R44, R4.reuse, R144, R44 ;  /* 0x00000090042c723c */ /* 0x040fe2000000182c */
[--C-:B------:R-:W-:Y:S01]  /*6ae0*/  FFMA.FTZ R144, R214, UR4, -R179.reuse ;  /* 0x00000004d6907c23 */ /* 0x100fe200080108b3 */
[--C-:B------:R-:W-:Y:S01]  /*6af0*/  FFMA.FTZ R145, R202, UR4, -R179.reuse ;  /* 0x00000004ca917c23 */ /* 0x100fe200080108b3 */
[----:B------:R-:W-:Y:S01]  /*6b00*/  IADD3 R202, PT, PT, R156, R169, RZ ;  /* 0x000000a99cca7210 */ /* 0x000fe20007ffe0ff */
[----:B------:R-:W-:Y:S04]  /*6b10*/  MUFU.EX2 R155, R155 ;  /* 0x0000009b009b7308 */ /* 0x000fe80000000800 */
[C---:B------:R-:W-:Y:S01]  /*6b20*/  HMMA.16816.F32 R48, R4.reuse, R146, R48 ;  /* 0x000000920430723c */ /* 0x040fe20000001830 */
[----:B------:R-:W-:Y:S01]  /*6b30*/  FFMA.FTZ R146, R204, UR4, -R179 ;  /* 0x00000004cc927c23 */ /* 0x000fe200080108b3 */
[----:B------:R-:W-:Y:S01]  /*6b40*/  FFMA.FTZ R147, R205, UR4, -R174 ;  /* 0x00000004cd937c23 */ /* 0x000fe200080108ae */
[----:B------:R-:W2:Y:S04]  /*6b50*/  MUFU.EX2 R144, R144 ;  /* 0x0000009000907308 */ /* 0x000ea80000000800 */
[----:B------:R-:W-:Y:S01]  /*6b60*/  MUFU.EX2 R146, R146 ;  /* 0x0000009200927308 */ /* 0x000fe20000000800 */
[C---:B-1----:R-:W-:Y:S03]  /*6b70*/  HMMA.16816.F32 R92, R4.reuse, R16, R92 ;  /* 0x00000010045c723c */ /* 0x042fe6000000185c */
[----:B------:R-:W-:Y:S04]  /*6b80*/  MUFU.EX2 R145, R145 ;  /* 0x0000009100917308 */ /* 0x000fe80000000800 */
[----:B------:R-:W1:Y:S01]  /*6b90*/  MUFU.EX2 R147, R147 ;  /* 0x0000009300937308 */ /* 0x000e620000000800 */
[C---:B------:R-:W-:Y:S01]  /*6ba0*/  HMMA.16816.F32 R96, R4.reuse, R18, R96 ;  /* 0x000000120460723c */ /* 0x040fe20000001860 */
[----:B------:R-:W5:Y:S02]  /*6bb0*/  LDSM.16.MT88.4 R16, [R202+0x11000] ;  /* 0x01100000ca10783b */ /* 0x000f640000004200 */
[----:B------:R-:W-:Y:S04]  /*6bc0*/  MUFU.EX2 R180, R188 ;  /* 0x000000bc00b47308 */ /* 0x000fe80000000800 */
[----:B------:R-:W5:Y:S01]  /*6bd0*/  MUFU.EX2 R191, R191 ;  /* 0x000000bf00bf7308 */ /* 0x000f620000000800 */
        /* <DEDUP_REMOVED lines=17> */
[----:B--2---:R-:W-:Y:S01]  /*6cf0*/  F2FP.F16.F32.PACK_AB R4, R153, R144 ;  /* 0x000000909904723e */ /* 0x004fe200000000ff */
[----:B------:R-:W-:Y:S01]  /*6d00*/  LDSM.16.MT88.4 R24, [R190+0xf000] ;  /* 0x00f00000be18783b */ /* 0x000fe20000004200 */
[----:B-1----:R-:W-:Y:S01]  /*6d10*/  F2FP.F16.F32.PACK_AB R5, R154, R147 ;  /* 0x000000939a05723e */ /* 0x002fe200000000ff */
[----:B------:R-:W-:Y:S01]  /*6d20*/  FADD.FTZ R144, R144, R151 ;  /* 0x0000009790907221 */ /* 0x000fe20000010000 */
[----:B------:R-:W-:-:S02]  /*6d30*/  F2FP.F16.F32.PACK_AB R6, R145, R146 ;  /* 0x000000929106723e */ /* 0x000fc400000000ff */
[----:B------:R-:W-:Y:S01]  /*6d40*/  F2FP.F16.F32.PACK_AB R7, R152, R155 ;  /* 0x0000009b9807723e */ /* 0x000fe200000000ff */
[----:B------:R-:W-:-:S04]  /*6d50*/  FADD.FTZ R153, R153, R144 ;  /* 0x0000009099997221 */ /* 0x000fc80000010000 */
[----:B------:R-:W-:Y:S02]  /*6d60*/  FADD.FTZ R146, R146, R153 ;  /* 0x0000009992927221 */ /* 0x000fe40000010000 */
[----:B---3--:R-:W-:Y:S02]  /*6d70*/  HMMA.16816.F32 R104, R4, R8, R104 ;  /* 0x000000080468723c */ /* 0x008fe40000001868 */
[----:B------:R-:W-:-:S06]  /*6d80*/  FADD.FTZ R145, R145, R146 ;  /* 0x0000009291917221 */ /* 0x000fcc0000010000 */
[C---:B------:R-:W-:Y:S01]  /*6d90*/  HMMA.16816.F32 R100, R4.reuse, R10, R100 ;  /* 0x0000000a0464723c */ /* 0x040fe20000001864 */
[----:B------:R-:W1:Y:S07]  /*6da0*/  LDSM.16.MT88.4 R8, [R169+0x11000] ;  /* 0x01100000a908783b */ /* 0x000e6e0000004200 */
[C---:B----4-:R-:W-:Y:S08]  /*6db0*/  HMMA.16816.F32 R112, R4.reuse, R20, R112 ;  /* 0x000000140470723c */ /* 0x050ff00000001870 */
[C---:B------:R-:W-:Y:S01]  /*6dc0*/  HMMA.16816.F32 R108, R4.reuse, R22, R108 ;  /* 0x00000016046c723c */ /* 0x040fe2000000186c */
[----:B------:R-:W2:Y:S07]  /*6dd0*/  LDSM.16.MT88.4 R20, [R169+0xd000] ;  /* 0x00d00000a914783b */ /* 0x000eae0000004200 */
[----:B-----5:R-:W-:Y:S01]  /*6de0*/  HMMA.16816.F32 R84, R4, R16, R84 ;  /* 0x000000100454723c */ /* 0x020fe20000001854 */
[----:B------:R-:W-:-:S04]  /*6df0*/  SEL R16, R133, 0xffffffe0, !P6 ;  /* 0xffffffe085107807 */ /* 0x000fc80007000000 */
[----:B------:R-:W-:-:S03]  /*6e00*/  IADD3 R189, PT, PT, R16, R189, RZ ;  /* 0x000000bd10bd7210 */ /* 0x000fc60007ffe0ff */
[C---:B------:R-:W-:Y:S08]  /*6e10*/  HMMA.16816.F32 R52, R4.reuse, R12, R52 ;  /* 0x0000000c0434723c */ /* 0x040ff00000001834 */
[C---:B------:R-:W-:Y:S01]  /*6e20*/  HMMA.16816.F32 R56, R4.reuse, R14, R56 ;  /* 0x0000000e0438723c */ /* 0x040fe20000001838 */
[----:B------:R-:W3:Y:S07]  /*6e30*/  LDSM.16.MT88.4 R12, [R169+0xf000] ;  /* 0x00f00000a90c783b */ /* 0x000eee0000004200 */
[C---:B------:R-:W-:Y:S01]  /*6e40*/  HMMA.16816.F32 R88, R4.reuse, R18, R88 ;  /* 0x000000120458723c */ /* 0x040fe20000001858 */
[----:B------:R-:W4:Y:S07]  /*6e50*/  LDSM.16.MT88.4 R16, [R189+0x11000] ;  /* 0x01100000bd10783b */ /* 0x000f2e0000004200 */
[----:B-1----:R-:W-:Y:S01]  /*6e60*/  HMMA.16816.F32 R68, R4, R8, R68 ;  /* 0x000000080444723c */ /* 0x002fe20000001844 */
[----:B------:R-:W-:-:S07]  /*6e70*/  SEL R8, R133, 0xffffffe0, !P6 ;  /* 0xffffffe085087807 */ /* 0x000fce0007000000 */
[C---:B--2---:R-:W-:Y:S01]  /*6e80*/  HMMA.16816.F32 R128, R4.reuse, R20, R128 ;  /* 0x000000140480723c */ /* 0x044fe20000001880 */
[--C-:B------:R-:W-:Y:S01]  /*6e90*/  FFMA.FTZ R20, R177, UR4, -R174.reuse ;  /* 0x00000004b1147c23 */ /* 0x100fe200080108ae */
[----:B------:R-:W-:Y:S01]  /*6ea0*/  IADD3 R177, PT, PT, R8, R169, RZ ;  /* 0x000000a908b17210 */ /* 0x000fe20007ffe0ff */
[----:B------:R-:W-:Y:S01]  /*6eb0*/  FFMA.FTZ R21, R178, UR4, -R179 ;  /* 0x00000004b2157c23 */ /* 0x000fe200080108b3 */
[--C-:B------:R-:W-:Y:S01]  /*6ec0*/  FFMA.FTZ R178, R175, UR4, -R174.reuse ;  /* 0x00000004afb27c23 */ /* 0x100fe200080108ae */
[----:B------:R-:W-:Y:S01]  /*6ed0*/  FFMA.FTZ R174, R171, UR4, -R174 ;  /* 0x00000004abae7c23 */ /* 0x000fe200080108ae */
[----:B------:R-:W-:Y:S02]  /*6ee0*/  MUFU.EX2 R175, R20 ;  /* 0x0000001400af7308 */ /* 0x000fe40000000800 */
[C---:B------:R-:W-:Y:S01]  /*6ef0*/  HMMA.16816.F32 R72, R4.reuse, R10, R72 ;  /* 0x0000000a0448723c */ /* 0x040fe20000001848 */
[----:B------:R-:W1:Y:S01]  /*6f00*/  LDSM.16.MT88.4 R8, [R177+0xf800] ;  /* 0x00f80000b108783b */ /* 0x000e620000004200 */
[----:B------:R2:W-:Y:S04]  /*6f10*/  MUFU.EX2 R176, R21 ;  /* 0x0000001500b07308 */ /* 0x0005e80000000800 */
[----:B------:R-:W5:Y:S02]  /*6f20*/  MUFU.EX2 R178, R178 ;  /* 0x000000b200b27308 */ /* 0x000f640000000800 */
[C---:B------:R-:W-:Y:S02]  /*6f30*/  HMMA.16816.F32 R44, R4.reuse, R32, R44 ;  /* 0x00000020042c723c */ /* 0x040fe4000000182c */
[----:B------:R-:W-:Y:S04]  /*6f40*/  MUFU.EX2 R171, R173 ;  /* 0x000000ad00ab7308 */ /* 0x000fe80000000800 */
[----:B------:R-:W5:Y:S02]  /*6f50*/  MUFU.EX2 R174, R174 ;  /* 0x000000ae00ae7308 */ /* 0x000f640000000800 */
[C---:B---3--:R-:W-:Y:S08]  /*6f60*/  HMMA.16816.F32 R36, R4.reuse, R12, R36 ;  /* 0x0000000c0424723c */ /* 0x048ff00000001824 */
[C---:B------:R-:W-:Y:S01]  /*6f70*/  HMMA.16816.F32 R40, R4.reuse, R14, R40 ;  /* 0x0000000e0428723c */ /* 0x040fe20000001828 */
[----:B------:R-:W3:Y:S07]  /*6f80*/  LDSM.16.MT88.4 R12, [R202+0xd800] ;  /* 0x00d80000ca0c783b */ /* 0x000eee0000004200 */
        /* <DEDUP_REMOVED lines=16> */
[----:B--2---:R-:W-:Y:S01]  /*7090*/  LDSM.16.MT88.4 R20, [R169+0xf800] ;  /* 0x00f80000a914783b */ /* 0x004fe20000004200 */
[----:B-----5:R-:W-:Y:S01]  /*70a0*/  F2FP.F16.F32.PACK_AB R5, R178, R175 ;  /* 0x000000afb205723e */ /* 0x020fe200000000ff */
[----:B------:R-:W-:Y:S01]  /*70b0*/  FADD.FTZ R180, R180, R145 ;  /* 0x00000091b4b47221 */ /* 0x000fe20000010000 */
[----:B------:R-:W-:-:S02]  /*70c0*/  F2FP.F16.F32.PACK_AB R6, R213, R176 ;  /* 0x000000b0d506723e */ /* 0x000fc400000000ff */
[----:B------:R-:W-:Y:S01]  /*70d0*/  F2FP.F16.F32.PACK_AB R7, R174, R171 ;  /* 0x000000abae07723e */ /* 0x000fe200000000ff */
[----:B------:R-:W-:-:S04]  /*70e0*/  FADD.FTZ R191, R191, R180 ;  /* 0x000000b4bfbf7221 */ /* 0x000fc80000010000 */
[----:B------:R-:W-:Y:S02]  /*70f0*/  FADD.FTZ R176, R176, R191 ;  /* 0x000000bfb0b07221 */ /* 0x000fe40000010000 */
[----:B-1----:R-:W-:Y:S02]  /*7100*/  HMMA.16816.F32 R44, R4, R8, R44 ;  /* 0x00000008042c723c */ /* 0x002fe4000000182c */
        /* <DEDUP_REMOVED lines=35> */
[C---:B---3--:R-:W-:Y:S08]  /*7340*/  HMMA.16816.F32 R92, R4.reuse, R16, R92 ;  /* 0x00000010045c723c */ /* 0x048ff0000000185c */
[----:B------:R-:W-:Y:S01]  /*7350*/  HMMA.16816.F32 R96, R4, R18, R96 ;  /* 0x000000120460723c */ /* 0x000fe20000001860 */
[----:B------:R-:W-:-:S04]  /*7360*/  NOP ;  /* 0x0000000000007918 */ /* 0x000fc80000000000 */
[----:B------:R-:W-:-:S15]  /*7370*/  BRA.U !UP0, `(.L_x_5039) ;  /* 0x0000004908347547 */ /* 0x000fde000b800000 */
[----:B------:R-:W-:-:S04]  /*7380*/  DEPBAR.LE SB0, 0x0 ;  /* 0x000080000000791a */ /* 0x000fc80000000000 */
[----:B------:R-:W-:Y:S01]  /*7390*/  UIADD3 UR4, UPT, UPT, UR18, -0x1, URZ ;  /* 0xffffffff12047890 */ /* 0x000fe2000fffe0ff */
[----:B------:R-:W1:Y:S03]  /*73a0*/  LDCU.64 UR14, c[0x0][0x358] ;  /* 0x00006b00ff0e77ac */ /* 0x000e660008000a00 */
[----:B------:R-:W-:Y:S01]  /*73b0*/  USHF.L.U32 UR4, UR4, 0x6, URZ ;  /* 0x0000000604047899 */ /* 0x000fe200080006ff */
[----:B------:R-:W-:Y:S06]  /*73c0*/  BAR.SYNC.DEFER_BLOCKING 0x0 ;  /* 0x0000000000007b1d */ /* 0x000fec0000010000 */
[----:B------:R-:W-:Y:S05]  /*73d0*/  BRA.U !UP1, `(.L_x_5040) ;  /* 0x0000000109f87547 */ /* 0x000fea000b800000 */
[----:B------:R-:W2:Y:S01]  /*73e0*/  LDC R8, c[0x0][0x4f0] ;  /* 0x00013c00ff087b82 */ /* 0x000ea20000000800 */
[----:B------:R-:W-:Y:S01]  /*73f0*/  UIADD3 UR6, UPT, UPT, UR4, -0x40, URZ ;  /* 0xffffffc004067890 */ /* 0x000fe2000fffe0ff */
[----:B------:R-:W-:-:S05]  /*7400*/  IABS R7, UR4 ;  /* 0x0000000400077c13 */ /* 0x000fca0008000000 */
        /* <DEDUP_REMOVED lines=25> */
[----:B------:R-:W-:-:S04]  /*75a0*/  ISETP.GE.U32.AND P5, PT, R9, R6, PT ;  /* 0x000000060900720c */ /* 0x000fc80003fa6070 */
[----:B------:R-:W-:Y:S02]  /*75b0*/  ISETP.GE.U32.AND P1, PT, R7, R6, PT ;  /* 0x000000060700720c */ /* 0x000fe40003f26070 */
[----:B------:R-:W-:Y:S01]  /*75c0*/  LOP3.LUT R6, R8, UR6, RZ, 0x3c, !PT ;  /* 0x0000000608067c12 */ /* 0x000fe2000f8e3cff */
[----:B------:R-:W2:Y:S03]  /*75d0*/  LDCU.64 UR6, c[0x0][0x3a8] ;  /* 0x00007500ff0677ac */ /* 0x000ea60008000a00 */
[----:B------:R-:W-:-:S03]  /*75e0*/  ISETP.GE.AND P3, PT, R6, RZ, PT ;  /* 0x000000ff0600720c */ /* 0x000fc60003f66270 */
[----:B------:R-:W-:-:S04]  /*75f0*/  @P5 IADD3 R11, PT, PT, R11, 0x1, RZ ;  /* 0x000000010b0b5810 */ /* 0x000fc80007ffe0ff */
[----:B------:R-:W-:Y:S01]  /*7600*/  @P1 VIADD R5, R5, 0x1 ;  /* 0x0000000105051836 */ /* 0x000fe20000000000 */
[----:B------:R-:W-:-:S04]  /*7610*/  ISETP.NE.AND P1, PT, R8, RZ, PT ;  /* 0x000000ff0800720c */ /* 0x000fc80003f25270 */
[----:B------:R-:W-:Y:S01]  /*7620*/  MOV R4, R5 ;  /* 0x0000000500047202 */ /* 0x000fe20000000f00 */
[----:B------:R-:W-:Y:S01]  /*7630*/  @!P3 IMAD.MOV R11, RZ, RZ, -R11 ;  /* 0x000000ffff0bb224 */ /* 0x000fe200078e0a0b */
[----:B------:R-:W-:Y:S02]  /*7640*/  LOP3.LUT R5, RZ, R8, RZ, 0x33, !PT ;  /* 0x00000008ff057212 */ /* 0x000fe400078e33ff */
[----:B------:R-:W-:Y:S02]  /*7650*/  @!P0 IADD3 R4, PT, PT, -R4, RZ, RZ ;  /* 0x000000ff04048210 */ /* 0x000fe40007ffe1ff */
[C---:B------:R-:W-:Y:S02]  /*7660*/  SEL R6, R5.reuse, R11, !P1 ;  /* 0x0000000b05067207 */ /* 0x040fe40004800000 */
[----:B------:R-:W-:-:S03]  /*7670*/  SEL R5, R5, R4, !P1 ;  /* 0x0000000405057207 */ /* 0x000fc60004800000 */
[----:B------:R-:W-:-:S04]  /*7680*/  IMAD.WIDE R12, R6, 0x4, R206 ;  /* 0x00000004060c7825 */ /* 0x000fc800078e02ce */
[C---:B------:R-:W-:Y:S01]  /*7690*/  IMAD.WIDE R10, R5.reuse, 0x4, R206 ;  /* 0x00000004050a7825 */ /* 0x040fe200078e02ce */
[----:B-1----:R-:W3:Y:S04]  /*76a0*/  LDG.E R7, desc[UR14][R12.64] ;  /* 0x0000000e0c077981 */ /* 0x002ee8000c1e1900 */
[----:B------:R-:W3:Y:S01]  /*76b0*/  LDG.E R4, desc[UR14][R10.64] ;  /* 0x0000000e0a047981 */ /* 0x000ee2000c1e1900 */
[----:B------:R-:W-:-:S04]  /*76c0*/  IMAD.IADD R5, R5, 0x1, -R6 ;  /* 0x0000000105057824 */ /* 0x000fc800078e0a06 */
[----:B------:R-:W-:-:S05]  /*76d0*/  IMAD R8, R5, R8, -0x40 ;  /* 0xffffffc005087424 */ /* 0x000fca00078e0208 */
[----:B------:R-:W-:-:S05]  /*76e0*/  SHF.R.S32.HI R5, RZ, 0x1f, R8 ;  /* 0x0000001fff057819 */ /* 0x000fca0000011408 */
[----:B------:R-:W-:-:S04]  /*76f0*/  IMAD R5, R5, UR10, RZ ;  /* 0x0000000a05057c24 */ /* 0x000fc8000f8e02ff */
[C---:B------:R-:W-:Y:S02]  /*7700*/  IMAD R5, R8.reuse, R150, R5 ;  /* 0x0000009608057224 */ /* 0x040fe400078e0205 */
[----:B------:R-:W-:-:S04]  /*7710*/  IMAD.WIDE.U32 R8, R8, UR10, RZ ;  /* 0x0000000a08087c25 */ /* 0x000fc8000f8e00ff */
        /* <DEDUP_REMOVED lines=10> */
.L_x_5040:
[----:B------:R-:W-:Y:S01]  /*77c0*/  UMOV UR7, URZ ;  /* 0x000000ff00077c82 */ /* 0x000fe20008000000 */
[----:B------:R-:W-:Y:S01]  /*77d0*/  USHF.L.U32 UR6, UR10, 0x6, URZ ;  /* 0x000000060a067899 */ /* 0x000fe200080006ff */
[----:B------:R-:W-:-:S05]  /*77e0*/  IADD3 R5, P0, PT, RZ, -UR7, RZ ;  /* 0x80000007ff057c10 */ /* 0x000fca000ff1e0ff */
[----:B------:R-:W-:-:S05]  /*77f0*/  IMAD.X R4, RZ, RZ, ~UR6, P0 ;  /* 0x80000006ff047e24 */ /* 0x000fca00080e06ff */
[----:B------:R-:W-:-:S04]  /*7800*/  SHF.R.S64 R5, R5, 0x1f, R4 ;  /* 0x0000001f05057819 */ /* 0x000fc80000001004 */
[----:B------:R-:W-:-:S04]  /*7810*/  IADD3 R200, P0, PT, R5, R200, RZ ;  /* 0x000000c805c87210 */ /* 0x000fc80007f1e0ff */
[----:B------:R-:W-:-:S09]  /*7820*/  LEA.HI.X.SX32 R201, R4, R201, 0x1, P0 ;  /* 0x000000c904c97211 */ /* 0x000fd200000f0eff */
.L_x_5041:
[----:B------:R-:W2:Y:S01]  /*7830*/  LDCU UR6, c[0x0][0x440] ;  /* 0x00008800ff0677ac */ /* 0x000ea20008000800 */
[----:B------:R-:W-:Y:S01]  /*7840*/  IMAD.U32 R9, RZ, RZ, UR10 ;  /* 0x0000000aff097e24 */ /* 0x000fe2000f8e00ff */
[----:B------:R-:W-:Y:S01]  /*7850*/  SHF.R.U32.HI R186, RZ, 0x1, R185 ;  /* 0x00000001ffba7819 */ /* 0x000fe200000116b9 */
[----:B------:R-:W-:Y:S01]  /*7860*/  IMAD.SHL.U32 R183, R185, 0x20, RZ ;  /* 0x00000020b9b77824 */ /* 0x000fe200078e00ff */
[----:B------:R-:W-:Y:S01]  /*7870*/  USHF.L.U32 UR7, UR10, 0x5, URZ ;  /* 0x000000050a077899 */ /* 0x000fe200080006ff */
[----:B------:R-:W-:Y:S01]  /*7880*/  IMAD.U32 R4, RZ, RZ, UR10 ;  /* 0x0000000aff047e24 */ /* 0x000fe2000f8e00ff */
[----:B------:R-:W-:Y:S01]  /*7890*/  LEA R8, P0, R9, R200, 0x5 ;  /* 0x000000c809087211 */ /* 0x000fe200078028ff */
[----:B------:R-:W-:Y:S01]  /*78a0*/  IMAD.U32 R7, RZ, RZ, UR10 ;  /* 0x0000000aff077e24 */ /* 0x000fe2000f8e00ff */
[----:B------:R-:W-:Y:S01]  /*78b0*/  LOP3.LUT R183, R183, 0x7c00, RZ, 0xc0, !PT ;  /* 0x00007c00b7b77812 */ /* 0x000fe200078ec0ff */
[----:B------:R-:W-:Y:S01]  /*78c0*/  IMAD.MOV.U32 R202, RZ, RZ, 0x20 ;  /* 0x00000020ffca7424 */ /* 0x000fe200078e00ff */
[----:B------:R-:W-:Y:S01]  /*78d0*/  LOP3.LUT R187, R186, 0x8, RZ, 0xc0, !PT ;  /* 0x00000008babb7812 */ /* 0x000fe200078ec0ff */
[----:B------:R-:W-:Y:S01]  /*78e0*/  UIADD3 UR10, UPT, UPT, UR18, -0x2, URZ ;  /* 0xfffffffe120a7890 */ /* 0x000fe2000fffe0ff */
[----:B------:R-:W-:-:S02]  /*78f0*/  LEA.HI.X R9, R4, R201, R150, 0x5, P0 ;  /* 0x000000c904097211 */ /* 0x000fc400000f2c96 */
[----:B------:R-:W-:Y:S01]  /*7900*/  SHF.L.U64.HI R7, R7, 0x5, R150 ;  /* 0x0000000507077819 */ /* 0x000fe20000010296 */
[----:B------:R-:W-:Y:S01]  /*7910*/  UISETP.GT.U32.AND UP0, UPT, UR10, UR16, UPT ;  /* 0x000000100a00728c */ /* 0x000fe2000bf04070 */
[----:B------:R-:W-:Y:S02]  /*7920*/  IADD3 R10, P0, PT, R8, UR7, RZ ;  /* 0x00000007080a7c10 */ /* 0x000fe4000ff1e0ff */
[----:B--2---:R-:W-:Y:S02]  /*7930*/  ISETP.GE.AND P4, PT, R184, UR6, PT ;  /* 0x00000006b8007c0c */ /* 0x004fe4000bf86270 */
[----:B------:R-:W-:Y:S01]  /*7940*/  ISETP.GE.AND P3, PT, R212, UR6, PT ;  /* 0x00000006d4007c0c */ /* 0x000fe2000bf66270 */
[----:B------:R-:W-:Y:S01]  /*7950*/  IMAD.X R11, R7, 0x1, R9, P0 ;  /* 0x00000001070b7824 */ /* 0x000fe200000e0609 */
[----:B------:R-:W-:Y:S02]  /*7960*/  ISETP.GE.AND P1, PT, R210, UR6, PT ;  /* 0x00000006d2007c0c */ /* 0x000fe4000bf26270 */
[----:B------:R-:W-:-:S02]  /*7970*/  LOP3.LUT R6, R183, 0x200, R182, 0xf8, !PT ;  /* 0x00000200b7067812 */ /* 0x000fc400078ef8b6 */
[----:B------:R-:W-:Y:S02]  /*7980*/  LOP3.LUT R5, R2, R187, RZ, 0x3c, !PT ;  /* 0x000000bb02057212 */ /* 0x000fe400078e3cff */
[----:B------:R-:W-:Y:S02]  /*7990*/  SEL R202, R202, 0xffffffe0, !P6 ;  /* 0xffffffe0caca7807 */ /* 0x000fe40007000000 */
[----:B------:R-:W-:Y:S01]  /*79a0*/  LOP3.LUT R5, R6, R5, RZ, 0xfc, !PT ;  /* 0x0000000506057212 */ /* 0x000fe200078efcff */
[----:B------:R-:W-:Y:S01]  /*79b0*/  @!PT LDS RZ, [RZ] ;  /* 0x00000000fffff984 */ /* 0x000fe20000000800 */
[----:B------:R-:W-:Y:S01]  /*79c0*/  @!PT LDS RZ, [RZ] ;  /* 0x00000000fffff984 */ /* 0x000fe20000000800 */
[----:B------:R-:W-:Y:S01]  /*79d0*/  @!PT LDS RZ, [RZ] ;  /* 0x00000000fffff984 */ /* 0x000fe20000000800 */
[----:B-1----:R-:W-:Y:S01]  /*79e0*/  @!P4 LDGSTS.E.BYPASS.LTC128B.128 [R215+0xc000], desc[UR14][R200.64] ;  /* 0x0c000000c8d7cfae */ /* 0x002fe2000b981a0e */
[----:B------:R-:W-:Y:S02]  /*79f0*/  IADD3 R6, P0, PT, R10, UR7, RZ ;  /* 0x000000070a067c10 */ /* 0x000fe4000ff1e0ff */
[----:B------:R-:W-:Y:S01]  /*7a00*/  LEA R217, R5, UR5, 0x1 ;  /* 0x0000000505d97c11 */ /* 0x000fe2000f8e08ff */
[----:B------:R-:W-:Y:S01]  /*7a10*/  @P4 STS.128 [R215+0xc000], RZ ;  /* 0x00c000ffd7004388 */ /* 0x000fe20000000c00 */
[----:B------:R-:W-:-:S02]  /*7a20*/  VIADD R5, R193, UR5 ;  /* 0x00000005c1057c36 */ /* 0x000fc40008000000 */
[----:B------:R-:W-:Y:S01]  /*7a30*/  IMAD.X R7, R7, 0x1, R11, P0 ;  /* 0x0000000107077824 */ /* 0x000fe200000e060b */
        /* <DEDUP_REMOVED lines=13> */
[----:B------:R-:W-:-:S02]  /*7b10*/  IMAD.IADD R208, R202, 0x1, R205 ;  /* 0x00000001cad07824 */ /* 0x000fc400078e02cd */
        /* <DEDUP_REMOVED lines=57> */
[----:B--2---:R-:W-:Y:S01]  /*7eb0*/  LDSM.16.M88.4 R4, [R205] ;  /* 0x00000000cd04783b */ /* 0x004fe20000000200 */
[C---:B---3--:R-:W-:Y:S03]  /*7ec0*/  HMMA.16816.F32 R28, R152.reuse, R24, RZ ;  /* 0x00000018981c723c */ /* 0x048fe600000018ff */
[----:B------:R-:W2:Y:S04]  /*7ed0*/  LDSM.16.M88.4 R32, [R180+0x6000] ;  /* 0x00600000b420783b */ /* 0x000ea80000000200 */
[----:B------:R-:W3:Y:S01]  /*7ee0*/  LDSM.16.M88.4 R12, [R180+0x6800] ;  /* 0x00680000b40c783b */ /* 0x000ee20000000200 */
[C---:B------:R-:W-:Y:S03]  /*7ef0*/  HMMA.16816.F32 R24, R152.reuse, R26, RZ ;  /* 0x0000001a9818723c */ /* 0x040fe600000018ff */
[----:B------:R-:W3:Y:S04]  /*7f00*/  LDSM.16.M88.4 R172, [R180+0x7000] ;  /* 0x00700000b4ac783b */ /* 0x000ee80000000200 */
        /* <DEDUP_REMOVED lines=9> */
[----:B------:R-:W4:Y:S07]  /*7fa0*/  LDSM.16.M88.4 R168, [R180+0x7800] ;  /* 0x00780000b4a8783b */ /* 0x000f2e0000000200 */
[C---:B------:R-:W-:Y:S08]  /*7fb0*/  HMMA.16816.F32 R28, R136.reuse, R148, R28 ;  /* 0x00000094881c723c */ /* 0x040ff0000000181c */
[C---:B------:R-:W-:Y:S01]  /*7fc0*/  HMMA.16816.F32 R24, R136.reuse, R150, R24 ;  /* 0x000000968818723c */ /* 0x040fe20000001818 */
        /* <DEDUP_REMOVED lines=17> */
[C---:B------:R-:W-:Y:S08]  /*80e0*/  HMMA.16816.F32 R164, R4.reuse, R172, R164 ;  /* 0x000000ac04a4723c */ /* 0x040ff000000018a4 */
[C---:B------:R-:W-:Y:S01]  /*80f0*/  HMMA.16816.F32 R160, R4.reuse, R174, R160 ;  /* 0x000000ae04a0723c */ /* 0x040fe200000018a0 */
[----:B------:R-:W-:Y:S07]  /*8100*/  LDSM.16.M88.4 R172, [R180+0x9000] ;  /* 0x00900000b4ac783b */ /* 0x000fee0000000200 */
[C---:B----4-:R-:W-:Y:S08]  /*8110*/  HMMA.16816.F32 R156, R4.reuse, R168, R156 ;  /* 0x000000a8049c723c */ /* 0x050ff0000000189c */
[----:B------:R-:W-:Y:S01]  /*8120*/  HMMA.16816.F32 R152, R4, R170, R152 ;  /* 0x000000aa0498723c */ /* 0x000fe20000001898 */
[----:B------:R-:W4:Y:S04]  /*8130*/  LDSM.16.M88.4 R4, [R193+UR5+0x8800] ;  /* 0x00880005c104783b */ /* 0x000f280008000200 */
[----:B------:R-:W4:Y:S03]  /*8140*/  LDSM.16.M88.4 R168, [R193+UR5+0x9000] ;  /* 0x00900005c1a8783b */ /* 0x000f260008000200 */
[C---:B-1----:R-:W-:Y:S08]  /*8150*/  HMMA.16816.F32 R28, R8.reuse, R148, R28 ;  /* 0x00000094081c723c */ /* 0x042ff0000000181c */
[C---:B------:R-:W-:Y:S01]  /*8160*/  HMMA.16816.F32 R24, R8.reuse, R150, R24 ;  /* 0x000000960818723c */ /* 0x040fe20000001818 */
[----:B------:R-:W1:Y:S07]  /*8170*/  LDSM.16.M88.4 R148, [R193+UR5+0x9800] ;  /* 0x00980005c194783b */ /* 0x000e6e0008000200 */
[C---:B-----5:R-:W-:Y:S08]  /*8180*/  HMMA.16816.F32 R20, R8.reuse, R140, R20 ;  /* 0x0000008c0814723c */ /* 0x060ff00000001814 */
        /* <DEDUP_REMOVED lines=8> */
[----:B------:R-:W5:Y:S03]  /*8210*/  LDSM.16.M88.4 R32, [R204+0x9000] ;  /* 0x00900000cc20783b */ /* 0x000f660000000200 */
[C---:B---3--:R-:W-:Y:S08]  /*8220*/  HMMA.16816.F32 R28, R144.reuse, R12, R28 ;  /* 0x0000000c901c723c */ /* 0x048ff0000000181c */
[C---:B------:R-:W-:Y:S01]  /*8230*/  HMMA.16816.F32 R24, R144.reuse, R14, R24 ;  /* 0x0000000e9018723c */ /* 0x040fe20000001818 */
[----:B------:R-:W3:Y:S07]  /*8240*/  LDSM.16.M88.4 R12, [R204+0x9800] ;  /* 0x00980000cc0c783b */ /* 0x000eee0000000200 */
[C---:B----4-:R-:W-:Y:S08]  /*8250*/  HMMA.16816.F32 R20, R144.reuse, R4, R20 ;  /* 0x000000049014723c */ /* 0x050ff00000001814 */
        /* <DEDUP_REMOVED lines=9> */
[C---:B--2---:R-:W-:Y:S08]  /*82f0*/  HMMA.16816.F32 R28, R8.reuse, R140, R28 ;  /* 0x0000008c081c723c */ /* 0x044ff0000000181c */
[C---:B------:R-:W-:Y:S01]  /*8300*/  HMMA.16816.F32 R24, R8.reuse, R142, R24 ;  /* 0x0000008e0818723c */ /* 0x040fe20000001818 */
[----:B------:R-:W2:Y:S07]  /*8310*/  LDSM.16.M88.4 R140, [R202+0x8800] ;  /* 0x00880000ca8c783b */ /* 0x000eae0000000200 */
[C---:B------:R-:W-:Y:S08]  /*8320*/  HMMA.16816.F32 R20, R8.reuse, R136, R20 ;  /* 0x000000880814723c */ /* 0x040ff00000001814 */
[C---:B------:R-:W-:Y:S01]  /*8330*/  HMMA.16816.F32 R16, R8.reuse, R138, R16 ;  /* 0x0000008a0810723c */ /* 0x040fe20000001810 */
[----:B------:R-:W2:Y:S07]  /*8340*/  LDSM.16.M88.4 R136, [R202+0x9000] ;  /* 0x00900000ca88783b */ /* 0x000eae0000000200 */
[C---:B-----5:R-:W-:Y:S08]  /*8350*/  HMMA.16816.F32 R164, R8.reuse, R32, R164 ;  /* 0x0000002008a4723c */ /* 0x060ff000000018a4 */
[C---:B------:R-:W-:Y:S01]  /*8360*/  HMMA.16816.F32 R160, R8.reuse, R34, R160 ;  /* 0x0000002208a0723c */ /* 0x040fe200000018a0 */
[----:B------:R-:W5:Y:S07]  /*8370*/  LDSM.16.M88.4 R32, [R202+0x9800] ;  /* 0x00980000ca20783b */ /* 0x000f6e0000000200 */
[C---:B---3--:R-:W-:Y:S08]  /*8380*/  HMMA.16816.F32 R156, R8.reuse, R12, R156 ;  /* 0x0000000c089c723c */ /* 0x048ff0000000189c */
[----:B------:R-:W-:Y:S01]  /*8390*/  HMMA.16816.F32 R152, R8, R14, R152 ;  /* 0x0000000e0898723c */ /* 0x000fe20000001898 */
[----:B------:R-:W-:Y:S04]  /*83a0*/  LDSM.16.M88.4 R12, [R217+0x4000] ;  /* 0x00400000d90c783b */ /* 0x000fe80000000200 */
[----:B------:R-:W-:Y:S03]  /*83b0*/  LDSM.16.M88.4 R8, [R193+UR5+0xa000] ;  /* 0x00a00005c108783b */ /* 0x000fe60008000200 */
[C---:B----4-:R-:W-:Y:S08]  /*83c0*/  HMMA.16816.F32 R28, R176.reuse, R4, R28 ;  /* 0x00000004b01c723c */ /* 0x050ff0000000181c */
[C---:B------:R-:W-:Y:S01]  /*83d0*/  HMMA.16816.F32 R24, R176.reuse, R6, R24 ;  /* 0x00000006b018723c */ /* 0x040fe20000001818 */
[----:B------:R-:W3:Y:S07]  /*83e0*/  LDSM.16.M88.4 R4, [R193+UR5+0xa800] ;  /* 0x00a80005c104783b */ /* 0x000eee0008000200 */
[C---:B------:R-:W-:Y:S08]  /*83f0*/  HMMA.16816.F32 R20, R176.reuse, R188, R20 ;  /* 0x000000bcb014723c */ /* 0x040ff00000001814 */
[C---:B------:R-:W-:Y:S08]  /*8400*/  HMMA.16816.F32 R16, R176.reuse, R190, R16 ;  /* 0x000000beb010723c */ /* 0x040ff00000001810 */
[C---:B------:R-:W-:Y:S08]  /*8410*/  HMMA.16816.F32 R164, R176.reuse, R172, R164 ;  /* 0x000000acb0a4723c */ /* 0x040ff000000018a4 */
[C---:B------:R-:W-:Y:S08]  /*8420*/  HMMA.16816.F32 R160, R176.reuse, R174, R160 ;  /* 0x000000aeb0a0723c */ /* 0x040ff000000018a0 */
[C---:B------:R-:W-:Y:S08]  /*8430*/  HMMA.16816.F32 R156, R176.reuse, R168, R156 ;  /* 0x000000a8b09c723c */ /* 0x040ff0000000189c */
[----:B------:R-:W-:Y:S01]  /*8440*/  HMMA.16816.F32 R152, R176, R170, R152 ;  /* 0x000000aab098723c */ /* 0x000fe20000001898 */
[----:B------:R-:W-:Y:S04]  /*8450*/  LDSM.16.M88.4 R176, [R193+UR5+0xb800] ;  /* 0x00b80005c1b0783b */ /* 0x000fe80008000200 */
[----:B------:R-:W-:Y:S03]  /*8460*/  LDSM.16.M88.4 R168, [R209+0x4000] ;  /* 0x00400000d1a8783b */ /* 0x000fe60000000200 */
[C---:B-1----:R-:W-:Y:S08]  /*8470*/  HMMA.16816.F32 R28, R148.reuse, R144, R28 ;  /* 0x00000090941c723c */ /* 0x042ff0000000181c */
[C---:B------:R-:W-:Y:S01]  /*8480*/  HMMA.16816.F32 R24, R148.reuse, R146, R24 ;  /* 0x000000929418723c */ /* 0x040fe20000001818 */
[----:B------:R-:W1:Y:S07]  /*8490*/  LDSM.16.M88.4 R144, [R193+UR5+0xb000] ;  /* 0x00b00005c190783b */ /* 0x000e6e0008000200 */
[C---:B--2---:R-:W-:Y:S01]  /*84a0*/  HMMA.16816.F32 R172, R148.reuse, R140, R20 ;  /* 0x0000008c94ac723c */ /* 0x044fe20000001814 */
[----:B------:R-:W2:Y:S07]  /*84b0*/  LDSM.16.M88.4 R20, [R204+0xa000] ;  /* 0x00a00000cc14783b */ /* 0x000eae0000000200 */
[C---:B------:R-:W-:Y:S08]  /*84c0*/  HMMA.16816.F32 R16, R148.reuse, R142, R16 ;  /* 0x0000008e9410723c */ /* 0x040ff00000001810 */
[C---:B------:R-:W-:Y:S08]  /*84d0*/  HMMA.16816.F32 R164, R148.reuse, R136, R164 ;  /* 0x0000008894a4723c */ /* 0x040ff000000018a4 */
[C---:B------:R-:W-:Y:S01]  /*84e0*/  HMMA.16816.F32 R160, R148.reuse, R138, R160 ;  /* 0x0000008a94a0723c */ /* 0x040fe200000018a0 */
[----:B------:R-:W-:Y:S07]  /*84f0*/  LDSM.16.M88.4 R136, [R204+0xb000] ;  /* 0x00b00000cc88783b */ /* 0x000fee0000000200 */
[C---:B-----5:R-:W-:Y:S08]  /*8500*/  HMMA.16816.F32 R156, R148.reuse, R32, R156 ;  /* 0x00000020949c723c */ /* 0x060ff0000000189c */
[----:B------:R-:W-:Y:S01]  /*8510*/  HMMA.16816.F32 R152, R148, R34, R152 ;  /* 0x000000229498723c */ /* 0x000fe20000001898 */
[----:B------:R-:W4:Y:S01]  /*8520*/  LDSM.16.M88.4 R32, [R204+0xb800] ;  /* 0x00b80000cc20783b */ /* 0x000f220000000200 */
[----:B------:R-:W-:-:S02]  /*8530*/  IMAD.SHL.U32 R148, R185, 0x2, RZ ;  /* 0x00000002b9947824 */ /* 0x000fc400078e00ff */
[----:B------:R-:W-:-:S03]  /*8540*/  VIADD R150, R192, 0x8 ;  /* 0x00000008c0967836 */ /* 0x000fc60000000000 */
[----:B------:R-:W-:Y:S01]  /*8550*/  LOP3.LUT R148, R148, 0x6, RZ, 0xc0, !PT ;  /* 0x0000000694947812 */ /* 0x000fe200078ec0ff */
[C---:B---3--:R-:W-:Y:S08]  /*8560*/  HMMA.16816.F32 R172, R12.reuse, R4, R172 ;  /* 0x000000040cac723c */ /* 0x048ff000000018ac */
[C---:B------:R-:W-:Y:S01]  /*8570*/  HMMA.16816.F32 R140, R12.reuse, R6, R16 ;  /* 0x000000060c8c723c */ /* 0x040fe20000001810 */
[----:B------:R-:W-:Y:S04]  /*8580*/  LDSM.16.M88.4 R16, [R205+0x4000] ;  /* 0x00400000cd10783b */ /* 0x000fe80000000200 */
[----:B------:R-:W3:Y:S03]  /*8590*/  LDSM.16.M88.4 R4, [R180+0xa000] ;  /* 0x00a00000b404783b */ /* 0x000ee60000000200 */
[C---:B------:R-:W-:Y:S08]  /*85a0*/  HMMA.16816.F32 R28, R12.reuse, R8, R28 ;  /* 0x000000080c1c723c */ /* 0x040ff0000000181c */
[C---:B------:R-:W-:Y:S01]  /*85b0*/  HMMA.16816.F32 R24, R12.reuse, R10, R24 ;  /* 0x0000000a0c18723c */ /* 0x040fe20000001818 */
[----:B------:R-:W-:Y:S07]  /*85c0*/  LDSM.16.M88.4 R8, [R204+0xa800] ;  /* 0x00a80000cc08783b */ /* 0x000fee0000000200 */
[C---:B-1----:R-:W-:Y:S08]  /*85d0*/  HMMA.16816.F32 R164, R12.reuse, R144, R164 ;  /* 0x000000900ca4723c */ /* 0x042ff000000018a4 */
[C---:B------:R-:W-:Y:S08]  /*85e0*/  HMMA.16816.F32 R160, R12.reuse, R146, R160 ;  /* 0x000000920ca0723c */ /* 0x040ff000000018a0 */
[C---:B------:R-:W-:Y:S08]  /*85f0*/  HMMA.16816.F32 R156, R12.reuse, R176, R156 ;  /* 0x000000b00c9c723c */ /* 0x040ff0000000189c */
[----:B------:R-:W-:Y:S01]  /*8600*/  HMMA.16816.F32 R152, R12, R178, R152 ;  /* 0x000000b20c98723c */ /* 0x000fe20000001898 */
[----:B------:R-:W1:Y:S07]  /*8610*/  LDSM.16.M88.4 R12, [R180+0xb800] ;  /* 0x00b80000b40c783b */ /* 0x000e6e0000000200 */
[C---:B--2---:R-:W-:Y:S08]  /*8620*/  HMMA.16816.F32 R28, R168.reuse, R20, R28 ;  /* 0x00000014a81c723c */ /* 0x044ff0000000181c */
[C---:B------:R-:W-:Y:S01]  /*8630*/  HMMA.16816.F32 R144, R168.reuse, R22, R24 ;  /* 0x00000016a890723c */ /* 0x040fe20000001818 */
[----:B------:R-:W-:Y:S04]  /*8640*/  LDSM.16.M88.4 R24, [R208+0x4000] ;  /* 0x00400000d018783b */ /* 0x000fe80000000200 */
[----:B------:R-:W2:Y:S03]  /*8650*/  LDSM.16.M88.4 R20, [R202+0xa000] ;  /* 0x00a00000ca14783b */ /* 0x000ea60000000200 */
[----:B----4-:R-:W-:Y:S08]  /*8660*/  HMMA.16816.F32 R152, R168, R34, R152 ;  /* 0x00000022a898723c */ /* 0x010ff00000001898 */
[----:B---3--:R-:W-:Y:S01]  /*8670*/  HMMA.16816.F32 R28, R16, R4, R28 ;  /* 0x00000004101c723c */ /* 0x008fe2000000181c */
[----:B------:R-:W-:-:S07]  /*8680*/  IMAD.U32 R5, RZ, RZ, UR18 ;  /* 0x00000012ff057e24 */ /* 0x000fce000f8e00ff */
[C---:B------:R-:W-:Y:S08]  /*8690*/  HMMA.16816.F32 R144, R16.reuse, R6, R144 ;  /* 0x000000061090723c */ /* 0x040ff00000001890 */
[----:B-1----:R-:W-:Y:S01]  /*86a0*/  HMMA.16816.F32 R152, R16, R14, R152 ;  /* 0x0000000e1098723c */ /* 0x002fe20000001898 */
[----:B------:R-:W-:Y:S02]  /*86b0*/  IMAD R14, R5, 0x40, R148 ;  /* 0x00000040050e7824 */ /* 0x000fe400078e0294 */
[----:B------:R-:W1:Y:S02]  /*86c0*/  LDSM.16.M88.4 R4, [R202+0xb800] ;  /* 0x00b80000ca04783b */ /* 0x000e640000000200 */
[----:B------:R-:W-:-:S03]  /*86d0*/  VIADD R15, R14, UR17 ;  /* 0x000000110e0f7c36 */ /* 0x000fc60008000000 */
[C---:B------:R-:W-:Y:S02]  /*86e0*/  HMMA.16816.F32 R172, R168.reuse, R8, R172 ;  /* 0x00000008a8ac723c */ /* 0x040fe400000018ac */
[--C-:B------:R-:W-:Y:S02]  /*86f0*/  IADD3 R217, PT, PT, R192, 0x80, -R15.reuse ;  /* 0x00000080c0d97810 */ /* 0x100fe40007ffe80f */
[----:B------:R-:W-:Y:S02]  /*8700*/  IADD3 R149, PT, PT, R150, 0x80, -R15 ;  /* 0x0000008096957810 */ /* 0x000fe40007ffe80f */
[----:B------:R-:W-:Y:S02]  /*8710*/  IABS R217, R217 ;  /* 0x000000d900d97213 */ /* 0x000fe40000000000 */
[----:B------:R-:W-:Y:S01]  /*8720*/  HMMA.16816.F32 R140, R168, R10, R140 ;  /* 0x0000000aa88c723c */ /* 0x000fe2000000188c */
[----:B------:R-:W3:Y:S01]  /*8730*/  LDSM.16.M88.4 R8, [R180+0xa800] ;  /* 0x00a80000b408783b */ /* 0x000ee20000000200 */
[----:B------:R-:W-:-:S02]  /*8740*/  I2FP.F32.S32 R217, R217 ;  /* 0x000000d900d97245 */ /* 0x000fc40000201400 */
[--C-:B------:R-:W-:Y:S02]  /*8750*/  IADD3 R35, PT, PT, R150, 0x48, -R15.reuse ;  /* 0x0000004896237810 */ /* 0x100fe40007ffe80f */
[----:B------:R-:W-:Y:S02]  /*8760*/  IABS R149, R149 ;  /* 0x0000009500957213 */ /* 0x000fe40000000000 */
[----:B--2---:R-:W-:Y:S01]  /*8770*/  HMMA.16816.F32 R28, R24, R20, R28 ;  /* 0x00000014181c723c */ /* 0x004fe2000000181c */
[C-C-:B------:R-:W-:Y:S02]  /*8780*/  IADD3 R34, PT, PT, R192.reuse, 0x48, -R15.reuse ;  /* 0x00000048c0227810 */ /* 0x140fe40007ffe80f */
[C-C-:B------:R-:W-:Y:S02]  /*8790*/  IADD3 R20, PT, PT, R192.reuse, 0x78, -R15.reuse ;  /* 0x00000078c0147810 */ /* 0x140fe40007ffe80f */
[----:B------:R-:W-:Y:S02]  /*87a0*/  IABS R34, R34 ;  /* 0x0000002200227213 */ /* 0x000fe40000000000 */
[--C-:B------:R-:W-:Y:S01]  /*87b0*/  IADD3 R209, PT, PT, R192, 0x77, -R15.reuse ;  /* 0x00000077c0d17810 */ /* 0x100fe20007ffe80f */
[----:B------:R-:W-:Y:S01]  /*87c0*/  HMMA.16816.F32 R156, R168, R32, R156 ;  /* 0x00000020a89c723c */ /* 0x000fe2000000189c */
[----:B------:R-:W-:Y:S01]  /*87d0*/  VIADD R33, R14, 0xffffff80 ;  /* 0xffffff800e217836 */ /* 0x000fe20000000000 */
[----:B------:R-:W-:-:S02]  /*87e0*/  IADD3 R32, PT, PT, R192, 0x7f, -R15 ;  /* 0x0000007fc0207810 */ /* 0x000fc40007ffe80f */
[C-C-:B------:R-:W-:Y:S02]  /*87f0*/  IADD3 R205, PT, PT, R192.reuse, 0x70, -R15.reuse ;  /* 0x00000070c0cd7810 */ /* 0x140fe40007ffe80f */
[----:B------:R-:W-:Y:S02]  /*8800*/  ISETP.GT.AND P0, PT, R197, R33, PT ;  /* 0x00000021c500720c */ /* 0x000fe40003f04270 */
[----:B------:R-:W-:Y:S01]  /*8810*/  ISETP.GE.AND P5, PT, R33, R196, PT ;  /* 0x000000c42100720c */ /* 0x000fe20003fa6270 */
[----:B------:R-:W-:Y:S01]  /*8820*/  HMMA.16816.F32 R164, R168, R136, R164 ;  /* 0x00000088a8a4723c */ /* 0x000fe200000018a4 */
[----:B------:R-:W-:Y:S01]  /*8830*/  IABS R32, R32 ;  /* 0x0000002000207213 */ /* 0x000fe20000000000 */
[----:B------:R-:W-:Y:S01]  /*8840*/  FFMA.FTZ R28, R217, -UR13, R28 ;  /* 0x8000000dd91c7c23 */ /* 0x000fe2000801001c */
[C-C-:B------:R-:W-:Y:S02]  /*8850*/  IADD3 R137, PT, PT, R192.reuse, 0x6f, -R15.reuse ;  /* 0x0000006fc0897810 */ /* 0x140fe40007ffe80f */
[----:B------:R-:W-:-:S02]  /*8860*/  IADD3 R136, PT, PT, R192, 0x67, -R15 ;  /* 0x00000067c0887810 */ /* 0x000fc40007ffe80f */
[----:B------:R-:W-:Y:S01]  /*8870*/  IADD3 R190, PT, PT, R192, 0x5f, -R15 ;  /* 0x0000005fc0be7810 */ /* 0x000fe20007ffe80f */
[----:B-1----:R-:W-:Y:S01]  /*8880*/  HMMA.16816.F32 R152, R24, R6, R152 ;  /* 0x000000061898723c */ /* 0x002fe20000001898 */
[----:B------:R-:W-:Y:S02]  /*8890*/  IABS R6, R35 ;  /* 0x0000002300067213 */ /* 0x000fe40000000000 */
[----:B------:R-:W-:Y:S02]  /*88a0*/  I2FP.F32.S32 R35, R149 ;  /* 0x0000009500237245 */ /* 0x000fe40000201400 */
[----:B------:R-:W-:Y:S02]  /*88b0*/  FSEL R7, R28, -INF , !P0 ;  /* 0xff8000001c077808 */ /* 0x000fe40004000000 */
[----:B------:R-:W-:Y:S01]  /*88c0*/  I2FP.F32.S32 R149, R34 ;  /* 0x0000002200957245 */ /* 0x000fe20000201400 */
[----:B---3--:R-:W-:Y:S01]  /*88d0*/  HMMA.16816.F32 R172, R16, R8, R172 ;  /* 0x0000000810ac723c */ /* 0x008fe200000018ac */
[----:B------:R-:W-:Y:S01]  /*88e0*/  FSEL R7, R7, -INF , !P5 ;  /* 0xff80000007077808 */ /* 0x000fe20006800000 */
[----:B------:R-:W-:Y:S01]  /*88f0*/  FFMA.FTZ R30, R35, -UR13, R30 ;  /* 0x8000000d231e7c23 */ /* 0x000fe2000801001e */
[----:B------:R-:W-:Y:S01]  /*8900*/  ISETP.GT.AND P5, PT, R195, R33, PT ;  /* 0x00000021c300720c */ /* 0x000fe20003fa4270 */
[----:B------:R-:W-:Y:S01]  /*8910*/  VIADD R8, R14, 0xffffffb8 ;  /* 0xffffffb80e087836 */ /* 0x000fe20000000000 */
[----:B------:R-:W-:-:S02]  /*8920*/  I2FP.F32.S32 R9, R6 ;  /* 0x0000000600097245 */ /* 0x000fc40000201400 */
[----:B------:R-:W-:Y:S01]  /*8930*/  ISETP.GE.AND P0, PT, R33, R194, PT ;  /* 0x000000c22100720c */ /* 0x000fe20003f06270 */
[----:B------:R-:W-:Y:S01]  /*8940*/  HMMA.16816.F32 R160, R168, R138, R160 ;  /* 0x0000008aa8a0723c */ /* 0x000fe200000018a0 */
[----:B------:R-:W-:Y:S02]  /*8950*/  FSEL R6, R30, -INF , !P5 ;  /* 0xff8000001e067808 */ /* 0x000fe40006800000 */
[----:B------:R-:W-:Y:S01]  /*8960*/  FFMA.FTZ R149, R149, -UR13, R152 ;  /* 0x8000000d95957c23 */ /* 0x000fe20008010098 */
[----:B------:R-:W-:Y:S01]  /*8970*/  I2FP.F32.S32 R28, R32 ;  /* 0x00000020001c7245 */ /* 0x000fe20000201400 */
[----:B------:R-:W-:Y:S01]  /*8980*/  FFMA.FTZ R154, R9, -UR13, R154 ;  /* 0x8000000d099a7c23 */ /* 0x000fe2000801009a */
[----:B------:R-:W-:Y:S01]  /*8990*/  ISETP.GT.AND P5, PT, R197, R8, PT ;  /* 0x00000008c500720c */ /* 0x000fe20003fa4270 */
[----:B------:R-:W1:Y:S01]  /*89a0*/  LDSM.16.M88.4 R32, [R202+0xa800] ;  /* 0x00a80000ca20783b */ /* 0x000e620000000200 */
[C-C-:B------:R-:W-:Y:S01]  /*89b0*/  IADD3 R138, PT, PT, R192.reuse, 0x68, -R15.reuse ;  /* 0x00000068c08a7810 */ /* 0x140fe20007ffe80f */
[----:B------:R-:W-:Y:S01]  /*89c0*/  HMMA.16816.F32 R144, R24, R22, R144 ;  /* 0x000000161890723c */ /* 0x000fe20000001890 */
[----:B------:R-:W-:Y:S01]  /*89d0*/  IADD3 R171, PT, PT, R192, 0x60, -R15 ;  /* 0x00000060c0ab7810 */ /* 0x000fe20007ffe80f */
[----:B------:R-:W-:Y:S01]  /*89e0*/  FFMA.FTZ R29, R28, -UR13, R29 ;  /* 0x8000000d1c1d7c23 */ /* 0x000fe2000801001d */
[----:B------:R-:W-:-:S02]  /*89f0*/  IADD3 R177, PT, PT, R192, 0x58, -R15 ;  /* 0x00000058c0b17810 */ /* 0x000fc40007ffe80f */
[C-C-:B------:R-:W-:Y:S02]  /*8a00*/  IADD3 R176, PT, PT, R192.reuse, 0x57, -R15.reuse ;  /* 0x00000057c0b07810 */ /* 0x140fe40007ffe80f */
[C-C-:B------:R-:W-:Y:S01]  /*8a10*/  IADD3 R178, PT, PT, R192.reuse, 0x50, -R15.reuse ;  /* 0x00000050c0b27810 */ /* 0x140fe20007ffe80f */
[C---:B------:R-:W-:Y:S01]  /*8a20*/  HMMA.16816.F32 R140, R16.reuse, R10, R140 ;  /* 0x0000000a108c723c */ /* 0x040fe2000000188c */
[C-C-:B------:R-:W-:Y:S02]  /*8a30*/  IADD3 R168, PT, PT, R192.reuse, 0x4f, -R15.reuse ;  /* 0x0000004fc0a87810 */ /* 0x140fe40007ffe80f */
[--C-:B------:R-:W-:Y:S02]  /*8a40*/  IADD3 R192, PT, PT, R192, 0x47, -R15.reuse ;  /* 0x00000047c0c07810 */ /* 0x100fe40007ffe80f */
[C-C-:B------:R-:W-:Y:S02]  /*8a50*/  IADD3 R21, PT, PT, R150.reuse, 0x7f, -R15.reuse ;  /* 0x0000007f96157810 */ /* 0x140fe40007ffe80f */
[C-C-:B------:R-:W-:Y:S01]  /*8a60*/  IADD3 R214, PT, PT, R150.reuse, 0x78, -R15.reuse ;  /* 0x0000007896d67810 */ /* 0x140fe20007ffe80f */
[----:B------:R-:W-:Y:S01]  /*8a70*/  HMMA.16816.F32 R156, R16, R12, R156 ;  /* 0x0000000c109c723c */ /* 0x000fe2000000189c */
[----:B------:R-:W-:-:S02]  /*8a80*/  IADD3 R208, PT, PT, R150, 0x77, -R15 ;  /* 0x0000007796d07810 */ /* 0x000fc40007ffe80f */
[C-C-:B------:R-:W-:Y:S02]  /*8a90*/  IADD3 R204, PT, PT, R150.reuse, 0x70, -R15.reuse ;  /* 0x0000007096cc7810 */ /* 0x140fe40007ffe80f */
[C-C-:B------:R-:W-:Y:S02]  /*8aa0*/  IADD3 R139, PT, PT, R150.reuse, 0x6f, -R15.reuse ;  /* 0x0000006f968b7810 */ /* 0x140fe40007ffe80f */
[C-C-:B------:R-:W-:Y:S02]  /*8ab0*/  IADD3 R169, PT, PT, R150.reuse, 0x68, -R15.reuse ;  /* 0x0000006896a97810 */ /* 0x140fe40007ffe80f */
[C-C-:B------:R-:W-:Y:S02]  /*8ac0*/  IADD3 R193, PT, PT, R150.reuse, 0x67, -R15.reuse ;  /* 0x0000006796c17810 */ /* 0x140fe40007ffe80f */
[C-C-:B------:R-:W-:Y:S02]  /*8ad0*/  IADD3 R191, PT, PT, R150.reuse, 0x60, -R15.reuse ;  /* 0x0000006096bf7810 */ /* 0x140fe40007ffe80f */
[----:B------:R-:W-:-:S02]  /*8ae0*/  IADD3 R189, PT, PT, R150, 0x5f, -R15 ;  /* 0x0000005f96bd7810 */ /* 0x000fc40007ffe80f */
[C-C-:B------:R-:W-:Y:S02]  /*8af0*/  IADD3 R188, PT, PT, R150.reuse, 0x58, -R15.reuse ;  /* 0x0000005896bc7810 */ /* 0x140fe40007ffe80f */
[C-C-:B------:R-:W-:Y:S02]  /*8b00*/  IADD3 R179, PT, PT, R150.reuse, 0x57, -R15.reuse ;  /* 0x0000005796b37810 */ /* 0x140fe40007ffe80f */
[C-C-:B------:R-:W-:Y:S01]  /*8b10*/  IADD3 R170, PT, PT, R150.reuse, 0x50, -R15.reuse ;  /* 0x0000005096aa7810 */ /* 0x140fe20007ffe80f */
[----:B------:R-:W-:Y:S01]  /*8b20*/  HMMA.16816.F32 R156, R24, R4, R156 ;  /* 0x00000004189c723c */ /* 0x000fe2000000189c */
[--C-:B------:R-:W-:Y:S01]  /*8b30*/  IADD3 R151, PT, PT, R150, 0x4f, -R15.reuse ;  /* 0x0000004f96977810 */ /* 0x100fe20007ffe80f */
[----:B------:R-:W-:Y:S01]  /*8b40*/  VIADD R4, R14, 0xffffffa9 ;  /* 0xffffffa90e047836 */ /* 0x000fe20000000000 */
[----:B------:R-:W-:Y:S02]  /*8b50*/  IADD3 R15, PT, PT, R150, 0x47, -R15 ;  /* 0x00000047960f7810 */ /* 0x000fe40007ffe80f */
[----:B------:R-:W-:-:S02]  /*8b60*/  FSEL R6, R6, -INF , !P0 ;  /* 0xff80000006067808 */ /* 0x000fc40004000000 */
[----:B------:R-:W-:Y:S01]  /*8b70*/  ISETP.GE.AND P0, PT, R8, R196, PT ;  /* 0x000000c40800720c */ /* 0x000fe20003f06270 */
[C---:B-1----:R-:W-:Y:S01]  /*8b80*/  HMMA.16816.F32 R172, R24.reuse, R32, R172 ;  /* 0x0000002018ac723c */ /* 0x042fe200000018ac */
[----:B------:R-:W-:Y:S01]  /*8b90*/  FSEL R150, R149, -INF , !P5 ;  /* 0xff80000095967808 */ /* 0x000fe20006800000 */
[----:B------:R-:W-:Y:S01]  /*8ba0*/  VIADD R32, R14, 0xffffff90 ;  /* 0xffffff900e207836 */ /* 0x000fe20000000000 */
[----:B------:R-:W-:Y:S02]  /*8bb0*/  ISETP.GE.AND P5, PT, R8, R194, PT ;  /* 0x000000c20800720c */ /* 0x000fe40003fa6270 */
[----:B------:R-:W-:Y:S02]  /*8bc0*/  FSEL R150, R150, -INF , !P0 ;  /* 0xff80000096967808 */ /* 0x000fe40004000000 */
[----:B------:R-:W-:Y:S01]  /*8bd0*/  ISETP.GT.AND P0, PT, R195, R8, PT ;  /* 0x00000008c300720c */ /* 0x000fe20003f04270 */
[----:B------:R-:W-:Y:S01]  /*8be0*/  VIADD R8, R14, 0xffffff81 ;  /* 0xffffff810e087836 */ /* 0x000fe20000000000 */
[----:B------:R-:W-:Y:S01]  /*8bf0*/  IABS R28, R21 ;  /* 0x00000015001c7213 */ /* 0x000fe20000000000 */
[----:B------:R-:W-:Y:S01]  /*8c00*/  HMMA.16816.F32 R140, R24, R34, R140 ;  /* 0x00000022188c723c */ /* 0x000fe2000000188c */
[----:B------:R-:W-:-:S02]  /*8c10*/  FSEL R149, R154, -INF , !P0 ;  /* 0xff8000009a957808 */ /* 0x000fc40004000000 */
[----:B------:R-:W-:Y:S02]  /*8c20*/  ISETP.GT.AND P0, PT, R197, R8, PT ;  /* 0x00000008c500720c */ /* 0x000fe40003f04270 */
[----:B------:R-:W-:Y:S02]  /*8c30*/  IABS R9, R20 ;  /* 0x0000001400097213 */ /* 0x000fe40000000000 */
[----:B------:R-:W-:Y:S01]  /*8c40*/  FSEL R149, R149, -INF , !P5 ;  /* 0xff80000095957808 */ /* 0x000fe20006800000 */
[----:B------:R-:W1:Y:S01]  /*8c50*/  LDSM.16.M88.4 R20, [R180+0xb000] ;  /* 0x00b00000b414783b */ /* 0x000e620000000200 */
[----:B------:R-:W-:Y:S02]  /*8c60*/  ISETP.GE.AND P5, PT, R8, R196, PT ;  /* 0x000000c40800720c */ /* 0x000fe40003fa6270 */
[----:B------:R-:W-:Y:S02]  /*8c70*/  FSEL R29, R29, -INF , !P0 ;  /* 0xff8000001d1d7808 */ /* 0x000fe40004000000 */
[----:B------:R-:W-:-:S02]  /*8c80*/  I2FP.F32.S32 R28, R28 ;  /* 0x0000001c001c7245 */ /* 0x000fc40000201400 */
[----:B------:R-:W-:Y:S02]  /*8c90*/  FSEL R29, R29, -INF , !P5 ;  /* 0xff8000001d1d7808 */ /* 0x000fe40006800000 */
[----:B------:R-:W-:Y:S01]  /*8ca0*/  ISETP.GE.AND P0, PT, R8, R194, PT ;  /* 0x000000c20800720c */ /* 0x000fe20003f06270 */
[----:B------:R-:W-:Y:S01]  /*8cb0*/  FFMA.FTZ R31, R28, -UR13, R31 ;  /* 0x8000000d1c1f7c23 */ /* 0x000fe2000801001f */
[----:B------:R-:W-:Y:S02]  /*8cc0*/  I2FP.F32.S32 R9, R9 ;  /* 0x0000000900097245 */ /* 0x000fe40000201400 */
[----:B------:R-:W-:Y:S01]  /*8cd0*/  ISETP.GT.AND P5, PT, R195, R8, PT ;  /* 0x00000008c300720c */ /* 0x000fe20003fa4270 */
[----:B------:R-:W-:Y:S01]  /*8ce0*/  VIADD R8, R14, 0xffffff88 ;  /* 0xffffff880e087836 */ /* 0x000fe20000000000 */
[----:B------:R-:W-:Y:S01]  /*8cf0*/  IABS R214, R214 ;  /* 0x000000d600d67213 */ /* 0x000fe20000000000 */
[----:B------:R-:W-:Y:S01]  /*8d00*/  FFMA.FTZ R9, R9, -UR13, R144 ;  /* 0x8000000d09097c23 */ /* 0x000fe20008010090 */
[----:B------:R-:W-:-:S02]  /*8d10*/  FSEL R28, R31, -INF , !P5 ;  /* 0xff8000001f1c7808 */ /* 0x000fc40006800000 */
[----:B------:R-:W-:Y:S02]  /*8d20*/  ISETP.GT.AND P5, PT, R197, R8, PT ;  /* 0x00000008c500720c */ /* 0x000fe40003fa4270 */
[----:B------:R-:W-:Y:S02]  /*8d30*/  FSEL R28, R28, -INF , !P0 ;  /* 0xff8000001c1c7808 */ /* 0x000fe40004000000 */
[----:B------:R-:W-:Y:S02]  /*8d40*/  ISETP.GE.AND P0, PT, R8, R196, PT ;  /* 0x000000c40800720c */ /* 0x000fe40003f06270 */
[----:B------:R-:W-:Y:S02]  /*8d50*/  FSEL R31, R9, -INF , !P5 ;  /* 0xff800000091f7808 */ /* 0x000fe40006800000 */
[----:B------:R-:W-:Y:S02]  /*8d60*/  I2FP.F32.S32 R9, R214 ;  /* 0x000000d600097245 */ /* 0x000fe40000201400 */
[----:B------:R-:W-:-:S02]  /*8d70*/  IABS R209, R209 ;  /* 0x000000d100d17213 */ /* 0x000fc40000000000 */
[----:B------:R-:W-:Y:S01]  /*8d80*/  FSEL R31, R31, -INF , !P0 ;  /* 0xff8000001f1f7808 */ /* 0x000fe20004000000 */
[----:B------:R-:W-:Y:S01]  /*8d90*/  FFMA.FTZ R146, R9, -UR13, R146 ;  /* 0x8000000d09927c23 */ /* 0x000fe20008010092 */
[----:B------:R-:W-:Y:S01]  /*8da0*/  ISETP.GE.AND P5, PT, R8, R194, PT ;  /* 0x000000c20800720c */ /* 0x000fe20003fa6270 */
[----:B------:R-:W-:Y:S01]  /*8db0*/  VIADD R9, R14, 0xffffff89 ;  /* 0xffffff890e097836 */ /* 0x000fe20000000000 */
[----:B------:R-:W-:Y:S02]  /*8dc0*/  ISETP.GT.AND P0, PT, R195, R8, PT ;  /* 0x00000008c300720c */ /* 0x000fe40003f04270 */
[----:B------:R-:W-:Y:S02]  /*8dd0*/  I2FP.F32.S32 R8, R209 ;  /* 0x000000d100087245 */ /* 0x000fe40000201400 */
[----:B------:R-:W-:Y:S01]  /*8de0*/  IABS R208, R208 ;  /* 0x000000d000d07213 */ /* 0x000fe20000000000 */
[----:B-1----:R-:W-:Y:S01]  /*8df0*/  HMMA.16816.F32 R164, R16, R20, R164 ;  /* 0x0000001410a4723c */ /* 0x002fe200000018a4 */
[----:B------:R-:W-:Y:S01]  /*8e00*/  FSEL R30, R146, -INF , !P0 ;  /* 0xff800000921e7808 */ /* 0x000fe20004000000 */
[----:B------:R-:W-:Y:S01]  /*8e10*/  FFMA.FTZ R8, R8, -UR13, R145 ;  /* 0x8000000d08087c23 */ /* 0x000fe20008010091 */
[----:B------:R-:W-:-:S02]  /*8e20*/  ISETP.GT.AND P0, PT, R197, R9, PT ;  /* 0x00000009c500720c */ /* 0x000fc40003f04270 */
[----:B------:R-:W-:Y:S02]  /*8e30*/  I2FP.F32.S32 R208, R208 ;  /* 0x000000d000d07245 */ /* 0x000fe40000201400 */
[----:B------:R-:W-:Y:S01]  /*8e40*/  FSEL R30, R30, -INF , !P5 ;  /* 0xff8000001e1e7808 */ /* 0x000fe20006800000 */
[----:B------:R-:W-:Y:S01]  /*8e50*/  HMMA.16816.F32 R160, R16, R22, R160 ;  /* 0x0000001610a0723c */ /* 0x000fe200000018a0 */
[----:B------:R-:W-:Y:S01]  /*8e60*/  IABS R205, R205 ;  /* 0x000000cd00cd7213 */ /* 0x000fe20000000000 */
[----:B------:R-:W-:Y:S01]  /*8e70*/  FFMA.FTZ R147, R208, -UR13, R147 ;  /* 0x8000000dd0937c23 */ /* 0x000fe20008010093 */
[----:B------:R-:W-:Y:S02]  /*8e80*/  ISETP.GE.AND P5, PT, R9, R196, PT ;  /* 0x000000c40900720c */ /* 0x000fe40003fa6270 */
[----:B------:R-:W-:Y:S02]  /*8e90*/  FSEL R8, R8, -INF , !P0 ;  /* 0xff80000008087808 */ /* 0x000fe40004000000 */
[----:B------:R-:W-:-:S02]  /*8ea0*/  I2FP.F32.S32 R11, R205 ;  /* 0x000000cd000b7245 */ /* 0x000fc40000201400 */
[----:B------:R-:W-:Y:S02]  /*8eb0*/  FSEL R33, R8, -INF , !P5 ;  /* 0xff80000008217808 */ /* 0x000fe40006800000 */
[----:B------:R-:W-:Y:S01]  /*8ec0*/  ISETP.GT.AND P5, PT, R195, R9, PT ;  /* 0x00000009c300720c */ /* 0x000fe20003fa4270 */
[----:B------:R-:W-:Y:S01]  /*8ed0*/  FFMA.FTZ R11, R11, -UR13, R172 ;  /* 0x8000000d0b0b7c23 */ /* 0x000fe200080100ac */
[----:B------:R-:W-:Y:S02]  /*8ee0*/  IABS R144, R137 ;  /* 0x0000008900907213 */ /* 0x000fe40000000000 */
[----:B------:R-:W-:Y:S02]  /*8ef0*/  FSEL R20, R147, -INF , !P5 ;  /* 0xff80000093147808 */ /* 0x000fe40006800000 */
[----:B------:R-:W-:Y:S02]  /*8f00*/  ISETP.GT.AND P5, PT, R197, R32, PT ;  /* 0x00000020c500720c */ /* 0x000fe40003fa4270 */
[----:B------:R-:W-:-:S02]  /*8f10*/  ISETP.GE.AND P0, PT, R9, R194, PT ;  /* 0x000000c20900720c */ /* 0x000fc40003f06270 */
[----:B------:R-:W-:Y:S02]  /*8f20*/  FSEL R137, R11, -INF , !P5 ;  /* 0xff8000000b897808 */ /* 0x000fe40006800000 */
[----:B------:R-:W1:Y:S01]  /*8f30*/  LDSM.16.M88.4 R8, [R202+0xb000] ;  /* 0x00b00000ca08783b */ /* 0x000e620000000200 */
[----:B------:R-:W-:Y:S01]  /*8f40*/  IABS R21, R204 ;  /* 0x000000cc00157213 */ /* 0x000fe20000000000 */
[----:B------:R-:W-:-:S04]  /*8f50*/  DEPBAR.LE SB0, 0x0 ;  /* 0x000080000000791a */ /* 0x000fc80000000000 */
[----:B------:R-:W-:Y:S02]  /*8f60*/  FSEL R20, R20, -INF , !P0 ;  /* 0xff80000014147808 */ /* 0x000fe40004000000 */
[----:B------:R-:W-:Y:S02]  /*8f70*/  I2FP.F32.S32 R21, R21 ;  /* 0x0000001500157245 */ /* 0x000fe40000201400 */
[----:B------:R-:W-:Y:S02]  /*8f80*/  ISETP.GE.AND P0, PT, R32, R196, PT ;  /* 0x000000c42000720c */ /* 0x000fe40003f06270 */
[----:B------:R-:W-:Y:S01]  /*8f90*/  I2FP.F32.S32 R144, R144 ;  /* 0x0000009000907245 */ /* 0x000fe20000201400 */
[----:B------:R-:W-:Y:S01]  /*8fa0*/  FFMA.FTZ R174, R21, -UR13, R174 ;  /* 0x8000000d15ae7c23 */ /* 0x000fe200080100ae */
[----:B------:R-:W-:Y:S01]  /*8fb0*/  FSEL R137, R137, -INF , !P0 ;  /* 0xff80000089897808 */ /* 0x000fe20004000000 */
[----:B------:R-:W-:Y:S01]  /*8fc0*/  VIADD R21, R14, 0xffffff91 ;  /* 0xffffff910e157836 */ /* 0x000fe20000000000 */
[----:B------:R-:W-:Y:S01]  /*8fd0*/  ISETP.GT.AND P0, PT, R195, R32, PT ;  /* 0x00000020c300720c */ /* 0x000fe20003f04270 */
[----:B------:R-:W-:Y:S01]  /*8fe0*/  FFMA.FTZ R144, R144, -UR13, R173 ;  /* 0x8000000d90907c23 */ /* 0x000fe200080100ad */
[----:B------:R-:W-:-:S02]  /*8ff0*/  ISETP.GE.AND P5, PT, R32, R194, PT ;  /* 0x000000c22000720c */ /* 0x000fc40003fa6270 */
[----:B------:R-:W-:Y:S02]  /*9000*/  FSEL R174, R174, -INF , !P0 ;  /* 0xff800000aeae7808 */ /* 0x000fe40004000000 */
[----:B------:R-:W-:Y:S02]  /*9010*/  IABS R139, R139 ;  /* 0x0000008b008b7213 */ /* 0x000fe40000000000 */
[----:B------:R-:W-:Y:S02]  /*9020*/  ISETP.GT.AND P0, PT, R197, R21, PT ;  /* 0x00000015c500720c */ /* 0x000fe40003f04270 */
[----:B------:R-:W-:Y:S02]  /*9030*/  IABS R32, R138 ;  /* 0x0000008a00207213 */ /* 0x000fe40000000000 */
[----:B------:R-:W-:Y:S02]  /*9040*/  FSEL R138, R174, -INF , !P5 ;  /* 0xff800000ae8a7808 */ /* 0x000fe40006800000 */
[----:B------:R-:W-:-:S02]  /*9050*/  ISETP.GE.AND P5, PT, R21, R196, PT ;  /* 0x000000c41500720c */ /* 0x000fc40003fa6270 */
[----:B------:R-:W-:Y:S02]  /*9060*/  FSEL R144, R144, -INF , !P0 ;  /* 0xff80000090907808 */ /* 0x000fe40004000000 */
[----:B------:R-:W-:Y:S02]  /*9070*/  I2FP.F32.S32 R34, R139 ;  /* 0x0000008b00227245 */ /* 0x000fe40000201400 */
[----:B------:R-:W-:Y:S02]  /*9080*/  FSEL R139, R144, -INF , !P5 ;  /* 0xff800000908b7808 */ /* 0x000fe40006800000 */
[----:B------:R-:W-:Y:S01]  /*9090*/  ISETP.GE.AND P0, PT, R21, R194, PT ;  /* 0x000000c21500720c */ /* 0x000fe20003f06270 */
[----:B------:R-:W-:Y:S01]  /*90a0*/  FFMA.FTZ R175, R34, -UR13, R175 ;  /* 0x8000000d22af7c23 */ /* 0x000fe200080100af */
[----:B------:R-:W-:Y:S01]  /*90b0*/  I2FP.F32.S32 R35, R32 ;  /* 0x0000002000237245 */ /* 0x000fe20000201400 */
[C---:B-1----:R-:W-:Y:S01]  /*90c0*/  HMMA.16816.F32 R164, R24.reuse, R8, R164 ;  /* 0x0000000818a4723c */ /* 0x042fe200000018a4 */
[----:B------:R-:W-:Y:S01]  /*90d0*/  ISETP.GT.AND P5, PT, R195, R21, PT ;  /* 0x00000015c300720c */ /* 0x000fe20003fa4270 */
[C---:B------:R-:W-:Y:S01]  /*90e0*/  VIADD R21, R14.reuse, 0xffffff98 ;  /* 0xffffff980e157836 */ /* 0x040fe20000000000 */
[----:B------:R-:W-:Y:S01]  /*90f0*/  IABS R169, R169 ;  /* 0x000000a900a97213 */ /* 0x000fe20000000000 */
[----:B------:R-:W-:Y:S01]  /*9100*/  FFMA.FTZ R35, R35, -UR13, R140 ;  /* 0x8000000d23237c23 */ /* 0x000fe2000801008c */
[----:B------:R-:W-:Y:S01]  /*9110*/  FSEL R175, R175, -INF , !P5 ;  /* 0xff800000afaf7808 */ /* 0x000fe20006800000 */
[----:B------:R-:W-:Y:S01]  /*9120*/  VIADD R8, R14, 0xffffff99 ;  /* 0xffffff990e087836 */ /* 0x000fe20000000000 */
[----:B------:R-:W-:Y:S01]  /*9130*/  ISETP.GT.AND P5, PT, R197, R21, PT ;  /* 0x00000015c500720c */ /* 0x000fe20003fa4270 */
[----:B------:R-:W-:Y:S01]  /*9140*/  HMMA.16816.F32 R160, R24, R10, R160 ;  /* 0x0000000a18a0723c */ /* 0x000fe200000018a0 */
[----:B------:R-:W-:-:S02]  /*9150*/  IABS R22, R136 ;  /* 0x0000008800167213 */ /* 0x000fc40000000000 */
[----:B------:R-:W-:Y:S02]  /*9160*/  FSEL R136, R175, -INF , !P0 ;  /* 0xff800000af887808 */ /* 0x000fe40004000000 */
[----:B------:R-:W-:Y:S02]  /*9170*/  I2FP.F32.S32 R23, R169 ;  /* 0x000000a900177245 */ /* 0x000fe40000201400 */
[----:B------:R-:W-:Y:S02]  /*9180*/  ISETP.GE.AND P0, PT, R21, R196, PT ;  /* 0x000000c41500720c */ /* 0x000fe40003f06270 */
[----:B------:R-:W-:Y:S01]  /*9190*/  FSEL R35, R35, -INF , !P5 ;  /* 0xff80000023237808 */ /* 0x000fe20006800000 */
[----:B------:R-:W-:Y:S01]  /*91a0*/  FFMA.FTZ R142, R23, -UR13, R142 ;  /* 0x8000000d178e7c23 */ /* 0x000fe2000801008e */
[----:B------:R-:W-:Y:S02]  /*91b0*/  I2FP.F32.S32 R22, R22 ;  /* 0x0000001600167245 */ /* 0x000fe40000201400 */
[----:B------:R-:W-:-:S02]  /*91c0*/  FSEL R169, R35, -INF , !P0 ;  /* 0xff80000023a97808 */ /* 0x000fc40004000000 */
[----:B------:R-:W-:Y:S01]  /*91d0*/  ISETP.GT.AND P0, PT, R195, R21, PT ;  /* 0x00000015c300720c */ /* 0x000fe20003f04270 */
[----:B------:R-:W-:Y:S01]  /*91e0*/  FFMA.FTZ R22, R22, -UR13, R141 ;  /* 0x8000000d16167c23 */ /* 0x000fe2000801008d */
[----:B------:R-:W-:Y:S02]  /*91f0*/  ISETP.GE.AND P5, PT, R21, R194, PT ;  /* 0x000000c21500720c */ /* 0x000fe40003fa6270 */
[----:B------:R-:W-:Y:S02]  /*9200*/  FSEL R142, R142, -INF , !P0 ;  /* 0xff8000008e8e7808 */ /* 0x000fe40004000000 */
[----:B------:R-:W-:Y:S02]  /*9210*/  IABS R193, R193 ;  /* 0x000000c100c17213 */ /* 0x000fe40000000000 */
[----:B------:R-:W-:Y:S02]  /*9220*/  ISETP.GT.AND P0, PT, R197, R8, PT ;  /* 0x00000008c500720c */ /* 0x000fe40003f04270 */
        /* <DEDUP_REMOVED lines=8> */
[----:B------:R-:W-:Y:S01]  /*92b0*/  ISETP.GE.AND P0, PT, R8, R194, PT ;  /* 0x000000c20800720c */ /* 0x000fe20003f06270 */
[----:B------:R-:W-:Y:S01]  /*92c0*/  FFMA.FTZ R9, R9, -UR13, R164 ;  /* 0x8000000d09097c23 */ /* 0x000fe200080100a4 */
[----:B------:R-:W-:Y:S01]  /*92d0*/  ISETP.GT.AND P5, PT, R195, R8, PT ;  /* 0x00000008c300720c */ /* 0x000fe20003fa4270 */
[----:B------:R-:W-:Y:S01]  /*92e0*/  VIADD R8, R14, 0xffffffa0 ;  /* 0xffffffa00e087836 */ /* 0x000fe20000000000 */
[----:B------:R-:W-:Y:S02]  /*92f0*/  IABS R191, R191 ;  /* 0x000000bf00bf7213 */ /* 0x000fe40000000000 */
[----:B------:R-:W-:Y:S02]  /*9300*/  FSEL R143, R143, -INF , !P5 ;  /* 0xff8000008f8f7808 */ /* 0x000fe40006800000 */
[----:B------:R-:W-:Y:S02]  /*9310*/  ISETP.GT.AND P5, PT, R197, R8, PT ;  /* 0x00000008c500720c */ /* 0x000fe40003fa4270 */
[----:B------:R-:W-:-:S02]  /*9320*/  IABS R10, R190 ;  /* 0x000000be000a7213 */ /* 0x000fc40000000000 */
[----:B------:R-:W-:Y:S02]  /*9330*/  FSEL R190, R143, -INF , !P0 ;  /* 0xff8000008fbe7808 */ /* 0x000fe40004000000 */
[----:B------:R-:W-:Y:S02]  /*9340*/  ISETP.GE.AND P0, PT, R8, R196, PT ;  /* 0x000000c40800720c */ /* 0x000fe40003f06270 */
[----:B------:R-:W-:Y:S02]  /*9350*/  IABS R189, R189 ;  /* 0x000000bd00bd7213 */ /* 0x000fe40000000000 */
[----:B------:R-:W-:Y:S02]  /*9360*/  FSEL R147, R9, -INF , !P5 ;  /* 0xff80000009937808 */ /* 0x000fe40006800000 */
[----:B------:R-:W-:Y:S01]  /*9370*/  I2FP.F32.S32 R11, R191 ;  /* 0x000000bf000b7245 */ /* 0x000fe20000201400 */
[----:B------:R-:W-:Y:S01]  /*9380*/  IMAD.MOV.U32 R9, RZ, RZ, R189 ;  /* 0x000000ffff097224 */ /* 0x000fe200078e00bd */
[----:B------:R-:W-:-:S02]  /*9390*/  FSEL R147, R147, -INF , !P0 ;  /* 0xff80000093937808 */ /* 0x000fc40004000000 */
[----:B------:R-:W-:Y:S01]  /*93a0*/  ISETP.GE.AND P5, PT, R8, R194, PT ;  /* 0x000000c20800720c */ /* 0x000fe20003fa6270 */
[----:B------:R-:W-:Y:S01]  /*93b0*/  FFMA.FTZ R11, R11, -UR13, R166 ;  /* 0x8000000d0b0b7c23 */ /* 0x000fe200080100a6 */
[----:B------:R-:W-:Y:S02]  /*93c0*/  I2FP.F32.S32 R10, R10 ;  /* 0x0000000a000a7245 */ /* 0x000fe40000201400 */
[----:B------:R-:W-:Y:S01]  /*93d0*/  ISETP.GT.AND P0, PT, R195, R8, PT ;  /* 0x00000008c300720c */ /* 0x000fe20003f04270 */
[----:B------:R-:W-:Y:S01]  /*93e0*/  VIADD R8, R14, 0xffffffa1 ;  /* 0xffffffa10e087836 */ /* 0x000fe20000000000 */
[----:B------:R-:W-:Y:S01]  /*93f0*/  I2FP.F32.S32 R12, R9 ;  /* 0x00000009000c7245 */ /* 0x000fe20000201400 */
[----:B------:R-:W-:Y:S01]  /*9400*/  FFMA.FTZ R10, R10, -UR13, R165 ;  /* 0x8000000d0a0a7c23 */ /* 0x000fe200080100a5 */
[----:B------:R-:W-:Y:S02]  /*9410*/  FSEL R11, R11, -INF , !P0 ;  /* 0xff8000000b0b7808 */ /* 0x000fe40004000000 */
[----:B------:R-:W-:Y:S01]  /*9420*/  IABS R177, R177 ;  /* 0x000000b100b17213 */ /* 0x000fe20000000000 */
[----:B------:R-:W-:Y:S01]  /*9430*/  FFMA.FTZ R12, R12, -UR13, R167 ;  /* 0x8000000d0c0c7c23 */ /* 0x000fe200080100a7 */
[----:B------:R-:W-:-:S02]  /*9440*/  ISETP.GT.AND P0, PT, R197, R8, PT ;  /* 0x00000008c500720c */ /* 0x000fc40003f04270 */
[----:B------:R-:W-:Y:S01]  /*9450*/  FSEL R146, R11, -INF , !P5 ;  /* 0xff8000000b927808 */ /* 0x000fe20006800000 */
[----:B------:R-:W-:Y:S01]  /*9460*/  VIADD R11, R14, 0xffffffa8 ;  /* 0xffffffa80e0b7836 */ /* 0x000fe20000000000 */
[----:B------:R-:W-:Y:S02]  /*9470*/  ISETP.GE.AND P5, PT, R8, R196, PT ;  /* 0x000000c40800720c */ /* 0x000fe40003fa6270 */
[----:B------:R-:W-:Y:S02]  /*9480*/  FSEL R10, R10, -INF , !P0 ;  /* 0xff8000000a0a7808 */ /* 0x000fe40004000000 */
[----:B------:R-:W-:Y:S02]  /*9490*/  I2FP.F32.S32 R9, R177 ;  /* 0x000000b100097245 */ /* 0x000fe40000201400 */
[----:B------:R-:W-:Y:S02]  /*94a0*/  ISETP.GT.AND P0, PT, R195, R8, PT ;  /* 0x00000008c300720c */ /* 0x000fe40003f04270 */
[----:B------:R-:W-:Y:S01]  /*94b0*/  FSEL R177, R10, -INF , !P5 ;  /* 0xff8000000ab17808 */ /* 0x000fe20006800000 */
[----:B------:R-:W-:Y:S01]  /*94c0*/  FFMA.FTZ R9, R9, -UR13, R160 ;  /* 0x8000000d09097c23 */ /* 0x000fe200080100a0 */
[----:B------:R-:W-:-:S02]  /*94d0*/  ISETP.GE.AND P5, PT, R8, R194, PT ;  /* 0x000000c20800720c */ /* 0x000fc40003fa6270 */
[----:B------:R-:W-:Y:S02]  /*94e0*/  FSEL R12, R12, -INF , !P0 ;  /* 0xff8000000c0c7808 */ /* 0x000fe40004000000 */
[----:B------:R-:W-:Y:S02]  /*94f0*/  ISETP.GT.AND P0, PT, R197, R11, PT ;  /* 0x0000000bc500720c */ /* 0x000fe40003f04270 */
[----:B------:R-:W-:Y:S02]  /*9500*/  IABS R8, R176 ;  /* 0x000000b000087213 */ /* 0x000fe40000000000 */
[----:B------:R-:W-:Y:S02]  /*9510*/  IABS R188, R188 ;  /* 0x000000bc00bc7213 */ /* 0x000fe40000000000 */
[----:B------:R-:W-:Y:S01]  /*9520*/  FSEL R175, R9, -INF , !P0 ;  /* 0xff80000009af7808 */ /* 0x000fe20004000000 */
[----:B------:R-:W-:Y:S01]  /*9530*/  IMAD.MOV.U32 R10, RZ, RZ, R8 ;  /* 0x000000ffff0a7224 */ /* 0x000fe200078e0008 */
[----:B------:R-:W-:-:S02]  /*9540*/  FSEL R176, R12, -INF , !P5 ;  /* 0xff8000000cb07808 */ /* 0x000fc40006800000 */
[----:B------:R-:W-:Y:S02]  /*9550*/  I2FP.F32.S32 R9, R188 ;  /* 0x000000bc00097245 */ /* 0x000fe40000201400 */
[----:B------:R-:W-:Y:S02]  /*9560*/  ISETP.GE.AND P5, PT, R11, R196, PT ;  /* 0x000000c40b00720c */ /* 0x000fe40003fa6270 */
[----:B------:R-:W-:Y:S01]  /*9570*/  IABS R179, R179 ;  /* 0x000000b300b37213 */ /* 0x000fe20000000000 */
[----:B------:R-:W-:Y:S01]  /*9580*/  FFMA.FTZ R9, R9, -UR13, R162 ;  /* 0x8000000d09097c23 */ /* 0x000fe200080100a2 */
[----:B------:R-:W-:Y:S02]  /*9590*/  I2FP.F32.S32 R10, R10 ;  /* 0x0000000a000a7245 */ /* 0x000fe40000201400 */
[----:B------:R-:W-:Y:S01]  /*95a0*/  FSEL R175, R175, -INF , !P5 ;  /* 0xff800000afaf7808 */ /* 0x000fe20006800000 */
[----:B------:R-:W-:Y:S01]  /*95b0*/  IMAD.MOV.U32 R8, RZ, RZ, R179 ;  /* 0x000000ffff087224 */ /* 0x000fe200078e00b3 */
[----:B------:R-:W-:Y:S01]  /*95c0*/  ISETP.GT.AND P5, PT, R195, R11, PT ;  /* 0x0000000bc300720c */ /* 0x000fe20003fa4270 */
[----:B------:R-:W-:Y:S01]  /*95d0*/  FFMA.FTZ R10, R10, -UR13, R161 ;  /* 0x8000000d0a0a7c23 */ /* 0x000fe200080100a1 */
[----:B------:R-:W-:-:S02]  /*95e0*/  ISETP.GE.AND P0, PT, R11, R194, PT ;  /* 0x000000c20b00720c */ /* 0x000fc40003f06270 */
[----:B------:R-:W-:Y:S02]  /*95f0*/  FSEL R9, R9, -INF , !P5 ;  /* 0xff80000009097808 */ /* 0x000fe40006800000 */
[----:B------:R-:W-:Y:S02]  /*9600*/  ISETP.GT.AND P5, PT, R197, R4, PT ;  /* 0x00000004c500720c */ /* 0x000fe40003fa4270 */
[----:B------:R-:W-:Y:S02]  /*9610*/  FSEL R180, R9, -INF , !P0 ;  /* 0xff80000009b47808 */ /* 0x000fe40004000000 */
[----:B------:R-:W-:Y:S02]  /*9620*/  I2FP.F32.S32 R8, R8 ;  /* 0x0000000800087245 */ /* 0x000fe40000201400 */
[----:B------:R-:W-:Y:S02]  /*9630*/  ISETP.GE.AND P0, PT, R4, R196, PT ;  /* 0x000000c40400720c */ /* 0x000fe40003f06270 */
[----:B------:R-:W-:Y:S01]  /*9640*/  FSEL R10, R10, -INF , !P5 ;  /* 0xff8000000a0a7808 */ /* 0x000fe20006800000 */
[----:B------:R-:W-:Y:S01]  /*9650*/  FFMA.FTZ R8, R8, -UR13, R163 ;  /* 0x8000000d08087c23 */ /* 0x000fe200080100a3 */
[----:B------:R-:W-:-:S02]  /*9660*/  IABS R178, R178 ;  /* 0x000000b200b27213 */ /* 0x000fc40000000000 */
[----:B------:R-:W-:Y:S02]  /*9670*/  FSEL R179, R10, -INF , !P0 ;  /* 0xff8000000ab37808 */ /* 0x000fe40004000000 */
[----:B------:R-:W-:Y:S02]  /*9680*/  ISETP.GE.AND P5, PT, R4, R194, PT ;  /* 0x000000c20400720c */ /* 0x000fe40003fa6270 */
[----:B------:R-:W-:Y:S01]  /*9690*/  I2FP.F32.S32 R5, R178 ;  /* 0x000000b200057245 */ /* 0x000fe20000201400 */
[----:B------:R-:W-:Y:S01]  /*96a0*/  BAR.SYNC.DEFER_BLOCKING 0x0 ;  /* 0x0000000000007b1d */ /* 0x000fe20000010000 */
[----:B------:R-:W-:Y:S01]  /*96b0*/  ISETP.GT.AND P0, PT, R195, R4, PT ;  /* 0x00000004c300720c */ /* 0x000fe20003f04270 */
[----:B------:R-:W-:Y:S01]  /*96c0*/  VIADD R4, R14, 0xffffffb0 ;  /* 0xffffffb00e047836 */ /* 0x000fe20000000000 */
[----:B------:R-:W-:Y:S01]  /*96d0*/  IABS R170, R170 ;  /* 0x000000aa00aa7213 */ /* 0x000fe20000000000 */
[----:B------:R-:W-:Y:S01]  /*96e0*/  FFMA.FTZ R5, R5, -UR13, R156 ;  /* 0x8000000d05057c23 */ /* 0x000fe2000801009c */
[----:B------:R-:W-:-:S02]  /*96f0*/  FSEL R8, R8, -INF , !P0 ;  /* 0xff80000008087808 */ /* 0x000fc40004000000 */
        /* <DEDUP_REMOVED lines=9> */
[----:B------:R-:W-:Y:S02]  /*9790*/  I2FP.F32.S32 R168, R168 ;  /* 0x000000a800a87245 */ /* 0x000fe40000201400 */
[----:B------:R-:W-:Y:S01]  /*97a0*/  ISETP.GT.AND P5, PT, R195, R4, PT ;  /* 0x00000004c300720c */ /* 0x000fe20003fa4270 */
[----:B------:R-:W-:Y:S01]  /*97b0*/  VIADD R4, R14, 0xffffffb1 ;  /* 0xffffffb10e047836 */ /* 0x000fe20000000000 */
[----:B------:R-:W-:Y:S01]  /*97c0*/  IABS R151, R151 ;  /* 0x0000009700977213 */ /* 0x000fe20000000000 */
[----:B------:R-:W-:Y:S01]  /*97d0*/  FFMA.FTZ R157, R168, -UR13, R157 ;  /* 0x8000000da89d7c23 */ /* 0x000fe2000801009d */
[----:B------:R-:W-:Y:S01]  /*97e0*/  FSEL R9, R9, -INF , !P5 ;  /* 0xff80000009097808 */ /* 0x000fe20006800000 */
[----:B------:R-:W-:Y:S01]  /*97f0*/  VIADD R14, R14, 0xffffffb9 ;  /* 0xffffffb90e0e7836 */ /* 0x000fe20000000000 */
[----:B------:R-:W-:-:S02]  /*9800*/  ISETP.GT.AND P5, PT, R197, R4, PT ;  /* 0x00000004c500720c */ /* 0x000fc40003fa4270 */
[----:B------:R-:W-:Y:S02]  /*9810*/  FSEL R140, R9, -INF , !P0 ;  /* 0xff800000098c7808 */ /* 0x000fe40004000000 */
[----:B------:R-:W-:Y:S02]  /*9820*/  I2FP.F32.S32 R8, R151 ;  /* 0x0000009700087245 */ /* 0x000fe40000201400 */
[----:B------:R-:W-:Y:S02]  /*9830*/  IABS R192, R192 ;  /* 0x000000c000c07213 */ /* 0x000fe40000000000 */
[----:B------:R-:W-:Y:S01]  /*9840*/  ISETP.GE.AND P0, PT, R4, R196, PT ;  /* 0x000000c40400720c */ /* 0x000fe20003f06270 */
[----:B------:R-:W-:Y:S01]  /*9850*/  FFMA.FTZ R8, R8, -UR13, R159 ;  /* 0x8000000d08087c23 */ /* 0x000fe2000801009f */
[----:B------:R-:W-:Y:S02]  /*9860*/  FSEL R141, R157, -INF , !P5 ;  /* 0xff8000009d8d7808 */ /* 0x000fe40006800000 */
[----:B------:R-:W-:-:S02]  /*9870*/  I2FP.F32.S32 R192, R192 ;  /* 0x000000c000c07245 */ /* 0x000fc40000201400 */
[----:B------:R-:W-:Y:S02]  /*9880*/  FSEL R141, R141, -INF , !P0 ;  /* 0xff8000008d8d7808 */ /* 0x000fe40004000000 */
[----:B------:R-:W-:Y:S01]  /*9890*/  ISETP.GT.AND P0, PT, R195, R4, PT ;  /* 0x00000004c300720c */ /* 0x000fe20003f04270 */
[----:B------:R-:W-:Y:S01]  /*98a0*/  FFMA.FTZ R153, R192, -UR13, R153 ;  /* 0x8000000dc0997c23 */ /* 0x000fe20008010099 */
[----:B------:R-:W-:Y:S02]  /*98b0*/  IABS R15, R15 ;  /* 0x0000000f000f7213 */ /* 0x000fe40000000000 */
[----:B------:R-:W-:Y:S02]  /*98c0*/  ISETP.GE.AND P5, PT, R4, R194, PT ;  /* 0x000000c20400720c */ /* 0x000fe40003fa6270 */
[----:B------:R-:W-:Y:S02]  /*98d0*/  FSEL R8, R8, -INF , !P0 ;  /* 0xff80000008087808 */ /* 0x000fe40004000000 */
[----:B------:R-:W-:-:S02]  /*98e0*/  I2FP.F32.S32 R4, R15 ;  /* 0x0000000f00047245 */ /* 0x000fc40000201400 */
[----:B------:R-:W-:Y:S02]  /*98f0*/  ISETP.GT.AND P0, PT, R197, R14, PT ;  /* 0x0000000ec500720c */ /* 0x000fe40003f04270 */
[----:B------:R-:W-:Y:S01]  /*9900*/  FSEL R142, R8, -INF , !P5 ;  /* 0xff800000088e7808 */ /* 0x000fe20006800000 */
[----:B------:R-:W-:Y:S01]  /*9910*/  FFMA.FTZ R4, R4, -UR13, R155 ;  /* 0x8000000d04047c23 */ /* 0x000fe2000801009b */
[----:B------:R-:W-:Y:S02]  /*9920*/  ISETP.GE.AND P5, PT, R14, R196, PT ;  /* 0x000000c40e00720c */ /* 0x000fe40003fa6270 */
[----:B------:R-:W-:Y:S02]  /*9930*/  FSEL R143, R153, -INF , !P0 ;  /* 0xff800000998f7808 */ /* 0x000fe40004000000 */
[----:B------:R-:W-:Y:S02]  /*9940*/  ISETP.GT.AND P0, PT, R195, R14, PT ;  /* 0x0000000ec300720c */ /* 0x000fe40003f04270 */
[----:B------:R-:W-:-:S02]  /*9950*/  FSEL R143, R143, -INF , !P5 ;  /* 0xff8000008f8f7808 */ /* 0x000fc40006800000 */
[----:B------:R-:W-:Y:S02]  /*9960*/  ISETP.GE.AND P5, PT, R14, R194, PT ;  /* 0x000000c20e00720c */ /* 0x000fe40003fa6270 */
[----:B------:R-:W-:-:S04]  /*9970*/  FSEL R4, R4, -INF , !P0 ;  /* 0xff80000004047808 */ /* 0x000fc80004000000 */
[----:B------:R-:W-:Y:S01]  /*9980*/  FSEL R164, R4, -INF , !P5 ;  /* 0xff80000004a47808 */ /* 0x000fe20006800000 */
[----:B------:R-:W-:Y:S06]  /*9990*/  BRA.U !UP0, `(.L_x_5042) ;  /* 0x0000000908407547 */ /* 0x000fec000b800000 */
[----:B------:R-:W-:Y:S05]  /*99a0*/  BRA.U !UP1, `(.L_x_5043) ;  /* 0x0000000509007547 */ /* 0x000fea000b800000 */
[----:B------:R-:W1:Y:S01]  /*99b0*/  LDC R12, c[0x0][0x4f0] ;  /* 0x00013c00ff0c7b82 */ /* 0x000e620000000800 */
[----:B------:R-:W-:Y:S02]  /*99c0*/  UIADD3 UR6, UPT, UPT, UR4, -0x40, URZ ;  /* 0xffffffc004067890 */ /* 0x000fe4000fffe0ff */
[----:B------:R-:W-:-:S04]  /*99d0*/  UIADD3 UR4, UPT, UPT, UR4, -0x80, URZ ;  /* 0xffffff8004047890 */ /* 0x000fc8000fffe0ff */
[----:B------:R-:W-:-:S04]  /*99e0*/  MOV R10, UR6 ;  /* 0x00000006000a7c02 */ /* 0x000fc80008000f00 */
[----:B------:R-:W-:Y:S02]  /*99f0*/  IABS R10, R10 ;  /* 0x0000000a000a7213 */ /* 0x000fe40000000000 */
[----:B-1----:R-:W-:-:S04]  /*9a00*/  IABS R11, R12 ;  /* 0x0000000c000b7213 */ /* 0x002fc80000000000 */
[----:B------:R-:W1:Y:S08]  /*9a10*/  I2F.RP R8, R11 ;  /* 0x0000000b00087306 */ /* 0x000e700000209400 */
[----:B-1----:R-:W1:Y:S02]  /*9a20*/  MUFU.RCP R5, R8 ;  /* 0x0000000800057308 */ /* 0x002e640000001000 */
[----:B-1----:R-:W-:-:S06]  /*9a30*/  VIADD R5, R5, 0xffffffe ;  /* 0x0ffffffe05057836 */ /* 0x002fcc0000000000 */
[----:B------:R-:W1:Y:S02]  /*9a40*/  F2I.FTZ.U32.TRUNC.NTZ R5, R5 ;  /* 0x0000000500057305 */ /* 0x000e64000021f000 */
[----:B-1----:R-:W-:-:S04]  /*9a50*/  IMAD.MOV R4, RZ, RZ, -R5 ;  /* 0x000000ffff047224 */ /* 0x002fc800078e0a05 */
[----:B------:R-:W-:Y:S02]  /*9a60*/  IMAD R9, R4, R11, RZ ;  /* 0x0000000b04097224 */ /* 0x000fe400078e02ff */
[----:B------:R-:W-:-:S04]  /*9a70*/  IMAD.MOV.U32 R4, RZ, RZ, RZ ;  /* 0x000000ffff047224 */ /* 0x000fc800078e00ff */
[----:B------:R-:W-:-:S04]  /*9a80*/  IMAD.HI.U32 R9, R5, R9, R4 ;  /* 0x0000000905097227 */ /* 0x000fc800078e0004 */
[----:B------:R-:W-:Y:S02]  /*9a90*/  IMAD.U32 R4, RZ, RZ, UR4 ;  /* 0x00000004ff047e24 */ /* 0x000fe4000f8e00ff */
[----:B------:R-:W-:-:S03]  /*9aa0*/  IMAD.HI.U32 R8, R9, R10, RZ ;  /* 0x0000000a09087227 */ /* 0x000fc600078e00ff */
[----:B------:R-:W-:Y:S02]  /*9ab0*/  IABS R4, R4 ;  /* 0x0000000400047213 */ /* 0x000fe40000000000 */
[----:B------:R-:W-:-:S03]  /*9ac0*/  IADD3 R5, PT, PT, -R8, RZ, RZ ;  /* 0x000000ff08057210 */ /* 0x000fc60007ffe1ff */
[----:B------:R-:W-:-:S04]  /*9ad0*/  IMAD.HI.U32 R9, R9, R4, RZ ;  /* 0x0000000409097227 */ /* 0x000fc800078e00ff */
[----:B------:R-:W-:Y:S02]  /*9ae0*/  IMAD R10, R11, R5, R10 ;  /* 0x000000050b0a7224 */ /* 0x000fe400078e020a */
[----:B------:R-:W-:-:S03]  /*9af0*/  IMAD.MOV R5, RZ, RZ, -R9 ;  /* 0x000000ffff057224 */ /* 0x000fc600078e0a09 */
[C---:B------:R-:W-:Y:S01]  /*9b00*/  ISETP.GT.U32.AND P0, PT, R11.reuse, R10, PT ;  /* 0x0000000a0b00720c */ /* 0x040fe20003f04070 */
[----:B------:R-:W-:Y:S01]  /*9b10*/  IMAD R4, R11, R5, R4 ;  /* 0x000000050b047224 */ /* 0x000fe200078e0204 */
[----:B------:R-:W-:-:S11]  /*9b20*/  LOP3.LUT R5, R12, UR4, RZ, 0x3c, !PT ;  /* 0x000000040c057c12 */ /* 0x000fd6000f8e3cff */
        /* <DEDUP_REMOVED lines=8> */
[----:B------:R-:W-:Y:S01]  /*9bb0*/  LOP3.LUT R4, R12, UR6, RZ, 0x3c, !PT ;  /* 0x000000060c047c12 */ /* 0x000fe2000f8e3cff */
[----:B------:R-:W1:Y:S03]  /*9bc0*/  LDCU.64 UR6, c[0x0][0x3a0] ;  /* 0x00007400ff0677ac */ /* 0x000e660008000a00 */
[----:B------:R-:W-:-:S02]  /*9bd0*/  ISETP.GE.AND P0, PT, R4, RZ, PT ;  /* 0x000000ff0400720c */ /* 0x000fc40003f06270 */
[----:B------:R-:W-:-:S05]  /*9be0*/  LOP3.LUT R4, RZ, R12, RZ, 0x33, !PT ;  /* 0x0000000cff047212 */ /* 0x000fca00078e33ff */
[----:B------:R-:W-:Y:S01]  /*9bf0*/  @P5 VIADD R9, R9, 0x1 ;  /* 0x0000000109095836 */ /* 0x000fe20000000000 */
[----:B------:R-:W-:Y:S02]  /*9c00*/  ISETP.GE.AND P5, PT, R5, RZ, PT ;  /* 0x000000ff0500720c */ /* 0x000fe40003fa6270 */
[----:B------:R-:W-:-:S05]  /*9c10*/  MOV R5, R8 ;  /* 0x0000000800057202 */ /* 0x000fca0000000f00 */
[----:B------:R-:W-:Y:S01]  /*9c20*/  @!P0 IMAD.MOV R5, RZ, RZ, -R5 ;  /* 0x000000ffff058224 */ /* 0x000fe200078e0a05 */
[----:B------:R-:W-:-:S04]  /*9c30*/  ISETP.NE.AND P0, PT, R12, RZ, PT ;  /* 0x000000ff0c00720c */ /* 0x000fc80003f05270 */
        /* <DEDUP_REMOVED lines=9> */
[----:B------:R-:W-:-:S05]  /*9cd0*/  SHF.R.S32.HI R5, RZ, 0x1f, R12 ;  /* 0x0000001fff057819 */ /* 0x000fca000001140c */
[----:B------:R-:W-:-:S04]  /*9ce0*/  IMAD R5, R5, UR12, RZ ;  /* 0x0000000c05057c24 */ /* 0x000fc8000f8e02ff */
[C---:B------:R-:W-:Y:S02]  /*9cf0*/  IMAD R5, R12.reuse, R134, R5 ;  /* 0x000000860c057224 */ /* 0x040fe400078e0205 */
[----:B------:R-:W-:-:S04]  /*9d00*/  IMAD.WIDE.U32 R12, R12, UR12, RZ ;  /* 0x0000000c0c0c7c25 */ /* 0x000fc8000f8e00ff */
[----:B------:R-:W-:Y:S01]  /*9d10*/  IMAD.IADD R13, R13, 0x1, R5 ;  /* 0x000000010d0d7824 */ /* 0x000fe200078e0205 */
[----:B--2---:R-:W-:-:S04]  /*9d20*/  IADD3 R4, PT, PT, R9, -R4, RZ ;  /* 0x8000000409047210 */ /* 0x004fc80007ffe0ff */
[----:B------:R-:W-:Y:S01]  /*9d30*/  SHF.R.S32.HI R8, RZ, 0x1f, R4 ;  /* 0x0000001fff087819 */ /* 0x000fe20000011404 */
[----:B-1----:R-:W-:-:S04]  /*9d40*/  IMAD.WIDE.U32 R12, R4, UR6, R12 ;  /* 0x00000006040c7c25 */ /* 0x002fc8000f8e000c */
[----:B------:R-:W-:-:S04]  /*9d50*/  IMAD R5, R8, UR6, RZ ;  /* 0x0000000608057c24 */ /* 0x000fc8000f8e02ff */
[----:B------:R-:W-:Y:S01]  /*9d60*/  IMAD R5, R4, UR7, R5 ;  /* 0x0000000704057c24 */ /* 0x000fe2000f8e0205 */
[----:B------:R-:W-:-:S04]  /*9d70*/  LEA R198, P0, R12, R198, 0x1 ;  /* 0x000000c60cc67211 */ /* 0x000fc800078008ff */
[----:B------:R-:W-:-:S04]  /*9d80*/  IADD3 R5, PT, PT, R13, R5, RZ ;  /* 0x000000050d057210 */ /* 0x000fc80007ffe0ff */
[----:B------:R-:W-:Y:S01]  /*9d90*/  LEA.HI.X R199, R12, R199, R5, 0x1, P0 ;  /* 0x000000c70cc77211 */ /* 0x000fe200000f0c05 */
[----:B------:R-:W-:Y:S06]  /*9da0*/  BRA `(.L_x_5044) ;  /* 0x00000000001c7947 */ /* 0x000fec0003800000 */
.L_x_5043:
[----:B------:R-:W-:Y:S01]  /*9db0*/  UMOV UR6, URZ ;  /* 0x000000ff00067c82 */ /* 0x000fe20008000000 */
[----:B------:R-:W-:Y:S01]  /*9dc0*/  USHF.L.U32 UR4, UR12, 0x6, URZ ;  /* 0x000000060c047899 */ /* 0x000fe200080006ff */
[----:B------:R-:W-:-:S05]  /*9dd0*/  IADD3 R5, P0, PT, RZ, -UR6, RZ ;  /* 0x80000006ff057c10 */ /* 0x000fca000ff1e0ff */
[----:B------:R-:W-:-:S05]  /*9de0*/  IMAD.X R4, RZ, RZ, ~UR4, P0 ;  /* 0x80000004ff047e24 */ /* 0x000fca00080e06ff */
[----:B------:R-:W-:-:S04]  /*9df0*/  SHF.R.S64 R5, R5, 0x1f, R4 ;  /* 0x0000001f05057819 */ /* 0x000fc80000001004 */
[----:B------:R-:W-:-:S04]  /*9e00*/  IADD3 R198, P0, PT, R5, R198, RZ ;  /* 0x000000c605c67210 */ /* 0x000fc80007f1e0ff */
[----:B------:R-:W-:-:S09]  /*9e10*/  LEA.HI.X.SX32 R199, R4, R199, 0x1, P0 ;  /* 0x000000c704c77211 */ /* 0x000fd200000f0eff */
.L_x_5044:
[----:B------:R-:W-:Y:S01]  /*9e20*/  IMAD.U32 R9, RZ, RZ, UR12 ;  /* 0x0000000cff097e24 */ /* 0x000fe2000f8e00ff */
[----:B------:R-:W-:Y:S01]  /*9e30*/  USHF.L.U32 UR4, UR12, 0x5, URZ ;  /* 0x000000050c047899 */ /* 0x000fe200080006ff */
[----:B------:R-:W-:Y:S01]  /*9e40*/  IMAD.U32 R4, RZ, RZ, UR12 ;  /* 0x0000000cff047e24 */ /* 0x000fe2000f8e00ff */
[----:B------:R-:W-:Y:S01]  /*9e50*/  @!PT LDS RZ, [RZ] ;  /* 0x00000000fffff984 */ /* 0x000fe20000000800 */
[----:B------:R-:W-:Y:S01]  /*9e60*/  @!PT LDS RZ, [RZ] ;  /* 0x00000000fffff984 */ /* 0x000fe20000000800 */
[----:B------:R-:W-:Y:S01]  /*9e70*/  @!PT LDS RZ, [RZ] ;  /* 0x00000000fffff984 */ /* 0x000fe20000000800 */
[----:B------:R1:W-:Y:S01]  /*9e80*/  @!P4 LDGSTS.E.BYPASS.LTC128B.128 [R215+0x6000], desc[UR14][R198.64] ;  /* 0x06000000c6d7cfae */ /* 0x0003e2000b981a0e */
[----:B------:R-:W-:Y:S01]  /*9e90*/  IMAD.U32 R5, RZ, RZ, UR12 ;  /* 0x0000000cff057e24 */ /* 0x000fe2000f8e00ff */
[----:B------:R-:W-:Y:S02]  /*9ea0*/  LEA R8, P0, R9, R198, 0x5 ;  /* 0x000000c609087211 */ /* 0x000fe400078028ff */
[----:B------:R1:W-:Y:S02]  /*9eb0*/  @P4 STS.128 [R215+0x6000], RZ ;  /* 0x006000ffd7004388 */ /* 0x0003e40000000c00 */
[--C-:B------:R-:W-:Y:S02]  /*9ec0*/  LEA.HI.X R9, R4, R199, R134.reuse, 0x5, P0 ;  /* 0x000000c704097211 */ /* 0x100fe400000f2c86 */
[----:B------:R-:W-:Y:S01]  /*9ed0*/  SHF.L.U64.HI R5, R5, 0x5, R134 ;  /* 0x0000000505057819 */ /* 0x000fe20000010286 */
[----:B------:R-:W-:Y:S01]  /*9ee0*/  @!PT LDS RZ, [RZ] ;  /* 0x00000000fffff984 */ /* 0x000fe20000000800 */
[----:B------:R-:W-:Y:S01]  /*9ef0*/  @!PT LDS RZ, [RZ] ;  /* 0x00000000fffff984 */ /* 0x000fe20000000800 */
[----:B------:R-:W-:Y:S01]  /*9f00*/  @!PT LDS RZ, [RZ] ;  /* 0x00000000fffff984 */ /* 0x000fe20000000800 */
[----:B------:R1:W-:Y:S01]  /*9f10*/  @!P3 LDGSTS.E.BYPASS.LTC128B.128 [R215+0x8000], desc[UR14][R198.64+0x80] ;  /* 0x08000080c6d7bfae */ /* 0x0003e2000b981a0e */
[----:B------:R-:W-:-:S03]  /*9f20*/  IADD3 R10, P0, PT, R8, UR4, RZ ;  /* 0x00000004080a7c10 */ /* 0x000fc6000ff1e0ff */
[----:B------:R1:W-:Y:S02]  /*9f30*/  @P3 STS.128 [R215+0x8000], RZ ;  /* 0x008000ffd7003388 */ /* 0x0003e40000000c00 */
[C---:B------:R-:W-:Y:S01]  /*9f40*/  IMAD.X R11, R5.reuse, 0x1, R9, P0 ;  /* 0x00000001050b7824 */ /* 0x040fe200000e0609 */
[----:B------:R-:W-:Y:S01]  /*9f50*/  IADD3 R4, P0, PT, R10, UR4, RZ ;  /* 0x000000040a047c10 */ /* 0x000fe2000ff1e0ff */
[----:B------:R-:W-:Y:S01]  /*9f60*/  @!PT LDS RZ, [RZ] ;  /* 0x00000000fffff984 */ /* 0x000fe20000000800 */
[----:B------:R-:W-:Y:S01]  /*9f70*/  @!PT LDS RZ, [RZ] ;  /* 0x00000000fffff984 */ /* 0x000fe20000000800 */
[----:B------:R-:W-:Y:S01]  /*9f80*/  @!PT LDS RZ, [RZ] ;  /* 0x00000000fffff984 */ /* 0x000fe20000000800 */
[----:B------:R1:W-:Y:S04]  /*9f90*/  @!P1 LDGSTS.E.BYPASS.LTC128B.128 [R215+0xa000], desc[UR14][R198.64+0x100] ;  /* 0x0a000100c6d79fae */ /* 0x0003e8000b981a0e */
[----:B------:R1:W-:Y:S01]  /*9fa0*/  @P1 STS.128 [R215+0xa000], RZ ;  /* 0x00a000ffd7001388 */ /* 0x0003e20000000c00 */
[----:B------:R-:W-:-:S03]  /*9fb0*/  IMAD.X R5, R5, 0x1, R11, P0 ;  /* 0x0000000105057824 */ /* 0x000fc600000e060b */
        /* <DEDUP_REMOVED lines=46> */
.L_x_5042:
[----:B-1----:R-:W-:Y:S01]  /*a2a0*/  FMNMX3.FTZ R8, R132, R7, R29, !PT ;  /* 0x0000000784087276 */ /* 0x002fe2000781001d */
[----:B------:R-:W1:Y:S01]  /*a2b0*/  LDCU UR4, c[0x0][0x45c] ;  /* 0x00008b80ff0477ac */ /* 0x000e620008000800 */
[----:B------:R-:W-:Y:S02]  /*a2c0*/  FMNMX3.FTZ R9, R3, R6, R28, !PT ;  /* 0x0000000603097276 */ /* 0x000fe4000781001c */
[----:B------:R-:W-:Y:S01]  /*a2d0*/  FMNMX3.FTZ R8, R8, R31, R33, !PT ;  /* 0x0000001f08087276 */ /* 0x000fe20007810021 */
[----:B------:R-:W-:Y:S01]  /*a2e0*/  @UP0 UIADD3 UR12, UPT, UPT, UR18, -0x3, URZ ;  /* 0xfffffffd120c0890 */ /* 0x000fe2000fffe0ff */
[----:B------:R-:W-:Y:S01]  /*a2f0*/  FMNMX3.FTZ R9, R9, R30, R20, !PT ;  /* 0x0000001e09097276 */ /* 0x000fe20007810014 */
[----:B------:R-:W-:Y:S01]  /*a300*/  UMOV UR14, UR10 ;  /* 0x0000000a000e7c82 */ /* 0x000fe20008000000 */
        /* <DEDUP_REMOVED lines=12> */
[----:B------:R-:W-:Y:S01]  /*a3d0*/  LEA R166, R135, UR5, 0x1 ;  /* 0x0000000587a67c11 */ /* 0x000fe2000f8e08ff */
[----:B------:R-:W2:Y:S01]  /*a3e0*/  SHFL.BFLY PT, R5, R8, 0x2, 0x1f ;  /* 0x0c401f0008057f89 */ /* 0x000ea200000e0000 */
[----:B------:R-:W-:-:S02]  /*a3f0*/  SEL R133, R133, 0xffffffe0, !P6 ;  /* 0xffffffe085857807 */ /* 0x000fc40007000000 */
[C---:B------:R-:W-:Y:S01]  /*a400*/  IADD3 R16, PT, PT, R166.reuse, 0xc000, RZ ;  /* 0x0000c000a6107810 */ /* 0x040fe20007ffe0ff */
[----:B------:R-:W3:Y:S01]  /*a410*/  SHFL.BFLY PT, R4, R9, 0x2, 0x1f ;  /* 0x0c401f0009047f89 */ /* 0x000ee200000e0000 */
[----:B------:R-:W-:Y:S02]  /*a420*/  IADD3 R161, PT, PT, R166, 0xc040, RZ ;  /* 0x0000c040a6a17810 */ /* 0x000fe40007ffe0ff */
[----:B------:R-:W-:Y:S01]  /*a430*/  @P2 IADD3 R161, PT, PT, R16, -0x40, RZ ;  /* 0xffffffc010a12810 */ /* 0x000fe20007ffe0ff */
[----:B------:R-:W-:Y:S01]  /*a440*/  LDSM.16.MT88.4 R12, [R166+0xc000] ;  /* 0x00c00000a60c783b */ /* 0x000fe20000004200 */
[C---:B------:R-:W-:Y:S02]  /*a450*/  IADD3 R163, PT, PT, R133.reuse, R166, RZ ;  /* 0x000000a685a37210 */ /* 0x040fe40007ffe0ff */
[----:B------:R-:W-:Y:S02]  /*a460*/  IADD3 R188, PT, PT, R133, R161, RZ ;  /* 0x000000a185bc7210 */ /* 0x000fe40007ffe0ff */
[----:B--2---:R-:W-:-:S02]  /*a470*/  FMNMX.FTZ R5, R8, R5, !PT ;  /* 0x0000000508057209 */ /* 0x004fc40007810000 */
[----:B---3--:R-:W-:-:S03]  /*a480*/  FMNMX.FTZ R4, R9, R4, !PT ;  /* 0x0000000409047209 */ /* 0x008fc60007810000 */
[----:B------:R-:W2:Y:S04]  /*a490*/  SHFL.BFLY PT, R152, R5, 0x1, 0x1f ;  /* 0x0c201f0005987f89 */ /* 0x000ea800000e0000 */
[----:B------:R-:W3:Y:S01]  /*a4a0*/  SHFL.BFLY PT, R151, R4, 0x1, 0x1f ;  /* 0x0c201f0004977f89 */ /* 0x000ee200000e0000 */
[----:B--2---:R-:W-:Y:S02]  /*a4b0*/  FMNMX.FTZ R152, R5, R152, !PT ;  /* 0x0000009805987209 */ /* 0x004fe40007810000 */
[----:B---3--:R-:W-:-:S03]  /*a4c0*/  FMNMX.FTZ R151, R4, R151, !PT ;  /* 0x0000009704977209 */ /* 0x008fc60007810000 */
[C---:B-1----:R-:W-:Y:S01]  /*a4d0*/  FMUL.FTZ R144, R152.reuse, UR4 ;  /* 0x0000000498907c20 */ /* 0x042fe20008410000 */
        /* <DEDUP_REMOVED lines=8> */
[----:B------:R-:W-:Y:S01]  /*a560*/  FSEL R4, R151, RZ, P0 ;  /* 0x000000ff97047208 */ /* 0x000fe20000000000 */
[----:B------:R-:W-:Y:S01]  /*a570*/  FADD.FTZ R5, R132, -R5 ;  /* 0x8000000584057221 */ /* 0x000fe20000010000 */
[--C-:B------:R-:W-:Y:S01]  /*a580*/  FFMA.FTZ R154, R28, UR4, -R165.reuse ;  /* 0x000000041c9a7c23 */ /* 0x100fe200080108a5 */
[--C-:B------:R-:W-:Y:S01]  /*a590*/  FFMA.FTZ R157, R30, UR4, -R165.reuse ;  /* 0x000000041e9d7c23 */ /* 0x100fe200080108a5 */
[----:B------:R-:W-:Y:S01]  /*a5a0*/  FFMA.FTZ R162, R7, UR4, -R144 ;  /* 0x0000000407a27c23 */ /* 0x000fe20008010890 */
[----:B------:R-:W1:Y:S01]  /*a5b0*/  LDSM.16.MT88.4 R28, [R161] ;  /* 0x00000000a11c783b */ /* 0x000e620000004200 */
[----:B------:R-:W-:Y:S01]  /*a5c0*/  FADD.FTZ R4, R3, -R4 ;  /* 0x8000000403047221 */ /* 0x000fe20000010000 */
[----:B------:R-:W-:Y:S01]  /*a5d0*/  FMUL.FTZ R159, R5, UR4 ;  /* 0x00000004059f7c20 */ /* 0x000fe20008410000 */
[--C-:B------:R-:W-:Y:S01]  /*a5e0*/  FFMA.FTZ R155, R33, UR4, -R144.reuse ;  /* 0x00000004219b7c23 */ /* 0x100fe20008010890 */
[--C-:B------:R-:W-:Y:S01]  /*a5f0*/  FFMA.FTZ R156, R6, UR4, -R165.reuse ;  /* 0x00000004069c7c23 */ /* 0x100fe200080108a5 */
[----:B------:R-:W-:Y:S01]  /*a600*/  FMUL.FTZ R3, R4, UR4 ;  /* 0x0000000404037c20 */ /* 0x000fe20008410000 */
[--C-:B------:R-:W-:Y:S01]  /*a610*/  FFMA.FTZ R160, R20, UR4, -R165.reuse ;  /* 0x0000000414a07c23 */ /* 0x100fe200080108a5 */
[----:B------:R-:W-:Y:S01]  /*a620*/  MUFU.EX2 R162, R162 ;  /* 0x000000a200a27308 */ /* 0x000fe20000000800 */
[----:B------:R-:W-:Y:S01]  /*a630*/  LDSM.16.MT88.4 R20, [R163+0xc000] ;  /* 0x00c00000a314783b */ /* 0x000fe20000004200 */
[--C-:B------:R-:W-:Y:S01]  /*a640*/  FFMA.FTZ R167, R171, UR4, -R144.reuse ;  /* 0x00000004aba77c23 */ /* 0x100fe20008010890 */
[--C-:B------:R-:W-:Y:S01]  /*a650*/  FFMA.FTZ R171, R174, UR4, -R165.reuse ;  /* 0x00000004aeab7c23 */ /* 0x100fe200080108a5 */
[----:B------:R-:W2:Y:S01]  /*a660*/  MUFU.EX2 R159, R159 ;  /* 0x0000009f009f7308 */ /* 0x000ea20000000800 */
[--C-:B------:R-:W-:Y:S01]  /*a670*/  FFMA.FTZ R168, R137, UR4, -R144.reuse ;  /* 0x0000000489a87c23 */ /* 0x100fe20008010890 */
[--C-:B------:R-:W-:Y:S01]  /*a680*/  FFMA.FTZ R170, R169, UR4, -R144.reuse ;  /* 0x00000004a9aa7c23 */ /* 0x100fe20008010890 */
[--C-:B------:R-:W-:Y:S01]  /*a690*/  FFMA.FTZ R172, R138, UR4, -R165.reuse ;  /* 0x000000048aac7c23 */ /* 0x100fe200080108a5 */
[----:B------:R-:W3:Y:S01]  /*a6a0*/  MUFU.EX2 R3, R3 ;  /* 0x0000000300037308 */ /* 0x000ee20000000800 */
[--C-:B------:R-:W-:Y:S01]  /*a6b0*/  FFMA.FTZ R173, R136, UR4, -R165.reuse ;  /* 0x0000000488ad7c23 */ /* 0x100fe200080108a5 */
[--C-:B------:R-:W-:Y:S01]  /*a6c0*/  FFMA.FTZ R174, R190, UR4, -R165.reuse ;  /* 0x00000004beae7c23 */ /* 0x100fe200080108a5 */
[--C-:B------:R-:W-:Y:S01]  /*a6d0*/  FFMA.FTZ R139, R139, UR4, -R144.reuse ;  /* 0x000000048b8b7c23 */ /* 0x100fe20008010890 */
[----:B------:R-:W4:Y:S01]  /*a6e0*/  MUFU.EX2 R153, R153 ;  /* 0x0000009900997308 */ /* 0x000f220000000800 */
[----:B------:R-:W-:Y:S01]  /*a6f0*/  LDSM.16.MT88.4 R132, [R188+0x800] ;  /* 0x00080000bc84783b */ /* 0x000fe20000004200 */
[--C-:B------:R-:W-:Y:S01]  /*a700*/  FFMA.FTZ R190, R175, UR4, -R144.reuse ;  /* 0x00000004afbe7c23 */ /* 0x100fe20008010890 */
[--C-:B------:R-:W-:Y:S01]  /*a710*/  FFMA.FTZ R189, R178, UR4, -R165.reuse ;  /* 0x00000004b2bd7c23 */ /* 0x100fe200080108a5 */
[----:B------:R-:W-:Y:S01]  /*a720*/  MUFU.EX2 R158, R158 ;  /* 0x0000009e009e7308 */ /* 0x000fe20000000800 */
[--C-:B------:R-:W-:Y:S01]  /*a730*/  FFMA.FTZ R147, R147, UR4, -R144.reuse ;  /* 0x0000000493937c23 */ /* 0x100fe20008010890 */
[-C--:B--2---:R-:W-:Y:S01]  /*a740*/  FMUL.FTZ R32, R104, R159.reuse ;  /* 0x0000009f68207220 */ /* 0x084fe20000410000 */
[-C--:B------:R-:W-:Y:S01]  /*a750*/  FMUL.FTZ R33, R105, R159.reuse ;  /* 0x0000009f69217220 */ /* 0x080fe20000410000 */
[----:B------:R-:W2:Y:S01]  /*a760*/  MUFU.EX2 R155, R155 ;  /* 0x0000009b009b7308 */ /* 0x000ea20000000800 */
[----:B------:R-:W-:Y:S01]  /*a770*/  FMUL.FTZ R24, R112, R159 ;  /* 0x0000009f70187220 */ /* 0x000fe20000410000 */
[-C--:B---3--:R-:W-:Y:S01]  /*a780*/  FMUL.FTZ R34, R106, R3.reuse ;  /* 0x000000036a227220 */ /* 0x088fe20000410000 */
[----:B------:R-:W-:Y:S01]  /*a790*/  FMUL.FTZ R35, R107, R3 ;  /* 0x000000036b237220 */ /* 0x000fe20000410000 */
[----:B------:R-:W-:Y:S01]  /*a7a0*/  MUFU.EX2 R156, R156 ;  /* 0x0000009c009c7308 */ /* 0x000fe20000000800 */
[----:B------:R-:W-:Y:S01]  /*a7b0*/  FMUL.FTZ R25, R113, R159 ;  /* 0x0000009f71197220 */ /* 0x000fe20000410000 */
[----:B----4-:R-:W-:Y:S01]  /*a7c0*/  F2FP.F16.F32.PACK_AB R4, R153, R162 ;  /* 0x000000a29904723e */ /* 0x010fe200000000ff */
[-C--:B------:R-:W-:Y:S01]  /*a7d0*/  FMUL.FTZ R26, R114, R3.reuse ;  /* 0x00000003721a7220 */ /* 0x080fe20000410000 */
[----:B------:R-:W3:Y:S01]  /*a7e0*/  MUFU.EX2 R154, R154 ;  /* 0x0000009a009a7308 */ /* 0x000ee20000000800 */
[----:B------:R-:W-:Y:S01]  /*a7f0*/  FMUL.FTZ R27, R115, R3 ;  /* 0x00000003731b7220 */ /* 0x000fe20000410000 */
[----:B------:R-:W4:Y:S01]  /*a800*/  LDSM.16.MT88.4 R104, [R163+0xe000] ;  /* 0x00e00000a368783b */ /* 0x000f220000004200 */
[-C--:B------:R-:W-:Y:S01]  /*a810*/  FMUL.FTZ R108, R108, R159.reuse ;  /* 0x0000009f6c6c7220 */ /* 0x080fe20000410000 */
[----:B------:R-:W-:Y:S01]  /*a820*/  MUFU.EX2 R157, R157 ;  /* 0x0000009d009d7308 */ /* 0x000fe20000000800 */
[----:B------:R-:W-:Y:S01]  /*a830*/  FMUL.FTZ R109, R109, R159 ;  /* 0x0000009f6d6d7220 */ /* 0x000fe20000410000 */
[----:B--2---:R-:W-:Y:S01]  /*a840*/  F2FP.F16.F32.PACK_AB R6, R155, R158 ;  /* 0x0000009e9b06723e */ /* 0x004fe200000000ff */
[-C--:B------:R-:W-:Y:S01]  /*a850*/  FMUL.FTZ R110, R110, R3.reuse ;  /* 0x000000036e6e7220 */ /* 0x080fe20000410000 */
[----:B------:R-:W2:Y:S01]  /*a860*/  MUFU.EX2 R160, R160 ;  /* 0x000000a000a07308 */ /* 0x000ea20000000800 */
[----:B------:R-:W-:Y:S01]  /*a870*/  FMUL.FTZ R111, R111, R3 ;  /* 0x000000036f6f7220 */ /* 0x000fe20000410000 */
[----:B------:R-:W5:Y:S01]  /*a880*/  LDSM.16.MT88.4 R112, [R161+0x2000] ;  /* 0x00200000a170783b */ /* 0x000f620000004200 */
        /* <DEDUP_REMOVED lines=11> */
[----:B--2---:R-:W-:Y:S01]  /*a940*/  F2FP.F16.F32.PACK_AB R7, R160, R157 ;  /* 0x0000009da007723e */ /* 0x004fe200000000ff */
        /* <DEDUP_REMOVED lines=22> */
[C---:B----4-:R-:W-:Y:S01]  /*aab0*/  HMMA.16816.F32 R44, R4.reuse, R104, R44 ;  /* 0x00000068042c723c */ /* 0x050fe2000000182c */
        /* <DEDUP_REMOVED lines=15> */
[C---:B-----5:R-:W-:Y:S01]  /*abb0*/  HMMA.16816.F32 R52, R4.reuse, R112, R52 ;  /* 0x000000700434723c */ /* 0x060fe20000001834 */
        /* <DEDUP_REMOVED lines=43> */
[----:B------:R-:W-:Y:S01]  /*ae70*/  MUFU.EX2 R168, R168 ;  /* 0x000000a800a87308 */ /* 0x000fe20000000800 */
[-C--:B------:R-:W-:Y:S01]  /*ae80*/  FMUL.FTZ R92, R92, R159.reuse ;  /* 0x0000009f5c5c7220 */ /* 0x080fe20000410000 */
[----:B------:R-:W-:Y:S01]  /*ae90*/  FMUL.FTZ R93, R93, R159 ;  /* 0x0000009f5d5d7220 */ /* 0x000fe20000410000 */
[-C--:B------:R-:W-:Y:S01]  /*aea0*/  FMUL.FTZ R94, R94, R3.reuse ;  /* 0x000000035e5e7220 */ /* 0x080fe20000410000 */
[C---:B--2---:R-:W-:Y:S01]  /*aeb0*/  HMMA.16816.F32 R68, R4.reuse, R104, R68 ;  /* 0x000000680444723c */ /* 0x044fe20000001844 */
[----:B------:R2:W5:Y:S01]  /*aec0*/  MUFU.EX2 R169, R139 ;  /* 0x0000008b00a97308 */ /* 0x0005620000000800 */
[----:B------:R-:W-:Y:S01]  /*aed0*/  FMUL.FTZ R95, R95, R3 ;  /* 0x000000035f5f7220 */ /* 0x000fe20000410000 */
[-C--:B------:R-:W-:Y:S01]  /*aee0*/  FMUL.FTZ R96, R96, R159.reuse ;  /* 0x0000009f60607220 */ /* 0x080fe20000410000 */
[----:B------:R-:W-:Y:S01]  /*aef0*/  FMUL.FTZ R97, R97, R159 ;  /* 0x0000009f61617220 */ /* 0x000fe20000410000 */
[----:B------:R-:W-:Y:S01]  /*af00*/  MUFU.EX2 R170, R170 ;  /* 0x000000aa00aa7308 */ /* 0x000fe20000000800 */
[-C--:B------:R-:W-:Y:S01]  /*af10*/  FMUL.FTZ R98, R98, R3.reuse ;  /* 0x0000000362627220 */ /* 0x080fe20000410000 */
[----:B------:R-:W-:Y:S01]  /*af20*/  FMUL.FTZ R99, R99, R3 ;  /* 0x0000000363637220 */ /* 0x000fe20000410000 */
[C---:B------:R-:W-:Y:S01]  /*af30*/  HMMA.16816.F32 R72, R4.reuse, R106, R72 ;  /* 0x0000006a0448723c */ /* 0x040fe20000001848 */
[----:B------:R-:W5:Y:S01]  /*af40*/  LDSM.16.MT88.4 R104, [R188+0x4000] ;  /* 0x00400000bc68783b */ /* 0x000f620000004200 */
[----:B------:R-:W-:Y:S01]  /*af50*/  MUFU.EX2 R167, R167 ;  /* 0x000000a700a77308 */ /* 0x000fe20000000800 */
[--C-:B------:R-:W-:Y:S01]  /*af60*/  FFMA.FTZ R146, R146, UR4, -R165.reuse ;  /* 0x0000000492927c23 */ /* 0x100fe200080108a5 */
[----:B------:R-:W-:Y:S01]  /*af70*/  FFMA.FTZ R202, R140, UR4, -R165 ;  /* 0x000000048cca7c23 */ /* 0x000fe200080108a5 */
[----:B------:R-:W-:Y:S01]  /*af80*/  LDSM.16.MT88.4 R128, [R163+0xe800] ;  /* 0x00e80000a380783b */ /* 0x000fe20000004200 */
[----:B------:R-:W-:Y:S01]  /*af90*/  MUFU.EX2 R172, R172 ;  /* 0x000000ac00ac7308 */ /* 0x000fe20000000800 */
[--C-:B------:R-:W-:Y:S01]  /*afa0*/  FFMA.FTZ R191, R145, UR4, -R144.reuse ;  /* 0x0000000491bf7c23 */ /* 0x100fe20008010890 */
[C---:B------:R-:W-:Y:S01]  /*afb0*/  HMMA.16816.F32 R32, R4.reuse, R120, R32 ;  /* 0x000000780420723c */ /* 0x040fe20000001820 */
[----:B--2---:R-:W-:Y:S01]  /*afc0*/  LDSM.16.MT88.4 R136, [R161+0x800] ;  /* 0x00080000a188783b */ /* 0x004fe20000004200 */
[----:B------:R-:W2:Y:S01]  /*afd0*/  MUFU.EX2 R173, R173 ;  /* 0x000000ad00ad7308 */ /* 0x000ea20000000800 */
[--C-:B------:R-:W-:Y:S01]  /*afe0*/  FFMA.FTZ R193, R150, UR4, -R144.reuse ;  /* 0x0000000496c17c23 */ /* 0x100fe20008010890 */
[--C-:B------:R-:W-:Y:S01]  /*aff0*/  FFMA.FTZ R192, R143, UR4, -R144.reuse ;  /* 0x000000048fc07c23 */ /* 0x100fe20008010890 */
[----:B------:R-:W-:Y:S01]  /*b000*/  FFMA.FTZ R141, R141, UR4, -R144 ;  /* 0x000000048d8d7c23 */ /* 0x000fe20008010890 */
[----:B------:R-:W-:Y:S01]  /*b010*/  MUFU.EX2 R171, R171 ;  /* 0x000000ab00ab7308 */ /* 0x000fe20000000800 */
[----:B------:R-:W-:Y:S01]  /*b020*/  FFMA.FTZ R162, R213, R159, R162 ;  /* 0x0000009fd5a27223 */ /* 0x000fe200000100a2 */
[C---:B------:R-:W-:Y:S01]  /*b030*/  HMMA.16816.F32 R100, R4.reuse, R122, R100 ;  /* 0x0000007a0464723c */ /* 0x040fe20000001864 */
[----:B------:R-:W-:Y:S01]  /*b040*/  LDSM.16.MT88.4 R120, [R166+0xe800] ;  /* 0x00e80000a678783b */ /* 0x000fe20000004200 */
[----:B------:R-:W2:Y:S01]  /*b050*/  MUFU.EX2 R174, R174 ;  /* 0x000000ae00ae7308 */ /* 0x000ea20000000800 */
[----:B------:R-:W-:Y:S01]  /*b060*/  FFMA.FTZ R3, R211, R3, R156 ;  /* 0x00000003d3037223 */ /* 0x000fe2000001009c */
[----:B------:R-:W-:Y:S01]  /*b070*/  FADD.FTZ R153, R153, R162 ;  /* 0x000000a299997221 */ /* 0x000fe20000010000 */
[----:B------:R-:W-:Y:S01]  /*b080*/  PLOP3.LUT P1, PT, PT, PT, UP0, 0x80, 0x8 ;  /* 0x000000000008781c */ /* 0x000fe20003f2f008 */
[----:B------:R-:W-:Y:S01]  /*b090*/  MUFU.EX2 R190, R190 ;  /* 0x000000be00be7308 */ /* 0x000fe20000000800 */
[----:B------:R-:W-:Y:S01]  /*b0a0*/  FADD.FTZ R154, R154, R3 ;  /* 0x000000039a9a7221 */ /* 0x000fe20000010000 */
[C---:B---3--:R-:W-:Y:S01]  /*b0b0*/  HMMA.16816.F32 R76, R4.reuse, R112, R76 ;  /* 0x00000070044c723c */ /* 0x048fe2000000184c */
[----:B------:R-:W-:Y:S01]  /*b0c0*/  FADD.FTZ R158, R158, R153 ;  /* 0x000000999e9e7221 */ /* 0x000fe20000010000 */
[----:B------:R-:W-:Y:S01]  /*b0d0*/  MUFU.EX2 R189, R189 ;  /* 0x000000bd00bd7308 */ /* 0x000fe20000000800 */
[----:B------:R-:W-:Y:S01]  /*b0e0*/  FADD.FTZ R3, R157, R154 ;  /* 0x0000009a9d037221 */ /* 0x000fe20000010000 */
[----:B------:R-:W-:Y:S01]  /*b0f0*/  PLOP3.LUT P0, PT, PT, PT, UP0, 0x80, 0x8 ;  /* 0x000000000008781c */ /* 0x000fe20003f0f008 */
[----:B------:R-:W-:Y:S01]  /*b100*/  FADD.FTZ R155, R155, R158 ;  /* 0x0000009e9b9b7221 */ /* 0x000fe20000010000 */
[----:B------:R-:W-:Y:S01]  /*b110*/  MUFU.EX2 R191, R191 ;  /* 0x000000bf00bf7308 */ /* 0x000fe20000000800 */
[----:B------:R-:W-:Y:S01]  /*b120*/  FADD.FTZ R3, R160, R3 ;  /* 0x00000003a0037221 */ /* 0x000fe20000010000 */
[C---:B------:R-:W-:Y:S01]  /*b130*/  HMMA.16816.F32 R80, R4.reuse, R114, R80 ;  /* 0x000000720450723c */ /* 0x040fe20000001850 */
[----:B------:R-:W-:Y:S01]  /*b140*/  LDSM.16.MT88.4 R112, [R163+0xc800] ;  /* 0x00c80000a370783b */ /* 0x000fe20000004200 */
[----:B------:R-:W-:Y:S04]  /*b150*/  MUFU.EX2 R150, R141 ;  /* 0x0000008d00967308 */ /* 0x000fe80000000800 */
[----:B------:R-:W-:Y:S02]  /*b160*/  MUFU.EX2 R193, R193 ;  /* 0x000000c100c17308 */ /* 0x000fe40000000800 */
[C---:B-1----:R-:W-:Y:S02]  /*b170*/  HMMA.16816.F32 R84, R4.reuse, R108, R84 ;  /* 0x0000006c0454723c */ /* 0x042fe40000001854 */
[----:B------:R-:W-:Y:S04]  /*b180*/  MUFU.EX2 R192, R192 ;  /* 0x000000c000c07308 */ /* 0x000fe80000000800 */
[----:B------:R-:W-:Y:S02]  /*b190*/  MUFU.EX2 R202, R202 ;  /* 0x000000ca00ca7308 */ /* 0x000fe40000000800 */
[C---:B------:R-:W-:Y:S01]  /*b1a0*/  HMMA.16816.F32 R88, R4.reuse, R110, R88 ;  /* 0x0000006e0458723c */ /* 0x040fe20000001858 */
[----:B------:R-:W1:Y:S07]  /*b1b0*/  LDSM.16.MT88.4 R108, [R166+0xc800] ;  /* 0x00c80000a66c783b */ /* 0x000e6e0000004200 */
[C---:B------:R-:W-:Y:S08]  /*b1c0*/  HMMA.16816.F32 R8, R4.reuse, R12, R8 ;  /* 0x0000000c0408723c */ /* 0x040ff00000001808 */
[C---:B------:R-:W-:Y:S01]  /*b1d0*/  HMMA.16816.F32 R12, R4.reuse, R14, R124 ;  /* 0x0000000e040c723c */ /* 0x040fe2000000187c */
[----:B------:R-:W3:Y:S07]  /*b1e0*/  LDSM.16.MT88.4 R124, [R161+0x2800] ;  /* 0x00280000a17c783b */ /* 0x000eee0000004200 */
[C---:B----4-:R-:W-:Y:S08]  /*b1f0*/  HMMA.16816.F32 R36, R4.reuse, R116, R36 ;  /* 0x000000740424723c */ /* 0x050ff00000001824 */
[C---:B------:R-:W-:Y:S01]  /*b200*/  HMMA.16816.F32 R40, R4.reuse, R118, R40 ;  /* 0x000000760428723c */ /* 0x040fe20000001828 */
[----:B------:R-:W4:Y:S07]  /*b210*/  LDSM.16.MT88.4 R116, [R188+0x2800] ;  /* 0x00280000bc74783b */ /* 0x000f2e0000004200 */
[C---:B-----5:R-:W-:Y:S08]  /*b220*/  HMMA.16816.F32 R92, R4.reuse, R104, R92 ;  /* 0x00000068045c723c */ /* 0x060ff0000000185c */
[----:B------:R-:W-:Y:S01]  /*b230*/  HMMA.16816.F32 R4, R4, R106, R96 ;  /* 0x0000006a0404723c */ /* 0x000fe20000001860 */
[----:B------:R-:W-:Y:S01]  /*b240*/  F2FP.F16.F32.PACK_AB R96, R169, R168 ;  /* 0x000000a8a960723e */ /* 0x000fe200000000ff */
[----:B------:R-:W5:Y:S01]  /*b250*/  LDSM.16.MT88.4 R104, [R166+0x10800] ;  /* 0x01080000a668783b */ /* 0x000f620000004200 */
[----:B--2---:R-:W-:Y:S01]  /*b260*/  F2FP.F16.F32.PACK_AB R97, R173, R172 ;  /* 0x000000acad61723e */ /* 0x004fe200000000ff */
        /* <DEDUP_REMOVED lines=14> */
[----:B------:R3:W2:Y:S07]  /*b350*/  LDSM.16.MT88.4 R120, [R188+0x4800] ;  /* 0x00480000bc78783b */ /* 0x0006ae0000004200 */
[C---:B------:R-:W-:Y:S08]  /*b360*/  HMMA.16816.F32 R24, R96.reuse, R136, R24 ;  /* 0x000000886018723c */ /* 0x040ff00000001818 */
[C---:B------:R-:W-:Y:S08]  /*b370*/  HMMA.16816.F32 R28, R96.reuse, R138, R28 ;  /* 0x0000008a601c723c */ /* 0x040ff0000000181c */
[C---:B------:R-:W-:Y:S01]  /*b380*/  HMMA.16816.F32 R32, R96.reuse, R132, R32 ;  /* 0x000000846020723c */ /* 0x040fe20000001820 */
[----:B---3--:R-:W-:Y:S07]  /*b390*/  MUFU.EX2 R188, R147 ;  /* 0x0000009300bc7308 */ /* 0x008fee0000000800 */
        /* <DEDUP_REMOVED lines=9> */
[C---:B------:R-:W-:Y:S08]  /*b430*/  HMMA.16816.F32 R64, R96.reuse, R118, R64 ;  /* 0x000000766040723c */ /* 0x040ff00000001840 */
[C---:B-----5:R-:W-:Y:S01]  /*b440*/  HMMA.16816.F32 R68, R96.reuse, R104, R68 ;  /* 0x000000686044723c */ /* 0x060fe20000001844 */
[--C-:B------:R-:W-:Y:S01]  /*b450*/  FFMA.FTZ R104, R177, UR4, -R144.reuse ;  /* 0x00000004b1687c23 */ /* 0x100fe20008010890 */
[----:B------:R-:W-:Y:S01]  /*b460*/  FFMA.FTZ R177, R179, UR4, -R144 ;  /* 0x00000004b3b17c23 */ /* 0x000fe20008010890 */
[--C-:B------:R-:W-:Y:S01]  /*b470*/  FFMA.FTZ R179, R176, UR4, -R165.reuse ;  /* 0x00000004b0b37c23 */ /* 0x100fe200080108a5 */
[----:B------:R-:W-:Y:S01]  /*b480*/  FFMA.FTZ R105, R180, UR4, -R165 ;  /* 0x00000004b4697c23 */ /* 0x000fe200080108a5 */
[----:B------:R3:W4:Y:S03]  /*b490*/  MUFU.EX2 R175, R104 ;  /* 0x0000006800af7308 */ /* 0x0007260000000800 */
[C---:B------:R-:W-:Y:S01]  /*b4a0*/  HMMA.16816.F32 R72, R96.reuse, R106, R72 ;  /* 0x0000006a6048723c */ /* 0x040fe20000001848 */
[----:B------:R-:W-:Y:S04]  /*b4b0*/  MUFU.EX2 R177, R177 ;  /* 0x000000b100b17308 */ /* 0x000fe80000000800 */
[----:B------:R5:W-:Y:S03]  /*b4c0*/  MUFU.EX2 R176, R146 ;  /* 0x0000009200b07308 */ /* 0x000be60000000800 */
[----:B-1----:R-:W-:Y:S01]  /*b4d0*/  HMMA.16816.F32 R76, R96, R108, R76 ;  /* 0x0000006c604c723c */ /* 0x002fe2000000184c */
[----:B------:R-:W1:Y:S01]  /*b4e0*/  MUFU.EX2 R179, R179 ;  /* 0x000000b300b37308 */ /* 0x000e620000000800 */
[----:B---3--:R-:W-:-:S03]  /*b4f0*/  MOV R104, 0x20 ;  /* 0x0000002000687802 */ /* 0x008fc60000000f00 */
[----:B------:R3:W1:Y:S01]  /*b500*/  MUFU.EX2 R178, R105 ;  /* 0x0000006900b27308 */ /* 0x0006620000000800 */
[----:B------:R-:W-:Y:S02]  /*b510*/  SEL R104, R104, 0xffffffe0, !P6 ;  /* 0xffffffe068687807 */ /* 0x000fe40007000000 */
[----:B------:R-:W-:Y:S01]  /*b520*/  HMMA.16816.F32 R80, R96, R110, R80 ;  /* 0x0000006e6050723c */ /* 0x000fe20000001850 */
[----:B------:R-:W1:Y:S01]  /*b530*/  LDSM.16.MT88.4 R108, [R166+0xd000] ;  /* 0x00d00000a66c783b */ /* 0x000e620000004200 */
[----:B------:R-:W-:-:S03]  /*b540*/  IADD3 R180, PT, PT, R104, R161, RZ ;  /* 0x000000a168b47210 */ /* 0x000fc60007ffe0ff */
[----:B-----5:R-:W-:Y:S03]  /*b550*/  LDSM.16.MT88.4 R144, [R166+0xf800] ;  /* 0x00f80000a690783b */ /* 0x020fe60000004200 */
[C---:B--2---:R-:W-:Y:S01]  /*b560*/  HMMA.16816.F32 R84, R96.reuse, R112, R84 ;  /* 0x000000706054723c */ /* 0x044fe20000001854 */
[----:B------:R-:W-:Y:S04]  /*b570*/  LDSM.16.MT88.4 R116, [R180+0x3000] ;  /* 0x00300000b474783b */ /* 0x000fe80000004200 */
[----:B---3--:R-:W-:Y:S03]  /*b580*/  LDSM.16.MT88.4 R104, [R166+0x11000] ;  /* 0x01100000a668783b */ /* 0x008fe60000004200 */
[C---:B------:R-:W-:Y:S01]  /*b590*/  HMMA.16816.F32 R88, R96.reuse, R114, R88 ;  /* 0x000000726058723c */ /* 0x040fe20000001858 */
[----:B------:R-:W2:Y:S04]  /*b5a0*/  LDSM.16.MT88.4 R112, [R163+0xd000] ;  /* 0x00d00000a370783b */ /* 0x000ea80000004200 */
[----:B------:R-:W-:Y:S03]  /*b5b0*/  LDSM.16.MT88.4 R136, [R180+0x1000] ;  /* 0x00100000b488783b */ /* 0x000fe60000004200 */
[C---:B------:R-:W-:Y:S08]  /*b5c0*/  HMMA.16816.F32 R92, R96.reuse, R120, R92 ;  /* 0x00000078605c723c */ /* 0x040ff0000000185c */
[----:B------:R-:W-:Y:S01]  /*b5d0*/  HMMA.16816.F32 R96, R96, R122, R4 ;  /* 0x0000007a6060723c */ /* 0x000fe20000001804 */
[----:B------:R-:W3:Y:S01]  /*b5e0*/  LDSM.16.MT88.4 R120, [R163+0xf000] ;  /* 0x00f00000a378783b */ /* 0x000ee20000004200 */
[----:B----4-:R-:W-:Y:S01]  /*b5f0*/  F2FP.F16.F32.PACK_AB R4, R175, R188 ;  /* 0x000000bcaf04723e */ /* 0x010fe200000000ff */
[----:B------:R-:W-:Y:S01]  /*b600*/  FADD.FTZ R188, R188, R167 ;  /* 0x000000a7bcbc7221 */ /* 0x000fe20000010000 */
[----:B-1----:R-:W-:-:S02]  /*b610*/  F2FP.F16.F32.PACK_AB R5, R179, R176 ;  /* 0x000000b0b305723e */ /* 0x002fc400000000ff */
        /* <DEDUP_REMOVED lines=16> */
[----:B------:R-:W4:Y:S07]  /*b720*/  LDSM.16.MT88.4 R124, [R166+0xd800] ;  /* 0x00d80000a67c783b */ /* 0x000f2e0000004200 */
[----:B------:R-:W-:Y:S01]  /*b730*/  HMMA.16816.F32 R36, R4, R128, R36 ;  /* 0x000000800424723c */ /* 0x000fe20000001824 */
[----:B------:R-:W-:-:S07]  /*b740*/  FFMA.FTZ R128, R149, UR4, -R165 ;  /* 0x0000000495807c23 */ /* 0x000fce00080108a5 */
[C---:B------:R-:W-:Y:S01]  /*b750*/  HMMA.16816.F32 R68, R4.reuse, R104, R68 ;  /* 0x000000680444723c */ /* 0x040fe20000001844 */
[--C-:B------:R-:W-:Y:S01]  /*b760*/  FFMA.FTZ R104, R142, UR4, -R165.reuse ;  /* 0x000000048e687c23 */ /* 0x100fe200080108a5 */
[----:B------:R-:W-:Y:S01]  /*b770*/  FFMA.FTZ R165, R164, UR4, -R165 ;  /* 0x00000004a4a57c23 */ /* 0x000fe200080108a5 */
[----:B------:R-:W-:Y:S01]  /*b780*/  LDSM.16.MT88.4 R140, [R166+0x11800] ;  /* 0x01180000a68c783b */ /* 0x000fe20000004200 */
[----:B------:R-:W-:Y:S04]  /*b790*/  MUFU.EX2 R164, R128 ;  /* 0x0000008000a47308 */ /* 0x000fe80000000800 */
[----:B------:R5:W4:Y:S01]  /*b7a0*/  MUFU.EX2 R149, R104 ;  /* 0x0000006800957308 */ /* 0x000b220000000800 */
[C---:B------:R-:W-:Y:S03]  /*b7b0*/  HMMA.16816.F32 R60, R4.reuse, R116, R60 ;  /* 0x00000074043c723c */ /* 0x040fe6000000183c */
[----:B------:R-:W4:Y:S05]  /*b7c0*/  MUFU.EX2 R165, R165 ;  /* 0x000000a500a57308 */ /* 0x000f2a0000000800 */
        /* <DEDUP_REMOVED lines=10> */
[----:B-----5:R-:W5:Y:S07]  /*b870*/  LDSM.16.MT88.4 R104, [R161+0x5800] ;  /* 0x00580000a168783b */ /* 0x020f6e0000004200 */
        /* <DEDUP_REMOVED lines=8> */
[----:B------:R-:W-:Y:S01]  /*b900*/  F2FP.F16.F32.PACK_AB R4, R150, R191 ;  /* 0x000000bf9604723e */ /* 0x000fe200000000ff */
[----:B------:R-:W-:Y:S01]  /*b910*/  FADD.FTZ R191, R191, R190 ;  /* 0x000000bebfbf7221 */ /* 0x000fe20000010000 */
[----:B----4-:R-:W-:-:S02]  /*b920*/  F2FP.F16.F32.PACK_AB R5, R149, R202 ;  /* 0x000000ca9505723e */ /* 0x010fc400000000ff */
[----:B------:R-:W-:Y:S01]  /*b930*/  F2FP.F16.F32.PACK_AB R6, R192, R193 ;  /* 0x000000c1c006723e */ /* 0x000fe200000000ff */
[----:B------:R-:W-:Y:S01]  /*b940*/  FADD.FTZ R150, R150, R191 ;  /* 0x000000bf96967221 */ /* 0x000fe20000010000 */
[----:B------:R-:W-:-:S03]  /*b950*/  F2FP.F16.F32.PACK_AB R7, R165, R164 ;  /* 0x000000a4a507723e */ /* 0x000fc600000000ff */
[----:B------:R-:W-:-:S04]  /*b960*/  FADD.FTZ R193, R193, R150 ;  /* 0x00000096c1c17221 */ /* 0x000fc80000010000 */
[----:B------:R-:W-:Y:S01]  /*b970*/  HMMA.16816.F32 R128, R4, R124, R8 ;  /* 0x0000007c0480723c */ /* 0x000fe20000001808 */
[----:B------:R-:W2:Y:S01]  /*b980*/  LDSM.16.MT88.4 R8, [R180+0x1800] ;  /* 0x00180000b408783b */ /* 0x000ea20000004200 */
[----:B------:R-:W-:-:S06]  /*b990*/  FADD.FTZ R213, R192, R193 ;  /* 0x000000c1c0d57221 */ /* 0x000fcc0000010000 */
[C---:B------:R-:W-:Y:S01]  /*b9a0*/  HMMA.16816.F32 R124, R4.reuse, R126, R12 ;  /* 0x0000007e047c723c */ /* 0x040fe2000000180c */
[----:B------:R-:W3:Y:S07]  /*b9b0*/  LDSM.16.MT88.4 R12, [R180+0x3800] ;  /* 0x00380000b40c783b */ /* 0x000eee0000004200 */
[C---:B------:R-:W-:Y:S01]  /*b9c0*/  HMMA.16816.F32 R120, R4.reuse, R116, R16 ;  /* 0x000000740478723c */ /* 0x040fe20000001810 */
[----:B------:R-:W4:Y:S07]  /*b9d0*/  LDSM.16.MT88.4 R16, [R180+0x5800] ;  /* 0x00580000b410783b */ /* 0x000f2e0000004200 */
[C---:B-----5:R-:W-:Y:S08]  /*b9e0*/  HMMA.16816.F32 R84, R4.reuse, R104, R84 ;  /* 0x000000680454723c */ /* 0x060ff00000001854 */
[C---:B------:R-:W-:Y:S08]  /*b9f0*/  HMMA.16816.F32 R88, R4.reuse, R106, R88 ;  /* 0x0000006a0458723c */ /* 0x040ff00000001858 */
[C---:B-1----:R-:W-:Y:S08]  /*ba00*/  HMMA.16816.F32 R44, R4.reuse, R112, R44 ;  /* 0x00000070042c723c */ /* 0x042ff0000000182c */
[----:B--2---:R-:W-:Y:S01]  /*ba10*/  HMMA.16816.F32 R104, R4, R8, R32 ;  /* 0x000000080468723c */ /* 0x004fe20000001820 */
[----:B------:R-:W-:-:S04]  /*ba20*/  FADD.FTZ R8, R172, R3 ;  /* 0x00000003ac087221 */ /* 0x000fc80000010000 */
[----:B------:R-:W-:-:S03]  /*ba30*/  FADD.FTZ R8, R173, R8 ;  /* 0x00000008ad087221 */ /* 0x000fc60000010000 */
[----:B------:R-:W-:Y:S01]  /*ba40*/  HMMA.16816.F32 R48, R4, R114, R48 ;  /* 0x000000720430723c */ /* 0x000fe20000001830 */
[----:B------:R-:W-:-:S04]  /*ba50*/  FADD.FTZ R3, R171, R8 ;  /* 0x00000008ab037221 */ /* 0x000fc80000010000 */
[----:B------:R-:W-:-:S03]  /*ba60*/  FADD.FTZ R3, R174, R3 ;  /* 0x00000003ae037221 */ /* 0x000fc60000010000 */
[----:B------:R-:W-:Y:S01]  /*ba70*/  HMMA.16816.F32 R76, R4, R108, R76 ;  /* 0x0000006c044c723c */ /* 0x000fe2000000184c */
[----:B------:R-:W-:Y:S01]  /*ba80*/  FADD.FTZ R176, R176, R3 ;  /* 0x00000003b0b07221 */ /* 0x000fe20000010000 */
[-C--:B------:R-:W-:Y:S02]  /*ba90*/  MOV R3, R151.reuse ;  /* 0x0000009700037202 */ /* 0x080fe40000000f00 */
[----:B------:R-:W-:Y:S01]  /*baa0*/  @P1 MOV R3, R151 ;  /* 0x0000009700031202 */ /* 0x000fe20000000f00 */
        /* <DEDUP_REMOVED lines=19> */
[C---:B----4-:R-:W-:Y:S08]  /*bbe0*/  HMMA.16816.F32 R92, R4.reuse, R16, R92 ;  /* 0x00000010045c723c */ /* 0x050ff0000000185c */
[C---:B------:R-:W-:Y:S08]  /*bbf0*/  HMMA.16816.F32 R96, R4.reuse, R18, R96 ;  /* 0x000000120460723c */ /* 0x040ff00000001860 */
[----:B------:R-:W-:Y:S01]  /*bc00*/  HMMA.16816.F32 R52, R4, R132, R52 ;  /* 0x000000840434723c */ /* 0x000fe20000001834 */
[----:B------:R-:W-:-:S02]  /*bc10*/  MOV R132, R152 ;  /* 0x0000009800847202 */ /* 0x000fc40000000f00 */
[----:B------:R-:W-:Y:S01]  /*bc20*/  @P0 MOV R132, R152 ;  /* 0x0000009800840202 */ /* 0x000fe20000000f00 */
[----:B------:R-:W-:-:S01]  /*bc30*/  NOP ;  /* 0x0000000000007918 */ /* 0x000fc20000000000 */
[----:B------:R-:W-:-:S15]  /*bc40*/  BRA.U UP0, `(.L_x_5045) ;  /* 0x0000000100047547 */ /* 0x000fde000b800000 */
.L_x_5039:
[----:B------:R-:W-:-:S12]  /*bc50*/  UIADD3 UR12, UPT, UPT, UR14, -0x1, URZ ;  /* 0xffffffff0e0c7890 */ /* 0x000fd8000fffe0ff */
.L_x_5045:
[----:B------:R-:W-:Y:S01]  /*bc60*/  UISETP.GE.AND UP0, UPT, UR12, UR16, UPT ;  /* 0x000000100c00728c */ /* 0x000fe2000bf06270 */
[----:B------:R-:W-:Y:S01]  /*bc70*/  MOV R180, 0x20 ;  /* 0x0000002000b47802 */ /* 0x000fe20000000f00 */
[----:B------:R-:W1:Y:S07]  /*bc80*/  LDCU.64 UR14, c[0x0][0x358] ;  /* 0x00006b00ff0e77ac */ /* 0x000e6e0008000a00 */
[----:B------:R-:W-:Y:S05]  /*bc90*/  BRA.U !UP0, `(.L_x_5046) ;  /* 0x0000004508fc7547 */ /* 0x000fea000b800000 */
[----:B------:R-:W2:Y:S01]  /*bca0*/  S2UR UR5, SR_CgaCtaId ;  /* 0x00000000000579c3 */ /* 0x000ea20000008800 */
[----:B------:R-:W-:Y:S01]  /*bcb0*/  USHF.L.U32 UR18, UR12, 0x6, URZ ;  /* 0x000000060c127899 */ /* 0x000fe200080006ff */
[----:B------:R-:W-:Y:S01]  /*bcc0*/  LOP3.LUT R187, R2, R187, RZ, 0x3c, !PT ;  /* 0x000000bb02bb7212 */ /* 0x000fe200078e3cff */
[----:B------:R-:W-:Y:S01]  /*bcd0*/  UISETP.NE.U32.AND UP0, UPT, UR8, URZ, UPT ;  /* 0x000000ff0800728c */ /* 0x000fe2000bf05070 */
[----:B------:R-:W-:Y:S01]  /*bce0*/  IADD3 R205, PT, PT, R0, UR20, R181 ;  /* 0x0000001400cd7c10 */ /* 0x000fe2000fffe0b5 */
[----:B------:R-:W-:Y:S01]  /*bcf0*/  IMAD.MOV.U32 R181, RZ, RZ, 0x20 ;  /* 0x00000020ffb57424 */ /* 0x000fe200078e00ff */
[----:B------:R-:W-:Y:S01]  /*bd00*/  UMOV UR8, 0x400 ;  /* 0x0000040000087882 */ /* 0x000fe20000000000 */
[----:B------:R-:W-:Y:S01]  /*bd10*/  LOP3.LUT R0, R148, UR18, RZ, 0xfc, !PT ;  /* 0x0000001294007c12 */ /* 0x000fe2000f8efcff */
[----:B------:R-:W3:Y:S01]  /*bd20*/  S2UR UR19, SR_CgaCtaId ;  /* 0x00000000001379c3 */ /* 0x000ee20000008800 */
[----:B------:R-:W-:Y:S01]  /*bd30*/  LOP3.LUT R182, R187, 0x200, R182, 0xf8, !PT ;  /* 0x00000200bbb67812 */ /* 0x000fe200078ef8b6 */
[----:B------:R-:W-:Y:S01]  /*bd40*/  UISETP.NE.AND.EX UP0, UPT, UR9, URZ, UPT, UP0 ;  /* 0x000000ff0900728c */ /* 0x000fe2000bf05300 */
[----:B------:R-:W-:Y:S01]  /*bd50*/  IMAD.U32 R5, RZ, RZ, UR18 ;  /* 0x00000012ff057e24 */ /* 0x000fe2000f8e00ff */
[----:B------:R-:W-:Y:S01]  /*bd60*/  IADD3 R205, PT, PT, R205, -UR17, -R0 ;  /* 0x80000011cdcd7c10 */ /* 0x000fe2000fffe800 */
[----:B------:R-:W-:Y:S01]  /*bd70*/  IMAD.MOV.U32 R2, RZ, RZ, R3 ;  /* 0x000000ffff027224 */ /* 0x000fe200078e0003 */
[----:B------:R-:W-:Y:S01]  /*bd80*/  SEL R181, R181, 0xffffffe0, !P6 ;  /* 0xffffffe0b5b57807 */ /* 0x000fe20007000000 */
[----:B------:R-:W-:Y:S01]  /*bd90*/  IMAD.MOV.U32 R0, RZ, RZ, R132 ;  /* 0x000000ffff007224 */ /* 0x000fe200078e0084 */
[----:B------:R-:W-:Y:S01]  /*bda0*/  LOP3.LUT R204, R5, 0x20, R148, 0xfe, !PT ;  /* 0x0000002005cc7812 */ /* 0x000fe200078efe94 */
[----:B------:R-:W-:Y:S01]  /*bdb0*/  IMAD.MOV.U32 R202, RZ, RZ, RZ ;  /* 0x000000ffffca7224 */ /* 0x000fe200078e00ff */
[----:B------:R-:W-:Y:S01]  /*bdc0*/  PLOP3.LUT P3, PT, PT, PT, UP0, 0x80, 0x8 ;  /* 0x000000000008781c */ /* 0x000fe20003f6f008 */
[----:B------:R-:W-:Y:S01]  /*bdd0*/  VIADD R205, R205, 0x8 ;  /* 0x00000008cdcd7836 */ /* 0x000fe20000000000 */
[----:B------:R-:W-:Y:S01]  /*bde0*/  UMOV UR20, 0x400 ;  /* 0x0000040000147882 */ /* 0x000fe20000000000 */
[----:B------:R-:W-:Y:S01]  /*bdf0*/  UIADD3 UR12, UPT, UPT, UR12, 0x1, URZ ;  /* 0x000000010c0c7890 */ /* 0x000fe2000fffe0ff */
[----:B------:R-:W4:Y:S01]  /*be00*/  LDCU UR10, c[0x0][0x440] ;  /* 0x00008800ff0a77ac */ /* 0x000f220008000800 */
[----:B--2---:R-:W-:Y:S01]  /*be10*/  ULEA UR5, UR5, UR8, 0x18 ;  /* 0x0000000805057291 */ /* 0x004fe2000f8ec0ff */
[----:B------:R-:W2:Y:S05]  /*be20*/  LDCU UR4, c[0x0][0x45c] ;  /* 0x00008b80ff0477ac */ /* 0x000eaa0008000800 */
[----:B------:R-:W-:Y:S01]  /*be30*/  LEA R182, R182, UR5, 0x1 ;  /* 0x00000005b6b67c11 */ /* 0x000fe2000f8e08ff */
[----:B------:R-:W1:Y:S04]  /*be40*/  LDCU.64 UR6, c[0x0][0x3a0] ;  /* 0x00007400ff0677ac */ /* 0x000e680008000a00 */
[----:B------:R-:W-:Y:S01]  /*be50*/  IMAD.IADD R181, R181, 0x1, R182 ;  /* 0x00000001b5b57824 */ /* 0x000fe200078e02b6 */
[----:B------:R-:W1:Y:S01]  /*be60*/  LDCU.64 UR8, c[0x0][0x3a8] ;  /* 0x00007500ff0877ac */ /* 0x000e620008000a00 */
[----:B------:R-:W-:-:S02]  /*be70*/  VIADD R209, R182, 0xc000 ;  /* 0x0000c000b6d17836 */ /* 0x000fc40000000000 */
[----:B------:R-:W-:Y:S01]  /*be80*/  VIADD R208, R182, 0xc040 ;  /* 0x0000c040b6d07836 */ /* 0x000fe20000000000 */
[----:B------:R-:W-:Y:S02]  /*be90*/  UIADD3 UR18, UPT, UPT, UR18, 0x40, URZ ;  /* 0x0000004012127890 */ /* 0x000fe4000fffe0ff */
[----:B---34-:R-:W-:-:S12]  /*bea0*/  ULEA UR5, UR19, UR20, 0x18 ;  /* 0x0000001413057291 */ /* 0x018fd8000f8ec0ff */
.L_x_5050:
[----:B------:R-:W-:Y:S01]  /*beb0*/  @!P3 IADD3 R5, P0, PT, RZ, -R202, RZ ;  /* 0x800000caff05b210 */ /* 0x000fe20007f1e0ff */
[----:B------:R-:W3:Y:S01]  /*bec0*/  S2R R185, SR_TID.X ;  /* 0x0000000000b97919 */ /* 0x000ee20000002100 */
[----:B------:R-:W4:Y:S01]  /*bed0*/  @!P3 LDC R168, c[0x0][0x3c0] ;  /* 0x0000f000ffa8bb82 */ /* 0x000f220000000800 */
[----:B------:R-:W-:Y:S07]  /*bee0*/  DEPBAR.LE SB0, 0x0 ;  /* 0x000080000000791a */ /* 0x000fee0000000000 */
[----:B------:R-:W1:Y:S08]  /*bef0*/  LDC R171, c[0x0][0x3c4] ;  /* 0x0000f100ffab7b82 */ /* 0x000e700000000800 */
[----:B------:R-:W-:Y:S01]  /*bf00*/  BAR.SYNC.DEFER_BLOCKING 0x0 ;  /* 0x0000000000007b1d */ /* 0x000fe20000010000 */
[C---:B---3--:R-:W-:Y:S01]  /*bf10*/  LOP3.LUT R10, R185.reuse, 0x38, RZ, 0xc0, !PT ;  /* 0x00000038b90a7812 */ /* 0x048fe200078ec0ff */
[C---:B------:R-:W-:Y:S01]  /*bf20*/  IMAD.SHL.U32 R9, R185.reuse, 0x8, RZ ;  /* 0x00000008b9097824 */ /* 0x040fe200078e00ff */
[----:B------:R-:W-:Y:S01]  /*bf30*/  SHF.R.U32.HI R186, RZ, 0x1, R185 ;  /* 0x00000001ffba7819 */ /* 0x000fe200000116b9 */
[C---:B------:R-:W-:Y:S02]  /*bf40*/  IMAD.SHL.U32 R4, R185.reuse, 0x40, RZ ;  /* 0x00000040b9047824 */ /* 0x040fe400078e00ff */
[----:B------:R-:W-:Y:S01]  /*bf50*/  IMAD.SHL.U32 R7, R185, 0x20, RZ ;  /* 0x00000020b9077824 */ /* 0x000fe200078e00ff */
[--C-:B------:R-:W-:Y:S02]  /*bf60*/  LOP3.LUT R10, R10, 0x1f8, R9.reuse, 0x78, !PT ;  /* 0x000001f80a0a7812 */ /* 0x100fe400078e7809 */
[----:B------:R-:W-:Y:S02]  /*bf70*/  LOP3.LUT R184, R9, 0x38, RZ, 0xc0, !PT ;  /* 0x0000003809b87812 */ /* 0x000fe400078ec0ff */
[----:B------:R-:W-:Y:S01]  /*bf80*/  LOP3.LUT R215, R10, 0x1e00, R9, 0xf8, !PT ;  /* 0x00001e000ad77812 */ /* 0x000fe200078ef809 */
[----:B----4-:R-:W-:Y:S01]  /*bf90*/  @!P3 IMAD.SHL.U32 R10, R168, 0x40, RZ ;  /* 0x00000040a80ab824 */ /* 0x010fe200078e00ff */
        /* <DEDUP_REMOVED lines=16> */
[----:B------:R-:W-:Y:S02]  /*c0a0*/  ISETP.GE.AND P5, PT, R184, UR10, PT ;  /* 0x0000000ab8007c0c */ /* 0x000fe4000bfa6270 */
[----:B------:R-:W-:Y:S02]  /*c0b0*/  ISETP.GE.AND P4, PT, R212, UR10, PT ;  /* 0x0000000ad4007c0c */ /* 0x000fe4000bf86270 */
[----:B------:R-:W-:Y:S02]  /*c0c0*/  ISETP.GE.AND P1, PT, R210, UR10, PT ;  /* 0x0000000ad2007c0c */ /* 0x000fe4000bf26270 */
[----:B------:R-:W-:Y:S01]  /*c0d0*/  LEA R215, R215, UR5, 0x1 ;  /* 0x00000005d7d77c11 */ /* 0x000fe2000f8e08ff */
[----:B-1----:R-:W-:Y:S10]  /*c0e0*/  @!P3 BRA `(.L_x_5047) ;  /* 0x0000000000f8b947 */ /* 0x002ff40003800000 */
[----:B------:R-:W1:Y:S01]  /*c0f0*/  LDC R9, c[0x0][0x4f0] ;  /* 0x00013c00ff097b82 */ /* 0x000e620000000800 */
[----:B------:R-:W-:Y:S07]  /*c100*/  UIADD3 UR17, UPT, UPT, UR18, -0x40, URZ ;  /* 0xffffffc012117890 */ /* 0x000fee000fffe0ff */
[----:B------:R-:W3:Y:S01]  /*c110*/  LDC.64 R168, c[0x0][0x3c0] ;  /* 0x0000f000ffa87b82 */ /* 0x000ee20000000a00 */
        /* <DEDUP_REMOVED lines=28> */
[C---:B------:R-:W-:Y:S04]  /*c2e0*/  LOP3.LUT R6, R9.reuse, UR17, RZ, 0x3c, !PT ;  /* 0x0000001109067c12 */ /* 0x040fe8000f8e3cff */
        /* <DEDUP_REMOVED lines=15> */
[----:B------:R-:W4:Y:S03]  /*c3e0*/  LDG.E R11, desc[UR14][R18.64] ;  /* 0x0000000e120b7981 */ /* 0x000f26000c1e1900 */
[----:B------:R-:W-:Y:S01]  /*c3f0*/  SHF.R.S32.HI R13, RZ, 0x1f, R9 ;  /* 0x0000001fff0d7819 */ /* 0x000fe20000011409 */
[----:B------:R-:W4:Y:S04]  /*c400*/  LDG.E R6, desc[UR14][R16.64] ;  /* 0x0000000e10067981 */ /* 0x000f28000c1e1900 */
[-C--:B---3--:R-:W-:Y:S02]  /*c410*/  IMAD R4, R13, R168.reuse, RZ ;  /* 0x000000a80d047224 */ /* 0x088fe400078e02ff */
[C---:B------:R-:W-:Y:S04]  /*c420*/  IMAD.WIDE.U32 R12, R9.reuse, R168, RZ ;  /* 0x000000a8090c7225 */ /* 0x040fe800078e00ff */
[----:B------:R-:W-:Y:S05]  /*c430*/  IMAD R4, R9, R169, R4 ;  /* 0x000000a909047224 */ /* 0x000fea00078e0204 */
[----:B------:R-:W-:Y:S01]  /*c440*/  IADD3 R13, PT, PT, R13, R4, RZ ;  /* 0x000000040d0d7210 */ /* 0x000fe20007ffe0ff */
[----:B----4-:R-:W-:Y:S04]  /*c450*/  IMAD.IADD R11, R11, 0x1, -R6 ;  /* 0x000000010b0b7824 */ /* 0x010fe800078e0a06 */
[C---:B------:R-:W-:Y:S01]  /*c460*/  IMAD.WIDE.U32 R12, R11.reuse, UR8, R12 ;  /* 0x000000080b0c7c25 */ /* 0x040fe2000f8e000c */
[----:B------:R-:W-:Y:S02]  /*c470*/  SHF.R.S32.HI R6, RZ, 0x1f, R11 ;  /* 0x0000001fff067819 */ /* 0x000fe4000001140b */
[----:B------:R-:W-:Y:S03]  /*c480*/  LEA R200, P0, R12, R7, 0x1 ;  /* 0x000000070cc87211 */ /* 0x000fe600078008ff */
[----:B------:R-:W-:Y:S04]  /*c490*/  IMAD R6, R6, UR8, RZ ;  /* 0x0000000806067c24 */ /* 0x000fe8000f8e02ff */
[----:B------:R-:W-:Y:S04]  /*c4a0*/  IMAD R6, R11, UR9, R6 ;  /* 0x000000090b067c24 */ /* 0x000fe8000f8e0206 */
[----:B------:R-:W-:Y:S05]  /*c4b0*/  IMAD.IADD R6, R13, 0x1, R6 ;  /* 0x000000010d067824 */ /* 0x000fea00078e0206 */
[----:B------:R-:W-:Y:S07]  /*c4c0*/  LEA.HI.X R201, R12, R5, R6, 0x1, P0 ;  /* 0x000000050cc97211 */ /* 0x000fee00000f0c06 */
.L_x_5047:
        /* <DEDUP_REMOVED lines=20> */
[C---:B------:R-:W-:Y:S01]  /*c610*/  LOP3.LUT P2, RZ, R185.reuse, 0x4, RZ, 0xc0, !PT ;  /* 0x00000004b9ff7812 */ /* 0x040fe2000784c0ff */
[----:B------:R-:W-:Y:S01]  /*c620*/  UIADD3 UR12, UPT, UPT, UR12, -0x1, URZ ;  /* 0xffffffff0c0c7890 */ /* 0x000fe2000fffe0ff */
[----:B------:R-:W-:Y:S01]  /*c630*/  @!PT LDS RZ, [RZ] ;  /* 0x00000000fffff984 */ /* 0x000fe20000000800 */
[----:B------:R-:W-:Y:S01]  /*c640*/  @!PT LDS RZ, [RZ] ;  /* 0x00000000fffff984 */ /* 0x000fe20000000800 */
[----:B------:R-:W-:Y:S01]  /*c650*/  @!PT LDS RZ, [RZ] ;  /* 0x00000000fffff984 */ /* 0x000fe20000000800 */
[----:B------:R-:W-:Y:S01]  /*c660*/  @!P1 LDGSTS.E.BYPASS.LTC128B.128 [R215+0x10000], desc[UR14][R200.64+0x100] ;  /* 0x10000100c8d79fae */ /* 0x000fe2000b981a0e */
[----:B------:R-:W-:Y:S01]  /*c670*/  IMAD.X R177, R170, 0x1, R169, P0 ;  /* 0x00000001aab17824 */ /* 0x000fe200000e06a9 */
[----:B------:R-:W-:Y:S01]  /*c680*/  LOP3.LUT P0, RZ, R185, 0x2, RZ, 0xc0, !PT ;  /* 0x00000002b9ff7812 */ /* 0x000fe2000780c0ff */
[----:B------:R-:W-:Y:S01]  /*c690*/  UISETP.GT.AND UP0, UPT, UR12, UR16, UPT ;  /* 0x000000100c00728c */ /* 0x000fe2000bf04270 */
[----:B------:R-:W-:Y:S01]  /*c6a0*/  @P1 STS.128 [R215+0x10000], RZ ;  /* 0x010000ffd7001388 */ /* 0x000fe20000000c00 */
[----:B------:R-:W-:Y:S02]  /*c6b0*/  SEL R3, R3, 0xffffffc0, !P2 ;  /* 0xffffffc003037807 */ /* 0x000fe40005000000 */
[----:B------:R-:W-:Y:S01]  /*c6c0*/  SEL R187, R180, 0xffffffe0, !P0 ;  /* 0xffffffe0b4bb7807 */ /* 0x000fe20004000000 */
[----:B------:R-:W-:Y:S01]  /*c6d0*/  @!PT LDS RZ, [RZ] ;  /* 0x00000000fffff984 */ /* 0x000fe20000000800 */
[----:B------:R-:W-:Y:S01]  /*c6e0*/  @!PT LDS RZ, [RZ] ;  /* 0x00000000fffff984 */ /* 0x000fe20000000800 */
[----:B------:R-:W-:Y:S01]  /*c6f0*/  @!PT LDS RZ, [RZ] ;  /* 0x00000000fffff984 */ /* 0x000fe20000000800 */
[----:B------:R-:W-:Y:S02]  /*c700*/  @!P5 LDGSTS.E.BYPASS.LTC128B.128 [R215+0xc800], desc[UR14][R174.64] ;  /* 0x0c800000aed7dfae */ /* 0x000fe4000b981a0e */
[--C-:B------:R-:W-:Y:S01]  /*c710*/  IMAD.IADD R192, R3, 0x1, R172.reuse ;  /* 0x0000000103c07824 */ /* 0x100fe200078e02ac */
[C---:B------:R-:W-:Y:S01]  /*c720*/  IADD3 R189, PT, PT, R190.reuse, R187, RZ ;  /* 0x000000bbbebd7210 */ /* 0x040fe20007ffe0ff */
[----:B------:R-:W-:Y:S01]  /*c730*/  @P5 STS.128 [R215+0xc800], RZ ;  /* 0x00c800ffd7005388 */ /* 0x000fe20000000c00 */
[C---:B------:R-:W-:Y:S02]  /*c740*/  IMAD.IADD R191, R187.reuse, 0x1, R172 ;  /* 0x00000001bbbf7824 */ /* 0x040fe400078e02ac */
[----:B------:R-:W-:Y:S01]  /*c750*/  IMAD.IADD R190, R190, 0x1, R3 ;  /* 0x00000001bebe7824 */ /* 0x000fe200078e0203 */
[----:B------:R-:W-:Y:S01]  /*c760*/  @!PT LDS RZ, [RZ] ;  /* 0x00000000fffff984 */ /* 0x000fe20000000800 */
[----:B------:R-:W-:Y:S01]  /*c770*/  @!PT LDS RZ, [RZ] ;  /* 0x00000000fffff984 */ /* 0x000fe20000000800 */
[----:B------:R-:W-:Y:S01]  /*c780*/  @!PT LDS RZ, [RZ] ;  /* 0x00000000fffff984 */ /* 0x000fe20000000800 */
[----:B------:R-:W-:Y:S01]  /*c790*/  @!P4 LDGSTS.E.BYPASS.LTC128B.128 [R215+0xe800], desc[UR14][R174.64+0x80] ;  /* 0x0e800080aed7cfae */ /* 0x000fe2000b981a0e */
[C---:B------:R-:W-:Y:S02]  /*c7a0*/  IADD3 R188, PT, PT, R187.reuse, R192, RZ ;  /* 0x000000c0bbbc7210 */ /* 0x040fe40007ffe0ff */
        /* <DEDUP_REMOVED lines=39> */
[----:B------:R-:W5:Y:S04]  /*ca20*/  LDSM.16.M88.4 R140, [R193+UR5+0x6800] ;  /* 0x00680005c18c783b */ /* 0x000f680008000200 */
[----:B------:R-:W2:Y:S04]  /*ca30*/  LDSM.16.M88.4 R144, [R193+UR5+0x7000] ;  /* 0x00700005c190783b */ /* 0x000ea80008000200 */
[----:B------:R-:W0:Y:S04]  /*ca40*/  LDGDEPBAR ;  /* 0x00000000000079af */ /* 0x000e280000000000 */
[----:B------:R-:W2:Y:S04]  /*ca50*/  LDSM.16.M88.4 R148, [R193+UR5+0x7800] ;  /* 0x00780005c194783b */ /* 0x000ea80008000200 */
[----:B------:R-:W-:Y:S04]  /*ca60*/  LDSM.16.M88.4 R152, [R191] ;  /* 0x00000000bf98783b */ /* 0x000fe80000000200 */
[----:B------:R-:W2:Y:S04]  /*ca70*/  LDSM.16.M88.4 R156, [R189+0x6000] ;  /* 0x00600000bd9c783b */ /* 0x000ea80000000200 */
[----:B------:R-:W2:Y:S04]  /*ca80*/  LDSM.16.M88.4 R160, [R189+0x6800] ;  /* 0x00680000bda0783b */ /* 0x000ea80000000200 */
[----:B------:R-:W-:Y:S04]  /*ca90*/  LDSM.16.M88.4 R164, [R3+0x6000] ;  /* 0x0060000003a4783b */ /* 0x000fe80000000200 */
[----:B-1----:R-:W-:Y:S01]  /*caa0*/  LDSM.16.M88.4 R168, [R189+0x8000] ;  /* 0x00800000bda8783b */ /* 0x002fe20000000200 */
[C---:B----4-:R-:W-:Y:S03]  /*cab0*/  HMMA.16816.F32 R4, R132.reuse, R136, RZ ;  /* 0x000000888404723c */ /* 0x050fe600000018ff */
[----:B---3--:R-:W-:Y:S05]  /*cac0*/  LDSM.16.M88.4 R176, [R193+UR5+0xa000] ;  /* 0x00a00005c1b0783b */ /* 0x008fea0008000200 */
[C---:B------:R-:W-:Y:S01]  /*cad0*/  HMMA.16816.F32 R8, R132.reuse, R138, RZ ;  /* 0x0000008a8408723c */ /* 0x040fe200000018ff */
[----:B------:R-:W1:Y:S07]  /*cae0*/  LDSM.16.M88.4 R136, [R189+0x7000] ;  /* 0x00700000bd88783b */ /* 0x000e6e0000000200 */
[C---:B-----5:R-:W-:Y:S08]  /*caf0*/  HMMA.16816.F32 R12, R132.reuse, R140, RZ ;  /* 0x0000008c840c723c */ /* 0x060ff000000018ff */
[C---:B------:R-:W-:Y:S01]  /*cb00*/  HMMA.16816.F32 R16, R132.reuse, R142, RZ ;  /* 0x0000008e8410723c */ /* 0x040fe200000018ff */
[----:B------:R-:W-:Y:S07]  /*cb10*/  LDSM.16.M88.4 R140, [R192] ;  /* 0x00000000c08c783b */ /* 0x000fee0000000200 */
[C---:B--2---:R-:W-:Y:S08]  /*cb20*/  HMMA.16816.F32 R20, R132.reuse, R144, RZ ;  /* 0x000000908414723c */ /* 0x044ff000000018ff */
        /* <DEDUP_REMOVED lines=175> */
[----:B------:R-:W-:Y:S03]  /*d620*/  IADD3 R137, PT, PT, -R139, RZ, RZ ;  /* 0x000000ff8b897210 */ /* 0x000fe60007ffe1ff */
        /* <DEDUP_REMOVED lines=44> */
.L_x_5049:
        /* <DEDUP_REMOVED lines=69> */
.L_x_5048:
[C---:B------:R-:W-:Y:S01]  /*dd40*/  VIADD R134, R205.reuse, 0xfffffff7 ;  /* 0xfffffff7cd867836 */ /* 0x040fe20000000000 */
[C---:B-1----:R-:W-:Y:S01]  /*dd50*/  IADD3 R133, PT, PT, R205.reuse, -0x8, RZ ;  /* 0xfffffff8cd857810 */ /* 0x042fe20007ffe0ff */
[C---:B------:R-:W-:Y:S01]  /*dd60*/  VIADD R132, R204.reuse, 0xffffffe0 ;  /* 0xffffffe0cc847836 */ /* 0x040fe20000000000 */
[----:B------:R-:W-:Y:S01]  /*dd70*/  IABS R3, R205 ;  /* 0x000000cd00037213 */ /* 0x000fe20000000000 */
[C---:B------:R-:W-:Y:S01]  /*dd80*/  VIADD R136, R205.reuse, 0xffffffff ;  /* 0xffffffffcd887836 */ /* 0x040fe20000000000 */
[----:B------:R-:W-:Y:S01]  /*dd90*/  IABS R134, R134 ;  /* 0x0000008600867213 */ /* 0x000fe20000000000 */
[----:B------:R-:W-:Y:S01]  /*dda0*/  VIADD R141, R204, 0xffffffe8 ;  /* 0xffffffe8cc8d7836 */ /* 0x000fe20000000000 */
[----:B------:R-:W-:Y:S01]  /*ddb0*/  IABS R133, R133 ;  /* 0x0000008500857213 */ /* 0x000fe20000000000 */
[----:B------:R-:W-:Y:S01]  /*ddc0*/  UISETP.GT.AND UP0, UPT, UR12, UR16, UPT ;  /* 0x000000100c00728c */ /* 0x000fe2000bf04270 */
[----:B------:R-:W-:Y:S01]  /*ddd0*/  I2FP.F32.S32 R134, R134 ;  /* 0x0000008600867245 */ /* 0x000fe20000201400 */
[----:B------:R-:W-:Y:S01]  /*dde0*/  UIADD3 UR18, UPT, UPT, UR18, -0x40, URZ ;  /* 0xffffffc012127890 */ /* 0x000fe2000fffe0ff */
[----:B------:R-:W-:Y:S02]  /*ddf0*/  I2FP.F32.S32 R3, R3 ;  /* 0x0000000300037245 */ /* 0x000fe40000201400 */
[----:B------:R-:W-:Y:S01]  /*de00*/  I2FP.F32.S32 R133, R133 ;  /* 0x0000008500857245 */ /* 0x000fe20000201400 */
[C---:B------:R-:W-:Y:S01]  /*de10*/  FFMA.FTZ R5, R134.reuse, -UR13, R5 ;  /* 0x8000000d86057c23 */ /* 0x040fe20008010005 */
[----:B------:R-:W-:Y:S01]  /*de20*/  FFMA.FTZ R11, R134, -UR13, R11 ;  /* 0x8000000d860b7c23 */ /* 0x000fe2000801000b */
[----:B------:R-:W-:Y:S02]  /*de30*/  VIADD R134, R205, 0xffffffe7 ;  /* 0xffffffe7cd867836 */ /* 0x000fe40000000000 */
[----:B------:R-:W-:Y:S01]  /*de40*/  FFMA.FTZ R6, R3, -UR13, R6 ;  /* 0x8000000d03067c23 */ /* 0x000fe20008010006 */
[----:B------:R-:W-:Y:S02]  /*de50*/  VIADD R3, R205, 0xfffffff0 ;  /* 0xfffffff0cd037836 */ /* 0x000fe40000000000 */
[C---:B------:R-:W-:Y:S01]  /*de60*/  FFMA.FTZ R4, R133.reuse, -UR13, R4 ;  /* 0x8000000d85047c23 */ /* 0x040fe20008010004 */
[----:B------:R-:W-:Y:S01]  /*de70*/  FFMA.FTZ R10, R133, -UR13, R10 ;  /* 0x8000000d850a7c23 */ /* 0x000fe2000801000a */
[----:B------:R-:W-:Y:S01]  /*de80*/  VIADD R133, R205, 0xffffffe8 ;  /* 0xffffffe8cd857836 */ /* 0x000fe20000000000 */
[----:B------:R-:W-:Y:S02]  /*de90*/  IABS R134, R134 ;  /* 0x0000008600867213 */ /* 0x000fe40000000000 */
[C---:B------:R-:W-:Y:S02]  /*dea0*/  ISETP.GE.AND P6, PT, R132.reuse, R196, PT ;  /* 0x000000c48400720c */ /* 0x040fe40003fc6270 */
[-C--:B------:R-:W-:Y:S02]  /*deb0*/  ISETP.GT.AND P4, PT, R195, R132.reuse, PT ;  /* 0x00000084c300720c */ /* 0x080fe40003f84270 */
[----:B------:R-:W-:Y:S02]  /*dec0*/  ISETP.GT.AND P1, PT, R197, R132, PT ;  /* 0x00000084c500720c */ /* 0x000fe40003f24270 */
[----:B------:R-:W-:Y:S02]  /*ded0*/  ISETP.GE.AND P0, PT, R132, R194, PT ;  /* 0x000000c28400720c */ /* 0x000fe40003f06270 */
[----:B------:R-:W-:Y:S02]  /*dee0*/  IABS R3, R3 ;  /* 0x0000000300037213 */ /* 0x000fe40000000000 */
[C---:B------:R-:W-:Y:S02]  /*def0*/  IADD3 R132, PT, PT, R205.reuse, -0x11, RZ ;  /* 0xffffffefcd847810 */ /* 0x040fe40007ffe0ff */
[----:B------:R-:W-:Y:S02]  /*df00*/  IABS R133, R133 ;  /* 0x0000008500857213 */ /* 0x000fe40000000000 */
[----:B------:R-:W-:Y:S02]  /*df10*/  I2FP.F32.S32 R134, R134 ;  /* 0x0000008600867245 */ /* 0x000fe40000201400 */
[----:B------:R-:W-:Y:S02]  /*df20*/  I2FP.F32.S32 R3, R3 ;  /* 0x0000000300037245 */ /* 0x000fe40000201400 */
[----:B------:R-:W-:Y:S01]  /*df30*/  IABS R132, R132 ;  /* 0x0000008400847213 */ /* 0x000fe20000000000 */
[C---:B------:R-:W-:Y:S01]  /*df40*/  FFMA.FTZ R13, R134.reuse, -UR13, R13 ;  /* 0x8000000d860d7c23 */ /* 0x040fe2000801000d */
[----:B------:R-:W-:Y:S01]  /*df50*/  I2FP.F32.S32 R133, R133 ;  /* 0x0000008500857245 */ /* 0x000fe20000201400 */
[----:B------:R-:W-:Y:S01]  /*df60*/  FFMA.FTZ R19, R134, -UR13, R19 ;  /* 0x8000000d86137c23 */ /* 0x000fe20008010013 */
[----:B------:R-:W-:Y:S01]  /*df70*/  IADD3 R135, PT, PT, R205, -0x21, RZ ;  /* 0xffffffdfcd877810 */ /* 0x000fe20007ffe0ff */
[C---:B------:R-:W-:Y:S01]  /*df80*/  FFMA.FTZ R14, R3.reuse, -UR13, R14 ;  /* 0x8000000d030e7c23 */ /* 0x040fe2000801000e */
[----:B------:R-:W-:Y:S01]  /*df90*/  I2FP.F32.S32 R132, R132 ;  /* 0x0000008400847245 */ /* 0x000fe20000201400 */
[----:B------:R-:W-:Y:S01]  /*dfa0*/  FFMA.FTZ R8, R3, -UR13, R8 ;  /* 0x8000000d03087c23 */ /* 0x000fe20008010008 */
[C---:B------:R-:W-:Y:S01]  /*dfb0*/  IADD3 R134, PT, PT, R205.reuse, -0x29, RZ ;  /* 0xffffffd7cd867810 */ /* 0x040fe20007ffe0ff */
[----:B------:R-:W-:Y:S01]  /*dfc0*/  VIADD R3, R205, 0xffffffe0 ;  /* 0xffffffe0cd037836 */ /* 0x000fe20000000000 */
[----:B------:R-:W-:Y:S01]  /*dfd0*/  IABS R135, R135 ;  /* 0x0000008700877213 */ /* 0x000fe20000000000 */
[C---:B------:R-:W-:Y:S01]  /*dfe0*/  FFMA.FTZ R12, R133.reuse, -UR13, R12 ;  /* 0x8000000d850c7c23 */ /* 0x040fe2000801000c */
[----:B------:R-:W-:Y:S01]  /*dff0*/  FFMA.FTZ R18, R133, -UR13, R18 ;  /* 0x8000000d85127c23 */ /* 0x000fe20008010012 */
[----:B------:R-:W-:Y:S01]  /*e000*/  IABS R134, R134 ;  /* 0x0000008600867213 */ /* 0x000fe20000000000 */
[C---:B------:R-:W-:Y:S02]  /*e010*/  VIADD R133, R205.reuse, 0xffffffd8 ;  /* 0xffffffd8cd857836 */ /* 0x040fe40000000000 */
[C---:B------:R-:W-:Y:S01]  /*e020*/  FFMA.FTZ R15, R132.reuse, -UR13, R15 ;  /* 0x8000000d840f7c23 */ /* 0x040fe2000801000f */
[----:B------:R-:W-:Y:S01]  /*e030*/  FFMA.FTZ R9, R132, -UR13, R9 ;  /* 0x8000000d84097c23 */ /* 0x000fe20008010009 */
[----:B------:R-:W-:Y:S01]  /*e040*/  I2FP.F32.S32 R132, R135 ;  /* 0x0000008700847245 */ /* 0x000fe20000201400 */
[C---:B------:R-:W-:Y:S01]  /*e050*/  VIADD R135, R205.reuse, 0xffffffd0 ;  /* 0xffffffd0cd877836 */ /* 0x040fe20000000000 */
[----:B------:R-:W-:Y:S02]  /*e060*/  IABS R3, R3 ;  /* 0x0000000300037213 */ /* 0x000fe40000000000 */
[----:B------:R-:W-:Y:S01]  /*e070*/  I2FP.F32.S32 R134, R134 ;  /* 0x0000008600867245 */ /* 0x000fe20000201400 */
[C---:B------:R-:W-:Y:S01]  /*e080*/  FFMA.FTZ R23, R132.reuse, -UR13, R23 ;  /* 0x8000000d84177c23 */ /* 0x040fe20008010017 */
[----:B------:R-:W-:Y:S01]  /*e090*/  IABS R133, R133 ;  /* 0x0000008500857213 */ /* 0x000fe20000000000 */
[----:B------:R-:W-:Y:S01]  /*e0a0*/  FFMA.FTZ R17, R132, -UR13, R17 ;  /* 0x8000000d84117c23 */ /* 0x000fe20008010011 */
[----:B------:R-:W-:Y:S01]  /*e0b0*/  I2FP.F32.S32 R3, R3 ;  /* 0x0000000300037245 */ /* 0x000fe20000201400 */
[C---:B------:R-:W-:Y:S02]  /*e0c0*/  VIADD R132, R205.reuse, 0xffffffcf ;  /* 0xffffffcfcd847836 */ /* 0x040fe40000000000 */
[C---:B------:R-:W-:Y:S01]  /*e0d0*/  FFMA.FTZ R21, R134.reuse, -UR13, R21 ;  /* 0x8000000d86157c23 */ /* 0x040fe20008010015 */
[----:B------:R-:W-:Y:S01]  /*e0e0*/  I2FP.F32.S32 R133, R133 ;  /* 0x0000008500857245 */ /* 0x000fe20000201400 */
[----:B------:R-:W-:Y:S01]  /*e0f0*/  FFMA.FTZ R27, R134, -UR13, R27 ;  /* 0x8000000d861b7c23 */ /* 0x000fe2000801001b */
[----:B------:R-:W-:Y:S01]  /*e100*/  IABS R136, R136 ;  /* 0x0000008800887213 */ /* 0x000fe20000000000 */
[----:B------:R-:W-:Y:S01]  /*e110*/  VIADD R134, R205, 0xffffffbf ;  /* 0xffffffbfcd867836 */ /* 0x000fe20000000000 */
[----:B------:R-:W-:Y:S01]  /*e120*/  IABS R135, R135 ;  /* 0x0000008700877213 */ /* 0x000fe20000000000 */
[C---:B------:R-:W-:Y:S01]  /*e130*/  FFMA.FTZ R22, R3.reuse, -UR13, R22 ;  /* 0x8000000d03167c23 */ /* 0x040fe20008010016 */
[----:B------:R-:W-:Y:S01]  /*e140*/  IADD3 R148, PT, PT, R204, -0x1f, RZ ;  /* 0xffffffe1cc947810 */ /* 0x000fe20007ffe0ff */
[----:B------:R-:W-:Y:S01]  /*e150*/  FFMA.FTZ R16, R3, -UR13, R16 ;  /* 0x8000000d03107c23 */ /* 0x000fe20008010010 */
[----:B------:R-:W-:Y:S01]  /*e160*/  I2FP.F32.S32 R136, R136 ;  /* 0x0000008800887245 */ /* 0x000fe20000201400 */
[C---:B------:R-:W-:Y:S01]  /*e170*/  FFMA.FTZ R20, R133.reuse, -UR13, R20 ;  /* 0x8000000d85147c23 */ /* 0x040fe20008010014 */
[----:B------:R-:W-:Y:S01]  /*e180*/  I2FP.F32.S32 R3, R135 ;  /* 0x0000008700037245 */ /* 0x000fe20000201400 */
[----:B------:R-:W-:Y:S01]  /*e190*/  FFMA.FTZ R26, R133, -UR13, R26 ;  /* 0x8000000d851a7c23 */ /* 0x000fe2000801001a */
[----:B------:R-:W-:Y:S01]  /*e1a0*/  IABS R132, R132 ;  /* 0x0000008400847213 */ /* 0x000fe20000000000 */
[C---:B------:R-:W-:Y:S01]  /*e1b0*/  VIADD R135, R205.reuse, 0xffffffc7 ;  /* 0xffffffc7cd877836 */ /* 0x040fe20000000000 */
[----:B------:R-:W-:Y:S01]  /*e1c0*/  IABS R134, R134 ;  /* 0x0000008600867213 */ /* 0x000fe20000000000 */
[----:B------:R-:W-:Y:S01]  /*e1d0*/  FFMA.FTZ R7, R136, -UR13, R7 ;  /* 0x8000000d88077c23 */ /* 0x000fe20008010007 */
[----:B------:R-:W-:Y:S01]  /*e1e0*/  IADD3 R133, PT, PT, R205, -0x40, RZ ;  /* 0xffffffc0cd857810 */ /* 0x000fe20007ffe0ff */
[C---:B------:R-:W-:Y:S01]  /*e1f0*/  VIADD R136, R204.reuse, 0xfffffff0 ;  /* 0xfffffff0cc887836 */ /* 0x040fe20000000000 */
[----:B------:R-:W-:Y:S01]  /*e200*/  ISETP.GT.AND P5, PT, R197, R148, PT ;  /* 0x00000094c500720c */ /* 0x000fe20003fa4270 */
[C---:B------:R-:W-:Y:S01]  /*e210*/  FFMA.FTZ R30, R3.reuse, -UR13, R30 ;  /* 0x8000000d031e7c23 */ /* 0x040fe2000801001e */
[----:B------:R-:W-:Y:S01]  /*e220*/  IADD3 R138, PT, PT, R204, -0x17, RZ ;  /* 0xffffffe9cc8a7810 */ /* 0x000fe20007ffe0ff */
[----:B------:R-:W-:Y:S01]  /*e230*/  FFMA.FTZ R24, R3, -UR13, R24 ;  /* 0x8000000d03187c23 */ /* 0x000fe20008010018 */
[----:B------:R-:W-:Y:S02]  /*e240*/  FSEL R143, R4, -INF , !P1 ;  /* 0xff800000048f7808 */ /* 0x000fe40004800000 */
[----:B------:R-:W-:Y:S02]  /*e250*/  I2FP.F32.S32 R132, R132 ;  /* 0x0000008400847245 */ /* 0x000fe40000201400 */
[----:B------:R-:W-:Y:S01]  /*e260*/  FSEL R149, R6, -INF , !P4 ;  /* 0xff80000006957808 */ /* 0x000fe20006000000 */
[----:B------:R-:W-:Y:S01]  /*e270*/  VIADD R6, R204, 0x11 ;  /* 0x00000011cc067836 */ /* 0x000fe20000000000 */
[----:B------:R-:W-:Y:S01]  /*e280*/  ISETP.GT.AND P1, PT, R197, R141, PT ;  /* 0x0000008dc500720c */ /* 0x000fe20003f24270 */
[C---:B------:R-:W-:Y:S01]  /*e290*/  FFMA.FTZ R31, R132.reuse, -UR13, R31 ;  /* 0x8000000d841f7c23 */ /* 0x040fe2000801001f */
[----:B------:R-:W-:Y:S01]  /*e2a0*/  ISETP.GT.AND P4, PT, R195, R148, PT ;  /* 0x00000094c300720c */ /* 0x000fe20003f84270 */
[----:B------:R-:W-:Y:S01]  /*e2b0*/  FFMA.FTZ R25, R132, -UR13, R25 ;  /* 0x8000000d84197c23 */ /* 0x000fe20008010019 */
[----:B------:R-:W-:Y:S02]  /*e2c0*/  IABS R135, R135 ;  /* 0x0000008700877213 */ /* 0x000fe40000000000 */
[----:B------:R-:W-:Y:S02]  /*e2d0*/  I2FP.F32.S32 R134, R134 ;  /* 0x0000008600867245 */ /* 0x000fe40000201400 */
[----:B------:R-:W-:Y:S02]  /*e2e0*/  IABS R133, R133 ;  /* 0x0000008500857213 */ /* 0x000fe40000000000 */
[----:B------:R-:W-:Y:S01]  /*e2f0*/  FSEL R139, R5, -INF , !P5 ;  /* 0xff800000058b7808 */ /* 0x000fe20006800000 */
[----:B------:R-:W-:Y:S01]  /*e300*/  FFMA.FTZ R33, R134, -UR13, R33 ;  /* 0x8000000d86217c23 */ /* 0x000fe20008010021 */
[-C--:B------:R-:W-:Y:S02]  /*e310*/  ISETP.GT.AND P5, PT, R197, R138.reuse, PT ;  /* 0x0000008ac500720c */ /* 0x080fe40003fa4270 */
[----:B------:R-:W-:Y:S02]  /*e320*/  FSEL R137, R8, -INF , !P1 ;  /* 0xff80000008897808 */ /* 0x000fe40004800000 */
[----:B------:R-:W-:Y:S02]  /*e330*/  ISETP.GT.AND P1, PT, R195, R138, PT ;  /* 0x0000008ac300720c */ /* 0x000fe40003f24270 */
[----:B------:R-:W-:Y:S02]  /*e340*/  I2FP.F32.S32 R132, R135 ;  /* 0x0000008700847245 */ /* 0x000fe40000201400 */
[----:B------:R-:W-:Y:S02]  /*e350*/  FSEL R5, R7, -INF , !P4 ;  /* 0xff80000007057808 */ /* 0x000fe40006000000 */
[----:B------:R-:W-:Y:S01]  /*e360*/  I2FP.F32.S32 R133, R133 ;  /* 0x0000008500857245 */ /* 0x000fe20000201400 */
[C---:B------:R-:W-:Y:S01]  /*e370*/  FFMA.FTZ R29, R132.reuse, -UR13, R29 ;  /* 0x8000000d841d7c23 */ /* 0x040fe2000801001d */
[----:B------:R-:W-:Y:S01]  /*e380*/  ISETP.GT.AND P4, PT, R195, R141, PT ;  /* 0x0000008dc300720c */ /* 0x000fe20003f84270 */
[----:B------:R-:W-:Y:S01]  /*e390*/  FFMA.FTZ R35, R132, -UR13, R35 ;  /* 0x8000000d84237c23 */ /* 0x000fe20008010023 */
[C---:B------:R-:W-:Y:S01]  /*e3a0*/  IADD3 R134, PT, PT, R204.reuse, -0xf, RZ ;  /* 0xfffffff1cc867810 */ /* 0x040fe20007ffe0ff */
[----:B------:R-:W-:Y:S01]  /*e3b0*/  FFMA.FTZ R32, R133, -UR13, R32 ;  /* 0x8000000d85207c23 */ /* 0x000fe20008010020 */
[----:B------:R-:W-:Y:S01]  /*e3c0*/  FSEL R8, R9, -INF , !P5 ;  /* 0xff80000009087808 */ /* 0x000fe20006800000 */
[----:B------:R-:W-:Y:S01]  /*e3d0*/  VIADD R133, R204, 0xfffffff8 ;  /* 0xfffffff8cc857836 */ /* 0x000fe20000000000 */
[-C--:B------:R-:W-:Y:S02]  /*e3e0*/  ISETP.GT.AND P5, PT, R197, R136.reuse, PT ;  /* 0x00000088c500720c */ /* 0x080fe40003fa4270 */
[----:B------:R-:W-:Y:S02]  /*e3f0*/  FSEL R9, R11, -INF , !P1 ;  /* 0xff8000000b097808 */ /* 0x000fe40004800000 */
[----:B------:R-:W-:Y:S02]  /*e400*/  ISETP.GT.AND P1, PT, R195, R136, PT ;  /* 0x00000088c300720c */ /* 0x000fe40003f24270 */
[----:B------:R-:W-:Y:S02]  /*e410*/  FSEL R135, R10, -INF , !P4 ;  /* 0xff8000000a877808 */ /* 0x000fe40006000000 */
[----:B------:R-:W-:Y:S02]  /*e420*/  IADD3 R132, PT, PT, R204, -0x7, RZ ;  /* 0xfffffff9cc847810 */ /* 0x000fe40007ffe0ff */
[-C--:B------:R-:W-:Y:S02]  /*e430*/  ISETP.GT.AND P4, PT, R197, R134.reuse, PT ;  /* 0x00000086c500720c */ /* 0x080fe40003f84270 */
[----:B------:R-:W-:Y:S02]  /*e440*/  FSEL R146, R12, -INF , !P5 ;  /* 0xff8000000c927808 */ /* 0x000fe40006800000 */
[----:B------:R-:W-:Y:S02]  /*e450*/  ISETP.GT.AND P5, PT, R195, R134, PT ;  /* 0x00000086c300720c */ /* 0x000fe40003fa4270 */
[----:B------:R-:W-:Y:S02]  /*e460*/  FSEL R147, R14, -INF , !P1 ;  /* 0xff8000000e937808 */ /* 0x000fe40004800000 */
[----:B------:R-:W-:Y:S02]  /*e470*/  FSEL R144, R13, -INF , !P4 ;  /* 0xff8000000d907808 */ /* 0x000fe40006000000 */
[C---:B------:R-:W-:Y:S02]  /*e480*/  ISETP.GT.AND P1, PT, R197.reuse, R132, PT ;  /* 0x00000084c500720c */ /* 0x040fe40003f24270 */
[-C--:B------:R-:W-:Y:S02]  /*e490*/  ISETP.GT.AND P4, PT, R197, R133.reuse, PT ;  /* 0x00000085c500720c */ /* 0x080fe40003f84270 */
[----:B------:R-:W-:Y:S02]  /*e4a0*/  IADD3 R3, PT, PT, R205, -0x38, RZ ;  /* 0xffffffc8cd037810 */ /* 0x000fe40007ffe0ff */
[----:B------:R-:W-:Y:S01]  /*e4b0*/  FSEL R145, R15, -INF , !P5 ;  /* 0xff8000000f917808 */ /* 0x000fe20006800000 */
[C---:B------:R-:W-:Y:S01]  /*e4c0*/  VIADD R15, R204.reuse, 0x9 ;  /* 0x00000009cc0f7836 */ /* 0x040fe20000000000 */
[----:B------:R-:W-:Y:S02]  /*e4d0*/  ISETP.GT.AND P5, PT, R195, R133, PT ;  /* 0x00000085c300720c */ /* 0x000fe40003fa4270 */
[----:B------:R-:W-:Y:S01]  /*e4e0*/  FSEL R140, R17, -INF , !P1 ;  /* 0xff800000118c7808 */ /* 0x000fe20004800000 */
[----:B------:R-:W-:Y:S01]  /*e4f0*/  VIADD R17, R204, 0x1 ;  /* 0x00000001cc117836 */ /* 0x000fe20000000000 */
[----:B------:R-:W-:Y:S02]  /*e500*/  FSEL R142, R16, -INF , !P4 ;  /* 0xff800000108e7808 */ /* 0x000fe40006000000 */
[-C--:B------:R-:W-:Y:S02]  /*e510*/  ISETP.GT.AND P1, PT, R195, R204.reuse, PT ;  /* 0x000000ccc300720c */ /* 0x080fe40003f24270 */
[----:B------:R-:W-:Y:S02]  /*e520*/  IABS R3, R3 ;  /* 0x0000000300037213 */ /* 0x000fe40000000000 */
[----:B------:R-:W-:Y:S02]  /*e530*/  IADD3 R16, PT, PT, R204, 0x8, RZ ;  /* 0x00000008cc107810 */ /* 0x000fe40007ffe0ff */
[----:B------:R-:W-:Y:S02]  /*e540*/  ISETP.GT.AND P4, PT, R197, R204, PT ;  /* 0x000000ccc500720c */ /* 0x000fe40003f84270 */
[----:B------:R-:W-:Y:S02]  /*e550*/  FSEL R18, R18, -INF , !P5 ;  /* 0xff80000012127808 */ /* 0x000fe40006800000 */
[C---:B------:R-:W-:Y:S02]  /*e560*/  ISETP.GT.AND P5, PT, R195.reuse, R132, PT ;  /* 0x00000084c300720c */ /* 0x040fe40003fa4270 */
[----:B------:R-:W-:Y:S02]  /*e570*/  FSEL R22, R22, -INF , !P1 ;  /* 0xff80000016167808 */ /* 0x000fe40004800000 */
[----:B------:R-:W-:Y:S02]  /*e580*/  I2FP.F32.S32 R3, R3 ;  /* 0x0000000300037245 */ /* 0x000fe40000201400 */
[-C--:B------:R-:W-:Y:S02]  /*e590*/  ISETP.GT.AND P1, PT, R195, R16.reuse, PT ;  /* 0x00000010c300720c */ /* 0x080fe40003f24270 */
[----:B------:R-:W-:Y:S01]  /*e5a0*/  FSEL R20, R20, -INF , !P4 ;  /* 0xff80000014147808 */ /* 0x000fe20006000000 */
[----:B------:R-:W-:Y:S01]  /*e5b0*/  FFMA.FTZ R28, R3, -UR13, R28 ;  /* 0x8000000d031c7c23 */ /* 0x000fe2000801001c */
[----:B------:R-:W-:Y:S01]  /*e5c0*/  FSEL R19, R19, -INF , !P5 ;  /* 0xff80000013137808 */ /* 0x000fe20006800000 */
[----:B------:R-:W-:Y:S01]  /*e5d0*/  FFMA.FTZ R34, R3, -UR13, R34 ;  /* 0x8000000d03227c23 */ /* 0x000fe20008010022 */
[C---:B------:R-:W-:Y:S01]  /*e5e0*/  ISETP.GT.AND P4, PT, R197.reuse, R16, PT ;  /* 0x00000010c500720c */ /* 0x040fe20003f84270 */
[----:B------:R-:W-:Y:S01]  /*e5f0*/  VIADD R3, R204, 0x19 ;  /* 0x00000019cc037836 */ /* 0x000fe20000000000 */
[----:B------:R-:W-:Y:S02]  /*e600*/  ISETP.GT.AND P5, PT, R197, R17, PT ;  /* 0x00000011c500720c */ /* 0x000fe40003fa4270 */
[----:B------:R-:W-:Y:S02]  /*e610*/  FSEL R26, R26, -INF , !P1 ;  /* 0xff8000001a1a7808 */ /* 0x000fe40004800000 */
[----:B------:R-:W-:Y:S02]  /*e620*/  FSEL R7, R149, -INF , !P0 ;  /* 0xff80000095077808 */ /* 0x000fe40004000000 */
[-C--:B------:R-:W-:Y:S02]  /*e630*/  ISETP.GT.AND P1, PT, R197, R6.reuse, PT ;  /* 0x00000006c500720c */ /* 0x080fe40003f24270 */
[----:B------:R-:W-:Y:S02]  /*e640*/  ISETP.GT.AND P0, PT, R195, R6, PT ;  /* 0x00000006c300720c */ /* 0x000fe40003f04270 */
[----:B------:R-:W-:Y:S02]  /*e650*/  FSEL R24, R24, -INF , !P4 ;  /* 0xff80000018187808 */ /* 0x000fe40006000000 */
[----:B------:R-:W-:Y:S02]  /*e660*/  FSEL R21, R21, -INF , !P5 ;  /* 0xff80000015157808 */ /* 0x000fe40006800000 */
[C---:B------:R-:W-:Y:S02]  /*e670*/  ISETP.GT.AND P4, PT, R195.reuse, R15, PT ;  /* 0x0000000fc300720c */ /* 0x040fe40003f84270 */
[C---:B------:R-:W-:Y:S02]  /*e680*/  IADD3 R13, PT, PT, R204.reuse, 0x10, RZ ;  /* 0x00000010cc0d7810 */ /* 0x040fe40007ffe0ff */
[----:B------:R-:W-:Y:S02]  /*e690*/  ISETP.GT.AND P5, PT, R195, R17, PT ;  /* 0x00000011c300720c */ /* 0x000fe40003fa4270 */
[----:B------:R-:W-:Y:S02]  /*e6a0*/  FSEL R29, R29, -INF , !P1 ;  /* 0xff8000001d1d7808 */ /* 0x000fe40004800000 */
[----:B------:R-:W-:Y:S02]  /*e6b0*/  FSEL R31, R31, -INF , !P0 ;  /* 0xff8000001f1f7808 */ /* 0x000fe40004000000 */
[-C--:B------:R-:W-:Y:S02]  /*e6c0*/  ISETP.GT.AND P1, PT, R197, R3.reuse, PT ;  /* 0x00000003c500720c */ /* 0x080fe40003f24270 */
[----:B------:R-:W-:Y:S02]  /*e6d0*/  ISETP.GT.AND P0, PT, R195, R3, PT ;  /* 0x00000003c300720c */ /* 0x000fe40003f04270 */
[----:B------:R-:W-:Y:S02]  /*e6e0*/  FSEL R27, R27, -INF , !P4 ;  /* 0xff8000001b1b7808 */ /* 0x000fe40006000000 */
[----:B------:R-:W-:Y:S02]  /*e6f0*/  FSEL R23, R23, -INF , !P5 ;  /* 0xff80000017177808 */ /* 0x000fe40006800000 */
[----:B------:R-:W-:Y:S02]  /*e700*/  ISETP.GT.AND P4, PT, R195, R13, PT ;  /* 0x0000000dc300720c */ /* 0x000fe40003f84270 */
[----:B------:R-:W-:Y:S02]  /*e710*/  IADD3 R4, PT, PT, R204, 0x18, RZ ;  /* 0x00000018cc047810 */ /* 0x000fe40007ffe0ff */
[----:B------:R-:W-:Y:S02]  /*e720*/  ISETP.GT.AND P5, PT, R197, R15, PT ;  /* 0x0000000fc500720c */ /* 0x000fe40003fa4270 */
[----:B------:R-:W-:Y:S02]  /*e730*/  FSEL R33, R33, -INF , !P1 ;  /* 0xff80000021217808 */ /* 0x000fe40004800000 */
[----:B------:R-:W-:Y:S02]  /*e740*/  FSEL R35, R35, -INF , !P0 ;  /* 0xff80000023237808 */ /* 0x000fe40004000000 */
[-C--:B------:R-:W-:Y:S02]  /*e750*/  ISETP.GE.AND P1, PT, R148, R194.reuse, PT ;  /* 0x000000c29400720c */ /* 0x080fe40003f26270 */
[----:B------:R-:W-:Y:S02]  /*e760*/  ISETP.GE.AND P0, PT, R141, R194, PT ;  /* 0x000000c28d00720c */ /* 0x000fe40003f06270 */
[----:B------:R-:W-:Y:S02]  /*e770*/  FSEL R30, R30, -INF , !P4 ;  /* 0xff8000001e1e7808 */ /* 0x000fe40006000000 */
[----:B------:R-:W-:Y:S02]  /*e780*/  FSEL R14, R143, -INF , !P6 ;  /* 0xff8000008f0e7808 */ /* 0x000fe40007000000 */
[----:B------:R-:W-:Y:S02]  /*e790*/  FSEL R25, R25, -INF , !P5 ;  /* 0xff80000019197808 */ /* 0x000fe40006800000 */
[----:B------:R-:W-:Y:S02]  /*e7a0*/  ISETP.GT.AND P4, PT, R195, R4, PT ;  /* 0x00000004c300720c */ /* 0x000fe40003f84270 */
[-C--:B------:R-:W-:Y:S02]  /*e7b0*/  ISETP.GE.AND P6, PT, R138, R196.reuse, PT ;  /* 0x000000c48a00720c */ /* 0x080fe40003fc6270 */
[----:B------:R-:W-:Y:S02]  /*e7c0*/  ISETP.GT.AND P5, PT, R197, R13, PT ;  /* 0x0000000dc500720c */ /* 0x000fe40003fa4270 */
[----:B------:R-:W-:Y:S02]  /*e7d0*/  FSEL R11, R135, -INF , !P0 ;  /* 0xff800000870b7808 */ /* 0x000fe40004000000 */
[----:B------:R-:W-:Y:S02]  /*e7e0*/  FSEL R5, R5, -INF , !P1 ;  /* 0xff80000005057808 */ /* 0x000fe40004800000 */
[----:B------:R-:W-:Y:S02]  /*e7f0*/  ISETP.GE.AND P1, PT, R136, R196, PT ;  /* 0x000000c48800720c */ /* 0x000fe40003f26270 */
[----:B------:R-:W-:Y:S02]  /*e800*/  ISETP.GE.AND P0, PT, R134, R194, PT ;  /* 0x000000c28600720c */ /* 0x000fe40003f06270 */
[----:B------:R-:W-:Y:S02]  /*e810*/  FSEL R34, R34, -INF , !P4 ;  /* 0xff80000022227808 */ /* 0x000fe40006000000 */
[----:B------:R-:W-:Y:S02]  /*e820*/  FSEL R8, R8, -INF , !P6 ;  /* 0xff80000008087808 */ /* 0x000fe40007000000 */
[----:B------:R-:W-:Y:S02]  /*e830*/  FSEL R28, R28, -INF , !P5 ;  /* 0xff8000001c1c7808 */ /* 0x000fe40006800000 */
[-C--:B------:R-:W-:Y:S02]  /*e840*/  ISETP.GE.AND P4, PT, R141, R196.reuse, PT ;  /* 0x000000c48d00720c */ /* 0x080fe40003f86270 */
[----:B------:R-:W-:Y:S02]  /*e850*/  ISETP.GE.AND P6, PT, R134, R196, PT ;  /* 0x000000c48600720c */ /* 0x000fe40003fc6270 */
        /* <DEDUP_REMOVED lines=8> */
[----:B------:R-:W-:Y:S02]  /*e8e0*/  ISETP.GE.AND P4, PT, R136, R194, PT ;  /* 0x000000c28800720c */ /* 0x000fe40003f86270 */
[-C--:B------:R-:W-:Y:S02]  /*e8f0*/  ISETP.GE.AND P6, PT, R132, R196.reuse, PT ;  /* 0x000000c48400720c */ /* 0x080fe40003fc6270 */
[-C--:B------:R-:W-:Y:S02]  /*e900*/  ISETP.GE.AND P5, PT, R148, R196.reuse, PT ;  /* 0x000000c49400720c */ /* 0x080fe40003fa6270 */
[----:B------:R-:W-:Y:S02]  /*e910*/  FSEL R143, R18, -INF , !P1 ;  /* 0xff800000128f7808 */ /* 0x000fe40004800000 */
[----:B------:R-:W-:Y:S02]  /*e920*/  FSEL R160, R21, -INF , !P0 ;  /* 0xff80000015a07808 */ /* 0x000fe40004000000 */
[----:B------:R-:W-:Y:S02]  /*e930*/  ISETP.GE.AND P1, PT, R16, R196, PT ;  /* 0x000000c41000720c */ /* 0x000fe40003f26270 */
[-C--:B------:R-:W-:Y:S02]  /*e940*/  ISETP.GE.AND P0, PT, R204, R194.reuse, PT ;  /* 0x000000c2cc00720c */ /* 0x080fe40003f06270 */
[----:B------:R-:W-:Y:S02]  /*e950*/  FSEL R147, R147, -INF , !P4 ;  /* 0xff80000093937808 */ /* 0x000fe40006000000 */
[----:B------:R-:W-:Y:S02]  /*e960*/  FSEL R140, R140, -INF , !P6 ;  /* 0xff8000008c8c7808 */ /* 0x000fe40007000000 */
[----:B------:R-:W-:Y:S02]  /*e970*/  FSEL R12, R139, -INF , !P5 ;  /* 0xff8000008b0c7808 */ /* 0x000fe40006800000 */
[----:B------:R-:W-:Y:S02]  /*e980*/  ISETP.GE.AND P4, PT, R132, R194, PT ;  /* 0x000000c28400720c */ /* 0x000fe40003f86270 */
[C---:B------:R-:W-:Y:S01]  /*e990*/  ISETP.GE.AND P6, PT, R204.reuse, R196, PT ;  /* 0x000000c4cc00720c */ /* 0x040fe20003fc6270 */
[----:B------:R-:W-:Y:S01]  /*e9a0*/  VIADD R204, R204, 0xffffffc0 ;  /* 0xffffffc0cccc7836 */ /* 0x000fe20000000000 */
[----:B------:R-:W-:Y:S02]  /*e9b0*/  FSEL R163, R22, -INF , !P0 ;  /* 0xff80000016a37808 */ /* 0x000fe40004000000 */
[----:B------:R-:W-:Y:S02]  /*e9c0*/  FSEL R150, R24, -INF , !P1 ;  /* 0xff80000018967808 */ /* 0x000fe40004800000 */
[----:B------:R-:W-:Y:S02]  /*e9d0*/  ISETP.GE.AND P5, PT, R138, R194, PT ;  /* 0x000000c28a00720c */ /* 0x000fe40003fa6270 */
[C---:B------:R-:W-:Y:S02]  /*e9e0*/  ISETP.GE.AND P0, PT, R13.reuse, R196, PT ;  /* 0x000000c40d00720c */ /* 0x040fe40003f06270 */
[----:B------:R-:W-:Y:S02]  /*e9f0*/  ISETP.GE.AND P1, PT, R13, R194, PT ;  /* 0x000000c20d00720c */ /* 0x000fe40003f26270 */
[----:B------:R-:W-:Y:S02]  /*ea00*/  FSEL R141, R19, -INF , !P4 ;  /* 0xff800000138d7808 */ /* 0x000fe40006000000 */
[----:B------:R-:W-:Y:S02]  /*ea10*/  FSEL R162, R20, -INF , !P6 ;  /* 0xff80000014a27808 */ /* 0x000fe40007000000 */
[----:B------:R-:W-:Y:S02]  /*ea20*/  FMNMX3.FTZ R13, R0, R14, R12, !PT ;  /* 0x0000000e000d7276 */ /* 0x000fe4000781000c */
[----:B------:R-:W-:Y:S02]  /*ea30*/  ISETP.GE.AND P4, PT, R16, R194, PT ;  /* 0x000000c21000720c */ /* 0x000fe40003f86270 */
[-C--:B------:R-:W-:Y:S02]  /*ea40*/  ISETP.GE.AND P6, PT, R15, R196.reuse, PT ;  /* 0x000000c40f00720c */ /* 0x080fe40003fc6270 */
[----:B------:R-:W-:Y:S02]  /*ea50*/  FSEL R9, R9, -INF , !P5 ;  /* 0xff80000009097808 */ /* 0x000fe40006800000 */
[----:B------:R-:W-:Y:S02]  /*ea60*/  ISETP.GE.AND P5, PT, R133, R196, PT ;  /* 0x000000c48500720c */ /* 0x000fe40003fa6270 */
        /* <DEDUP_REMOVED lines=12> */
[----:B------:R-:W-:Y:S01]  /*eb30*/  FMNMX3.FTZ R6, R6, R147, R145, !PT ;  /* 0x0000009306067276 */ /* 0x000fe20007810091 */
[----:B------:R-:W-:Y:S01]  /*eb40*/  LDSM.16.MT88.4 R20, [R181+0xc000] ;  /* 0x00c00000b514783b */ /* 0x000fe20000004200 */
[----:B------:R-:W-:Y:S02]  /*eb50*/  ISETP.GE.AND P5, PT, R15, R194, PT ;  /* 0x000000c20f00720c */ /* 0x000fe40003fa6270 */
[----:B------:R-:W-:Y:S02]  /*eb60*/  FMNMX3.FTZ R13, R13, R162, R160, !PT ;  /* 0x000000a20d0d7276 */ /* 0x000fe400078100a0 */
[----:B------:R-:W-:Y:S02]  /*eb70*/  FSEL R156, R29, -INF , !P6 ;  /* 0xff8000001d9c7808 */ /* 0x000fe40007000000 */
[----:B------:R-:W-:Y:S02]  /*eb80*/  FSEL R159, R30, -INF , !P1 ;  /* 0xff8000001e9f7808 */ /* 0x000fe40004800000 */
[----:B------:R-:W-:Y:S02]  /*eb90*/  FSEL R149, R27, -INF , !P5 ;  /* 0xff8000001b957808 */ /* 0x000fe40006800000 */
[----:B------:R-:W-:Y:S02]  /*eba0*/  FMNMX3.FTZ R16, R6, R143, R141, !PT ;  /* 0x0000008f06107276 */ /* 0x000fe4000781008d */
[C---:B------:R-:W-:Y:S02]  /*ebb0*/  ISETP.GE.AND P6, PT, R3.reuse, R196, PT ;  /* 0x000000c40300720c */ /* 0x040fe40003fc6270 */
[----:B------:R-:W-:Y:S02]  /*ebc0*/  ISETP.GE.AND P1, PT, R3, R194, PT ;  /* 0x000000c20300720c */ /* 0x000fe40003f26270 */
[----:B------:R-:W-:Y:S02]  /*ebd0*/  FSEL R158, R28, -INF , !P0 ;  /* 0xff8000001c9e7808 */ /* 0x000fe40004000000 */
[----:B------:R-:W-:Y:S02]  /*ebe0*/  FMNMX3.FTZ R3, R13, R150, R148, !PT ;  /* 0x000000960d037276 */ /* 0x000fe40007810094 */
[----:B------:R-:W-:Y:S02]  /*ebf0*/  ISETP.GE.AND P5, PT, R4, R196, PT ;  /* 0x000000c40400720c */ /* 0x000fe40003fa6270 */
[----:B------:R-:W-:Y:S02]  /*ec00*/  FMNMX3.FTZ R16, R16, R163, R161, !PT ;  /* 0x000000a310107276 */ /* 0x000fe400078100a1 */
        /* <DEDUP_REMOVED lines=11> */
[----:B------:R-:W-:Y:S01]  /*ecc0*/  MOV R164, R208 ;  /* 0x000000d000a47202 */ /* 0x000fe20000000f00 */
[----:B------:R-:W-:Y:S01]  /*ecd0*/  @P2 VIADD R164, R209, 0xffffffc0 ;  /* 0xffffffc0d1a42836 */ /* 0x000fe20000000000 */
[----:B------:R-:W-:Y:S02]  /*ece0*/  FMNMX3.FTZ R6, R3, R134, R133, !PT ;  /* 0x0000008603067276 */ /* 0x000fe40007810085 */
[----:B------:R-:W-:Y:S02]  /*ecf0*/  IADD3 R205, PT, PT, R205, 0x40, RZ ;  /* 0x00000040cdcd7810 */ /* 0x000fe40007ffe0ff */
        /* <DEDUP_REMOVED lines=376> */
[----:B------:R-:W-:Y:S11]  /*10480*/  BRA.U UP0, `(.L_x_5050) ;  /* 0xffffffb900887547 */ /* 0x000ff6000b83ffff */
.L_x_5046:
[----:B------:R-:W2:Y:S01]  /*10490*/  SHFL.BFLY PT, R8, R213, 0x2, 0x1f ;  /* 0x0c401f00d5087f89 */ /* 0x000ea200000e0000 */
[C---:B------:R-:W-:Y:S01]  /*104a0*/  LOP3.LUT P3, RZ, R185.reuse, 0x10, RZ, 0xc0, !PT ;  /* 0x00000010b9ff7812 */ /* 0x040fe2000786c0ff */
[----:B------:R-:W3:Y:S01]  /*104b0*/  S2UR UR6, SR_CTAID.X ;  /* 0x00000000000679c3 */ /* 0x000ee20000002500 */
[C---:B------:R-:W-:Y:S01]  /*104c0*/  LOP3.LUT P4, RZ, R185.reuse, 0x8, RZ, 0xc0, !PT ;  /* 0x00000008b9ff7812 */ /* 0x040fe2000788c0ff */
[----:B------:R-:W4:Y:S01]  /*104d0*/  SHFL.BFLY PT, R0, R211, 0x2, 0x1f ;  /* 0x0c401f00d3007f89 */ /* 0x000f2200000e0000 */
[----:B------:R-:W-:Y:S01]  /*104e0*/  LOP3.LUT P5, RZ, R185, 0x3, RZ, 0xc0, !PT ;  /* 0x00000003b9ff7812 */ /* 0x000fe200078ac0ff */
[----:B------:R-:W-:Y:S01]  /*104f0*/  BSSY.RECONVERGENT B0, `(.L_x_5051) ;  /* 0x000010f000007945 */ /* 0x000fe20003800200 */
[----:B------:R-:W-:Y:S02]  /*10500*/  SEL R180, R180, 0xffffffe0, !P4 ;  /* 0xffffffe0b4b47807 */ /* 0x000fe40006000000 */
[----:B------:R-:W-:Y:S01]  /*10510*/  LOP3.LUT R186, R186, 0x30, RZ, 0xc0, !PT ;  /* 0x00000030baba7812 */ /* 0x000fe200078ec0ff */
[----:B--2---:R-:W-:Y:S01]  /*10520*/  FADD.FTZ R8, R8, R213 ;  /* 0x000000d508087221 */ /* 0x004fe20000010000 */
[----:B---3--:R-:W-:Y:S01]  /*10530*/  USHF.L.U32 UR6, UR6, 0x6, URZ ;  /* 0x0000000606067899 */ /* 0x008fe200080006ff */
[----:B----4-:R-:W-:-:S03]  /*10540*/  FADD.FTZ R9, R0, R211 ;  /* 0x000000d300097221 */ /* 0x010fc60000010000 */
[----:B------:R-:W2:Y:S01]  /*10550*/  SHFL.BFLY PT, R5, R8, 0x1, 0x1f ;  /* 0x0c201f0008057f89 */ /* 0x000ea200000e0000 */
[----:B------:R-:W-:-:S03]  /*10560*/  SHF.L.U32 R0, R185, 0x1, RZ ;  /* 0x00000001b9007819 */ /* 0x000fc600000006ff */
[----:B------:R-:W3:Y:S01]  /*10570*/  SHFL.BFLY PT, R2, R9, 0x1, 0x1f ;  /* 0x0c201f0009027f89 */ /* 0x000ee200000e0000 */
[----:B------:R-:W-:Y:S01]  /*10580*/  LOP3.LUT R183, R183, 0x6, R0, 0xf8, !PT ;  /* 0x00000006b7b77812 */ /* 0x000fe200078ef800 */
[----:B--2---:R-:W-:Y:S01]  /*10590*/  FADD.FTZ R4, R8, R5 ;  /* 0x0000000508047221 */ /* 0x004fe20000010000 */
[----:B------:R-:W-:Y:S01]  /*105a0*/  SHF.L.U32 R5, R185, 0x4, RZ ;  /* 0x00000004b9057819 */ /* 0x000fe200000006ff */
[----:B---3--:R-:W-:Y:S02]  /*105b0*/  FADD.FTZ R2, R9, R2 ;  /* 0x0000000209027221 */ /* 0x008fe40000010000 */
[----:B------:R-:W2:Y:S01]  /*105c0*/  MUFU.RCP R7, R4 ;  /* 0x0000000400077308 */ /* 0x000ea20000001000 */
[----:B------:R-:W-:Y:S02]  /*105d0*/  LOP3.LUT R5, R5, 0x1c0, RZ, 0xc0, !PT ;  /* 0x000001c005057812 */ /* 0x000fe400078ec0ff */
[----:B------:R-:W-:Y:S02]  /*105e0*/  FSETP.NE.FTZ.AND P1, PT, R4, RZ, PT ;  /* 0x000000ff0400720b */ /* 0x000fe40003f35000 */
[----:B------:R-:W-:-:S02]  /*105f0*/  LOP3.LUT R0, R5, 0x38, R0, 0xf8, !PT ;  /* 0x0000003805007812 */ /* 0x000fc400078ef800 */
[----:B------:R-:W-:Y:S01]  /*10600*/  FSETP.NE.FTZ.AND P0, PT, R2, RZ, PT ;  /* 0x000000ff0200720b */ /* 0x000fe20003f15000 */
[----:B------:R-:W3:Y:S01]  /*10610*/  MUFU.RCP R6, R2 ;  /* 0x0000000200067308 */ /* 0x000ee20000001000 */
[----:B------:R-:W-:Y:S02]  /*10620*/  LOP3.LUT R0, R183, R0, RZ, 0xfc, !PT ;  /* 0x00000000b7007212 */ /* 0x000fe400078efcff */
[----:B------:R-:W-:Y:S02]  /*10630*/  MOV R5, 0x10 ;  /* 0x0000001000057802 */ /* 0x000fe40000000f00 */
[----:B------:R-:W-:Y:S02]  /*10640*/  LEA R9, R0, UR5, 0x1 ;  /* 0x0000000500097c11 */ /* 0x000fe4000f8e08ff */
[----:B------:R-:W-:Y:S01]  /*10650*/  SEL R5, R5, 0xfffffff0, !P2 ;  /* 0xfffffff005057807 */ /* 0x000fe20005000000 */
[----:B------:R-:W4:Y:S01]  /*10660*/  LDC.U8 R0, c[0x0][0x548] ;  /* 0x00015200ff007b82 */ /* 0x000f220000000000 */
[----:B------:R-:W-:Y:S01]  /*10670*/  IADD3 R15, PT, PT, R9, 0x40, RZ ;  /* 0x00000040090f7810 */ /* 0x000fe20007ffe0ff */
[----:B------:R-:W-:Y:S01]  /*10680*/  @P1 MUFU.LG2 R10, R4 ;  /* 0x00000004000a1308 */ /* 0x000fe20000000c00 */
[----:B--2---:R-:W-:-:S02]  /*10690*/  FSEL R7, R7, 1, P1 ;  /* 0x3f80000007077808 */ /* 0x004fc40000800000 */
[C---:B------:R-:W-:Y:S02]  /*106a0*/  IADD3 R13, PT, PT, R9.reuse, R180, RZ ;  /* 0x000000b4090d7210 */ /* 0x040fe40007ffe0ff */
        /* <DEDUP_REMOVED lines=166> */
[----:B------:R-:W2:Y:S01]  /*11110*/  @P0 LDC R16, c[0x0][0x458] ;  /* 0x00011600ff100b82 */ /* 0x000ea20000000800 */
        /* <DEDUP_REMOVED lines=20> */
[----:B----4-:R-:W-:Y:S01]  /*11260*/  ISETP.NE.AND P4, PT, R0, RZ, PT ;  /* 0x000000ff0000720c */ /* 0x010fe20003f85270 */
[----:B------:R-:W-:Y:S03]  /*11270*/  STS [R9+0x4000], R68 ;  /* 0x0040004409007388 */ /* 0x000fe60000000800 */
[C---:B------:R-:W-:Y:S01]  /*11280*/  ISETP.NE.OR P2, PT, R203.reuse, -0x1, !P4 ;  /* 0xffffffffcb00780c */ /* 0x040fe20006745670 */
[----:B------:R3:W-:Y:S04]  /*11290*/  STS [R9+0x4400], R70 ;  /* 0x0044004609007388 */ /* 0x0007e80000000800 */
[----:B------:R-:W-:Y:S02]  /*112a0*/  STS [R11+0x4000], R72 ;  /* 0x004000480b007388 */ /* 0x000fe40000000800 */
[----:B------:R-:W4:Y:S02]  /*112b0*/  @!P3 LDC.64 R18, c[0x0][0x400] ;  /* 0x00010000ff12bb82 */ /* 0x000f240000000a00 */
[----:B------:R5:W-:Y:S04]  /*112c0*/  STS [R11+0x4400], R74 ;  /* 0x0044004a0b007388 */ /* 0x000be80000000800 */
[----:B------:R-:W-:Y:S04]  /*112d0*/  STS [R13+0x4000], R76 ;  /* 0x0040004c0d007388 */ /* 0x000fe80000000800 */
[----:B------:R-:W-:Y:S04]  /*112e0*/  STS [R13+0x4400], R78 ;  /* 0x0044004e0d007388 */ /* 0x000fe80000000800 */
[----:B------:R-:W-:Y:S04]  /*112f0*/  STS [R17+0x4000], R80 ;  /* 0x0040005011007388 */ /* 0x000fe80000000800 */
[----:B------:R1:W-:Y:S01]  /*11300*/  STS [R17+0x4400], R82 ;  /* 0x0044005211007388 */ /* 0x0003e20000000800 */
[----:B---3--:R-:W3:Y:S03]  /*11310*/  @P3 LDC.64 R8, c[0x0][0x408] ;  /* 0x00010200ff083b82 */ /* 0x008ee60000000a00 */
[----:B------:R-:W-:Y:S04]  /*11320*/  STS [R15+0x4000], R84 ;  /* 0x004000540f007388 */ /* 0x000fe80000000800 */
[----:B------:R-:W-:Y:S01]  /*11330*/  STS [R15+0x4400], R86 ;  /* 0x004400560f007388 */ /* 0x000fe20000000800 */
[----:B-----5:R-:W5:Y:S03]  /*11340*/  @!P4 LDC R11, c[0x0][0x3e0] ;  /* 0x0000f800ff0bcb82 */ /* 0x020f660000000800 */
[----:B------:R-:W-:Y:S04]  /*11350*/  STS [R23+0x4000], R88 ;  /* 0x0040005817007388 */ /* 0x000fe80000000800 */
[----:B------:R2:W-:Y:S04]  /*11360*/  STS [R23+0x4400], R90 ;  /* 0x0044005a17007388 */ /* 0x0005e80000000800 */
[----:B------:R-:W-:Y:S04]  /*11370*/  STS [R21+0x4000], R92 ;  /* 0x0040005c15007388 */ /* 0x000fe80000000800 */
[----:B------:R3:W-:Y:S01]  /*11380*/  STS [R21+0x4400], R94 ;  /* 0x0044005e15007388 */ /* 0x0007e20000000800 */
[----:B-1----:R-:W1:Y:S03]  /*11390*/  LDC R17, c[0x0][0x434] ;  /* 0x00010d00ff117b82 */ /* 0x002e660000000800 */
[----:B------:R4:W-:Y:S04]  /*113a0*/  STS [R5+0x4000], R7 ;  /* 0x0040000705007388 */ /* 0x0009e80000000800 */
[----:B------:R5:W-:Y:S01]  /*113b0*/  STS [R5+0x4400], R98 ;  /* 0x0044006205007388 */ /* 0x000be20000000800 */
[----:B------:R-:W-:Y:S08]  /*113c0*/  BAR.SYNC.DEFER_BLOCKING 0x0 ;  /* 0x0000000000007b1d */ /* 0x000ff00000010000 */
[----:B--2---:R-:W2:Y:S01]  /*113d0*/  @P1 LDC R23, c[0x0][0x458] ;  /* 0x00011600ff171b82 */ /* 0x004ea20000000800 */
[----:B------:R-:W1:Y:S01]  /*113e0*/  S2R R6, SR_CTAID.Y ;  /* 0x0000000000067919 */ /* 0x000e620000002600 */
[----:B------:R-:W1:Y:S01]  /*113f0*/  S2R R0, SR_CTAID.Z ;  /* 0x0000000000007919 */ /* 0x000e620000002700 */
[----:B---3--:R-:W-:Y:S01]  /*11400*/  @P3 IMAD.WIDE.U32 R20, R203, R8, RZ ;  /* 0x00000008cb143225 */ /* 0x008fe200078e00ff */
[----:B------:R-:W-:-:S02]  /*11410*/  MOV R8, 0x7f800000 ;  /* 0x7f80000000087802 */ /* 0x000fc40000000f00 */
[----:B----4-:R-:W-:Y:S02]  /*11420*/  SHF.R.U32.HI R7, RZ, 0x2, R185 ;  /* 0x00000002ff077819 */ /* 0x010fe400000116b9 */
[----:B-----5:R-:W3:Y:S02]  /*11430*/  LDC.64 R4, c[0x0][0x408] ;  /* 0x00010200ff047b82 */ /* 0x020ee40000000a00 */
[----:B------:R-:W-:Y:S01]  /*11440*/  LOP3.LUT R7, R186, 0x7, R7, 0xf8, !PT ;  /* 0x00000007ba077812 */ /* 0x000fe200078ef807 */
[----:B------:R4:W3:Y:S01]  /*11450*/  LDS.128 R12, [R215+0x1800] ;  /* 0x00180000d70c7984 */ /* 0x0008e20000000c00 */
[----:B-1----:R-:W-:-:S04]  /*11460*/  @!P3 IMAD.WIDE.U32 R24, R6, R18, RZ ;  /* 0x000000120618b225 */ /* 0x002fc800078e00ff */
[----:B------:R-:W1:Y:S01]  /*11470*/  @P4 LDC R18, c[0x0][0x454] ;  /* 0x00011500ff124b82 */ /* 0x000e620000000800 */
        /* <DEDUP_REMOVED lines=8> */
[----:B--2---:R-:W-:Y:S01]  /*11500*/  @P1 FFMA.FTZ R8, R132, R23, R11 ;  /* 0x0000001784081223 */ /* 0x004fe2000001000b */
[----:B-1----:R-:W-:Y:S01]  /*11510*/  @P4 IMAD R22, R0, R18, R203 ;  /* 0x0000001200164224 */ /* 0x002fe200078e02cb */
[----:B---34-:R-:W-:Y:S06]  /*11520*/  @P5 BRA `(.L_x_5052) ;  /* 0x00000000002c5947 */ /* 0x018fec0003800000 */
[----:B------:R-:W1:Y:S01]  /*11530*/  LDCU.64 UR4, c[0x0][0x420] ;  /* 0x00008400ff0477ac */ /* 0x000e620008000a00 */
[----:B------:R-:W-:Y:S01]  /*11540*/  VIADD R22, R22, UR6 ;  /* 0x0000000616167c36 */ /* 0x000fe20008000000 */
[C---:B------:R-:W-:Y:S01]  /*11550*/  ISETP.GE.AND P2, PT, R7.reuse, UR11, PT ;  /* 0x0000000b07007c0c */ /* 0x040fe2000bf46270 */
[----:B------:R-:W-:-:S03]  /*11560*/  VIADD R3, R7, 0x8 ;  /* 0x0000000807037836 */ /* 0x000fc60000000000 */
[C---:B------:R-:W-:Y:S02]  /*11570*/  IADD3 R2, P0, PT, R22.reuse, R7, RZ ;  /* 0x0000000716027210 */ /* 0x040fe40007f1e0ff */
[----:B------:R-:W-:Y:S02]  /*11580*/  ISETP.GE.AND P1, PT, R3, UR11, PT ;  /* 0x0000000b03007c0c */ /* 0x000fe4000bf26270 */
[----:B------:R-:W-:Y:S02]  /*11590*/  LEA.HI.X.SX32 R3, R22, RZ, 0x1, P0 ;  /* 0x000000ff16037211 */ /* 0x000fe400000f0eff */
[----:B-1----:R-:W-:-:S04]  /*115a0*/  LEA R6, P0, R2, UR4, 0x2 ;  /* 0x0000000402067c11 */ /* 0x002fc8000f8010ff */
[----:B------:R-:W-:-:S05]  /*115b0*/  LEA.HI.X R7, R2, UR5, R3, 0x2, P0 ;  /* 0x0000000502077c11 */ /* 0x000fca00080f1403 */
[----:B------:R1:W-:Y:S04]  /*115c0*/  @!P2 STG.E desc[UR14][R6.64], R8 ;  /* 0x000000080600a986 */ /* 0x0003e8000c10190e */
[----:B------:R1:W-:Y:S02]  /*115d0*/  @!P1 STG.E desc[UR14][R6.64+0x20], R9 ;  /* 0x0000200906009986 */ /* 0x0003e4000c10190e */
.L_x_5052:
[----:B------:R-:W-:Y:S05]  /*115e0*/  BSYNC.RECONVERGENT B0 ;  /* 0x0000000000007941 */ /* 0x000fea0003800200 */
.L_x_5051:
[----:B------:R-:W-:Y:S01]  /*115f0*/  MOV R3, RZ ;  /* 0x000000ff00037202 */ /* 0x000fe20000000f00 */
[----:B------:R-:W-:Y:S01]  /*11600*/  IMAD.MOV.U32 R2, RZ, RZ, R184 ;  /* 0x000000ffff027224 */ /* 0x000fe200078e00b8 */
[----:B------:R-:W2:Y:S01]  /*11610*/  LDCU.64 UR4, c[0x0][0x410] ;  /* 0x00008200ff0477ac */ /* 0x000ea20008000a00 */
[----:B------:R-:W-:Y:S01]  /*11620*/  @P3 IMAD.MOV.U32 R24, RZ, RZ, R20 ;  /* 0x000000ffff183224 */ /* 0x000fe200078e0014 */
[----:B------:R-:W-:Y:S01]  /*11630*/  BSSY.RECONVERGENT B0, `(.L_x_5053) ;  /* 0x0000020000007945 */ /* 0x000fe20003800200 */
[----:B-1----:R-:W-:Y:S01]  /*11640*/  IMAD.WIDE.U32 R8, R4, UR6, R2 ;  /* 0x0000000604087c25 */ /* 0x002fe2000f8e0002 */
[----:B------:R-:W-:Y:S01]  /*11650*/  SHF.R.U32.HI R2, RZ, 0x3, R185 ;  /* 0x00000003ff027819 */ /* 0x000fe200000116b9 */
[----:B------:R1:W3:Y:S02]  /*11660*/  LDS.128 R20, [R215] ;  /* 0x00000000d7147984 */ /* 0x0002e40000000c00 */
[----:B------:R-:W-:Y:S01]  /*11670*/  IMAD R6, R5, UR6, R9 ;  /* 0x0000000605067c24 */ /* 0x000fe2000f8e0209 */
[----:B------:R-:W-:Y:S01]  /*11680*/  IADD3 R24, P0, PT, R24, R8, RZ ;  /* 0x0000000818187210 */ /* 0x000fe20007f1e0ff */
[C---:B------:R-:W-:Y:S01]  /*11690*/  VIADD R7, R2.reuse, 0x20 ;  /* 0x0000002002077836 */ /* 0x040fe20000000000 */
[----:B------:R-:W-:-:S02]  /*116a0*/  IADD3 R8, PT, PT, R2, 0x10, RZ ;  /* 0x0000001002087810 */ /* 0x000fc40007ffe0ff */
[----:B------:R-:W-:Y:S01]  /*116b0*/  ISETP.GE.AND P3, PT, R2, UR11, PT ;  /* 0x0000000b02007c0c */ /* 0x000fe2000bf66270 */
[----:B------:R-:W-:Y:S01]  /*116c0*/  IMAD.X R25, R19, 0x1, R6, P0 ;  /* 0x0000000113197824 */ /* 0x000fe200000e0606 */
[----:B------:R-:W-:Y:S01]  /*116d0*/  ISETP.GE.AND P2, PT, R8, UR11, PT ;  /* 0x0000000b08007c0c */ /* 0x000fe2000bf46270 */
[----:B------:R1:W4:Y:S01]  /*116e0*/  LDS.128 R16, [R215+0x2000] ;  /* 0x00200000d7107984 */ /* 0x0003220000000c00 */
[----:B------:R-:W-:Y:S01]  /*116f0*/  ISETP.GE.AND P1, PT, R7, UR11, PT ;  /* 0x0000000b07007c0c */ /* 0x000fe2000bf26270 */
[----:B--2---:R-:W-:Y:S02]  /*11700*/  IMAD.WIDE.U32 R6, R0, UR4, R24 ;  /* 0x0000000400067c25 */ /* 0x004fe4000f8e0018 */
[----:B------:R1:W2:Y:S01]  /*11710*/  LDS.128 R8, [R215+0x4000] ;  /* 0x00400000d7087984 */ /* 0x0002a20000000c00 */
[----:B------:R-:W-:Y:S01]  /*11720*/  IADD3 R3, PT, PT, R2, 0x30, RZ ;  /* 0x0000003002037810 */ /* 0x000fe20007ffe0ff */
[----:B------:R-:W-:-:S03]  /*11730*/  IMAD R25, R0, UR5, R7 ;  /* 0x0000000500197c24 */ /* 0x000fc6000f8e0207 */
[----:B------:R-:W-:Y:S01]  /*11740*/  ISETP.GE.AND P0, PT, R3, UR11, PT ;  /* 0x0000000b03007c0c */ /* 0x000fe2000bf06270 */
[----:B------:R-:W-:-:S12]  /*11750*/  @P3 BRA `(.L_x_5054) ;  /* 0x0000000000343947 */ /* 0x000fd80003800000 */
        /* <DEDUP_REMOVED lines=10> */
[----:B---3--:R1:W-:Y:S04]  /*11800*/  @!P5 STG.E.128 desc[UR14][R26.64], R20 ;  /* 0x000000141a00d986 */ /* 0x0083e8000c101d0e */
[----:B----4-:R1:W-:Y:S04]  /*11810*/  @!P4 STG.E.128 desc[UR14][R26.64+0x80], R16 ;  /* 0x000080101a00c986 */ /* 0x0103e8000c101d0e */
[----:B--2---:R1:W-:Y:S02]  /*11820*/  @!P3 STG.E.128 desc[UR14][R26.64+0x100], R8 ;  /* 0x000100081a00b986 */ /* 0x0043e4000c101d0e */
.L_x_5054:
[----:B------:R-:W-:Y:S05]  /*11830*/  BSYNC.RECONVERGENT B0 ;  /* 0x0000000000007941 */ /* 0x000fea0003800200 */
.L_x_5053:
[----:B-1-3--:R1:W3:Y:S01]  /*11840*/  LDS.128 R20, [R215+0x800] ;  /* 0x00080000d7147984 */ /* 0x00a2e20000000c00 */
[----:B------:R-:W-:Y:S03]  /*11850*/  BSSY.RECONVERGENT B0, `(.L_x_5055) ;  /* 0x0000016000007945 */ /* 0x000fe60003800200 */
[----:B----4-:R1:W4:Y:S04]  /*11860*/  LDS.128 R16, [R215+0x2800] ;  /* 0x00280000d7107984 */ /* 0x0103280000000c00 */
[----:B--2---:R1:W2:Y:S01]  /*11870*/  LDS.128 R8, [R215+0x4800] ;  /* 0x00480000d7087984 */ /* 0x0042a20000000c00 */
[----:B------:R-:W-:Y:S05]  /*11880*/  @P2 BRA `(.L_x_5056) ;  /* 0x0000000000482947 */ /* 0x000fea0003800000 */
[----:B------:R-:W5:Y:S01]  /*11890*/  LDCU UR6, c[0x0][0x440] ;  /* 0x00008800ff0677ac */ /* 0x000f620008000800 */
[----:B------:R-:W-:Y:S01]  /*118a0*/  IADD3 R3, P2, PT, R2, 0x10, RZ ;  /* 0x0000001002037810 */ /* 0x000fe20007f5e0ff */
[----:B------:R-:W-:Y:S01]  /*118b0*/  IMAD.MOV.U32 R26, RZ, RZ, R6 ;  /* 0x000000ffff1a7224 */ /* 0x000fe200078e0006 */
[----:B------:R-:W1:Y:S03]  /*118c0*/  LDCU.64 UR4, c[0x0][0x3f0] ;  /* 0x00007e00ff0477ac */ /* 0x000e660008000a00 */
        /* <DEDUP_REMOVED lines=9> */
[----:B-1----:R-:W-:-:S04]  /*11960*/  LEA R28, P5, R26, UR4, 0x1 ;  /* 0x000000041a1c7c11 */ /* 0x002fc8000f8a08ff */
[----:B------:R-:W-:-:S05]  /*11970*/  LEA.HI.X R29, R26, UR5, R0, 0x1, P5 ;  /* 0x000000051a1d7c11 */ /* 0x000fca000a8f0c00 */
[----:B---3--:R1:W-:Y:S04]  /*11980*/  @!P4 STG.E.128 desc[UR14][R28.64], R20 ;  /* 0x000000141c00c986 */ /* 0x0083e8000c101d0e */
[----:B----4-:R1:W-:Y:S04]  /*11990*/  @!P3 STG.E.128 desc[UR14][R28.64+0x80], R16 ;  /* 0x000080101c00b986 */ /* 0x0103e8000c101d0e */
[----:B--2---:R1:W-:Y:S02]  /*119a0*/  @!P2 STG.E.128 desc[UR14][R28.64+0x100], R8 ;  /* 0x000100081c00a986 */ /* 0x0043e4000c101d0e */
.L_x_5056:
[----:B------:R-:W-:Y:S05]  /*119b0*/  BSYNC.RECONVERGENT B0 ;  /* 0x0000000000007941 */ /* 0x000fea0003800200 */
.L_x_5055:
        /* <DEDUP_REMOVED lines=23> */
.L_x_5058:
[----:B------:R-:W-:Y:S05]  /*11b30*/  BSYNC.RECONVERGENT B0 ;  /* 0x0000000000007941 */ /* 0x000fea0003800200 */
.L_x_5057:
        /* <DEDUP_REMOVED lines=22> */
.L_x_5059:
        /* <DEDUP_REMOVED lines=14> */
.L_x_6923:


//--------------------- .text._ZN5flash24flash_fwd_splitkv_kernelI23Flash_fwd_kernel_traitsILi192ELi64ELi64ELi4ELb0ELb0EN7cutlass6half_tE19Flash_kernel_traitsILi192ELi64ELi64ELi4ES3_EELb0ELb1ELb1ELb0ELb0ELb1ELb0ELb0EEEvNS_16Flash_fwd_paramsE --------------------------
	.section	.text._ZN5flash24flash_fwd_splitkv_kernelI23Flash_fwd_kernel_traitsILi192ELi64ELi64ELi4ELb0ELb0EN7cutlass6half_tE19Flash_kernel_traitsILi192ELi64ELi64ELi4ES3_EELb0ELb1ELb1ELb0ELb0ELb1ELb0ELb0EEEvNS_16Flash_fwd_paramsE,"ax",@progbits
	.align	128
        .global         _ZN5flash24flash_fwd_splitkv_kernelI23Flash_fwd_kernel_traitsILi192ELi64ELi64ELi4ELb0ELb0EN7cutlass6half_tE19Flash_kernel_traitsILi192ELi64ELi64ELi4ES3_EELb0ELb1ELb1ELb0ELb0ELb1ELb0ELb0EEEvNS_16Flash_fwd_paramsE
        .type           _ZN5flash24flash_fwd_splitkv_kernelI23Flash_fwd_kernel_traitsILi192ELi64ELi64ELi4ELb0ELb0EN7cutlass6half_tE19Flash_kernel_traitsILi192ELi64ELi64ELi4ES3_EELb0ELb1ELb1ELb0ELb0ELb1ELb0ELb0EEEvNS_16Flash_fwd_paramsE,@function
        .size           _ZN5flash24flash_fwd_splitkv_kernelI23Flash_fwd_kernel_traitsILi192ELi64ELi64ELi4ELb0ELb0EN7cutlass6half_tE19Flash_kernel_traitsILi192ELi64ELi64ELi4ES3_EELb0ELb1ELb1ELb0ELb0ELb1ELb0ELb0EEEvNS_16Flash_fwd_paramsE,(.L_x_6924 - _ZN5flash24flash_fwd_splitkv_kernelI23Flash_fwd_kernel_traitsILi192ELi64ELi64ELi4ELb0ELb0EN7cutlass6half_tE19Flash_kernel_traitsILi192ELi64ELi64ELi4ES3_EELb0ELb1ELb1ELb0ELb0ELb1ELb0ELb0EEEvNS_16Flash_fwd_paramsE)
        .other          _ZN5flash24flash_fwd_splitkv_kernelI23Flash_fwd_kernel_traitsILi192ELi64ELi64ELi4ELb0ELb0EN7cutlass6half_tE19Flash_kernel_traitsILi192ELi64ELi64ELi4ES3_EELb0ELb1ELb1ELb0ELb0ELb1ELb0ELb0EEEvNS_16Flash_fwd_paramsE,@"STO_CUDA_ENTRY STV_DEFAULT"
_ZN5flash24flash_fwd_splitkv_kernelI23Flash_fwd_kernel_traitsILi192ELi64ELi64ELi4ELb0ELb0EN7cutlass6half_tE19Flash_kernel_traitsILi192ELi64ELi64ELi4ES3_EELb0ELb1ELb1ELb0ELb0ELb1ELb0ELb0EEEvNS_16Flash_fwd_paramsE:
.text._ZN5flash24flash_fwd_splitkv_kernelI23Flash_fwd_kernel_traitsILi192ELi64ELi64ELi4ELb0ELb0EN7cutlass6half_tE19Flash_kernel_traitsILi192ELi64ELi64ELi4ES3_EELb0ELb1ELb1ELb0ELb0ELb1ELb0ELb0EEEvNS_16Flash_fwd_paramsE:
        /* <DEDUP_REMOVED lines=75> */
.L_x_5060:
        /* <DEDUP_REMOVED lines=86> */
.L_x_5063:
[----:B------:R-:W-:Y:S05]  /*0a10*/  BSYNC.RECONVERGENT B0 ;  /* 0x0000000000007941 */ /* 0x000fea0003800200 */
.L_x_5062:
        /* <DEDUP_REMOVED lines=20> */
.L_x_5065:
[----:B------:R-:W-:Y:S05]  /*0b60*/  BSYNC.RECONVERGENT B0 ;  /* 0x0000000000007941 */ /* 0x000fea0003800200 */
.L_x_5064:
        /* <DEDUP_REMOVED lines=20> */
.L_x_5067:
[----:B------:R-:W-:Y:S05]  /*0cb0*/  BSYNC.RECONVERGENT B0 ;  /* 0x0000000000007941 */ /* 0x000fea0003800200 */
.L_x_5066:
        /* <DEDUP_REMOVED lines=19> */
.L_x_5069:
[----:B------:R-:W-:Y:S05]  /*0df0*/  BSYNC.RECONVERGENT B0 ;  /* 0x0000000000007941 */ /* 0x000fea0003800200 */
.L_x_5068:
        /* <DEDUP_REMOVED lines=21> */
.L_x_5061:
        /* <DEDUP_REMOVED lines=13> */
.L_x_5070:
        /* <DEDUP_REMOVED lines=100> */
.L_x_5071:
        /* <DEDUP_REMOVED lines=17> */
.L_x_5073:
[----:B------:R-:W1:Y:S01]  /*1770*/  LDCU.64 UR12, c[0x0][0x3b8] ;  /* 0x00007700ff0c77ac */ /* 0x000e620008000a00 */
[----:B------:R-:W-:Y:S01]  /*1780*/  UIADD3 UR5, UPT, UPT, UR6, UR14, URZ ;  /* 0x0000000e06057290 */ /* 0x000fe2000fffe0ff */
[----:B-1----:R-:W-:-:S03]  /*1790*/  MOV R134, UR13 ;  /* 0x0000000d00867c02 */ /* 0x002fc60008000f00 */
[----:B------:R-:W-:Y:S01]  /*17a0*/  UIMAD.WIDE.U32 UR28, UR5, UR12, URZ ;  /* 0x0000000c051c72a5 */ /* 0x000fe2000f8e00ff */
[----:B------:R-:W-:-:S13]  /*17b0*/  R2UR UR4, R134 ;  /* 0x00000000860472ca */ /* 0x000fda00000e0000 */
[----:B------:R-:W-:-:S04]  /*17c0*/  UIMAD UR4, UR5, UR4, URZ ;  /* 0x00000004050472a4 */ /* 0x000fc8000f8e02ff */
[----:B------:R-:W-:-:S12]  /*17d0*/  UIADD3 UR13, UPT, UPT, UR29, UR4, URZ ;  /* 0x000000041d0d7290 */ /* 0x000fd8000fffe0ff */
.L_x_5074:
        /* <DEDUP_REMOVED lines=16> */
.L_x_5075:
[----:B------:R-:W1:Y:S01]  /*18e0*/  LDCU.64 UR10, c[0x0][0x3c0] ;  /* 0x00007800ff0a77ac */ /* 0x000e620008000a00 */
[----:B------:R-:W-:Y:S01]  /*18f0*/  UIADD3 UR6, UPT, UPT, UR6, UR14, URZ ;  /* 0x0000000e06067290 */ /* 0x000fe2000fffe0ff */
[----:B-1----:R-:W-:-:S03]  /*1900*/  MOV R150, UR11 ;  /* 0x0000000b00967c02 */ /* 0x002fc60008000f00 */
[----:B------:R-:W-:Y:S01]  /*1910*/  UIMAD.WIDE.U32 UR14, UR6, UR10, URZ ;  /* 0x0000000a060e72a5 */ /* 0x000fe2000f8e00ff */
[----:B------:R-:W-:-:S13]  /*1920*/  R2UR UR4, R150 ;  /* 0x00000000960472ca */ /* 0x000fda00000e0000 */
[----:B------:R-:W-:-:S04]  /*1930*/  UIMAD UR4, UR6, UR4, URZ ;  /* 0x00000004060472a4 */ /* 0x000fc8000f8e02ff */
[----:B------:R-:W-:-:S12]  /*1940*/  UIADD3 UR5, UPT, UPT, UR15, UR4, URZ ;  /* 0x000000040f057290 */ /* 0x000fd8000fffe0ff */
.L_x_5076:
        /* <DEDUP_REMOVED lines=55> */
.L_x_5072:
        /* <DEDUP_REMOVED lines=83> */
.L_x_5079:
[----:B------:R2:W-:Y:S02]  /*21f0*/  STS.128 [R217+0x4000], RZ ;  /* 0x004000ffd9007388 */ /* 0x0005e40000000c00 */
.L_x_5078:
[----:B------:R-:W-:Y:S05]  /*2200*/  BSYNC.RECONVERGENT B0 ;  /* 0x0000000000007941 */ /* 0x000fea0003800200 */
.L_x_5077:
        /* <DEDUP_REMOVED lines=36> */
.L_x_5082:
[----:B------:R3:W-:Y:S02]  /*2450*/  STS.128 [R217+0x4800], RZ ;  /* 0x004800ffd9007388 */ /* 0x0007e40000000c00 */
.L_x_5081:
[----:B------:R-:W-:Y:S05]  /*2460*/  BSYNC.RECONVERGENT B0 ;  /* 0x0000000000007941 */ /* 0x000fea0003800200 */
.L_x_5080:
        /* <DEDUP_REMOVED lines=36> */
.L_x_5085:
[----:B------:R3:W-:Y:S02]  /*26b0*/  STS.128 [R217+0x5000], RZ ;  /* 0x005000ffd9007388 */ /* 0x0007e40000000c00 */
.L_x_5084:
[----:B------:R-:W-:Y:S05]  /*26c0*/  BSYNC.RECONVERGENT B0 ;  /* 0x0000000000007941 */ /* 0x000fea0003800200 */
.L_x_5083:
        /* <DEDUP_REMOVED lines=35> */
.L_x_5088:
[----:B------:R3:W-:Y:S02]  /*2900*/  STS.128 [R217+0x5800], RZ ;  /* 0x005800ffd9007388 */ /* 0x0007e40000000c00 */
.L_x_5087:
[----:B------:R-:W-:Y:S05]  /*2910*/  BSYNC.RECONVERGENT B0 ;  /* 0x0000000000007941 */ /* 0x000fea0003800200 */
.L_x_5086:
        /* <DEDUP_REMOVED lines=29> */
.L_x_5091:
[----:B------:R1:W-:Y:S02]  /*2af0*/  STS.128 [R217+0xa000], RZ ;  /* 0x00a000ffd9007388 */ /* 0x0003e40000000c00 */
.L_x_5090:
[----:B------:R-:W-:Y:S05]  /*2b00*/  BSYNC.RECONVERGENT B0 ;  /* 0x0000000000007941 */ /* 0x000fea0003800200 */
.L_x_5089:
        /* <DEDUP_REMOVED lines=29> */
.L_x_5094:
[----:B------:R4:W-:Y:S02]  /*2ce0*/  STS.128 [R217+0xa800], RZ ;  /* 0x00a800ffd9007388 */ /* 0x0009e40000000c00 */
.L_x_5093:
[----:B------:R-:W-:Y:S05]  /*2cf0*/  BSYNC.RECONVERGENT B0 ;  /* 0x0000000000007941 */ /* 0x000fea0003800200 */
.L_x_5092:
        /* <DEDUP_REMOVED lines=27> */
.L_x_5097:
[----:B------:R3:W-:Y:S02]  /*2eb0*/  STS.128 [R217+0xb000], RZ ;  /* 0x00b000ffd9007388 */ /* 0x0007e40000000c00 */
.L_x_5096:
[----:B------:R-:W-:Y:S05]  /*2ec0*/  BSYNC.RECONVERGENT B0 ;  /* 0x0000000000007941 */ /* 0x000fea0003800200 */
.L_x_5095:
[----:B-1-3--:R-:W1:Y:S01]  /*2ed0*/  LDC.64 R4, c[0x0][0x538] ;  /* 0x00014e00ff047b82 */ /* 0x00ae620000000a00 */
[----:B------:R-:W-:Y:S01]  /*2ee0*/  ISETP.GE.AND P0, PT, R0, UR15, PT ;  /* 0x0000000f00007c0c */ /* 0x000fe2000bf06270 */
[----:B------:R-:W-:-:S12]  /*2ef0*/  BSSY.RECONVERGENT B0, `(.L_x_5098) ;  /* 0x000001a000007945 */ /* 0x000fd80003800200 */
[----:B------:R-:W-:Y:S05]  /*2f00*/  @P0 BRA `(.L_x_5099) ;  /* 0x0000000000600947 */ /* 0x000fea0003800000 */
[----:B------:R-:W3:Y:S01]  /*2f10*/  LDCU UR6, c[0x0][0x440] ;  /* 0x00008800ff0677ac */ /* 0x000ee20008000800 */
[----:B------:R-:W-:Y:S01]  /*2f20*/  MOV R198, R200 ;  /* 0x000000c800c67202 */ /* 0x000fe20000000f00 */
[----:B------:R-:W-:Y:S02]  /*2f30*/  IMAD.U32 R8, RZ, RZ, UR12 ;  /* 0x0000000cff087e24 */ /* 0x000fe4000f8e00ff */
[----:B------:R-:W-:Y:S02]  /*2f40*/  IMAD R9, R134, 0x60, RZ ;  /* 0x0000006086097824 */ /* 0x000fe400078e02ff */
[----:B------:R-:W-:-:S04]  /*2f50*/  IMAD.WIDE.U32 R10, R8, 0x60, R198 ;  /* 0x00000060080a7825 */ /* 0x000fc800078e00c6 */
[----:B------:R-:W-:Y:S01]  /*2f60*/  IMAD.IADD R11, R11, 0x1, R9 ;  /* 0x000000010b0b7824 */ /* 0x000fe200078e0209 */
        /* <DEDUP_REMOVED lines=18> */
.L_x_5099:
[----:B------:R-:W-:Y:S05]  /*3090*/  BSYNC.RECONVERGENT B0 ;  /* 0x0000000000007941 */ /* 0x000fea0003800200 */
.L_x_5098:
        /* <DEDUP_REMOVED lines=49> */
.L_x_5102:
[----:B------:R3:W-:Y:S01]  /*33b0*/  STS.128 [R217+0x10000], RZ ;  /* 0x010000ffd9007388 */ /* 0x0007e20000000c00 */
[----:B------:R-:W-:Y:S05]  /*33c0*/  BRA `(.L_x_5103) ;  /* 0x00000000000c7947 */ /* 0x000fea0003800000 */
.L_x_5101:
[----:B------:R1:W-:Y:S04]  /*33d0*/  STS.128 [R217+0xc000], RZ ;  /* 0x00c000ffd9007388 */ /* 0x0003e80000000c00 */
[----:B------:R1:W-:Y:S04]  /*33e0*/  STS.128 [R217+0xe000], RZ ;  /* 0x00e000ffd9007388 */ /* 0x0003e80000000c00 */
[----:B------:R1:W-:Y:S02]  /*33f0*/  STS.128 [R217+0x10000], RZ ;  /* 0x010000ffd9007388 */ /* 0x0003e40000000c00 */
.L_x_5103:
[----:B------:R-:W-:Y:S05]  /*3400*/  BSYNC.RECONVERGENT B0 ;  /* 0x0000000000007941 */ /* 0x000fea0003800200 */
.L_x_5100:
        /* <DEDUP_REMOVED lines=32> */
.L_x_5106:
[----:B------:R1:W-:Y:S02]  /*3610*/  STS.128 [R217+0x10800], RZ ;  /* 0x010800ffd9007388 */ /* 0x0003e40000000c00 */
.L_x_5105:
[----:B------:R-:W-:Y:S05]  /*3620*/  BSYNC.RECONVERGENT B0 ;  /* 0x0000000000007941 */ /* 0x000fea0003800200 */
.L_x_5104:
        /* <DEDUP_REMOVED lines=30> */
.L_x_5109:
[----:B------:R1:W-:Y:S02]  /*3810*/  STS.128 [R217+0x11000], RZ ;  /* 0x011000ffd9007388 */ /* 0x0003e40000000c00 */
.L_x_5108:
[----:B------:R-:W-:Y:S05]  /*3820*/  BSYNC.RECONVERGENT B0 ;  /* 0x0000000000007941 */ /* 0x000fea0003800200 */
.L_x_5107:
        /* <DEDUP_REMOVED lines=35> */
.L_x_5112:
[----:B------:R1:W-:Y:S02]  /*3a60*/  STS.128 [R217+0x11800], RZ ;  /* 0x011800ffd9007388 */ /* 0x0003e40000000c00 */
.L_x_5111:
[----:B------:R-:W-:Y:S05]  /*3a70*/  BSYNC.RECONVERGENT B0 ;  /* 0x0000000000007941 */ /* 0x000fea0003800200 */
.L_x_5110:
[----:B------:R-:W-:Y:S01]  /*3a80*/  LOP3.LUT R4, R2, R7, RZ, 0x3c, !PT ;  /* 0x0000000702047212 */ /* 0x000fe200078e3cff */
[----:B------:R-:W-:Y:S01]  /*3a90*/  IMAD.MOV.U32 R92, RZ, RZ, 0x20 ;  /* 0x00000020ff5c7424 */ /* 0x000fe200078e00ff */
[----:B------:R-:W-:Y:S01]  /*3aa0*/  LOP3.LUT R193, R182, 0x400, RZ, 0xc0, !PT ;  /* 0x00000400b6c17812 */ /* 0x000fe200078ec0ff */
[----:B------:R-:W-:Y:S01]  /*3ab0*/  IMAD.MOV.U32 R156, RZ, RZ, 0x40 ;  /* 0x00000040ff9c7424 */ /* 0x000fe200078e00ff */
[----:B------:R-:W-:Y:S01]  /*3ac0*/  LEA R101, R101, UR5, 0x1 ;  /* 0x0000000565657c11 */ /* 0x000fe2000f8e08ff */
[----:B------:R-:W5:Y:S01]  /*3ad0*/  LDCU UR6, c[0x0][0x50c] ;  /* 0x0000a180ff0677ac */ /* 0x000f620008000800 */
[C---:B------:R-:W-:Y:S01]  /*3ae0*/  LOP3.LUT P6, RZ, R185.reuse, 0x2, RZ, 0xc0, !PT ;  /* 0x00000002b9ff7812 */ /* 0x040fe200078cc0ff */
[----:B------:R-:W-:Y:S01]  /*3af0*/  IMAD R193, R4, 0x2, R193 ;  /* 0x0000000204c17824 */ /* 0x000fe200078e02c1 */
[----:B------:R-:W-:Y:S01]  /*3b00*/  LOP3.LUT P2, RZ, R185, 0x4, RZ, 0xc0, !PT ;  /* 0x00000004b9ff7812 */ /* 0x000fe2000784c0ff */
[----:B------:R-:W-:Y:S01]  /*3b10*/  LDSM.16.M88.4 R40, [R101] ;  /* 0x000000006528783b */ /* 0x000fe20000000200 */
[----:B------:R-:W-:Y:S01]  /*3b20*/  SEL R92, R92, 0xffffffe0, !P6 ;  /* 0xffffffe05c5c7807 */ /* 0x000fe20007000000 */
[----:B------:R-:W-:Y:S01]  /*3b30*/  VIADD R95, R193, UR5 ;  /* 0x00000005c15f7c36 */ /* 0x000fe20008000000 */
[----:B------:R-:W-:Y:S01]  /*3b40*/  SEL R156, R156, 0xffffffc0, !P2 ;  /* 0xffffffc09c9c7807 */ /* 0x000fe20005000000 */
[----:B------:R-:W2:Y:S01]  /*3b50*/  LDSM.16.M88.4 R64, [R193+UR5+0x6000] ;  /* 0x00600005c140783b */ /* 0x000ea20008000200 */
[----:B------:R-:W-:Y:S01]  /*3b60*/  UIADD3 UR21, UPT, UPT, UR25, UR21, -UR17 ;  /* 0x0000001519157290 */ /* 0x000fe2000fffe811 */
[--C-:B------:R-:W-:Y:S01]  /*3b70*/  IMAD.IADD R100, R101, 0x1, R92.reuse ;  /* 0x0000000165647824 */ /* 0x100fe200078e025c */
[----:B------:R-:W-:Y:S01]  /*3b80*/  IADD3 R192, PT, PT, R0, UR24, R181 ;  /* 0x0000001800c07c10 */ /* 0x000fe2000fffe0b5 */
[----:B------:R-:W3:Y:S01]  /*3b90*/  LDSM.16.M88.4 R56, [R193+UR5+0x6800] ;  /* 0x00680005c138783b */ /* 0x000ee20008000200 */
[----:B------:R-:W-:Y:S01]  /*3ba0*/  IMAD.IADD R98, R95, 0x1, R92 ;  /* 0x000000015f627824 */ /* 0x000fe200078e025c */
[----:B------:R-:W-:Y:S01]  /*3bb0*/  LOP3.LUT R148, R96, 0x6, RZ, 0xc0, !PT ;  /* 0x0000000660947812 */ /* 0x000fe200078ec0ff */
[--C-:B------:R-:W-:Y:S01]  /*3bc0*/  IMAD.IADD R99, R101, 0x1, R156.reuse ;  /* 0x0000000165637824 */ /* 0x100fe200078e029c */
[----:B------:R-:W4:Y:S01]  /*3bd0*/  LDSM.16.M88.4 R48, [R193+UR5+0x7000] ;  /* 0x00700005c130783b */ /* 0x000f220008000200 */
[----:B------:R-:W-:Y:S01]  /*3be0*/  IMAD.IADD R95, R95, 0x1, R156 ;  /* 0x000000015f5f7824 */ /* 0x000fe200078e029c */
[----:B------:R-:W-:Y:S01]  /*3bf0*/  UISETP.GT.U32.AND UP0, UPT, UR14, UR16, UPT ;  /* 0x000000100e00728c */ /* 0x000fe2000bf04070 */
[C---:B------:R-:W-:Y:S01]  /*3c00*/  IMAD.IADD R97, R92.reuse, 0x1, R99 ;  /* 0x000000015c617824 */ /* 0x040fe200078e0263 */
[----:B------:R-:W5:Y:S01]  /*3c10*/  LDSM.16.M88.4 R24, [R193+UR5+0x7800] ;  /* 0x00780005c118783b */ /* 0x000f620008000200 */
[----:B------:R-:W-:-:S02]  /*3c20*/  IMAD.IADD R93, R92, 0x1, R95 ;  /* 0x000000015c5d7824 */ /* 0x000fc400078e025f */
[----:B------:R-:W-:Y:S01]  /*3c30*/  IMAD.U32 R195, RZ, RZ, UR25 ;  /* 0x00000019ffc37e24 */ /* 0x000fe2000f8e00ff */
[----:B------:R-:W-:Y:S04]  /*3c40*/  LDSM.16.M88.4 R12, [R100] ;  /* 0x00000000640c783b */ /* 0x000fe80000000200 */
[----:B------:R-:W5:Y:S04]  /*3c50*/  LDSM.16.M88.4 R4, [R98+0x6000] ;  /* 0x006000006204783b */ /* 0x000f680000000200 */
[----:B------:R-:W5:Y:S04]  /*3c60*/  LDSM.16.M88.4 R32, [R98+0x6800] ;  /* 0x006800006220783b */ /* 0x000f680000000200 */
[----:B------:R-:W5:Y:S04]  /*3c70*/  LDSM.16.M88.4 R20, [R98+0x7000] ;  /* 0x007000006214783b */ /* 0x000f680000000200 */
[----:B-1----:R-:W-:Y:S04]  /*3c80*/  LDSM.16.M88.4 R8, [R99] ;  /* 0x000000006308783b */ /* 0x002fe80000000200 */
[----:B------:R-:W1:Y:S01]  /*3c90*/  LDSM.16.M88.4 R28, [R95+0x6000] ;  /* 0x006000005f1c783b */ /* 0x000e620000000200 */
        /* <DEDUP_REMOVED lines=8> */
[----:B------:R-:W-:Y:S01]  /*3d20*/  LDSM.16.M88.4 R88, [R193+UR5+0x8800] ;  /* 0x00880005c158783b */ /* 0x000fe20008000200 */
[C---:B----4-:R-:W-:Y:S03]  /*3d30*/  HMMA.16816.F32 R52, R40.reuse, R48, RZ ;  /* 0x000000302834723c */ /* 0x050fe600000018ff */
[----:B------:R-:W-:Y:S04]  /*3d40*/  LDSM.16.M88.4 R84, [R98+0x8000] ;  /* 0x008000006254783b */ /* 0x000fe80000000200 */
[----:B------:R-:W0:Y:S01]  /*3d50*/  LDGDEPBAR ;  /* 0x00000000000079af */ /* 0x000e220000000000 */
[C---:B------:R-:W-:Y:S08]  /*3d60*/  HMMA.16816.F32 R56, R40.reuse, R58, RZ ;  /* 0x0000003a2838723c */ /* 0x040ff000000018ff */
[C---:B------:R-:W-:Y:S08]  /*3d70*/  HMMA.16816.F32 R48, R40.reuse, R50, RZ ;  /* 0x000000322830723c */ /* 0x040ff000000018ff */
[C---:B-----5:R-:W-:Y:S08]  /*3d80*/  HMMA.16816.F32 R44, R40.reuse, R24, RZ ;  /* 0x00000018282c723c */ /* 0x060ff000000018ff */
[----:B------:R-:W-:Y:S01]  /*3d90*/  HMMA.16816.F32 R40, R40, R26, RZ ;  /* 0x0000001a2828723c */ /* 0x000fe200000018ff */
[----:B------:R-:W2:Y:S07]  /*3da0*/  LDSM.16.M88.4 R24, [R98+0x7800] ;  /* 0x007800006218783b */ /* 0x000eae0000000200 */
[C---:B------:R-:W-:Y:S08]  /*3db0*/  HMMA.16816.F32 R16, R12.reuse, R4, R16 ;  /* 0x000000040c10723c */ /* 0x040ff00000001810 */
[C---:B------:R-:W-:Y:S01]  /*3dc0*/  HMMA.16816.F32 R64, R12.reuse, R6, R64 ;  /* 0x000000060c40723c */ /* 0x040fe20000001840 */
[----:B------:R-:W3:Y:S07]  /*3dd0*/  LDSM.16.M88.4 R4, [R97] ;  /* 0x000000006104783b */ /* 0x000eee0000000200 */
[C---:B------:R-:W-:Y:S08]  /*3de0*/  HMMA.16816.F32 R60, R12.reuse, R32, R60 ;  /* 0x000000200c3c723c */ /* 0x040ff0000000183c */
[C---:B------:R-:W-:Y:S01]  /*3df0*/  HMMA.16816.F32 R56, R12.reuse, R34, R56 ;  /* 0x000000220c38723c */ /* 0x040fe20000001838 */
[----:B------:R-:W-:Y:S07]  /*3e00*/  LDSM.16.M88.4 R32, [R193+UR5+0x8000] ;  /* 0x00800005c120783b */ /* 0x000fee0008000200 */
[C---:B------:R-:W-:Y:S08]  /*3e10*/  HMMA.16816.F32 R52, R12.reuse, R20, R52 ;  /* 0x000000140c34723c */ /* 0x040ff00000001834 */
[----:B------:R-:W-:Y:S01]  /*3e20*/  HMMA.16816.F32 R48, R12, R22, R48 ;  /* 0x000000160c30723c */ /* 0x000fe20000001830 */
[----:B------:R-:W4:Y:S07]  /*3e30*/  LDSM.16.M88.4 R20, [R101+0x2000] ;  /* 0x002000006514783b */ /* 0x000f2e0000000200 */
[----:B-1----:R-:W-:Y:S08]  /*3e40*/  HMMA.16816.F32 R16, R8, R28, R16 ;  /* 0x0000001c0810723c */ /* 0x002ff00000001810 */
[C---:B--2---:R-:W-:Y:S08]  /*3e50*/  HMMA.16816.F32 R44, R12.reuse, R24, R44 ;  /* 0x000000180c2c723c */ /* 0x044ff0000000182c */
[----:B------:R-:W-:Y:S01]  /*3e60*/  HMMA.16816.F32 R40, R12, R26, R40 ;  /* 0x0000001a0c28723c */ /* 0x000fe20000001828 */
[----:B------:R-:W-:Y:S04]  /*3e70*/  LDSM.16.M88.4 R24, [R93+0x7800] ;  /* 0x007800005d18783b */ /* 0x000fe80000000200 */
[----:B------:R-:W-:Y:S03]  /*3e80*/  LDSM.16.M88.4 R12, [R100+0x2000] ;  /* 0x00200000640c783b */ /* 0x000fe60000000200 */
[C---:B------:R-:W-:Y:S01]  /*3e90*/  HMMA.16816.F32 R64, R8.reuse, R30, R64 ;  /* 0x0000001e0840723c */ /* 0x040fe20000001840 */
[----:B------:R-:W1:Y:S07]  /*3ea0*/  LDSM.16.M88.4 R28, [R93+0x7000] ;  /* 0x007000005d1c783b */ /* 0x000e6e0000000200 */
[C---:B------:R-:W-:Y:S08]  /*3eb0*/  HMMA.16816.F32 R60, R8.reuse, R80, R60 ;  /* 0x00000050083c723c */ /* 0x040ff0000000183c */
[----:B------:R-:W-:Y:S01]  /*3ec0*/  HMMA.16816.F32 R56, R8, R82, R56 ;  /* 0x000000520838723c */ /* 0x000fe20000001838 */
[----:B------:R-:W2:Y:S07]  /*3ed0*/  LDSM.16.M88.4 R80, [R193+UR5+0x9000] ;  /* 0x00900005c150783b */ /* 0x000eae0008000200 */
[----:B---3--:R-:W-:Y:S08]  /*3ee0*/  HMMA.16816.F32 R16, R4, R76, R16 ;  /* 0x0000004c0410723c */ /* 0x008ff00000001810 */
[C---:B------:R-:W-:Y:S08]  /*3ef0*/  HMMA.16816.F32 R52, R8.reuse, R72, R52 ;  /* 0x000000480834723c */ /* 0x040ff00000001834 */
[C---:B------:R-:W-:Y:S01]  /*3f00*/  HMMA.16816.F32 R48, R8.reuse, R74, R48 ;  /* 0x0000004a0830723c */ /* 0x040fe20000001830 */
[----:B------:R-:W-:Y:S07]  /*3f10*/  LDSM.16.M88.4 R72, [R95+0x8000] ;  /* 0x008000005f48783b */ /* 0x000fee0000000200 */
[C---:B------:R-:W-:Y:S08]  /*3f20*/  HMMA.16816.F32 R44, R8.reuse, R68, R44 ;  /* 0x00000044082c723c */ /* 0x040ff0000000182c */
[----:B------:R-:W-:Y:S01]  /*3f30*/  HMMA.16816.F32 R40, R8, R70, R40 ;  /* 0x000000460828723c */ /* 0x000fe20000001828 */
[----:B------:R-:W3:Y:S04]  /*3f40*/  LDSM.16.M88.4 R68, [R193+UR5+0x9800] ;  /* 0x00980005c144783b */ /* 0x000ee80008000200 */
[----:B------:R-:W-:Y:S03]  /*3f50*/  LDSM.16.M88.4 R8, [R99+0x2000] ;  /* 0x002000006308783b */ /* 0x000fe60000000200 */
[C---:B------:R-:W-:Y:S01]  /*3f60*/  HMMA.16816.F32 R64, R4.reuse, R78, R64 ;  /* 0x0000004e0440723c */ /* 0x040fe20000001840 */
[----:B------:R-:W5:Y:S07]  /*3f70*/  LDSM.16.M88.4 R76, [R98+0x8800] ;  /* 0x00880000624c783b */ /* 0x000f6e0000000200 */
[C---:B------:R-:W-:Y:S08]  /*3f80*/  HMMA.16816.F32 R60, R4.reuse, R36, R60 ;  /* 0x00000024043c723c */ /* 0x040ff0000000183c */
[----:B------:R-:W-:Y:S01]  /*3f90*/  HMMA.16816.F32 R56, R4, R38, R56 ;  /* 0x000000260438723c */ /* 0x000fe20000001838 */
[----:B------:R-:W-:Y:S07]  /*3fa0*/  LDSM.16.M88.4 R36, [R95+0x8800] ;  /* 0x008800005f24783b */ /* 0x000fee0000000200 */
[----:B----4-:R-:W-:Y:S08]  /*3fb0*/  HMMA.16816.F32 R16, R20, R32, R16 ;  /* 0x000000201410723c */ /* 0x010ff00000001810 */
[C---:B-1----:R-:W-:Y:S08]  /*3fc0*/  HMMA.16816.F32 R52, R4.reuse, R28, R52 ;  /* 0x0000001c0434723c */ /* 0x042ff00000001834 */
[C---:B------:R-:W-:Y:S01]  /*3fd0*/  HMMA.16816.F32 R48, R4.reuse, R30, R48 ;  /* 0x0000001e0430723c */ /* 0x040fe20000001830 */
[----:B------:R-:W1:Y:S07]  /*3fe0*/  LDSM.16.M88.4 R28, [R98+0x9000] ;  /* 0x00900000621c783b */ /* 0x000e6e0000000200 */
[C---:B------:R-:W-:Y:S08]  /*3ff0*/  HMMA.16816.F32 R44, R4.reuse, R24, R44 ;  /* 0x00000018042c723c */ /* 0x040ff0000000182c */
[----:B------:R-:W-:Y:S01]  /*4000*/  HMMA.16816.F32 R40, R4, R26, R40 ;  /* 0x0000001a0428723c */ /* 0x000fe20000001828 */
[----:B------:R-:W4:Y:S04]  /*4010*/  LDSM.16.M88.4 R24, [R98+0x9800] ;  /* 0x009800006218783b */ /* 0x000f280000000200 */
[----:B------:R-:W-:Y:S03]  /*4020*/  LDSM.16.M88.4 R4, [R97+0x2000] ;  /* 0x002000006104783b */ /* 0x000fe60000000200 */
[C---:B------:R-:W-:Y:S01]  /*4030*/  HMMA.16816.F32 R64, R20.reuse, R34, R64 ;  /* 0x000000221440723c */ /* 0x040fe20000001840 */
[----:B------:R-:W4:Y:S07]  /*4040*/  LDSM.16.M88.4 R32, [R93+0x8000] ;  /* 0x008000005d20783b */ /* 0x000f2e0000000200 */
[C---:B------:R-:W-:Y:S08]  /*4050*/  HMMA.16816.F32 R60, R20.reuse, R88, R60 ;  /* 0x00000058143c723c */ /* 0x040ff0000000183c */
[----:B------:R-:W-:Y:S01]  /*4060*/  HMMA.16816.F32 R56, R20, R90, R56 ;  /* 0x0000005a1438723c */ /* 0x000fe20000001838 */
[----:B------:R-:W-:Y:S07]  /*4070*/  LDSM.16.M88.4 R88, [R193+UR5+0xa000] ;  /* 0x00a00005c158783b */ /* 0x000fee0008000200 */
[----:B------:R-:W-:Y:S08]  /*4080*/  HMMA.16816.F32 R16, R12, R84, R16 ;  /* 0x000000540c10723c */ /* 0x000ff00000001810 */
[C---:B--2---:R-:W-:Y:S08]  /*4090*/  HMMA.16816.F32 R52, R20.reuse, R80, R52 ;  /* 0x000000501434723c */ /* 0x044ff00000001834 */
[C---:B------:R-:W-:Y:S01]  /*40a0*/  HMMA.16816.F32 R48, R20.reuse, R82, R48 ;  /* 0x000000521430723c */ /* 0x040fe20000001830 */
[----:B------:R-:W-:Y:S07]  /*40b0*/  LDSM.16.M88.4 R80, [R101+0x4000] ;  /* 0x004000006550783b */ /* 0x000fee0000000200 */
[C---:B---3--:R-:W-:Y:S08]  /*40c0*/  HMMA.16816.F32 R44, R20.reuse, R68, R44 ;  /* 0x00000044142c723c */ /* 0x048ff0000000182c */
[----:B------:R-:W-:Y:S01]  /*40d0*/  HMMA.16816.F32 R40, R20, R70, R40 ;  /* 0x000000461428723c */ /* 0x000fe20000001828 */
[----:B------:R-:W2:Y:S04]  /*40e0*/  LDSM.16.M88.4 R68, [R95+0x9000] ;  /* 0x009000005f44783b */ /* 0x000ea80000000200 */
[----:B------:R-:W3:Y:S03]  /*40f0*/  LDSM.16.M88.4 R20, [R95+0x9800] ;  /* 0x009800005f14783b */ /* 0x000ee60000000200 */
[C---:B-----5:R-:W-:Y:S08]  /*4100*/  HMMA.16816.F32 R60, R12.reuse, R76, R60 ;  /* 0x0000004c0c3c723c */ /* 0x060ff0000000183c */
[----:B------:R-:W-:Y:S01]  /*4110*/  HMMA.16816.F32 R56, R12, R78, R56 ;  /* 0x0000004e0c38723c */ /* 0x000fe20000001838 */
[----:B------:R-:W-:Y:S07]  /*4120*/  LDSM.16.M88.4 R76, [R193+UR5+0xa800] ;  /* 0x00a80005c14c783b */ /* 0x000fee0008000200 */
[----:B------:R-:W-:Y:S08]  /*4130*/  HMMA.16816.F32 R16, R8, R72, R16 ;  /* 0x000000480810723c */ /* 0x000ff00000001810 */
[C---:B------:R-:W-:Y:S01]  /*4140*/  HMMA.16816.F32 R64, R12.reuse, R86, R64 ;  /* 0x000000560c40723c */ /* 0x040fe20000001840 */
[----:B------:R-:W-:Y:S07]  /*4150*/  LDSM.16.M88.4 R84, [R98+0xa000] ;  /* 0x00a000006254783b */ /* 0x000fee0000000200 */
[C---:B-1----:R-:W-:Y:S08]  /*4160*/  HMMA.16816.F32 R52, R12.reuse, R28, R52 ;  /* 0x0000001c0c34723c */ /* 0x042ff00000001834 */
[C---:B------:R-:W-:Y:S01]  /*4170*/  HMMA.16816.F32 R48, R12.reuse, R30, R48 ;  /* 0x0000001e0c30723c */ /* 0x040fe20000001830 */
[----:B------:R-:W1:Y:S07]  /*4180*/  LDSM.16.M88.4 R28, [R93+0x8800] ;  /* 0x008800005d1c783b */ /* 0x000e6e0000000200 */
[C---:B----4-:R-:W-:Y:S08]  /*4190*/  HMMA.16816.F32 R44, R12.reuse, R24, R44 ;  /* 0x000000180c2c723c */ /* 0x050ff0000000182c */
[----:B------:R-:W-:Y:S01]  /*41a0*/  HMMA.16816.F32 R40, R12, R26, R40 ;  /* 0x0000001a0c28723c */ /* 0x000fe20000001828 */
[----:B------:R-:W4:Y:S04]  /*41b0*/  LDSM.16.M88.4 R24, [R93+0x9000] ;  /* 0x009000005d18783b */ /* 0x000f280000000200 */
[----:B------:R-:W5:Y:S03]  /*41c0*/  LDSM.16.M88.4 R12, [R93+0x9800] ;  /* 0x009800005d0c783b */ /* 0x000f660000000200 */
[C---:B------:R-:W-:Y:S08]  /*41d0*/  HMMA.16816.F32 R60, R8.reuse, R36, R60 ;  /* 0x00000024083c723c */ /* 0x040ff0000000183c */
[----:B------:R-:W-:Y:S01]  /*41e0*/  HMMA.16816.F32 R56, R8, R38, R56 ;  /* 0x000000260838723c */ /* 0x000fe20000001838 */
[----:B------:R-:W5:Y:S07]  /*41f0*/  LDSM.16.M88.4 R36, [R100+0x4000] ;  /* 0x004000006424783b */ /* 0x000f6e0000000200 */
[----:B------:R-:W-:Y:S08]  /*4200*/  HMMA.16816.F32 R16, R4, R32, R16 ;  /* 0x000000200410723c */ /* 0x000ff00000001810 */
[C---:B------:R-:W-:Y:S01]  /*4210*/  HMMA.16816.F32 R64, R8.reuse, R74, R64 ;  /* 0x0000004a0840723c */ /* 0x040fe20000001840 */
[----:B------:R-:W-:Y:S07]  /*4220*/  LDSM.16.M88.4 R72, [R193+UR5+0xb000] ;  /* 0x00b00005c148783b */ /* 0x000fee0008000200 */
[C---:B--2---:R-:W-:Y:S08]  /*4230*/  HMMA.16816.F32 R52, R8.reuse, R68, R52 ;  /* 0x000000440834723c */ /* 0x044ff00000001834 */
[C---:B------:R-:W-:Y:S01]  /*4240*/  HMMA.16816.F32 R48, R8.reuse, R70, R48 ;  /* 0x000000460830723c */ /* 0x040fe20000001830 */
[----:B------:R-:W-:Y:S07]  /*4250*/  LDSM.16.M88.4 R68, [R193+UR5+0xb800] ;  /* 0x00b80005c144783b */ /* 0x000fee0008000200 */
[C---:B---3--:R-:W-:Y:S08]  /*4260*/  HMMA.16816.F32 R44, R8.reuse, R20, R44 ;  /* 0x00000014082c723c */ /* 0x048ff0000000182c */
[----:B------:R-:W-:Y:S01]  /*4270*/  HMMA.16816.F32 R40, R8, R22, R40 ;  /* 0x000000160828723c */ /* 0x000fe20000001828 */
[----:B------:R-:W-:Y:S04]  /*4280*/  LDSM.16.M88.4 R8, [R99+0x4000] ;  /* 0x004000006308783b */ /* 0x000fe80000000200 */
[----:B------:R-:W2:Y:S03]  /*4290*/  LDSM.16.M88.4 R20, [R95+0xa000] ;  /* 0x00a000005f14783b */ /* 0x000ea60000000200 */
[----:B------:R-:W-:Y:S08]  /*42a0*/  HMMA.16816.F32 R16, R80, R88, R16 ;  /* 0x000000585010723c */ /* 0x000ff00000001810 */
[C---:B------:R-:W-:Y:S01]  /*42b0*/  HMMA.16816.F32 R64, R4.reuse, R34, R64 ;  /* 0x000000220440723c */ /* 0x040fe20000001840 */
[----:B------:R-:W-:Y:S07]  /*42c0*/  LDSM.16.M88.4 R32, [R98+0xa800] ;  /* 0x00a800006220783b */ /* 0x000fee0000000200 */
[C---:B-1----:R-:W-:Y:S08]  /*42d0*/  HMMA.16816.F32 R60, R4.reuse, R28, R60 ;  /* 0x0000001c043c723c */ /* 0x042ff0000000183c */
        /* <DEDUP_REMOVED lines=8> */
[----:B------:R-:W1:Y:S03]  /*4360*/  LDSM.16.M88.4 R12, [R93+0xa000] ;  /* 0x00a000005d0c783b */ /* 0x000e660000000200 */
[----:B------:R-:W-:Y:S08]  /*4370*/  HMMA.16816.F32 R16, R36, R84, R16 ;  /* 0x000000542410723c */ /* 0x000ff00000001810 */
[C---:B------:R-:W-:Y:S08]  /*4380*/  HMMA.16816.F32 R64, R80.reuse, R90, R64 ;  /* 0x0000005a5040723c */ /* 0x040ff00000001840 */
[----:B------:R-:W-:Y:S08]  /*4390*/  HMMA.16816.F32 R60, R80, R76, R60 ;  /* 0x0000004c503c723c */ /* 0x000ff0000000183c */
[----:B--2---:R-:W-:Y:S08]  /*43a0*/  HMMA.16816.F32 R16, R8, R20, R16 ;  /* 0x000000140810723c */ /* 0x004ff00000001810 */
[----:B------:R-:W-:Y:S08]  /*43b0*/  HMMA.16816.F32 R64, R36, R86, R64 ;  /* 0x000000562440723c */ /* 0x000ff00000001840 */
[C---:B------:R-:W-:Y:S08]  /*43c0*/  HMMA.16816.F32 R44, R80.reuse, R68, R44 ;  /* 0x00000044502c723c */ /* 0x040ff0000000182c */
[----:B------:R-:W-:Y:S01]  /*43d0*/  HMMA.16816.F32 R68, R80, R70, R40 ;  /* 0x000000465044723c */ /* 0x000fe20000001828 */
[----:B------:R-:W2:Y:S07]  /*43e0*/  LDSM.16.M88.4 R40, [R95+0xa800] ;  /* 0x00a800005f28783b */ /* 0x000eae0000000200 */
[----:B-1----:R-:W-:Y:S01]  /*43f0*/  HMMA.16816.F32 R16, R4, R12, R16 ;  /* 0x0000000c0410723c */ /* 0x002fe20000001810 */
[----:B------:R-:W-:-:S02]  /*4400*/  VIADD R12, R192, UR21 ;  /* 0x00000015c00c7c36 */ /* 0x000fc40008000000 */
[----:B------:R-:W-:-:S03]  /*4410*/  VIADD R192, R192, UR25 ;  /* 0x00000019c0c07c36 */ /* 0x000fc60008000000 */
[--C-:B------:R-:W-:Y:S01]  /*4420*/  VIADDMNMX R197, R12, 0x1, R195.reuse, PT ;  /* 0x000000010cc57846 */ /* 0x100fe200038001c3 */
[----:B------:R-:W-:Y:S01]  /*4430*/  VIADD R198, R192, -UR19 ;  /* 0x80000013c0c67c36 */ /* 0x000fe20008000000 */
[----:B------:R-:W-:Y:S01]  /*4440*/  HMMA.16816.F32 R56, R80, R78, R56 ;  /* 0x0000004e5038723c */ /* 0x000fe20000001838 */
[----:B------:R-:W-:-:S07]  /*4450*/  VIADDMNMX R195, R12, 0x9, R195, PT ;  /* 0x000000090cc37846 */ /* 0x000fce00038001c3 */
[C---:B------:R-:W-:Y:S03]  /*4460*/  HMMA.16816.F32 R52, R80.reuse, R72, R52 ;  /* 0x000000485034723c */ /* 0x040fe60000001834 */
[----:B------:R-:W-:Y:S01]  /*4470*/  FMUL.FTZ R12, R16, UR6 ;  /* 0x00000006100c7c20 */ /* 0x000fe20008410000 */
[----:B------:R-:W-:Y:S01]  /*4480*/  FMUL.FTZ R21, R18, UR6 ;  /* 0x0000000612157c20 */ /* 0x000fe20008410000 */
[----:B------:R-:W-:Y:S01]  /*4490*/  FMUL.FTZ R17, R17, UR6 ;  /* 0x0000000611117c20 */ /* 0x000fe20008410000 */
[----:B------:R-:W-:Y:S02]  /*44a0*/  FMUL.FTZ R19, R19, UR6 ;  /* 0x0000000613137c20 */ /* 0x000fe40008410000 */
[----:B------:R-:W-:Y:S01]  /*44b0*/  HMMA.16816.F32 R48, R80, R74, R48 ;  /* 0x0000004a5030723c */ /* 0x000fe20000001830 */
[----:B------:R-:W1:Y:S07]  /*44c0*/  MUFU.TANH R12, R12 ;  /* 0x0000000c000c7308 */ /* 0x000e6e0000002400 */
[----:B------:R-:W-:Y:S01]  /*44d0*/  HMMA.16816.F32 R60, R36, R32, R60 ;  /* 0x00000020243c723c */ /* 0x000fe2000000183c */
[----:B------:R-:W-:Y:S01]  /*44e0*/  VIADD R32, R148, UR28 ;  /* 0x0000001c94207c36 */ /* 0x000fe20008000000 */
[----:B------:R-:W-:Y:S03]  /*44f0*/  MUFU.TANH R17, R17 ;  /* 0x0000001100117308 */ /* 0x000fe60000002400 */
[----:B------:R-:W-:Y:S01]  /*4500*/  VIADD R13, R32, UR17 ;  /* 0x00000011200d7c36 */ /* 0x000fe20008000000 */
[----:B------:R-:W-:Y:S01]  /*4510*/  ISETP.GT.AND P4, PT, R198, R32, PT ;  /* 0x00000020c600720c */ /* 0x000fe20003f84270 */
[----:B------:R-:W-:Y:S01]  /*4520*/  VIADD R20, R32, 0x1 ;  /* 0x0000000120147836 */ /* 0x000fe20000000000 */
[----:B------:R-:W-:Y:S01]  /*4530*/  HMMA.16816.F32 R64, R8, R22, R64 ;  /* 0x000000160840723c */ /* 0x000fe20000001840 */
[----:B------:R-:W-:-:S03]  /*4540*/  IMAD.IADD R16, R192, 0x1, -R13 ;  /* 0x00000001c0107824 */ /* 0x000fc600078e0a0d */
[----:B------:R-:W-:Y:S02]  /*4550*/  ISETP.GT.AND P5, PT, R198, R20, PT ;  /* 0x00000014c600720c */ /* 0x000fe40003fa4270 */
[----:B------:R-:W-:Y:S02]  /*4560*/  IABS R16, R16 ;  /* 0x0000001000107213 */ /* 0x000fe40000000000 */
[----:B------:R-:W-:Y:S01]  /*4570*/  HMMA.16816.F32 R56, R36, R34, R56 ;  /* 0x000000222438723c */ /* 0x000fe20000001838 */
[C---:B------:R-:W-:Y:S01]  /*4580*/  ISETP.GE.AND P3, PT, R20.reuse, R197, PT ;  /* 0x000000c51400720c */ /* 0x040fe20003f66270 */
[----:B------:R-:W-:Y:S01]  /*4590*/  MUFU.TANH R35, R19 ;  /* 0x0000001300237308 */ /* 0x000fe20000002400 */
[----:B------:R-:W-:Y:S01]  /*45a0*/  IMAD.MOV.U32 R18, RZ, RZ, R16 ;  /* 0x000000ffff127224 */ /* 0x000fe200078e0010 */
[----:B------:R-:W-:-:S04]  /*45b0*/  ISETP.GE.AND P1, PT, R20, R195, PT ;  /* 0x000000c31400720c */ /* 0x000fc80003f26270 */
[C---:B------:R-:W-:Y:S02]  /*45c0*/  HMMA.16816.F32 R52, R36.reuse, R28, R52 ;  /* 0x0000001c2434723c */ /* 0x040fe40000001834 */
[----:B------:R3:W4:Y:S06]  /*45d0*/  MUFU.TANH R16, R21 ;  /* 0x0000001500107308 */ /* 0x00072c0000002400 */
[C---:B------:R-:W-:Y:S08]  /*45e0*/  HMMA.16816.F32 R48, R36.reuse, R30, R48 ;  /* 0x0000001e2430723c */ /* 0x040ff00000001830 */
[C---:B------:R-:W-:Y:S08]  /*45f0*/  HMMA.16816.F32 R44, R36.reuse, R24, R44 ;  /* 0x00000018242c723c */ /* 0x040ff0000000182c */
[----:B------:R-:W-:Y:S01]  /*4600*/  HMMA.16816.F32 R68, R36, R26, R68 ;  /* 0x0000001a2444723c */ /* 0x000fe20000001844 */
[----:B------:R-:W-:-:S04]  /*4610*/  VIADD R38, R192, 0x8 ;  /* 0x00000008c0267836 */ /* 0x000fc80000000000 */
[----:B------:R-:W-:-:S03]  /*4620*/  VIADD R196, R38, -UR19 ;  /* 0x8000001326c47c36 */ /* 0x000fc60008000000 */
[----:B------:R-:W-:Y:S01]  /*4630*/  HMMA.16816.F32 R64, R4, R14, R64 ;  /* 0x0000000e0440723c */ /* 0x000fe20000001840 */
[----:B------:R-:W-:Y:S02]  /*4640*/  I2FP.F32.S32 R15, R18 ;  /* 0x00000012000f7245 */ /* 0x000fe40000201400 */
[----:B------:R-:W-:Y:S01]  /*4650*/  ISETP.GT.AND P0, PT, R196, R20, PT ;  /* 0x00000014c400720c */ /* 0x000fe20003f04270 */
[----:B------:R-:W-:Y:S02]  /*4660*/  IMAD.IADD R20, R38, 0x1, -R13 ;  /* 0x0000000126147824 */ /* 0x000fe400078e0a0d */
[----:B-1----:R-:W-:Y:S02]  /*4670*/  FFMA.FTZ R22, R15, -UR13, R12 ;  /* 0x8000000d0f167c23 */ /* 0x002fe4000801000c */
[----:B--2---:R-:W-:Y:S01]  /*4680*/  HMMA.16816.F32 R60, R8, R40, R60 ;  /* 0x00000028083c723c */ /* 0x004fe2000000183c */
[----:B------:R-:W-:Y:S01]  /*4690*/  VIADD R40, R32, 0x38 ;  /* 0x0000003820287836 */ /* 0x000fe20000000000 */
[----:B------:R-:W1:Y:S01]  /*46a0*/  LDSM.16.M88.4 R12, [R93+0xa800] ;  /* 0x00a800005d0c783b */ /* 0x000e620000000200 */
[----:B------:R-:W-:-:S02]  /*46b0*/  IABS R20, R20 ;  /* 0x0000001400147213 */ /* 0x000fc40000000000 */
[----:B------:R-:W-:Y:S01]  /*46c0*/  VIADD R41, R40, UR17 ;  /* 0x0000001128297c36 */ /* 0x000fe20008000000 */
[----:B------:R-:W-:Y:S02]  /*46d0*/  FSEL R22, R22, -INF , !P4 ;  /* 0xff80000016167808 */ /* 0x000fe40006000000 */
[----:B------:R-:W-:Y:S01]  /*46e0*/  I2FP.F32.S32 R23, R20 ;  /* 0x0000001400177245 */ /* 0x000fe20000201400 */
[----:B------:R-:W-:Y:S01]  /*46f0*/  HMMA.16816.F32 R56, R8, R42, R56 ;  /* 0x0000002a0838723c */ /* 0x000fe20000001838 */
[--C-:B------:R-:W-:Y:S01]  /*4700*/  IADD3 R18, PT, PT, R192, 0x37, -R41.reuse ;  /* 0x00000037c0127810 */ /* 0x100fe20007ffe829 */
[----:B------:R-:W-:Y:S01]  /*4710*/  FMUL.FTZ R66, R66, UR6 ;  /* 0x0000000642427c20 */ /* 0x000fe20008410000 */
[----:B---3--:R-:W-:Y:S01]  /*4720*/  IADD3 R21, PT, PT, R38, 0x37, -R41 ;  /* 0x0000003726157810 */ /* 0x008fe20007ffe829 */
[----:B----4-:R-:W-:Y:S01]  /*4730*/  FFMA.FTZ R16, R23, -UR13, R16 ;  /* 0x8000000d17107c23 */ /* 0x010fe20008010010 */
[----:B------:R-:W-:Y:S01]  /*4740*/  IABS R18, R18 ;  /* 0x0000001200127213 */ /* 0x000fe20000000000 */
[----:B------:R-:W-:Y:S01]  /*4750*/  FMUL.FTZ R64, R64, UR6 ;  /* 0x0000000640407c20 */ /* 0x000fe20008410000 */
[----:B------:R-:W-:Y:S01]  /*4760*/  IABS R21, R21 ;  /* 0x0000001500157213 */ /* 0x000fe20000000000 */
[----:B------:R-:W-:Y:S01]  /*4770*/  FMUL.FTZ R65, R65, UR6 ;  /* 0x0000000641417c20 */ /* 0x000fe20008410000 */
[----:B------:R-:W-:Y:S01]  /*4780*/  I2FP.F32.S32 R18, R18 ;  /* 0x0000001200127245 */ /* 0x000fe20000201400 */
[C---:B------:R-:W-:Y:S01]  /*4790*/  VIADD R43, R32.reuse, 0x20 ;  /* 0x00000020202b7836 */ /* 0x040fe20000000000 */
[----:B------:R-:W-:-:S02]  /*47a0*/  ISETP.GE.AND P4, PT, R32, R197, PT ;  /* 0x000000c52000720c */ /* 0x000fc40003f86270 */
[----:B------:R-:W-:Y:S01]  /*47b0*/  I2FP.F32.S32 R20, R21 ;  /* 0x0000001500147245 */ /* 0x000fe20000201400 */
[----:B------:R-:W-:Y:S01]  /*47c0*/  FFMA.FTZ R18, R18, -UR13, R17 ;  /* 0x8000000d12127c23 */ /* 0x000fe20008010011 */
[----:B------:R-:W-:Y:S01]  /*47d0*/  FSEL R36, R22, -INF , !P4 ;  /* 0xff80000016247808 */ /* 0x000fe20006000000 */
[----:B------:R-:W-:Y:S01]  /*47e0*/  VIADD R17, R32, 0x8 ;  /* 0x0000000820117836 */ /* 0x000fe20000000000 */
[----:B------:R-:W-:Y:S01]  /*47f0*/  ISETP.GT.AND P4, PT, R196, R32, PT ;  /* 0x00000020c400720c */ /* 0x000fe20003f84270 */
[----:B------:R-:W-:Y:S01]  /*4800*/  FFMA.FTZ R35, R20, -UR13, R35 ;  /* 0x8000000d14237c23 */ /* 0x000fe20008010023 */
[----:B------:R-:W-:Y:S01]  /*4810*/  FSEL R34, R18, -INF , !P5 ;  /* 0xff80000012227808 */ /* 0x000fe20006800000 */
[----:B------:R-:W-:Y:S01]  /*4820*/  MUFU.TANH R65, R65 ;  /* 0x0000004100417308 */ /* 0x000fe20000002400 */
[----:B------:R-:W-:Y:S01]  /*4830*/  IADD3 R20, PT, PT, R38, 0x30, -R41 ;  /* 0x0000003026147810 */ /* 0x000fe20007ffe829 */
[----:B------:R-:W-:Y:S01]  /*4840*/  VIADD R21, R32, 0x10 ;  /* 0x0000001020157836 */ /* 0x000fe20000000000 */
[----:B------:R-:W-:-:S02]  /*4850*/  FSEL R33, R16, -INF , !P4 ;  /* 0xff80000010217808 */ /* 0x000fc40006000000 */
[----:B------:R-:W-:Y:S02]  /*4860*/  ISETP.GE.AND P4, PT, R32, R195, PT ;  /* 0x000000c32000720c */ /* 0x000fe40003f86270 */
[----:B------:R-:W-:Y:S01]  /*4870*/  IABS R20, R20 ;  /* 0x0000001400147213 */ /* 0x000fe20000000000 */
[----:B------:R-:W2:Y:S01]  /*4880*/  MUFU.TANH R18, R66 ;  /* 0x0000004200127308 */ /* 0x000ea20000002400 */
[----:B------:R-:W-:Y:S02]  /*4890*/  FSEL R33, R33, -INF , !P4 ;  /* 0xff80000021217808 */ /* 0x000fe40006000000 */
[----:B------:R-:W-:Y:S02]  /*48a0*/  IADD3 R19, PT, PT, R192, 0x30, -R41 ;  /* 0x00000030c0137810 */ /* 0x000fe40007ffe829 */
[----:B------:R-:W-:Y:S01]  /*48b0*/  FSEL R34, R34, -INF , !P3 ;  /* 0xff80000022227808 */ /* 0x000fe20005800000 */
[C---:B-1----:R-:W-:Y:S01]  /*48c0*/  HMMA.16816.F32 R60, R4.reuse, R12, R60 ;  /* 0x0000000c043c723c */ /* 0x042fe2000000183c */
[----:B------:R-:W-:Y:S01]  /*48d0*/  FSEL R35, R35, -INF , !P0 ;  /* 0xff80000023237808 */ /* 0x000fe20004000000 */
[----:B------:R-:W1:Y:S01]  /*48e0*/  MUFU.TANH R16, R64 ;  /* 0x0000004000107308 */ /* 0x000e620000002400 */
[----:B------:R-:W-:Y:S01]  /*48f0*/  ISETP.GT.AND P4, PT, R198, R17, PT ;  /* 0x00000011c600720c */ /* 0x000fe20003f84270 */
[----:B------:R-:W-:Y:S01]  /*4900*/  FMUL.FTZ R13, R67, UR6 ;  /* 0x00000006430d7c20 */ /* 0x000fe20008410000 */
[C---:B------:R-:W-:Y:S01]  /*4910*/  ISETP.GE.AND P5, PT, R17.reuse, R197, PT ;  /* 0x000000c51100720c */ /* 0x040fe20003fa6270 */
[----:B------:R-:W-:Y:S01]  /*4920*/  VIADD R12, R32, 0x9 ;  /* 0x00000009200c7836 */ /* 0x000fe20000000000 */
[----:B------:R-:W-:Y:S01]  /*4930*/  ISETP.GE.AND P3, PT, R17, R195, PT ;  /* 0x000000c31100720c */ /* 0x000fe20003f66270 */
[----:B------:R-:W-:Y:S01]  /*4940*/  HMMA.16816.F32 R56, R4, R14, R56 ;  /* 0x0000000e0438723c */ /* 0x000fe20000001838 */
[----:B------:R-:W-:Y:S01]  /*4950*/  ISETP.GT.AND P0, PT, R196, R17, PT ;  /* 0x00000011c400720c */ /* 0x000fe20003f04270 */
[----:B------:R-:W-:Y:S01]  /*4960*/  IMAD.MOV.U32 R17, RZ, RZ, R20 ;  /* 0x000000ffff117224 */ /* 0x000fe200078e0014 */
[----:B------:R-:W-:Y:S01]  /*4970*/  IABS R19, R19 ;  /* 0x0000001300137213 */ /* 0x000fe20000000000 */
[----:B------:R-:W3:Y:S01]  /*4980*/  MUFU.TANH R13, R13 ;  /* 0x0000000d000d7308 */ /* 0x000ee20000002400 */
[----:B------:R-:W-:-:S02]  /*4990*/  FSEL R35, R35, -INF , !P1 ;  /* 0xff80000023237808 */ /* 0x000fc40004800000 */
[----:B------:R-:W-:Y:S02]  /*49a0*/  I2FP.F32.S32 R17, R17 ;  /* 0x0000001100117245 */ /* 0x000fe40000201400 */
[----:B------:R-:W-:Y:S02]  /*49b0*/  I2FP.F32.S32 R19, R19 ;  /* 0x0000001300137245 */ /* 0x000fe40000201400 */
[----:B------:R-:W-:Y:S01]  /*49c0*/  ISETP.GT.AND P1, PT, R198, R12, PT ;  /* 0x0000000cc600720c */ /* 0x000fe20003f24270 */
[----:B--2---:R-:W-:Y:S01]  /*49d0*/  FFMA.FTZ R17, R17, -UR13, R18 ;  /* 0x8000000d11117c23 */ /* 0x004fe20008010012 */
[--C-:B------:R-:W-:Y:S01]  /*49e0*/  IADD3 R18, PT, PT, R192, 0x2f, -R41.reuse ;  /* 0x0000002fc0127810 */ /* 0x100fe20007ffe829 */
[----:B-1----:R-:W-:Y:S01]  /*49f0*/  FFMA.FTZ R16, R19, -UR13, R16 ;  /* 0x8000000d13107c23 */ /* 0x002fe20008010010 */
[----:B------:R-:W-:Y:S01]  /*4a00*/  IADD3 R19, PT, PT, R38, 0x2f, -R41 ;  /* 0x0000002f26137810 */ /* 0x000fe20007ffe829 */
[----:B------:R-:W-:Y:S01]  /*4a10*/  FMUL.FTZ R20, R60, UR6 ;  /* 0x000000063c147c20 */ /* 0x000fe20008410000 */
[----:B------:R-:W-:-:S02]  /*4a20*/  IABS R18, R18 ;  /* 0x0000001200127213 */ /* 0x000fc40000000000 */
[----:B------:R-:W-:Y:S01]  /*4a30*/  IABS R19, R19 ;  /* 0x0000001300137213 */ /* 0x000fe20000000000 */
[----:B------:R-:W-:Y:S01]  /*4a40*/  FMUL.FTZ R56, R56, UR6 ;  /* 0x0000000638387c20 */ /* 0x000fe20008410000 */
[----:B------:R-:W-:Y:S01]  /*4a50*/  FSEL R64, R16, -INF , !P4 ;  /* 0xff80000010407808 */ /* 0x000fe20006000000 */
[----:B------:R-:W-:Y:S01]  /*4a60*/  IMAD.MOV.U32 R16, RZ, RZ, R18 ;  /* 0x000000ffff107224 */ /* 0x000fe200078e0012 */
[----:B------:R-:W-:Y:S01]  /*4a70*/  FSEL R37, R17, -INF , !P0 ;  /* 0xff80000011257808 */ /* 0x000fe20004000000 */
[----:B------:R-:W-:Y:S01]  /*4a80*/  IMAD.MOV.U32 R18, RZ, RZ, R19 ;  /* 0x000000ffff127224 */ /* 0x000fe200078e0013 */
[----:B------:R-:W-:Y:S01]  /*4a90*/  FSEL R64, R64, -INF , !P5 ;  /* 0xff80000040407808 */ /* 0x000fe20006800000 */
[----:B------:R-:W-:Y:S01]  /*4aa0*/  MUFU.TANH R20, R20 ;  /* 0x0000001400147308 */ /* 0x000fe20000002400 */
[C---:B------:R-:W-:Y:S01]  /*4ab0*/  ISETP.GE.AND P4, PT, R12.reuse, R197, PT ;  /* 0x000000c50c00720c */ /* 0x040fe20003f86270 */
[----:B------:R-:W-:Y:S01]  /*4ac0*/  FMUL.FTZ R57, R57, UR6 ;  /* 0x0000000639397c20 */ /* 0x000fe20008410000 */
[----:B------:R-:W-:-:S02]  /*4ad0*/  ISETP.GE.AND P5, PT, R12, R195, PT ;  /* 0x000000c30c00720c */ /* 0x000fc40003fa6270 */
[----:B------:R-:W-:Y:S02]  /*4ae0*/  ISETP.GT.AND P0, PT, R196, R12, PT ;  /* 0x0000000cc400720c */ /* 0x000fe40003f04270 */
[----:B------:R-:W-:Y:S01]  /*4af0*/  I2FP.F32.S32 R12, R18 ;  /* 0x00000012000c7245 */ /* 0x000fe20000201400 */
[----:B------:R-:W-:Y:S01]  /*4b00*/  MUFU.TANH R56, R56 ;  /* 0x0000003800387308 */ /* 0x000fe20000002400 */
[----:B------:R-:W-:Y:S02]  /*4b10*/  I2FP.F32.S32 R16, R16 ;  /* 0x0000001000107245 */ /* 0x000fe40000201400 */
[----:B------:R-:W-:Y:S01]  /*4b20*/  IADD3 R22, PT, PT, R38, 0x28, -R41 ;  /* 0x0000002826167810 */ /* 0x000fe20007ffe829 */
[----:B---3--:R-:W-:Y:S01]  /*4b30*/  FFMA.FTZ R12, R12, -UR13, R13 ;  /* 0x8000000d0c0c7c23 */ /* 0x008fe2000801000d */
[----:B------:R-:W-:Y:S01]  /*4b40*/  FMUL.FTZ R13, R62, UR6 ;  /* 0x000000063e0d7c20 */ /* 0x000fe20008410000 */
[----:B------:R-:W-:Y:S01]  /*4b50*/  FFMA.FTZ R65, R16, -UR13, R65 ;  /* 0x8000000d10417c23 */ /* 0x000fe20008010041 */
[----:B------:R-:W-:Y:S01]  /*4b60*/  IABS R22, R22 ;  /* 0x0000001600167213 */ /* 0x000fe20000000000 */
[----:B------:R-:W1:Y:S01]  /*4b70*/  LDSM.16.M88.4 R16, [R95+0xb000] ;  /* 0x00b000005f10783b */ /* 0x000e620000000200 */
[----:B------:R-:W-:Y:S01]  /*4b80*/  IADD3 R23, PT, PT, R192, 0x28, -R41 ;  /* 0x00000028c0177810 */ /* 0x000fe20007ffe829 */
[----:B------:R-:W-:Y:S01]  /*4b90*/  MUFU.TANH R57, R57 ;  /* 0x0000003900397308 */ /* 0x000fe20000002400 */
[----:B------:R-:W-:-:S02]  /*4ba0*/  FSEL R39, R12, -INF , !P0 ;  /* 0xff8000000c277808 */ /* 0x000fc40004000000 */
[----:B------:R-:W-:Y:S02]  /*4bb0*/  FSEL R42, R65, -INF , !P1 ;  /* 0xff800000412a7808 */ /* 0x000fe40004800000 */
[----:B------:R-:W-:Y:S01]  /*4bc0*/  I2FP.F32.S32 R12, R22 ;  /* 0x00000016000c7245 */ /* 0x000fe20000201400 */
[----:B------:R-:W-:Y:S01]  /*4bd0*/  FMUL.FTZ R22, R61, UR6 ;  /* 0x000000063d167c20 */ /* 0x000fe20008410000 */
[----:B------:R-:W-:Y:S01]  /*4be0*/  IABS R23, R23 ;  /* 0x0000001700177213 */ /* 0x000fe20000000000 */
[----:B------:R-:W2:Y:S01]  /*4bf0*/  MUFU.TANH R13, R13 ;  /* 0x0000000d000d7308 */ /* 0x000ea20000002400 */
[----:B------:R-:W-:Y:S02]  /*4c00*/  FSEL R37, R37, -INF , !P3 ;  /* 0xff80000025257808 */ /* 0x000fe40005800000 */
[----:B------:R-:W-:Y:S02]  /*4c10*/  FSEL R42, R42, -INF , !P4 ;  /* 0xff8000002a2a7808 */ /* 0x000fe40006000000 */
[----:B------:R-:W-:-:S02]  /*4c20*/  ISETP.GT.AND P3, PT, R198, R21, PT ;  /* 0x00000015c600720c */ /* 0x000fc40003f64270 */
[C---:B------:R-:W-:Y:S01]  /*4c30*/  ISETP.GE.AND P1, PT, R21.reuse, R197, PT ;  /* 0x000000c51500720c */ /* 0x040fe20003f26270 */
[----:B------:R-:W3:Y:S01]  /*4c40*/  MUFU.TANH R22, R22 ;  /* 0x0000001600167308 */ /* 0x000ee20000002400 */
[----:B------:R-:W-:Y:S02]  /*4c50*/  ISETP.GE.AND P4, PT, R21, R195, PT ;  /* 0x000000c31500720c */ /* 0x000fe40003f86270 */
[----:B------:R-:W-:Y:S02]  /*4c60*/  ISETP.GT.AND P0, PT, R196, R21, PT ;  /* 0x00000015c400720c */ /* 0x000fe40003f04270 */
[----:B------:R-:W-:Y:S01]  /*4c70*/  I2FP.F32.S32 R21, R23 ;  /* 0x0000001700157245 */ /* 0x000fe20000201400 */
[----:B------:R-:W-:Y:S01]  /*4c80*/  FMUL.FTZ R23, R63, UR6 ;  /* 0x000000063f177c20 */ /* 0x000fe20008410000 */
[--C-:B------:R-:W-:Y:S02]  /*4c90*/  IADD3 R24, PT, PT, R192, 0x27, -R41.reuse ;  /* 0x00000027c0187810 */ /* 0x100fe40007ffe829 */
[----:B------:R-:W-:Y:S01]  /*4ca0*/  IADD3 R26, PT, PT, R38, 0x27, -R41 ;  /* 0x00000027261a7810 */ /* 0x000fe20007ffe829 */
[----:B--2---:R-:W-:Y:S01]  /*4cb0*/  FFMA.FTZ R25, R12, -UR13, R13 ;  /* 0x8000000d0c197c23 */ /* 0x004fe2000801000d */
[----:B------:R-:W-:Y:S01]  /*4cc0*/  FFMA.FTZ R21, R21, -UR13, R20 ;  /* 0x8000000d15157c23 */ /* 0x000fe20008010014 */
[----:B------:R-:W2:Y:S01]  /*4cd0*/  LDSM.16.M88.4 R12, [R93+0xb000] ;  /* 0x00b000005d0c783b */ /* 0x000ea20000000200 */
[----:B------:R-:W-:Y:S01]  /*4ce0*/  IABS R24, R24 ;  /* 0x0000001800187213 */ /* 0x000fe20000000000 */
[----:B------:R-:W4:Y:S01]  /*4cf0*/  MUFU.TANH R23, R23 ;  /* 0x0000001700177308 */ /* 0x000f220000002400 */
[----:B------:R-:W-:Y:S01]  /*4d00*/  VIADD R20, R32, 0x11 ;  /* 0x0000001120147836 */ /* 0x000fe20000000000 */
[----:B------:R-:W-:-:S02]  /*4d10*/  FSEL R27, R21, -INF , !P3 ;  /* 0xff800000151b7808 */ /* 0x000fc40005800000 */
[----:B------:R-:W-:Y:S01]  /*4d20*/  IMAD.MOV.U32 R21, RZ, RZ, R24 ;  /* 0x000000ffff157224 */ /* 0x000fe200078e0018 */
[----:B------:R-:W-:Y:S02]  /*4d30*/  IABS R26, R26 ;  /* 0x0000001a001a7213 */ /* 0x000fe40000000000 */
[----:B------:R-:W-:Y:S01]  /*4d40*/  FSEL R39, R39, -INF , !P5 ;  /* 0xff80000027277808 */ /* 0x000fe20006800000 */
[----:B-1----:R-:W-:Y:S01]  /*4d50*/  HMMA.16816.F32 R52, R8, R16, R52 ;  /* 0x000000100834723c */ /* 0x002fe20000001834 */
[----:B------:R-:W-:Y:S01]  /*4d60*/  I2FP.F32.S32 R21, R21 ;  /* 0x0000001500157245 */ /* 0x000fe20000201400 */
[----:B------:R-:W-:Y:S01]  /*4d70*/  VIADD R16, R32, 0x18 ;  /* 0x0000001820107836 */ /* 0x000fe20000000000 */
[----:B------:R-:W-:Y:S02]  /*4d80*/  FSEL R24, R27, -INF , !P1 ;  /* 0xff8000001b187808 */ /* 0x000fe40004800000 */
[----:B------:R-:W-:Y:S01]  /*4d90*/  FSEL R25, R25, -INF , !P0 ;  /* 0xff80000019197808 */ /* 0x000fe20004000000 */
[----:B---3--:R-:W-:Y:S01]  /*4da0*/  FFMA.FTZ R21, R21, -UR13, R22 ;  /* 0x8000000d15157c23 */ /* 0x008fe20008010016 */
[----:B------:R-:W-:-:S02]  /*4db0*/  ISETP.GT.AND P5, PT, R198, R20, PT ;  /* 0x00000014c600720c */ /* 0x000fc40003fa4270 */
[C---:B------:R-:W-:Y:S02]  /*4dc0*/  ISETP.GE.AND P3, PT, R20.reuse, R197, PT ;  /* 0x000000c51400720c */ /* 0x040fe40003f66270 */
[----:B------:R-:W-:Y:S02]  /*4dd0*/  ISETP.GE.AND P1, PT, R20, R195, PT ;  /* 0x000000c31400720c */ /* 0x000fe40003f26270 */
[----:B------:R-:W-:Y:S02]  /*4de0*/  ISETP.GT.AND P0, PT, R196, R20, PT ;  /* 0x00000014c400720c */ /* 0x000fe40003f04270 */
[----:B------:R-:W-:Y:S02]  /*4df0*/  I2FP.F32.S32 R20, R26 ;  /* 0x0000001a00147245 */ /* 0x000fe40000201400 */
[----:B------:R-:W-:Y:S02]  /*4e00*/  FSEL R26, R21, -INF , !P5 ;  /* 0xff800000151a7808 */ /* 0x000fe40006800000 */
[----:B------:R-:W-:Y:S01]  /*4e10*/  IADD3 R21, PT, PT, R38, 0x20, -R41 ;  /* 0x0000002026157810 */ /* 0x000fe20007ffe829 */
[----:B----4-:R-:W-:Y:S01]  /*4e20*/  FFMA.FTZ R23, R20, -UR13, R23 ;  /* 0x8000000d14177c23 */ /* 0x010fe20008010017 */
[----:B------:R-:W-:Y:S01]  /*4e30*/  FMUL.FTZ R20, R58, UR6 ;  /* 0x000000063a147c20 */ /* 0x000fe20008410000 */
[----:B------:R-:W-:-:S02]  /*4e40*/  FSEL R25, R25, -INF , !P4 ;  /* 0xff80000019197808 */ /* 0x000fc40006000000 */
[----:B------:R-:W-:Y:S02]  /*4e50*/  IABS R21, R21 ;  /* 0x0000001500157213 */ /* 0x000fe40000000000 */
[----:B------:R-:W-:Y:S01]  /*4e60*/  FSEL R26, R26, -INF , !P3 ;  /* 0xff8000001a1a7808 */ /* 0x000fe20005800000 */
[----:B------:R-:W1:Y:S01]  /*4e70*/  MUFU.TANH R20, R20 ;  /* 0x0000001400147308 */ /* 0x000e620000002400 */
[----:B------:R-:W-:Y:S02]  /*4e80*/  FSEL R31, R23, -INF , !P0 ;  /* 0xff800000171f7808 */ /* 0x000fe40004000000 */
[----:B------:R-:W-:Y:S01]  /*4e90*/  ISETP.GT.AND P4, PT, R198, R16, PT ;  /* 0x00000010c600720c */ /* 0x000fe20003f84270 */
[----:B--2---:R-:W-:Y:S01]  /*4ea0*/  HMMA.16816.F32 R52, R4, R12, R52 ;  /* 0x0000000c0434723c */ /* 0x004fe20000001834 */
[----:B------:R-:W-:Y:S01]  /*4eb0*/  ISETP.GE.AND P5, PT, R16, R197, PT ;  /* 0x000000c51000720c */ /* 0x000fe20003fa6270 */
[----:B------:R-:W-:Y:S01]  /*4ec0*/  VIADD R12, R32, 0x19 ;  /* 0x00000019200c7836 */ /* 0x000fe20000000000 */
[----:B------:R-:W-:-:S02]  /*4ed0*/  ISETP.GE.AND P3, PT, R16, R195, PT ;  /* 0x000000c31000720c */ /* 0x000fc40003f66270 */
[----:B------:R-:W-:Y:S01]  /*4ee0*/  ISETP.GT.AND P0, PT, R196, R16, PT ;  /* 0x00000010c400720c */ /* 0x000fe20003f04270 */
[----:B------:R-:W-:Y:S01]  /*4ef0*/  IMAD.MOV.U32 R16, RZ, RZ, R21 ;  /* 0x000000ffff107224 */ /* 0x000fe200078e0015 */
[--C-:B------:R-:W-:Y:S02]  /*4f00*/  IADD3 R17, PT, PT, R192, 0x20, -R41.reuse ;  /* 0x00000020c0117810 */ /* 0x100fe40007ffe829 */
[--C-:B------:R-:W-:Y:S02]  /*4f10*/  IADD3 R21, PT, PT, R38, 0x1f, -R41.reuse ;  /* 0x0000001f26157810 */ /* 0x100fe40007ffe829 */
[----:B------:R-:W-:Y:S01]  /*4f20*/  I2FP.F32.S32 R13, R16 ;  /* 0x00000010000d7245 */ /* 0x000fe20000201400 */
[----:B------:R-:W-:Y:S01]  /*4f30*/  FMUL.FTZ R16, R59, UR6 ;  /* 0x000000063b107c20 */ /* 0x000fe20008410000 */
[----:B------:R-:W-:Y:S02]  /*4f40*/  IABS R17, R17 ;  /* 0x0000001100117213 */ /* 0x000fe40000000000 */
[----:B------:R-:W-:Y:S01]  /*4f50*/  FSEL R31, R31, -INF , !P1 ;  /* 0xff8000001f1f7808 */ /* 0x000fe20004800000 */
[----:B-1----:R-:W-:Y:S01]  /*4f60*/  FFMA.FTZ R13, R13, -UR13, R20 ;  /* 0x8000000d0d0d7c23 */ /* 0x002fe20008010014 */
[----:B------:R-:W-:Y:S01]  /*4f70*/  I2FP.F32.S32 R17, R17 ;  /* 0x0000001100117245 */ /* 0x000fe20000201400 */
[----:B------:R-:W1:Y:S01]  /*4f80*/  MUFU.TANH R16, R16 ;  /* 0x0000001000107308 */ /* 0x000e620000002400 */
[----:B------:R-:W-:Y:S01]  /*4f90*/  IADD3 R20, PT, PT, R192, 0x1f, -R41 ;  /* 0x0000001fc0147810 */ /* 0x000fe20007ffe829 */
[----:B------:R-:W-:Y:S01]  /*4fa0*/  FMUL.FTZ R53, R53, UR6 ;  /* 0x0000000635357c20 */ /* 0x000fe20008410000 */
[----:B------:R-:W-:Y:S01]  /*4fb0*/  FSEL R27, R13, -INF , !P0 ;  /* 0xff8000000d1b7808 */ /* 0x000fe20004000000 */
[----:B------:R-:W-:Y:S01]  /*4fc0*/  FFMA.FTZ R17, R17, -UR13, R56 ;  /* 0x8000000d11117c23 */ /* 0x000fe20008010038 */
[----:B------:R-:W-:-:S02]  /*4fd0*/  IABS R20, R20 ;  /* 0x0000001400147213 */ /* 0x000fc40000000000 */
[----:B------:R-:W-:Y:S02]  /*4fe0*/  ISETP.GT.AND P1, PT, R198, R12, PT ;  /* 0x0000000cc600720c */ /* 0x000fe40003f24270 */
[----:B------:R-:W-:Y:S02]  /*4ff0*/  FSEL R30, R17, -INF , !P4 ;  /* 0xff800000111e7808 */ /* 0x000fe40006000000 */
[----:B------:R-:W-:Y:S02]  /*5000*/  IABS R17, R21 ;  /* 0x0000001500117213 */ /* 0x000fe40000000000 */
[----:B------:R-:W-:Y:S02]  /*5010*/  FSEL R30, R30, -INF , !P5 ;  /* 0xff8000001e1e7808 */ /* 0x000fe40006800000 */
[----:B------:R-:W-:Y:S02]  /*5020*/  I2FP.F32.S32 R28, R20 ;  /* 0x00000014001c7245 */ /* 0x000fe40000201400 */
[C---:B------:R-:W-:Y:S01]  /*5030*/  ISETP.GE.AND P4, PT, R12.reuse, R197, PT ;  /* 0x000000c50c00720c */ /* 0x040fe20003f86270 */
[----:B------:R-:W-:Y:S01]  /*5040*/  HMMA.16816.F32 R20, R8, R18, R48 ;  /* 0x000000120814723c */ /* 0x000fe20000001830 */
[----:B------:R-:W-:Y:S01]  /*5050*/  ISETP.GE.AND P5, PT, R12, R195, PT ;  /* 0x000000c30c00720c */ /* 0x000fe20003fa6270 */
[----:B------:R-:W-:Y:S01]  /*5060*/  FMUL.FTZ R48, R54, UR6 ;  /* 0x0000000636307c20 */ /* 0x000fe20008410000 */
[----:B------:R-:W-:Y:S01]  /*5070*/  ISETP.GT.AND P0, PT, R196, R12, PT ;  /* 0x0000000cc400720c */ /* 0x000fe20003f04270 */
[----:B------:R-:W-:Y:S01]  /*5080*/  FMUL.FTZ R12, R52, UR6 ;  /* 0x00000006340c7c20 */ /* 0x000fe20008410000 */
[----:B------:R-:W-:Y:S01]  /*5090*/  I2FP.F32.S32 R13, R17 ;  /* 0x00000011000d7245 */ /* 0x000fe20000201400 */
[----:B------:R-:W-:Y:S01]  /*50a0*/  FFMA.FTZ R57, R28, -UR13, R57 ;  /* 0x8000000d1c397c23 */ /* 0x000fe20008010039 */
[--C-:B------:R-:W-:Y:S01]  /*50b0*/  IADD3 R50, PT, PT, R192, 0x18, -R41.reuse ;  /* 0x00000018c0327810 */ /* 0x100fe20007ffe829 */
[----:B------:R-:W-:Y:S01]  /*50c0*/  MUFU.TANH R48, R48 ;  /* 0x0000003000307308 */ /* 0x000fe20000002400 */
[----:B------:R-:W-:Y:S01]  /*50d0*/  IADD3 R49, PT, PT, R38, 0x18, -R41 ;  /* 0x0000001826317810 */ /* 0x000fe20007ffe829 */
[----:B-1----:R-:W-:Y:S01]  /*50e0*/  FFMA.FTZ R13, R13, -UR13, R16 ;  /* 0x8000000d0d0d7c23 */ /* 0x002fe20008010010 */
[----:B------:R-:W-:Y:S01]  /*50f0*/  FSEL R28, R57, -INF , !P1 ;  /* 0xff800000391c7808 */ /* 0x000fe20004800000 */
[----:B------:R-:W1:Y:S01]  /*5100*/  LDSM.16.M88.4 R16, [R95+0xb800] ;  /* 0x00b800005f10783b */ /* 0x000e620000000200 */
[----:B------:R-:W-:-:S02]  /*5110*/  IABS R50, R50 ;  /* 0x0000003200327213 */ /* 0x000fc40000000000 */
[----:B------:R-:W-:Y:S01]  /*5120*/  IABS R49, R49 ;  /* 0x0000003100317213 */ /* 0x000fe20000000000 */
[----:B------:R-:W2:Y:S01]  /*5130*/  MUFU.TANH R12, R12 ;  /* 0x0000000c000c7308 */ /* 0x000ea20000002400 */
[----:B------:R-:W-:Y:S02]  /*5140*/  FSEL R27, R27, -INF , !P3 ;  /* 0xff8000001b1b7808 */ /* 0x000fe40005800000 */
[----:B------:R-:W-:Y:S01]  /*5150*/  FSEL R28, R28, -INF , !P4 ;  /* 0xff8000001c1c7808 */ /* 0x000fe20006000000 */
[----:B------:R-:W-:Y:S01]  /*5160*/  HMMA.16816.F32 R20, R4, R14, R20 ;  /* 0x0000000e0414723c */ /* 0x000fe20000001814 */
[----:B------:R-:W-:Y:S02]  /*5170*/  FSEL R29, R13, -INF , !P0 ;  /* 0xff8000000d1d7808 */ /* 0x000fe40004000000 */
[----:B------:R-:W-:Y:S02]  /*5180*/  ISETP.GT.AND P3, PT, R198, R43, PT ;  /* 0x0000002bc600720c */ /* 0x000fe40003f64270 */
[----:B------:R-:W-:-:S02]  /*5190*/  ISETP.GE.AND P1, PT, R43, R197, PT ;  /* 0x000000c52b00720c */ /* 0x000fc40003f26270 */
[----:B------:R-:W-:Y:S02]  /*51a0*/  ISETP.GE.AND P4, PT, R43, R195, PT ;  /* 0x000000c32b00720c */ /* 0x000fe40003f86270 */
[----:B------:R-:W-:Y:S02]  /*51b0*/  ISETP.GT.AND P0, PT, R196, R43, PT ;  /* 0x0000002bc400720c */ /* 0x000fe40003f04270 */
[----:B------:R-:W-:Y:S02]  /*51c0*/  I2FP.F32.S32 R43, R50 ;  /* 0x00000032002b7245 */ /* 0x000fe40000201400 */
[----:B------:R-:W-:Y:S01]  /*51d0*/  I2FP.F32.S32 R13, R49 ;  /* 0x00000031000d7245 */ /* 0x000fe20000201400 */
[----:B------:R-:W-:Y:S01]  /*51e0*/  FMUL.FTZ R49, R55, UR6 ;  /* 0x0000000637317c20 */ /* 0x000fe20008410000 */
[--C-:B------:R-:W-:Y:S01]  /*51f0*/  IADD3 R51, PT, PT, R192, 0x17, -R41.reuse ;  /* 0x00000017c0337810 */ /* 0x100fe20007ffe829 */
[----:B--2---:R-:W-:Y:S01]  /*5200*/  FFMA.FTZ R50, R43, -UR13, R12 ;  /* 0x8000000d2b327c23 */ /* 0x004fe2000801000c */
[----:B------:R-:W-:Y:S01]  /*5210*/  IADD3 R52, PT, PT, R38, 0x17, -R41 ;  /* 0x0000001726347810 */ /* 0x000fe20007ffe829 */
[----:B------:R-:W-:Y:S01]  /*5220*/  FFMA.FTZ R207, R13, -UR13, R48 ;  /* 0x8000000d0dcf7c23 */ /* 0x000fe20008010030 */
[----:B------:R-:W2:Y:S01]  /*5230*/  MUFU.TANH R43, R53 ;  /* 0x00000035002b7308 */ /* 0x000ea20000002400 */
[----:B------:R-:W3:Y:S01]  /*5240*/  LDSM.16.M88.4 R12, [R93+0xb800] ;  /* 0x00b800005d0c783b */ /* 0x000ee20000000200 */
[----:B------:R-:W-:Y:S01]  /*5250*/  IABS R51, R51 ;  /* 0x0000003300337213 */ /* 0x000fe20000000000 */
[----:B------:R-:W-:Y:S01]  /*5260*/  VIADD R48, R32, 0x21 ;  /* 0x0000002120307836 */ /* 0x000fe20000000000 */
[----:B------:R-:W-:Y:S01]  /*5270*/  FSEL R206, R50, -INF , !P3 ;  /* 0xff80000032ce7808 */ /* 0x000fe20005800000 */
[----:B------:R-:W-:Y:S01]  /*5280*/  FMUL.FTZ R22, R22, UR6 ;  /* 0x0000000616167c20 */ /* 0x000fe20008410000 */
[----:B------:R-:W-:Y:S01]  /*5290*/  IABS R52, R52 ;  /* 0x0000003400347213 */ /* 0x000fe20000000000 */
[----:B------:R-:W-:Y:S01]  /*52a0*/  IMAD.MOV.U32 R50, RZ, RZ, R51 ;  /* 0x000000ffff327224 */ /* 0x000fe200078e0033 */
[----:B------:R-:W4:Y:S01]  /*52b0*/  MUFU.TANH R49, R49 ;  /* 0x0000003100317308 */ /* 0x000f220000002400 */
[----:B------:R-:W-:Y:S01]  /*52c0*/  FSEL R29, R29, -INF , !P5 ;  /* 0xff8000001d1d7808 */ /* 0x000fe20006800000 */
[----:B------:R-:W-:Y:S01]  /*52d0*/  FMUL.FTZ R20, R20, UR6 ;  /* 0x0000000614147c20 */ /* 0x000fe20008410000 */
[----:B------:R-:W-:Y:S01]  /*52e0*/  IMAD.MOV.U32 R51, RZ, RZ, R52 ;  /* 0x000000ffff337224 */ /* 0x000fe200078e0034 */
[----:B------:R-:W-:Y:S01]  /*52f0*/  I2FP.F32.S32 R50, R50 ;  /* 0x0000003200327245 */ /* 0x000fe20000201400 */
[C---:B-1----:R-:W-:Y:S01]  /*5300*/  HMMA.16816.F32 R44, R8.reuse, R16, R44 ;  /* 0x00000010082c723c */ /* 0x042fe2000000182c */
[-C--:B------:R-:W-:Y:S01]  /*5310*/  ISETP.GT.AND P5, PT, R198, R48.reuse, PT ;  /* 0x00000030c600720c */ /* 0x080fe20003fa4270 */
[----:B------:R-:W-:Y:S01]  /*5320*/  VIADD R16, R32, 0x28 ;  /* 0x0000002820107836 */ /* 0x000fe20000000000 */
[----:B------:R-:W-:Y:S01]  /*5330*/  FSEL R206, R206, -INF , !P1 ;  /* 0xff800000cece7808 */ /* 0x000fe20004800000 */
[----:B------:R-:W1:Y:S01]  /*5340*/  MUFU.TANH R22, R22 ;  /* 0x0000001600167308 */ /* 0x000e620000002400 */
[----:B--2---:R-:W-:Y:S01]  /*5350*/  FFMA.FTZ R43, R50, -UR13, R43 ;  /* 0x8000000d322b7c23 */ /* 0x004fe2000801002b */
[----:B------:R-:W-:Y:S01]  /*5360*/  FSEL R207, R207, -INF , !P0 ;  /* 0xff800000cfcf7808 */ /* 0x000fe20004000000 */
[----:B------:R-:W-:Y:S01]  /*5370*/  FMUL.FTZ R21, R21, UR6 ;  /* 0x0000000615157c20 */ /* 0x000fe20008410000 */
[C---:B------:R-:W-:Y:S01]  /*5380*/  ISETP.GE.AND P3, PT, R48.reuse, R197, PT ;  /* 0x000000c53000720c */ /* 0x040fe20003f66270 */
[----:B------:R-:W-:Y:S01]  /*5390*/  FMUL.FTZ R23, R23, UR6 ;  /* 0x0000000617177c20 */ /* 0x000fe20008410000 */
[----:B------:R-:W-:Y:S01]  /*53a0*/  ISETP.GE.AND P1, PT, R48, R195, PT ;  /* 0x000000c33000720c */ /* 0x000fe20003f26270 */
[----:B------:R-:W-:Y:S01]  /*53b0*/  HMMA.16816.F32 R68, R8, R18, R68 ;  /* 0x000000120844723c */ /* 0x000fe20000001844 */
[----:B------:R-:W-:Y:S01]  /*53c0*/  ISETP.GT.AND P0, PT, R196, R48, PT ;  /* 0x00000030c400720c */ /* 0x000fe20003f04270 */
[----:B------:R-:W2:Y:S01]  /*53d0*/  MUFU.TANH R20, R20 ;  /* 0x0000001400147308 */ /* 0x000ea20000002400 */
[----:B------:R-:W-:Y:S01]  /*53e0*/  I2FP.F32.S32 R48, R51 ;  /* 0x0000003300307245 */ /* 0x000fe20000201400 */
[----:B------:R-:W-:Y:S01]  /*53f0*/  VIADD R8, R32, 0x30 ;  /* 0x0000003020087836 */ /* 0x000fe20000000000 */
[----:B------:R-:W-:Y:S01]  /*5400*/  FSEL R210, R43, -INF , !P5 ;  /* 0xff8000002bd27808 */ /* 0x000fe20006800000 */
[----:B------:R-:W-:-:S04]  /*5410*/  DEPBAR.LE SB0, 0x0 ;  /* 0x000080000000791a */ /* 0x000fc80000000000 */
[----:B------:R-:W-:Y:S01]  /*5420*/  IADD3 R43, PT, PT, R38, 0x10, -R41 ;  /* 0x00000010262b7810 */ /* 0x000fe20007ffe829 */
[----:B----4-:R-:W-:Y:S01]  /*5430*/  FFMA.FTZ R48, R48, -UR13, R49 ;  /* 0x8000000d30307c23 */ /* 0x010fe20008010031 */
[----:B------:R-:W-:Y:S01]  /*5440*/  FSEL R207, R207, -INF , !P4 ;  /* 0xff800000cfcf7808 */ /* 0x000fe20006000000 */
[----:B------:R-:W4:Y:S01]  /*5450*/  MUFU.TANH R21, R21 ;  /* 0x0000001500157308 */ /* 0x000f220000002400 */
[----:B------:R-:W-:Y:S02]  /*5460*/  IABS R43, R43 ;  /* 0x0000002b002b7213 */ /* 0x000fe40000000000 */
[----:B------:R-:W-:Y:S01]  /*5470*/  FSEL R210, R210, -INF , !P3 ;  /* 0xff800000d2d27808 */ /* 0x000fe20005800000 */
[----:B---3--:R-:W-:Y:S01]  /*5480*/  HMMA.16816.F32 R44, R4, R12, R44 ;  /* 0x0000000c042c723c */ /* 0x008fe2000000182c */
[----:B------:R-:W-:Y:S01]  /*5490*/  FSEL R191, R48, -INF , !P0 ;  /* 0xff80000030bf7808 */ /* 0x000fe20004000000 */
[----:B------:R-:W-:Y:S01]  /*54a0*/  VIADD R12, R32, 0x29 ;  /* 0x00000029200c7836 */ /* 0x000fe20000000000 */
[----:B------:R-:W-:-:S02]  /*54b0*/  ISETP.GT.AND P4, PT, R198, R16, PT ;  /* 0x00000010c600720c */ /* 0x000fc40003f84270 */
[C---:B------:R-:W-:Y:S02]  /*54c0*/  ISETP.GE.AND P5, PT, R16.reuse, R197, PT ;  /* 0x000000c51000720c */ /* 0x040fe40003fa6270 */
[----:B------:R-:W-:Y:S01]  /*54d0*/  ISETP.GE.AND P3, PT, R16, R195, PT ;  /* 0x000000c31000720c */ /* 0x000fe20003f66270 */
[----:B------:R-:W-:Y:S01]  /*54e0*/  HMMA.16816.F32 R68, R4, R14, R68 ;  /* 0x0000000e0444723c */ /* 0x000fe20000001844 */
[----:B------:R-:W-:Y:S01]  /*54f0*/  ISETP.GT.AND P0, PT, R196, R16, PT ;  /* 0x00000010c400720c */ /* 0x000fe20003f04270 */
[----:B------:R-:W-:Y:S01]  /*5500*/  IMAD.MOV.U32 R16, RZ, RZ, R43 ;  /* 0x000000ffff107224 */ /* 0x000fe200078e002b */
[----:B------:R-:W-:Y:S01]  /*5510*/  IADD3 R17, PT, PT, R192, 0x10, -R41 ;  /* 0x00000010c0117810 */ /* 0x000fe20007ffe829 */
[C---:B------:R-:W-:Y:S01]  /*5520*/  VIADD R4, R32.reuse, 0x31 ;  /* 0x0000003120047836 */ /* 0x040fe20000000000 */
[----:B------:R-:W-:Y:S01]  /*5530*/  FSEL R191, R191, -INF , !P1 ;  /* 0xff800000bfbf7808 */ /* 0x000fe20004800000 */
[----:B------:R-:W-:Y:S01]  /*5540*/  VIADD R32, R32, 0x39 ;  /* 0x0000003920207836 */ /* 0x000fe20000000000 */
[----:B------:R-:W-:-:S02]  /*5550*/  IABS R17, R17 ;  /* 0x0000001100117213 */ /* 0x000fc40000000000 */
[----:B------:R-:W-:Y:S02]  /*5560*/  I2FP.F32.S32 R13, R16 ;  /* 0x00000010000d7245 */ /* 0x000fe40000201400 */
[----:B------:R-:W-:Y:S01]  /*5570*/  I2FP.F32.S32 R17, R17 ;  /* 0x0000001100117245 */ /* 0x000fe20000201400 */
[----:B------:R-:W-:Y:S01]  /*5580*/  FMUL.FTZ R44, R44, UR6 ;  /* 0x000000062c2c7c20 */ /* 0x000fe20008410000 */
[--C-:B------:R-:W-:Y:S01]  /*5590*/  IADD3 R16, PT, PT, R192, 0xf, -R41.reuse ;  /* 0x0000000fc0107810 */ /* 0x100fe20007ffe829 */
[----:B-1----:R-:W-:Y:S01]  /*55a0*/  FFMA.FTZ R22, R13, -UR13, R22 ;  /* 0x8000000d0d167c23 */ /* 0x002fe20008010016 */
[----:B------:R-:W-:Y:S01]  /*55b0*/  ISETP.GT.AND P1, PT, R198, R12, PT ;  /* 0x0000000cc600720c */ /* 0x000fe20003f24270 */
[----:B------:R-:W1:Y:S01]  /*55c0*/  MUFU.TANH R13, R23 ;  /* 0x00000017000d7308 */ /* 0x000e620000002400 */
[----:B--2---:R-:W-:Y:S01]  /*55d0*/  FFMA.FTZ R17, R17, -UR13, R20 ;  /* 0x8000000d11117c23 */ /* 0x004fe20008010014 */
[----:B------:R-:W-:Y:S01]  /*55e0*/  IADD3 R20, PT, PT, R38, 0xf, -R41 ;  /* 0x0000000f26147810 */ /* 0x000fe20007ffe829 */
[----:B------:R-:W-:Y:S01]  /*55f0*/  FMUL.FTZ R10, R46, UR6 ;  /* 0x000000062e0a7c20 */ /* 0x000fe20008410000 */
[----:B------:R-:W-:Y:S01]  /*5600*/  IABS R16, R16 ;  /* 0x0000001000107213 */ /* 0x000fe20000000000 */
[----:B------:R-:W-:Y:S01]  /*5610*/  FMUL.FTZ R5, R45, UR6 ;  /* 0x000000062d057c20 */ /* 0x000fe20008410000 */
[----:B------:R-:W-:Y:S01]  /*5620*/  FSEL R194, R17, -INF , !P4 ;  /* 0xff80000011c27808 */ /* 0x000fe20006000000 */
[----:B------:R-:W-:Y:S01]  /*5630*/  FMUL.FTZ R47, R47, UR6 ;  /* 0x000000062f2f7c20 */ /* 0x000fe20008410000 */
[----:B------:R-:W-:Y:S01]  /*5640*/  IABS R17, R20 ;  /* 0x0000001400117213 */ /* 0x000fe20000000000 */
[----:B------:R-:W2:Y:S01]  /*5650*/  MUFU.TANH R44, R44 ;  /* 0x0000002c002c7308 */ /* 0x000ea20000002400 */
[----:B------:R-:W-:Y:S01]  /*5660*/  I2FP.F32.S32 R16, R16 ;  /* 0x0000001000107245 */ /* 0x000fe20000201400 */
[----:B------:R-:W-:Y:S01]  /*5670*/  FMUL.FTZ R70, R70, UR6 ;  /* 0x0000000646467c20 */ /* 0x000fe20008410000 */
[----:B------:R-:W-:Y:S01]  /*5680*/  FSEL R194, R194, -INF , !P5 ;  /* 0xff800000c2c27808 */ /* 0x000fe20006800000 */
[----:B------:R-:W-:Y:S01]  /*5690*/  FMUL.FTZ R68, R68, UR6 ;  /* 0x0000000644447c20 */ /* 0x000fe20008410000 */
[----:B------:R-:W-:Y:S01]  /*56a0*/  FSEL R133, R22, -INF , !P0 ;  /* 0xff80000016857808 */ /* 0x000fe20004000000 */
[----:B----4-:R-:W-:Y:S01]  /*56b0*/  FFMA.FTZ R16, R16, -UR13, R21 ;  /* 0x8000000d10107c23 */ /* 0x010fe20008010015 */
[C---:B------:R-:W-:Y:S01]  /*56c0*/  ISETP.GE.AND P4, PT, R12.reuse, R197, PT ;  /* 0x000000c50c00720c */ /* 0x040fe20003f86270 */
[----:B------:R-:W3:Y:S01]  /*56d0*/  MUFU.TANH R10, R10 ;  /* 0x0000000a000a7308 */ /* 0x000ee20000002400 */
[----:B------:R-:W-:Y:S01]  /*56e0*/  ISETP.GE.AND P5, PT, R12, R195, PT ;  /* 0x000000c30c00720c */ /* 0x000fe20003fa6270 */
[----:B------:R-:W-:Y:S01]  /*56f0*/  FMUL.FTZ R69, R69, UR6 ;  /* 0x0000000645457c20 */ /* 0x000fe20008410000 */
[----:B------:R-:W-:Y:S01]  /*5700*/  ISETP.GT.AND P0, PT, R196, R12, PT ;  /* 0x0000000cc400720c */ /* 0x000fe20003f04270 */
[----:B------:R-:W-:Y:S01]  /*5710*/  FMUL.FTZ R71, R71, UR6 ;  /* 0x0000000647477c20 */ /* 0x000fe20008410000 */
[----:B------:R-:W-:-:S02]  /*5720*/  I2FP.F32.S32 R12, R17 ;  /* 0x00000011000c7245 */ /* 0x000fc40000201400 */
[----:B------:R-:W-:Y:S01]  /*5730*/  IADD3 R11, PT, PT, R38, 0x8, -R41 ;  /* 0x00000008260b7810 */ /* 0x000fe20007ffe829 */
[----:B------:R-:W4:Y:S01]  /*5740*/  MUFU.TANH R5, R5 ;  /* 0x0000000500057308 */ /* 0x000f220000002400 */
[----:B------:R-:W-:Y:S01]  /*5750*/  FSEL R16, R16, -INF , !P1 ;  /* 0xff80000010107808 */ /* 0x000fe20004800000 */
[----:B-1----:R-:W-:Y:S01]  /*5760*/  FFMA.FTZ R12, R12, -UR13, R13 ;  /* 0x8000000d0c0c7c23 */ /* 0x002fe2000801000d */
[----:B------:R-:W-:Y:S02]  /*5770*/  IABS R11, R11 ;  /* 0x0000000b000b7213 */ /* 0x000fe40000000000 */
[----:B------:R-:W-:Y:S02]  /*5780*/  IADD3 R9, PT, PT, R192, 0x8, -R41 ;  /* 0x00000008c0097810 */ /* 0x000fe40007ffe829 */
[----:B------:R-:W-:Y:S01]  /*5790*/  FSEL R133, R133, -INF , !P3 ;  /* 0xff80000085857808 */ /* 0x000fe20005800000 */
[----:B------:R-:W1:Y:S01]  /*57a0*/  MUFU.TANH R47, R47 ;  /* 0x0000002f002f7308 */ /* 0x000e620000002400 */
[----:B------:R-:W-:-:S02]  /*57b0*/  FSEL R190, R16, -INF , !P4 ;  /* 0xff80000010be7808 */ /* 0x000fc40006000000 */
[----:B------:R-:W-:Y:S02]  /*57c0*/  FSEL R201, R12, -INF , !P0 ;  /* 0xff8000000cc97808 */ /* 0x000fe40004000000 */
[-C--:B------:R-:W-:Y:S02]  /*57d0*/  ISETP.GT.AND P3, PT, R198, R8.reuse, PT ;  /* 0x00000008c600720c */ /* 0x080fe40003f64270 */
[C---:B------:R-:W-:Y:S01]  /*57e0*/  ISETP.GE.AND P1, PT, R8.reuse, R197, PT ;  /* 0x000000c50800720c */ /* 0x040fe20003f26270 */
[----:B------:R-:W5:Y:S01]  /*57f0*/  MUFU.TANH R70, R70 ;  /* 0x0000004600467308 */ /* 0x000f620000002400 */
[----:B------:R-:W-:Y:S01]  /*5800*/  ISETP.GE.AND P4, PT, R8, R195, PT ;  /* 0x000000c30800720c */ /* 0x000fe20003f86270 */
[----:B------:R-:W-:Y:S01]  /*5810*/  BAR.SYNC.DEFER_BLOCKING 0x0 ;  /* 0x0000000000007b1d */ /* 0x000fe20000010000 */
[----:B------:R-:W-:Y:S01]  /*5820*/  ISETP.GT.AND P0, PT, R196, R8, PT ;  /* 0x00000008c400720c */ /* 0x000fe20003f04270 */
[----:B------:R-:W-:Y:S01]  /*5830*/  IMAD.MOV.U32 R8, RZ, RZ, R11 ;  /* 0x000000ffff087224 */ /* 0x000fe200078e000b */
[----:B------:R-:W-:-:S02]  /*5840*/  IABS R9, R9 ;  /* 0x0000000900097213 */ /* 0x000fc40000000000 */
[--C-:B------:R-:W-:Y:S01]  /*5850*/  IADD3 R6, PT, PT, R38, 0x7, -R41.reuse ;  /* 0x0000000726067810 */ /* 0x100fe20007ffe829 */
[----:B------:R-:W5:Y:S01]  /*5860*/  MUFU.TANH R68, R68 ;  /* 0x0000004400447308 */ /* 0x000f620000002400 */
[----:B------:R-:W-:Y:S02]  /*5870*/  I2FP.F32.S32 R9, R9 ;  /* 0x0000000900097245 */ /* 0x000fe40000201400 */
[----:B------:R-:W-:Y:S02]  /*5880*/  I2FP.F32.S32 R7, R8 ;  /* 0x0000000800077245 */ /* 0x000fe40000201400 */
[----:B------:R-:W-:Y:S01]  /*5890*/  IADD3 R8, PT, PT, R192, 0x7, -R41 ;  /* 0x00000007c0087810 */ /* 0x000fe20007ffe829 */
[----:B--2---:R-:W-:Y:S01]  /*58a0*/  FFMA.FTZ R9, R9, -UR13, R44 ;  /* 0x8000000d09097c23 */ /* 0x004fe2000801002c */
[----:B------:R-:W-:Y:S01]  /*58b0*/  FSEL R201, R201, -INF , !P5 ;  /* 0xff800000c9c97808 */ /* 0x000fe20006800000 */
[----:B---3--:R-:W-:Y:S01]  /*58c0*/  FFMA.FTZ R7, R7, -UR13, R10 ;  /* 0x8000000d07077c23 */ /* 0x008fe2000801000a */
[----:B------:R-:W-:Y:S01]  /*58d0*/  IABS R8, R8 ;  /* 0x0000000800087213 */ /* 0x000fe20000000000 */
[----:B------:R-:W2:Y:S01]  /*58e0*/  MUFU.TANH R69, R69 ;  /* 0x0000004500457308 */ /* 0x000ea20000002400 */
[----:B------:R-:W-:-:S02]  /*58f0*/  FSEL R9, R9, -INF , !P3 ;  /* 0xff80000009097808 */ /* 0x000fc40005800000 */
[----:B------:R-:W-:Y:S02]  /*5900*/  I2FP.F32.S32 R8, R8 ;  /* 0x0000000800087245 */ /* 0x000fe40000201400 */
[----:B------:R-:W-:Y:S02]  /*5910*/  FSEL R188, R9, -INF , !P1 ;  /* 0xff80000009bc7808 */ /* 0x000fe40004800000 */
[----:B------:R-:W-:Y:S01]  /*5920*/  FSEL R7, R7, -INF , !P0 ;  /* 0xff80000007077808 */ /* 0x000fe20004000000 */
[----:B----4-:R-:W-:Y:S01]  /*5930*/  FFMA.FTZ R5, R8, -UR13, R5 ;  /* 0x8000000d08057c23 */ /* 0x010fe20008010005 */
[----:B------:R-:W-:Y:S01]  /*5940*/  ISETP.GT.AND P5, PT, R198, R4, PT ;  /* 0x00000004c600720c */ /* 0x000fe20003fa4270 */
[----:B------:R-:W3:Y:S01]  /*5950*/  MUFU.TANH R71, R71 ;  /* 0x0000004700477308 */ /* 0x000ee20000002400 */
[C---:B------:R-:W-:Y:S02]  /*5960*/  ISETP.GE.AND P3, PT, R4.reuse, R197, PT ;  /* 0x000000c50400720c */ /* 0x040fe40003f66270 */
[----:B------:R-:W-:-:S02]  /*5970*/  ISETP.GE.AND P1, PT, R4, R195, PT ;  /* 0x000000c30400720c */ /* 0x000fc40003f26270 */
[----:B------:R-:W-:Y:S01]  /*5980*/  ISETP.GT.AND P0, PT, R196, R4, PT ;  /* 0x00000004c400720c */ /* 0x000fe20003f04270 */
[--C-:B------:R-:W-:Y:S01]  /*5990*/  IMAD.IADD R4, R38, 0x1, -R41.reuse ;  /* 0x0000000126047824 */ /* 0x100fe200078e0a29 */
[----:B------:R-:W-:Y:S02]  /*59a0*/  IABS R6, R6 ;  /* 0x0000000600067213 */ /* 0x000fe40000000000 */
[----:B------:R-:W-:Y:S01]  /*59b0*/  FSEL R177, R7, -INF , !P4 ;  /* 0xff80000007b17808 */ /* 0x000fe20006000000 */
[--C-:B------:R-:W-:Y:S01]  /*59c0*/  IMAD.IADD R7, R192, 0x1, -R41.reuse ;  /* 0x00000001c0077824 */ /* 0x100fe200078e0a29 */
[----:B------:R-:W-:Y:S02]  /*59d0*/  I2FP.F32.S32 R6, R6 ;  /* 0x0000000600067245 */ /* 0x000fe40000201400 */
[----:B------:R-:W-:Y:S02]  /*59e0*/  IADD3 R38, PT, PT, R38, -0x1, -R41 ;  /* 0xffffffff26267810 */ /* 0x000fe40007ffe829 */
[----:B------:R-:W-:Y:S01]  /*59f0*/  FSEL R5, R5, -INF , !P5 ;  /* 0xff80000005057808 */ /* 0x000fe20006800000 */
[----:B-1----:R-:W-:Y:S01]  /*5a00*/  FFMA.FTZ R6, R6, -UR13, R47 ;  /* 0x8000000d06067c23 */ /* 0x002fe2000801002f */
[----:B------:R-:W-:-:S02]  /*5a10*/  IADD3 R41, PT, PT, R192, -0x1, -R41 ;  /* 0xffffffffc0297810 */ /* 0x000fc40007ffe829 */
[----:B------:R-:W-:Y:S02]  /*5a20*/  IABS R4, R4 ;  /* 0x0000000400047213 */ /* 0x000fe40000000000 */
[----:B------:R-:W-:Y:S02]  /*5a30*/  FSEL R180, R5, -INF , !P3 ;  /* 0xff80000005b47808 */ /* 0x000fe40005800000 */
[----:B------:R-:W-:Y:S02]  /*5a40*/  IABS R7, R7 ;  /* 0x0000000700077213 */ /* 0x000fe40000000000 */
[----:B------:R-:W-:Y:S02]  /*5a50*/  IABS R41, R41 ;  /* 0x0000002900297213 */ /* 0x000fe40000000000 */
[----:B------:R-:W-:Y:S02]  /*5a60*/  I2FP.F32.S32 R5, R4 ;  /* 0x0000000400057245 */ /* 0x000fe40000201400 */
[----:B------:R-:W-:-:S02]  /*5a70*/  IABS R38, R38 ;  /* 0x0000002600267213 */ /* 0x000fc40000000000 */
[----:B------:R-:W-:Y:S01]  /*5a80*/  I2FP.F32.S32 R7, R7 ;  /* 0x0000000700077245 */ /* 0x000fe20000201400 */
[----:B-----5:R-:W-:Y:S01]  /*5a90*/  FFMA.FTZ R5, R5, -UR13, R70 ;  /* 0x8000000d05057c23 */ /* 0x020fe20008010046 */
[----:B------:R-:W-:Y:S02]  /*5aa0*/  I2FP.F32.S32 R8, R41 ;  /* 0x0000002900087245 */ /* 0x000fe40000201400 */
[----:B------:R-:W-:Y:S01]  /*5ab0*/  FSEL R6, R6, -INF , !P0 ;  /* 0xff80000006067808 */ /* 0x000fe20004000000 */
[----:B------:R-:W-:Y:S01]  /*5ac0*/  FFMA.FTZ R7, R7, -UR13, R68 ;  /* 0x8000000d07077c23 */ /* 0x000fe20008010044 */
[----:B------:R-:W-:Y:S01]  /*5ad0*/  I2FP.F32.S32 R38, R38 ;  /* 0x0000002600267245 */ /* 0x000fe20000201400 */
[----:B--2---:R-:W-:Y:S01]  /*5ae0*/  FFMA.FTZ R8, R8, -UR13, R69 ;  /* 0x8000000d08087c23 */ /* 0x004fe20008010045 */
[-C--:B------:R-:W-:Y:S02]  /*5af0*/  ISETP.GT.AND P0, PT, R196, R40.reuse, PT ;  /* 0x00000028c400720c */ /* 0x080fe40003f04270 */
[----:B------:R-:W-:Y:S01]  /*5b00*/  FSEL R175, R6, -INF , !P1 ;  /* 0xff80000006af7808 */ /* 0x000fe20004800000 */
[----:B---3--:R-:W-:Y:S01]  /*5b10*/  FFMA.FTZ R38, R38, -UR13, R71 ;  /* 0x8000000d26267c23 */ /* 0x008fe20008010047 */
[----:B------:R-:W-:-:S02]  /*5b20*/  ISETP.GT.AND P4, PT, R198, R40, PT ;  /* 0x00000028c600720c */ /* 0x000fc40003f84270 */
[-C--:B------:R-:W-:Y:S02]  /*5b30*/  ISETP.GT.AND P1, PT, R198, R32.reuse, PT ;  /* 0x00000020c600720c */ /* 0x080fe40003f24270 */
[----:B------:R-:W-:Y:S02]  /*5b40*/  FSEL R5, R5, -INF , !P0 ;  /* 0xff80000005057808 */ /* 0x000fe40004000000 */
[----:B------:R-:W-:Y:S02]  /*5b50*/  ISETP.GT.AND P0, PT, R196, R32, PT ;  /* 0x00000020c400720c */ /* 0x000fe40003f04270 */
[----:B------:R-:W-:Y:S02]  /*5b60*/  FSEL R7, R7, -INF , !P4 ;  /* 0xff80000007077808 */ /* 0x000fe40006000000 */
[----:B------:R-:W-:Y:S02]  /*5b70*/  FSEL R8, R8, -INF , !P1 ;  /* 0xff80000008087808 */ /* 0x000fe40004800000 */
[----:B------:R-:W-:-:S02]  /*5b80*/  ISETP.GE.AND P5, PT, R40, R197, PT ;  /* 0x000000c52800720c */ /* 0x000fc40003fa6270 */
[----:B------:R-:W-:Y:S02]  /*5b90*/  ISETP.GE.AND P3, PT, R40, R195, PT ;  /* 0x000000c32800720c */ /* 0x000fe40003f66270 */
[C---:B------:R-:W-:Y:S02]  /*5ba0*/  ISETP.GE.AND P4, PT, R32.reuse, R197, PT ;  /* 0x000000c52000720c */ /* 0x040fe40003f86270 */
[----:B------:R-:W-:Y:S02]  /*5bb0*/  ISETP.GE.AND P1, PT, R32, R195, PT ;  /* 0x000000c32000720c */ /* 0x000fe40003f26270 */
[----:B------:R-:W-:Y:S02]  /*5bc0*/  FSEL R38, R38, -INF , !P0 ;  /* 0xff80000026267808 */ /* 0x000fe40004000000 */
[----:B------:R-:W-:Y:S02]  /*5bd0*/  FSEL R178, R7, -INF , !P5 ;  /* 0xff80000007b27808 */ /* 0x000fe40006800000 */
[----:B------:R-:W-:-:S02]  /*5be0*/  FSEL R173, R5, -INF , !P3 ;  /* 0xff80000005ad7808 */ /* 0x000fc40005800000 */
        /* <DEDUP_REMOVED lines=14> */
.L_x_5114:
        /* <DEDUP_REMOVED lines=61> */
.L_x_5115:
        /* <DEDUP_REMOVED lines=15> */
[--C-:B------:R-:W-:Y:S01]  /*6190*/  @!P4 IMAD.MOV.U32 R9, RZ, RZ, R199.reuse ;  /* 0x000000ffff09c224 */ /* 0x100fe200078e00c7 */
[----:B------:R-:W-:Y:S01]  /*61a0*/  @!P3 MOV R10, R200 ;  /* 0x000000c8000ab202 */ /* 0x000fe20000000f00 */
        /* <DEDUP_REMOVED lines=11> */
[----:B-1----:R-:W-:Y:S01]  /*6260*/  @!P1 IMAD.MOV.U32 R8, RZ, RZ, R200 ;  /* 0x000000ffff089224 */ /* 0x002fe200078e00c8 */
[----:B------:R-:W-:-:S05]  /*6270*/  @!P1 MOV R9, R199 ;  /* 0x000000c700099202 */ /* 0x000fca0000000f00 */
        /* <DEDUP_REMOVED lines=51> */
.L_x_5113:
[----:B--2---:R-:W-:Y:S01]  /*65b0*/  FMNMX3.FTZ R5, R36, R34, R64, !PT ;  /* 0x0000002224057276 */ /* 0x004fe20007810040 */
        /* <DEDUP_REMOVED lines=68> */
[--C-:B------:R-:W-:Y:S01]  /*6a00*/  FFMA.FTZ R149, R29, UR4, -R174.reuse ;  /* 0x000000041d957c23 */ /* 0x100fe200080108ae */
[----:B------:R-:W3:Y:S01]  /*6a10*/  LDSM.16.MT88.4 R20, [R169+0xe800] ;  /* 0x00e80000a914783b */ /* 0x000ee20000004200 */
[----:B------:R-:W4:Y:S01]  /*6a20*/  MUFU.EX2 R163, R163 ;  /* 0x000000a300a37308 */ /* 0x000f220000000800 */
[----:B------:R-:W-:Y:S01]  /*6a30*/  FFMA.FTZ R173, R173, UR4, -R174 ;  /* 0x00000004adad7c23 */ /* 0x000fe200080108ae */
[--C-:B------:R-:W-:Y:S01]  /*6a40*/  FFMA.FTZ R215, R176, UR4, -R179.reuse ;  /* 0x00000004b0d77c23 */ /* 0x100fe200080108b3 */
[----:B------:R-:W3:Y:S01]  /*6a50*/  LDSM.16.MT88.4 R152, [R204+0xc800] ;  /* 0x00c80000cc98783b */ /* 0x000ee20000004200 */
[----:B------:R-:W-:Y:S01]  /*6a60*/  MUFU.EX2 R170, R170 ;  /* 0x000000aa00aa7308 */ /* 0x000fe20000000800 */
[----:B------:R-:W-:Y:S01]  /*6a70*/  FFMA.FTZ R188, R188, UR4, -R179 ;  /* 0x00000004bcbc7c23 */ /* 0x000fe200080108b3 */
[----:B--2---:R-:W-:Y:S01]  /*6a80*/  F2FP.F16.F32.PACK_AB R96, R167, R172 ;  /* 0x000000aca760723e */ /* 0x004fe200000000ff */
[----:B------:R-:W2:Y:S01]  /*6a90*/  LDSM.16.MT88.4 R144, [R204+0xe800] ;  /* 0x00e80000cc90783b */ /* 0x000ea20000004200 */
[----:B------:R-:W5:Y:S01]  /*6aa0*/  MUFU.EX2 R165, R165 ;  /* 0x000000a500a57308 */ /* 0x000f620000000800 */
[----:B------:R-:W-:-:S02]  /*6ab0*/  FADD.FTZ R167, R172, R167 ;  /* 0x000000a7aca77221 */ /* 0x000fc40000010000 */
[----:B------:R-:W-:Y:S01]  /*6ac0*/  LDSM.16.MT88.4 R28, [R189+0xc800] ;  /* 0x00c80000bd1c783b */ /* 0x000fe20000004200 */
[----:B------:R-:W-:Y:S01]  /*6ad0*/  MUFU.EX2 R166, R166 ;  /* 0x000000a600a67308 */ /* 0x000fe20000000800 */
[C---:B----4-:R-:W-:Y:S02]  /*6ae0*/  F2FP.F16.F32.PACK_AB R98, R163.reuse, R168 ;  /* 0x000000a8a362723e */ /* 0x050fe400000000ff */
[----:B------:R-:W-:Y:S01]  /*6af0*/  LDSM.16.MT88.4 R32, [R211+0xc800] ;  /* 0x00c80000d320783b */ /* 0x000fe20000004200 */
[----:B------:R-:W4:Y:S01]  /*6b00*/  MUFU.EX2 R161, R161 ;  /* 0x000000a100a17308 */ /* 0x000f220000000800 */
[----:B------:R-:W-:Y:S02]  /*6b10*/  FADD.FTZ R168, R168, R167 ;  /* 0x000000a7a8a87221 */ /* 0x000fe40000010000 */
[----:B------:R-:W-:Y:S01]  /*6b20*/  LDSM.16.MT88.4 R12, [R189+0xe800] ;  /* 0x00e80000bd0c783b */ /* 0x000fe20000004200 */
[----:B------:R-:W-:Y:S01]  /*6b30*/  MUFU.EX2 R164, R164 ;  /* 0x000000a400a47308 */ /* 0x000fe20000000800 */
[----:B------:R-:W-:Y:S01]  /*6b40*/  FADD.FTZ R163, R163, R168 ;  /* 0x000000a8a3a37221 */ /* 0x000fe20000010000 */
[----:B-----5:R-:W-:Y:S01]  /*6b50*/  F2FP.F16.F32.PACK_AB R97, R165, R170 ;  /* 0x000000aaa561723e */ /* 0x020fe200000000ff */
[----:B------:R-:W-:Y:S01]  /*6b60*/  LDSM.16.MT88.4 R136, [R169+0xc800] ;  /* 0x00c80000a988783b */ /* 0x000fe20000004200 */
[----:B------:R-:W5:Y:S01]  /*6b70*/  MUFU.EX2 R159, R159 ;  /* 0x0000009f009f7308 */ /* 0x000f620000000800 */
[----:B------:R-:W-:-:S02]  /*6b80*/  FADD.FTZ R165, R170, R165 ;  /* 0x000000a5aaa57221 */ /* 0x000fc40000010000 */
[----:B------:R-:W-:Y:S01]  /*6b90*/  LDSM.16.MT88.4 R140, [R204+0x10800] ;  /* 0x01080000cc8c783b */ /* 0x000fe20000004200 */
[----:B------:R-:W-:Y:S01]  /*6ba0*/  MUFU.EX2 R160, R160 ;  /* 0x000000a000a07308 */ /* 0x000fe20000000800 */
[----:B----4-:R-:W-:Y:S02]  /*6bb0*/  F2FP.F16.F32.PACK_AB R99, R161, R166 ;  /* 0x000000a6a163723e */ /* 0x010fe400000000ff */
[----:B------:R-:W-:Y:S01]  /*6bc0*/  LDSM.16.MT88.4 R24, [R211+0x10800] ;  /* 0x01080000d318783b */ /* 0x000fe20000004200 */
[----:B------:R-:W-:Y:S01]  /*6bd0*/  MUFU.EX2 R151, R151 ;  /* 0x0000009700977308 */ /* 0x000fe20000000800 */
[----:B------:R-:W-:-:S03]  /*6be0*/  FADD.FTZ R166, R166, R165 ;  /* 0x000000a5a6a67221 */ /* 0x000fc60000010000 */
[----:B------:R-:W-:Y:S01]  /*6bf0*/  MUFU.EX2 R162, R162 ;  /* 0x000000a200a27308 */ /* 0x000fe20000000800 */
[C---:B------:R-:W-:Y:S01]  /*6c00*/  HMMA.16816.F32 R52, R96.reuse, R56, RZ ;  /* 0x000000386034723c */ /* 0x040fe200000018ff */
[----:B------:R-:W-:Y:S02]  /*6c10*/  FADD.FTZ R161, R161, R166 ;  /* 0x000000a6a1a17221 */ /* 0x000fe40000010000 */
        /* <DEDUP_REMOVED lines=48> */
[----:B------:R-:W-:-:S05]  /*6f20*/  FFMA.FTZ R152, R201, UR4, -R174 ;  /* 0x00000004c9987c23 */ /* 0x000fca00080108ae */
        /* <DEDUP_REMOVED lines=8> */
[C---:B--2---:R-:W-:Y:S01]  /*6fb0*/  HMMA.16816.F32 R44, R4.reuse, R144, R44 ;  /* 0x00000090042c723c */ /* 0x044fe2000000182c */
        /* <DEDUP_REMOVED lines=34> */
[----:B------:R2:W-:Y:S01]  /*71e0*/  LDSM.16.MT88.4 R24, [R189+0xf000] ;  /* 0x00f00000bd18783b */ /* 0x0005e20000004200 */
        /* <DEDUP_REMOVED lines=8> */
[----:B------:R-:W-:Y:S01]  /*7270*/  HMMA.16816.F32 R100, R4, R10, R100 ;  /* 0x0000000a0464723c */ /* 0x000fe20000001864 */
[----:B------:R-:W1:Y:S01]  /*7280*/  LDSM.16.MT88.4 R8, [R169+0x11000] ;  /* 0x01100000a908783b */ /* 0x000e620000004200 */
[----:B--2---:R-:W-:-:S06]  /*7290*/  IADD3 R189, PT, PT, R156, R169, RZ ;  /* 0x000000a99cbd7210 */ /* 0x004fcc0007ffe0ff */
        /* <DEDUP_REMOVED lines=161> */
.L_x_5117:
[----:B------:R-:W-:Y:S01]  /*7cb0*/  UMOV UR7, URZ ;  /* 0x000000ff00077c82 */ /* 0x000fe20008000000 */
[----:B------:R-:W-:Y:S01]  /*7cc0*/  USHF.L.U32 UR6, UR10, 0x6, URZ ;  /* 0x000000060a067899 */ /* 0x000fe200080006ff */
[----:B------:R-:W-:-:S05]  /*7cd0*/  IADD3 R5, P0, PT, RZ, -UR7, RZ ;  /* 0x80000007ff057c10 */ /* 0x000fca000ff1e0ff */
[----:B------:R-:W-:-:S05]  /*7ce0*/  IMAD.X R4, RZ, RZ, ~UR6, P0 ;  /* 0x80000006ff047e24 */ /* 0x000fca00080e06ff */
[----:B------:R-:W-:-:S04]  /*7cf0*/  SHF.R.S64 R5, R5, 0x1f, R4 ;  /* 0x0000001f05057819 */ /* 0x000fc80000001004 */
[----:B------:R-:W-:-:S04]  /*7d00*/  IADD3 R202, P0, PT, R5, R202, RZ ;  /* 0x000000ca05ca7210 */ /* 0x000fc80007f1e0ff */
[----:B------:R-:W-:-:S09]  /*7d10*/  LEA.HI.X.SX32 R203, R4, R203, 0x1, P0 ;  /* 0x000000cb04cb7211 */ /* 0x000fd200000f0eff */
.L_x_5118:
        /* <DEDUP_REMOVED lines=11> */
[----:B------:R-:W-:Y:S01]  /*7dd0*/  VIADD R180, R193, UR5 ;  /* 0x00000005c1b47c36 */ /* 0x000fe20008000000 */
[--C-:B------:R-:W-:Y:S01]  /*7de0*/  LEA.HI.X R9, R4, R203, R150.reuse, 0x5, P0 ;  /* 0x000000cb04097211 */ /* 0x100fe200000f2c96 */
[----:B------:R-:W-:Y:S01]  /*7df0*/  VIADD R220, R192, 0x8 ;  /* 0x00000008c0dc7836 */ /* 0x000fe20000000000 */
[----:B------:R-:W-:Y:S01]  /*7e00*/  SHF.L.U64.HI R7, R7, 0x5, R150 ;  /* 0x0000000507077819 */ /* 0x000fe20000010296 */
[----:B------:R-:W-:Y:S01]  /*7e10*/  UIADD3 UR10, UPT, UPT, UR18, -0x2, URZ ;  /* 0xfffffffe120a7890 */ /* 0x000fe2000fffe0ff */
[----:B------:R-:W-:-:S02]  /*7e20*/  IADD3 R10, P0, PT, R8, UR7, RZ ;  /* 0x00000007080a7c10 */ /* 0x000fc4000ff1e0ff */
[----:B--2---:R-:W-:Y:S01]  /*7e30*/  ISETP.GE.AND P4, PT, R184, UR6, PT ;  /* 0x00000006b8007c0c */ /* 0x004fe2000bf86270 */
[----:B------:R-:W-:Y:S01]  /*7e40*/  UISETP.GT.U32.AND UP0, UPT, UR10, UR16, UPT ;  /* 0x000000100a00728c */ /* 0x000fe2000bf04070 */
[----:B------:R-:W-:Y:S01]  /*7e50*/  ISETP.GE.AND P3, PT, R214, UR6, PT ;  /* 0x00000006d6007c0c */ /* 0x000fe2000bf66270 */
[----:B------:R-:W-:Y:S01]  /*7e60*/  IMAD.X R11, R7, 0x1, R9, P0 ;  /* 0x00000001070b7824 */ /* 0x000fe200000e0609 */
[----:B------:R-:W-:Y:S01]  /*7e70*/  ISETP.GE.AND P1, PT, R212, UR6, PT ;  /* 0x00000006d4007c0c */ /* 0x000fe2000bf26270 */
[----:B------:R-:W2:Y:S01]  /*7e80*/  LDCU UR6, c[0x0][0x50c] ;  /* 0x0000a180ff0677ac */ /* 0x000ea20008000800 */
[----:B------:R-:W-:Y:S02]  /*7e90*/  LOP3.LUT R6, R183, 0x200, R182, 0xf8, !PT ;  /* 0x00000200b7067812 */ /* 0x000fe400078ef8b6 */
[----:B------:R-:W-:Y:S02]  /*7ea0*/  LOP3.LUT R5, R2, R187, RZ, 0x3c, !PT ;  /* 0x000000bb02057212 */ /* 0x000fe400078e3cff */
[----:B------:R-:W-:-:S02]  /*7eb0*/  SEL R169, R169, 0xffffffe0, !P6 ;  /* 0xffffffe0a9a97807 */ /* 0x000fc40007000000 */
[----:B------:R-:W-:Y:S01]  /*7ec0*/  LOP3.LUT R5, R6, R5, RZ, 0xfc, !PT ;  /* 0x0000000506057212 */ /* 0x000fe200078efcff */
[----:B------:R-:W-:Y:S01]  /*7ed0*/  @!PT LDS RZ, [RZ] ;  /* 0x00000000fffff984 */ /* 0x000fe20000000800 */
[----:B------:R-:W-:Y:S01]  /*7ee0*/  @!PT LDS RZ, [RZ] ;  /* 0x00000000fffff984 */ /* 0x000fe20000000800 */
[----:B------:R-:W-:Y:S01]  /*7ef0*/  @!PT LDS RZ, [RZ] ;  /* 0x00000000fffff984 */ /* 0x000fe20000000800 */
[----:B-1----:R-:W-:Y:S01]  /*7f00*/  @!P4 LDGSTS.E.BYPASS.LTC128B.128 [R217+0xc000], desc[UR14][R202.64] ;  /* 0x0c000000cad9cfae */ /* 0x002fe2000b981a0e */
[----:B------:R-:W-:Y:S01]  /*7f10*/  IADD3 R6, P0, PT, R10, UR7, RZ ;  /* 0x000000070a067c10 */ /* 0x000fe2000ff1e0ff */
[C---:B------:R-:W-:Y:S01]  /*7f20*/  IMAD.IADD R201, R180.reuse, 0x1, R169 ;  /* 0x00000001b4c97824 */ /* 0x040fe200078e02a9 */
[----:B------:R-:W-:Y:S01]  /*7f30*/  LEA R211, R5, UR5, 0x1 ;  /* 0x0000000505d37c11 */ /* 0x000fe2000f8e08ff */
[----:B------:R-:W-:Y:S01]  /*7f40*/  @P4 STS.128 [R217+0xc000], RZ ;  /* 0x00c000ffd9004388 */ /* 0x000fe20000000c00 */
[----:B------:R-:W-:Y:S02]  /*7f50*/  IMAD.IADD R180, R180, 0x1, R156 ;  /* 0x00000001b4b47824 */ /* 0x000fe400078e029c */
[----:B------:R-:W-:Y:S01]  /*7f60*/  IMAD.X R7, R7, 0x1, R11, P0 ;  /* 0x0000000107077824 */ /* 0x000fe200000e060b */
[----:B------:R-:W-:Y:S01]  /*7f70*/  @!PT LDS RZ, [RZ] ;  /* 0x00000000fffff984 */ /* 0x000fe20000000800 */
[----:B------:R-:W-:Y:S01]  /*7f80*/  @!PT LDS RZ, [RZ] ;  /* 0x00000000fffff984 */ /* 0x000fe20000000800 */
[----:B------:R-:W-:Y:S01]  /*7f90*/  @!PT LDS RZ, [RZ] ;  /* 0x00000000fffff984 */ /* 0x000fe20000000800 */
[----:B------:R-:W-:Y:S01]  /*7fa0*/  @!P3 LDGSTS.E.BYPASS.LTC128B.128 [R217+0xe000], desc[UR14][R202.64+0x80] ;  /* 0x0e000080cad9bfae */ /* 0x000fe2000b981a0e */
[----:B------:R-:W-:-:S02]  /*7fb0*/  IMAD.IADD R206, R169, 0x1, R211 ;  /* 0x00000001a9ce7824 */ /* 0x000fc400078e02d3 */
        /* <DEDUP_REMOVED lines=58> */
[----:B------:R-:W-:Y:S04]  /*8360*/  LDSM.16.M88.4 R12, [R206] ;  /* 0x00000000ce0c783b */ /* 0x000fe80000000200 */
[----:B-1----:R-:W1:Y:S04]  /*8370*/  LDSM.16.M88.4 R4, [R193+UR5+0x7800] ;  /* 0x00780005c104783b */ /* 0x002e680008000200 */
[----:B------:R-:W2:Y:S04]  /*8380*/  LDSM.16.M88.4 R148, [R201+0x6000] ;  /* 0x00600000c994783b */ /* 0x000ea80000000200 */
[----:B------:R-:W2:Y:S04]  /*8390*/  LDSM.16.M88.4 R144, [R201+0x6800] ;  /* 0x00680000c990783b */ /* 0x000ea80000000200 */
[----:B------:R-:W2:Y:S04]  /*83a0*/  LDSM.16.M88.4 R152, [R201+0x7000] ;  /* 0x00700000c998783b */ /* 0x000ea80000000200 */
[----:B------:R-:W2:Y:S04]  /*83b0*/  LDSM.16.M88.4 R136, [R201+0x7800] ;  /* 0x00780000c988783b */ /* 0x000ea80000000200 */
[----:B------:R-:W-:Y:S01]  /*83c0*/  LDSM.16.M88.4 R140, [R204] ;  /* 0x00000000cc8c783b */ /* 0x000fe20000000200 */
[C---:B---3--:R-:W-:Y:S03]  /*83d0*/  HMMA.16816.F32 R32, R16.reuse, R28, RZ ;  /* 0x0000001c1020723c */ /* 0x048fe600000018ff */
[----:B------:R-:W3:Y:S04]  /*83e0*/  LDSM.16.M88.4 R8, [R180+0x6000] ;  /* 0x00600000b408783b */ /* 0x000ee80000000200 */
[----:B------:R-:W-:Y:S01]  /*83f0*/  LDSM.16.M88.4 R172, [R194+0x7800] ;  /* 0x00780000c2ac783b */ /* 0x000fe20000000200 */
[C---:B----4-:R-:W-:Y:S03]  /*8400*/  HMMA.16816.F32 R24, R16.reuse, R20, RZ ;  /* 0x000000141018723c */ /* 0x050fe600000018ff */
[----:B------:R-:W-:Y:S04]  /*8410*/  LDSM.16.M88.4 R168, [R193+UR5+0x8800] ;  /* 0x00880005c1a8783b */ /* 0x000fe80008000200 */
[----:B------:R-:W-:Y:S01]  /*8420*/  LDSM.16.M88.4 R176, [R193+UR5+0xb800] ;  /* 0x00b80005c1b0783b */ /* 0x000fe20008000200 */
[C---:B-----5:R-:W-:Y:S03]  /*8430*/  HMMA.16816.F32 R164, R16.reuse, R160, RZ ;  /* 0x000000a010a4723c */ /* 0x060fe600000018ff */
[----:B------:R-:W-:Y:S04]  /*8440*/  LDSM.16.M88.4 R188, [R193+UR5+0xa800] ;  /* 0x00a80005c1bc783b */ /* 0x000fe80008000200 */
        /* <DEDUP_REMOVED lines=15> */
[----:B------:R-:W-:Y:S07]  /*8540*/  LDSM.16.M88.4 R152, [R193+UR5+0x9000] ;  /* 0x00900005c198783b */ /* 0x000fee0008000200 */
[C---:B------:R-:W-:Y:S08]  /*8550*/  HMMA.16816.F32 R156, R12.reuse, R136, R156 ;  /* 0x000000880c9c723c */ /* 0x040ff0000000189c */
[----:B------:R-:W-:Y:S01]  /*8560*/  HMMA.16816.F32 R16, R12, R138, R16 ;  /* 0x0000008a0c10723c */ /* 0x000fe20000001810 */
[----:B------:R-:W-:Y:S04]  /*8570*/  LDSM.16.M88.4 R12, [R207] ;  /* 0x00000000cf0c783b */ /* 0x000fe80000000200 */
[----:B------:R-:W5:Y:S03]  /*8580*/  LDSM.16.M88.4 R136, [R194+0x6000] ;  /* 0x00600000c288783b */ /* 0x000f660000000200 */
        /* <DEDUP_REMOVED lines=8> */
[----:B------:R-:W-:Y:S07]  /*8610*/  LDSM.16.M88.4 R148, [R193+UR5+0x9800] ;  /* 0x00980005c194783b */ /* 0x000fee0008000200 */
[C---:B----4-:R-:W-:Y:S08]  /*8620*/  HMMA.16816.F32 R156, R140.reuse, R144, R156 ;  /* 0x000000908c9c723c */ /* 0x050ff0000000189c */
[----:B------:R-:W-:Y:S01]  /*8630*/  HMMA.16816.F32 R16, R140, R146, R16 ;  /* 0x000000928c10723c */ /* 0x000fe20000001810 */
[----:B------:R-:W-:Y:S04]  /*8640*/  LDSM.16.M88.4 R140, [R211+0x2000] ;  /* 0x00200000d38c783b */ /* 0x000fe80000000200 */
[----:B------:R-:W2:Y:S03]  /*8650*/  LDSM.16.M88.4 R144, [R193+UR5+0x8000] ;  /* 0x00800005c190783b */ /* 0x000ea60008000200 */
[C---:B-----5:R-:W-:Y:S08]  /*8660*/  HMMA.16816.F32 R32, R12.reuse, R136, R32 ;  /* 0x000000880c20723c */ /* 0x060ff00000001820 */
[C---:B------:R-:W-:Y:S01]  /*8670*/  HMMA.16816.F32 R28, R12.reuse, R138, R28 ;  /* 0x0000008a0c1c723c */ /* 0x040fe2000000181c */
[----:B------:R-:W-:Y:S07]  /*8680*/  LDSM.16.M88.4 R136, [R201+0x8800] ;  /* 0x00880000c988783b */ /* 0x000fee0000000200 */
        /* <DEDUP_REMOVED lines=15> */
[----:B------:R-:W-:Y:S07]  /*8780*/  LDSM.16.M88.4 R168, [R193+UR5+0xb000] ;  /* 0x00b00005c1a8783b */ /* 0x000fee0008000200 */
[C---:B------:R-:W-:Y:S08]  /*8790*/  HMMA.16816.F32 R164, R140.reuse, R152, R164 ;  /* 0x000000988ca4723c */ /* 0x040ff000000018a4 */
[----:B------:R-:W-:Y:S01]  /*87a0*/  HMMA.16816.F32 R160, R140, R154, R160 ;  /* 0x0000009a8ca0723c */ /* 0x000fe200000018a0 */
[----:B------:R-:W-:Y:S07]  /*87b0*/  LDSM.16.M88.4 R152, [R206+0x4000] ;  /* 0x00400000ce98783b */ /* 0x000fee0000000200 */
[C---:B-1----:R-:W-:Y:S08]  /*87c0*/  HMMA.16816.F32 R32, R8.reuse, R4, R32 ;  /* 0x000000040820723c */ /* 0x042ff00000001820 */
[C---:B------:R-:W-:Y:S01]  /*87d0*/  HMMA.16816.F32 R28, R8.reuse, R6, R28 ;  /* 0x00000006081c723c */ /* 0x040fe2000000181c */
[----:B------:R-:W-:Y:S07]  /*87e0*/  LDSM.16.M88.4 R4, [R204+0x2000] ;  /* 0x00200000cc04783b */ /* 0x000fee0000000200 */
[C---:B------:R-:W-:Y:S08]  /*87f0*/  HMMA.16816.F32 R24, R8.reuse, R136, R24 ;  /* 0x000000880818723c */ /* 0x040ff00000001818 */
[C---:B------:R-:W-:Y:S01]  /*8800*/  HMMA.16816.F32 R20, R8.reuse, R138, R20 ;  /* 0x0000008a0814723c */ /* 0x040fe20000001814 */
[----:B------:R-:W1:Y:S07]  /*8810*/  LDSM.16.M88.4 R136, [R180+0x9000] ;  /* 0x00900000b488783b */ /* 0x000e6e0000000200 */
[C---:B---3--:R-:W-:Y:S08]  /*8820*/  HMMA.16816.F32 R164, R8.reuse, R12, R164 ;  /* 0x0000000c08a4723c */ /* 0x048ff000000018a4 */
[----:B------:R-:W-:Y:S01]  /*8830*/  HMMA.16816.F32 R160, R8, R14, R160 ;  /* 0x0000000e08a0723c */ /* 0x000fe200000018a0 */
[----:B------:R-:W2:Y:S07]  /*8840*/  LDSM.16.M88.4 R12, [R180+0x9800] ;  /* 0x00980000b40c783b */ /* 0x000eae0000000200 */
[C---:B------:R-:W-:Y:S08]  /*8850*/  HMMA.16816.F32 R156, R140.reuse, R148, R156 ;  /* 0x000000948c9c723c */ /* 0x040ff0000000189c */
[----:B------:R-:W-:Y:S01]  /*8860*/  HMMA.16816.F32 R16, R140, R150, R16 ;  /* 0x000000968c10723c */ /* 0x000fe20000001810 */
[----:B------:R-:W3:Y:S04]  /*8870*/  LDSM.16.M88.4 R140, [R180+0x8800] ;  /* 0x00880000b48c783b */ /* 0x000ee80000000200 */
[----:B------:R-:W4:Y:S03]  /*8880*/  LDSM.16.M88.4 R148, [R180+0x8000] ;  /* 0x00800000b494783b */ /* 0x000f260000000200 */
[----:B-1----:R-:W-:Y:S08]  /*8890*/  HMMA.16816.F32 R164, R4, R136, R164 ;  /* 0x0000008804a4723c */ /* 0x002ff000000018a4 */
[C---:B------:R-:W-:Y:S08]  /*88a0*/  HMMA.16816.F32 R156, R8.reuse, R144, R156 ;  /* 0x00000090089c723c */ /* 0x040ff0000000189c */
[----:B------:R-:W-:Y:S01]  /*88b0*/  HMMA.16816.F32 R16, R8, R146, R16 ;  /* 0x000000920810723c */ /* 0x000fe20000001810 */
[----:B------:R-:W-:Y:S04]  /*88c0*/  LDSM.16.M88.4 R8, [R207+0x2000] ;  /* 0x00200000cf08783b */ /* 0x000fe80000000200 */
[----:B------:R-:W-:Y:S03]  /*88d0*/  LDSM.16.M88.4 R144, [R194+0x8000] ;  /* 0x00800000c290783b */ /* 0x000fe60000000200 */
        /* <DEDUP_REMOVED lines=10> */
[----:B------:R-:W4:Y:S04]  /*8980*/  LDSM.16.M88.4 R4, [R193+UR5+0xa000] ;  /* 0x00a00005c104783b */ /* 0x000f280008000200 */
[----:B------:R-:W5:Y:S03]  /*8990*/  LDSM.16.M88.4 R148, [R201+0xa000] ;  /* 0x00a00000c994783b */ /* 0x000f660000000200 */
[C---:B-1----:R-:W-:Y:S08]  /*89a0*/  HMMA.16816.F32 R164, R8.reuse, R136, R164 ;  /* 0x0000008808a4723c */ /* 0x042ff000000018a4 */
[C---:B------:R-:W-:Y:S08]  /*89b0*/  HMMA.16816.F32 R32, R8.reuse, R144, R32 ;  /* 0x000000900820723c */ /* 0x040ff00000001820 */
[C---:B------:R-:W-:Y:S01]  /*89c0*/  HMMA.16816.F32 R160, R8.reuse, R138, R160 ;  /* 0x0000008a08a0723c */ /* 0x040fe200000018a0 */
[----:B------:R-:W1:Y:S07]  /*89d0*/  LDSM.16.M88.4 R136, [R201+0xb800] ;  /* 0x00b80000c988783b */ /* 0x000e6e0000000200 */
[C---:B------:R-:W-:Y:S01]  /*89e0*/  HMMA.16816.F32 R28, R8.reuse, R146, R28 ;  /* 0x00000092081c723c */ /* 0x040fe2000000181c */
[----:B------:R-:W-:Y:S07]  /*89f0*/  LDSM.16.M88.4 R144, [R201+0xa800] ;  /* 0x00a80000c990783b */ /* 0x000fee0000000200 */
[C---:B--2---:R-:W-:Y:S08]  /*8a00*/  HMMA.16816.F32 R16, R8.reuse, R14, R16 ;  /* 0x0000000e0810723c */ /* 0x044ff00000001810 */
[C---:B---3--:R-:W-:Y:S08]  /*8a10*/  HMMA.16816.F32 R24, R8.reuse, R140, R24 ;  /* 0x0000008c0818723c */ /* 0x048ff00000001818 */
[C---:B------:R-:W-:Y:S01]  /*8a20*/  HMMA.16816.F32 R20, R8.reuse, R142, R20 ;  /* 0x0000008e0814723c */ /* 0x040fe20000001814 */
[----:B------:R-:W-:Y:S07]  /*8a30*/  LDSM.16.M88.4 R140, [R201+0xb000] ;  /* 0x00b00000c98c783b */ /* 0x000fee0000000200 */
[----:B------:R-:W-:Y:S01]  /*8a40*/  HMMA.16816.F32 R156, R8, R12, R156 ;  /* 0x0000000c089c723c */ /* 0x000fe2000000189c */
[----:B------:R-:W-:Y:S04]  /*8a50*/  LDSM.16.M88.4 R12, [R204+0x4000] ;  /* 0x00400000cc0c783b */ /* 0x000fe80000000200 */
[----:B------:R-:W2:Y:S03]  /*8a60*/  LDSM.16.M88.4 R8, [R180+0xa000] ;  /* 0x00a00000b408783b */ /* 0x000ea60000000200 */
[C---:B----4-:R-:W-:Y:S08]  /*8a70*/  HMMA.16816.F32 R32, R172.reuse, R4, R32 ;  /* 0x00000004ac20723c */ /* 0x050ff00000001820 */
[C---:B------:R-:W-:Y:S01]  /*8a80*/  HMMA.16816.F32 R28, R172.reuse, R6, R28 ;  /* 0x00000006ac1c723c */ /* 0x040fe2000000181c */
[----:B------:R-:W3:Y:S07]  /*8a90*/  LDSM.16.M88.4 R4, [R180+0xb800] ;  /* 0x00b80000b404783b */ /* 0x000eee0000000200 */
[C---:B------:R-:W-:Y:S08]  /*8aa0*/  HMMA.16816.F32 R16, R172.reuse, R178, R16 ;  /* 0x000000b2ac10723c */ /* 0x040ff00000001810 */
[C---:B------:R-:W-:Y:S08]  /*8ab0*/  HMMA.16816.F32 R24, R172.reuse, R188, R24 ;  /* 0x000000bcac18723c */ /* 0x040ff00000001818 */
[C---:B------:R-:W-:Y:S08]  /*8ac0*/  HMMA.16816.F32 R20, R172.reuse, R190, R20 ;  /* 0x000000beac14723c */ /* 0x040ff00000001814 */
[C---:B------:R-:W-:Y:S08]  /*8ad0*/  HMMA.16816.F32 R164, R172.reuse, R168, R164 ;  /* 0x000000a8aca4723c */ /* 0x040ff000000018a4 */
[C---:B------:R-:W-:Y:S01]  /*8ae0*/  HMMA.16816.F32 R160, R172.reuse, R170, R160 ;  /* 0x000000aaaca0723c */ /* 0x040fe200000018a0 */
[----:B------:R-:W-:Y:S07]  /*8af0*/  LDSM.16.M88.4 R168, [R207+0x4000] ;  /* 0x00400000cfa8783b */ /* 0x000fee0000000200 */
[----:B------:R-:W-:Y:S08]  /*8b00*/  HMMA.16816.F32 R156, R172, R176, R156 ;  /* 0x000000b0ac9c723c */ /* 0x000ff0000000189c */
[----:B-----5:R-:W-:Y:S01]  /*8b10*/  HMMA.16816.F32 R172, R152, R148, R32 ;  /* 0x0000009498ac723c */ /* 0x020fe20000001820 */
[----:B------:R-:W4:Y:S01]  /*8b20*/  LDSM.16.M88.4 R32, [R194+0xa000] ;  /* 0x00a00000c220783b */ /* 0x000f220000000200 */
[----:B------:R-:W-:-:S05]  /*8b30*/  IMAD.SHL.U32 R148, R185, 0x2, RZ ;  /* 0x00000002b9947824 */ /* 0x000fca00078e00ff */
[----:B------:R-:W-:Y:S01]  /*8b40*/  LOP3.LUT R148, R148, 0x6, RZ, 0xc0, !PT ;  /* 0x0000000694947812 */ /* 0x000fe200078ec0ff */
[C---:B-1----:R-:W-:Y:S01]  /*8b50*/  HMMA.16816.F32 R176, R152.reuse, R138, R16 ;  /* 0x0000008a98b0723c */ /* 0x042fe20000001810 */
[----:B------:R-:W1:Y:S07]  /*8b60*/  LDSM.16.M88.4 R16, [R194+0xb800] ;  /* 0x00b80000c210783b */ /* 0x000e6e0000000200 */
[----:B------:R-:W-:Y:S08]  /*8b70*/  HMMA.16816.F32 R28, R152, R150, R28 ;  /* 0x00000096981c723c */ /* 0x000ff0000000181c */
[C---:B--2---:R-:W-:Y:S08]  /*8b80*/  HMMA.16816.F32 R172, R12.reuse, R8, R172 ;  /* 0x000000080cac723c */ /* 0x044ff000000018ac */
[----:B---3--:R-:W-:Y:S01]  /*8b90*/  HMMA.16816.F32 R176, R12, R6, R176 ;  /* 0x000000060cb0723c */ /* 0x008fe200000018b0 */
[----:B------:R-:W-:-:S04]  /*8ba0*/  IMAD.U32 R7, RZ, RZ, UR18 ;  /* 0x00000012ff077e24 */ /* 0x000fc8000f8e00ff */
[----:B------:R-:W-:-:S03]  /*8bb0*/  IMAD R6, R7, 0x40, R148 ;  /* 0x0000004007067824 */ /* 0x000fc600078e0294 */
[----:B------:R-:W-:Y:S01]  /*8bc0*/  HMMA.16816.F32 R28, R12, R10, R28 ;  /* 0x0000000a0c1c723c */ /* 0x000fe2000000181c */
[----:B------:R-:W2:Y:S01]  /*8bd0*/  LDSM.16.M88.4 R8, [R180+0xa800] ;  /* 0x00a80000b408783b */ /* 0x000ea20000000200 */
[C---:B------:R-:W-:Y:S02]  /*8be0*/  VIADD R7, R6.reuse, UR17 ;  /* 0x0000001106077c36 */ /* 0x040fe40008000000 */
[----:B------:R-:W-:-:S03]  /*8bf0*/  VIADD R219, R6, 0xffffff80 ;  /* 0xffffff8006db7836 */ /* 0x000fc60000000000 */
[C-C-:B------:R-:W-:Y:S01]  /*8c00*/  IADD3 R218, PT, PT, R192.reuse, 0x80, -R7.reuse ;  /* 0x00000080c0da7810 */ /* 0x140fe20007ffe807 */
[C---:B----4-:R-:W-:Y:S01]  /*8c10*/  HMMA.16816.F32 R172, R168.reuse, R32, R172 ;  /* 0x00000020a8ac723c */ /* 0x050fe200000018ac */
[--C-:B------:R-:W-:Y:S02]  /*8c20*/  IADD3 R33, PT, PT, R192, 0x48, -R7.reuse ;  /* 0x00000048c0217810 */ /* 0x100fe40007ffe807 */
[----:B------:R-:W-:Y:S02]  /*8c30*/  IABS R218, R218 ;  /* 0x000000da00da7213 */ /* 0x000fe40000000000 */
[----:B------:R-:W-:Y:S02]  /*8c40*/  IADD3 R188, PT, PT, R220, 0x80, -R7 ;  /* 0x00000080dcbc7810 */ /* 0x000fe40007ffe807 */
[----:B------:R-:W-:Y:S01]  /*8c50*/  I2FP.F32.S32 R218, R218 ;  /* 0x000000da00da7245 */ /* 0x000fe20000201400 */
[----:B-1----:R-:W-:Y:S01]  /*8c60*/  HMMA.16816.F32 R176, R168, R18, R176 ;  /* 0x00000012a8b0723c */ /* 0x002fe200000018b0 */
[----:B------:R-:W-:-:S02]  /*8c70*/  IABS R33, R33 ;  /* 0x0000002100217213 */ /* 0x000fc40000000000 */
[----:B------:R-:W-:Y:S02]  /*8c80*/  ISETP.GT.AND P5, PT, R198, R219, PT ;  /* 0x000000dbc600720c */ /* 0x000fe40003fa4270 */
[----:B------:R-:W-:Y:S02]  /*8c90*/  I2FP.F32.S32 R33, R33 ;  /* 0x0000002100217245 */ /* 0x000fe40000201400 */
[----:B------:R-:W-:Y:S01]  /*8ca0*/  ISETP.GE.AND P0, PT, R219, R197, PT ;  /* 0x000000c5db00720c */ /* 0x000fe20003f06270 */
[----:B------:R-:W-:Y:S01]  /*8cb0*/  HMMA.16816.F32 R24, R152, R144, R24 ;  /* 0x000000909818723c */ /* 0x000fe20000001818 */
[--C-:B------:R-:W-:Y:S02]  /*8cc0*/  IADD3 R216, PT, PT, R192, 0x78, -R7.reuse ;  /* 0x00000078c0d87810 */ /* 0x100fe40007ffe807 */
[----:B------:R-:W-:Y:S01]  /*8cd0*/  FMUL.FTZ R201, R172, UR6 ;  /* 0x00000006acc97c20 */ /* 0x000fe20008410000 */
[----:B------:R-:W-:Y:S01]  /*8ce0*/  FMUL.FTZ R32, R174, UR6 ;  /* 0x00000006ae207c20 */ /* 0x000fe20008410000 */
[----:B------:R-:W-:Y:S01]  /*8cf0*/  FMUL.FTZ R173, R173, UR6 ;  /* 0x00000006adad7c20 */ /* 0x000fe20008410000 */
[--C-:B------:R-:W-:Y:S01]  /*8d00*/  IADD3 R174, PT, PT, R220, 0x48, -R7.reuse ;  /* 0x00000048dcae7810 */ /* 0x100fe20007ffe807 */
[----:B------:R-:W-:Y:S01]  /*8d10*/  FMUL.FTZ R175, R175, UR6 ;  /* 0x00000006afaf7c20 */ /* 0x000fe20008410000 */
[----:B------:R-:W-:Y:S01]  /*8d20*/  HMMA.16816.F32 R28, R168, R34, R28 ;  /* 0x00000022a81c723c */ /* 0x000fe2000000181c */
[----:B------:R-:W1:Y:S01]  /*8d30*/  MUFU.TANH R201, R201 ;  /* 0x000000c900c97308 */ /* 0x000e620000002400 */
[----:B------:R-:W-:Y:S01]  /*8d40*/  IABS R174, R174 ;  /* 0x000000ae00ae7213 */ /* 0x000fe20000000000 */
[----:B------:R-:W-:Y:S01]  /*8d50*/  FMUL.FTZ R176, R176, UR6 ;  /* 0x00000006b0b07c20 */ /* 0x000fe20008410000 */
[--C-:B------:R-:W-:Y:S01]  /*8d60*/  IADD3 R211, PT, PT, R220, 0x78, -R7.reuse ;  /* 0x00000078dcd37810 */ /* 0x100fe20007ffe807 */
[----:B------:R-:W-:Y:S01]  /*8d70*/  FMUL.FTZ R179, R179, UR6 ;  /* 0x00000006b3b37c20 */ /* 0x000fe20008410000 */
[----:B------:R-:W-:-:S02]  /*8d80*/  IADD3 R210, PT, PT, R192, 0x77, -R7 ;  /* 0x00000077c0d27810 */ /* 0x000fc40007ffe807 */
[----:B------:R-:W-:Y:S01]  /*8d90*/  HMMA.16816.F32 R164, R152, R140, R164 ;  /* 0x0000008c98a4723c */ /* 0x000fe200000018a4 */
[----:B------:R-:W3:Y:S01]  /*8da0*/  MUFU.TANH R32, R32 ;  /* 0x0000002000207308 */ /* 0x000ee20000002400 */
[--C-:B------:R-:W-:Y:S02]  /*8db0*/  IADD3 R141, PT, PT, R192, 0x7f, -R7.reuse ;  /* 0x0000007fc08d7810 */ /* 0x100fe40007ffe807 */
[----:B------:R-:W-:Y:S02]  /*8dc0*/  IADD3 R140, PT, PT, R220, 0x7f, -R7 ;  /* 0x0000007fdc8c7810 */ /* 0x000fe40007ffe807 */
[----:B------:R-:W-:Y:S02]  /*8dd0*/  IABS R141, R141 ;  /* 0x0000008d008d7213 */ /* 0x000fe40000000000 */
[----:B--2---:R-:W-:Y:S01]  /*8de0*/  HMMA.16816.F32 R24, R12, R8, R24 ;  /* 0x000000080c18723c */ /* 0x004fe20000001818 */
[----:B------:R-:W2:Y:S01]  /*8df0*/  MUFU.TANH R176, R176 ;  /* 0x000000b000b07308 */ /* 0x000ea20000002400 */
[----:B------:R-:W-:Y:S01]  /*8e00*/  IABS R9, R188 ;  /* 0x000000bc00097213 */ /* 0x000fe20000000000 */
[----:B-1----:R-:W-:Y:S01]  /*8e10*/  FFMA.FTZ R201, R218, -UR13, R201 ;  /* 0x8000000ddac97c23 */ /* 0x002fe200080100c9 */
[----:B------:R-:W-:Y:S01]  /*8e20*/  FMUL.FTZ R8, R178, UR6 ;  /* 0x00000006b2087c20 */ /* 0x000fe20008410000 */
[----:B------:R-:W-:Y:S01]  /*8e30*/  FMUL.FTZ R31, R31, UR6 ;  /* 0x000000061f1f7c20 */ /* 0x000fe20008410000 */
[----:B------:R-:W-:-:S02]  /*8e40*/  I2FP.F32.S32 R9, R9 ;  /* 0x0000000900097245 */ /* 0x000fc40000201400 */
[----:B------:R-:W-:Y:S01]  /*8e50*/  FSEL R188, R201, -INF , !P5 ;  /* 0xff800000c9bc7808 */ /* 0x000fe20006800000 */
[C---:B------:R-:W-:Y:S01]  /*8e60*/  HMMA.16816.F32 R20, R152.reuse, R146, R20 ;  /* 0x000000929814723c */ /* 0x040fe20000001814 */
[----:B------:R-:W1:Y:S01]  /*8e70*/  MUFU.TANH R8, R8 ;  /* 0x0000000800087308 */ /* 0x000e620000002400 */
[----:B---3--:R-:W-:Y:S01]  /*8e80*/  FFMA.FTZ R178, R9, -UR13, R32 ;  /* 0x8000000d09b27c23 */ /* 0x008fe20008010020 */
[----:B------:R-:W-:Y:S02]  /*8e90*/  FSEL R188, R188, -INF , !P0 ;  /* 0xff800000bcbc7808 */ /* 0x000fe40004000000 */
[----:B------:R-:W-:Y:S02]  /*8ea0*/  ISETP.GT.AND P0, PT, R196, R219, PT ;  /* 0x000000dbc400720c */ /* 0x000fe40003f04270 */
[----:B------:R-:W-:Y:S01]  /*8eb0*/  ISETP.GE.AND P5, PT, R219, R195, PT ;  /* 0x000000c3db00720c */ /* 0x000fe20003fa6270 */
[----:B------:R-:W-:Y:S01]  /*8ec0*/  HMMA.16816.F32 R156, R152, R136, R156 ;  /* 0x00000088989c723c */ /* 0x000fe2000000189c */
[----:B------:R3:W4:Y:S01]  /*8ed0*/  MUFU.TANH R9, R173 ;  /* 0x000000ad00097308 */ /* 0x0007220000002400 */
[----:B--2---:R-:W-:Y:S01]  /*8ee0*/  FFMA.FTZ R218, R33, -UR13, R176 ;  /* 0x8000000d21da7c23 */ /* 0x004fe200080100b0 */
[----:B------:R-:W-:Y:S01]  /*8ef0*/  FSEL R178, R178, -INF , !P0 ;  /* 0xff800000b2b27808 */ /* 0x000fe20004000000 */
[----:B------:R-:W2:Y:S01]  /*8f00*/  LDSM.16.M88.4 R32, [R194+0xa800] ;  /* 0x00a80000c220783b */ /* 0x000ea20000000200 */
[----:B------:R-:W-:Y:S01]  /*8f10*/  VIADD R176, R6, 0xffffffb8 ;  /* 0xffffffb806b07836 */ /* 0x000fe20000000000 */
[----:B------:R-:W-:Y:S01]  /*8f20*/  IADD3 R207, PT, PT, R220, 0x77, -R7 ;  /* 0x00000077dccf7810 */ /* 0x000fe20007ffe807 */
[----:B------:R-:W-:Y:S01]  /*8f30*/  VIADD R137, R6, 0xffffff91 ;  /* 0xffffff9106897836 */ /* 0x000fe20000000000 */
[----:B------:R-:W-:Y:S01]  /*8f40*/  FSEL R201, R178, -INF , !P5 ;  /* 0xff800000b2c97808 */ /* 0x000fe20006800000 */
[----:B------:R-:W-:Y:S01]  /*8f50*/  IMAD.MOV.U32 R178, RZ, RZ, R141 ;  /* 0x000000ffffb27224 */ /* 0x000fe200078e008d */
[----:B------:R-:W-:Y:S01]  /*8f60*/  ISETP.GT.AND P0, PT, R198, R176, PT ;  /* 0x000000b0c600720c */ /* 0x000fe20003f04270 */
[----:B------:R-:W-:Y:S01]  /*8f70*/  IMAD.MOV.U32 R141, RZ, RZ, R174 ;  /* 0x000000ffff8d7224 */ /* 0x000fe200078e00ae */
[----:B------:R-:W-:Y:S01]  /*8f80*/  ISETP.GE.AND P5, PT, R176, R197, PT ;  /* 0x000000c5b000720c */ /* 0x000fe20003fa6270 */
[----:B------:R-:W-:Y:S01]  /*8f90*/  HMMA.16816.F32 R20, R12, R10, R20 ;  /* 0x0000000a0c14723c */ /* 0x000fe20000001814 */
[----:B------:R-:W-:Y:S01]  /*8fa0*/  FSEL R218, R218, -INF , !P0 ;  /* 0xff800000dada7808 */ /* 0x000fe20004000000 */
[----:B------:R-:W5:Y:S01]  /*8fb0*/  MUFU.TANH R175, R175 ;  /* 0x000000af00af7308 */ /* 0x000f620000002400 */
[----:B------:R-:W-:-:S02]  /*8fc0*/  I2FP.F32.S32 R174, R178 ;  /* 0x000000b200ae7245 */ /* 0x000fc40000201400 */
[----:B------:R-:W-:Y:S02]  /*8fd0*/  ISETP.GE.AND P0, PT, R176, R195, PT ;  /* 0x000000c3b000720c */ /* 0x000fe40003f06270 */
[----:B---3--:R-:W-:Y:S01]  /*8fe0*/  I2FP.F32.S32 R173, R141 ;  /* 0x0000008d00ad7245 */ /* 0x008fe20000201400 */
[----:B------:R-:W-:Y:S01]  /*8ff0*/  HMMA.16816.F32 R160, R152, R142, R160 ;  /* 0x0000008e98a0723c */ /* 0x000fe200000018a0 */
[----:B------:R-:W-:Y:S01]  /*9000*/  FSEL R141, R218, -INF , !P5 ;  /* 0xff800000da8d7808 */ /* 0x000fe20006800000 */
[----:B------:R-:W-:Y:S01]  /*9010*/  FMUL.FTZ R218, R28, UR6 ;  /* 0x000000061cda7c20 */ /* 0x000fe20008410000 */
[----:B------:R-:W-:Y:S01]  /*9020*/  ISETP.GT.AND P5, PT, R196, R176, PT ;  /* 0x000000b0c400720c */ /* 0x000fe20003fa4270 */
[----:B-1----:R-:W-:Y:S01]  /*9030*/  FFMA.FTZ R173, R173, -UR13, R8 ;  /* 0x8000000dadad7c23 */ /* 0x002fe20008010008 */
[----:B----4-:R-:W-:Y:S01]  /*9040*/  FFMA.FTZ R176, R174, -UR13, R9 ;  /* 0x8000000daeb07c23 */ /* 0x010fe20008010009 */
[----:B------:R-:W-:Y:S01]  /*9050*/  VIADD R174, R6, 0xffffff81 ;  /* 0xffffff8106ae7836 */ /* 0x000fe20000000000 */
[----:B------:R1:W3:Y:S01]  /*9060*/  LDSM.16.M88.4 R8, [R180+0xb000] ;  /* 0x00b00000b408783b */ /* 0x0002e20000000200 */
[----:B------:R-:W-:Y:S01]  /*9070*/  IABS R178, R140 ;  /* 0x0000008c00b27213 */ /* 0x000fe20000000000 */
[----:B------:R-:W-:Y:S01]  /*9080*/  MUFU.TANH R31, R31 ;  /* 0x0000001f001f7308 */ /* 0x000fe20000002400 */
[----:B------:R-:W-:Y:S01]  /*9090*/  FSEL R28, R173, -INF , !P5 ;  /* 0xff800000ad1c7808 */ /* 0x000fe20006800000 */
[----:B------:R-:W-:Y:S01]  /*90a0*/  HMMA.16816.F32 R156, R12, R4, R156 ;  /* 0x000000040c9c723c */ /* 0x000fe2000000189c */
[----:B------:R-:W-:Y:S01]  /*90b0*/  ISETP.GT.AND P5, PT, R198, R174, PT ;  /* 0x000000aec600720c */ /* 0x000fe20003fa4270 */
[----:B------:R-:W-:Y:S01]  /*90c0*/  VIADD R4, R6, 0xffffffa1 ;  /* 0xffffffa106047836 */ /* 0x000fe20000000000 */
[----:B------:R-:W-:-:S02]  /*90d0*/  FSEL R140, R28, -INF , !P0 ;  /* 0xff8000001c8c7808 */ /* 0x000fc40004000000 */
[----:B------:R-:W-:Y:S01]  /*90e0*/  ISETP.GE.AND P0, PT, R174, R197, PT ;  /* 0x000000c5ae00720c */ /* 0x000fe20003f06270 */
[----:B------:R-:W4:Y:S01]  /*90f0*/  MUFU.TANH R173, R218 ;  /* 0x000000da00ad7308 */ /* 0x000f220000002400 */
[----:B------:R-:W-:Y:S02]  /*9100*/  FSEL R28, R176, -INF , !P5 ;  /* 0xff800000b01c7808 */ /* 0x000fe40006800000 */
[----:B------:R-:W-:Y:S01]  /*9110*/  I2FP.F32.S32 R176, R178 ;  /* 0x000000b200b07245 */ /* 0x000fe20000201400 */
[----:B------:R-:W-:Y:S01]  /*9120*/  FMUL.FTZ R178, R30, UR6 ;  /* 0x000000061eb27c20 */ /* 0x000fe20008410000 */
[----:B------:R-:W-:Y:S01]  /*9130*/  FSEL R28, R28, -INF , !P0 ;  /* 0xff8000001c1c7808 */ /* 0x000fe20004000000 */
[C---:B--2---:R-:W-:Y:S01]  /*9140*/  HMMA.16816.F32 R24, R168.reuse, R32, R24 ;  /* 0x00000020a818723c */ /* 0x044fe20000001818 */
[----:B------:R-:W-:Y:S01]  /*9150*/  ISETP.GE.AND P5, PT, R174, R195, PT ;  /* 0x000000c3ae00720c */ /* 0x000fe20003fa6270 */
[----:B------:R-:W-:Y:S01]  /*9160*/  FMUL.FTZ R33, R29, UR6 ;  /* 0x000000061d217c20 */ /* 0x000fe20008410000 */
[----:B------:R-:W-:Y:S01]  /*9170*/  ISETP.GT.AND P0, PT, R196, R174, PT ;  /* 0x000000aec400720c */ /* 0x000fe20003f04270 */
[----:B-----5:R-:W-:Y:S01]  /*9180*/  FFMA.FTZ R175, R176, -UR13, R175 ;  /* 0x8000000db0af7c23 */ /* 0x020fe200080100af */
[----:B------:R-:W2:Y:S01]  /*9190*/  MUFU.TANH R174, R178 ;  /* 0x000000b200ae7308 */ /* 0x000ea20000002400 */
[----:B------:R-:W-:Y:S01]  /*91a0*/  VIADD R32, R6, 0xffffff88 ;  /* 0xffffff8806207836 */ /* 0x000fe20000000000 */
[----:B-1----:R-:W-:Y:S01]  /*91b0*/  IABS R180, R216 ;  /* 0x000000d800b47213 */ /* 0x002fe20000000000 */
[----:B------:R-:W-:Y:S01]  /*91c0*/  HMMA.16816.F32 R20, R168, R34, R20 ;  /* 0x00000022a814723c */ /* 0x000fe20000001814 */
[----:B------:R-:W-:-:S02]  /*91d0*/  FSEL R29, R175, -INF , !P0 ;  /* 0xff800000af1d7808 */ /* 0x000fc40004000000 */
[----:B------:R-:W-:Y:S02]  /*91e0*/  I2FP.F32.S32 R30, R180 ;  /* 0x000000b4001e7245 */ /* 0x000fe40000201400 */
[----:B------:R-:W1:Y:S01]  /*91f0*/  MUFU.TANH R33, R33 ;  /* 0x0000002100217308 */ /* 0x000e620000002400 */
[----:B------:R-:W-:Y:S02]  /*9200*/  ISETP.GT.AND P0, PT, R198, R32, PT ;  /* 0x00000020c600720c */ /* 0x000fe40003f04270 */
[----:B----4-:R-:W-:Y:S01]  /*9210*/  FFMA.FTZ R30, R30, -UR13, R173 ;  /* 0x8000000d1e1e7c23 */ /* 0x010fe200080100ad */
[----:B------:R-:W-:Y:S01]  /*9220*/  IABS R175, R211 ;  /* 0x000000d300af7213 */ /* 0x000fe20000000000 */
[----:B------:R-:W-:Y:S01]  /*9230*/  HMMA.16816.F32 R156, R168, R16, R156 ;  /* 0x00000010a89c723c */ /* 0x000fe2000000189c */
[----:B------:R-:W-:Y:S01]  /*9240*/  FSEL R29, R29, -INF , !P5 ;  /* 0xff8000001d1d7808 */ /* 0x000fe20006800000 */
[----:B------:R-:W-:Y:S01]  /*9250*/  FMUL.FTZ R35, R27, UR6 ;  /* 0x000000061b237c20 */ /* 0x000fe20008410000 */
[----:B------:R-:W-:Y:S01]  /*9260*/  ISETP.GE.AND P5, PT, R32, R197, PT ;  /* 0x000000c52000720c */ /* 0x000fe20003fa6270 */
[----:B------:R-:W-:Y:S01]  /*9270*/  MUFU.TANH R179, R179 ;  /* 0x000000b300b37308 */ /* 0x000fe20000002400 */
[----:B------:R-:W-:-:S02]  /*9280*/  FSEL R30, R30, -INF , !P0 ;  /* 0xff8000001e1e7808 */ /* 0x000fc40004000000 */
[----:B------:R-:W-:Y:S01]  /*9290*/  I2FP.F32.S32 R175, R175 ;  /* 0x000000af00af7245 */ /* 0x000fe20000201400 */
[C---:B---3--:R-:W-:Y:S01]  /*92a0*/  HMMA.16816.F32 R164, R12.reuse, R8, R164 ;  /* 0x000000080ca4723c */ /* 0x048fe200000018a4 */
[----:B------:R-:W-:Y:S01]  /*92b0*/  IABS R173, R210 ;  /* 0x000000d200ad7213 */ /* 0x000fe20000000000 */
[----:B------:R-:W-:Y:S01]  /*92c0*/  FMUL.FTZ R20, R20, UR6 ;  /* 0x0000000614147c20 */ /* 0x000fe20008410000 */
[----:B------:R-:W-:Y:S01]  /*92d0*/  FSEL R30, R30, -INF , !P5 ;  /* 0xff8000001e1e7808 */ /* 0x000fe20006800000 */
[----:B--2---:R-:W-:Y:S01]  /*92e0*/  FFMA.FTZ R174, R175, -UR13, R174 ;  /* 0x8000000dafae7c23 */ /* 0x004fe200080100ae */
[----:B------:R-:W-:Y:S01]  /*92f0*/  ISETP.GE.AND P0, PT, R32, R195, PT ;  /* 0x000000c32000720c */ /* 0x000fe20003f06270 */
[----:B------:R-:W-:Y:S01]  /*9300*/  FMUL.FTZ R22, R22, UR6 ;  /* 0x0000000616167c20 */ /* 0x000fe20008410000 */
[----:B------:R-:W-:Y:S01]  /*9310*/  ISETP.GT.AND P5, PT, R196, R32, PT ;  /* 0x00000020c400720c */ /* 0x000fe20003fa4270 */
[----:B------:R-:W-:Y:S01]  /*9320*/  MUFU.TANH R20, R20 ;  /* 0x0000001400147308 */ /* 0x000fe20000002400 */
[----:B------:R-:W-:Y:S01]  /*9330*/  I2FP.F32.S32 R32, R173 ;  /* 0x000000ad00207245 */ /* 0x000fe20000201400 */
[----:B------:R-:W-:Y:S01]  /*9340*/  VIADD R173, R6, 0xffffff89 ;  /* 0xffffff8906ad7836 */ /* 0x000fe20000000000 */
[----:B------:R-:W-:Y:S01]  /*9350*/  FSEL R9, R174, -INF , !P5 ;  /* 0xff800000ae097808 */ /* 0x000fe20006800000 */
[----:B------:R-:W-:Y:S01]  /*9360*/  FMUL.FTZ R174, R25, UR6 ;  /* 0x0000000619ae7c20 */ /* 0x000fe20008410000 */
[----:B------:R-:W-:Y:S01]  /*9370*/  IADD3 R206, PT, PT, R192, 0x70, -R7 ;  /* 0x00000070c0ce7810 */ /* 0x000fe20007ffe807 */
[----:B-1----:R-:W-:Y:S01]  /*9380*/  FFMA.FTZ R8, R32, -UR13, R33 ;  /* 0x8000000d20087c23 */ /* 0x002fe20008010021 */
[----:B------:R-:W-:Y:S01]  /*9390*/  ISETP.GT.AND P5, PT, R198, R173, PT ;  /* 0x000000adc600720c */ /* 0x000fe20003fa4270 */
[----:B------:R-:W-:Y:S01]  /*93a0*/  FMUL.FTZ R32, R24, UR6 ;  /* 0x0000000618207c20 */ /* 0x000fe20008410000 */
[----:B------:R-:W-:Y:S01]  /*93b0*/  FSEL R9, R9, -INF , !P0 ;  /* 0xff80000009097808 */ /* 0x000fe20004000000 */
[----:B------:R-:W-:Y:S01]  /*93c0*/  FMUL.FTZ R21, R21, UR6 ;  /* 0x0000000615157c20 */ /* 0x000fe20008410000 */
[C---:B------:R-:W-:Y:S01]  /*93d0*/  ISETP.GE.AND P0, PT, R173.reuse, R197, PT ;  /* 0x000000c5ad00720c */ /* 0x040fe20003f06270 */
[----:B------:R-:W-:Y:S01]  /*93e0*/  MUFU.TANH R22, R22 ;  /* 0x0000001600167308 */ /* 0x000fe20000002400 */
[----:B------:R-:W-:Y:S01]  /*93f0*/  FSEL R8, R8, -INF , !P5 ;  /* 0xff80000008087808 */ /* 0x000fe20006800000 */
[----:B------:R-:W-:Y:S01]  /*9400*/  HMMA.16816.F32 R160, R12, R10, R160 ;  /* 0x0000000a0ca0723c */ /* 0x000fe200000018a0 */
[----:B------:R-:W-:Y:S01]  /*9410*/  IABS R24, R207 ;  /* 0x000000cf00187213 */ /* 0x000fe20000000000 */
[----:B------:R-:W-:Y:S01]  /*9420*/  VIADD R10, R6, 0xffffff99 ;  /* 0xffffff99060a7836 */ /* 0x000fe20000000000 */
[----:B------:R-:W-:Y:S01]  /*9430*/  FSEL R8, R8, -INF , !P0 ;  /* 0xff80000008087808 */ /* 0x000fe20004000000 */
[----:B------:R-:W-:Y:S01]  /*9440*/  FMUL.FTZ R156, R156, UR6 ;  /* 0x000000069c9c7c20 */ /* 0x000fe20008410000 */
[----:B------:R-:W-:Y:S01]  /*9450*/  ISETP.GE.AND P5, PT, R173, R195, PT ;  /* 0x000000c3ad00720c */ /* 0x000fe20003fa6270 */
[----:B------:R-:W1:Y:S01]  /*9460*/  MUFU.TANH R32, R32 ;  /* 0x0000002000207308 */ /* 0x000e620000002400 */
[----:B------:R-:W-:Y:S01]  /*9470*/  ISETP.GT.AND P0, PT, R196, R173, PT ;  /* 0x000000adc400720c */ /* 0x000fe20003f04270 */
[----:B------:R-:W-:Y:S01]  /*9480*/  FMUL.FTZ R173, R26, UR6 ;  /* 0x000000061aad7c20 */ /* 0x000fe20008410000 */
[----:B------:R-:W-:Y:S01]  /*9490*/  I2FP.F32.S32 R34, R24 ;  /* 0x0000001800227245 */ /* 0x000fe20000201400 */
[----:B------:R-:W-:Y:S01]  /*94a0*/  FMUL.FTZ R158, R158, UR6 ;  /* 0x000000069e9e7c20 */ /* 0x000fe20008410000 */
[----:B------:R-:W2:Y:S01]  /*94b0*/  LDSM.16.M88.4 R24, [R194+0xb000] ;  /* 0x00b00000c218783b */ /* 0x000ea20000000200 */
[----:B------:R-:W-:Y:S01]  /*94c0*/  IABS R33, R206 ;  /* 0x000000ce00217213 */ /* 0x000fe20000000000 */
[----:B------:R-:W-:Y:S01]  /*94d0*/  FMUL.FTZ R157, R157, UR6 ;  /* 0x000000069d9d7c20 */ /* 0x000fe20008410000 */
[----:B------:R-:W-:Y:S01]  /*94e0*/  FFMA.FTZ R31, R34, -UR13, R31 ;  /* 0x8000000d221f7c23 */ /* 0x000fe2000801001f */
[----:B------:R-:W3:Y:S01]  /*94f0*/  MUFU.TANH R173, R173 ;  /* 0x000000ad00ad7308 */ /* 0x000ee20000002400 */
[----:B------:R-:W-:Y:S01]  /*9500*/  I2FP.F32.S32 R33, R33 ;  /* 0x0000002100217245 */ /* 0x000fe20000201400 */
[----:B------:R-:W-:Y:S01]  /*9510*/  FMUL.FTZ R159, R159, UR6 ;  /* 0x000000069f9f7c20 */ /* 0x000fe20008410000 */
[----:B------:R-:W-:Y:S01]  /*9520*/  IADD3 R138, PT, PT, R192, 0x6f, -R7 ;  /* 0x0000006fc08a7810 */ /* 0x000fe20007ffe807 */
[----:B------:R-:W-:-:S04]  /*9530*/  DEPBAR.LE SB0, 0x0 ;  /* 0x000080000000791a */ /* 0x000fc80000000000 */
[----:B------:R-:W-:Y:S01]  /*9540*/  IADD3 R204, PT, PT, R220, 0x70, -R7 ;  /* 0x00000070dccc7810 */ /* 0x000fe20007ffe807 */
[----:B-1----:R-:W-:Y:S01]  /*9550*/  FFMA.FTZ R34, R33, -UR13, R32 ;  /* 0x8000000d21227c23 */ /* 0x002fe20008010020 */
[----:B------:R-:W-:Y:S01]  /*9560*/  VIADD R32, R6, 0xffffff90 ;  /* 0xffffff9006207836 */ /* 0x000fe20000000000 */
[----:B------:R-:W1:Y:S01]  /*9570*/  MUFU.TANH R33, R174 ;  /* 0x000000ae00217308 */ /* 0x000e620000002400 */
[----:B------:R-:W-:Y:S02]  /*9580*/  FSEL R31, R31, -INF , !P0 ;  /* 0xff8000001f1f7808 */ /* 0x000fe40004000000 */
[----:B------:R-:W-:Y:S02]  /*9590*/  IABS R138, R138 ;  /* 0x0000008a008a7213 */ /* 0x000fe40000000000 */
[----:B------:R-:W-:Y:S02]  /*95a0*/  ISETP.GT.AND P0, PT, R198, R32, PT ;  /* 0x00000020c600720c */ /* 0x000fe40003f04270 */
[----:B------:R-:W-:Y:S01]  /*95b0*/  IABS R204, R204 ;  /* 0x000000cc00cc7213 */ /* 0x000fe20000000000 */
[----:B------:R-:W-:Y:S01]  /*95c0*/  MUFU.TANH R21, R21 ;  /* 0x0000001500157308 */ /* 0x000fe20000002400 */
[----:B------:R-:W-:-:S02]  /*95d0*/  FSEL R31, R31, -INF , !P5 ;  /* 0xff8000001f1f7808 */ /* 0x000fc40006800000 */
[----:B------:R-:W-:Y:S02]  /*95e0*/  ISETP.GE.AND P5, PT, R32, R197, PT ;  /* 0x000000c52000720c */ /* 0x000fe40003fa6270 */
[----:B------:R-:W-:Y:S01]  /*95f0*/  FSEL R175, R34, -INF , !P0 ;  /* 0xff80000022af7808 */ /* 0x000fe20004000000 */
[----:B------:R-:W-:Y:S01]  /*9600*/  IMAD.MOV.U32 R34, RZ, RZ, R138 ;  /* 0x000000ffff227224 */ /* 0x000fe200078e008a */
[----:B------:R-:W-:Y:S01]  /*9610*/  I2FP.F32.S32 R204, R204 ;  /* 0x000000cc00cc7245 */ /* 0x000fe20000201400 */
[----:B------:R-:W-:Y:S01]  /*9620*/  MUFU.TANH R156, R156 ;  /* 0x0000009c009c7308 */ /* 0x000fe20000002400 */
[----:B------:R-:W-:Y:S02]  /*9630*/  FSEL R138, R175, -INF , !P5 ;  /* 0xff800000af8a7808 */ /* 0x000fe40006800000 */
[----:B------:R-:W-:Y:S01]  /*9640*/  ISETP.GE.AND P0, PT, R32, R195, PT ;  /* 0x000000c32000720c */ /* 0x000fe20003f06270 */
[----:B---3--:R-:W-:Y:S01]  /*9650*/  FFMA.FTZ R173, R204, -UR13, R173 ;  /* 0x8000000dccad7c23 */ /* 0x008fe200080100ad */
[----:B------:R-:W-:-:S02]  /*9660*/  ISETP.GT.AND P5, PT, R196, R32, PT ;  /* 0x00000020c400720c */ /* 0x000fc40003fa4270 */
[----:B------:R-:W-:Y:S01]  /*9670*/  I2FP.F32.S32 R34, R34 ;  /* 0x0000002200227245 */ /* 0x000fe20000201400 */
[----:B------:R3:W4:Y:S01]  /*9680*/  MUFU.TANH R32, R35 ;  /* 0x0000002300207308 */ /* 0x0007220000002400 */
[----:B------:R-:W-:Y:S01]  /*9690*/  IADD3 R139, PT, PT, R220, 0x6f, -R7 ;  /* 0x0000006fdc8b7810 */ /* 0x000fe20007ffe807 */
[C---:B--2---:R-:W-:Y:S01]  /*96a0*/  HMMA.16816.F32 R164, R168.reuse, R24, R164 ;  /* 0x00000018a8a4723c */ /* 0x044fe200000018a4 */
[----:B------:R-:W-:Y:S01]  /*96b0*/  FSEL R173, R173, -INF , !P5 ;  /* 0xff800000adad7808 */ /* 0x000fe20006800000 */
[----:B-1----:R-:W-:Y:S01]  /*96c0*/  FFMA.FTZ R33, R34, -UR13, R33 ;  /* 0x8000000d22217c23 */ /* 0x002fe20008010021 */
[----:B------:R-:W-:Y:S01]  /*96d0*/  ISETP.GT.AND P5, PT, R198, R137, PT ;  /* 0x00000089c600720c */ /* 0x000fe20003fa4270 */
[----:B------:R-:W-:Y:S01]  /*96e0*/  FMUL.FTZ R24, R23, UR6 ;  /* 0x0000000617187c20 */ /* 0x000fe20008410000 */
[--C-:B------:R-:W-:Y:S01]  /*96f0*/  IADD3 R193, PT, PT, R192, 0x68, -R7.reuse ;  /* 0x00000068c0c17810 */ /* 0x100fe20007ffe807 */
[----:B------:R-:W-:Y:S01]  /*9700*/  VIADD R23, R6, 0xffffff98 ;  /* 0xffffff9806177836 */ /* 0x000fe20000000000 */
[----:B------:R-:W-:Y:S01]  /*9710*/  FSEL R136, R33, -INF , !P5 ;  /* 0xff80000021887808 */ /* 0x000fe20006800000 */
[----:B------:R-:W-:Y:S01]  /*9720*/  HMMA.16816.F32 R160, R168, R26, R160 ;  /* 0x0000001aa8a0723c */ /* 0x000fe200000018a0 */
[----:B------:R-:W-:Y:S01]  /*9730*/  IABS R34, R193 ;  /* 0x000000c100227213 */ /* 0x000fe20000000000 */
[----:B------:R-:W-:Y:S01]  /*9740*/  MUFU.TANH R157, R157 ;  /* 0x0000009d009d7308 */ /* 0x000fe20000002400 */
[----:B------:R-:W-:-:S02]  /*9750*/  IADD3 R172, PT, PT, R220, 0x68, -R7 ;  /* 0x00000068dcac7810 */ /* 0x000fc40007ffe807 */
[----:B------:R-:W-:Y:S02]  /*9760*/  I2FP.F32.S32 R25, R34 ;  /* 0x0000002200197245 */ /* 0x000fe40000201400 */
[----:B------:R-:W-:Y:S02]  /*9770*/  ISETP.GE.AND P5, PT, R137, R195, PT ;  /* 0x000000c38900720c */ /* 0x000fe40003fa6270 */
[----:B---3--:R-:W-:Y:S01]  /*9780*/  IABS R35, R139 ;  /* 0x0000008b00237213 */ /* 0x008fe20000000000 */
[----:B------:R-:W-:Y:S01]  /*9790*/  FFMA.FTZ R20, R25, -UR13, R20 ;  /* 0x8000000d19147c23 */ /* 0x000fe20008010014 */
[----:B------:R-:W-:Y:S01]  /*97a0*/  FSEL R139, R173, -INF , !P0 ;  /* 0xff800000ad8b7808 */ /* 0x000fe20004000000 */
[----:B------:R-:W-:Y:S01]  /*97b0*/  FMUL.FTZ R11, R164, UR6 ;  /* 0x00000006a40b7c20 */ /* 0x000fe20008410000 */
[----:B------:R-:W-:Y:S01]  /*97c0*/  I2FP.F32.S32 R33, R35 ;  /* 0x0000002300217245 */ /* 0x000fe20000201400 */
[----:B------:R-:W-:Y:S01]  /*97d0*/  FMUL.FTZ R165, R165, UR6 ;  /* 0x00000006a5a57c20 */ /* 0x000fe20008410000 */
[----:B------:R-:W-:Y:S01]  /*97e0*/  ISETP.GE.AND P0, PT, R137, R197, PT ;  /* 0x000000c58900720c */ /* 0x000fe20003f06270 */
[----:B------:R-:W-:Y:S01]  /*97f0*/  FMUL.FTZ R167, R167, UR6 ;  /* 0x00000006a7a77c20 */ /* 0x000fe20008410000 */
[----:B------:R-:W-:Y:S01]  /*9800*/  IABS R172, R172 ;  /* 0x000000ac00ac7213 */ /* 0x000fe20000000000 */
[----:B----4-:R-:W-:Y:S01]  /*9810*/  FFMA.FTZ R32, R33, -UR13, R32 ;  /* 0x8000000d21207c23 */ /* 0x010fe20008010020 */
[----:B------:R-:W-:Y:S01]  /*9820*/  FSEL R136, R136, -INF , !P0 ;  /* 0xff80000088887808 */ /* 0x000fe20004000000 */
[----:B------:R-:W1:Y:S01]  /*9830*/  MUFU.TANH R11, R11 ;  /* 0x0000000b000b7308 */ /* 0x000e620000002400 */
[----:B------:R-:W-:Y:S01]  /*9840*/  ISETP.GT.AND P0, PT, R196, R137, PT ;  /* 0x00000089c400720c */ /* 0x000fe20003f04270 */
[----:B------:R-:W-:Y:S01]  /*9850*/  FMUL.FTZ R160, R160, UR6 ;  /* 0x00000006a0a07c20 */ /* 0x000fe20008410000 */
[----:B------:R-:W-:Y:S01]  /*9860*/  IADD3 R191, PT, PT, R192, 0x67, -R7 ;  /* 0x00000067c0bf7810 */ /* 0x000fe20007ffe807 */
[----:B------:R-:W-:Y:S01]  /*9870*/  FMUL.FTZ R162, R162, UR6 ;  /* 0x00000006a2a27c20 */ /* 0x000fe20008410000 */
[----:B------:R-:W-:Y:S01]  /*9880*/  FSEL R32, R32, -INF , !P0 ;  /* 0xff80000020207808 */ /* 0x000fe20004000000 */
[----:B------:R-:W-:Y:S01]  /*9890*/  FMUL.FTZ R161, R161, UR6 ;  /* 0x00000006a1a17c20 */ /* 0x000fe20008410000 */
[----:B------:R-:W-:Y:S01]  /*98a0*/  ISETP.GT.AND P0, PT, R198, R23, PT ;  /* 0x00000017c600720c */ /* 0x000fe20003f04270 */
[----:B------:R-:W-:Y:S01]  /*98b0*/  MUFU.TANH R167, R167 ;  /* 0x000000a700a77308 */ /* 0x000fe20000002400 */
[----:B------:R-:W-:Y:S01]  /*98c0*/  FSEL R137, R32, -INF , !P5 ;  /* 0xff80000020897808 */ /* 0x000fe20006800000 */
[----:B------:R-:W-:Y:S01]  /*98d0*/  FMUL.FTZ R163, R163, UR6 ;  /* 0x00000006a3a37c20 */ /* 0x000fe20008410000 */
[----:B------:R-:W-:-:S02]  /*98e0*/  I2FP.F32.S32 R25, R172 ;  /* 0x000000ac00197245 */ /* 0x000fc40000201400 */
[----:B------:R-:W-:Y:S02]  /*98f0*/  ISETP.GE.AND P5, PT, R23, R197, PT ;  /* 0x000000c51700720c */ /* 0x000fe40003fa6270 */
[----:B------:R-:W-:Y:S01]  /*9900*/  IABS R32, R191 ;  /* 0x000000bf00207213 */ /* 0x000fe20000000000 */
[----:B------:R-:W-:Y:S01]  /*9910*/  FFMA.FTZ R22, R25, -UR13, R22 ;  /* 0x8000000d19167c23 */ /* 0x000fe20008010016 */
[----:B------:R-:W-:Y:S01]  /*9920*/  FSEL R20, R20, -INF , !P0 ;  /* 0xff80000014147808 */ /* 0x000fe20004000000 */
[----:B------:R-:W-:Y:S01]  /*9930*/  MUFU.TANH R162, R162 ;  /* 0x000000a200a27308 */ /* 0x000fe20000002400 */
[----:B------:R-:W-:Y:S02]  /*9940*/  I2FP.F32.S32 R32, R32 ;  /* 0x0000002000207245 */ /* 0x000fe40000201400 */
[----:B------:R-:W-:Y:S02]  /*9950*/  FSEL R172, R20, -INF , !P5 ;  /* 0xff80000014ac7808 */ /* 0x000fe40006800000 */
[----:B------:R-:W-:Y:S01]  /*9960*/  ISETP.GT.AND P5, PT, R196, R23, PT ;  /* 0x00000017c400720c */ /* 0x000fe20003fa4270 */
[----:B------:R-:W-:Y:S01]  /*9970*/  FFMA.FTZ R21, R32, -UR13, R21 ;  /* 0x8000000d20157c23 */ /* 0x000fe20008010015 */
[----:B------:R-:W-:Y:S01]  /*9980*/  IADD3 R190, PT, PT, R220, 0x67, -R7 ;  /* 0x00000067dcbe7810 */ /* 0x000fe20007ffe807 */
[----:B------:R2:W3:Y:S01]  /*9990*/  MUFU.TANH R20, R24 ;  /* 0x0000001800147308 */ /* 0x0004e20000002400 */
[----:B------:R-:W-:-:S02]  /*99a0*/  FSEL R22, R22, -INF , !P5 ;  /* 0xff80000016167808 */ /* 0x000fc40006800000 */
[----:B------:R-:W-:Y:S01]  /*99b0*/  ISETP.GE.AND P0, PT, R23, R195, PT ;  /* 0x000000c31700720c */ /* 0x000fe20003f06270 */
[----:B------:R-:W-:Y:S01]  /*99c0*/  FMUL.FTZ R23, R166, UR6 ;  /* 0x00000006a6177c20 */ /* 0x000fe20008410000 */
[----:B------:R-:W-:Y:S02]  /*99d0*/  ISETP.GT.AND P5, PT, R198, R10, PT ;  /* 0x0000000ac600720c */ /* 0x000fe40003fa4270 */
[----:B------:R-:W-:Y:S01]  /*99e0*/  IABS R190, R190 ;  /* 0x000000be00be7213 */ /* 0x000fe20000000000 */
[----:B------:R-:W-:Y:S01]  /*99f0*/  MUFU.TANH R163, R163 ;  /* 0x000000a300a37308 */ /* 0x000fe20000002400 */
[----:B------:R-:W-:Y:S02]  /*9a00*/  IADD3 R189, PT, PT, R192, 0x60, -R7 ;  /* 0x00000060c0bd7810 */ /* 0x000fe40007ffe807 */
[----:B------:R-:W-:Y:S02]  /*9a10*/  FSEL R173, R22, -INF , !P0 ;  /* 0xff80000016ad7808 */ /* 0x000fe40004000000 */
[----:B------:R-:W-:-:S02]  /*9a20*/  ISETP.GE.AND P0, PT, R10, R197, PT ;  /* 0x000000c50a00720c */ /* 0x000fc40003f06270 */
[----:B------:R-:W-:Y:S01]  /*9a30*/  IABS R22, R189 ;  /* 0x000000bd00167213 */ /* 0x000fe20000000000 */
[----:B------:R-:W-:Y:S01]  /*9a40*/  MUFU.TANH R159, R159 ;  /* 0x0000009f009f7308 */ /* 0x000fe20000002400 */
[----:B------:R-:W-:Y:S02]  /*9a50*/  IADD3 R151, PT, PT, R220, 0x60, -R7 ;  /* 0x00000060dc977810 */ /* 0x000fe40007ffe807 */
[----:B--2---:R-:W-:Y:S01]  /*9a60*/  FSEL R24, R21, -INF , !P5 ;  /* 0xff80000015187808 */ /* 0x004fe20006800000 */
[----:B------:R-:W-:Y:S01]  /*9a70*/  IMAD.MOV.U32 R21, RZ, RZ, R190 ;  /* 0x000000ffff157224 */ /* 0x000fe200078e00be */
[----:B------:R-:W-:Y:S02]  /*9a80*/  ISETP.GE.AND P5, PT, R10, R195, PT ;  /* 0x000000c30a00720c */ /* 0x000fe40003fa6270 */
[----:B------:R-:W-:Y:S02]  /*9a90*/  FSEL R166, R24, -INF , !P0 ;  /* 0xff80000018a67808 */ /* 0x000fe40004000000 */
[----:B------:R-:W-:-:S02]  /*9aa0*/  ISETP.GT.AND P0, PT, R196, R10, PT ;  /* 0x0000000ac400720c */ /* 0x000fc40003f04270 */
[----:B------:R-:W-:Y:S01]  /*9ab0*/  I2FP.F32.S32 R22, R22 ;  /* 0x0000001600167245 */ /* 0x000fe20000201400 */
[----:B------:R-:W2:Y:S01]  /*9ac0*/  MUFU.TANH R10, R23 ;  /* 0x00000017000a7308 */ /* 0x000ea20000002400 */
[----:B------:R-:W-:Y:S02]  /*9ad0*/  I2FP.F32.S32 R21, R21 ;  /* 0x0000001500157245 */ /* 0x000fe40000201400 */
[----:B------:R-:W-:Y:S01]  /*9ae0*/  IABS R151, R151 ;  /* 0x0000009700977213 */ /* 0x000fe20000000000 */
[----:B-1----:R-:W-:Y:S01]  /*9af0*/  FFMA.FTZ R22, R22, -UR13, R11 ;  /* 0x8000000d16167c23 */ /* 0x002fe2000801000b */
[----:B------:R-:W-:Y:S01]  /*9b00*/  IADD3 R150, PT, PT, R192, 0x5f, -R7 ;  /* 0x0000005fc0967810 */ /* 0x000fe20007ffe807 */
[----:B---3--:R-:W-:Y:S01]  /*9b10*/  FFMA.FTZ R20, R21, -UR13, R20 ;  /* 0x8000000d15147c23 */ /* 0x008fe20008010014 */
[----:B------:R-:W-:Y:S01]  /*9b20*/  VIADD R21, R6, 0xffffffa0 ;  /* 0xffffffa006157836 */ /* 0x000fe20000000000 */
[----:B------:R-:W1:Y:S01]  /*9b30*/  MUFU.TANH R11, R165 ;  /* 0x000000a5000b7308 */ /* 0x000e620000002400 */
[----:B------:R-:W-:-:S02]  /*9b40*/  I2FP.F32.S32 R151, R151 ;  /* 0x0000009700977245 */ /* 0x000fc40000201400 */
[----:B------:R-:W-:Y:S02]  /*9b50*/  FSEL R20, R20, -INF , !P0 ;  /* 0xff80000014147808 */ /* 0x000fe40004000000 */
[----:B------:R-:W-:Y:S02]  /*9b60*/  ISETP.GT.AND P0, PT, R198, R21, PT ;  /* 0x00000015c600720c */ /* 0x000fe40003f04270 */
[----:B------:R-:W-:Y:S02]  /*9b70*/  FSEL R193, R20, -INF , !P5 ;  /* 0xff80000014c17808 */ /* 0x000fe40006800000 */
[----:B------:R-:W-:Y:S01]  /*9b80*/  IABS R150, R150 ;  /* 0x0000009600967213 */ /* 0x000fe20000000000 */
[----:B--2---:R-:W-:Y:S01]  /*9b90*/  FFMA.FTZ R10, R151, -UR13, R10 ;  /* 0x8000000d970a7c23 */ /* 0x004fe2000801000a */
[----:B------:R-:W-:Y:S02]  /*9ba0*/  ISETP.GE.AND P5, PT, R21, R197, PT ;  /* 0x000000c51500720c */ /* 0x000fe40003fa6270 */
[----:B------:R-:W-:-:S02]  /*9bb0*/  FSEL R22, R22, -INF , !P0 ;  /* 0xff80000016167808 */ /* 0x000fc40004000000 */
[----:B------:R-:W-:Y:S02]  /*9bc0*/  I2FP.F32.S32 R20, R150 ;  /* 0x0000009600147245 */ /* 0x000fe40000201400 */
[----:B------:R-:W-:Y:S02]  /*9bd0*/  FSEL R174, R22, -INF , !P5 ;  /* 0xff80000016ae7808 */ /* 0x000fe40006800000 */
[----:B------:R-:W-:Y:S01]  /*9be0*/  ISETP.GT.AND P5, PT, R196, R21, PT ;  /* 0x00000015c400720c */ /* 0x000fe20003fa4270 */
[----:B-1----:R-:W-:Y:S01]  /*9bf0*/  FFMA.FTZ R11, R20, -UR13, R11 ;  /* 0x8000000d140b7c23 */ /* 0x002fe2000801000b */
[----:B------:R-:W-:Y:S02]  /*9c00*/  IADD3 R147, PT, PT, R220, 0x5f, -R7 ;  /* 0x0000005fdc937810 */ /* 0x000fe40007ffe807 */
[----:B------:R-:W-:Y:S02]  /*9c10*/  ISETP.GE.AND P0, PT, R21, R195, PT ;  /* 0x000000c31500720c */ /* 0x000fe40003f06270 */
[----:B------:R-:W-:-:S02]  /*9c20*/  FSEL R12, R10, -INF , !P5 ;  /* 0xff8000000a0c7808 */ /* 0x000fc40006800000 */
[----:B------:R-:W-:Y:S01]  /*9c30*/  ISETP.GT.AND P5, PT, R198, R4, PT ;  /* 0x00000004c600720c */ /* 0x000fe20003fa4270 */
[----:B------:R-:W1:Y:S01]  /*9c40*/  MUFU.TANH R10, R160 ;  /* 0x000000a0000a7308 */ /* 0x000e620000002400 */
[----:B------:R-:W-:Y:S02]  /*9c50*/  IADD3 R149, PT, PT, R192, 0x58, -R7 ;  /* 0x00000058c0957810 */ /* 0x000fe40007ffe807 */
[----:B------:R-:W-:Y:S02]  /*9c60*/  IABS R5, R147 ;  /* 0x0000009300057213 */ /* 0x000fe40000000000 */
[----:B------:R-:W-:Y:S02]  /*9c70*/  FSEL R147, R12, -INF , !P0 ;  /* 0xff8000000c937808 */ /* 0x000fe40004000000 */
[----:B------:R-:W-:Y:S02]  /*9c80*/  ISETP.GE.AND P0, PT, R4, R197, PT ;  /* 0x000000c50400720c */ /* 0x000fe40003f06270 */
[----:B------:R-:W-:-:S02]  /*9c90*/  FSEL R11, R11, -INF , !P5 ;  /* 0xff8000000b0b7808 */ /* 0x000fc40006800000 */
[----:B------:R-:W-:Y:S02]  /*9ca0*/  IABS R149, R149 ;  /* 0x0000009500957213 */ /* 0x000fe40000000000 */
[----:B------:R-:W-:Y:S02]  /*9cb0*/  FSEL R176, R11, -INF , !P0 ;  /* 0xff8000000bb07808 */ /* 0x000fe40004000000 */
[----:B------:R-:W-:Y:S02]  /*9cc0*/  ISETP.GE.AND P5, PT, R4, R195, PT ;  /* 0x000000c30400720c */ /* 0x000fe40003fa6270 */
[----:B------:R-:W-:Y:S01]  /*9cd0*/  ISETP.GT.AND P0, PT, R196, R4, PT ;  /* 0x00000004c400720c */ /* 0x000fe20003f04270 */
[----:B------:R-:W-:Y:S01]  /*9ce0*/  IMAD.MOV.U32 R4, RZ, RZ, R149 ;  /* 0x000000ffff047224 */ /* 0x000fe200078e0095 */
[----:B------:R-:W-:Y:S02]  /*9cf0*/  I2FP.F32.S32 R12, R5 ;  /* 0x00000005000c7245 */ /* 0x000fe40000201400 */
[----:B------:R-:W-:Y:S01]  /*9d00*/  IADD3 R146, PT, PT, R220, 0x58, -R7 ;  /* 0x00000058dc927810 */ /* 0x000fe20007ffe807 */
[----:B------:R-:W2:Y:S01]  /*9d10*/  MUFU.TANH R5, R161 ;  /* 0x000000a100057308 */ /* 0x000ea20000002400 */
[----:B------:R-:W-:Y:S01]  /*9d20*/  I2FP.F32.S32 R11, R4 ;  /* 0x00000004000b7245 */ /* 0x000fe20000201400 */
[----:B------:R-:W-:Y:S01]  /*9d30*/  FFMA.FTZ R12, R12, -UR13, R167 ;  /* 0x8000000d0c0c7c23 */ /* 0x000fe200080100a7 */
[----:B------:R-:W-:Y:S01]  /*9d40*/  VIADD R4, R6, 0xffffffa8 ;  /* 0xffffffa806047836 */ /* 0x000fe20000000000 */
[----:B------:R-:W-:-:S02]  /*9d50*/  IABS R146, R146 ;  /* 0x0000009200927213 */ /* 0x000fc40000000000 */
[----:B-1----:R-:W-:Y:S01]  /*9d60*/  FFMA.FTZ R10, R11, -UR13, R10 ;  /* 0x8000000d0b0a7c23 */ /* 0x002fe2000801000a */
[----:B------:R-:W-:Y:S02]  /*9d70*/  FSEL R12, R12, -INF , !P0 ;  /* 0xff8000000c0c7808 */ /* 0x000fe40004000000 */
[----:B------:R-:W-:Y:S02]  /*9d80*/  IADD3 R144, PT, PT, R192, 0x57, -R7 ;  /* 0x00000057c0907810 */ /* 0x000fe40007ffe807 */
[----:B------:R-:W-:Y:S02]  /*9d90*/  ISETP.GT.AND P0, PT, R198, R4, PT ;  /* 0x00000004c600720c */ /* 0x000fe40003f04270 */
[----:B------:R-:W-:Y:S02]  /*9da0*/  FSEL R191, R12, -INF , !P5 ;  /* 0xff8000000cbf7808 */ /* 0x000fe40006800000 */
[----:B------:R-:W-:Y:S02]  /*9db0*/  I2FP.F32.S32 R11, R146 ;  /* 0x00000092000b7245 */ /* 0x000fe40000201400 */
[----:B------:R-:W-:-:S02]  /*9dc0*/  ISETP.GE.AND P5, PT, R4, R197, PT ;  /* 0x000000c50400720c */ /* 0x000fc40003fa6270 */
[----:B------:R-:W-:Y:S01]  /*9dd0*/  IABS R144, R144 ;  /* 0x0000009000907213 */ /* 0x000fe20000000000 */
[----:B------:R-:W-:Y:S01]  /*9de0*/  FFMA.FTZ R11, R11, -UR13, R162 ;  /* 0x8000000d0b0b7c23 */ /* 0x000fe200080100a2 */
[----:B------:R-:W-:Y:S02]  /*9df0*/  FSEL R10, R10, -INF , !P0 ;  /* 0xff8000000a0a7808 */ /* 0x000fe40004000000 */
[----:B------:R-:W-:Y:S02]  /*9e00*/  I2FP.F32.S32 R144, R144 ;  /* 0x0000009000907245 */ /* 0x000fe40000201400 */
[----:B------:R-:W-:Y:S01]  /*9e10*/  FSEL R180, R10, -INF , !P5 ;  /* 0xff8000000ab47808 */ /* 0x000fe20006800000 */
[----:B------:R-:W-:Y:S01]  /*9e20*/  VIADD R10, R6, 0xffffffa9 ;  /* 0xffffffa9060a7836 */ /* 0x000fe20000000000 */
[----:B------:R-:W-:Y:S01]  /*9e30*/  IADD3 R143, PT, PT, R192, 0x50, -R7 ;  /* 0x00000050c08f7810 */ /* 0x000fe20007ffe807 */
[----:B--2---:R-:W-:Y:S01]  /*9e40*/  FFMA.FTZ R5, R144, -UR13, R5 ;  /* 0x8000000d90057c23 */ /* 0x004fe20008010005 */
[----:B------:R-:W-:Y:S01]  /*9e50*/  BAR.SYNC.DEFER_BLOCKING 0x0 ;  /* 0x0000000000007b1d */ /* 0x000fe20000010000 */
[----:B------:R-:W-:-:S02]  /*9e60*/  ISETP.GT.AND P5, PT, R196, R4, PT ;  /* 0x00000004c400720c */ /* 0x000fc40003fa4270 */
[----:B------:R-:W-:Y:S02]  /*9e70*/  IADD3 R145, PT, PT, R220, 0x57, -R7 ;  /* 0x00000057dc917810 */ /* 0x000fe40007ffe807 */
[----:B------:R-:W-:Y:S02]  /*9e80*/  ISETP.GE.AND P0, PT, R4, R195, PT ;  /* 0x000000c30400720c */ /* 0x000fe40003f06270 */
[----:B------:R-:W-:Y:S02]  /*9e90*/  FSEL R11, R11, -INF , !P5 ;  /* 0xff8000000b0b7808 */ /* 0x000fe40006800000 */
[----:B------:R-:W-:Y:S02]  /*9ea0*/  IABS R143, R143 ;  /* 0x0000008f008f7213 */ /* 0x000fe40000000000 */
[----:B------:R-:W-:Y:S02]  /*9eb0*/  IABS R145, R145 ;  /* 0x0000009100917213 */ /* 0x000fe40000000000 */
[----:B------:R-:W-:-:S02]  /*9ec0*/  ISETP.GT.AND P5, PT, R198, R10, PT ;  /* 0x0000000ac600720c */ /* 0x000fc40003fa4270 */
[----:B------:R-:W-:Y:S01]  /*9ed0*/  FSEL R189, R11, -INF , !P0 ;  /* 0xff8000000bbd7808 */ /* 0x000fe20004000000 */
[----:B------:R-:W-:Y:S01]  /*9ee0*/  IMAD.MOV.U32 R11, RZ, RZ, R143 ;  /* 0x000000ffff0b7224 */ /* 0x000fe200078e008f */
[----:B------:R-:W-:Y:S02]  /*9ef0*/  I2FP.F32.S32 R4, R145 ;  /* 0x0000009100047245 */ /* 0x000fe40000201400 */
[----:B------:R-:W-:Y:S02]  /*9f00*/  ISETP.GE.AND P0, PT, R10, R197, PT ;  /* 0x000000c50a00720c */ /* 0x000fe40003f06270 */
[----:B------:R-:W-:Y:S01]  /*9f10*/  FSEL R178, R5, -INF , !P5 ;  /* 0xff80000005b27808 */ /* 0x000fe20006800000 */
[----:B------:R-:W-:Y:S01]  /*9f20*/  FFMA.FTZ R4, R4, -UR13, R163 ;  /* 0x8000000d04047c23 */ /* 0x000fe200080100a3 */
[----:B------:R-:W1:Y:S01]  /*9f30*/  MUFU.TANH R5, R158 ;  /* 0x0000009e00057308 */ /* 0x000e620000002400 */
[----:B------:R-:W-:Y:S02]  /*9f40*/  ISETP.GE.AND P5, PT, R10, R195, PT ;  /* 0x000000c30a00720c */ /* 0x000fe40003fa6270 */
[----:B------:R-:W-:-:S02]  /*9f50*/  FSEL R178, R178, -INF , !P0 ;  /* 0xff800000b2b27808 */ /* 0x000fc40004000000 */
[----:B------:R-:W-:Y:S02]  /*9f60*/  I2FP.F32.S32 R11, R11 ;  /* 0x0000000b000b7245 */ /* 0x000fe40000201400 */
[----:B------:R-:W-:Y:S01]  /*9f70*/  ISETP.GT.AND P0, PT, R196, R10, PT ;  /* 0x0000000ac400720c */ /* 0x000fe20003f04270 */
[----:B------:R-:W-:Y:S01]  /*9f80*/  VIADD R10, R6, 0xffffffb0 ;  /* 0xffffffb0060a7836 */ /* 0x000fe20000000000 */
[----:B------:R-:W-:Y:S01]  /*9f90*/  IADD3 R142, PT, PT, R220, 0x50, -R7 ;  /* 0x00000050dc8e7810 */ /* 0x000fe20007ffe807 */
[----:B------:R-:W-:Y:S01]  /*9fa0*/  FFMA.FTZ R11, R11, -UR13, R156 ;  /* 0x8000000d0b0b7c23 */ /* 0x000fe2000801009c */
[----:B------:R-:W-:Y:S02]  /*9fb0*/  FSEL R4, R4, -INF , !P0 ;  /* 0xff80000004047808 */ /* 0x000fe40004000000 */
[----:B------:R-:W-:Y:S02]  /*9fc0*/  ISETP.GT.AND P0, PT, R198, R10, PT ;  /* 0x0000000ac600720c */ /* 0x000fe40003f04270 */
[----:B------:R-:W-:-:S02]  /*9fd0*/  IABS R142, R142 ;  /* 0x0000008e008e7213 */ /* 0x000fc40000000000 */
[----:B------:R-:W-:Y:S02]  /*9fe0*/  IADD3 R18, PT, PT, R192, 0x4f, -R7 ;  /* 0x0000004fc0127810 */ /* 0x000fe40007ffe807 */
[----:B------:R-:W-:Y:S01]  /*9ff0*/  FSEL R175, R4, -INF , !P5 ;  /* 0xff80000004af7808 */ /* 0x000fe20006800000 */
[----:B------:R-:W-:Y:S01]  /*a000*/  FMUL.FTZ R4, R177, UR6 ;  /* 0x00000006b1047c20 */ /* 0x000fe20008410000 */
[----:B------:R-:W-:Y:S02]  /*a010*/  ISETP.GE.AND P5, PT, R10, R197, PT ;  /* 0x000000c50a00720c */ /* 0x000fe40003fa6270 */
[----:B------:R-:W-:Y:S02]  /*a020*/  FSEL R11, R11, -INF , !P0 ;  /* 0xff8000000b0b7808 */ /* 0x000fe40004000000 */
[----:B------:R-:W-:Y:S01]  /*a030*/  I2FP.F32.S32 R142, R142 ;  /* 0x0000008e008e7245 */ /* 0x000fe20000201400 */
[----:B------:R-:W2:Y:S01]  /*a040*/  MUFU.TANH R4, R4 ;  /* 0x0000000400047308 */ /* 0x000ea20000002400 */
[----:B------:R-:W-:-:S02]  /*a050*/  IABS R18, R18 ;  /* 0x0000001200127213 */ /* 0x000fc40000000000 */
[----:B------:R-:W-:Y:S01]  /*a060*/  FSEL R146, R11, -INF , !P5 ;  /* 0xff8000000b927808 */ /* 0x000fe20006800000 */
[----:B-1----:R-:W-:Y:S01]  /*a070*/  FFMA.FTZ R5, R142, -UR13, R5 ;  /* 0x8000000d8e057c23 */ /* 0x002fe20008010005 */
[----:B------:R-:W-:Y:S02]  /*a080*/  ISETP.GE.AND P0, PT, R10, R195, PT ;  /* 0x000000c30a00720c */ /* 0x000fe40003f06270 */
[----:B------:R-:W-:Y:S02]  /*a090*/  I2FP.F32.S32 R18, R18 ;  /* 0x0000001200127245 */ /* 0x000fe40000201400 */
[----:B------:R-:W-:Y:S01]  /*a0a0*/  ISETP.GT.AND P5, PT, R196, R10, PT ;  /* 0x0000000ac400720c */ /* 0x000fe20003fa4270 */
[----:B------:R-:W-:Y:S01]  /*a0b0*/  VIADD R10, R6, 0xffffffb1 ;  /* 0xffffffb1060a7836 */ /* 0x000fe20000000000 */
[----:B------:R-:W-:Y:S01]  /*a0c0*/  IADD3 R19, PT, PT, R220, 0x4f, -R7 ;  /* 0x0000004fdc137810 */ /* 0x000fe20007ffe807 */
[----:B------:R-:W-:Y:S01]  /*a0d0*/  FFMA.FTZ R18, R18, -UR13, R157 ;  /* 0x8000000d12127c23 */ /* 0x000fe2000801009d */
[----:B------:R-:W-:Y:S01]  /*a0e0*/  FSEL R5, R5, -INF , !P5 ;  /* 0xff80000005057808 */ /* 0x000fe20006800000 */
[----:B------:R-:W-:Y:S01]  /*a0f0*/  VIADD R6, R6, 0xffffffb9 ;  /* 0xffffffb906067836 */ /* 0x000fe20000000000 */
[----:B------:R-:W-:-:S02]  /*a100*/  IABS R19, R19 ;  /* 0x0000001300137213 */ /* 0x000fc40000000000 */
[----:B------:R-:W-:Y:S02]  /*a110*/  IADD3 R192, PT, PT, R192, 0x47, -R7 ;  /* 0x00000047c0c07810 */ /* 0x000fe40007ffe807 */
[----:B------:R-:W-:Y:S02]  /*a120*/  ISETP.GT.AND P5, PT, R198, R10, PT ;  /* 0x0000000ac600720c */ /* 0x000fe40003fa4270 */
[----:B------:R-:W-:Y:S02]  /*a130*/  FSEL R165, R5, -INF , !P0 ;  /* 0xff80000005a57808 */ /* 0x000fe40004000000 */
[----:B------:R-:W-:Y:S02]  /*a140*/  I2FP.F32.S32 R12, R19 ;  /* 0x00000013000c7245 */ /* 0x000fe40000201400 */
[----:B------:R-:W-:Y:S02]  /*a150*/  IABS R192, R192 ;  /* 0x000000c000c07213 */ /* 0x000fe40000000000 */
[----:B------:R-:W-:Y:S01]  /*a160*/  ISETP.GE.AND P0, PT, R10, R197, PT ;  /* 0x000000c50a00720c */ /* 0x000fe20003f06270 */
[----:B------:R-:W-:Y:S01]  /*a170*/  FFMA.FTZ R12, R12, -UR13, R159 ;  /* 0x8000000d0c0c7c23 */ /* 0x000fe2000801009f */
[----:B------:R-:W-:-:S02]  /*a180*/  FSEL R18, R18, -INF , !P5 ;  /* 0xff80000012127808 */ /* 0x000fc40006800000 */
[----:B------:R-:W-:Y:S02]  /*a190*/  IADD3 R7, PT, PT, R220, 0x47, -R7 ;  /* 0x00000047dc077810 */ /* 0x000fe40007ffe807 */
[----:B------:R-:W-:Y:S02]  /*a1a0*/  I2FP.F32.S32 R5, R192 ;  /* 0x000000c000057245 */ /* 0x000fe40000201400 */
[----:B------:R-:W-:Y:S02]  /*a1b0*/  FSEL R144, R18, -INF , !P0 ;  /* 0xff80000012907808 */ /* 0x000fe40004000000 */
[----:B------:R-:W-:Y:S01]  /*a1c0*/  ISETP.GT.AND P0, PT, R196, R10, PT ;  /* 0x0000000ac400720c */ /* 0x000fe20003f04270 */
[----:B--2---:R-:W-:Y:S01]  /*a1d0*/  FFMA.FTZ R4, R5, -UR13, R4 ;  /* 0x8000000d05047c23 */ /* 0x004fe20008010004 */
[----:B------:R-:W-:Y:S02]  /*a1e0*/  IABS R7, R7 ;  /* 0x0000000700077213 */ /* 0x000fe40000000000 */
[----:B------:R-:W-:-:S02]  /*a1f0*/  ISETP.GE.AND P5, PT, R10, R195, PT ;  /* 0x000000c30a00720c */ /* 0x000fc40003fa6270 */
[----:B------:R-:W-:Y:S02]  /*a200*/  FSEL R12, R12, -INF , !P0 ;  /* 0xff8000000c0c7808 */ /* 0x000fe40004000000 */
[----:B------:R-:W-:Y:S02]  /*a210*/  I2FP.F32.S32 R10, R7 ;  /* 0x00000007000a7245 */ /* 0x000fe40000201400 */
[----:B------:R-:W-:Y:S02]  /*a220*/  ISETP.GT.AND P0, PT, R198, R6, PT ;  /* 0x00000006c600720c */ /* 0x000fe40003f04270 */
[----:B------:R-:W-:Y:S01]  /*a230*/  FSEL R143, R12, -INF , !P5 ;  /* 0xff8000000c8f7808 */ /* 0x000fe20006800000 */
[----:B------:R-:W-:Y:S01]  /*a240*/  FFMA.FTZ R10, R10, -UR13, R179 ;  /* 0x8000000d0a0a7c23 */ /* 0x000fe200080100b3 */
[----:B------:R-:W-:Y:S02]  /*a250*/  ISETP.GE.AND P5, PT, R6, R197, PT ;  /* 0x000000c50600720c */ /* 0x000fe40003fa6270 */
[----:B------:R-:W-:-:S02]  /*a260*/  FSEL R4, R4, -INF , !P0 ;  /* 0xff80000004047808 */ /* 0x000fc40004000000 */
[----:B------:R-:W-:Y:S02]  /*a270*/  ISETP.GT.AND P0, PT, R196, R6, PT ;  /* 0x00000006c400720c */ /* 0x000fe40003f04270 */
[----:B------:R-:W-:Y:S02]  /*a280*/  FSEL R142, R4, -INF , !P5 ;  /* 0xff800000048e7808 */ /* 0x000fe40006800000 */
        /* <DEDUP_REMOVED lines=69> */
.L_x_5120:
[----:B------:R-:W-:Y:S01]  /*a6e0*/  UMOV UR6, URZ ;  /* 0x000000ff00067c82 */ /* 0x000fe20008000000 */
[----:B------:R-:W-:Y:S01]  /*a6f0*/  USHF.L.U32 UR4, UR12, 0x6, URZ ;  /* 0x000000060c047899 */ /* 0x000fe200080006ff */
[----:B------:R-:W-:-:S05]  /*a700*/  IADD3 R5, P0, PT, RZ, -UR6, RZ ;  /* 0x80000006ff057c10 */ /* 0x000fca000ff1e0ff */
[----:B------:R-:W-:-:S05]  /*a710*/  IMAD.X R4, RZ, RZ, ~UR4, P0 ;  /* 0x80000004ff047e24 */ /* 0x000fca00080e06ff */
[----:B------:R-:W-:-:S04]  /*a720*/  SHF.R.S64 R5, R5, 0x1f, R4 ;  /* 0x0000001f05057819 */ /* 0x000fc80000001004 */
[----:B------:R-:W-:-:S04]  /*a730*/  IADD3 R200, P0, PT, R5, R200, RZ ;  /* 0x000000c805c87210 */ /* 0x000fc80007f1e0ff */
[----:B------:R-:W-:-:S09]  /*a740*/  LEA.HI.X.SX32 R199, R4, R199, 0x1, P0 ;  /* 0x000000c704c77211 */ /* 0x000fd200000f0eff */
.L_x_5121:
[----:B------:R-:W-:Y:S01]  /*a750*/  @!P4 IMAD.MOV.U32 R10, RZ, RZ, R200 ;  /* 0x000000ffff0ac224 */ /* 0x000fe200078e00c8 */
[----:B------:R-:W-:Y:S01]  /*a760*/  USHF.L.U32 UR4, UR12, 0x5, URZ ;  /* 0x000000050c047899 */ /* 0x000fe200080006ff */
[----:B------:R-:W-:Y:S01]  /*a770*/  @!P4 IMAD.MOV.U32 R11, RZ, RZ, R199 ;  /* 0x000000ffff0bc224 */ /* 0x000fe200078e00c7 */
[----:B------:R-:W-:Y:S01]  /*a780*/  MOV R5, UR12 ;  /* 0x0000000c00057c02 */ /* 0x000fe20008000f00 */
[----:B------:R-:W-:Y:S02]  /*a790*/  IMAD.U32 R7, RZ, RZ, UR12 ;  /* 0x0000000cff077e24 */ /* 0x000fe4000f8e00ff */
[----:B------:R-:W-:Y:S01]  /*a7a0*/  IMAD.U32 R4, RZ, RZ, UR12 ;  /* 0x0000000cff047e24 */ /* 0x000fe2000f8e00ff */
[----:B------:R-:W-:Y:S01]  /*a7b0*/  @!PT LDS RZ, [RZ] ;  /* 0x00000000fffff984 */ /* 0x000fe20000000800 */
[----:B------:R-:W-:Y:S01]  /*a7c0*/  @!PT LDS RZ, [RZ] ;  /* 0x00000000fffff984 */ /* 0x000fe20000000800 */
[----:B------:R-:W-:Y:S01]  /*a7d0*/  @!PT LDS RZ, [RZ] ;  /* 0x00000000fffff984 */ /* 0x000fe20000000800 */
[----:B------:R1:W-:Y:S01]  /*a7e0*/  @!P4 LDGSTS.E.BYPASS.LTC128B.128 [R217+0x6000], desc[UR14][R10.64] ;  /* 0x060000000ad9cfae */ /* 0x0003e2000b981a0e */
[--C-:B------:R-:W-:Y:S02]  /*a7f0*/  SHF.L.U64.HI R5, R5, 0x5, R134.reuse ;  /* 0x0000000505057819 */ /* 0x100fe40000010286 */
[----:B------:R-:W-:Y:S01]  /*a800*/  LEA R6, P0, R7, R200, 0x5 ;  /* 0x000000c807067211 */ /* 0x000fe200078028ff */
[----:B------:R2:W-:Y:S03]  /*a810*/  @P4 STS.128 [R217+0x6000], RZ ;  /* 0x006000ffd9004388 */ /* 0x0005e60000000c00 */
[----:B------:R-:W-:-:S02]  /*a820*/  LEA.HI.X R7, R4, R199, R134, 0x5, P0 ;  /* 0x000000c704077211 */ /* 0x000fc400000f2c86 */
[----:B------:R-:W-:-:S05]  /*a830*/  IADD3 R12, P0, PT, R6, UR4, RZ ;  /* 0x00000004060c7c10 */ /* 0x000fca000ff1e0ff */
[----:B------:R-:W-:Y:S01]  /*a840*/  IMAD.X R13, R5, 0x1, R7, P0 ;  /* 0x00000001050d7824 */ /* 0x000fe200000e0607 */
[----:B------:R-:W-:-:S04]  /*a850*/  IADD3 R4, P0, PT, R12, UR4, RZ ;  /* 0x000000040c047c10 */ /* 0x000fc8000ff1e0ff */
[----:B------:R-:W-:Y:S02]  /*a860*/  IADD3.X R5, PT, PT, R5, R13, RZ, P0, !PT ;  /* 0x0000000d05057210 */ /* 0x000fe400007fe4ff */
[----:B-1----:R-:W-:Y:S01]  /*a870*/  @!P3 MOV R10, R200 ;  /* 0x000000c8000ab202 */ /* 0x002fe20000000f00 */
[----:B------:R-:W-:-:S05]  /*a880*/  @!P3 IMAD.MOV.U32 R11, RZ, RZ, R199 ;  /* 0x000000ffff0bb224 */ /* 0x000fca00078e00c7 */
[----:B------:R-:W-:Y:S01]  /*a890*/  @!PT LDS RZ, [RZ] ;  /* 0x00000000fffff984 */ /* 0x000fe20000000800 */
[----:B------:R-:W-:Y:S01]  /*a8a0*/  @!PT LDS RZ, [RZ] ;  /* 0x00000000fffff984 */ /* 0x000fe20000000800 */
[----:B------:R-:W-:Y:S01]  /*a8b0*/  @!PT LDS RZ, [RZ] ;  /* 0x00000000fffff984 */ /* 0x000fe20000000800 */
[----:B------:R1:W-:Y:S04]  /*a8c0*/  @!P3 LDGSTS.E.BYPASS.LTC128B.128 [R217+0x8000], desc[UR14][R10.64+0x80] ;  /* 0x080000800ad9bfae */ /* 0x0003e8000b981a0e */
[----:B------:R2:W-:Y:S01]  /*a8d0*/  @P3 STS.128 [R217+0x8000], RZ ;  /* 0x008000ffd9003388 */ /* 0x0005e20000000c00 */
[----:B-1----:R-:W-:Y:S01]  /*a8e0*/  @!P1 MOV R10, R200 ;  /* 0x000000c8000a9202 */ /* 0x002fe20000000f00 */
        /* <DEDUP_REMOVED lines=52> */
.L_x_5119:
[----:B--2---:R-:W-:Y:S01]  /*ac30*/  FMNMX3.FTZ R5, R132, R188, R28, !PT ;  /* 0x000000bc84057276 */ /* 0x004fe2000781001c */
        /* <DEDUP_REMOVED lines=27> */
[----:B------:R-:W-:-:S03]  /*adf0*/  IADD3 R177, PT, PT, R133, R159, RZ ;  /* 0x0000009f85b17210 */ /* 0x000fc60007ffe0ff */
        /* <DEDUP_REMOVED lines=8> */
[C---:B------:R-:W-:Y:S02]  /*ae80*/  FSETP.NEU.FTZ.AND P1, PT, R150.reuse, -INF , PT ;  /* 0xff8000009600780b */ /* 0x040fe40003f3d000 */
[C---:B------:R-:W-:Y:S01]  /*ae90*/  FSETP.NEU.FTZ.AND P0, PT, R149.reuse, -INF , PT ;  /* 0xff8000009500780b */ /* 0x040fe20003f1d000 */
[----:B------:R-:W-:Y:S01]  /*aea0*/  FMUL.FTZ R162, R149, UR4 ;  /* 0x0000000495a27c20 */ /* 0x000fe20008410000 */
[----:B------:R-:W-:Y:S02]  /*aeb0*/  FSEL R145, R145, RZ, P1 ;  /* 0x000000ff91917208 */ /* 0x000fe40000800000 */
[----:B------:R-:W-:Y:S02]  /*aec0*/  FSEL R5, R150, RZ, P1 ;  /* 0x000000ff96057208 */ /* 0x000fe40000800000 */
[----:B------:R-:W-:Y:S01]  /*aed0*/  FSEL R162, R162, RZ, P0 ;  /* 0x000000ffa2a27208 */ /* 0x000fe20000000000 */
[--C-:B------:R-:W-:Y:S01]  /*aee0*/  FFMA.FTZ R151, R28, UR4, -R145.reuse ;  /* 0x000000041c977c23 */ /* 0x100fe20008010891 */
[----:B------:R-:W-:Y:S01]  /*aef0*/  FFMA.FTZ R156, R30, UR4, -R145 ;  /* 0x000000041e9c7c23 */ /* 0x000fe20008010891 */
[----:B------:R-:W-:Y:S01]  /*af00*/  FSEL R4, R149, RZ, P0 ;  /* 0x000000ff95047208 */ /* 0x000fe20000000000 */
[----:B------:R-:W-:Y:S01]  /*af10*/  FADD.FTZ R5, R132, -R5 ;  /* 0x8000000584057221 */ /* 0x000fe20000010000 */
[--C-:B------:R-:W-:Y:S01]  /*af20*/  FFMA.FTZ R152, R29, UR4, -R162.reuse ;  /* 0x000000041d987c23 */ /* 0x100fe200080108a2 */
[----:B------:R-:W-:Y:S01]  /*af30*/  FFMA.FTZ R158, R31, UR4, -R162 ;  /* 0x000000041f9e7c23 */ /* 0x000fe200080108a2 */
[--C-:B------:R-:W-:Y:S01]  /*af40*/  FFMA.FTZ R160, R188, UR4, -R145.reuse ;  /* 0x00000004bca07c23 */ /* 0x100fe20008010891 */
        /* <DEDUP_REMOVED lines=18> */
[----:B------:R-:W-:Y:S01]  /*b070*/  LDSM.16.MT88.4 R136, [R159+0x800] ;  /* 0x000800009f88783b */ /* 0x000fe20000004200 */
[----:B------:R-:W4:Y:S01]  /*b080*/  MUFU.EX2 R151, R151 ;  /* 0x0000009700977308 */ /* 0x000f220000000800 */
[--C-:B------:R-:W-:Y:S01]  /*b090*/  FFMA.FTZ R179, R180, UR4, -R145.reuse ;  /* 0x00000004b4b37c23 */ /* 0x100fe20008010891 */
[--C-:B------:R-:W-:Y:S01]  /*b0a0*/  FFMA.FTZ R180, R175, UR4, -R162.reuse ;  /* 0x00000004afb47c23 */ /* 0x100fe200080108a2 */
[----:B------:R-:W-:Y:S01]  /*b0b0*/  LDSM.16.MT88.4 R132, [R177+0x800] ;  /* 0x00080000b184783b */ /* 0x000fe20000004200 */
        /* <DEDUP_REMOVED lines=122> */
[----:B------:R-:W-:Y:S01]  /*b860*/  MUFU.EX2 R168, R168 ;  /* 0x000000a800a87308 */ /* 0x000fe20000000800 */
[----:B------:R-:W-:Y:S01]  /*b870*/  FMUL.FTZ R95, R95, R3 ;  /* 0x000000035f5f7220 */ /* 0x000fe20000410000 */
[-C--:B------:R-:W-:Y:S01]  /*b880*/  FMUL.FTZ R96, R96, R157.reuse ;  /* 0x0000009d60607220 */ /* 0x080fe20000410000 */
[----:B------:R-:W-:Y:S01]  /*b890*/  FMUL.FTZ R97, R97, R157 ;  /* 0x0000009d61617220 */ /* 0x000fe20000410000 */
[----:B------:R-:W-:Y:S01]  /*b8a0*/  MUFU.EX2 R169, R169 ;  /* 0x000000a900a97308 */ /* 0x000fe20000000800 */
[-C--:B------:R-:W-:Y:S01]  /*b8b0*/  FMUL.FTZ R98, R98, R3.reuse ;  /* 0x0000000362627220 */ /* 0x080fe20000410000 */
[----:B------:R-:W-:Y:S01]  /*b8c0*/  FMUL.FTZ R99, R99, R3 ;  /* 0x0000000363637220 */ /* 0x000fe20000410000 */
[C---:B------:R-:W-:Y:S01]  /*b8d0*/  HMMA.16816.F32 R72, R4.reuse, R106, R72 ;  /* 0x0000006a0448723c */ /* 0x040fe20000001848 */
[----:B------:R-:W2:Y:S01]  /*b8e0*/  LDSM.16.MT88.4 R104, [R177+0x4000] ;  /* 0x00400000b168783b */ /* 0x000ea20000004200 */
[----:B------:R-:W-:Y:S01]  /*b8f0*/  MUFU.EX2 R166, R166 ;  /* 0x000000a600a67308 */ /* 0x000fe20000000800 */
[--C-:B------:R-:W-:Y:S01]  /*b900*/  FFMA.FTZ R190, R144, UR4, -R145.reuse ;  /* 0x0000000490be7c23 */ /* 0x100fe20008010891 */
[----:B------:R-:W-:Y:S01]  /*b910*/  FFMA.FTZ R192, R141, UR4, -R145 ;  /* 0x000000048dc07c23 */ /* 0x000fe20008010891 */
[----:B------:R-:W-:Y:S01]  /*b920*/  LDSM.16.MT88.4 R128, [R161+0xe800] ;  /* 0x00e80000a180783b */ /* 0x000fe20000004200 */
[----:B------:R-:W5:Y:S01]  /*b930*/  MUFU.EX2 R171, R171 ;  /* 0x000000ab00ab7308 */ /* 0x000f620000000800 */
[--C-:B------:R-:W-:Y:S01]  /*b940*/  FFMA.FTZ R193, R165, UR4, -R162.reuse ;  /* 0x00000004a5c17c23 */ /* 0x100fe200080108a2 */
[C---:B------:R-:W-:Y:S01]  /*b950*/  HMMA.16816.F32 R32, R4.reuse, R120, R32 ;  /* 0x000000780420723c */ /* 0x040fe20000001820 */
[--C-:B------:R-:W-:Y:S01]  /*b960*/  FFMA.FTZ R194, R143, UR4, -R162.reuse ;  /* 0x000000048fc27c23 */ /* 0x100fe200080108a2 */
[----:B------:R-:W1:Y:S01]  /*b970*/  MUFU.EX2 R172, R172 ;  /* 0x000000ac00ac7308 */ /* 0x000e620000000800 */
[----:B------:R-:W-:Y:S01]  /*b980*/  FFMA.FTZ R163, R163, UR4, -R162 ;  /* 0x00000004a3a37c23 */ /* 0x000fe200080108a2 */
[----:B------:R-:W-:Y:S01]  /*b990*/  FFMA.FTZ R160, R215, R157, R160 ;  /* 0x0000009dd7a07223 */ /* 0x000fe200000100a0 */
[----:B------:R-:W-:Y:S01]  /*b9a0*/  FFMA.FTZ R3, R213, R3, R154 ;  /* 0x00000003d5037223 */ /* 0x000fe2000001009a */
[----:B------:R-:W-:Y:S01]  /*b9b0*/  MUFU.EX2 R170, R170 ;  /* 0x000000aa00aa7308 */ /* 0x000fe20000000800 */
[----:B------:R-:W-:Y:S01]  /*b9c0*/  PLOP3.LUT P1, PT, PT, PT, UP0, 0x80, 0x8 ;  /* 0x000000000008781c */ /* 0x000fe20003f2f008 */
[C---:B------:R-:W-:Y:S01]  /*b9d0*/  HMMA.16816.F32 R100, R4.reuse, R122, R100 ;  /* 0x0000007a0464723c */ /* 0x040fe20000001864 */
[----:B------:R-:W-:Y:S01]  /*b9e0*/  LDSM.16.MT88.4 R120, [R164+0xe800] ;  /* 0x00e80000a478783b */ /* 0x000fe20000004200 */
[----:B------:R-:W2:Y:S01]  /*b9f0*/  MUFU.EX2 R173, R173 ;  /* 0x000000ad00ad7308 */ /* 0x000ea20000000800 */
[----:B------:R-:W-:Y:S01]  /*ba00*/  FADD.FTZ R151, R151, R160 ;  /* 0x000000a097977221 */ /* 0x000fe20000010000 */
[----:B------:R-:W-:Y:S01]  /*ba10*/  FADD.FTZ R152, R152, R3 ;  /* 0x0000000398987221 */ /* 0x000fe20000010000 */
[----:B------:R-:W-:Y:S01]  /*ba20*/  PLOP3.LUT P0, PT, PT, PT, UP0, 0x80, 0x8 ;  /* 0x000000000008781c */ /* 0x000fe20003f0f008 */
[----:B------:R-:W-:Y:S01]  /*ba30*/  MUFU.EX2 R179, R179 ;  /* 0x000000b300b37308 */ /* 0x000fe20000000800 */
[----:B------:R-:W-:Y:S01]  /*ba40*/  FADD.FTZ R156, R156, R151 ;  /* 0x000000979c9c7221 */ /* 0x000fe20000010000 */
[----:B---3--:R-:W-:Y:S01]  /*ba50*/  HMMA.16816.F32 R76, R4, R112, R76 ;  /* 0x00000070044c723c */ /* 0x008fe2000000184c */
[----:B------:R-:W-:Y:S01]  /*ba60*/  FADD.FTZ R155, R155, R152 ;  /* 0x000000989b9b7221 */ /* 0x000fe20000010000 */
[----:B------:R-:W-:Y:S01]  /*ba70*/  MUFU.EX2 R180, R180 ;  /* 0x000000b400b47308 */ /* 0x000fe20000000800 */
[----:B------:R-:W-:-:S02]  /*ba80*/  FADD.FTZ R156, R153, R156 ;  /* 0x0000009c999c7221 */ /* 0x000fc40000010000 */
[----:B------:R-:W-:Y:S01]  /*ba90*/  FADD.FTZ R158, R158, R155 ;  /* 0x0000009b9e9e7221 */ /* 0x000fe20000010000 */
[----:B------:R-:W-:Y:S02]  /*baa0*/  MUFU.EX2 R190, R190 ;  /* 0x000000be00be7308 */ /* 0x000fe40000000800 */
[----:B------:R-:W-:Y:S01]  /*bab0*/  HMMA.16816.F32 R80, R4, R114, R80 ;  /* 0x000000720450723c */ /* 0x000fe20000001850 */
[----:B------:R-:W-:Y:S01]  /*bac0*/  LDSM.16.MT88.4 R112, [R161+0xc800] ;  /* 0x00c80000a170783b */ /* 0x000fe20000004200 */
[----:B------:R-:W-:Y:S01]  /*bad0*/  MUFU.EX2 R192, R192 ;  /* 0x000000c000c07308 */ /* 0x000fe20000000800 */
[----:B-----5:R-:W-:-:S03]  /*bae0*/  FADD.FTZ R3, R171, R158 ;  /* 0x0000009eab037221 */ /* 0x020fc60000010000 */
[----:B------:R-:W-:Y:S01]  /*baf0*/  MUFU.EX2 R193, R193 ;  /* 0x000000c100c17308 */ /* 0x000fe20000000800 */
[----:B-1----:R-:W-:Y:S01]  /*bb00*/  FADD.FTZ R3, R172, R3 ;  /* 0x00000003ac037221 */ /* 0x002fe20000010000 */
[C---:B------:R-:W-:Y:S02]  /*bb10*/  HMMA.16816.F32 R84, R4.reuse, R108, R84 ;  /* 0x0000006c0454723c */ /* 0x040fe40000001854 */
        /* <DEDUP_REMOVED lines=10> */
[C---:B--2---:R-:W-:Y:S08]  /*bbc0*/  HMMA.16816.F32 R92, R4.reuse, R104, R92 ;  /* 0x00000068045c723c */ /* 0x044ff0000000185c */
[----:B------:R-:W-:Y:S01]  /*bbd0*/  HMMA.16816.F32 R4, R4, R106, R96 ;  /* 0x0000006a0404723c */ /* 0x000fe20000001860 */
[----:B------:R-:W-:Y:S01]  /*bbe0*/  F2FP.F16.F32.PACK_AB R96, R168, R167 ;  /* 0x000000a7a860723e */ /* 0x000fe200000000ff */
[----:B------:R-:W2:Y:S01]  /*bbf0*/  LDSM.16.MT88.4 R104, [R164+0x10800] ;  /* 0x01080000a468783b */ /* 0x000ea20000004200 */
[----:B------:R-:W-:Y:S01]  /*bc00*/  F2FP.F16.F32.PACK_AB R97, R172, R171 ;  /* 0x000000abac61723e */ /* 0x000fe200000000ff */
[----:B------:R-:W-:Y:S01]  /*bc10*/  FADD.FTZ R167, R167, R156 ;  /* 0x0000009ca7a77221 */ /* 0x000fe20000010000 */
[----:B------:R-:W-:-:S02]  /*bc20*/  F2FP.F16.F32.PACK_AB R98, R166, R169 ;  /* 0x000000a9a662723e */ /* 0x000fc400000000ff */
[----:B------:R-:W-:Y:S01]  /*bc30*/  F2FP.F16.F32.PACK_AB R99, R173, R170 ;  /* 0x000000aaad63723e */ /* 0x000fe200000000ff */
[----:B------:R-:W-:Y:S01]  /*bc40*/  FADD.FTZ R168, R168, R167 ;  /* 0x000000a7a8a87221 */ /* 0x000fe20000010000 */
[----:B------:R-:W-:Y:S01]  /*bc50*/  FADD.FTZ R170, R170, R3 ;  /* 0x00000003aaaa7221 */ /* 0x000fe20000010000 */
[-C--:B------:R-:W-:Y:S02]  /*bc60*/  MOV R3, R149.reuse ;  /* 0x0000009500037202 */ /* 0x080fe40000000f00 */
[----:B------:R-:W-:Y:S01]  /*bc70*/  FADD.FTZ R169, R169, R168 ;  /* 0x000000a8a9a97221 */ /* 0x000fe20000010000 */
[----:B------:R-:W-:Y:S01]  /*bc80*/  FADD.FTZ R173, R173, R170 ;  /* 0x000000aaadad7221 */ /* 0x000fe20000010000 */
[----:B-1----:R-:W-:Y:S01]  /*bc90*/  HMMA.16816.F32 R8, R96, R108, R8 ;  /* 0x0000006c6008723c */ /* 0x002fe20000001808 */
[----:B------:R-:W-:Y:S01]  /*bca0*/  @P1 MOV R3, R149 ;  /* 0x0000009500031202 */ /* 0x000fe20000000f00 */
[----:B------:R-:W-:-:S06]  /*bcb0*/  FADD.FTZ R166, R166, R169 ;  /* 0x000000a9a6a67221 */ /* 0x000fcc0000010000 */
[C---:B------:R-:W-:Y:S01]  /*bcc0*/  HMMA.16816.F32 R12, R96.reuse, R110, R12 ;  /* 0x0000006e600c723c */ /* 0x040fe2000000180c */
[----:B------:R-:W1:Y:S07]  /*bcd0*/  LDSM.16.MT88.4 R108, [R161+0x10800] ;  /* 0x01080000a16c783b */ /* 0x000e6e0000004200 */
[C---:B------:R-:W-:Y:S08]  /*bce0*/  HMMA.16816.F32 R16, R96.reuse, R112, R16 ;  /* 0x000000706010723c */ /* 0x040ff00000001810 */
[C---:B------:R-:W-:Y:S01]  /*bcf0*/  HMMA.16816.F32 R20, R96.reuse, R114, R20 ;  /* 0x000000726014723c */ /* 0x040fe20000001814 */
[----:B------:R-:W5:Y:S07]  /*bd00*/  LDSM.16.MT88.4 R112, [R159+0x4800] ;  /* 0x004800009f70783b */ /* 0x000f6e0000004200 */
[C---:B------:R-:W-:Y:S08]  /*bd10*/  HMMA.16816.F32 R36, R96.reuse, R120, R36 ;  /* 0x000000786024723c */ /* 0x040ff00000001824 */
[C---:B------:R-:W-:Y:S01]  /*bd20*/  HMMA.16816.F32 R40, R96.reuse, R122, R40 ;  /* 0x0000007a6028723c */ /* 0x040fe20000001828 */
[----:B------:R1:W5:Y:S07]  /*bd30*/  LDSM.16.MT88.4 R120, [R177+0x4800] ;  /* 0x00480000b178783b */ /* 0x00036e0000004200 */
        /* <DEDUP_REMOVED lines=11> */
[C---:B----4-:R-:W-:Y:S08]  /*bdf0*/  HMMA.16816.F32 R60, R96.reuse, R116, R60 ;  /* 0x00000074603c723c */ /* 0x050ff0000000183c */
[C---:B------:R-:W-:Y:S08]  /*be00*/  HMMA.16816.F32 R64, R96.reuse, R118, R64 ;  /* 0x000000766040723c */ /* 0x040ff00000001840 */
[----:B--2---:R-:W-:Y:S01]  /*be10*/  HMMA.16816.F32 R68, R96, R104, R68 ;  /* 0x000000686044723c */ /* 0x004fe20000001844 */
[--C-:B------:R-:W-:Y:S01]  /*be20*/  FFMA.FTZ R104, R174, UR4, -R145.reuse ;  /* 0x00000004ae687c23 */ /* 0x100fe20008010891 */
[--C-:B------:R-:W-:Y:S01]  /*be30*/  FFMA.FTZ R174, R176, UR4, -R145.reuse ;  /* 0x00000004b0ae7c23 */ /* 0x100fe20008010891 */
[----:B------:R-:W-:Y:S01]  /*be40*/  FFMA.FTZ R176, R178, UR4, -R145 ;  /* 0x00000004b2b07c23 */ /* 0x000fe20008010891 */
[--C-:B------:R-:W-:Y:S01]  /*be50*/  FFMA.FTZ R178, R147, UR4, -R162.reuse ;  /* 0x0000000493b27c23 */ /* 0x100fe200080108a2 */
[----:B-1----:R1:W-:Y:S01]  /*be60*/  MUFU.EX2 R177, R104 ;  /* 0x0000006800b17308 */ /* 0x0023e20000000800 */
[----:B------:R-:W-:-:S02]  /*be70*/  FFMA.FTZ R105, R189, UR4, -R162 ;  /* 0x00000004bd697c23 */ /* 0x000fc400080108a2 */
[C---:B------:R-:W-:Y:S01]  /*be80*/  HMMA.16816.F32 R72, R96.reuse, R106, R72 ;  /* 0x0000006a6048723c */ /* 0x040fe20000001848 */
[----:B------:R-:W2:Y:S04]  /*be90*/  MUFU.EX2 R174, R174 ;  /* 0x000000ae00ae7308 */ /* 0x000ea80000000800 */
[----:B------:R-:W-:Y:S03]  /*bea0*/  MUFU.EX2 R176, R176 ;  /* 0x000000b000b07308 */ /* 0x000fe60000000800 */
[----:B------:R-:W-:Y:S01]  /*beb0*/  HMMA.16816.F32 R76, R96, R108, R76 ;  /* 0x0000006c604c723c */ /* 0x000fe2000000184c */
[----:B------:R-:W-:Y:S01]  /*bec0*/  MUFU.EX2 R178, R178 ;  /* 0x000000b200b27308 */ /* 0x000fe20000000800 */
[----:B-1----:R-:W-:-:S03]  /*bed0*/  MOV R104, 0x20 ;  /* 0x0000002000687802 */ /* 0x002fc60000000f00 */
[----:B------:R1:W3:Y:S01]  /*bee0*/  MUFU.EX2 R189, R191 ;  /* 0x000000bf00bd7308 */ /* 0x0002e20000000800 */
[----:B------:R-:W-:Y:S02]  /*bef0*/  SEL R104, R104, 0xffffffe0, !P6 ;  /* 0xffffffe068687807 */ /* 0x000fe40007000000 */
[----:B------:R-:W-:Y:S01]  /*bf00*/  HMMA.16816.F32 R80, R96, R110, R80 ;  /* 0x0000006e6050723c */ /* 0x000fe20000001850 */
[----:B------:R-:W4:Y:S01]  /*bf10*/  LDSM.16.MT88.4 R108, [R164+0xd000] ;  /* 0x00d00000a46c783b */ /* 0x000f220000004200 */
[----:B------:R2:W3:Y:S01]  /*bf20*/  MUFU.EX2 R175, R105 ;  /* 0x0000006900af7308 */ /* 0x0004e20000000800 */
[----:B------:R-:W-:-:S05]  /*bf30*/  IADD3 R188, PT, PT, R104, R159, RZ ;  /* 0x0000009f68bc7210 */ /* 0x000fca0007ffe0ff */
[----:B-----5:R-:W-:Y:S01]  /*bf40*/  HMMA.16816.F32 R84, R96, R112, R84 ;  /* 0x000000706054723c */ /* 0x020fe20000001854 */
[----:B------:R-:W-:Y:S01]  /*bf50*/  LDSM.16.MT88.4 R116, [R188+0x3000] ;  /* 0x00300000bc74783b */ /* 0x000fe20000004200 */
[----:B-1----:R-:W-:-:S03]  /*bf60*/  FFMA.FTZ R191, R146, UR4, -R145 ;  /* 0x0000000492bf7c23 */ /* 0x002fc60008010891 */
[----:B------:R-:W-:Y:S03]  /*bf70*/  LDSM.16.MT88.4 R136, [R188+0x1000] ;  /* 0x00100000bc88783b */ /* 0x000fe60000004200 */
[C---:B------:R-:W-:Y:S01]  /*bf80*/  HMMA.16816.F32 R88, R96.reuse, R114, R88 ;  /* 0x000000726058723c */ /* 0x040fe20000001858 */
[----:B------:R-:W1:Y:S01]  /*bf90*/  LDSM.16.MT88.4 R112, [R161+0xd000] ;  /* 0x00d00000a170783b */ /* 0x000e620000004200 */
[----:B------:R-:W5:Y:S03]  /*bfa0*/  MUFU.EX2 R191, R191 ;  /* 0x000000bf00bf7308 */ /* 0x000f660000000800 */
[----:B--2---:R-:W-:Y:S03]  /*bfb0*/  LDSM.16.MT88.4 R104, [R164+0x11000] ;  /* 0x01100000a468783b */ /* 0x004fe60000004200 */
[C---:B------:R-:W-:Y:S08]  /*bfc0*/  HMMA.16816.F32 R92, R96.reuse, R120, R92 ;  /* 0x00000078605c723c */ /* 0x040ff0000000185c */
[----:B------:R-:W-:Y:S01]  /*bfd0*/  HMMA.16816.F32 R96, R96, R122, R4 ;  /* 0x0000007a6060723c */ /* 0x000fe20000001804 */
[----:B------:R-:W2:Y:S01]  /*bfe0*/  LDSM.16.MT88.4 R120, [R161+0xf000] ;  /* 0x00f00000a178783b */ /* 0x000ea20000004200 */
[----:B------:R-:W-:Y:S01]  /*bff0*/  F2FP.F16.F32.PACK_AB R4, R174, R177 ;  /* 0x000000b1ae04723e */ /* 0x000fe200000000ff */
[----:B------:R-:W-:Y:S01]  /*c000*/  FADD.FTZ R177, R177, R166 ;  /* 0x000000a6b1b17221 */ /* 0x000fe20000010000 */
[----:B---3--:R-:W-:-:S02]  /*c010*/  F2FP.F16.F32.PACK_AB R5, R189, R178 ;  /* 0x000000b2bd05723e */ /* 0x008fc400000000ff */
[----:B------:R-:W-:Y:S01]  /*c020*/  F2FP.F16.F32.PACK_AB R6, R176, R179 ;  /* 0x000000b3b006723e */ /* 0x000fe200000000ff */
[----:B------:R-:W-:Y:S01]  /*c030*/  FADD.FTZ R174, R174, R177 ;  /* 0x000000b1aeae7221 */ /* 0x000fe20000010000 */
[----:B------:R-:W-:-:S03]  /*c040*/  F2FP.F16.F32.PACK_AB R7, R180, R175 ;  /* 0x000000afb407723e */ /* 0x000fc600000000ff */
[----:B------:R-:W-:-:S04]  /*c050*/  FADD.FTZ R179, R179, R174 ;  /* 0x000000aeb3b37221 */ /* 0x000fc80000010000 */
[----:B----4-:R-:W-:Y:S01]  /*c060*/  HMMA.16816.F32 R8, R4, R108, R8 ;  /* 0x0000006c0408723c */ /* 0x010fe20000001808 */
[----:B------:R-:W-:-:S07]  /*c070*/  FADD.FTZ R176, R176, R179 ;  /* 0x000000b3b0b07221 */ /* 0x000fce0000010000 */
        /* <DEDUP_REMOVED lines=13> */
[----:B------:R-:W4:Y:S07]  /*c150*/  LDSM.16.MT88.4 R116, [R161+0xd800] ;  /* 0x00d80000a174783b */ /* 0x000f2e0000004200 */
[----:B------:R-:W-:Y:S01]  /*c160*/  HMMA.16816.F32 R36, R4, R128, R36 ;  /* 0x000000800424723c */ /* 0x000fe20000001824 */
[----:B------:R-:W-:-:S04]  /*c170*/  FFMA.FTZ R128, R140, UR4, -R162 ;  /* 0x000000048c807c23 */ /* 0x000fc800080108a2 */
[----:B------:R-:W-:Y:S03]  /*c180*/  MUFU.EX2 R162, R128 ;  /* 0x0000008000a27308 */ /* 0x000fe60000000800 */
[C---:B------:R-:W-:Y:S01]  /*c190*/  HMMA.16816.F32 R68, R4.reuse, R104, R68 ;  /* 0x000000680444723c */ /* 0x040fe20000001844 */
[----:B------:R-:W-:Y:S02]  /*c1a0*/  FFMA.FTZ R104, R142, UR4, -R145 ;  /* 0x000000048e687c23 */ /* 0x000fe40008010891 */
[----:B------:R-:W-:Y:S02]  /*c1b0*/  LDSM.16.MT88.4 R144, [R164+0xf800] ;  /* 0x00f80000a490783b */ /* 0x000fe40000004200 */
[----:B------:R5:W4:Y:S02]  /*c1c0*/  MUFU.EX2 R165, R104 ;  /* 0x0000006800a57308 */ /* 0x000b240000000800 */
[----:B------:R-:W-:Y:S01]  /*c1d0*/  LDSM.16.MT88.4 R140, [R164+0x11800] ;  /* 0x01180000a48c783b */ /* 0x000fe20000004200 */
        /* <DEDUP_REMOVED lines=9> */
[C---:B---3--:R-:W-:Y:S08]  /*c270*/  HMMA.16816.F32 R76, R4.reuse, R108, R76 ;  /* 0x0000006c044c723c */ /* 0x048ff0000000184c */
[C---:B------:R-:W-:Y:S01]  /*c280*/  HMMA.16816.F32 R80, R4.reuse, R110, R80 ;  /* 0x0000006e0450723c */ /* 0x040fe20000001850 */
[----:B------:R-:W-:Y:S07]  /*c290*/  LDSM.16.MT88.4 R108, [R161+0x11800] ;  /* 0x01180000a16c783b */ /* 0x000fee0000004200 */
[C---:B-1----:R-:W-:Y:S08]  /*c2a0*/  HMMA.16816.F32 R84, R4.reuse, R112, R84 ;  /* 0x000000700454723c */ /* 0x042ff00000001854 */
[C---:B------:R-:W-:Y:S01]  /*c2b0*/  HMMA.16816.F32 R88, R4.reuse, R114, R88 ;  /* 0x000000720458723c */ /* 0x040fe20000001858 */
[----:B------:R-:W1:Y:S07]  /*c2c0*/  LDSM.16.MT88.4 R112, [R161+0xf800] ;  /* 0x00f80000a170783b */ /* 0x000e6e0000004200 */
[C---:B--2---:R-:W-:Y:S08]  /*c2d0*/  HMMA.16816.F32 R92, R4.reuse, R120, R92 ;  /* 0x00000078045c723c */ /* 0x044ff0000000185c */
[----:B------:R-:W-:Y:S01]  /*c2e0*/  HMMA.16816.F32 R96, R4, R122, R96 ;  /* 0x0000007a0460723c */ /* 0x000fe20000001860 */
[----:B------:R-:W-:Y:S01]  /*c2f0*/  F2FP.F16.F32.PACK_AB R4, R190, R191 ;  /* 0x000000bfbe04723e */ /* 0x000fe200000000ff */
[----:B------:R-:W-:Y:S01]  /*c300*/  FADD.FTZ R191, R191, R176 ;  /* 0x000000b0bfbf7221 */ /* 0x000fe20000010000 */
[----:B------:R-:W-:-:S02]  /*c310*/  F2FP.F16.F32.PACK_AB R5, R194, R193 ;  /* 0x000000c1c205723e */ /* 0x000fc400000000ff */
[----:B----4-:R-:W-:Y:S01]  /*c320*/  F2FP.F16.F32.PACK_AB R6, R165, R192 ;  /* 0x000000c0a506723e */ /* 0x010fe200000000ff */
        /* <DEDUP_REMOVED lines=43> */
.L_x_5116:
[----:B------:R-:W-:-:S12]  /*c5e0*/  UIADD3 UR18, UPT, UPT, UR14, -0x1, URZ ;  /* 0xffffffff0e127890 */ /* 0x000fd8000fffe0ff */
.L_x_5122:
        /* <DEDUP_REMOVED lines=30> */
[----:B------:R-:W1:Y:S04]  /*c7d0*/  LDCU UR4, c[0x0][0x45c] ;  /* 0x00008b80ff0477ac */ /* 0x000e680008000800 */
[----:B------:R-:W-:Y:S01]  /*c7e0*/  IMAD.IADD R181, R181, 0x1, R182 ;  /* 0x00000001b5b57824 */ /* 0x000fe200078e02b6 */
[----:B------:R-:W1:Y:S01]  /*c7f0*/  LDCU.64 UR6, c[0x0][0x3a0] ;  /* 0x00007400ff0677ac */ /* 0x000e620008000a00 */
[----:B------:R-:W-:-:S02]  /*c800*/  VIADD R211, R182, 0xc000 ;  /* 0x0000c000b6d37836 */ /* 0x000fc40000000000 */
[----:B------:R-:W-:Y:S01]  /*c810*/  VIADD R210, R182, 0xc040 ;  /* 0x0000c040b6d27836 */ /* 0x000fe20000000000 */
[----:B------:R-:W1:Y:S01]  /*c820*/  LDCU.64 UR8, c[0x0][0x3a8] ;  /* 0x00007500ff0877ac */ /* 0x000e620008000a00 */
[----:B------:R-:W-:Y:S02]  /*c830*/  UIADD3 UR19, UPT, UPT, UR19, 0x40, URZ ;  /* 0x0000004013137890 */ /* 0x000fe4000fffe0ff */
[----:B--234-:R-:W-:-:S12]  /*c840*/  ULEA UR5, UR21, UR20, 0x18 ;  /* 0x0000001415057291 */ /* 0x01cfd8000f8ec0ff */
.L_x_5127:
[----:B------:R-:W-:Y:S01]  /*c850*/  @!P3 IADD3 R5, P0, PT, RZ, -R204, RZ ;  /* 0x800000ccff05b210 */ /* 0x000fe20007f1e0ff */
[----:B------:R-:W2:Y:S01]  /*c860*/  S2R R185, SR_TID.X ;  /* 0x0000000000b97919 */ /* 0x000ea20000002100 */
[----:B------:R-:W3:Y:S01]  /*c870*/  @!P3 LDC R176, c[0x0][0x3c0] ;  /* 0x0000f000ffb0bb82 */ /* 0x000ee20000000800 */
[----:B------:R-:W-:Y:S07]  /*c880*/  DEPBAR.LE SB0, 0x0 ;  /* 0x000080000000791a */ /* 0x000fee0000000000 */
[----:B------:R-:W4:Y:S08]  /*c890*/  LDC R179, c[0x0][0x3c4] ;  /* 0x0000f100ffb37b82 */ /* 0x000f300000000800 */
[----:B------:R-:W-:Y:S01]  /*c8a0*/  BAR.SYNC.DEFER_BLOCKING 0x0 ;  /* 0x0000000000007b1d */ /* 0x000fe20000010000 */
[C---:B--2---:R-:W-:Y:S01]  /*c8b0*/  LOP3.LUT R10, R185.reuse, 0x38, RZ, 0xc0, !PT ;  /* 0x00000038b90a7812 */ /* 0x044fe200078ec0ff */
[C---:B------:R-:W-:Y:S01]  /*c8c0*/  IMAD.SHL.U32 R9, R185.reuse, 0x8, RZ ;  /* 0x00000008b9097824 */ /* 0x040fe200078e00ff */
[----:B------:R-:W-:Y:S01]  /*c8d0*/  SHF.R.U32.HI R186, RZ, 0x1, R185 ;  /* 0x00000001ffba7819 */ /* 0x000fe200000116b9 */
[C---:B------:R-:W-:Y:S02]  /*c8e0*/  IMAD.SHL.U32 R4, R185.reuse, 0x40, RZ ;  /* 0x00000040b9047824 */ /* 0x040fe400078e00ff */
[----:B------:R-:W-:Y:S01]  /*c8f0*/  IMAD.SHL.U32 R7, R185, 0x20, RZ ;  /* 0x00000020b9077824 */ /* 0x000fe200078e00ff */
[--C-:B------:R-:W-:Y:S02]  /*c900*/  LOP3.LUT R10, R10, 0x1f8, R9.reuse, 0x78, !PT ;  /* 0x000001f80a0a7812 */ /* 0x100fe400078e7809 */
[----:B------:R-:W-:Y:S02]  /*c910*/  LOP3.LUT R184, R9, 0x38, RZ, 0xc0, !PT ;  /* 0x0000003809b87812 */ /* 0x000fe400078ec0ff */
[----:B------:R-:W-:Y:S01]  /*c920*/  LOP3.LUT R217, R10, 0x1e00, R9, 0xf8, !PT ;  /* 0x00001e000ad97812 */ /* 0x000fe200078ef809 */
[----:B---3--:R-:W-:Y:S01]  /*c930*/  @!P3 IMAD.SHL.U32 R10, R176, 0x40, RZ ;  /* 0x00000040b00ab824 */ /* 0x008fe200078e00ff */
        /* <DEDUP_REMOVED lines=20> */
[----:B----4-:R-:W-:Y:S10]  /*ca80*/  @!P3 BRA `(.L_x_5124) ;  /* 0x0000000000f8b947 */ /* 0x010ff40003800000 */
[----:B------:R-:W2:Y:S01]  /*ca90*/  LDC R9, c[0x0][0x4f0] ;  /* 0x00013c00ff097b82 */ /* 0x000ea20000000800 */
[----:B------:R-:W-:Y:S07]  /*caa0*/  UIADD3 UR17, UPT, UPT, UR19, -0x40, URZ ;  /* 0xffffffc013117890 */ /* 0x000fee000fffe0ff */
[----:B------:R-:W3:Y:S01]  /*cab0*/  LDC.64 R176, c[0x0][0x3c0] ;  /* 0x0000f000ffb07b82 */ /* 0x000ee20000000a00 */
[----:B------:R-:W-:Y:S05]  /*cac0*/  IMAD.U32 R13, RZ, RZ, UR17 ;  /* 0x00000011ff0d7e24 */ /* 0x000fea000f8e00ff */
[----:B------:R-:W-:Y:S02]  /*cad0*/  IABS R13, R13 ;  /* 0x0000000d000d7213 */ /* 0x000fe40000000000 */
[----:B--2---:R-:W-:Y:S04]  /*cae0*/  IABS R6, R9 ;  /* 0x0000000900067213 */ /* 0x004fe80000000000 */
        /* <DEDUP_REMOVED lines=41> */
[----:B-1----:R-:W2:Y:S03]  /*cd80*/  LDG.E R11, desc[UR14][R18.64] ;  /* 0x0000000e120b7981 */ /* 0x002ea6000c1e1900 */
[----:B------:R-:W-:Y:S01]  /*cd90*/  SHF.R.S32.HI R13, RZ, 0x1f, R9 ;  /* 0x0000001fff0d7819 */ /* 0x000fe20000011409 */
[----:B------:R-:W2:Y:S04]  /*cda0*/  LDG.E R6, desc[UR14][R16.64] ;  /* 0x0000000e10067981 */ /* 0x000ea8000c1e1900 */
[-C--:B---3--:R-:W-:Y:S02]  /*cdb0*/  IMAD R4, R13, R176.reuse, RZ ;  /* 0x000000b00d047224 */ /* 0x088fe400078e02ff */
        /* <DEDUP_REMOVED lines=11> */
.L_x_5124:
[----:B------:R-:W-:Y:S01]  /*ce70*/  @!PT LDS RZ, [RZ] ;  /* 0x00000000fffff984 */ /* 0x000fe20000000800 */
[----:B------:R-:W-:Y:S01]  /*ce80*/  @!PT LDS RZ, [RZ] ;  /* 0x00000000fffff984 */ /* 0x000fe20000000800 */
[----:B------:R-:W-:Y:S01]  /*ce90*/  @!PT LDS RZ, [RZ] ;  /* 0x00000000fffff984 */ /* 0x000fe20000000800 */
[----:B-1----:R-:W-:Y:S01]  /*cea0*/  @!P5 LDGSTS.E.BYPASS.LTC128B.128 [R217+0xc000], desc[UR14][R202.64] ;  /* 0x0c000000cad9dfae */ /* 0x002fe2000b981a0e */
[C---:B------:R-:W-:Y:S01]  /*ceb0*/  LEA R218, P0, R176.reuse, R202, 0x5 ;  /* 0x000000cab0da7211 */ /* 0x040fe200078028ff */
[----:B------:R-:W-:Y:S01]  /*cec0*/  UIADD3 UR18, UPT, UPT, UR18, -0x1, URZ ;  /* 0xffffffff12127890 */ /* 0x000fe2000fffe0ff */
[C---:B------:R-:W-:Y:S02]  /*ced0*/  SHF.L.U32 R177, R176.reuse, 0x5, RZ ;  /* 0x00000005b0b17819 */ /* 0x040fe400000006ff */
[----:B------:R-:W-:Y:S01]  /*cee0*/  @P5 STS.128 [R217+0xc000], RZ ;  /* 0x00c000ffd9005388 */ /* 0x000fe20000000c00 */
[C-C-:B------:R-:W-:Y:S01]  /*cef0*/  LEA.HI.X R219, R176.reuse, R203, R179.reuse, 0x5, P0 ;  /* 0x000000cbb0db7211 */ /* 0x140fe200000f2cb3 */
[----:B------:R-:W-:Y:S01]  /*cf00*/  UISETP.GT.AND UP0, UPT, UR18, UR16, UPT ;  /* 0x000000101200728c */ /* 0x000fe2000bf04270 */
        /* <DEDUP_REMOVED lines=74> */
[----:B------:R-:W3:Y:S05]  /*d3b0*/  LDSM.16.M88.4 R136, [R193+UR5+0x6000] ;  /* 0x00600005c188783b */ /* 0x000eea0008000200 */
[----:B------:R-:W4:Y:S05]  /*d3c0*/  LDSM.16.M88.4 R140, [R193+UR5+0x6800] ;  /* 0x00680005c18c783b */ /* 0x000f2a0008000200 */
[----:B------:R-:W5:Y:S05]  /*d3d0*/  LDSM.16.M88.4 R144, [R193+UR5+0x7000] ;  /* 0x00700005c190783b */ /* 0x000f6a0008000200 */
[----:B------:R-:W0:Y:S05]  /*d3e0*/  LDGDEPBAR ;  /* 0x00000000000079af */ /* 0x000e2a0000000000 */
[----:B------:R-:W2:Y:S05]  /*d3f0*/  LDSM.16.M88.4 R148, [R193+UR5+0x7800] ;  /* 0x00780005c194783b */ /* 0x000eaa0008000200 */
[----:B------:R-:W-:Y:S05]  /*d400*/  LDSM.16.M88.4 R152, [R192] ;  /* 0x00000000c098783b */ /* 0x000fea0000000200 */
[----:B------:R-:W2:Y:S05]  /*d410*/  LDSM.16.M88.4 R156, [R191+0x6000] ;  /* 0x00600000bf9c783b */ /* 0x000eaa0000000200 */
[----:B------:R-:W2:Y:S05]  /*d420*/  LDSM.16.M88.4 R160, [R191+0x6800] ;  /* 0x00680000bfa0783b */ /* 0x000eaa0000000200 */
[----:B------:R-:W2:Y:S01]  /*d430*/  LDSM.16.M88.4 R164, [R191+0x7000] ;  /* 0x00700000bfa4783b */ /* 0x000ea20000000200 */
[C---:B---3--:R-:W-:Y:S04]  /*d440*/  HMMA.16816.F32 R4, R132.reuse, R136, RZ ;  /* 0x000000888404723c */ /* 0x048fe800000018ff */
[----:B------:R-:W-:Y:S04]  /*d450*/  LDSM.16.M88.4 R168, [R190] ;  /* 0x00000000bea8783b */ /* 0x000fe80000000200 */
[C---:B------:R-:W-:Y:S01]  /*d460*/  HMMA.16816.F32 R8, R132.reuse, R138, RZ ;  /* 0x0000008a8408723c */ /* 0x040fe200000018ff */
[----:B------:R-:W3:Y:S05]  /*d470*/  LDSM.16.M88.4 R136, [R191+0x7800] ;  /* 0x00780000bf88783b */ /* 0x000eea0000000200 */
[----:B------:R-:W3:Y:S02]  /*d480*/  LDSM.16.M88.4 R172, [R188+0x6000] ;  /* 0x00600000bcac783b */ /* 0x000ee40000000200 */
[C---:B----4-:R-:W-:Y:S03]  /*d490*/  HMMA.16816.F32 R12, R132.reuse, R140, RZ ;  /* 0x0000008c840c723c */ /* 0x050fe600000018ff */
[----:B-1----:R-:W-:Y:S05]  /*d4a0*/  LDSM.16.M88.4 R176, [R191+0x8000] ;  /* 0x00800000bfb0783b */ /* 0x002fea0000000200 */
[C---:B------:R-:W-:Y:S01]  /*d4b0*/  HMMA.16816.F32 R16, R132.reuse, R142, RZ ;  /* 0x0000008e8410723c */ /* 0x040fe200000018ff */
[----:B------:R-:W-:Y:S07]  /*d4c0*/  LDSM.16.M88.4 R140, [R188+0x7000] ;  /* 0x00700000bc8c783b */ /* 0x000fee0000000200 */
[C---:B-----5:R-:W-:Y:S08]  /*d4d0*/  HMMA.16816.F32 R20, R132.reuse, R144, RZ ;  /* 0x000000908414723c */ /* 0x060ff000000018ff */
        /* <DEDUP_REMOVED lines=15> */
[C---:B---3--:R-:W-:Y:S08]  /*d5d0*/  HMMA.16816.F32 R28, R152.reuse, R136, R28 ;  /* 0x00000088981c723c */ /* 0x048ff0000000181c */
        /* <DEDUP_REMOVED lines=150> */
[----:B------:R5:W1:Y:S01]  /*df40*/  MUFU.TANH R151, R236 ;  /* 0x000000ec00977308 */ /* 0x000a620000002400 */
[C---:B--2---:R-:W-:Y:S09]  /*df50*/  HMMA.16816.F32 R28, R160.reuse, R132, R28 ;  /* 0x00000084a01c723c */ /* 0x044ff2000000181c */
[----:B------:R2:W1:Y:S01]  /*df60*/  MUFU.TANH R149, R201 ;  /* 0x000000c900957308 */ /* 0x0004620000002400 */
        /* <DEDUP_REMOVED lines=9> */
[----:B-----5:R-:W-:Y:S01]  /*e000*/  FMUL.FTZ R236, R34, UR10 ;  /* 0x0000000a22ec7c20 */ /* 0x020fe20008410000 */
[----:B--2---:R-:W-:Y:S06]  /*e010*/  FMUL.FTZ R201, R35, UR10 ;  /* 0x0000000a23c97c20 */ /* 0x004fec0008410000 */
[----:B------:R-:W2:Y:S10]  /*e020*/  MUFU.TANH R220, R220 ;  /* 0x000000dc00dc7308 */ /* 0x000eb40000002400 */
        /* <DEDUP_REMOVED lines=40> */
[----:B------:R-:W-:Y:S02]  /*e2b0*/  IMAD.U32 R7, RZ, RZ, UR20 ;  /* 0x00000014ff077e24 */ /* 0x000fe4000f8e00ff */
[----:B------:R-:W-:Y:S03]  /*e2c0*/  MOV R8, UR17 ;  /* 0x0000001100087c02 */ /* 0x000fe60008000f00 */
[----:B------:R-:W-:Y:S02]  /*e2d0*/  IABS R7, R7 ;  /* 0x0000000700077213 */ /* 0x000fe40000000000 */
        /* <DEDUP_REMOVED lines=58> */
.L_x_5126:
[----:B-1----:R-:W-:Y:S01]  /*e680*/  @!P5 IMAD.MOV.U32 R201, RZ, RZ, R199 ;  /* 0x000000ffffc9d224 */ /* 0x002fe200078e00c7 */
        /* <DEDUP_REMOVED lines=71> */
.L_x_5125:
[C---:B--2---:R-:W-:Y:S01]  /*eb00*/  VIADD R4, R207.reuse, 0xffffffff ;  /* 0xffffffffcf047836 */ /* 0x044fe20000000000 */
[----:B------:R-:W-:Y:S01]  /*eb10*/  IABS R5, R207 ;  /* 0x000000cf00057213 */ /* 0x000fe20000000000 */
[C---:B------:R-:W-:Y:S01]  /*eb20*/  VIADD R3, R207.reuse, 0xfffffff8 ;  /* 0xfffffff8cf037836 */ /* 0x040fe20000000000 */
[C---:B------:R-:W-:Y:S01]  /*eb30*/  IADD3 R7, PT, PT, R207.reuse, -0x21, RZ ;  /* 0xffffffdfcf077810 */ /* 0x040fe20007ffe0ff */
[----:B------:R-:W-:Y:S01]  /*eb40*/  VIADD R8, R207, 0xfffffff7 ;  /* 0xfffffff7cf087836 */ /* 0x000fe20000000000 */
[----:B------:R-:W-:Y:S01]  /*eb50*/  IABS R4, R4 ;  /* 0x0000000400047213 */ /* 0x000fe20000000000 */
[C---:B------:R-:W-:Y:S01]  /*eb60*/  VIADD R14, R206.reuse, 0xffffffe8 ;  /* 0xffffffe8ce0e7836 */ /* 0x040fe20000000000 */
[----:B------:R-:W-:Y:S01]  /*eb70*/  I2FP.F32.S32 R5, R5 ;  /* 0x0000000500057245 */ /* 0x000fe20000201400 */
[C---:B------:R-:W-:Y:S01]  /*eb80*/  VIADD R19, R206.reuse, 0xfffffff8 ;  /* 0xfffffff8ce137836 */ /* 0x040fe20000000000 */
[----:B------:R-:W-:Y:S01]  /*eb90*/  I2FP.F32.S32 R4, R4 ;  /* 0x0000000400047245 */ /* 0x000fe20000201400 */
[----:B------:R-:W-:Y:S01]  /*eba0*/  VIADD R15, R206, 0x9 ;  /* 0x00000009ce0f7836 */ /* 0x000fe20000000000 */
[----:B------:R-:W-:Y:S01]  /*ebb0*/  IABS R7, R7 ;  /* 0x0000000700077213 */ /* 0x000fe20000000000 */
[----:B------:R-:W-:Y:S01]  /*ebc0*/  FFMA.FTZ R178, R5, -UR13, R178 ;  /* 0x8000000d05b27c23 */ /* 0x000fe200080100b2 */
[C---:B------:R-:W-:Y:S01]  /*ebd0*/  IADD3 R5, PT, PT, R207.reuse, -0x11, RZ ;  /* 0xffffffefcf057810 */ /* 0x040fe20007ffe0ff */
[----:B-1----:R-:W-:Y:S01]  /*ebe0*/  FFMA.FTZ R179, R4, -UR13, R179 ;  /* 0x8000000d04b37c23 */ /* 0x002fe200080100b3 */
[----:B------:R-:W-:Y:S01]  /*ebf0*/  VIADD R4, R207, 0xffffffe8 ;  /* 0xffffffe8cf047836 */ /* 0x000fe20000000000 */
[----:B------:R-:W-:Y:S01]  /*ec00*/  IABS R3, R3 ;  /* 0x0000000300037213 */ /* 0x000fe20000000000 */
[----:B------:R-:W-:Y:S01]  /*ec10*/  VIADD R17, R206, 0x1 ;  /* 0x00000001ce117836 */ /* 0x000fe20000000000 */
[----:B------:R-:W-:Y:S01]  /*ec20*/  IABS R5, R5 ;  /* 0x0000000500057213 */ /* 0x000fe20000000000 */
[----:B------:R-:W-:Y:S01]  /*ec30*/  UISETP.GT.AND UP0, UPT, UR18, UR16, UPT ;  /* 0x000000101200728c */ /* 0x000fe2000bf04270 */
[----:B------:R-:W-:Y:S01]  /*ec40*/  IABS R4, R4 ;  /* 0x0000000400047213 */ /* 0x000fe20000000000 */
[----:B------:R-:W-:Y:S01]  /*ec50*/  UIADD3 UR19, UPT, UPT, UR19, -0x40, URZ ;  /* 0xffffffc013137890 */ /* 0x000fe2000fffe0ff */
[----:B------:R-:W-:Y:S02]  /*ec60*/  I2FP.F32.S32 R5, R5 ;  /* 0x0000000500057245 */ /* 0x000fe40000201400 */
[----:B------:R-:W-:Y:S02]  /*ec70*/  I2FP.F32.S32 R4, R4 ;  /* 0x0000000400047245 */ /* 0x000fe40000201400 */
[----:B------:R-:W-:Y:S01]  /*ec80*/  I2FP.F32.S32 R7, R7 ;  /* 0x0000000700077245 */ /* 0x000fe20000201400 */
[C---:B------:R-:W-:Y:S01]  /*ec90*/  FFMA.FTZ R218, R5.reuse, -UR13, R218 ;  /* 0x8000000d05da7c23 */ /* 0x040fe200080100da */
[----:B------:R-:W-:Y:S01]  /*eca0*/  FFMA.FTZ R224, R5, -UR13, R224 ;  /* 0x8000000d05e07c23 */ /* 0x000fe200080100e0 */
[C---:B------:R-:W-:Y:S01]  /*ecb0*/  FFMA.FTZ R221, R4.reuse, -UR13, R221 ;  /* 0x8000000d04dd7c23 */ /* 0x040fe200080100dd */
[----:B------:R-:W-:Y:S01]  /*ecc0*/  FFMA.FTZ R227, R4, -UR13, R227 ;  /* 0x8000000d04e37c23 */ /* 0x000fe200080100e3 */
[C---:B------:R-:W-:Y:S01]  /*ecd0*/  VIADD R4, R207.reuse, 0xffffffe0 ;  /* 0xffffffe0cf047836 */ /* 0x040fe20000000000 */
[----:B------:R-:W-:Y:S01]  /*ece0*/  I2FP.F32.S32 R3, R3 ;  /* 0x0000000300037245 */ /* 0x000fe20000201400 */
[----:B------:R-:W-:Y:S02]  /*ecf0*/  VIADD R5, R207, 0xffffffd0 ;  /* 0xffffffd0cf057836 */ /* 0x000fe40000000000 */
[C---:B------:R-:W-:Y:S01]  /*ed00*/  FFMA.FTZ R226, R7.reuse, -UR13, R226 ;  /* 0x8000000d07e27c23 */ /* 0x040fe200080100e2 */
[----:B------:R-:W-:Y:S01]  /*ed10*/  FFMA.FTZ R232, R7, -UR13, R232 ;  /* 0x8000000d07e87c23 */ /* 0x000fe200080100e8 */
[----:B------:R-:W-:Y:S01]  /*ed20*/  IABS R4, R4 ;  /* 0x0000000400047213 */ /* 0x000fe20000000000 */
[C---:B------:R-:W-:Y:S01]  /*ed30*/  FFMA.FTZ R219, R3.reuse, -UR13, R219 ;  /* 0x8000000d03db7c23 */ /* 0x040fe200080100db */
[----:B------:R-:W-:Y:S01]  /*ed40*/  FFMA.FTZ R176, R3, -UR13, R176 ;  /* 0x8000000d03b07c23 */ /* 0x000fe200080100b0 */
[----:B------:R-:W-:Y:S01]  /*ed50*/  IABS R5, R5 ;  /* 0x0000000500057213 */ /* 0x000fe20000000000 */
[C---:B------:R-:W-:Y:S01]  /*ed60*/  VIADD R7, R207.reuse, 0xffffffcf ;  /* 0xffffffcfcf077836 */ /* 0x040fe20000000000 */
[----:B------:R-:W-:Y:S01]  /*ed70*/  I2FP.F32.S32 R4, R4 ;  /* 0x0000000400047245 */ /* 0x000fe20000201400 */
[C---:B------:R-:W-:Y:S01]  /*ed80*/  VIADD R3, R207.reuse, 0xfffffff0 ;  /* 0xfffffff0cf037836 */ /* 0x040fe20000000000 */
[----:B------:R-:W-:Y:S02]  /*ed90*/  IADD3 R6, PT, PT, R206, -0x20, RZ ;  /* 0xffffffe0ce067810 */ /* 0x000fe40007ffe0ff */
[----:B------:R-:W-:Y:S01]  /*eda0*/  IABS R7, R7 ;  /* 0x0000000700077213 */ /* 0x000fe20000000000 */
[C---:B------:R-:W-:Y:S01]  /*edb0*/  FFMA.FTZ R225, R4.reuse, -UR13, R225 ;  /* 0x8000000d04e17c23 */ /* 0x040fe200080100e1 */
[----:B------:R-:W-:Y:S01]  /*edc0*/  FFMA.FTZ R231, R4, -UR13, R231 ;  /* 0x8000000d04e77c23 */ /* 0x000fe200080100e7 */
[----:B------:R-:W-:Y:S01]  /*edd0*/  I2FP.F32.S32 R4, R5 ;  /* 0x0000000500047245 */ /* 0x000fe20000201400 */
[C---:B------:R-:W-:Y:S01]  /*ede0*/  VIADD R5, R207.reuse, 0xffffffbf ;  /* 0xffffffbfcf057836 */ /* 0x040fe20000000000 */
[-C--:B------:R-:W-:Y:S02]  /*edf0*/  ISETP.GT.AND P4, PT, R196, R6.reuse, PT ;  /* 0x00000006c400720c */ /* 0x080fe40003f84270 */
[----:B------:R-:W-:Y:S01]  /*ee00*/  ISETP.GE.AND P6, PT, R6, R197, PT ;  /* 0x000000c50600720c */ /* 0x000fe20003fc6270 */
[----:B------:R-:W-:Y:S01]  /*ee10*/  FFMA.FTZ R235, R4, -UR13, R235 ;  /* 0x8000000d04eb7c23 */ /* 0x000fe200080100eb */
[----:B------:R-:W-:Y:S01]  /*ee20*/  ISETP.GT.AND P1, PT, R198, R6, PT ;  /* 0x00000006c600720c */ /* 0x000fe20003f24270 */
[----:B------:R-:W-:Y:S01]  /*ee30*/  FFMA.FTZ R159, R4, -UR13, R159 ;  /* 0x8000000d049f7c23 */ /* 0x000fe2000801009f */
[----:B------:R-:W-:Y:S01]  /*ee40*/  ISETP.GE.AND P0, PT, R6, R195, PT ;  /* 0x000000c30600720c */ /* 0x000fe20003f06270 */
[----:B------:R-:W-:Y:S01]  /*ee50*/  VIADD R6, R207, 0xffffffe7 ;  /* 0xffffffe7cf067836 */ /* 0x000fe20000000000 */
[----:B------:R-:W-:Y:S02]  /*ee60*/  IABS R3, R3 ;  /* 0x0000000300037213 */ /* 0x000fe40000000000 */
        /* <DEDUP_REMOVED lines=11> */
[----:B------:R-:W-:Y:S02]  /*ef20*/  I2FP.F32.S32 R5, R5 ;  /* 0x0000000500057245 */ /* 0x000fe40000201400 */
[----:B------:R-:W-:Y:S01]  /*ef30*/  FSEL R7, R178, -INF , !P4 ;  /* 0xff800000b2077808 */ /* 0x000fe20006000000 */
[----:B------:R-:W-:Y:S01]  /*ef40*/  FFMA.FTZ R177, R8, -UR13, R177 ;  /* 0x8000000d08b17c23 */ /* 0x000fe200080100b1 */
[----:B------:R-:W-:Y:S01]  /*ef50*/  ISETP.GT.AND P4, PT, R196, R22, PT ;  /* 0x00000016c400720c */ /* 0x000fe20003f84270 */
[----:B------:R-:W-:Y:S01]  /*ef60*/  FFMA.FTZ R152, R5, -UR13, R152 ;  /* 0x8000000d05987c23 */ /* 0x000fe20008010098 */
[----:B------:R-:W-:Y:S01]  /*ef70*/  I2FP.F32.S32 R3, R6 ;  /* 0x0000000600037245 */ /* 0x000fe20000201400 */
[----:B------:R-:W-:Y:S01]  /*ef80*/  VIADD R6, R207, 0xffffffd8 ;  /* 0xffffffd8cf067836 */ /* 0x000fe20000000000 */
[----:B------:R-:W-:Y:S01]  /*ef90*/  ISETP.GT.AND P5, PT, R198, R22, PT ;  /* 0x00000016c600720c */ /* 0x000fe20003fa4270 */
[----:B------:R-:W-:Y:S01]  /*efa0*/  FFMA.FTZ R220, R8, -UR13, R220 ;  /* 0x8000000d08dc7c23 */ /* 0x000fe200080100dc */
[----:B------:R-:W-:Y:S01]  /*efb0*/  IADD3 R21, PT, PT, R206, -0x17, RZ ;  /* 0xffffffe9ce157810 */ /* 0x000fe20007ffe0ff */
[C---:B------:R-:W-:Y:S01]  /*efc0*/  FFMA.FTZ R222, R3.reuse, -UR13, R222 ;  /* 0x8000000d03de7c23 */ /* 0x040fe200080100de */
[----:B------:R-:W-:Y:S01]  /*efd0*/  FSEL R176, R176, -INF , !P1 ;  /* 0xff800000b0b07808 */ /* 0x000fe20004800000 */
[----:B------:R-:W-:Y:S01]  /*efe0*/  FFMA.FTZ R228, R3, -UR13, R228 ;  /* 0x8000000d03e47c23 */ /* 0x000fe200080100e4 */
[----:B------:R-:W-:Y:S01]  /*eff0*/  FSEL R5, R179, -INF , !P4 ;  /* 0xff800000b3057808 */ /* 0x000fe20006000000 */
[----:B------:R-:W-:Y:S01]  /*f000*/  VIADD R8, R206, 0xfffffff0 ;  /* 0xfffffff0ce087836 */ /* 0x000fe20000000000 */
[-C--:B------:R-:W-:Y:S02]  /*f010*/  ISETP.GT.AND P1, PT, R198, R14.reuse, PT ;  /* 0x0000000ec600720c */ /* 0x080fe40003f24270 */
[----:B------:R-:W-:Y:S02]  /*f020*/  ISETP.GT.AND P4, PT, R196, R14, PT ;  /* 0x0000000ec400720c */ /* 0x000fe40003f84270 */
[----:B------:R-:W-:Y:S02]  /*f030*/  IADD3 R20, PT, PT, R206, -0xf, RZ ;  /* 0xfffffff1ce147810 */ /* 0x000fe40007ffe0ff */
[----:B------:R-:W-:Y:S02]  /*f040*/  IABS R6, R6 ;  /* 0x0000000600067213 */ /* 0x000fe40000000000 */
[----:B------:R-:W-:Y:S02]  /*f050*/  IADD3 R3, PT, PT, R207, -0x29, RZ ;  /* 0xffffffd7cf037810 */ /* 0x000fe40007ffe0ff */
[----:B------:R-:W-:Y:S02]  /*f060*/  FSEL R12, R177, -INF , !P5 ;  /* 0xff800000b10c7808 */ /* 0x000fe40006800000 */
[-C--:B------:R-:W-:Y:S02]  /*f070*/  ISETP.GT.AND P5, PT, R198, R21.reuse, PT ;  /* 0x00000015c600720c */ /* 0x080fe40003fa4270 */
[----:B------:R-:W-:Y:S02]  /*f080*/  FSEL R10, R216, -INF , !P1 ;  /* 0xff800000d80a7808 */ /* 0x000fe40004800000 */
[----:B------:R-:W-:Y:S02]  /*f090*/  FSEL R11, R219, -INF , !P4 ;  /* 0xff800000db0b7808 */ /* 0x000fe40006000000 */
[----:B------:R-:W-:Y:S02]  /*f0a0*/  ISETP.GT.AND P1, PT, R196, R21, PT ;  /* 0x00000015c400720c */ /* 0x000fe40003f24270 */
[----:B------:R-:W-:Y:S02]  /*f0b0*/  ISETP.GT.AND P4, PT, R198, R20, PT ;  /* 0x00000014c600720c */ /* 0x000fe40003f84270 */
[----:B------:R-:W-:Y:S02]  /*f0c0*/  I2FP.F32.S32 R6, R6 ;  /* 0x0000000600067245 */ /* 0x000fe40000201400 */
[----:B------:R-:W-:Y:S02]  /*f0d0*/  IABS R3, R3 ;  /* 0x0000000300037213 */ /* 0x000fe40000000000 */
[----:B------:R-:W-:Y:S01]  /*f0e0*/  FSEL R218, R218, -INF , !P5 ;  /* 0xff800000dada7808 */ /* 0x000fe20006800000 */
[----:B------:R-:W-:Y:S01]  /*f0f0*/  FFMA.FTZ R229, R6, -UR13, R229 ;  /* 0x8000000d06e57c23 */ /* 0x000fe200080100e5 */
[-C--:B------:R-:W-:Y:S01]  /*f100*/  ISETP.GT.AND P5, PT, R198, R8.reuse, PT ;  /* 0x00000008c600720c */ /* 0x080fe20003fa4270 */
[----:B------:R-:W-:Y:S01]  /*f110*/  FFMA.FTZ R151, R6, -UR13, R151 ;  /* 0x8000000d06977c23 */ /* 0x000fe20008010097 */
[----:B------:R-:W-:Y:S02]  /*f120*/  FSEL R9, R220, -INF , !P1 ;  /* 0xff800000dc097808 */ /* 0x000fe40004800000 */
[----:B------:R-:W-:Y:S02]  /*f130*/  FSEL R144, R222, -INF , !P4 ;  /* 0xff800000de907808 */ /* 0x000fe40006000000 */
[----:B------:R-:W-:Y:S02]  /*f140*/  I2FP.F32.S32 R3, R3 ;  /* 0x0000000300037245 */ /* 0x000fe40000201400 */
[-C--:B------:R-:W-:Y:S02]  /*f150*/  ISETP.GT.AND P4, PT, R198, R19.reuse, PT ;  /* 0x00000013c600720c */ /* 0x080fe40003f84270 */
[----:B------:R-:W-:Y:S01]  /*f160*/  ISETP.GT.AND P1, PT, R196, R8, PT ;  /* 0x00000008c400720c */ /* 0x000fe20003f24270 */
[C---:B------:R-:W-:Y:S01]  /*f170*/  FFMA.FTZ R230, R3.reuse, -UR13, R230 ;  /* 0x8000000d03e67c23 */ /* 0x040fe200080100e6 */
[----:B------:R-:W-:Y:S01]  /*f180*/  IADD3 R18, PT, PT, R206, -0x7, RZ ;  /* 0xfffffff9ce127810 */ /* 0x000fe20007ffe0ff */
[----:B------:R-:W-:Y:S01]  /*f190*/  FFMA.FTZ R149, R3, -UR13, R149 ;  /* 0x8000000d03957c23 */ /* 0x000fe20008010095 */
[C---:B------:R-:W-:Y:S01]  /*f1a0*/  IADD3 R6, PT, PT, R207.reuse, -0x40, RZ ;  /* 0xffffffc0cf067810 */ /* 0x040fe20007ffe0ff */
[----:B------:R-:W-:Y:S01]  /*f1b0*/  VIADD R3, R207, 0xffffffc7 ;  /* 0xffffffc7cf037836 */ /* 0x000fe20000000000 */
[----:B------:R-:W-:Y:S02]  /*f1c0*/  FSEL R146, R221, -INF , !P5 ;  /* 0xff800000dd927808 */ /* 0x000fe40006800000 */
[----:B------:R-:W-:Y:S02]  /*f1d0*/  ISETP.GT.AND P5, PT, R196, R20, PT ;  /* 0x00000014c400720c */ /* 0x000fe40003fa4270 */
[----:B------:R-:W-:Y:S02]  /*f1e0*/  FSEL R147, R223, -INF , !P1 ;  /* 0xff800000df937808 */ /* 0x000fe40004800000 */
[----:B------:R-:W-:Y:S02]  /*f1f0*/  FSEL R142, R225, -INF , !P4 ;  /* 0xff800000e18e7808 */ /* 0x000fe40006000000 */
[C---:B------:R-:W-:Y:S02]  /*f200*/  ISETP.GT.AND P1, PT, R198.reuse, R18, PT ;  /* 0x00000012c600720c */ /* 0x040fe40003f24270 */
[----:B------:R-:W-:Y:S02]  /*f210*/  ISETP.GT.AND P4, PT, R198, R206, PT ;  /* 0x000000cec600720c */ /* 0x000fe40003f84270 */
[----:B------:R-:W-:Y:S02]  /*f220*/  IABS R6, R6 ;  /* 0x0000000600067213 */ /* 0x000fe40000000000 */
[----:B------:R-:W-:Y:S02]  /*f230*/  IADD3 R16, PT, PT, R206, 0x8, RZ ;  /* 0x00000008ce107810 */ /* 0x000fe40007ffe0ff */
[----:B------:R-:W-:Y:S02]  /*f240*/  FSEL R145, R224, -INF , !P5 ;  /* 0xff800000e0917808 */ /* 0x000fe40006800000 */
[----:B------:R-:W-:Y:S02]  /*f250*/  IADD3 R4, PT, PT, R207, -0x38, RZ ;  /* 0xffffffc8cf047810 */ /* 0x000fe40007ffe0ff */
[----:B------:R-:W-:Y:S02]  /*f260*/  ISETP.GT.AND P5, PT, R196, R19, PT ;  /* 0x00000013c400720c */ /* 0x000fe40003fa4270 */
[----:B------:R-:W-:Y:S02]  /*f270*/  FSEL R140, R226, -INF , !P1 ;  /* 0xff800000e28c7808 */ /* 0x000fe40004800000 */
[----:B------:R-:W-:Y:S02]  /*f280*/  FSEL R162, R229, -INF , !P4 ;  /* 0xff800000e5a27808 */ /* 0x000fe40006000000 */
[----:B------:R-:W-:Y:S02]  /*f290*/  I2FP.F32.S32 R6, R6 ;  /* 0x0000000600067245 */ /* 0x000fe40000201400 */
[----:B------:R-:W-:Y:S02]  /*f2a0*/  ISETP.GT.AND P4, PT, R198, R16, PT ;  /* 0x00000010c600720c */ /* 0x000fe40003f84270 */
[----:B------:R-:W-:Y:S01]  /*f2b0*/  ISETP.GT.AND P1, PT, R196, R206, PT ;  /* 0x000000cec400720c */ /* 0x000fe20003f24270 */
[----:B------:R-:W-:Y:S01]  /*f2c0*/  FFMA.FTZ R153, R6, -UR13, R153 ;  /* 0x8000000d06997c23 */ /* 0x000fe20008010099 */
[----:B------:R-:W-:Y:S01]  /*f2d0*/  IABS R3, R3 ;  /* 0x0000000300037213 */ /* 0x000fe20000000000 */
[----:B------:R-:W-:Y:S01]  /*f2e0*/  VIADD R6, R206, 0x11 ;  /* 0x00000011ce067836 */ /* 0x000fe20000000000 */
[----:B------:R-:W-:Y:S02]  /*f2f0*/  IABS R4, R4 ;  /* 0x0000000400047213 */ /* 0x000fe40000000000 */
[----:B------:R-:W-:Y:S02]  /*f300*/  FSEL R143, R227, -INF , !P5 ;  /* 0xff800000e38f7808 */ /* 0x000fe40006800000 */
[C---:B------:R-:W-:Y:S02]  /*f310*/  ISETP.GT.AND P5, PT, R196.reuse, R18, PT ;  /* 0x00000012c400720c */ /* 0x040fe40003fa4270 */
[----:B------:R-:W-:Y:S02]  /*f320*/  FSEL R163, R231, -INF , !P1 ;  /* 0xff800000e7a37808 */ /* 0x000fe40004800000 */
[----:B------:R-:W-:Y:S02]  /*f330*/  FSEL R150, R235, -INF , !P4 ;  /* 0xff800000eb967808 */ /* 0x000fe40006000000 */
[----:B------:R-:W-:Y:S02]  /*f340*/  I2FP.F32.S32 R3, R3 ;  /* 0x0000000300037245 */ /* 0x000fe40000201400 */
[C---:B------:R-:W-:Y:S02]  /*f350*/  ISETP.GT.AND P1, PT, R196.reuse, R16, PT ;  /* 0x00000010c400720c */ /* 0x040fe40003f24270 */
[----:B------:R-:W-:Y:S01]  /*f360*/  ISETP.GT.AND P4, PT, R196, R15, PT ;  /* 0x0000000fc400720c */ /* 0x000fe20003f84270 */
[C---:B------:R-:W-:Y:S01]  /*f370*/  FFMA.FTZ R156, R3.reuse, -UR13, R156 ;  /* 0x8000000d039c7c23 */ /* 0x040fe2000801009c */
[----:B------:R-:W-:Y:S01]  /*f380*/  I2FP.F32.S32 R4, R4 ;  /* 0x0000000400047245 */ /* 0x000fe20000201400 */
[----:B------:R-:W-:Y:S01]  /*f390*/  FFMA.FTZ R133, R3, -UR13, R133 ;  /* 0x8000000d03857c23 */ /* 0x000fe20008010085 */
[C---:B------:R-:W-:Y:S01]  /*f3a0*/  IADD3 R13, PT, PT, R206.reuse, 0x10, RZ ;  /* 0x00000010ce0d7810 */ /* 0x040fe20007ffe0ff */
[----:B------:R-:W-:Y:S01]  /*f3b0*/  VIADD R3, R206, 0x19 ;  /* 0x00000019ce037836 */ /* 0x000fe20000000000 */
[----:B------:R-:W-:Y:S01]  /*f3c0*/  FSEL R141, R228, -INF , !P5 ;  /* 0xff800000e48d7808 */ /* 0x000fe20006800000 */
[----:B------:R-:W-:Y:S01]  /*f3d0*/  FFMA.FTZ R233, R4, -UR13, R233 ;  /* 0x8000000d04e97c23 */ /* 0x000fe200080100e9 */
[----:B------:R-:W-:Y:S01]  /*f3e0*/  ISETP.GT.AND P5, PT, R198, R17, PT ;  /* 0x00000011c600720c */ /* 0x000fe20003fa4270 */
[----:B------:R-:W-:Y:S01]  /*f3f0*/  FFMA.FTZ R134, R4, -UR13, R134 ;  /* 0x8000000d04867c23 */ /* 0x000fe20008010086 */
[----:B------:R-:W-:Y:S02]  /*f400*/  FSEL R151, R151, -INF , !P1 ;  /* 0xff80000097977808 */ /* 0x000fe40004800000 */
[----:B------:R-:W-:Y:S02]  /*f410*/  FSEL R149, R149, -INF , !P4 ;  /* 0xff80000095957808 */ /* 0x000fe40006000000 */
[----:B------:R-:W-:Y:S02]  /*f420*/  FSEL R7, R7, -INF , !P0 ;  /* 0xff80000007077808 */ /* 0x000fe40004000000 */
[----:B------:R-:W-:Y:S02]  /*f430*/  ISETP.GT.AND P4, PT, R196, R13, PT ;  /* 0x0000000dc400720c */ /* 0x000fe40003f84270 */
[-C--:B------:R-:W-:Y:S02]  /*f440*/  ISETP.GT.AND P1, PT, R198, R6.reuse, PT ;  /* 0x00000006c600720c */ /* 0x080fe40003f24270 */
[----:B------:R-:W-:Y:S02]  /*f450*/  ISETP.GT.AND P0, PT, R196, R6, PT ;  /* 0x00000006c400720c */ /* 0x000fe40003f04270 */
[----:B------:R-:W-:Y:S02]  /*f460*/  IADD3 R4, PT, PT, R206, 0x18, RZ ;  /* 0x00000018ce047810 */ /* 0x000fe40007ffe0ff */
[----:B------:R-:W-:Y:S02]  /*f470*/  FSEL R160, R230, -INF , !P5 ;  /* 0xff800000e6a07808 */ /* 0x000fe40006800000 */
[----:B------:R-:W-:Y:S02]  /*f480*/  ISETP.GT.AND P5, PT, R196, R17, PT ;  /* 0x00000011c400720c */ /* 0x000fe40003fa4270 */
[----:B------:R-:W-:Y:S02]  /*f490*/  FSEL R156, R156, -INF , !P1 ;  /* 0xff8000009c9c7808 */ /* 0x000fe40004800000 */
[----:B------:R-:W-:Y:S02]  /*f4a0*/  FSEL R159, R159, -INF , !P4 ;  /* 0xff8000009f9f7808 */ /* 0x000fe40006000000 */
[----:B------:R-:W-:Y:S02]  /*f4b0*/  FSEL R157, R157, -INF , !P0 ;  /* 0xff8000009d9d7808 */ /* 0x000fe40004000000 */
[-C--:B------:R-:W-:Y:S02]  /*f4c0*/  ISETP.GT.AND P1, PT, R198, R3.reuse, PT ;  /* 0x00000003c600720c */ /* 0x080fe40003f24270 */
[CC--:B------:R-:W-:Y:S02]  /*f4d0*/  ISETP.GT.AND P4, PT, R196.reuse, R4.reuse, PT ;  /* 0x00000004c400720c */ /* 0x0c0fe40003f84270 */
[----:B------:R-:W-:Y:S02]  /*f4e0*/  ISETP.GT.AND P0, PT, R196, R3, PT ;  /* 0x00000003c400720c */ /* 0x000fe40003f04270 */
[----:B------:R-:W-:Y:S02]  /*f4f0*/  FSEL R161, R232, -INF , !P5 ;  /* 0xff800000e8a17808 */ /* 0x000fe40006800000 */
[----:B------:R-:W-:Y:S02]  /*f500*/  ISETP.GT.AND P5, PT, R198, R15, PT ;  /* 0x0000000fc600720c */ /* 0x000fe40003fa4270 */
[----:B------:R-:W-:Y:S02]  /*f510*/  FSEL R152, R152, -INF , !P1 ;  /* 0xff80000098987808 */ /* 0x000fe40004800000 */
[----:B------:R-:W-:Y:S02]  /*f520*/  FSEL R134, R134, -INF , !P4 ;  /* 0xff80000086867808 */ /* 0x000fe40006000000 */
[----:B------:R-:W-:Y:S02]  /*f530*/  FSEL R133, R133, -INF , !P0 ;  /* 0xff80000085857808 */ /* 0x000fe40004000000 */
[----:B------:R-:W-:Y:S02]  /*f540*/  ISETP.GE.AND P1, PT, R22, R195, PT ;  /* 0x000000c31600720c */ /* 0x000fe40003f26270 */
[C---:B------:R-:W-:Y:S02]  /*f550*/  ISETP.GE.AND P4, PT, R14.reuse, R197, PT ;  /* 0x000000c50e00720c */ /* 0x040fe40003f86270 */
[----:B------:R-:W-:Y:S02]  /*f560*/  ISETP.GE.AND P0, PT, R14, R195, PT ;  /* 0x000000c30e00720c */ /* 0x000fe40003f06270 */
[----:B------:R-:W-:Y:S02]  /*f570*/  FSEL R14, R176, -INF , !P6 ;  /* 0xff800000b00e7808 */ /* 0x000fe40007000000 */
[----:B------:R-:W-:Y:S02]  /*f580*/  ISETP.GE.AND P6, PT, R21, R197, PT ;  /* 0x000000c51500720c */ /* 0x000fe40003fc6270 */
        /* <DEDUP_REMOVED lines=14> */
[----:B------:R-:W-:Y:S02]  /*f670*/  ISETP.GE.AND P1, PT, R19, R195, PT ;  /* 0x000000c31300720c */ /* 0x000fe40003f26270 */
[-C--:B------:R-:W-:Y:S02]  /*f680*/  ISETP.GE.AND P0, PT, R17, R197.reuse, PT ;  /* 0x000000c51100720c */ /* 0x080fe40003f06270 */
[----:B------:R-:W-:Y:S02]  /*f690*/  FSEL R144, R144, -INF , !P6 ;  /* 0xff80000090907808 */ /* 0x000fe40007000000 */
[----:B------:R-:W-:Y:S02]  /*f6a0*/  FSEL R153, R153, -INF , !P5 ;  /* 0xff80000099997808 */ /* 0x000fe40006800000 */
        /* <DEDUP_REMOVED lines=15> */
[C---:B------:R-:W-:Y:S01]  /*f7a0*/  ISETP.GE.AND P0, PT, R13.reuse, R197, PT ;  /* 0x000000c50d00720c */ /* 0x040fe20003f06270 */
[----:B------:R-:W-:Y:S01]  /*f7b0*/  LDSM.16.MT88.4 R20, [R181+0xc000] ;  /* 0x00c00000b514783b */ /* 0x000fe20000004200 */
[-C--:B------:R-:W-:Y:S02]  /*f7c0*/  ISETP.GE.AND P1, PT, R13, R195.reuse, PT ;  /* 0x000000c30d00720c */ /* 0x080fe40003f26270 */
[----:B------:R-:W-:Y:S02]  /*f7d0*/  FSEL R141, R141, -INF , !P4 ;  /* 0xff8000008d8d7808 */ /* 0x000fe40006000000 */
[----:B------:R-:W-:Y:S02]  /*f7e0*/  FSEL R162, R162, -INF , !P6 ;  /* 0xff800000a2a27808 */ /* 0x000fe40007000000 */
[----:B------:R-:W-:Y:S02]  /*f7f0*/  FMNMX3.FTZ R13, R0, R14, R12, !PT ;  /* 0x0000000e000d7276 */ /* 0x000fe4000781000c */
[----:B------:R-:W-:Y:S02]  /*f800*/  ISETP.GE.AND P4, PT, R16, R195, PT ;  /* 0x000000c31000720c */ /* 0x000fe40003f86270 */
[-C--:B------:R-:W-:Y:S02]  /*f810*/  ISETP.GE.AND P6, PT, R15, R197.reuse, PT ;  /* 0x000000c50f00720c */ /* 0x080fe40003fc6270 */
[----:B------:R-:W-:Y:S02]  /*f820*/  FSEL R9, R9, -INF , !P5 ;  /* 0xff80000009097808 */ /* 0x000fe40006800000 */
[-C--:B------:R-:W-:Y:S02]  /*f830*/  ISETP.GE.AND P5, PT, R19, R197.reuse, PT ;  /* 0x000000c51300720c */ /* 0x080fe40003fa6270 */
        /* <DEDUP_REMOVED lines=417> */
.L_x_5123:
        /* <DEDUP_REMOVED lines=277> */
.L_x_5129:
[----:B------:R-:W-:Y:S05]  /*123a0*/  BSYNC.RECONVERGENT B0 ;  /* 0x0000000000007941 */ /* 0x000fea0003800200 */
.L_x_5128:
        /* <DEDUP_REMOVED lines=36> */
.L_x_5131:
[----:B------:R-:W-:Y:S05]  /*125f0*/  BSYNC.RECONVERGENT B0 ;  /* 0x0000000000007941 */ /* 0x000fea0003800200 */
.L_x_5130:
        /* <DEDUP_REMOVED lines=23> */
.L_x_5133:
[----:B------:R-:W-:Y:S05]  /*12770*/  BSYNC.RECONVERGENT B0 ;  /* 0x0000000000007941 */ /* 0x000fea0003800200 */
.L_x_5132:
        /* <DEDUP_REMOVED lines=23> */
.L_x_5135:
[----:B------:R-:W-:Y:S05]  /*128f0*/  BSYNC.RECONVERGENT B0 ;  /* 0x0000000000007941 */ /* 0x000fea0003800200 */
.L_x_5134:
        /* <DEDUP_REMOVED lines=22> */
.L_x_5136:
        /* <DEDUP_REMOVED lines=10> */
.L_x_6924:


//--------------------- .text._ZN5flash24flash_fwd_splitkv_kernelI23Flash_fwd_kernel_traitsILi192ELi64ELi64ELi4ELb0ELb0EN7cutlass6half_tE19Flash_kernel_traitsILi192ELi64ELi64ELi4ES3_EELb0ELb1ELb0ELb0ELb1ELb0ELb0ELb1EEEvNS_16Flash_fwd_paramsE --------------------------
	.section	.text._ZN5flash24flash_fwd_splitkv_kernelI23Flash_fwd_kernel_traitsILi192ELi64ELi64ELi4ELb0ELb0EN7cutlass6half_tE19Flash_kernel_traitsILi192ELi64ELi64ELi4ES3_EELb0ELb1ELb0ELb0ELb1ELb0ELb0ELb1EEEvNS_16Flash_fwd_paramsE,"ax",@progbits
	.align	128
        .global         _ZN5flash24flash_fwd_splitkv_kernelI23Flash_fwd_kernel_traitsILi192ELi64ELi64ELi4ELb0ELb0EN7cutlass6half_tE19Flash_kernel_traitsILi192ELi64ELi64ELi4ES3_EELb0ELb1ELb0ELb0ELb1ELb0ELb0ELb1EEEvNS_16Flash_fwd_paramsE
        .type           _ZN5flash24flash_fwd_splitkv_kernelI23Flash_fwd_kernel_traitsILi192ELi64ELi64ELi4ELb0ELb0EN7cutlass6half_tE19Flash_kernel_traitsILi192ELi64ELi64ELi4ES3_EELb0ELb1ELb0ELb0ELb1ELb0ELb0ELb1EEEvNS_16Flash_fwd_paramsE,@function
        .size           _ZN5flash24flash_fwd_splitkv_kernelI23Flash_fwd_kernel_traitsILi192ELi64ELi64ELi4ELb0ELb0EN7cutlass6half_tE19Flash_kernel_traitsILi192ELi64ELi64ELi4ES3_EELb0ELb1ELb0ELb0ELb1ELb0ELb0ELb1EEEvNS_16Flash_fwd_paramsE,(.L_x_6925 - _ZN5flash24flash_fwd_splitkv_kernelI23Flash_fwd_kernel_traitsILi192ELi64ELi64ELi4ELb0ELb0EN7cutlass6half_tE19Flash_kernel_traitsILi192ELi64ELi64ELi4ES3_EELb0ELb1ELb0ELb0ELb1ELb0ELb0ELb1EEEvNS_16Flash_fwd_paramsE)
        .other          _ZN5flash24flash_fwd_splitkv_kernelI23Flash_fwd_kernel_traitsILi192ELi64ELi64ELi4ELb0ELb0EN7cutlass6half_tE19Flash_kernel_traitsILi192ELi64ELi64ELi4ES3_EELb0ELb1ELb0ELb0ELb1ELb0ELb0ELb1EEEvNS_16Flash_fwd_paramsE,@"STO_CUDA_ENTRY STV_DEFAULT"
_ZN5flash24flash_fwd_splitkv_kernelI23Flash_fwd_kernel_traitsILi192ELi64ELi64ELi4ELb0ELb0EN7cutlass6half_tE19Flash_kernel_traitsILi192ELi64ELi64ELi4ES3_EELb0ELb1ELb0ELb0ELb1ELb0ELb0ELb1EEEvNS_16Flash_fwd_paramsE:
.text._ZN5flash24flash_fwd_splitkv_kernelI23Flash_fwd_kernel_traitsILi192ELi64ELi64ELi4ELb0ELb0EN7cutlass6half_tE19Flash_kernel_traitsILi192ELi64ELi64ELi4ES3_EELb0ELb1ELb0ELb0ELb1ELb0ELb0ELb1EEEvNS_16Flash_fwd_paramsE:
        /* <DEDUP_REMOVED lines=51> */
.L_x_5137:
        /* <DEDUP_REMOVED lines=9> */
[----:B------:R-:W1:Y:S02]  /*03c0*/  LDC R2, c[0x0][0x508] ;  /* 0x00014200ff027b82 */ /* 0x000e640000000800 */
[----:B------:R-:W-:-:S02]  /*03d0*/  @!P1 IMAD.IADD R74, R80, 0x1, R9 ;  /* 0x00000001504a9824 */ /* 0x000fc400078e0209 */
[----:B------:R-:W1:Y:S02]  /*03e0*/  S2R R9, SR_CTAID.Z ;  /* 0x0000000000097919 */ /* 0x000e640000002700 */
        /* <DEDUP_REMOVED lines=35> */
[----:B------:R-:W-:-:S04]  /*0620*/  IADD3 R8, PT, PT, R0, 0x10, RZ ;  /* 0x0000001000087810 */ /* 0x000fc80007ffe0ff */
[----:B------:R-:W-:Y:S02]  /*0630*/  ISETP.GE.AND P3, PT, R8, R201, PT ;  /* 0x000000c90800720c */ /* 0x000fe40003f66270 */
[----:B------:R-:W-:-:S04]  /*0640*/  IADD3 R8, PT, PT, R0, 0x30, RZ ;  /* 0x0000003000087810 */ /* 0x000fc80007ffe0ff */
[----:B------:R-:W-:Y:S01]  /*0650*/  ISETP.GE.AND P1, PT, R8, R201, PT ;  /* 0x000000c90800720c */ /* 0x000fe20003f26270 */
[----:B-1----:R-:W-:-:S04]  /*0660*/  @P0 IMAD.WIDE.U32 R12, R200, R2, RZ ;  /* 0x00000002c80c0225 */ /* 0x002fc800078e00ff */
[----:B------:R-:W-:-:S04]  /*0670*/  IMAD.WIDE.U32 R14, R76, R2, R14 ;  /* 0x000000024c0e7225 */ /* 0x000fc800078e000e */
[----:B-----5:R-:W-:Y:S01]  /*0680*/  @!P0 IMAD.WIDE.U32 R10, R5, R6, RZ ;  /* 0x00000006050a8225 */ /* 0x020fe200078e00ff */
[----:B------:R-:W-:-:S03]  /*0690*/  @P0 MOV R10, R12 ;  /* 0x0000000c000a0202 */ /* 0x000fc60000000f00 */
[----:B------:R-:W-:Y:S02]  /*06a0*/  @!P0 IMAD R7, R5, R7, R11 ;  /* 0x0000000705078224 */ /* 0x000fe400078e020b */
[-C--:B------:R-:W-:Y:S01]  /*06b0*/  @P0 IMAD R7, R200, R3.reuse, R13 ;  /* 0x00000003c8070224 */ /* 0x080fe200078e020d */
[----:B------:R-:W-:Y:S01]  /*06c0*/  IADD3 R14, P0, PT, R10, R14, RZ ;  /* 0x0000000e0a0e7210 */ /* 0x000fe20007f1e0ff */
[----:B------:R-:W-:Y:S02]  /*06d0*/  IMAD R6, R76, R3, R15 ;  /* 0x000000034c067224 */ /* 0x000fe400078e020f */
[----:B--2---:R-:W-:Y:S02]  /*06e0*/  IMAD R5, R4, UR9, R9 ;  /* 0x0000000904057c24 */ /* 0x004fe4000f8e0209 */
[C---:B------:R-:W-:Y:S01]  /*06f0*/  VIADD R10, R0.reuse, 0x20 ;  /* 0x00000020000a7836 */ /* 0x040fe20000000000 */
[----:B------:R-:W-:Y:S01]  /*0700*/  IADD3.X R15, PT, PT, R7, R6, RZ, P0, !PT ;  /* 0x00000006070f7210 */ /* 0x000fe200007fe4ff */
[----:B----4-:R-:W-:Y:S01]  /*0710*/  IMAD R5, R5, UR8, R76 ;  /* 0x0000000805057c24 */ /* 0x010fe2000f8e024c */
[----:B------:R-:W-:-:S02]  /*0720*/  ISETP.GE.AND P0, PT, R0, R201, PT ;  /* 0x000000c90000720c */ /* 0x000fc40003f06270 */
[----:B------:R-:W-:Y:S01]  /*0730*/  ISETP.GE.AND P2, PT, R10, R201, PT ;  /* 0x000000c90a00720c */ /* 0x000fe20003f46270 */
[----:B---3--:R-:W-:-:S04]  /*0740*/  IMAD.WIDE.U32 R14, R9, UR4, R14 ;  /* 0x00000004090e7c25 */ /* 0x008fc8000f8e000e */
        /* <DEDUP_REMOVED lines=11> */
.L_x_5140:
[----:B------:R-:W-:Y:S05]  /*0800*/  BSYNC.RECONVERGENT B0 ;  /* 0x0000000000007941 */ /* 0x000fea0003800200 */
.L_x_5139:
        /* <DEDUP_REMOVED lines=16> */
.L_x_5142:
[----:B------:R-:W-:Y:S05]  /*0910*/  BSYNC.RECONVERGENT B0 ;  /* 0x0000000000007941 */ /* 0x000fea0003800200 */
.L_x_5141:
        /* <DEDUP_REMOVED lines=16> */
.L_x_5144:
[----:B------:R-:W-:Y:S05]  /*0a20*/  BSYNC.RECONVERGENT B0 ;  /* 0x0000000000007941 */ /* 0x000fea0003800200 */
.L_x_5143:
        /* <DEDUP_REMOVED lines=15> */
.L_x_5146:
[----:B------:R-:W-:Y:S05]  /*0b20*/  BSYNC.RECONVERGENT B0 ;  /* 0x0000000000007941 */ /* 0x000fea0003800200 */
.L_x_5145:
        /* <DEDUP_REMOVED lines=20> */
.L_x_5138:
        /* <DEDUP_REMOVED lines=10> */
.L_x_5147:
[----:B------:R-:W-:Y:S05]  /*0d10*/  BRA.U !UP0, `(.L_x_5148) ;  /* 0x0000000508987547 */ /* 0x000fea000b800000 */
[----:B------:R-:W2:Y:S01]  /*0d20*/  LDC R7, c[0x0][0x4f0] ;  /* 0x00013c00ff077b82 */ /* 0x000ea20000000800 */
[----:B------:R-:W-:Y:S01]  /*0d30*/  LEA R0, R135, 0xffffffc0, 0x6 ;  /* 0xffffffc087007811 */ /* 0x000fe200078e30ff */
[----:B------:R-:W3:Y:S03]  /*0d40*/  LDCU.64 UR4, c[0x0][0x4e8] ;  /* 0x00009d00ff0477ac */ /* 0x000ee60008000a00 */
[----:B-1----:R-:W-:Y:S01]  /*0d50*/  IABS R2, R0 ;  /* 0x0000000000027213 */ /* 0x002fe20000000000 */
[----:B------:R-:W1:Y:S01]  /*0d60*/  LDCU.64 UR8, c[0x0][0x3a0] ;  /* 0x00007400ff0877ac */ /* 0x000e620008000a00 */
[----:B------:R-:W4:Y:S01]  /*0d70*/  LDCU.64 UR14, c[0x0][0x3b8] ;  /* 0x00007700ff0e77ac */ /* 0x000f220008000a00 */
        /* <DEDUP_REMOVED lines=9> */
[----:B---3--:R-:W-:-:S04]  /*0e10*/  IMAD.WIDE.U32 R10, R5, UR4, RZ ;  /* 0x00000004050a7c25 */ /* 0x008fc8000f8e00ff */
[----:B------:R-:W-:-:S04]  /*0e20*/  IMAD.HI.U32 R6, R3, R2, RZ ;  /* 0x0000000203067227 */ /* 0x000fc800078e00ff */
[----:B------:R-:W-:Y:S02]  /*0e30*/  IMAD.MOV R3, RZ, RZ, -R6 ;  /* 0x000000ffff037224 */ /* 0x000fe400078e0a06 */
[----:B------:R-:W-:Y:S01]  /*0e40*/  IMAD R203, R5, UR5, R11 ;  /* 0x0000000505cb7c24 */ /* 0x000fe2000f8e020b */
[----:B------:R-:W2:Y:S01]  /*0e50*/  LDCU.64 UR4, c[0x0][0x3a8] ;  /* 0x00007500ff0477ac */ /* 0x000ea20008000a00 */
[----:B------:R-:W-:Y:S01]  /*0e60*/  IMAD R3, R4, R3, R2 ;  /* 0x0000000304037224 */ /* 0x000fe200078e0202 */
[----:B------:R-:W-:-:S04]  /*0e70*/  LOP3.LUT R2, R0, R7, RZ, 0x3c, !PT ;  /* 0x0000000700027212 */ /* 0x000fc800078e3cff */
[----:B------:R-:W-:Y:S02]  /*0e80*/  ISETP.GT.U32.AND P3, PT, R4, R3, PT ;  /* 0x000000030400720c */ /* 0x000fe40003f64070 */
[----:B------:R-:W-:-:S11]  /*0e90*/  ISETP.GE.AND P1, PT, R2, RZ, PT ;  /* 0x000000ff0200720c */ /* 0x000fd60003f26270 */
[-C--:B------:R-:W-:Y:S01]  /*0ea0*/  @!P3 IADD3 R3, PT, PT, R3, -R4.reuse, RZ ;  /* 0x800000040303b210 */ /* 0x080fe20007ffe0ff */
[----:B------:R-:W-:Y:S01]  /*0eb0*/  @!P3 VIADD R6, R6, 0x1 ;  /* 0x000000010606b836 */ /* 0x000fe20000000000 */
[----:B------:R-:W-:Y:S02]  /*0ec0*/  ISETP.NE.AND P3, PT, R7, RZ, PT ;  /* 0x000000ff0700720c */ /* 0x000fe40003f65270 */
[----:B------:R-:W-:Y:S02]  /*0ed0*/  ISETP.GE.U32.AND P0, PT, R3, R4, PT ;  /* 0x000000040300720c */ /* 0x000fe40003f06070 */
[----:B------:R-:W3:Y:S11]  /*0ee0*/  LDC R4, c[0x0][0x3e8] ;  /* 0x0000fa00ff047b82 */ /* 0x000ef60000000800 */
[----:B------:R-:W-:-:S02]  /*0ef0*/  @P0 IADD3 R6, PT, PT, R6, 0x1, RZ ;  /* 0x0000000106060810 */ /* 0x000fc40007ffe0ff */
[----:B------:R-:W-:-:S03]  /*0f00*/  LEA R202, P0, R10, UR12, 0x2 ;  /* 0x0000000c0aca7c11 */ /* 0x000fc6000f8010ff */
[----:B------:R-:W-:Y:S01]  /*0f10*/  IMAD.MOV.U32 R3, RZ, RZ, R6 ;  /* 0x000000ffff037224 */ /* 0x000fe200078e0006 */
[----:B------:R-:W-:-:S04]  /*0f20*/  LEA.HI.X R203, R10, UR13, R203, 0x2, P0 ;  /* 0x0000000d0acb7c11 */ /* 0x000fc800080f14cb */
[----:B------:R-:W-:Y:S02]  /*0f30*/  @!P1 IADD3 R3, PT, PT, -R3, RZ, RZ ;  /* 0x000000ff03039210 */ /* 0x000fe40007ffe1ff */
[----:B------:R-:W-:-:S05]  /*0f40*/  @!P3 LOP3.LUT R3, RZ, R7, RZ, 0x33, !PT ;  /* 0x00000007ff03b212 */ /* 0x000fca00078e33ff */
[----:B------:R-:W-:-:S05]  /*0f50*/  IMAD.WIDE R16, R3, 0x4, R202 ;  /* 0x0000000403107825 */ /* 0x000fca00078e02ca */
[----:B------:R-:W2:Y:S01]  /*0f60*/  LDG.E R10, desc[UR6][R16.64] ;  /* 0x00000006100a7981 */ /* 0x000ea2000c1e1900 */
[----:B---3--:R-:W-:Y:S01]  /*0f70*/  IABS R2, R4 ;  /* 0x0000000400027213 */ /* 0x008fe20000000000 */
[----:B------:R-:W-:-:S03]  /*0f80*/  IMAD.MOV R3, RZ, RZ, -R3 ;  /* 0x000000ffff037224 */ /* 0x000fc600078e0a03 */
[----:B------:R-:W3:Y:S01]  /*0f90*/  I2F.RP R11, R2 ;  /* 0x00000002000b7306 */ /* 0x000ee20000209400 */
[----:B------:R-:W-:Y:S01]  /*0fa0*/  IMAD R0, R7, R3, R0 ;  /* 0x0000000307007224 */ /* 0x000fe200078e0200 */
[----:B----4-:R-:W-:-:S06]  /*0fb0*/  MOV R7, UR15 ;  /* 0x0000000f00077c02 */ /* 0x010fcc0008000f00 */
[----:B---3--:R-:W3:Y:S02]  /*0fc0*/  MUFU.RCP R12, R11 ;  /* 0x0000000b000c7308 */ /* 0x008ee40000001000 */
[----:B---3--:R-:W-:-:S06]  /*0fd0*/  VIADD R12, R12, 0xffffffe ;  /* 0x0ffffffe0c0c7836 */ /* 0x008fcc0000000000 */
[----:B------:R-:W3:Y:S02]  /*0fe0*/  F2I.FTZ.U32.TRUNC.NTZ R13, R12 ;  /* 0x0000000c000d7305 */ /* 0x000ee4000021f000 */
[----:B---3--:R-:W-:Y:S01]  /*0ff0*/  IADD3 R6, PT, PT, RZ, -R13, RZ ;  /* 0x8000000dff067210 */ /* 0x008fe20007ffe0ff */
[----:B------:R-:W-:-:S04]  /*1000*/  IMAD.MOV.U32 R12, RZ, RZ, RZ ;  /* 0x000000ffff0c7224 */ /* 0x000fc800078e00ff */
[----:B------:R-:W-:Y:S01]  /*1010*/  IMAD R8, R6, R2, RZ ;  /* 0x0000000206087224 */ /* 0x000fe200078e02ff */
[----:B------:R-:W-:-:S03]  /*1020*/  IABS R6, R9 ;  /* 0x0000000900067213 */ /* 0x000fc60000000000 */
[----:B------:R-:W-:-:S06]  /*1030*/  IMAD.HI.U32 R13, R13, R8, R12 ;  /* 0x000000080d0d7227 */ /* 0x000fcc00078e000c */
[----:B------:R-:W-:-:S05]  /*1040*/  IMAD.HI.U32 R8, R13, R6, RZ ;  /* 0x000000060d087227 */ /* 0x000fca00078e00ff */
[----:B------:R-:W-:-:S05]  /*1050*/  IADD3 R11, PT, PT, -R8, RZ, RZ ;  /* 0x000000ff080b7210 */ /* 0x000fca0007ffe1ff */
[----:B------:R-:W-:Y:S02]  /*1060*/  IMAD R13, R2, R11, R6 ;  /* 0x0000000b020d7224 */ /* 0x000fe400078e0206 */
        /* <DEDUP_REMOVED lines=11> */
[----:B-1----:R-:W-:-:S04]  /*1120*/  IMAD.WIDE.U32 R12, R10, UR8, RZ ;  /* 0x000000080a0c7c25 */ /* 0x002fc8000f8e00ff */
[C---:B------:R-:W-:Y:S02]  /*1130*/  IMAD R17, R11.reuse, UR8, RZ ;  /* 0x000000080b117c24 */ /* 0x040fe4000f8e02ff */
[----:B------:R-:W-:Y:S02]  /*1140*/  IMAD R11, R11, UR4, RZ ;  /* 0x000000040b0b7c24 */ /* 0x000fe4000f8e02ff */
        /* <DEDUP_REMOVED lines=8> */
[----:B------:R-:W-:Y:S02]  /*11d0*/  SHF.R.S32.HI R11, RZ, 0x1f, R0 ;  /* 0x0000001fff0b7819 */ /* 0x000fe40000011400 */
[----:B------:R-:W-:Y:S02]  /*11e0*/  @!P0 IADD3 R13, PT, PT, -R13, RZ, RZ ;  /* 0x000000ff0d0d8210 */ /* 0x000fe40007ffe1ff */
[----:B------:R-:W-:Y:S01]  /*11f0*/  MOV R16, R10 ;  /* 0x0000000a00107202 */ /* 0x000fe20000000f00 */
[----:B------:R-:W-:Y:S01]  /*1200*/  IMAD R10, R11, R6, RZ ;  /* 0x000000060b0a7224 */ /* 0x000fe200078e02ff */
[----:B------:R-:W-:-:S02]  /*1210*/  MOV R18, R12 ;  /* 0x0000000c00127202 */ /* 0x000fc40000000f00 */
[----:B------:R-:W-:Y:S01]  /*1220*/  SEL R12, R4, R13, !P1 ;  /* 0x0000000d040c7207 */ /* 0x000fe20004800000 */
[C---:B------:R-:W-:Y:S02]  /*1230*/  IMAD R10, R0.reuse, R7, R10 ;  /* 0x00000007000a7224 */ /* 0x040fe400078e020a */
[----:B--2---:R-:W-:Y:S01]  /*1240*/  IMAD.U32 R2, RZ, RZ, UR4 ;  /* 0x00000004ff027e24 */ /* 0x004fe2000f8e00ff */
[----:B------:R-:W-:Y:S01]  /*1250*/  MOV R3, UR5 ;  /* 0x0000000500037c02 */ /* 0x000fe20008000f00 */
[----:B------:R-:W-:-:S04]  /*1260*/  IMAD.WIDE.U32 R18, R0, R6, R18 ;  /* 0x0000000600127225 */ /* 0x000fc800078e0012 */
[-C--:B------:R-:W-:Y:S02]  /*1270*/  IMAD R11, R11, R2.reuse, RZ ;  /* 0x000000020b0b7224 */ /* 0x080fe400078e02ff */
        /* <DEDUP_REMOVED lines=16> */
.L_x_5148:
        /* <DEDUP_REMOVED lines=15> */
.L_x_5150:
[----:B------:R-:W2:Y:S01]  /*1470*/  LDC.64 R6, c[0x0][0x3b8] ;  /* 0x0000ee00ff067b82 */ /* 0x000ea20000000a00 */
[----:B-1----:R-:W-:-:S05]  /*1480*/  IADD3 R2, PT, PT, R0, R11, RZ ;  /* 0x0000000b00027210 */ /* 0x002fca0007ffe0ff */
[C---:B--2---:R-:W-:Y:S02]  /*1490*/  IMAD R17, R2.reuse, R7, RZ ;  /* 0x0000000702117224 */ /* 0x044fe400078e02ff */
[----:B------:R-:W-:-:S05]  /*14a0*/  IMAD.WIDE.U32 R2, R2, R6, RZ ;  /* 0x0000000602027225 */ /* 0x000fca00078e00ff */
[----:B------:R-:W-:Y:S02]  /*14b0*/  IADD3 R17, PT, PT, R3, R17, RZ ;  /* 0x0000001103117210 */ /* 0x000fe40007ffe0ff */
[----:B------:R-:W-:Y:S02]  /*14c0*/  MOV R16, R2 ;  /* 0x0000000200107202 */ /* 0x000fe40000000f00 */
.L_x_5151:
        /* <DEDUP_REMOVED lines=14> */
.L_x_5152:
[----:B------:R-:W1:Y:S01]  /*15b0*/  LDC.64 R2, c[0x0][0x3c0] ;  /* 0x0000f000ff027b82 */ /* 0x000e620000000a00 */
[----:B------:R-:W-:-:S05]  /*15c0*/  IADD3 R0, PT, PT, R0, R11, RZ ;  /* 0x0000000b00007210 */ /* 0x000fca0007ffe0ff */
[C---:B-1----:R-:W-:Y:S02]  /*15d0*/  IMAD R19, R0.reuse, R3, RZ ;  /* 0x0000000300137224 */ /* 0x042fe400078e02ff */
[----:B------:R-:W-:-:S05]  /*15e0*/  IMAD.WIDE.U32 R10, R0, R2, RZ ;  /* 0x00000002000a7225 */ /* 0x000fca00078e00ff */
[----:B------:R-:W-:Y:S02]  /*15f0*/  IADD3 R19, PT, PT, R11, R19, RZ ;  /* 0x000000130b137210 */ /* 0x000fe40007ffe0ff */
[----:B------:R-:W-:-:S07]  /*1600*/  MOV R18, R10 ;  /* 0x0000000a00127202 */ /* 0x000fce0000000f00 */
.L_x_5153:
[----:B-----5:R-:W1:Y:S01]  /*1610*/  LDC R4, c[0x0][0x3e8] ;  /* 0x0000fa00ff047b82 */ /* 0x020e620000000800 */
[----:B------:R-:W-:Y:S02]  /*1620*/  CS2R R202, SRZ ;  /* 0x0000000000ca7805 */ /* 0x000fe4000001ff00 */
        /* <DEDUP_REMOVED lines=28> */
[----:B------:R-:W-:-:S03]  /*17f0*/  IMAD R19, R0, R3, R19 ;  /* 0x0000000300137224 */ /* 0x000fc600078e0213 */
[----:B------:R-:W-:-:S04]  /*1800*/  @!P0 IADD3 R21, PT, PT, -R21, RZ, RZ ;  /* 0x000000ff15158210 */ /* 0x000fc80007ffe1ff */
[----:B------:R-:W-:Y:S01]  /*1810*/  SEL R14, R4, R21, !P1 ;  /* 0x00000015040e7207 */ /* 0x000fe20004800000 */
[----:B------:R-:W-:-:S03]  /*1820*/  IMAD.WIDE.U32 R20, R0, R6, R16 ;  /* 0x0000000600147225 */ /* 0x000fc600078e0010 */
[----:B------:R-:W-:Y:S01]  /*1830*/  SHF.R.S32.HI R17, RZ, 0x1f, R14 ;  /* 0x0000001fff117819 */ /* 0x000fe2000001140e */
[----:B------:R-:W-:Y:S02]  /*1840*/  IMAD R21, R0, R7, R21 ;  /* 0x0000000700157224 */ /* 0x000fe400078e0215 */
        /* <DEDUP_REMOVED lines=9> */
.L_x_5149:
        /* <DEDUP_REMOVED lines=12> */
[----:B------:R-:W-:Y:S01]  /*19a0*/  VIADD R75, R135, 0xffffffff ;  /* 0xffffffff874b7836 */ /* 0x000fe20000000000 */
[----:B------:R-:W-:Y:S01]  /*19b0*/  SHF.L.U32 R85, R134, 0x2, RZ ;  /* 0x0000000286557819 */ /* 0x000fe200000006ff */
[----:B------:R-:W-:Y:S01]  /*19c0*/  IMAD.WIDE.U32 R14, R15, 0x40, R124 ;  /* 0x000000400f0e7825 */ /* 0x000fe200078e007c */
[----:B------:R-:W-:-:S02]  /*19d0*/  SHF.L.U64.HI R72, R6, 0x4, R7 ;  /* 0x0000000406487819 */ /* 0x000fc40000010207 */
[----:B------:R-:W-:Y:S01]  /*19e0*/  LOP3.LUT R85, R85, 0x1c, RZ, 0xc0, !PT ;  /* 0x0000001c55557812 */ /* 0x000fe200078ec0ff */
[----:B------:R-:W2:Y:S01]  /*19f0*/  @!P2 LDC.64 R10, c[0x0][0x398] ;  /* 0x0000e600ff0aab82 */ /* 0x000ea20000000a00 */
[----:B------:R-:W-:Y:S01]  /*1a00*/  IMAD.SHL.U32 R73, R6, 0x10, RZ ;  /* 0x0000001006497824 */ /* 0x000fe200078e00ff */
[----:B------:R-:W-:Y:S01]  /*1a10*/  LOP3.LUT R79, R79, 0x1c0, RZ, 0xc0, !PT ;  /* 0x000001c04f4f7812 */ /* 0x000fe200078ec0ff */
[----:B------:R-:W-:Y:S02]  /*1a20*/  IMAD.SHL.U32 R81, R2, 0x10, RZ ;  /* 0x0000001002517824 */ /* 0x000fe400078e00ff */
[----:B-1----:R-:W-:-:S04]  /*1a30*/  @P2 IMAD.WIDE.U32 R22, R200, R122, RZ ;  /* 0x0000007ac8162225 */ /* 0x002fc800078e00ff */
[----:B------:R-:W-:Y:S02]  /*1a40*/  IMAD.SHL.U32 R133, R75, 0x40, RZ ;  /* 0x000000404b857824 */ /* 0x000fe400078e00ff */
[C---:B--2---:R-:W-:Y:S02]  /*1a50*/  @!P2 IMAD.WIDE.U32 R20, R5.reuse, R10, RZ ;  /* 0x0000000a0514a225 */ /* 0x044fe400078e00ff */
[----:B------:R-:W1:Y:S02]  /*1a60*/  LDC R10, c[0x0][0x450] ;  /* 0x00011400ff0a7b82 */ /* 0x000e640000000800 */
[----:B------:R-:W-:Y:S01]  /*1a70*/  @!P2 IMAD R11, R5, R11, R21 ;  /* 0x0000000b050ba224 */ /* 0x000fe200078e0215 */
[----:B------:R-:W-:Y:S01]  /*1a80*/  @!P2 MOV R17, R20 ;  /* 0x000000140011a202 */ /* 0x000fe20000000f00 */
[----:B------:R-:W-:Y:S01]  /*1a90*/  @P2 IMAD.MOV.U32 R17, RZ, RZ, R22 ;  /* 0x000000ffff112224 */ /* 0x000fe200078e0016 */
[----:B------:R-:W-:Y:S01]  /*1aa0*/  IADD3 R20, P4, PT, R24, R16, RZ ;  /* 0x0000001018147210 */ /* 0x000fe20007f9e0ff */
[----:B------:R-:W-:Y:S01]  /*1ab0*/  @P2 IMAD R11, R200, R123, R23 ;  /* 0x0000007bc80b2224 */ /* 0x000fe200078e0217 */
[----:B------:R-:W-:-:S02]  /*1ac0*/  IADD3 R16, P3, PT, R24, R18, RZ ;  /* 0x0000001218107210 */ /* 0x000fc40007f7e0ff */
[----:B------:R-:W-:Y:S01]  /*1ad0*/  IADD3 R18, P2, PT, R24, R17, RZ ;  /* 0x0000001118127210 */ /* 0x000fe20007f5e0ff */
[----:B------:R-:W-:Y:S01]  /*1ae0*/  IMAD.X R21, RZ, RZ, R13, P4 ;  /* 0x000000ffff157224 */ /* 0x000fe200020e060d */
[----:B------:R-:W-:-:S03]  /*1af0*/  IADD3.X R17, PT, PT, RZ, R12, RZ, P3, !PT ;  /* 0x0000000cff117210 */ /* 0x000fc60001ffe4ff */
[----:B------:R-:W-:Y:S02]  /*1b00*/  IMAD.X R19, RZ, RZ, R11, P2 ;  /* 0x000000ffff137224 */ /* 0x000fe400010e060b */
[----:B------:R-:W-:-:S04]  /*1b10*/  IMAD.WIDE.U32 R16, R124, R2, R16 ;  /* 0x000000027c107225 */ /* 0x000fc800078e0010 */
[----:B------:R-:W-:Y:S01]  /*1b20*/  IMAD.WIDE.U32 R12, R9, UR4, R18 ;  /* 0x00000004090c7c25 */ /* 0x000fe2000f8e0012 */
[----:B------:R-:W-:-:S03]  /*1b30*/  SHF.L.U32 R94, R16, 0x1, RZ ;  /* 0x00000001105e7819 */ /* 0x000fc600000006ff */
[----:B------:R-:W-:Y:S01]  /*1b40*/  IMAD R13, R9, UR5, R13 ;  /* 0x00000005090d7c24 */ /* 0x000fe2000f8e020d */
[----:B------:R-:W2:Y:S01]  /*1b50*/  LDCU.64 UR4, c[0x0][0x390] ;  /* 0x00007200ff0477ac */ /* 0x000ea20008000a00 */
[----:B------:R-:W-:Y:S01]  /*1b60*/  IMAD.WIDE.U32 R20, R124, R6, R20 ;  /* 0x000000067c147225 */ /* 0x000fe200078e0014 */
[----:B-1----:R-:W-:-:S03]  /*1b70*/  LEA.HI R87, R10, R10, RZ, 0x1 ;  /* 0x0000000a0a577211 */ /* 0x002fc600078f08ff */
[C---:B------:R-:W-:Y:S01]  /*1b80*/  IMAD R93, R124.reuse, R3, R17 ;  /* 0x000000037c5d7224 */ /* 0x040fe200078e0211 */
[----:B------:R-:W-:Y:S01]  /*1b90*/  SHF.R.S32.HI R3, RZ, 0x1f, R80 ;  /* 0x0000001fff037819 */ /* 0x000fe20000011450 */
[----:B------:R-:W-:Y:S01]  /*1ba0*/  IMAD R97, R124, R7, R21 ;  /* 0x000000077c617224 */ /* 0x000fe200078e0215 */
[----:B------:R-:W-:Y:S01]  /*1bb0*/  SHF.R.S32.HI R87, RZ, 0x1, R87 ;  /* 0x00000001ff577819 */ /* 0x000fe20000011457 */
[C---:B------:R-:W-:Y:S01]  /*1bc0*/  IMAD.SHL.U32 R96, R20.reuse, 0x2, RZ ;  /* 0x0000000214607824 */ /* 0x040fe200078e00ff */
[----:B------:R-:W-:Y:S01]  /*1bd0*/  LEA.HI R3, R3, R80, RZ, 0x6 ;  /* 0x0000005003037211 */ /* 0x000fe200078f30ff */
[-C--:B------:R-:W-:Y:S01]  /*1be0*/  IMAD R9, R15, R122.reuse, RZ ;  /* 0x0000007a0f097224 */ /* 0x080fe200078e02ff */
[----:B------:R-:W-:Y:S01]  /*1bf0*/  SHF.L.U64.HI R97, R20, 0x1, R97 ;  /* 0x0000000114617819 */ /* 0x000fe20000010261 */
[----:B------:R-:W-:Y:S01]  /*1c00*/  IMAD R86, R124, R87, R85 ;  /* 0x000000577c567224 */ /* 0x000fe200078e0255 */
[----:B----4-:R-:W-:Y:S01]  /*1c10*/  IADD3 R96, P2, PT, R96, UR8, RZ ;  /* 0x0000000860607c10 */ /* 0x010fe2000ff5e0ff */
[C---:B------:R-:W-:Y:S01]  /*1c20*/  IMAD R9, R14.reuse, R123, R9 ;  /* 0x0000007b0e097224 */ /* 0x040fe200078e0209 */
[----:B------:R-:W-:Y:S01]  /*1c30*/  SHF.R.S32.HI R3, RZ, 0x6, R3 ;  /* 0x00000006ff037819 */ /* 0x000fe20000011403 */
[----:B------:R-:W-:Y:S01]  /*1c40*/  IMAD.WIDE.U32 R122, R14, R122, R12 ;  /* 0x0000007a0e7a7225 */ /* 0x000fe200078e000c */
[----:B------:R-:W-:-:S02]  /*1c50*/  IADD3.X R97, PT, PT, R97, UR9, RZ, P2, !PT ;  /* 0x0000000961617c10 */ /* 0x000fc400097fe4ff */
[----:B------:R-:W-:Y:S01]  /*1c60*/  SHF.L.U64.HI R93, R16, 0x1, R93 ;  /* 0x00000001105d7819 */ /* 0x000fe2000001025d */
[----:B------:R-:W-:Y:S01]  /*1c70*/  IMAD.MOV.U32 R196, RZ, RZ, R96 ;  /* 0x000000ffffc47224 */ /* 0x000fe200078e0060 */
[----:B--2---:R-:W-:Y:S01]  /*1c80*/  IADD3 R94, P2, PT, R94, UR4, RZ ;  /* 0x000000045e5e7c10 */ /* 0x004fe2000ff5e0ff */
[----:B------:R-:W-:Y:S01]  /*1c90*/  IMAD.MOV.U32 R195, RZ, RZ, R97 ;  /* 0x000000ffffc37224 */ /* 0x000fe200078e0061 */
[----:B------:R-:W-:Y:S02]  /*1ca0*/  VIMNMX R92, PT, PT, R194, R3, !PT ;  /* 0x00000003c25c7248 */ /* 0x000fe40007fe0100 */
[----:B------:R-:W-:Y:S02]  /*1cb0*/  IADD3.X R93, PT, PT, R93, UR5, RZ, P2, !PT ;  /* 0x000000055d5d7c10 */ /* 0x000fe400097fe4ff */
[----:B------:R-:W-:Y:S02]  /*1cc0*/  ISETP.GT.U32.AND P2, PT, R135, R92, PT ;  /* 0x0000005c8700720c */ /* 0x000fe40003f44070 */
[----:B------:R-:W-:Y:S01]  /*1cd0*/  IADD3 R85, PT, PT, R85, R86, RZ ;  /* 0x0000005655557210 */ /* 0x000fe20007ffe0ff */
[----:B------:R-:W-:Y:S01]  /*1ce0*/  IMAD.MOV.U32 R199, RZ, RZ, R93 ;  /* 0x000000ffffc77224 */ /* 0x000fe200078e005d */
[----:B------:R-:W-:-:S02]  /*1cf0*/  SHF.R.S32.HI R84, RZ, 0x1f, R86 ;  /* 0x0000001fff547819 */ /* 0x000fc40000011456 */
[----:B------:R-:W-:Y:S02]  /*1d00*/  SHF.R.S32.HI R83, RZ, 0x1f, R85 ;  /* 0x0000001fff537819 */ /* 0x000fe40000011455 */
[----:B------:R-:W-:Y:S02]  /*1d10*/  MOV R198, R94 ;  /* 0x0000005e00c67202 */ /* 0x000fe40000000f00 */
[----:B------:R-:W-:-:S03]  /*1d20*/  IADD3 R78, PT, PT, R123, R9, RZ ;  /* 0x000000097b4e7210 */ /* 0x000fc60007ffe0ff */
[----:B---3--:R-:W-:Y:S05]  /*1d30*/  @!P2 BRA `(.L_x_5154) ;  /* 0x0000007c00e4a947 */ /* 0x008fea0003800000 */
[----:B------:R-:W1:Y:S01]  /*1d40*/  LDC.64 R2, c[0x0][0x4a0] ;  /* 0x00012800ff027b82 */ /* 0x000e620000000a00 */
[----:B------:R-:W2:Y:S01]  /*1d50*/  LDCU.128 UR16, c[0x0][0x4b0] ;  /* 0x00009600ff1077ac */ /* 0x000ea20008000c00 */
[----:B------:R-:W-:Y:S01]  /*1d60*/  IMAD.MOV.U32 R25, RZ, RZ, RZ ;  /* 0x000000ffff197224 */ /* 0x000fe200078e00ff */
[----:B------:R-:W-:Y:S01]  /*1d70*/  MOV R116, R133 ;  /* 0x0000008500747202 */ /* 0x000fe20000000f00 */
[----:B------:R-:W-:Y:S01]  /*1d80*/  @!P0 IMAD.MOV R8, RZ, RZ, -R8 ;  /* 0x000000ffff088224 */ /* 0x000fe200078e0a08 */
[----:B------:R-:W3:Y:S01]  /*1d90*/  LDCU.128 UR12, c[0x0][0x4c0] ;  /* 0x00009800ff0c77ac */ /* 0x000ee20008000c00 */
[----:B-----5:R-:W-:Y:S01]  /*1da0*/  IMAD.IADD R0, R133, 0x1, R0 ;  /* 0x0000000185007824 */ /* 0x020fe200078e0200 */
[--C-:B------:R-:W-:Y:S01]  /*1db0*/  SHF.R.S32.HI R27, RZ, 0x1f, R80.reuse ;  /* 0x0000001fff1b7819 */ /* 0x100fe20000011450 */
[----:B------:R-:W4:Y:S01]  /*1dc0*/  LDC.64 R110, c[0x0][0x4a8] ;  /* 0x00012a00ff6e7b82 */ /* 0x000f220000000a00 */
[----:B------:R-:W2:Y:S01]  /*1dd0*/  LDCU.128 UR8, c[0x0][0x490] ;  /* 0x00009200ff0877ac */ /* 0x000ea20008000c00 */
[----:B------:R-:W-:Y:S01]  /*1de0*/  SEL R8, R4, R8, !P1 ;  /* 0x0000000804087207 */ /* 0x000fe20004800000 */
[----:B------:R-:W-:Y:S01]  /*1df0*/  IMAD R60, R0, R87, RZ ;  /* 0x00000057003c7224 */ /* 0x000fe200078e02ff */
[C---:B------:R-:W-:Y:S01]  /*1e00*/  SHF.L.U32 R121, R87.reuse, 0x4, RZ ;  /* 0x0000000457797819 */ /* 0x040fe200000006ff */
[----:B------:R-:W4:Y:S01]  /*1e10*/  LDCU.64 UR4, c[0x0][0x488] ;  /* 0x00009100ff0477ac */ /* 0x000f220008000a00 */
[C---:B------:R-:W-:Y:S01]  /*1e20*/  IMAD R114, R87.reuse, 0x30, RZ ;  /* 0x0000003057727824 */ /* 0x040fe200078e02ff */
[----:B------:R-:W-:Y:S01]  /*1e30*/  SHF.L.U32 R112, R87, 0x5, RZ ;  /* 0x0000000557707819 */ /* 0x000fe200000006ff */
[C---:B------:R-:W-:Y:S01]  /*1e40*/  VIADD R90, R124.reuse, 0x10 ;  /* 0x000000107c5a7836 */ /* 0x040fe20000000000 */
[C---:B------:R-:W-:Y:S01]  /*1e50*/  IADD3 R89, PT, PT, R124.reuse, 0x20, RZ ;  /* 0x000000207c597810 */ /* 0x040fe20007ffe0ff */
[----:B------:R-:W-:Y:S01]  /*1e60*/  VIADD R88, R124, 0x30 ;  /* 0x000000307c587836 */ /* 0x000fe20000000000 */
[C---:B------:R-:W-:Y:S01]  /*1e70*/  LOP3.LUT R23, R24.reuse, 0x40, RZ, 0xfc, !PT ;  /* 0x0000004018177812 */ /* 0x040fe200078efcff */
[C---:B------:R-:W-:Y:S01]  /*1e80*/  IMAD R119, R135.reuse, -0x40, R80 ;  /* 0xffffffc087777824 */ /* 0x040fe200078e0250 */
[----:B------:R-:W-:Y:S01]  /*1e90*/  LOP3.LUT R22, R24, 0x80, RZ, 0xfc, !PT ;  /* 0x0000008018167812 */ /* 0x000fe200078efcff */
[----:B------:R-:W-:Y:S01]  /*1ea0*/  IMAD R117, R135, -0x40, R74 ;  /* 0xffffffc087757824 */ /* 0x000fe200078e024a */
[----:B------:R-:W-:Y:S01]  /*1eb0*/  SHF.R.S32.HI R108, RZ, 0x1f, R112 ;  /* 0x0000001fff6c7819 */ /* 0x000fe20000011470 */
[----:B-1----:R-:W-:Y:S01]  /*1ec0*/  IMAD.WIDE.U32 R6, R5, R2, R24 ;  /* 0x0000000205067225 */ /* 0x002fe200078e0018 */
[----:B------:R-:W-:-:S02]  /*1ed0*/  IADD3 R2, P0, PT, -R80, R124, RZ ;  /* 0x0000007c50027210 */ /* 0x000fc40007f1e1ff */
[----:B------:R-:W-:Y:S01]  /*1ee0*/  SHF.R.S32.HI R106, RZ, 0x1f, R114 ;  /* 0x0000001fff6a7819 */ /* 0x000fe20000011472 */
[C---:B------:R-:W-:Y:S01]  /*1ef0*/  IMAD R7, R5.reuse, R3, R7 ;  /* 0x0000000305077224 */ /* 0x040fe200078e0207 */
[----:B------:R-:W-:Y:S01]  /*1f00*/  SHF.R.S32.HI R3, RZ, 0x1f, R8 ;  /* 0x0000001fff037819 */ /* 0x000fe20000011408 */
[----:B--2---:R-:W-:-:S04]  /*1f10*/  IMAD.WIDE.U32 R10, R5, UR10, R24 ;  /* 0x0000000a050a7c25 */ /* 0x004fc8000f8e0018 */
[----:B------:R-:W-:-:S04]  /*1f20*/  IMAD.WIDE.U32 R12, R116, UR16, R6 ;  /* 0x00000010740c7c25 */ /* 0x000fc8000f8e0006 */
[C---:B---3--:R-:W-:Y:S02]  /*1f30*/  IMAD R7, R3.reuse, UR12, RZ ;  /* 0x0000000c03077c24 */ /* 0x048fe4000f8e02ff */
[----:B------:R-:W-:Y:S02]  /*1f40*/  IMAD R13, R116, UR17, R13 ;  /* 0x00000011740d7c24 */ /* 0x000fe4000f8e020d */
[C---:B------:R-:W-:Y:S02]  /*1f50*/  IMAD R4, R8.reuse, UR13, R7 ;  /* 0x0000000d08047c24 */ /* 0x040fe4000f8e0207 */
[----:B------:R-:W-:Y:S01]  /*1f60*/  IMAD.WIDE.U32 R6, R8, UR12, R12 ;  /* 0x0000000c08067c25 */ /* 0x000fe2000f8e000c */
[----:B------:R-:W1:Y:S03]  /*1f70*/  LDCU.64 UR12, c[0x0][0x4e0] ;  /* 0x00009c00ff0c77ac */ /* 0x000e660008000a00 */
[----:B------:R-:W-:-:S02]  /*1f80*/  IMAD R3, R3, UR18, RZ ;  /* 0x0000001203037c24 */ /* 0x000fc4000f8e02ff */
[----:B------:R-:W-:Y:S01]  /*1f90*/  IMAD R11, R5, UR11, R11 ;  /* 0x0000000b050b7c24 */ /* 0x000fe2000f8e020b */
[----:B------:R-:W2:Y:S01]  /*1fa0*/  LDCU.64 UR10, c[0x0][0x4d0] ;  /* 0x00009a00ff0a77ac */ /* 0x000ea20008000a00 */
[----:B------:R-:W-:Y:S01]  /*1fb0*/  IMAD.IADD R5, R7, 0x1, R4 ;  /* 0x0000000107057824 */ /* 0x000fe200078e0204 */
[----:B------:R-:W-:Y:S01]  /*1fc0*/  MOV R4, R6 ;  /* 0x0000000600047202 */ /* 0x000fe20000000f00 */
[----:B------:R-:W-:Y:S01]  /*1fd0*/  IMAD.X R27, RZ, RZ, ~R27, P0 ;  /* 0x000000ffff1b7224 */ /* 0x000fe200000e0e1b */
[----:B------:R-:W-:Y:S01]  /*1fe0*/  IADD3 R100, P0, PT, R60, R85, RZ ;  /* 0x000000553c647210 */ /* 0x000fe20007f1e0ff */
[----:B------:R-:W-:Y:S01]  /*1ff0*/  IMAD R6, R8, UR19, R3 ;  /* 0x0000001308067c24 */ /* 0x000fe2000f8e0203 */
[----:B------:R-:W-:Y:S01]  /*2000*/  SHF.R.S32.HI R3, RZ, 0x1f, R60 ;  /* 0x0000001fff037819 */ /* 0x000fe2000001143c */
[----:B----4-:R-:W-:Y:S01]  /*2010*/  IMAD.WIDE.U32 R10, R116, R110, R10 ;  /* 0x0000006e740a7225 */ /* 0x010fe200078e000a */
[----:B------:R-:W-:Y:S01]  /*2020*/  IADD3 R60, P1, PT, R60, R86, RZ ;  /* 0x000000563c3c7210 */ /* 0x000fe20007f3e0ff */
[----:B------:R-:W-:-:S02]  /*2030*/  UMOV UR19, URZ ;  /* 0x000000ff00137c82 */ /* 0x000fc40008000000 */
[C---:B------:R-:W-:Y:S01]  /*2040*/  IMAD.X R101, R3.reuse, 0x1, R83, P0 ;  /* 0x0000000103657824 */ /* 0x040fe200000e0653 */
[----:B------:R-:W-:Y:S01]  /*2050*/  IADD3.X R3, PT, PT, R3, R84, RZ, P1, !PT ;  /* 0x0000005403037210 */ /* 0x000fe20000ffe4ff */
[-C--:B------:R-:W-:Y:S02]  /*2060*/  IMAD R11, R116, R111.reuse, R11 ;  /* 0x0000006f740b7224 */ /* 0x080fe400078e020b */
[----:B------:R-:W-:Y:S01]  /*2070*/  IMAD R99, R27, UR16, RZ ;  /* 0x000000101b637c24 */ /* 0x000fe2000f8e02ff */
[----:B------:R-:W-:Y:S01]  /*2080*/  SHF.L.U64.HI R0, R60, 0x1, R3 ;  /* 0x000000013c007819 */ /* 0x000fe20000010203 */
[----:B------:R-:W-:Y:S01]  /*2090*/  IMAD.WIDE.U32 R8, R8, UR18, R10 ;  /* 0x0000001208087c25 */ /* 0x000fe2000f8e000a */
[----:B------:R-:W-:Y:S01]  /*20a0*/  SHF.L.U32 R60, R60, 0x1, RZ ;  /* 0x000000013c3c7819 */ /* 0x000fe200000006ff */
[----:B------:R-:W-:Y:S01]  /*20b0*/  USHF.L.U32 UR18, UR16, 0x6, URZ ;  /* 0x0000000610127899 */ /* 0x000fe200080006ff */
[----:B------:R-:W-:Y:S01]  /*20c0*/  SHF.L.U64.HI R101, R100, 0x1, R101 ;  /* 0x0000000164657819 */ /* 0x000fe20000010265 */
[----:B------:R-:W-:Y:S01]  /*20d0*/  IMAD.WIDE.U32 R4, R2, UR16, R4 ;  /* 0x0000001002047c25 */ /* 0x000fe2000f8e0004 */
[----:B------:R-:W-:Y:S01]  /*20e0*/  IADD3 R28, P0, PT, R60, UR14, RZ ;  /* 0x0000000e3c1c7c10 */ /* 0x000fe2000ff1e0ff */
[----:B------:R-:W3:Y:S02]  /*20f0*/  LDCU UR16, c[0x0][0x450] ;  /* 0x00008a00ff1077ac */ /* 0x000ee40008000800 */
[----:B------:R-:W-:Y:S01]  /*2100*/  IMAD R99, R2, UR17, R99 ;  /* 0x0000001102637c24 */ /* 0x000fe2000f8e0263 */
[----:B------:R-:W-:Y:S01]  /*2110*/  IADD3.X R29, PT, PT, R0, UR15, RZ, P0, !PT ;  /* 0x0000000f001d7c10 */ /* 0x000fe200087fe4ff */
[----:B------:R-:W-:Y:S01]  /*2120*/  IMAD.IADD R7, R9, 0x1, R6 ;  /* 0x0000000109077824 */ /* 0x000fe200078e0206 */
[----:B--2---:R-:W-:Y:S01]  /*2130*/  IADD3 R60, P0, PT, R60, UR10, RZ ;  /* 0x0000000a3c3c7c10 */ /* 0x004fe2000ff1e0ff */
[-C--:B------:R-:W-:Y:S01]  /*2140*/  IMAD R27, R27, R110.reuse, RZ ;  /* 0x0000006e1b1b7224 */ /* 0x080fe200078e02ff */
[----:B------:R-:W2:Y:S01]  /*2150*/  LDCU.U8 UR17, c[0x0][0x533] ;  /* 0x0000a660ff1177ac */ /* 0x000ea20008000000 */
[----:B------:R-:W-:Y:S01]  /*2160*/  IMAD.MOV.U32 R6, RZ, RZ, R8 ;  /* 0x000000ffff067224 */ /* 0x000fe200078e0008 */
[----:B------:R-:W-:Y:S01]  /*2170*/  IADD3.X R61, PT, PT, R0, UR11, RZ, P0, !PT ;  /* 0x0000000b003d7c10 */ /* 0x000fe200087fe4ff */
[----:B------:R-:W-:Y:S01]  /*2180*/  IMAD.SHL.U32 R100, R100, 0x2, RZ ;  /* 0x0000000264647824 */ /* 0x000fe200078e00ff */
[----:B------:R-:W-:Y:S01]  /*2190*/  IADD3 R0, P0, PT, RZ, -UR19, RZ ;  /* 0x80000013ff007c10 */ /* 0x000fe2000ff1e0ff */
[----:B------:R-:W-:Y:S01]  /*21a0*/  IMAD R27, R2, R111, R27 ;  /* 0x0000006f021b7224 */ /* 0x000fe200078e021b */
[----:B------:R-:W-:Y:S01]  /*21b0*/  LEA R98, P3, R4, UR8, 0x1 ;  /* 0x0000000804627c11 */ /* 0x000fe2000f8608ff */
[----:B------:R-:W-:Y:S01]  /*21c0*/  IMAD.WIDE.U32 R2, R2, R110, R6 ;  /* 0x0000006e02027225 */ /* 0x000fe200078e0006 */
[----:B------:R-:W-:-:S02]  /*21d0*/  IADD3 R102, P1, PT, R100, UR14, RZ ;  /* 0x0000000e64667c10 */ /* 0x000fc4000ff3e0ff */
[C---:B------:R-:W-:Y:S01]  /*21e0*/  SHF.L.U64.HI R111, R110.reuse, 0x4, R111 ;  /* 0x000000046e6f7819 */ /* 0x040fe2000001026f */
[C---:B------:R-:W-:Y:S01]  /*21f0*/  IMAD.SHL.U32 R107, R110.reuse, 0x40, RZ ;  /* 0x000000406e6b7824 */ /* 0x040fe200078e00ff */
[----:B------:R-:W-:Y:S01]  /*2200*/  IADD3 R27, PT, PT, R3, R27, RZ ;  /* 0x0000001b031b7210 */ /* 0x000fe20007ffe0ff */
[----:B------:R-:W-:Y:S01]  /*2210*/  IMAD.IADD R99, R5, 0x1, R99 ;  /* 0x0000000105637824 */ /* 0x000fe200078e0263 */
[----:B------:R-:W-:Y:S01]  /*2220*/  IADD3.X R3, PT, PT, RZ, ~UR18, RZ, P0, !PT ;  /* 0x80000012ff037c10 */ /* 0x000fe200087fe4ff */
[----:B------:R-:W-:Y:S01]  /*2230*/  IMAD.X R107, RZ, RZ, ~R107, P0 ;  /* 0x000000ffff6b7224 */ /* 0x000fe200000e0e6b */
[----:B------:R-:W-:Y:S01]  /*2240*/  IADD3.X R103, PT, PT, R101, UR15, RZ, P1, !PT ;  /* 0x0000000f65677c10 */ /* 0x000fe20008ffe4ff */
[----:B------:R-:W-:Y:S01]  /*2250*/  IMAD.SHL.U32 R113, R110, 0x10, RZ ;  /* 0x000000106e717824 */ /* 0x000fe200078e00ff */
[----:B------:R-:W-:Y:S01]  /*2260*/  LEA R26, P2, R2, UR4, 0x1 ;  /* 0x00000004021a7c11 */ /* 0x000fe2000f8408ff */
[----:B------:R-:W-:Y:S01]  /*2270*/  IMAD.MOV.U32 R115, RZ, RZ, R135 ;  /* 0x000000ffff737224 */ /* 0x000fe200078e0087 */
[----:B------:R-:W-:Y:S01]  /*2280*/  IADD3 R100, P1, PT, R100, UR10, RZ ;  /* 0x0000000a64647c10 */ /* 0x000fe2000ff3e0ff */
[----:B------:R-:W4:Y:S01]  /*2290*/  LDCU.64 UR14, c[0x0][0x3c0] ;  /* 0x00007800ff0e77ac */ /* 0x000f220008000a00 */
[----:B------:R-:W-:-:S02]  /*22a0*/  SHF.R.S64 R109, R0, 0x1f, R107 ;  /* 0x0000001f006d7819 */ /* 0x000fc4000000106b */
[----:B------:R-:W-:Y:S01]  /*22b0*/  SHF.R.S32.HI R110, RZ, 0x1f, R121 ;  /* 0x0000001fff6e7819 */ /* 0x000fe20000011479 */
[----:B--2---:R-:W-:Y:S01]  /*22c0*/  UISETP.NE.AND UP0, UPT, UR17, URZ, UPT ;  /* 0x000000ff1100728c */ /* 0x004fe2000bf05270 */
[----:B---3--:R-:W-:Y:S02]  /*22d0*/  MOV R31, UR16 ;  /* 0x00000010001f7c02 */ /* 0x008fe40008000f00 */
[--C-:B------:R-:W-:Y:S02]  /*22e0*/  SHF.R.S64 R105, R0, 0x1f, R3.reuse ;  /* 0x0000001f00697819 */ /* 0x100fe40000001003 */
[----:B------:R-:W-:Y:S02]  /*22f0*/  SHF.R.S32.HI R104, RZ, 0x1f, R3 ;  /* 0x0000001fff687819 */ /* 0x000fe40000011403 */
[----:B------:R-:W-:Y:S02]  /*2300*/  SHF.R.S32.HI R107, RZ, 0x1f, R107 ;  /* 0x0000001fff6b7819 */ /* 0x000fe4000001146b */
[----:B------:R-:W-:-:S02]  /*2310*/  LEA.HI.X R99, R4, UR9, R99, 0x1, P3 ;  /* 0x0000000904637c11 */ /* 0x000fc400098f0c63 */
[----:B------:R-:W-:Y:S01]  /*2320*/  LEA.HI.X R27, R2, UR5, R27, 0x1, P2 ;  /* 0x00000005021b7c11 */ /* 0x000fe200090f0c1b */
[----:B------:R-:W2:Y:S01]  /*2330*/  LDCU.64 UR4, c[0x0][0x3b8] ;  /* 0x00007700ff0477ac */ /* 0x000ea20008000a00 */
[----:B------:R-:W-:Y:S01]  /*2340*/  IADD3.X R101, PT, PT, R101, UR11, RZ, P1, !PT ;  /* 0x0000000b65657c10 */ /* 0x000fe20008ffe4ff */
[----:B-1--4-:R-:W3:Y:S06]  /*2350*/  LDCU.128 UR8, c[0x0][0x3a0] ;  /* 0x00007400ff0877ac */ /* 0x012eec0008000c00 */
.L_x_5176:
        /* <DEDUP_REMOVED lines=107> */
.L_x_5156:
        /* <DEDUP_REMOVED lines=157> */
.L_x_5160:
[----:B--23--:R-:W-:Y:S05]  /*33e0*/  BSYNC.RECONVERGENT B0 ;  /* 0x0000000000007941 */ /* 0x00cfea0003800200 */
.L_x_5159:
        /* <DEDUP_REMOVED lines=153> */
.L_x_5162:
[----:B------:R-:W-:Y:S05]  /*3d80*/  BSYNC.RECONVERGENT B0 ;  /* 0x0000000000007941 */ /* 0x000fea0003800200 */
.L_x_5161:
        /* <DEDUP_REMOVED lines=159> */
.L_x_5164:
[----:B------:R-:W-:Y:S05]  /*4780*/  BSYNC.RECONVERGENT B0 ;  /* 0x0000000000007941 */ /* 0x000fea0003800200 */
.L_x_5163:
        /* <DEDUP_REMOVED lines=162> */
.L_x_5166:
[----:B------:R-:W-:Y:S05]  /*51b0*/  BSYNC.RECONVERGENT B0 ;  /* 0x0000000000007941 */ /* 0x000fea0003800200 */
.L_x_5165:
[----:B------:R-:W2:Y:S01]  /*51c0*/  LDC R31, c[0x0][0x450] ;  /* 0x00011400ff1f7b82 */ /* 0x000ea20000000800 */
[----:B-1----:R-:W-:Y:S05]  /*51d0*/  IMAD.U32 R3, R52, -0x20, RZ ;  /* 0xffffffe034037824 */ /* 0x002fea00078e00ff */
[C---:B------:R-:W-:Y:S02]  /*51e0*/  LEA R28, P1, R3.reuse, R28, 0x1 ;  /* 0x0000001c031c7211 */ /* 0x040fe400078208ff */
[C---:B------:R-:W-:Y:S02]  /*51f0*/  LEA R60, P0, R3.reuse, R60, 0x1 ;  /* 0x0000003c033c7211 */ /* 0x040fe400078008ff */
[C---:B------:R-:W-:Y:S02]  /*5200*/  LEA.HI.X.SX32 R29, R3.reuse, R29, 0x1, P1 ;  /* 0x0000001d031d7211 */ /* 0x040fe400008f0eff */
[----:B------:R-:W-:Y:S01]  /*5210*/  LEA.HI.X.SX32 R61, R3, R61, 0x1, P0 ;  /* 0x0000003d033d7211 */ /* 0x000fe200000f0eff */
[----:B------:R-:W-:Y:S05]  /*5220*/  BRA `(.L_x_5157) ;  /* 0x0000004400287947 */ /* 0x000fea0003800000 */
.L_x_5158:
        /* <DEDUP_REMOVED lines=271> */
.L_x_5168:
[----:B--23--:R-:W-:Y:S05]  /*6320*/  BSYNC.RECONVERGENT B0 ;  /* 0x0000000000007941 */ /* 0x00cfea0003800200 */
.L_x_5167:
        /* <DEDUP_REMOVED lines=270> */
.L_x_5170:
[----:B------:R-:W-:Y:S05]  /*7410*/  BSYNC.RECONVERGENT B0 ;  /* 0x0000000000007941 */ /* 0x000fea0003800200 */
.L_x_5169:
        /* <DEDUP_REMOVED lines=272> */
.L_x_5172:
[----:B------:R-:W-:Y:S05]  /*8520*/  BSYNC.RECONVERGENT B0 ;  /* 0x0000000000007941 */ /* 0x000fea0003800200 */
.L_x_5171:
        /* <DEDUP_REMOVED lines=275> */
.L_x_5174:
[----:B------:R-:W-:Y:S05]  /*9660*/  BSYNC.RECONVERGENT B0 ;  /* 0x0000000000007941 */ /* 0x000fea0003800200 */
.L_x_5173:
[----:B------:R-:W2:Y:S01]  /*9670*/  LDC R31, c[0x0][0x450] ;  /* 0x00011400ff1f7b82 */ /* 0x000ea20000000800 */
[----:B-1----:R-:W-:Y:S05]  /*9680*/  IMAD.U32 R95, R95, -0x20, RZ ;  /* 0xffffffe05f5f7824 */ /* 0x002fea00078e00ff */
[C---:B------:R-:W-:Y:S02]  /*9690*/  LEA R102, P1, R95.reuse, R102, 0x1 ;  /* 0x000000665f667211 */ /* 0x040fe400078208ff */
[C---:B------:R-:W-:Y:S02]  /*96a0*/  LEA R100, P0, R95.reuse, R100, 0x1 ;  /* 0x000000645f647211 */ /* 0x040fe400078008ff */
[C---:B------:R-:W-:Y:S02]  /*96b0*/  LEA.HI.X.SX32 R103, R95.reuse, R103, 0x1, P1 ;  /* 0x000000675f677211 */ /* 0x040fe400008f0eff */
[----:B------:R-:W-:Y:S09]  /*96c0*/  LEA.HI.X.SX32 R101, R95, R101, 0x1, P0 ;  /* 0x000000655f657211 */ /* 0x000ff200000f0eff */
.L_x_5157:
[----:B------:R-:W-:Y:S05]  /*96d0*/  BSYNC.RECONVERGENT B1 ;  /* 0x0000000000017941 */ /* 0x000fea0003800200 */
.L_x_5155:
        /* <DEDUP_REMOVED lines=90> */
.L_x_5175:
[----:B------:R-:W-:Y:S02]  /*9c80*/  IADD3 R98, P1, PT, R98, R105, RZ ;  /* 0x0000006962627210 */ /* 0x000fe40007f3e0ff */
[----:B------:R-:W-:Y:S03]  /*9c90*/  IADD3 R26, P0, PT, R26, R109, RZ ;  /* 0x0000006d1a1a7210 */ /* 0x000fe60007f1e0ff */
[----:B------:R-:W-:Y:S02]  /*9ca0*/  IMAD.X R99, R99, 0x1, R104, P1 ;  /* 0x0000000163637824 */ /* 0x000fe400008e0668 */
[----:B------:R-:W-:Y:S01]  /*9cb0*/  IMAD.X R27, R27, 0x1, R107, P0 ;  /* 0x000000011b1b7824 */ /* 0x000fe200000e066b */
[----:B------:R-:W-:Y:S07]  /*9cc0*/  @P3 BRA `(.L_x_5176) ;  /* 0xffffff8400a43947 */ /* 0x000fee000383ffff */
.L_x_5154:
[----:B------:R-:W1:Y:S01]  /*9cd0*/  LDC R17, c[0x0][0x450] ;  /* 0x00011400ff117b82 */ /* 0x000e620000000800 */
[----:B------:R-:W-:Y:S01]  /*9ce0*/  LOP3.LUT R5, R91, 0x1f8, RZ, 0xc0, !PT ;  /* 0x000001f85b057812 */ /* 0x000fe200078ec0ff */
[----:B------:R-:W-:Y:S01]  /*9cf0*/  UMOV UR4, 0x400 ;  /* 0x0000040000047882 */ /* 0x000fe20000000000 */
[----:B------:R-:W-:Y:S02]  /*9d00*/  BSSY.RECONVERGENT B2, `(.L_x_5177) ;  /* 0x0000716000027945 */ /* 0x000fe40003800200 */
[----:B-----5:R-:W-:-:S03]  /*9d10*/  LOP3.LUT R0, R5, 0x38, R134, 0x78, !PT ;  /* 0x0000003805007812 */ /* 0x020fc600078e7886 */
        /* <DEDUP_REMOVED lines=8> */
[----:B--2---:R-:W-:-:S03]  /*9da0*/  IMAD.SHL.U32 R45, R2, 0x10, RZ ;  /* 0x00000010022d7824 */ /* 0x004fc600078e00ff */
        /* <DEDUP_REMOVED lines=33> */
.L_x_5180:
[----:B------:R-:W-:Y:S05]  /*9fc0*/  BSYNC.RECONVERGENT B0 ;  /* 0x0000000000007941 */ /* 0x000fea0003800200 */
.L_x_5179:
        /* <DEDUP_REMOVED lines=11> */
.L_x_5178:
        /* <DEDUP_REMOVED lines=23> */
[----:B------:R1:W5:Y:S01]  /*a1f0*/  LDG.E.128 R12, desc[UR6][R22.64+0x80] ;  /* 0x00008006160c7981 */ /* 0x000362000c1e1d00 */
[----:B------:R-:W2:Y:S03]  /*a200*/  LDCU.64 UR10, c[0x0][0x4c8] ;  /* 0x00009900ff0a77ac */ /* 0x000ea60008000a00 */
[----:B------:R1:W5:Y:S01]  /*a210*/  LDG.E.128 R8, desc[UR6][R22.64+0x100] ;  /* 0x0001000616087981 */ /* 0x000362000c1e1d00 */
[----:B------:R-:W3:Y:S03]  /*a220*/  LDCU.64 UR8, c[0x0][0x4d0] ;  /* 0x00009a00ff0877ac */ /* 0x000ee60008000a00 */
[----:B------:R1:W5:Y:S01]  /*a230*/  LDG.E.128 R28, desc[UR6][R22.64] ;  /* 0x00000006161c7981 */ /* 0x000362000c1e1d00 */
[----:B------:R-:W-:Y:S01]  /*a240*/  ISETP.GE.AND P2, PT, R24, R17, PT ;  /* 0x000000111800720c */ /* 0x000fe20003f46270 */
[C---:B------:R-:W-:Y:S01]  /*a250*/  IMAD.SHL.U32 R40, R18.reuse, 0x2, RZ ;  /* 0x0000000212287824 */ /* 0x040fe200078e00ff */
[----:B------:R-:W-:Y:S01]  /*a260*/  SHF.L.U64.HI R0, R18, 0x1, R26 ;  /* 0x0000000112007819 */ /* 0x000fe2000001021a */
[----:B------:R-:W-:Y:S03]  /*a270*/  BSSY.RECONVERGENT B0, `(.L_x_5185) ;  /* 0x000002e000007945 */ /* 0x000fe60003800200 */
[----:B--2---:R-:W-:-:S02]  /*a280*/  IADD3 R32, P1, PT, R40, UR10, RZ ;  /* 0x0000000a28207c10 */ /* 0x004fc4000ff3e0ff */
[----:B---3--:R-:W-:Y:S02]  /*a290*/  IADD3 R40, P0, PT, R40, UR8, RZ ;  /* 0x0000000828287c10 */ /* 0x008fe4000ff1e0ff */
[C---:B------:R-:W-:Y:S02]  /*a2a0*/  IADD3.X R33, PT, PT, R0.reuse, UR11, RZ, P1, !PT ;  /* 0x0000000b00217c10 */ /* 0x040fe40008ffe4ff */
[----:B------:R-:W-:Y:S01]  /*a2b0*/  IADD3.X R41, PT, PT, R0, UR9, RZ, P0, !PT ;  /* 0x0000000900297c10 */ /* 0x000fe200087fe4ff */
[----:B------:R-:W-:Y:S08]  /*a2c0*/  @P2 BRA `(.L_x_5186) ;  /* 0x0000000000a02947 */ /* 0x000ff00003800000 */
[----:B------:R-:W2:Y:S04]  /*a2d0*/  LDG.E.64 R4, desc[UR6][R40.64] ;  /* 0x0000000628047981 */ /* 0x000ea8000c1e1b00 */
        /* <DEDUP_REMOVED lines=39> */
.L_x_5186:
[----:B------:R-:W-:Y:S05]  /*a550*/  BSYNC.RECONVERGENT B0 ;  /* 0x0000000000007941 */ /* 0x000fea0003800200 */
.L_x_5185:
[----:B-----5:R2:W-:Y:S01]  /*a560*/  STS.128 [R217], R28 ;  /* 0x0000001cd9007388 */ /* 0x0205e20000000c00 */
[----:B------:R-:W-:Y:S01]  /*a570*/  LOP3.LUT R0, R24, 0x40, RZ, 0xfc, !PT ;  /* 0x0000004018007812 */ /* 0x000fe200078efcff */
[----:B------:R-:W-:Y:S03]  /*a580*/  BSSY.RECONVERGENT B0, `(.L_x_5187) ;  /* 0x000002a000007945 */ /* 0x000fe60003800200 */
[----:B------:R-:W-:-:S13]  /*a590*/  ISETP.GE.AND P0, PT, R0, R17, PT ;  /* 0x000000110000720c */ /* 0x000fda0003f06270 */
[----:B------:R-:W-:Y:S05]  /*a5a0*/  @P0 BRA `(.L_x_5188) ;  /* 0x00000000009c0947 */ /* 0x000fea0003800000 */
[----:B------:R-:W3:Y:S04]  /*a5b0*/  LDG.E.64 R4, desc[UR6][R40.64+0x40] ;  /* 0x0000400628047981 */ /* 0x000ee8000c1e1b00 */
[----:B------:R-:W4:Y:S01]  /*a5c0*/  LDG.E.64 R6, desc[UR6][R32.64+0x40] ;  /* 0x0000400620067981 */ /* 0x000f22000c1e1b00 */
[----:B------:R-:W-:Y:S01]  /*a5d0*/  MOV R20, R14 ;  /* 0x0000000e00147202 */ /* 0x000fe20000000f00 */
[----:B------:R-:W-:Y:S02]  /*a5e0*/  HADD2.F32 R21, -RZ, R15.H1_H1 ;  /* 0x3000000fff157230 */ /* 0x000fe40000004100 */
[--C-:B------:R-:W-:Y:S02]  /*a5f0*/  HADD2.F32 R27, -RZ, R13.reuse.H0_H0 ;  /* 0x2000000dff1b7230 */ /* 0x100fe40000004100 */
[----:B--2---:R-:W-:-:S02]  /*a600*/  HADD2.F32 R28, -RZ, R13.H1_H1 ;  /* 0x3000000dff1c7230 */ /* 0x004fc40000004100 */
[----:B------:R-:W-:Y:S02]  /*a610*/  HADD2.F32 R34, -RZ, R15.H0_H0 ;  /* 0x2000000fff227230 */ /* 0x000fe40000004100 */
[----:B---3--:R-:W-:Y:S02]  /*a620*/  HADD2.F32 R0, -RZ, R5.H1_H1 ;  /* 0x30000005ff007230 */ /* 0x008fe40000004100 */
        /* <DEDUP_REMOVED lines=31> */
.L_x_5188:
[----:B------:R-:W-:Y:S05]  /*a820*/  BSYNC.RECONVERGENT B0 ;  /* 0x0000000000007941 */ /* 0x000fea0003800200 */
.L_x_5187:
        /* <DEDUP_REMOVED lines=44> */
.L_x_5190:
[----:B------:R-:W-:Y:S05]  /*aaf0*/  BSYNC.RECONVERGENT B0 ;  /* 0x0000000000007941 */ /* 0x000fea0003800200 */
.L_x_5189:
[----:B------:R4:W-:Y:S02]  /*ab00*/  STS.128 [R217+0x4000], R8 ;  /* 0x00400008d9007388 */ /* 0x0009e40000000c00 */
.L_x_5184:
[----:B------:R-:W-:Y:S05]  /*ab10*/  BSYNC.RECONVERGENT B1 ;  /* 0x0000000000017941 */ /* 0x000fea0003800200 */
.L_x_5183:
        /* <DEDUP_REMOVED lines=13> */
[----:B---3--:R-:W-:Y:S01]  /*abf0*/  IADD3 R5, P0, PT, R37, R18, RZ ;  /* 0x0000001225057210 */ /* 0x008fe20007f1e0ff */
[----:B------:R-:W3:Y:S03]  /*ac00*/  LDCU.64 UR8, c[0x0][0x4d0] ;  /* 0x00009a00ff0877ac */ /* 0x000ee60008000a00 */
[----:B------:R-:W-:Y:S02]  /*ac10*/  SHF.L.U32 R4, R5, 0x1, RZ ;  /* 0x0000000105047819 */ /* 0x000fe400000006ff */
[----:B------:R-:W-:-:S04]  /*ac20*/  LEA.HI.X.SX32 R0, R37, R26, 0x1, P0 ;  /* 0x0000001a25007211 */ /* 0x000fc800000f0eff */
[----:B------:R-:W-:Y:S02]  /*ac30*/  SHF.L.U64.HI R0, R5, 0x1, R0 ;  /* 0x0000000105007819 */ /* 0x000fe40000010200 */
[C---:B--2---:R-:W-:Y:S02]  /*ac40*/  IADD3 R6, P1, PT, R4.reuse, UR10, RZ ;  /* 0x0000000a04067c10 */ /* 0x044fe4000ff3e0ff */
[----:B---3--:R-:W-:Y:S02]  /*ac50*/  IADD3 R4, P0, PT, R4, UR8, RZ ;  /* 0x0000000804047c10 */ /* 0x008fe4000ff1e0ff */
[C---:B------:R-:W-:Y:S02]  /*ac60*/  IADD3.X R7, PT, PT, R0.reuse, UR11, RZ, P1, !PT ;  /* 0x0000000b00077c10 */ /* 0x040fe40008ffe4ff */
[----:B------:R-:W-:-:S04]  /*ac70*/  IADD3.X R5, PT, PT, R0, UR9, RZ, P0, !PT ;  /* 0x0000000900057c10 */ /* 0x000fc800087fe4ff */
        /* <DEDUP_REMOVED lines=9> */
[----:B------:R-:W-:Y:S02]  /*ad10*/  HADD2.F32 R0, -RZ, R5.H1_H1 ;  /* 0x30000005ff007230 */ /* 0x000fe40000004100 */
[C---:B------:R-:W-:Y:S01]  /*ad20*/  FMUL.FTZ R31, R34.reuse, R27 ;  /* 0x0000001b221f7220 */ /* 0x040fe20000410000 */
[----:B------:R-:W-:Y:S02]  /*ad30*/  FMUL.FTZ R33, R34, R16 ;  /* 0x0000001022217220 */ /* 0x000fe40000410000 */
[C---:B------:R-:W-:Y:S01]  /*ad40*/  FMUL.FTZ R34, R29.reuse, R0 ;  /* 0x000000001d227220 */ /* 0x040fe20000410000 */
[----:B------:R-:W-:Y:S01]  /*ad50*/  FMUL.FTZ R29, R29, R21 ;  /* 0x000000151d1d7220 */ /* 0x000fe20000410000 */
[----:B------:R-:W-:-:S02]  /*ad60*/  HADD2.F32 R6, -RZ, R6.H0_H0 ;  /* 0x20000006ff067230 */ /* 0x000fc40000004100 */
[C---:B------:R-:W-:Y:S01]  /*ad70*/  FFMA.FTZ R34, R35.reuse, R21, -R34 ;  /* 0x0000001523227223 */ /* 0x040fe20000010822 */
[----:B------:R-:W-:Y:S01]  /*ad80*/  FFMA.FTZ R29, R35, R0, R29 ;  /* 0x00000000231d7223 */ /* 0x000fe2000001001d */
        /* <DEDUP_REMOVED lines=22> */
[----:B------:R-:W-:Y:S02]  /*aef0*/  MOV R31, R34 ;  /* 0x00000022001f7202 */ /* 0x000fe40000000f00 */
.L_x_5194:
[----:B------:R-:W-:Y:S05]  /*af00*/  BSYNC.RECONVERGENT B0 ;  /* 0x0000000000007941 */ /* 0x000fea0003800200 */
.L_x_5193:
[----:B-----5:R2:W-:Y:S01]  /*af10*/  STS.128 [R217+0x800], R28 ;  /* 0x0008001cd9007388 */ /* 0x0205e20000000c00 */
[----:B------:R-:W-:Y:S01]  /*af20*/  LOP3.LUT R0, R24, 0x40, RZ, 0xfc, !PT ;  /* 0x0000004018007812 */ /* 0x000fe200078efcff */
[----:B------:R-:W-:Y:S03]  /*af30*/  BSSY.RECONVERGENT B0, `(.L_x_5195) ;  /* 0x0000035000007945 */ /* 0x000fe60003800200 */
[----:B------:R-:W-:-:S13]  /*af40*/  ISETP.GE.AND P0, PT, R0, R17, PT ;  /* 0x000000110000720c */ /* 0x000fda0003f06270 */
[----:B------:R-:W-:Y:S05]  /*af50*/  @P0 BRA `(.L_x_5196) ;  /* 0x0000000000c80947 */ /* 0x000fea0003800000 */
[----:B------:R-:W4:Y:S01]  /*af60*/  LDCU.64 UR10, c[0x0][0x4c8] ;  /* 0x00009900ff0a77ac */ /* 0x000f220008000a00 */
[C---:B---3--:R-:W-:Y:S01]  /*af70*/  IADD3 R5, P0, PT, R37.reuse, R18, RZ ;  /* 0x0000001225057210 */ /* 0x048fe20007f1e0ff */
[----:B------:R-:W3:Y:S03]  /*af80*/  LDCU.64 UR8, c[0x0][0x4d0] ;  /* 0x00009a00ff0877ac */ /* 0x000ee60008000a00 */
[----:B------:R-:W-:Y:S02]  /*af90*/  LEA.HI.X.SX32 R4, R37, R26, 0x1, P0 ;  /* 0x0000001a25047211 */ /* 0x000fe400000f0eff */
[C---:B------:R-:W-:Y:S02]  /*afa0*/  SHF.L.U32 R0, R5.reuse, 0x1, RZ ;  /* 0x0000000105007819 */ /* 0x040fe400000006ff */
[----:B------:R-:W-:Y:S02]  /*afb0*/  SHF.L.U64.HI R4, R5, 0x1, R4 ;  /* 0x0000000105047819 */ /* 0x000fe40000010204 */
[----:B----4-:R-:W-:-:S02]  /*afc0*/  IADD3 R6, P1, PT, R0, UR10, RZ ;  /* 0x0000000a00067c10 */ /* 0x010fc4000ff3e0ff */
[----:B---3--:R-:W-:Y:S02]  /*afd0*/  IADD3 R32, P0, PT, R0, UR8, RZ ;  /* 0x0000000800207c10 */ /* 0x008fe4000ff1e0ff */
[C---:B------:R-:W-:Y:S02]  /*afe0*/  IADD3.X R7, PT, PT, R4.reuse, UR11, RZ, P1, !PT ;  /* 0x0000000b04077c10 */ /* 0x040fe40008ffe4ff */
[----:B------:R-:W-:-:S04]  /*aff0*/  IADD3.X R33, PT, PT, R4, UR9, RZ, P0, !PT ;  /* 0x0000000904217c10 */ /* 0x000fc800087fe4ff */
[----:B------:R-:W3:Y:S04]  /*b000*/  LDG.E.64 R6, desc[UR6][R6.64+0x40] ;  /* 0x0000400606067981 */ /* 0x000ee8000c1e1b00 */
[----:B------:R4:W5:Y:S01]  /*b010*/  LDG.E.64 R4, desc[UR6][R32.64+0x40] ;  /* 0x0000400620047981 */ /* 0x000962000c1e1b00 */
[--C-:B--2---:R-:W-:Y:S02]  /*b020*/  HADD2.F32 R28, -RZ, R13.reuse.H0_H0 ;  /* 0x2000000dff1c7230 */ /* 0x104fe40000004100 */
[----:B------:R-:W-:Y:S02]  /*b030*/  HADD2.F32 R30, -RZ, R13.H1_H1 ;  /* 0x3000000dff1e7230 */ /* 0x000fe40000004100 */
[--C-:B------:R-:W-:Y:S01]  /*b040*/  HADD2.F32 R21, -RZ, R15.reuse.H1_H1 ;  /* 0x3000000fff157230 */ /* 0x100fe20000004100 */
[----:B------:R-:W-:Y:S01]  /*b050*/  MOV R27, R14 ;  /* 0x0000000e001b7202 */ /* 0x000fe20000000f00 */
[----:B----4-:R-:W-:-:S02]  /*b060*/  HADD2.F32 R32, -RZ, R15.H0_H0 ;  /* 0x2000000fff207230 */ /* 0x010fc40000004100 */
[----:B---3--:R-:W-:Y:S02]  /*b070*/  HADD2.F32 R16, -RZ, R6.H1_H1 ;  /* 0x30000006ff107230 */ /* 0x008fe40000004100 */
[----:B-----5:R-:W-:Y:S02]  /*b080*/  HADD2.F32 R13, -RZ, R4.H1_H1 ;  /* 0x30000004ff0d7230 */ /* 0x020fe40000004100 */
        /* <DEDUP_REMOVED lines=31> */
.L_x_5196:
[----:B------:R-:W-:Y:S05]  /*b280*/  BSYNC.RECONVERGENT B0 ;  /* 0x0000000000007941 */ /* 0x000fea0003800200 */
.L_x_5195:
[----:B------:R4:W-:Y:S01]  /*b290*/  STS.128 [R217+0x2800], R12 ;  /* 0x0028000cd9007388 */ /* 0x0009e20000000c00 */
[----:B------:R-:W-:Y:S01]  /*b2a0*/  LOP3.LUT R0, R24, 0x80, RZ, 0xfc, !PT ;  /* 0x0000008018007812 */ /* 0x000fe200078efcff */
[----:B------:R-:W-:Y:S03]  /*b2b0*/  BSSY.RECONVERGENT B0, `(.L_x_5197) ;  /* 0x0000034000007945 */ /* 0x000fe60003800200 */
[----:B------:R-:W-:-:S13]  /*b2c0*/  ISETP.GE.AND P0, PT, R0, R17, PT ;  /* 0x000000110000720c */ /* 0x000fda0003f06270 */
[----:B------:R-:W-:Y:S05]  /*b2d0*/  @P0 BRA `(.L_x_5198) ;  /* 0x0000000000c40947 */ /* 0x000fea0003800000 */
[----:B------:R-:W5:Y:S01]  /*b2e0*/  LDCU.64 UR10, c[0x0][0x4c8] ;  /* 0x00009900ff0a77ac */ /* 0x000f620008000a00 */
[C---:B------:R-:W-:Y:S01]  /*b2f0*/  IADD3 R0, P0, PT, R37.reuse, R18, RZ ;  /* 0x0000001225007210 */ /* 0x040fe20007f1e0ff */
[----:B------:R-:W1:Y:S03]  /*b300*/  LDCU.64 UR8, c[0x0][0x4d0] ;  /* 0x00009a00ff0877ac */ /* 0x000e660008000a00 */
[----:B---3--:R-:W-:Y:S02]  /*b310*/  SHF.L.U32 R4, R0, 0x1, RZ ;  /* 0x0000000100047819 */ /* 0x008fe400000006ff */
[----:B------:R-:W-:-:S04]  /*b320*/  LEA.HI.X.SX32 R37, R37, R26, 0x1, P0 ;  /* 0x0000001a25257211 */ /* 0x000fc800000f0eff */
[----:B------:R-:W-:Y:S02]  /*b330*/  SHF.L.U64.HI R37, R0, 0x1, R37 ;  /* 0x0000000100257819 */ /* 0x000fe40000010225 */
[C---:B-----5:R-:W-:Y:S02]  /*b340*/  IADD3 R6, P1, PT, R4.reuse, UR10, RZ ;  /* 0x0000000a04067c10 */ /* 0x060fe4000ff3e0ff */
[----:B-1----:R-:W-:Y:S02]  /*b350*/  IADD3 R4, P0, PT, R4, UR8, RZ ;  /* 0x0000000804047c10 */ /* 0x002fe4000ff1e0ff */
[C---:B------:R-:W-:Y:S02]  /*b360*/  IADD3.X R7, PT, PT, R37.reuse, UR11, RZ, P1, !PT ;  /* 0x0000000b25077c10 */ /* 0x040fe40008ffe4ff */
[----:B------:R-:W-:-:S04]  /*b370*/  IADD3.X R5, PT, PT, R37, UR9, RZ, P0, !PT ;  /* 0x0000000925057c10 */ /* 0x000fc800087fe4ff */
[----:B------:R-:W3:Y:S04]  /*b380*/  LDG.E.64 R6, desc[UR6][R6.64+0x80] ;  /* 0x0000800606067981 */ /* 0x000ee8000c1e1b00 */
[----:B------:R-:W5:Y:S01]  /*b390*/  LDG.E.64 R4, desc[UR6][R4.64+0x80] ;  /* 0x0000800604047981 */ /* 0x000f62000c1e1b00 */
[----:B----4-:R-:W-:Y:S01]  /*b3a0*/  MOV R14, R10 ;  /* 0x0000000a000e7202 */ /* 0x010fe20000000f00 */
[----:B------:R-:W-:Y:S02]  /*b3b0*/  HADD2.F32 R13, -RZ, R11.H1_H1 ;  /* 0x3000000bff0d7230 */ /* 0x000fe40000004100 */
[--C-:B------:R-:W-:Y:S02]  /*b3c0*/  HADD2.F32 R15, -RZ, R9.reuse.H0_H0 ;  /* 0x20000009ff0f7230 */ /* 0x100fe40000004100 */
[----:B------:R-:W-:-:S02]  /*b3d0*/  HADD2.F32 R16, -RZ, R9.H1_H1 ;  /* 0x30000009ff107230 */ /* 0x000fc40000004100 */
[----:B--2---:R-:W-:Y:S02]  /*b3e0*/  HADD2.F32 R30, -RZ, R11.H0_H0 ;  /* 0x2000000bff1e7230 */ /* 0x004fe40000004100 */
[----:B---3--:R-:W-:Y:S02]  /*b3f0*/  HADD2.F32 R10, -RZ, R7.H1_H1 ;  /* 0x30000007ff0a7230 */ /* 0x008fe40000004100 */
[----:B-----5:R-:W-:Y:S02]  /*b400*/  HADD2.F32 R0, -RZ, R5.H1_H1 ;  /* 0x30000005ff007230 */ /* 0x020fe40000004100 */
[----:B------:R-:W-:Y:S02]  /*b410*/  HADD2.F32 R9, -RZ, R4.H1_H1 ;  /* 0x30000004ff097230 */ /* 0x000fe40000004100 */
[--C-:B------:R-:W-:Y:S02]  /*b420*/  HADD2.F32 R12, -RZ, R6.reuse.H1_H1 ;  /* 0x30000006ff0c7230 */ /* 0x100fe40000004100 */
[C---:B------:R-:W-:Y:S01]  /*b430*/  FMUL.FTZ R11, R13.reuse, R0 ;  /* 0x000000000d0b7220 */ /* 0x040fe20000410000 */
[----:B------:R-:W-:Y:S01]  /*b440*/  FMUL.FTZ R13, R13, R10 ;  /* 0x0000000a0d0d7220 */ /* 0x000fe20000410000 */
[----:B------:R-:W-:Y:S01]  /*b450*/  FMUL.FTZ R28, R16, R9 ;  /* 0x00000009101c7220 */ /* 0x000fe20000410000 */
[----:B------:R-:W-:-:S02]  /*b460*/  HADD2.F32 R6, -RZ, R6.H0_H0 ;  /* 0x20000006ff067230 */ /* 0x000fc40000004100 */
[----:B------:R-:W-:Y:S01]  /*b470*/  FMUL.FTZ R16, R16, R12 ;  /* 0x0000000c10107220 */ /* 0x000fe20000410000 */
[C---:B------:R-:W-:Y:S01]  /*b480*/  FFMA.FTZ R0, R30.reuse, R0, R13 ;  /* 0x000000001e007223 */ /* 0x040fe2000001000d */
        /* <DEDUP_REMOVED lines=22> */
.L_x_5198:
[----:B------:R-:W-:Y:S05]  /*b5f0*/  BSYNC.RECONVERGENT B0 ;  /* 0x0000000000007941 */ /* 0x000fea0003800200 */
.L_x_5197:
[----:B------:R1:W-:Y:S02]  /*b600*/  STS.128 [R217+0x4800], R8 ;  /* 0x00480008d9007388 */ /* 0x0003e40000000c00 */
.L_x_5192:
[----:B------:R-:W-:Y:S05]  /*b610*/  BSYNC.RECONVERGENT B1 ;  /* 0x0000000000017941 */ /* 0x000fea0003800200 */
.L_x_5191:
        /* <DEDUP_REMOVED lines=10> */
[----:B------:R-:W-:Y:S01]  /*b6c0*/  BSSY.RECONVERGENT B0, `(.L_x_5201) ;  /* 0x0000034000007945 */ /* 0x000fe20003800200 */
[----:B------:R-:W-:-:S11]  /*b6d0*/  IMAD.SHL.U32 R21, R87, 0x20, RZ ;  /* 0x0000002057157824 */ /* 0x000fd600078e00ff */
[----:B------:R-:W-:Y:S05]  /*b6e0*/  @P0 BRA `(.L_x_5202) ;  /* 0x0000000000c40947 */ /* 0x000fea0003800000 */
[----:B------:R-:W1:Y:S01]  /*b6f0*/  LDCU.64 UR10, c[0x0][0x4c8] ;  /* 0x00009900ff0a77ac */ /* 0x000e620008000a00 */
[----:B---3--:R-:W-:Y:S01]  /*b700*/  IADD3 R5, P0, PT, R21, R18, RZ ;  /* 0x0000001215057210 */ /* 0x008fe20007f1e0ff */
        /* <DEDUP_REMOVED lines=47> */
.L_x_5202:
[----:B------:R-:W-:Y:S05]  /*ba00*/  BSYNC.RECONVERGENT B0 ;  /* 0x0000000000007941 */ /* 0x000fea0003800200 */
.L_x_5201:
[----:B-----5:R1:W-:Y:S01]  /*ba10*/  STS.128 [R217+0x1000], R28 ;  /* 0x0010001cd9007388 */ /* 0x0203e20000000c00 */
[----:B------:R-:W-:Y:S01]  /*ba20*/  LOP3.LUT R0, R24, 0x40, RZ, 0xfc, !PT ;  /* 0x0000004018007812 */ /* 0x000fe200078efcff */
[----:B------:R-:W-:Y:S03]  /*ba30*/  BSSY.RECONVERGENT B0, `(.L_x_5203) ;  /* 0x0000034000007945 */ /* 0x000fe60003800200 */
[----:B------:R-:W-:-:S13]  /*ba40*/  ISETP.GE.AND P0, PT, R0, R17, PT ;  /* 0x000000110000720c */ /* 0x000fda0003f06270 */
[----:B------:R-:W-:Y:S05]  /*ba50*/  @P0 BRA `(.L_x_5204) ;  /* 0x0000000000c40947 */ /* 0x000fea0003800000 */
[----:B------:R-:W2:Y:S01]  /*ba60*/  LDCU.64 UR10, c[0x0][0x4c8] ;  /* 0x00009900ff0a77ac */ /* 0x000ea20008000a00 */
[C---:B---3--:R-:W-:Y:S01]  /*ba70*/  IADD3 R5, P0, PT, R21.reuse, R18, RZ ;  /* 0x0000001215057210 */ /* 0x048fe20007f1e0ff */
[----:B------:R-:W3:Y:S03]  /*ba80*/  LDCU.64 UR8, c[0x0][0x4d0] ;  /* 0x00009a00ff0877ac */ /* 0x000ee60008000a00 */
[----:B------:R-:W-:Y:S02]  /*ba90*/  LEA.HI.X.SX32 R4, R21, R26, 0x1, P0 ;  /* 0x0000001a15047211 */ /* 0x000fe400000f0eff */
[C---:B------:R-:W-:Y:S02]  /*baa0*/  SHF.L.U32 R0, R5.reuse, 0x1, RZ ;  /* 0x0000000105007819 */ /* 0x040fe400000006ff */
[----:B------:R-:W-:Y:S02]  /*bab0*/  SHF.L.U64.HI R4, R5, 0x1, R4 ;  /* 0x0000000105047819 */ /* 0x000fe40000010204 */
[----:B--2---:R-:W-:-:S02]  /*bac0*/  IADD3 R6, P1, PT, R0, UR10, RZ ;  /* 0x0000000a00067c10 */ /* 0x004fc4000ff3e0ff */
[----:B---3--:R-:W-:Y:S02]  /*bad0*/  IADD3 R32, P0, PT, R0, UR8, RZ ;  /* 0x0000000800207c10 */ /* 0x008fe4000ff1e0ff */
[C---:B------:R-:W-:Y:S02]  /*bae0*/  IADD3.X R7, PT, PT, R4.reuse, UR11, RZ, P1, !PT ;  /* 0x0000000b04077c10 */ /* 0x040fe40008ffe4ff */
[----:B------:R-:W-:-:S04]  /*baf0*/  IADD3.X R33, PT, PT, R4, UR9, RZ, P0, !PT ;  /* 0x0000000904217c10 */ /* 0x000fc800087fe4ff */
[----:B------:R-:W2:Y:S04]  /*bb00*/  LDG.E.64 R6, desc[UR6][R6.64+0x40] ;  /* 0x0000400606067981 */ /* 0x000ea8000c1e1b00 */
[----:B------:R-:W3:Y:S01]  /*bb10*/  LDG.E.64 R4, desc[UR6][R32.64+0x40] ;  /* 0x0000400620047981 */ /* 0x000ee2000c1e1b00 */
[----:B-1----:R-:W-:Y:S01]  /*bb20*/  MOV R28, R14 ;  /* 0x0000000e001c7202 */ /* 0x002fe20000000f00 */
[----:B------:R-:W-:Y:S02]  /*bb30*/  HADD2.F32 R27, -RZ, R15.H1_H1 ;  /* 0x3000000fff1b7230 */ /* 0x000fe40000004100 */
[--C-:B------:R-:W-:Y:S02]  /*bb40*/  HADD2.F32 R29, -RZ, R13.reuse.H0_H0 ;  /* 0x2000000dff1d7230 */ /* 0x100fe40000004100 */
[----:B------:R-:W-:-:S02]  /*bb50*/  HADD2.F32 R30, -RZ, R13.H1_H1 ;  /* 0x3000000dff1e7230 */ /* 0x000fc40000004100 */
[----:B------:R-:W-:Y:S02]  /*bb60*/  HADD2.F32 R34, -RZ, R15.H0_H0 ;  /* 0x2000000fff227230 */ /* 0x000fe40000004100 */
[----:B--2---:R-:W-:Y:S02]  /*bb70*/  HADD2.F32 R14, -RZ, R7.H1_H1 ;  /* 0x30000007ff0e7230 */ /* 0x004fe40000004100 */
[----:B---3--:R-:W-:Y:S02]  /*bb80*/  HADD2.F32 R0, -RZ, R5.H1_H1 ;  /* 0x30000005ff007230 */ /* 0x008fe40000004100 */
        /* <DEDUP_REMOVED lines=30> */
.L_x_5204:
[----:B------:R-:W-:Y:S05]  /*bd70*/  BSYNC.RECONVERGENT B0 ;  /* 0x0000000000007941 */ /* 0x000fea0003800200 */
.L_x_5203:
[----:B------:R2:W-:Y:S01]  /*bd80*/  STS.128 [R217+0x3000], R12 ;  /* 0x0030000cd9007388 */ /* 0x0005e20000000c00 */
[----:B------:R-:W-:Y:S01]  /*bd90*/  LOP3.LUT R0, R24, 0x80, RZ, 0xfc, !PT ;  /* 0x0000008018007812 */ /* 0x000fe200078efcff */
[----:B------:R-:W-:Y:S03]  /*bda0*/  BSSY.RECONVERGENT B0, `(.L_x_5205) ;  /* 0x0000034000007945 */ /* 0x000fe60003800200 */
[----:B------:R-:W-:-:S13]  /*bdb0*/  ISETP.GE.AND P0, PT, R0, R17, PT ;  /* 0x000000110000720c */ /* 0x000fda0003f06270 */
[----:B------:R-:W-:Y:S05]  /*bdc0*/  @P0 BRA `(.L_x_5206) ;  /* 0x0000000000c40947 */ /* 0x000fea0003800000 */
[----:B------:R-:W4:Y:S01]  /*bdd0*/  LDCU.64 UR10, c[0x0][0x4c8] ;  /* 0x00009900ff0a77ac */ /* 0x000f220008000a00 */
[C---:B------:R-:W-:Y:S01]  /*bde0*/  IADD3 R0, P0, PT, R21.reuse, R18, RZ ;  /* 0x0000001215007210 */ /* 0x040fe20007f1e0ff */
[----:B------:R-:W5:Y:S03]  /*bdf0*/  LDCU.64 UR8, c[0x0][0x4d0] ;  /* 0x00009a00ff0877ac */ /* 0x000f660008000a00 */
[----:B---3--:R-:W-:Y:S02]  /*be00*/  SHF.L.U32 R4, R0, 0x1, RZ ;  /* 0x0000000100047819 */ /* 0x008fe400000006ff */
[----:B------:R-:W-:-:S04]  /*be10*/  LEA.HI.X.SX32 R21, R21, R26, 0x1, P0 ;  /* 0x0000001a15157211 */ /* 0x000fc800000f0eff */
[----:B------:R-:W-:Y:S02]  /*be20*/  SHF.L.U64.HI R21, R0, 0x1, R21 ;  /* 0x0000000100157819 */ /* 0x000fe40000010215 */
[C---:B----4-:R-:W-:Y:S02]  /*be30*/  IADD3 R6, P1, PT, R4.reuse, UR10, RZ ;  /* 0x0000000a04067c10 */ /* 0x050fe4000ff3e0ff */
[----:B-----5:R-:W-:Y:S02]  /*be40*/  IADD3 R4, P0, PT, R4, UR8, RZ ;  /* 0x0000000804047c10 */ /* 0x020fe4000ff1e0ff */
[C---:B------:R-:W-:Y:S02]  /*be50*/  IADD3.X R7, PT, PT, R21.reuse, UR11, RZ, P1, !PT ;  /* 0x0000000b15077c10 */ /* 0x040fe40008ffe4ff */
[----:B------:R-:W-:-:S04]  /*be60*/  IADD3.X R5, PT, PT, R21, UR9, RZ, P0, !PT ;  /* 0x0000000915057c10 */ /* 0x000fc800087fe4ff */
[----:B------:R-:W3:Y:S04]  /*be70*/  LDG.E.64 R6, desc[UR6][R6.64+0x80] ;  /* 0x0000800606067981 */ /* 0x000ee8000c1e1b00 */
[----:B------:R-:W4:Y:S01]  /*be80*/  LDG.E.64 R4, desc[UR6][R4.64+0x80] ;  /* 0x0000800604047981 */ /* 0x000f22000c1e1b00 */
[----:B--2---:R-:W-:Y:S01]  /*be90*/  MOV R14, R10 ;  /* 0x0000000a000e7202 */ /* 0x004fe20000000f00 */
[----:B------:R-:W-:Y:S02]  /*bea0*/  HADD2.F32 R13, -RZ, R11.H1_H1 ;  /* 0x3000000bff0d7230 */ /* 0x000fe40000004100 */
[--C-:B------:R-:W-:Y:S02]  /*beb0*/  HADD2.F32 R15, -RZ, R9.reuse.H0_H0 ;  /* 0x20000009ff0f7230 */ /* 0x100fe40000004100 */
[----:B------:R-:W-:-:S02]  /*bec0*/  HADD2.F32 R16, -RZ, R9.H1_H1 ;  /* 0x30000009ff107230 */ /* 0x000fc40000004100 */
[----:B-1----:R-:W-:Y:S02]  /*bed0*/  HADD2.F32 R30, -RZ, R11.H0_H0 ;  /* 0x2000000bff1e7230 */ /* 0x002fe40000004100 */
[----:B---3--:R-:W-:Y:S02]  /*bee0*/  HADD2.F32 R10, -RZ, R7.H1_H1 ;  /* 0x30000007ff0a7230 */ /* 0x008fe40000004100 */
[----:B----4-:R-:W-:Y:S02]  /*bef0*/  HADD2.F32 R0, -RZ, R5.H1_H1 ;  /* 0x30000005ff007230 */ /* 0x010fe40000004100 */
        /* <DEDUP_REMOVED lines=30> */
.L_x_5206:
[----:B------:R-:W-:Y:S05]  /*c0e0*/  BSYNC.RECONVERGENT B0 ;  /* 0x0000000000007941 */ /* 0x000fea0003800200 */
.L_x_5205:
[----:B------:R4:W-:Y:S02]  /*c0f0*/  STS.128 [R217+0x5000], R8 ;  /* 0x00500008d9007388 */ /* 0x0009e40000000c00 */
.L_x_5200:
[----:B------:R-:W-:Y:S05]  /*c100*/  BSYNC.RECONVERGENT B1 ;  /* 0x0000000000017941 */ /* 0x000fea0003800200 */
.L_x_5199:
[----:B------:R-:W-:-:S04]  /*c110*/  IADD3 R38, PT, PT, R124, 0x30, RZ ;  /* 0x000000307c267810 */ /* 0x000fc80007ffe0ff */
[----:B------:R-:W-:-:S13]  /*c120*/  ISETP.GE.AND P0, PT, R38, R19, PT ;  /* 0x000000132600720c */ /* 0x000fda0003f06270 */
[----:B------:R-:W-:Y:S05]  /*c130*/  @P0 BRA `(.L_x_5181) ;  /* 0x0000004c00480947 */ /* 0x000fea0003800000 */
[----:B-1----:R-:W-:-:S04]  /*c140*/  IMAD.WIDE.U32 R22, R2, 0x60, R22 ;  /* 0x0000006002167825 */ /* 0x002fc800078e0016 */
[----:B------:R-:W-:Y:S01]  /*c150*/  IMAD R3, R3, 0x60, RZ ;  /* 0x0000006003037824 */ /* 0x000fe200078e02ff */
[----:B------:R-:W-:-:S04]  /*c160*/  MOV R2, R22 ;  /* 0x0000001600027202 */ /* 0x000fc80000000f00 */
[----:B------:R-:W-:-:S05]  /*c170*/  IADD3 R3, PT, PT, R3, R23, RZ ;  /* 0x0000001703037210 */ /* 0x000fca0007ffe0ff */
[----:B--234-:R1:W5:Y:S04]  /*c180*/  LDG.E.128 R12, desc[UR6][R2.64+0x80] ;  /* 0x00008006020c7981 */ /* 0x01c368000c1e1d00 */
[----:B------:R1:W5:Y:S04]  /*c190*/  LDG.E.128 R8, desc[UR6][R2.64+0x100] ;  /* 0x0001000602087981 */ /* 0x000368000c1e1d00 */
[----:B------:R1:W5:Y:S01]  /*c1a0*/  LDG.E.128 R28, desc[UR6][R2.64] ;  /* 0x00000006021c7981 */ /* 0x000362000c1e1d00 */
[----:B------:R-:W-:Y:S01]  /*c1b0*/  ISETP.GE.AND P0, PT, R24, R17, PT ;  /* 0x000000111800720c */ /* 0x000fe20003f06270 */
[----:B------:R-:W-:Y:S01]  /*c1c0*/  BSSY.RECONVERGENT B0, `(.L_x_5207) ;  /* 0x0000033000007945 */ /* 0x000fe20003800200 */
[----:B------:R-:W-:-:S11]  /*c1d0*/  IMAD R87, R87, 0x30, RZ ;  /* 0x0000003057577824 */ /* 0x000fd600078e02ff */
[----:B------:R-:W-:Y:S05]  /*c1e0*/  @P0 BRA `(.L_x_5208) ;  /* 0x0000000000c00947 */ /* 0x000fea0003800000 */
[----:B------:R-:W2:Y:S01]  /*c1f0*/  LDCU.64 UR10, c[0x0][0x4c8] ;  /* 0x00009900ff0a77ac */ /* 0x000ea20008000a00 */
[----:B-1----:R-:W-:Y:S01]  /*c200*/  IADD3 R3, P0, PT, R87, R18, RZ ;  /* 0x0000001257037210 */ /* 0x002fe20007f1e0ff */
[----:B------:R-:W1:Y:S03]  /*c210*/  LDCU.64 UR8, c[0x0][0x4d0] ;  /* 0x00009a00ff0877ac */ /* 0x000e660008000a00 */
[----:B------:R-:W-:Y:S02]  /*c220*/  SHF.L.U32 R2, R3, 0x1, RZ ;  /* 0x0000000103027819 */ /* 0x000fe400000006ff */
[----:B------:R-:W-:-:S04]  /*c230*/  LEA.HI.X.SX32 R0, R87, R26, 0x1, P0 ;  /* 0x0000001a57007211 */ /* 0x000fc800000f0eff */
[----:B------:R-:W-:Y:S02]  /*c240*/  SHF.L.U64.HI R0, R3, 0x1, R0 ;  /* 0x0000000103007819 */ /* 0x000fe40000010200 */
[C---:B--2---:R-:W-:Y:S02]  /*c250*/  IADD3 R4, P1, PT, R2.reuse, UR10, RZ ;  /* 0x0000000a02047c10 */ /* 0x044fe4000ff3e0ff */
[----:B-1----:R-:W-:Y:S02]  /*c260*/  IADD3 R2, P0, PT, R2, UR8, RZ ;  /* 0x0000000802027c10 */ /* 0x002fe4000ff1e0ff */
[C---:B------:R-:W-:Y:S02]  /*c270*/  IADD3.X R5, PT, PT, R0.reuse, UR11, RZ, P1, !PT ;  /* 0x0000000b00057c10 */ /* 0x040fe40008ffe4ff */
[----:B------:R-:W-:-:S04]  /*c280*/  IADD3.X R3, PT, PT, R0, UR9, RZ, P0, !PT ;  /* 0x0000000900037c10 */ /* 0x000fc800087fe4ff */
[----:B------:R-:W2:Y:S04]  /*c290*/  LDG.E.64 R4, desc[UR6][R4.64] ;  /* 0x0000000604047981 */ /* 0x000ea8000c1e1b00 */
[----:B------:R-:W3:Y:S01]  /*c2a0*/  LDG.E.64 R2, desc[UR6][R2.64] ;  /* 0x0000000602027981 */ /* 0x000ee2000c1e1b00 */
[----:B-----5:R-:W-:Y:S02]  /*c2b0*/  HADD2.F32 R19, -RZ, R31.H1_H1 ;  /* 0x3000001fff137230 */ /* 0x020fe40000004100 */
[----:B------:R-:W-:Y:S02]  /*c2c0*/  HADD2.F32 R23, -RZ, R29.H1_H1 ;  /* 0x3000001dff177230 */ /* 0x000fe40000004100 */
[----:B------:R-:W-:Y:S02]  /*c2d0*/  HADD2.F32 R31, -RZ, R31.H0_H0 ;  /* 0x2000001fff1f7230 */ /* 0x000fe40000004100 */
[----:B------:R-:W-:-:S02]  /*c2e0*/  HADD2.F32 R21, -RZ, R29.H0_H0 ;  /* 0x2000001dff157230 */ /* 0x000fc40000004100 */
        /* <DEDUP_REMOVED lines=8> */
[----:B------:R-:W-:Y:S01]  /*c370*/  FFMA.FTZ R22, R31, R7, -R22 ;  /* 0x000000071f167223 */ /* 0x000fe20000010816 */
[----:B------:R-:W-:Y:S01]  /*c380*/  FMUL.FTZ R23, R23, R16 ;  /* 0x0000001017177220 */ /* 0x000fe20000410000 */
[----:B------:R-:W-:Y:S01]  /*c390*/  FFMA.FTZ R19, R31, R0, R19 ;  /* 0x000000001f137223 */ /* 0x000fe20000010013 */
[----:B------:R-:W-:Y:S02]  /*c3a0*/  HADD2.F32 R7, -RZ, R28.H1_H1 ;  /* 0x3000001cff077230 */ /* 0x000fe40000004100 */
[----:B------:R-:W-:Y:S02]  /*c3b0*/  HADD2.F32 R2, -RZ, R2.H0_H0 ;  /* 0x20000002ff027230 */ /* 0x000fe40000004100 */
[----:B------:R-:W-:Y:S02]  /*c3c0*/  HADD2.F32 R3, -RZ, R3.H0_H0 ;  /* 0x20000003ff037230 */ /* 0x000fe40000004100 */
[----:B------:R-:W-:Y:S02]  /*c3d0*/  HADD2.F32 R0, -RZ, R30.H1_H1 ;  /* 0x3000001eff007230 */ /* 0x000fe40000004100 */
[----:B------:R-:W-:-:S02]  /*c3e0*/  HADD2.F32 R5, -RZ, R5.H0_H0 ;  /* 0x20000005ff057230 */ /* 0x000fc40000004100 */
[C---:B------:R-:W-:Y:S01]  /*c3f0*/  FFMA.FTZ R23, R21.reuse, R6, R23 ;  /* 0x0000000615177223 */ /* 0x040fe20000010017 */
[----:B------:R-:W-:Y:S01]  /*c400*/  FFMA.FTZ R32, R21, R16, -R32 ;  /* 0x0000001015207223 */ /* 0x000fe20000010820 */
        /* <DEDUP_REMOVED lines=14> */
.L_x_5208:
[----:B------:R-:W-:Y:S05]  /*c4f0*/  BSYNC.RECONVERGENT B0 ;  /* 0x0000000000007941 */ /* 0x000fea0003800200 */
.L_x_5207:
[----:B-----5:R2:W-:Y:S01]  /*c500*/  STS.128 [R217+0x1800], R28 ;  /* 0x0018001cd9007388 */ /* 0x0205e20000000c00 */
[----:B------:R-:W-:Y:S01]  /*c510*/  LOP3.LUT R0, R24, 0x40, RZ, 0xfc, !PT ;  /* 0x0000004018007812 */ /* 0x000fe200078efcff */
[----:B------:R-:W-:Y:S03]  /*c520*/  BSSY.RECONVERGENT B0, `(.L_x_5209) ;  /* 0x0000034000007945 */ /* 0x000fe60003800200 */
[----:B------:R-:W-:-:S13]  /*c530*/  ISETP.GE.AND P0, PT, R0, R17, PT ;  /* 0x000000110000720c */ /* 0x000fda0003f06270 */
[----:B------:R-:W-:Y:S05]  /*c540*/  @P0 BRA `(.L_x_5210) ;  /* 0x0000000000c40947 */ /* 0x000fea0003800000 */
[----:B------:R-:W3:Y:S01]  /*c550*/  LDCU.64 UR10, c[0x0][0x4c8] ;  /* 0x00009900ff0a77ac */ /* 0x000ee20008000a00 */
[C---:B-1----:R-:W-:Y:S01]  /*c560*/  IADD3 R3, P0, PT, R87.reuse, R18, RZ ;  /* 0x0000001257037210 */ /* 0x042fe20007f1e0ff */
[----:B------:R-:W2:Y:S03]  /*c570*/  LDCU.64 UR8, c[0x0][0x4d0] ;  /* 0x00009a00ff0877ac */ /* 0x000ea60008000a00 */
[----:B------:R-:W-:Y:S02]  /*c580*/  LEA.HI.X.SX32 R2, R87, R26, 0x1, P0 ;  /* 0x0000001a57027211 */ /* 0x000fe400000f0eff */
[C---:B------:R-:W-:Y:S02]  /*c590*/  SHF.L.U32 R0, R3.reuse, 0x1, RZ ;  /* 0x0000000103007819 */ /* 0x040fe400000006ff */
[----:B------:R-:W-:Y:S02]  /*c5a0*/  SHF.L.U64.HI R2, R3, 0x1, R2 ;  /* 0x0000000103027819 */ /* 0x000fe40000010202 */
[----:B---3--:R-:W-:-:S02]  /*c5b0*/  IADD3 R4, P1, PT, R0, UR10, RZ ;  /* 0x0000000a00047c10 */ /* 0x008fc4000ff3e0ff */
[----:B--2---:R-:W-:Y:S02]  /*c5c0*/  IADD3 R28, P0, PT, R0, UR8, RZ ;  /* 0x00000008001c7c10 */ /* 0x004fe4000ff1e0ff */
[C---:B------:R-:W-:Y:S02]  /*c5d0*/  IADD3.X R5, PT, PT, R2.reuse, UR11, RZ, P1, !PT ;  /* 0x0000000b02057c10 */ /* 0x040fe40008ffe4ff */
[----:B------:R-:W-:-:S04]  /*c5e0*/  IADD3.X R29, PT, PT, R2, UR9, RZ, P0, !PT ;  /* 0x00000009021d7c10 */ /* 0x000fc800087fe4ff */
[----:B------:R-:W2:Y:S04]  /*c5f0*/  LDG.E.64 R4, desc[UR6][R4.64+0x40] ;  /* 0x0000400604047981 */ /* 0x000ea8000c1e1b00 */
[----:B------:R-:W3:Y:S01]  /*c600*/  LDG.E.64 R2, desc[UR6][R28.64+0x40] ;  /* 0x000040061c027981 */ /* 0x000ee2000c1e1b00 */
[--C-:B------:R-:W-:Y:S01]  /*c610*/  HADD2.F32 R19, -RZ, R13.reuse.H0_H0 ;  /* 0x2000000dff137230 */ /* 0x100fe20000004100 */
        /* <DEDUP_REMOVED lines=36> */
.L_x_5210:
[----:B------:R-:W-:Y:S05]  /*c860*/  BSYNC.RECONVERGENT B0 ;  /* 0x0000000000007941 */ /* 0x000fea0003800200 */
.L_x_5209:
[----:B------:R3:W-:Y:S01]  /*c870*/  STS.128 [R217+0x3800], R12 ;  /* 0x0038000cd9007388 */ /* 0x0007e20000000c00 */
[----:B------:R-:W-:Y:S01]  /*c880*/  LOP3.LUT R24, R24, 0x80, RZ, 0xfc, !PT ;  /* 0x0000008018187812 */ /* 0x000fe200078efcff */
[----:B------:R-:W-:Y:S03]  /*c890*/  BSSY.RECONVERGENT B0, `(.L_x_5211) ;  /* 0x0000034000007945 */ /* 0x000fe60003800200 */
[----:B------:R-:W-:-:S13]  /*c8a0*/  ISETP.GE.AND P0, PT, R24, R17, PT ;  /* 0x000000111800720c */ /* 0x000fda0003f06270 */
        /* <DEDUP_REMOVED lines=10> */
[----:B------:R-:W-:-:S04]  /*c950*/  IADD3.X R3, PT, PT, R87, UR9, RZ, P0, !PT ;  /* 0x0000000957037c10 */ /* 0x000fc800087fe4ff */
[----:B------:R-:W4:Y:S04]  /*c960*/  LDG.E.64 R4, desc[UR6][R4.64+0x80] ;  /* 0x0000800604047981 */ /* 0x000f28000c1e1b00 */
[----:B------:R-:W5:Y:S01]  /*c970*/  LDG.E.64 R2, desc[UR6][R2.64+0x80] ;  /* 0x0000800602027981 */ /* 0x000f62000c1e1b00 */
[--C-:B---3--:R-:W-:Y:S01]  /*c980*/  HADD2.F32 R13, -RZ, R9.reuse.H0_H0 ;  /* 0x20000009ff0d7230 */ /* 0x108fe20000004100 */
[----:B------:R-:W-:Y:S01]  /*c990*/  MOV R12, R10 ;  /* 0x0000000a000c7202 */ /* 0x000fe20000000f00 */
[----:B------:R-:W-:Y:S02]  /*c9a0*/  HADD2.F32 R14, -RZ, R9.H1_H1 ;  /* 0x30000009ff0e7230 */ /* 0x000fe40000004100 */
[--C-:B------:R-:W-:Y:S02]  /*c9b0*/  HADD2.F32 R10, -RZ, R11.reuse.H1_H1 ;  /* 0x3000000bff0a7230 */ /* 0x100fe40000004100 */
[----:B------:R-:W-:-:S02]  /*c9c0*/  HADD2.F32 R15, -RZ, R11.H0_H0 ;  /* 0x2000000bff0f7230 */ /* 0x000fc40000004100 */
[----:B----4-:R-:W-:Y:S02]  /*c9d0*/  HADD2.F32 R9, -RZ, R4.H1_H1 ;  /* 0x30000004ff097230 */ /* 0x010fe40000004100 */
[----:B------:R-:W-:Y:S02]  /*c9e0*/  HADD2.F32 R7, -RZ, R5.H1_H1 ;  /* 0x30000005ff077230 */ /* 0x000fe40000004100 */
[----:B-----5:R-:W-:Y:S02]  /*c9f0*/  HADD2.F32 R6, -RZ, R2.H1_H1 ;  /* 0x30000002ff067230 */ /* 0x020fe40000004100 */
        /* <DEDUP_REMOVED lines=29> */
.L_x_5212:
[----:B------:R-:W-:Y:S05]  /*cbd0*/  BSYNC.RECONVERGENT B0 ;  /* 0x0000000000007941 */ /* 0x000fea0003800200 */
.L_x_5211:
[----:B------:R4:W-:Y:S01]  /*cbe0*/  STS.128 [R217+0x5800], R8 ;  /* 0x00580008d9007388 */ /* 0x0009e20000000c00 */
[----:B------:R-:W-:Y:S05]  /*cbf0*/  BRA `(.L_x_5181) ;  /* 0x0000004000987947 */ /* 0x000fea0003800000 */
.L_x_5182:
        /* <DEDUP_REMOVED lines=93> */
.L_x_5216:
[----:B------:R-:W-:Y:S05]  /*d1d0*/  BSYNC.RECONVERGENT B0 ;  /* 0x0000000000007941 */ /* 0x000fea0003800200 */
.L_x_5215:
        /* <DEDUP_REMOVED lines=26> */
[----:B------:R-:W-:Y:S02]  /*d380*/  HADD2.F32 R38, -RZ, R13.H1_H1 ;  /* 0x3000000dff267230 */ /* 0x000fe40000004100 */
[--C-:B------:R-:W-:Y:S02]  /*d390*/  HADD2.F32 R13, -RZ, R14.reuse.H0_H0 ;  /* 0x2000000eff0d7230 */ /* 0x100fe40000004100 */
[----:B--2---:R-:W-:-:S02]  /*d3a0*/  HADD2.F32 R40, -RZ, R14.H1_H1 ;  /* 0x3000000eff287230 */ /* 0x004fc40000004100 */
        /* <DEDUP_REMOVED lines=9> */
[----:B------:R-:W-:Y:S01]  /*d440*/  @!P1 FADD.FTZ R43, -R43, -RZ ;  /* 0x800000ff2b2b9221 */ /* 0x000fe20000010100 */
[----:B------:R-:W-:Y:S02]  /*d450*/  HADD2.F32 R5, -RZ, R5.H1_H1 ;  /* 0x30000005ff057230 */ /* 0x000fe40000004100 */
[----:B------:R-:W-:Y:S01]  /*d460*/  @!P1 FADD.FTZ R4, -R4, -RZ ;  /* 0x800000ff04049221 */ /* 0x000fe20000010100 */
[--C-:B------:R-:W-:Y:S02]  /*d470*/  HADD2.F32 R6, -RZ, R7.reuse.H1_H1 ;  /* 0x30000007ff067230 */ /* 0x100fe40000004100 */
[----:B------:R-:W-:Y:S01]  /*d480*/  FMUL.FTZ R20, R20, R15 ;  /* 0x0000000f14147220 */ /* 0x000fe20000410000 */
[----:B------:R-:W-:-:S02]  /*d490*/  HADD2.F32 R49, -RZ, R7.H0_H0 ;  /* 0x20000007ff317230 */ /* 0x000fc40000004100 */
[----:B------:R-:W-:Y:S01]  /*d4a0*/  @!P1 FADD.FTZ R5, -R5, -RZ ;  /* 0x800000ff05059221 */ /* 0x000fe20000010100 */
[----:B------:R-:W-:Y:S01]  /*d4b0*/  FMUL.FTZ R13, R13, R4 ;  /* 0x000000040d0d7220 */ /* 0x000fe20000410000 */
[----:B------:R-:W-:Y:S01]  /*d4c0*/  @!P1 FADD.FTZ R6, -R6, -RZ ;  /* 0x800000ff06069221 */ /* 0x000fe20000010100 */
[----:B----4-:R-:W-:Y:S02]  /*d4d0*/  HADD2.F32 R4, -RZ, R8.H0_H0 ;  /* 0x20000008ff047230 */ /* 0x010fe40000004100 */
[----:B------:R-:W-:Y:S01]  /*d4e0*/  FMUL.FTZ R38, R38, R5 ;  /* 0x0000000526267220 */ /* 0x000fe20000410000 */
[--C-:B------:R-:W-:Y:S02]  /*d4f0*/  HADD2.F32 R5, -RZ, R32.reuse.H0_H0 ;  /* 0x20000020ff057230 */ /* 0x100fe40000004100 */
[----:B------:R-:W-:Y:S01]  /*d500*/  FMUL.FTZ R41, R41, R6 ;  /* 0x0000000629297220 */ /* 0x000fe20000410000 */
[----:B------:R-:W-:Y:S02]  /*d510*/  HADD2.F32 R15, -RZ, R32.H1_H1 ;  /* 0x30000020ff0f7230 */ /* 0x000fe40000004100 */
[----:B------:R-:W-:Y:S01]  /*d520*/  FMUL.FTZ R36, R36, R47 ;  /* 0x0000002f24247220 */ /* 0x000fe20000410000 */
[----:B------:R-:W-:-:S02]  /*d530*/  HADD2.F32 R7, -RZ, R33.H0_H0 ;  /* 0x20000021ff077230 */ /* 0x000fc40000004100 */
[----:B------:R-:W-:Y:S01]  /*d540*/  FMUL.FTZ R12, R12, R43 ;  /* 0x0000002b0c0c7220 */ /* 0x000fe20000410000 */
[----:B------:R-:W-:Y:S02]  /*d550*/  HADD2.F32 R8, -RZ, R8.H1_H1 ;  /* 0x30000008ff087230 */ /* 0x000fe40000004100 */
[----:B------:R-:W-:Y:S01]  /*d560*/  @!P1 FADD.FTZ R51, -R51, -RZ ;  /* 0x800000ff33339221 */ /* 0x000fe20000010100 */
[----:B------:R-:W-:Y:S02]  /*d570*/  HADD2.F32 R6, -RZ, R9.H0_H0 ;  /* 0x20000009ff067230 */ /* 0x000fe40000004100 */
[----:B------:R-:W-:Y:S01]  /*d580*/  @!P1 FADD.FTZ R49, -R49, -RZ ;  /* 0x800000ff31319221 */ /* 0x000fe20000010100 */
[--C-:B------:R-:W-:Y:S02]  /*d590*/  HADD2.F32 R32, -RZ, R10.reuse.H0_H0 ;  /* 0x2000000aff207230 */ /* 0x100fe40000004100 */
[----:B------:R-:W-:Y:S01]  /*d5a0*/  FFMA.FTZ R4, R5, R4, R20 ;  /* 0x0000000405047223 */ /* 0x000fe20000010014 */
[----:B------:R-:W-:-:S02]  /*d5b0*/  HADD2.F32 R47, -RZ, R10.H1_H1 ;  /* 0x3000000aff2f7230 */ /* 0x000fc40000004100 */
[----:B------:R-:W-:Y:S01]  /*d5c0*/  FFMA.FTZ R15, R15, R8, R36 ;  /* 0x000000080f0f7223 */ /* 0x000fe20000010024 */
[----:B------:R-:W-:Y:S01]  /*d5d0*/  FFMA.FTZ R6, R7, R6, R12 ;  /* 0x0000000607067223 */ /* 0x000fe2000001000c */
[----:B------:R-:W-:Y:S02]  /*d5e0*/  HADD2.F32 R9, -RZ, R9.H1_H1 ;  /* 0x30000009ff097230 */ /* 0x000fe40000004100 */
[----:B------:R-:W-:Y:S01]  /*d5f0*/  FMUL.FTZ R40, R40, R51 ;  /* 0x0000003328287220 */ /* 0x000fe20000410000 */
[--C-:B------:R-:W-:Y:S02]  /*d600*/  HADD2.F32 R43, -RZ, R11.reuse.H0_H0 ;  /* 0x2000000bff2b7230 */ /* 0x100fe40000004100 */
[----:B------:R-:W-:Y:S01]  /*d610*/  FMUL.FTZ R14, R14, R49 ;  /* 0x000000310e0e7220 */ /* 0x000fe20000410000 */
        /* <DEDUP_REMOVED lines=15> */
.L_x_5218:
[----:B------:R-:W-:Y:S05]  /*d710*/  BSYNC.RECONVERGENT B0 ;  /* 0x0000000000007941 */ /* 0x000fea0003800200 */
.L_x_5217:
        /* <DEDUP_REMOVED lines=27> */
[--C-:B------:R-:W-:Y:S02]  /*d8d0*/  HADD2.F32 R13, -RZ, R14.reuse.H0_H0 ;  /* 0x2000000eff0d7230 */ /* 0x100fe40000004100 */
[----:B------:R-:W-:-:S02]  /*d8e0*/  HADD2.F32 R34, -RZ, R14.H1_H1 ;  /* 0x3000000eff227230 */ /* 0x000fc40000004100 */
[--C-:B------:R-:W-:Y:S02]  /*d8f0*/  HADD2.F32 R14, -RZ, R15.reuse.H0_H0 ;  /* 0x2000000fff0e7230 */ /* 0x100fe40000004100 */
[----:B------:R-:W-:Y:S02]  /*d900*/  HADD2.F32 R35, -RZ, R15.H1_H1 ;  /* 0x3000000fff237230 */ /* 0x000fe40000004100 */
[--C-:B--2---:R-:W-:Y:S02]  /*d910*/  HADD2.F32 R15, -RZ, R4.reuse.H0_H0 ;  /* 0x20000004ff0f7230 */ /* 0x104fe40000004100 */
        /* <DEDUP_REMOVED lines=15> */
[----:B------:R-:W-:Y:S01]  /*da10*/  FMUL.FTZ R13, R13, R4 ;  /* 0x000000040d0d7220 */ /* 0x000fe20000410000 */
[----:B------:R-:W-:Y:S01]  /*da20*/  @!P1 FADD.FTZ R6, -R6, -RZ ;  /* 0x800000ff06069221 */ /* 0x000fe20000010100 */
[----:B-----5:R-:W-:Y:S02]  /*da30*/  HADD2.F32 R4, -RZ, R8.H0_H0 ;  /* 0x20000008ff047230 */ /* 0x020fe40000004100 */
        /* <DEDUP_REMOVED lines=33> */
.L_x_5220:
[----:B------:R-:W-:Y:S05]  /*dc50*/  BSYNC.RECONVERGENT B0 ;  /* 0x0000000000007941 */ /* 0x000fea0003800200 */
.L_x_5219:
[----:B------:R4:W-:Y:S02]  /*dc60*/  STS.128 [R217+0x4000], R28 ;  /* 0x0040001cd9007388 */ /* 0x0009e40000000c00 */
.L_x_5214:
[----:B------:R-:W-:Y:S05]  /*dc70*/  BSYNC.RECONVERGENT B1 ;  /* 0x0000000000017941 */ /* 0x000fea0003800200 */
.L_x_5213:
        /* <DEDUP_REMOVED lines=91> */
.L_x_5224:
[----:B------:R-:W-:Y:S05]  /*e230*/  BSYNC.RECONVERGENT B0 ;  /* 0x0000000000007941 */ /* 0x000fea0003800200 */
.L_x_5223:
[----:B-----5:R2:W-:Y:S01]  /*e240*/  STS.128 [R217+0x800], R40 ;  /* 0x00080028d9007388 */ /* 0x0205e20000000c00 */
[----:B------:R-:W-:Y:S01]  /*e250*/  LOP3.LUT R4, R24, 0x40, RZ, 0xfc, !PT ;  /* 0x0000004018047812 */ /* 0x000fe200078efcff */
[----:B------:R-:W-:Y:S03]  /*e260*/  BSSY.RECONVERGENT B0, `(.L_x_5225) ;  /* 0x0000053000007945 */ /* 0x000fe60003800200 */
[----:B------:R-:W-:-:S13]  /*e270*/  ISETP.GE.AND P0, PT, R4, R17, PT ;  /* 0x000000110400720c */ /* 0x000fda0003f06270 */
        /* <DEDUP_REMOVED lines=20> */
[----:B------:R-:W-:Y:S01]  /*e3c0*/  MOV R36, R34 ;  /* 0x0000002200247202 */ /* 0x000fe20000000f00 */
[--C-:B----4-:R-:W-:Y:S02]  /*e3d0*/  HADD2.F32 R34, -RZ, R12.reuse.H0_H0 ;  /* 0x2000000cff227230 */ /* 0x110fe40000004100 */
[----:B--2---:R-:W-:Y:S02]  /*e3e0*/  HADD2.F32 R40, -RZ, R12.H1_H1 ;  /* 0x3000000cff287230 */ /* 0x004fe40000004100 */
        /* <DEDUP_REMOVED lines=24> */
[----:B-----5:R-:W-:Y:S02]  /*e570*/  HADD2.F32 R4, -RZ, R8.H0_H0 ;  /* 0x20000008ff047230 */ /* 0x020fe40000004100 */
        /* <DEDUP_REMOVED lines=33> */
.L_x_5226:
[----:B------:R-:W-:Y:S05]  /*e790*/  BSYNC.RECONVERGENT B0 ;  /* 0x0000000000007941 */ /* 0x000fea0003800200 */
.L_x_5225:
[----:B------:R4:W-:Y:S01]  /*e7a0*/  STS.128 [R217+0x2800], R32 ;  /* 0x00280020d9007388 */ /* 0x0009e20000000c00 */
[----:B------:R-:W-:Y:S01]  /*e7b0*/  LOP3.LUT R4, R24, 0x80, RZ, 0xfc, !PT ;  /* 0x0000008018047812 */ /* 0x000fe200078efcff */
[----:B------:R-:W-:Y:S03]  /*e7c0*/  BSSY.RECONVERGENT B0, `(.L_x_5227) ;  /* 0x0000053000007945 */ /* 0x000fe60003800200 */
[----:B------:R-:W-:-:S13]  /*e7d0*/  ISETP.GE.AND P0, PT, R4, R17, PT ;  /* 0x000000110400720c */ /* 0x000fda0003f06270 */
[----:B------:R-:W-:Y:S05]  /*e7e0*/  @P0 BRA `(.L_x_5228) ;  /* 0x0000000400400947 */ /* 0x000fea0003800000 */
[----:B------:R-:W5:Y:S01]  /*e7f0*/  LDCU.64 UR8, c[0x0][0x4d0] ;  /* 0x00009a00ff0877ac */ /* 0x000f620008000a00 */
        /* <DEDUP_REMOVED lines=23> */
[----:B------:R-:W-:-:S02]  /*e970*/  HADD2.F32 R13, -RZ, R14.H0_H0 ;  /* 0x2000000eff0d7230 */ /* 0x000fc40000004100 */
[----:B------:R-:W-:Y:S02]  /*e980*/  HADD2.F32 R35, -RZ, R14.H1_H1 ;  /* 0x3000000eff237230 */ /* 0x000fe40000004100 */
[--C-:B------:R-:W-:Y:S02]  /*e990*/  HADD2.F32 R14, -RZ, R15.reuse.H0_H0 ;  /* 0x2000000fff0e7230 */ /* 0x100fe40000004100 */
[----:B------:R-:W-:Y:S02]  /*e9a0*/  HADD2.F32 R36, -RZ, R15.H1_H1 ;  /* 0x3000000fff247230 */ /* 0x000fe40000004100 */
[--C-:B--2---:R-:W-:Y:S02]  /*e9b0*/  HADD2.F32 R15, -RZ, R4.reuse.H0_H0 ;  /* 0x20000004ff0f7230 */ /* 0x104fe40000004100 */
[----:B------:R-:W-:Y:S02]  /*e9c0*/  HADD2.F32 R37, -RZ, R5.H0_H0 ;  /* 0x20000005ff257230 */ /* 0x000fe40000004100 */
[----:B------:R-:W-:-:S02]  /*e9d0*/  HADD2.F32 R4, -RZ, R4.H1_H1 ;  /* 0x30000004ff047230 */ /* 0x000fc40000004100 */
[----:B------:R-:W-:Y:S01]  /*e9e0*/  @!P0 FADD.FTZ R15, -R15, -RZ ;  /* 0x800000ff0f0f8221 */ /* 0x000fe20000010100 */
[----:B------:R-:W-:Y:S02]  /*e9f0*/  HADD2.F32 R5, -RZ, R5.H1_H1 ;  /* 0x30000005ff057230 */ /* 0x000fe40000004100 */
[----:B------:R-:W-:Y:S01]  /*ea00*/  @!P0 FADD.FTZ R37, -R37, -RZ ;  /* 0x800000ff25258221 */ /* 0x000fe20000010100 */
[--C-:B---3--:R-:W-:Y:S02]  /*ea10*/  HADD2.F32 R38, -RZ, R6.reuse.H0_H0 ;  /* 0x20000006ff267230 */ /* 0x108fe40000004100 */
        /* <DEDUP_REMOVED lines=9> */
[----:B------:R-:W-:Y:S02]  /*eab0*/  HADD2.F32 R4, -RZ, R8.H0_H0 ;  /* 0x20000008ff047230 */ /* 0x000fe40000004100 */
        /* <DEDUP_REMOVED lines=35> */
.L_x_5228:
[----:B------:R-:W-:Y:S05]  /*ecf0*/  BSYNC.RECONVERGENT B0 ;  /* 0x0000000000007941 */ /* 0x000fea0003800200 */
.L_x_5227:
[----:B------:R1:W-:Y:S02]  /*ed00*/  STS.128 [R217+0x4800], R28 ;  /* 0x0048001cd9007388 */ /* 0x0003e40000000c00 */
.L_x_5222:
[----:B------:R-:W-:Y:S05]  /*ed10*/  BSYNC.RECONVERGENT B1 ;  /* 0x0000000000017941 */ /* 0x000fea0003800200 */
.L_x_5221:
        /* <DEDUP_REMOVED lines=28> */
[----:B------:R-:W4:Y:S01]  /*eee0*/  LDG.E.128 R4, desc[UR6][R4.64] ;  /* 0x0000000604047981 */ /* 0x000f22000c1e1d00 */
[----:B-1----:R-:W-:-:S04]  /*eef0*/  IADD3 R10, P1, PT, R9, UR8, RZ ;  /* 0x00000008090a7c10 */ /* 0x002fc8000ff3e0ff */
        /* <DEDUP_REMOVED lines=27> */
[----:B---3--:R-:W-:Y:S02]  /*f0b0*/  HADD2.F32 R4, -RZ, R8.H0_H0 ;  /* 0x20000008ff047230 */ /* 0x008fe40000004100 */
        /* <DEDUP_REMOVED lines=35> */
.L_x_5232:
[----:B------:R-:W-:Y:S05]  /*f2f0*/  BSYNC.RECONVERGENT B0 ;  /* 0x0000000000007941 */ /* 0x000fea0003800200 */
.L_x_5231:
[----:B-----5:R1:W-:Y:S01]  /*f300*/  STS.128 [R217+0x1000], R40 ;  /* 0x00100028d9007388 */ /* 0x0203e20000000c00 */
[----:B------:R-:W-:Y:S01]  /*f310*/  LOP3.LUT R4, R24, 0x40, RZ, 0xfc, !PT ;  /* 0x0000004018047812 */ /* 0x000fe200078efcff */
[----:B------:R-:W-:Y:S03]  /*f320*/  BSSY.RECONVERGENT B0, `(.L_x_5233) ;  /* 0x0000053000007945 */ /* 0x000fe60003800200 */
[----:B------:R-:W-:-:S13]  /*f330*/  ISETP.GE.AND P0, PT, R4, R17, PT ;  /* 0x000000110400720c */ /* 0x000fda0003f06270 */
        /* <DEDUP_REMOVED lines=16> */
[----:B------:R-:W5:Y:S01]  /*f440*/  LDG.E.128 R4, desc[UR6][R4.64+0x80] ;  /* 0x0000800604047981 */ /* 0x000f62000c1e1d00 */
[----:B----4-:R-:W-:-:S04]  /*f450*/  IADD3 R10, P1, PT, R9, UR8, RZ ;  /* 0x00000008090a7c10 */ /* 0x010fc8000ff3e0ff */
[----:B------:R-:W-:-:S06]  /*f460*/  IADD3.X R11, PT, PT, R8, UR9, RZ, P1, !PT ;  /* 0x00000009080b7c10 */ /* 0x000fcc0008ffe4ff */
[----:B------:R-:W4:Y:S01]  /*f470*/  LDG.E.128 R8, desc[UR6][R10.64+0x80] ;  /* 0x000080060a087981 */ /* 0x000f22000c1e1d00 */
[----:B-1----:R-:W-:Y:S01]  /*f480*/  MOV R40, R34 ;  /* 0x0000002200287202 */ /* 0x002fe20000000f00 */
        /* <DEDUP_REMOVED lines=8> */
[--C-:B-----5:R-:W-:Y:S02]  /*f510*/  HADD2.F32 R15, -RZ, R4.reuse.H0_H0 ;  /* 0x20000004ff0f7230 */ /* 0x120fe40000004100 */
        /* <DEDUP_REMOVED lines=15> */
[----:B----4-:R-:W-:Y:S02]  /*f610*/  HADD2.F32 R4, -RZ, R8.H0_H0 ;  /* 0x20000008ff047230 */ /* 0x010fe40000004100 */
        /* <DEDUP_REMOVED lines=35> */
.L_x_5234:
[----:B------:R-:W-:Y:S05]  /*f850*/  BSYNC.RECONVERGENT B0 ;  /* 0x0000000000007941 */ /* 0x000fea0003800200 */
.L_x_5233:
[----:B------:R2:W-:Y:S01]  /*f860*/  STS.128 [R217+0x3000], R32 ;  /* 0x00300020d9007388 */ /* 0x0005e20000000c00 */
        /* <DEDUP_REMOVED lines=42> */
[----:B-1----:R-:W-:-:S02]  /*fb10*/  HADD2.F32 R40, -RZ, R7.H1_H1 ;  /* 0x30000007ff287230 */ /* 0x002fc40000004100 */
[----:B------:R-:W-:Y:S01]  /*fb20*/  FMUL.FTZ R33, R33, R4 ;  /* 0x0000000421217220 */ /* 0x000fe20000410000 */
[----:B------:R-:W-:Y:S02]  /*fb30*/  HADD2.F32 R41, -RZ, R7.H0_H0 ;  /* 0x20000007ff297230 */ /* 0x000fe40000004100 */
[----:B------:R-:W-:Y:S01]  /*fb40*/  @!P0 FADD.FTZ R6, -R6, -RZ ;  /* 0x800000ff06068221 */ /* 0x000fe20000010100 */
[----:B------:R-:W-:Y:S01]  /*fb50*/  FMUL.FTZ R34, R34, R5 ;  /* 0x0000000522227220 */ /* 0x000fe20000410000 */
[----:B------:R-:W-:Y:S02]  /*fb60*/  HADD2.F32 R5, -RZ, R28.H0_H0 ;  /* 0x2000001cff057230 */ /* 0x000fe40000004100 */
[----:B------:R-:W-:Y:S01]  /*fb70*/  @!P0 FADD.FTZ R38, -R38, -RZ ;  /* 0x800000ff26268221 */ /* 0x000fe20000010100 */
[----:B-----5:R-:W-:Y:S02]  /*fb80*/  HADD2.F32 R4, -RZ, R8.H0_H0 ;  /* 0x20000008ff047230 */ /* 0x020fe40000004100 */
[----:B------:R-:W-:Y:S01]  /*fb90*/  FMUL.FTZ R35, R35, R6 ;  /* 0x0000000623237220 */ /* 0x000fe20000410000 */
[----:B------:R-:W-:-:S02]  /*fba0*/  HADD2.F32 R28, -RZ, R28.H1_H1 ;  /* 0x3000001cff1c7230 */ /* 0x000fc40000004100 */
[----:B------:R-:W-:Y:S01]  /*fbb0*/  FMUL.FTZ R30, R30, R15 ;  /* 0x0000000f1e1e7220 */ /* 0x000fe20000410000 */
[----:B------:R-:W-:Y:S02]  /*fbc0*/  HADD2.F32 R8, -RZ, R8.H1_H1 ;  /* 0x30000008ff087230 */ /* 0x000fe40000004100 */
[----:B------:R-:W-:Y:S01]  /*fbd0*/  FMUL.FTZ R12, R12, R39 ;  /* 0x000000270c0c7220 */ /* 0x000fe20000410000 */
[----:B------:R-:W-:Y:S02]  /*fbe0*/  HADD2.F32 R7, -RZ, R29.H0_H0 ;  /* 0x2000001dff077230 */ /* 0x000fe40000004100 */
[----:B------:R-:W-:Y:S01]  /*fbf0*/  @!P0 FADD.FTZ R40, -R40, -RZ ;  /* 0x800000ff28288221 */ /* 0x000fe20000010100 */
[----:B------:R-:W-:Y:S02]  /*fc00*/  HADD2.F32 R6, -RZ, R9.H0_H0 ;  /* 0x20000009ff067230 */ /* 0x000fe40000004100 */
[----:B------:R-:W-:Y:S01]  /*fc10*/  @!P0 FADD.FTZ R41, -R41, -RZ ;  /* 0x800000ff29298221 */ /* 0x000fe20000010100 */
[----:B------:R-:W-:Y:S01]  /*fc20*/  FMUL.FTZ R13, R13, R38 ;  /* 0x000000260d0d7220 */ /* 0x000fe20000410000 */
[----:B------:R-:W-:Y:S01]  /*fc30*/  FFMA.FTZ R33, R28, R8, R33 ;  /* 0x000000081c217223 */ /* 0x000fe20000010021 */
[----:B------:R-:W-:Y:S01]  /*fc40*/  FMUL.FTZ R37, R37, R40 ;  /* 0x0000002825257220 */ /* 0x000fe20000410000 */
[----:B------:R-:W-:-:S02]  /*fc50*/  HADD2.F32 R38, -RZ, R10.H0_H0 ;  /* 0x2000000aff267230 */ /* 0x000fc40000004100 */
[----:B------:R-:W-:Y:S01]  /*fc60*/  FFMA.FTZ R4, R5, R4, R30 ;  /* 0x0000000405047223 */ /* 0x000fe2000001001e */
[----:B------:R-:W-:Y:S01]  /*fc70*/  FFMA.FTZ R6, R7, R6, R12 ;  /* 0x0000000607067223 */ /* 0x000fe2000001000c */
[----:B------:R-:W-:Y:S02]  /*fc80*/  HADD2.F32 R8, -RZ, R32.H0_H0 ;  /* 0x20000020ff087230 */ /* 0x000fe40000004100 */
[----:B------:R-:W-:Y:S01]  /*fc90*/  FMUL.FTZ R14, R14, R41 ;  /* 0x000000290e0e7220 */ /* 0x000fe20000410000 */
[----:B------:R-:W-:Y:S01]  /*fca0*/  HADD2.F32 R9, -RZ, R9.H1_H1 ;  /* 0x30000009ff097230 */ /* 0x000fe20000004100 */
[----:B------:R-:W-:Y:S01]  /*fcb0*/  F2FP.F16.F32.PACK_AB R28, R33, R4 ;  /* 0x00000004211c723e */ /* 0x000fe200000000ff */
[----:B------:R-:W-:Y:S02]  /*fcc0*/  HADD2.F32 R10, -RZ, R10.H1_H1 ;  /* 0x3000000aff0a7230 */ /* 0x000fe40000004100 */
[----:B------:R-:W-:Y:S01]  /*fcd0*/  FFMA.FTZ R8, R8, R38, R13 ;  /* 0x0000002608087223 */ /* 0x000fe2000001000d */
[----:B------:R-:W-:-:S02]  /*fce0*/  HADD2.F32 R15, -RZ, R11.H0_H0 ;  /* 0x2000000bff0f7230 */ /* 0x000fc40000004100 */
[----:B------:R-:W-:Y:S02]  /*fcf0*/  HADD2.F32 R40, -RZ, R11.H1_H1 ;  /* 0x3000000bff287230 */ /* 0x000fe40000004100 */
[----:B------:R-:W-:Y:S02]  /*fd00*/  HADD2.F32 R29, -RZ, R29.H1_H1 ;  /* 0x3000001dff1d7230 */ /* 0x000fe40000004100 */
[----:B------:R-:W-:Y:S02]  /*fd10*/  HADD2.F32 R32, -RZ, R32.H1_H1 ;  /* 0x30000020ff207230 */ /* 0x000fe40000004100 */
[--C-:B------:R-:W-:Y:S02]  /*fd20*/  HADD2.F32 R5, -RZ, R31.reuse.H0_H0 ;  /* 0x2000001fff057230 */ /* 0x100fe40000004100 */
[----:B------:R-:W-:Y:S01]  /*fd30*/  FFMA.FTZ R9, R29, R9, R34 ;  /* 0x000000091d097223 */ /* 0x000fe20000010022 */
[----:B------:R-:W-:Y:S02]  /*fd40*/  HADD2.F32 R12, -RZ, R31.H1_H1 ;  /* 0x3000001fff0c7230 */ /* 0x000fe40000004100 */
[----:B------:R-:W-:Y:S01]  /*fd50*/  FFMA.FTZ R35, R32, R10, R35 ;  /* 0x0000000a20237223 */ /* 0x000fe20000010023 */
[----:B------:R-:W-:Y:S01]  /*fd60*/  FFMA.FTZ R5, R5, R15, R14 ;  /* 0x0000000f05057223 */ /* 0x000fe2000001000e */
[----:B------:R-:W-:Y:S01]  /*fd70*/  F2FP.F16.F32.PACK_AB R29, R9, R6 ;  /* 0x00000006091d723e */ /* 0x000fe200000000ff */
[----:B------:R-:W-:-:S02]  /*fd80*/  FFMA.FTZ R12, R12, R40, R37 ;  /* 0x000000280c0c7223 */ /* 0x000fc40000010025 */
[----:B------:R-:W-:-:S03]  /*fd90*/  F2FP.F16.F32.PACK_AB R30, R35, R8 ;  /* 0x00000008231e723e */ /* 0x000fc600000000ff */
[----:B------:R-:W-:-:S03]  /*fda0*/  F2FP.F16.F32.PACK_AB R31, R12, R5 ;  /* 0x000000050c1f723e */ /* 0x000fc600000000ff */
.L_x_5236:
[----:B------:R-:W-:Y:S05]  /*fdb0*/  BSYNC.RECONVERGENT B0 ;  /* 0x0000000000007941 */ /* 0x000fea0003800200 */
.L_x_5235:
[----:B------:R4:W-:Y:S02]  /*fdc0*/  STS.128 [R217+0x5000], R28 ;  /* 0x0050001cd9007388 */ /* 0x0009e40000000c00 */
.L_x_5230:
[----:B------:R-:W-:Y:S05]  /*fdd0*/  BSYNC.RECONVERGENT B1 ;  /* 0x0000000000017941 */ /* 0x000fea0003800200 */
.L_x_5229:
[----:B---3--:R-:W-:-:S04]  /*fde0*/  IADD3 R38, PT, PT, R124, 0x30, RZ ;  /* 0x000000307c267810 */ /* 0x008fc80007ffe0ff */
[----:B------:R-:W-:-:S13]  /*fdf0*/  ISETP.GE.AND P0, PT, R38, R27, PT ;  /* 0x0000001b2600720c */ /* 0x000fda0003f06270 */
[----:B------:R-:W-:Y:S05]  /*fe00*/  @P0 BRA `(.L_x_5181) ;  /* 0x0000001000140947 */ /* 0x000fea0003800000 */
[----:B-1----:R-:W-:-:S04]  /*fe10*/  IMAD.WIDE.U32 R22, R2, 0x60, R22 ;  /* 0x0000006002167825 */ /* 0x002fc800078e0016 */
[----:B------:R-:W-:-:S05]  /*fe20*/  IMAD R3, R3, 0x60, RZ ;  /* 0x0000006003037824 */ /* 0x000fca00078e02ff */
[----:B------:R-:W-:-:S05]  /*fe30*/  IADD3 R23, PT, PT, R3, R23, RZ ;  /* 0x0000001703177210 */ /* 0x000fca0007ffe0ff */
[----:B--2-4-:R1:W5:Y:S04]  /*fe40*/  LDG.E.128 R32, desc[UR6][R22.64+0x80] ;  /* 0x0000800616207981 */ /* 0x014368000c1e1d00 */
[----:B------:R1:W5:Y:S04]  /*fe50*/  LDG.E.128 R28, desc[UR6][R22.64+0x100] ;  /* 0x00010006161c7981 */ /* 0x000368000c1e1d00 */
[----:B------:R1:W5:Y:S01]  /*fe60*/  LDG.E.128 R40, desc[UR6][R22.64] ;  /* 0x0000000616287981 */ /* 0x000362000c1e1d00 */
[----:B------:R-:W-:Y:S01]  /*fe70*/  ISETP.GE.AND P0, PT, R24, R17, PT ;  /* 0x000000111800720c */ /* 0x000fe20003f06270 */
[----:B------:R-:W-:Y:S01]  /*fe80*/  BSSY.RECONVERGENT B0, `(.L_x_5237) ;  /* 0x0000052000007945 */ /* 0x000fe20003800200 */
[----:B------:R-:W-:-:S11]  /*fe90*/  IMAD R3, R26, 0x30, RZ ;  /* 0x000000301a037824 */ /* 0x000fd600078e02ff */
        /* <DEDUP_REMOVED lines=37> */
[----:B------:R-:W-:Y:S01]  /*100f0*/  FMUL.FTZ R2, R2, R15 ;  /* 0x0000000f02027220 */ /* 0x000fe20000410000 */
[----:B------:R-:W-:Y:S02]  /*10100*/  HADD2.F32 R6, -RZ, R6.H1_H1 ;  /* 0x30000006ff067230 */ /* 0x000fe40000004100 */
[----:B------:R-:W-:Y:S01]  /*10110*/  @!P0 FADD.FTZ R4, -R4, -RZ ;  /* 0x800000ff04048221 */ /* 0x000fe20000010100 */
[----:B------:R-:W-:-:S02]  /*10120*/  HADD2.F32 R46, -RZ, R7.H1_H1 ;  /* 0x30000007ff2e7230 */ /* 0x000fc40000004100 */
[----:B------:R-:W-:Y:S01]  /*10130*/  @!P0 FADD.FTZ R5, -R5, -RZ ;  /* 0x800000ff05058221 */ /* 0x000fe20000010100 */
[----:B------:R-:W-:Y:S01]  /*10140*/  @!P0 FADD.FTZ R44, -R44, -RZ ;  /* 0x800000ff2c2c8221 */ /* 0x000fe20000010100 */
[----:B------:R-:W-:Y:S01]  /*10150*/  @!P0 FADD.FTZ R6, -R6, -RZ ;  /* 0x800000ff06068221 */ /* 0x000fe20000010100 */
[----:B------:R-:W-:Y:S01]  /*10160*/  FMUL.FTZ R13, R13, R4 ;  /* 0x000000040d0d7220 */ /* 0x000fe20000410000 */
[----:B------:R-:W-:Y:S01]  /*10170*/  FMUL.FTZ R14, R14, R5 ;  /* 0x000000050e0e7220 */ /* 0x000fe20000410000 */
[----:B-----5:R-:W-:Y:S02]  /*10180*/  HADD2.F32 R5, -RZ, R40.H0_H0 ;  /* 0x20000028ff057230 */ /* 0x020fe40000004100 */
[----:B------:R-:W-:Y:S01]  /*10190*/  FMUL.FTZ R37, R37, R6 ;  /* 0x0000000625257220 */ /* 0x000fe20000410000 */
[----:B---3--:R-:W-:Y:S02]  /*101a0*/  HADD2.F32 R4, -RZ, R8.H0_H0 ;  /* 0x20000008ff047230 */ /* 0x008fe40000004100 */
[----:B------:R-:W-:Y:S01]  /*101b0*/  FMUL.FTZ R26, R26, R47 ;  /* 0x0000002f1a1a7220 */ /* 0x000fe20000410000 */
[----:B------:R-:W-:-:S02]  /*101c0*/  HADD2.F32 R15, -RZ, R40.H1_H1 ;  /* 0x30000028ff0f7230 */ /* 0x000fc40000004100 */
[----:B------:R-:W-:Y:S01]  /*101d0*/  FMUL.FTZ R12, R12, R45 ;  /* 0x0000002d0c0c7220 */ /* 0x000fe20000410000 */
[----:B------:R-:W-:Y:S02]  /*101e0*/  HADD2.F32 R7, -RZ, R41.H0_H0 ;  /* 0x20000029ff077230 */ /* 0x000fe40000004100 */
[----:B------:R-:W-:Y:S01]  /*101f0*/  @!P0 FADD.FTZ R46, -R46, -RZ ;  /* 0x800000ff2e2e8221 */ /* 0x000fe20000010100 */
[----:B------:R-:W-:Y:S02]  /*10200*/  HADD2.F32 R8, -RZ, R8.H1_H1 ;  /* 0x30000008ff087230 */ /* 0x000fe40000004100 */
[----:B------:R-:W-:Y:S01]  /*10210*/  FMUL.FTZ R27, R27, R44 ;  /* 0x0000002c1b1b7220 */ /* 0x000fe20000410000 */
[--C-:B------:R-:W-:Y:S02]  /*10220*/  HADD2.F32 R6, -RZ, R9.reuse.H0_H0 ;  /* 0x20000009ff067230 */ /* 0x100fe40000004100 */
[----:B------:R-:W-:Y:S01]  /*10230*/  FFMA.FTZ R2, R5, R4, R2 ;  /* 0x0000000405027223 */ /* 0x000fe20000010002 */
[----:B------:R-:W-:Y:S01]  /*10240*/  FMUL.FTZ R39, R39, R46 ;  /* 0x0000002e27277220 */ /* 0x000fe20000410000 */
[----:B------:R-:W-:-:S02]  /*10250*/  HADD2.F32 R44, -RZ, R9.H1_H1 ;  /* 0x30000009ff2c7230 */ /* 0x000fc40000004100 */
[----:B------:R-:W-:Y:S01]  /*10260*/  FFMA.FTZ R15, R15, R8, R26 ;  /* 0x000000080f0f7223 */ /* 0x000fe2000001001a */
[----:B------:R-:W-:Y:S02]  /*10270*/  HADD2.F32 R40, -RZ, R10.H0_H0 ;  /* 0x2000000aff287230 */ /* 0x000fe40000004100 */
[----:B------:R-:W-:Y:S01]  /*10280*/  FFMA.FTZ R6, R7, R6, R12 ;  /* 0x0000000607067223 */ /* 0x000fe2000001000c */
[----:B------:R-:W-:Y:S02]  /*10290*/  HADD2.F32 R4, -RZ, R42.H0_H0 ;  /* 0x2000002aff047230 */ /* 0x000fe40000004100 */
[----:B------:R-:W-:Y:S02]  /*102a0*/  HADD2.F32 R10, -RZ, R10.H1_H1 ;  /* 0x3000000aff0a7230 */ /* 0x000fe40000004100 */
[--C-:B------:R-:W-:Y:S02]  /*102b0*/  HADD2.F32 R9, -RZ, R11.reuse.H0_H0 ;  /* 0x2000000bff097230 */ /* 0x100fe40000004100 */
[----:B------:R-:W-:Y:S01]  /*102c0*/  FFMA.FTZ R4, R4, R40, R13 ;  /* 0x0000002804047223 */ /* 0x000fe2000001000d */
[----:B------:R-:W-:Y:S01]  /*102d0*/  HADD2.F32 R46, -RZ, R11.H1_H1 ;  /* 0x3000000bff2e7230 */ /* 0x000fe20000004100 */
[----:B------:R-:W-:Y:S01]  /*102e0*/  F2FP.F16.F32.PACK_AB R40, R15, R2 ;  /* 0x000000020f28723e */ /* 0x000fe200000000ff */
[----:B------:R-:W-:-:S02]  /*102f0*/  HADD2.F32 R8, -RZ, R41.H1_H1 ;  /* 0x30000029ff087230 */ /* 0x000fc40000004100 */
        /* <DEDUP_REMOVED lines=10> */
.L_x_5238:
[----:B------:R-:W-:Y:S05]  /*103a0*/  BSYNC.RECONVERGENT B0 ;  /* 0x0000000000007941 */ /* 0x000fea0003800200 */
.L_x_5237:
[----:B-----5:R2:W-:Y:S01]  /*103b0*/  STS.128 [R217+0x1800], R40 ;  /* 0x00180028d9007388 */ /* 0x0205e20000000c00 */
[----:B------:R-:W-:Y:S01]  /*103c0*/  LOP3.LUT R2, R24, 0x40, RZ, 0xfc, !PT ;  /* 0x0000004018027812 */ /* 0x000fe200078efcff */
[----:B------:R-:W-:Y:S03]  /*103d0*/  BSSY.RECONVERGENT B0, `(.L_x_5239) ;  /* 0x0000052000007945 */ /* 0x000fe60003800200 */
[----:B------:R-:W-:-:S13]  /*103e0*/  ISETP.GE.AND P0, PT, R2, R17, PT ;  /* 0x000000110200720c */ /* 0x000fda0003f06270 */
[----:B------:R-:W-:Y:S05]  /*103f0*/  @P0 BRA `(.L_x_5240) ;  /* 0x00000004003c0947 */ /* 0x000fea0003800000 */
[----:B------:R-:W3:Y:S01]  /*10400*/  LDCU.64 UR8, c[0x0][0x4d0] ;  /* 0x00009a00ff0877ac */ /* 0x000ee20008000a00 */
        /* <DEDUP_REMOVED lines=23> */
[----:B------:R-:W-:-:S02]  /*10580*/  HADD2.F32 R37, -RZ, R14.H1_H1 ;  /* 0x3000000eff257230 */ /* 0x000fc40000004100 */
[--C-:B------:R-:W-:Y:S02]  /*10590*/  HADD2.F32 R14, -RZ, R15.reuse.H0_H0 ;  /* 0x2000000fff0e7230 */ /* 0x100fe40000004100 */
[----:B------:R-:W-:Y:S02]  /*105a0*/  HADD2.F32 R39, -RZ, R15.H1_H1 ;  /* 0x3000000fff277230 */ /* 0x000fe40000004100 */
[--C-:B-----5:R-:W-:Y:S02]  /*105b0*/  HADD2.F32 R15, -RZ, R4.reuse.H0_H0 ;  /* 0x20000004ff0f7230 */ /* 0x120fe40000004100 */
[----:B--2---:R-:W-:Y:S02]  /*105c0*/  HADD2.F32 R43, -RZ, R4.H1_H1 ;  /* 0x30000004ff2b7230 */ /* 0x004fe40000004100 */
        /* <DEDUP_REMOVED lines=16> */
[----:B------:R-:W-:Y:S02]  /*106d0*/  HADD2.F32 R5, -RZ, R32.H0_H0 ;  /* 0x20000020ff057230 */ /* 0x000fe40000004100 */
[----:B------:R-:W-:Y:S01]  /*106e0*/  FMUL.FTZ R37, R37, R6 ;  /* 0x0000000625257220 */ /* 0x000fe20000410000 */
[----:B----4-:R-:W-:Y:S02]  /*106f0*/  HADD2.F32 R4, -RZ, R8.H0_H0 ;  /* 0x20000008ff047230 */ /* 0x010fe40000004100 */
        /* <DEDUP_REMOVED lines=31> */
.L_x_5240:
[----:B------:R-:W-:Y:S05]  /*108f0*/  BSYNC.RECONVERGENT B0 ;  /* 0x0000000000007941 */ /* 0x000fea0003800200 */
.L_x_5239:
        /* <DEDUP_REMOVED lines=37> */
[----:B------:R-:W-:Y:S01]  /*10b50*/  @!P0 FADD.FTZ R18, -R18, -RZ ;  /* 0x800000ff12128221 */ /* 0x000fe20000010100 */
        /* <DEDUP_REMOVED lines=12> */
[----:B------:R-:W-:Y:S01]  /*10c20*/  FMUL.FTZ R14, R14, R5 ;  /* 0x000000050e0e7220 */ /* 0x000fe20000410000 */
[----:B------:R-:W-:Y:S01]  /*10c30*/  FMUL.FTZ R17, R17, R6 ;  /* 0x0000000611117220 */ /* 0x000fe20000410000 */
[----:B-----5:R-:W-:Y:S02]  /*10c40*/  HADD2.F32 R4, -RZ, R8.H0_H0 ;  /* 0x20000008ff047230 */ /* 0x020fe40000004100 */
[----:B------:R-:W-:Y:S01]  /*10c50*/  FMUL.FTZ R12, R12, R21 ;  /* 0x000000150c0c7220 */ /* 0x000fe20000410000 */
[--C-:B------:R-:W-:Y:S02]  /*10c60*/  HADD2.F32 R5, -RZ, R28.reuse.H0_H0 ;  /* 0x2000001cff057230 */ /* 0x100fe40000004100 */
[----:B------:R-:W-:Y:S01]  /*10c70*/  FMUL.FTZ R2, R2, R19 ;  /* 0x0000001302027220 */ /* 0x000fe20000410000 */
[----:B------:R-:W-:-:S02]  /*10c80*/  HADD2.F32 R15, -RZ, R28.H1_H1 ;  /* 0x3000001cff0f7230 */ /* 0x000fc40000004100 */
[----:B------:R-:W-:Y:S01]  /*10c90*/  FMUL.FTZ R13, R13, R18 ;  /* 0x000000120d0d7220 */ /* 0x000fe20000410000 */
[----:B------:R-:W-:Y:S02]  /*10ca0*/  HADD2.F32 R7, -RZ, R29.H0_H0 ;  /* 0x2000001dff077230 */ /* 0x000fe40000004100 */
[----:B------:R-:W-:Y:S01]  /*10cb0*/  FFMA.FTZ R0, R5, R4, R0 ;  /* 0x0000000405007223 */ /* 0x000fe20000010000 */
[----:B------:R-:W-:Y:S02]  /*10cc0*/  HADD2.F32 R8, -RZ, R8.H1_H1 ;  /* 0x30000008ff087230 */ /* 0x000fe40000004100 */
[----:B------:R-:W-:Y:S01]  /*10cd0*/  FMUL.FTZ R16, R16, R23 ;  /* 0x0000001710107220 */ /* 0x000fe20000410000 */
[--C-:B------:R-:W-:Y:S02]  /*10ce0*/  HADD2.F32 R6, -RZ, R9.reuse.H0_H0 ;  /* 0x20000009ff067230 */ /* 0x100fe40000004100 */
[----:B------:R-:W-:Y:S02]  /*10cf0*/  HADD2.F32 R22, -RZ, R9.H1_H1 ;  /* 0x30000009ff167230 */ /* 0x000fe40000004100 */
[----:B------:R-:W-:Y:S01]  /*10d00*/  FFMA.FTZ R15, R15, R8, R12 ;  /* 0x000000080f0f7223 */ /* 0x000fe2000001000c */
[----:B------:R-:W-:-:S02]  /*10d10*/  HADD2.F32 R18, -RZ, R10.H0_H0 ;  /* 0x2000000aff127230 */ /* 0x000fc40000004100 */
[----:B------:R-:W-:Y:S01]  /*10d20*/  FFMA.FTZ R2, R7, R6, R2 ;  /* 0x0000000607027223 */ /* 0x000fe20000010002 */
[----:B------:R-:W-:Y:S02]  /*10d30*/  HADD2.F32 R19, -RZ, R10.H1_H1 ;  /* 0x3000000aff137230 */ /* 0x000fe40000004100 */
[--C-:B------:R-:W-:Y:S01]  /*10d40*/  HADD2.F32 R9, -RZ, R11.reuse.H0_H0 ;  /* 0x2000000bff097230 */ /* 0x100fe20000004100 */
[----:B------:R-:W-:Y:S01]  /*10d50*/  F2FP.F16.F32.PACK_AB R28, R15, R0 ;  /* 0x000000000f1c723e */ /* 0x000fe200000000ff */
        /* <DEDUP_REMOVED lines=14> */
.L_x_5242:
[----:B------:R-:W-:Y:S05]  /*10e40*/  BSYNC.RECONVERGENT B0 ;  /* 0x0000000000007941 */ /* 0x000fea0003800200 */
.L_x_5241:
[----:B------:R4:W-:Y:S02]  /*10e50*/  STS.128 [R217+0x5800], R28 ;  /* 0x0058001cd9007388 */ /* 0x0009e40000000c00 */
.L_x_5181:
[----:B------:R-:W-:Y:S05]  /*10e60*/  BSYNC.RECONVERGENT B2 ;  /* 0x0000000000027941 */ /* 0x000fea0003800200 */
.L_x_5177:
[----:B-1-3--:R-:W-:Y:S01]  /*10e70*/  IMAD.IADD R7, R74, 0x1, -R133 ;  /* 0x000000014a077824 */ /* 0x00afe200078e0a85 */
[----:B------:R-:W-:Y:S01]  /*10e80*/  SHF.R.U32.HI R186, RZ, 0x1, R134 ;  /* 0x00000001ffba7819 */ /* 0x000fe20000011686 */
[C---:B------:R-:W-:Y:S01]  /*10e90*/  IMAD.SHL.U32 R148, R134.reuse, 0x8, RZ ;  /* 0x0000000886947824 */ /* 0x040fe200078e00ff */
[----:B------:R-:W1:Y:S01]  /*10ea0*/  LDCU UR4, c[0x0][0x508] ;  /* 0x0000a100ff0477ac */ /* 0x000e620008000800 */
[----:B------:R-:W-:Y:S01]  /*10eb0*/  IMAD.SHL.U32 R184, R134, 0x20, RZ ;  /* 0x0000002086b87824 */ /* 0x000fe200078e00ff */
[-C--:B------:R-:W-:Y:S01]  /*10ec0*/  ISETP.GE.AND P3, PT, R38, R7.reuse, PT ;  /* 0x000000072600720c */ /* 0x080fe20003f66270 */
[----:B------:R-:W-:Y:S01]  /*10ed0*/  IMAD.SHL.U32 R149, R134, 0x40, RZ ;  /* 0x0000004086957824 */ /* 0x000fe200078e00ff */
[-C--:B------:R-:W-:Y:S01]  /*10ee0*/  ISETP.GE.AND P4, PT, R36, R7.reuse, PT ;  /* 0x000000072400720c */ /* 0x080fe20003f86270 */
[----:B------:R-:W-:Y:S01]  /*10ef0*/  IMAD.MOV.U32 R183, RZ, RZ, 0x20 ;  /* 0x00000020ffb77424 */ /* 0x000fe200078e00ff */
[-C--:B------:R-:W-:Y:S01]  /*10f00*/  ISETP.GE.AND P5, PT, R20, R7.reuse, PT ;  /* 0x000000071400720c */ /* 0x080fe20003fa6270 */
[----:B------:R-:W-:Y:S01]  /*10f10*/  IMAD.MOV.U32 R152, RZ, RZ, 0x40 ;  /* 0x00000040ff987424 */ /* 0x000fe200078e00ff */
[----:B------:R-:W-:-:S02]  /*10f20*/  ISETP.GE.AND P6, PT, R124, R7, PT ;  /* 0x000000077c00720c */ /* 0x000fc40003fc6270 */
[----:B------:R-:W-:Y:S02]  /*10f30*/  ISETP.GE.AND P2, PT, R38, R7, PT ;  /* 0x000000072600720c */ /* 0x000fe40003f46270 */
[----:B------:R-:W-:Y:S02]  /*10f40*/  LOP3.LUT R182, R148, 0x38, RZ, 0xc0, !PT ;  /* 0x0000003894b67812 */ /* 0x000fe400078ec0ff */
[----:B------:R-:W-:Y:S01]  /*10f50*/  LOP3.LUT R0, R186, 0x8, RZ, 0xc0, !PT ;  /* 0x00000008ba007812 */ /* 0x000fe200078ec0ff */
[----:B------:R-:W3:Y:S01]  /*10f60*/  @!P3 LDC.64 R2, c[0x0][0x3b8] ;  /* 0x0000ee00ff02bb82 */ /* 0x000ee20000000a00 */
[----:B------:R-:W-:Y:S01]  /*10f70*/  @!P3 IMAD.MOV.U32 R197, RZ, RZ, R195 ;  /* 0x000000ffffc5b224 */ /* 0x000fe200078e00c3 */
[----:B------:R-:W-:Y:S02]  /*10f80*/  LOP3.LUT R184, R184, 0x7c00, RZ, 0xc0, !PT ;  /* 0x00007c00b8b87812 */ /* 0x000fe400078ec0ff */
[----:B--2-4-:R-:W-:Y:S02]  /*10f90*/  @!P5 LEA R12, P1, R73, R196, 0x1 ;  /* 0x000000c4490cd211 */ /* 0x014fe400078208ff */
[----:B------:R-:W-:-:S02]  /*10fa0*/  LOP3.LUT R0, R182, R79, R0, 0x1e, !PT ;  /* 0x0000004fb6007212 */ /* 0x000fc400078e1e00 */
[----:B------:R-:W2:Y:S01]  /*10fb0*/  @!P4 LDC.64 R4, c[0x0][0x3b8] ;  /* 0x0000ee00ff04cb82 */ /* 0x000ea20000000a00 */
[----:B------:R-:W-:Y:S02]  /*10fc0*/  @!P5 LEA.HI.X R13, R73, R195, R72, 0x1, P1 ;  /* 0x000000c3490dd211 */ /* 0x000fe400008f0c48 */
[----:B------:R-:W-:Y:S02]  /*10fd0*/  ISETP.GE.AND P1, PT, R36, R7, PT ;  /* 0x000000072400720c */ /* 0x000fe40003f26270 */
[----:B------:R-:W-:Y:S02]  /*10fe0*/  LOP3.LUT R79, R79, 0x8, R134, 0x78, !PT ;  /* 0x000000084f4f7812 */ /* 0x000fe400078e7886 */
[----:B------:R-:W-:Y:S02]  /*10ff0*/  LOP3.LUT R150, R149, 0x400, RZ, 0xc0, !PT ;  /* 0x0000040095967812 */ /* 0x000fe400078ec0ff */
[----:B------:R-:W-:-:S05]  /*11000*/  LOP3.LUT R79, R79, R182, RZ, 0x3c, !PT ;  /* 0x000000b64f4f7212 */ /* 0x000fca00078e3cff */
[----:B------:R-:W-:Y:S02]  /*11010*/  IMAD R88, R79, 0x2, R150 ;  /* 0x000000024f587824 */ /* 0x000fe400078e0296 */
[----:B---3--:R-:W-:-:S04]  /*11020*/  @!P3 IMAD.WIDE.U32 R8, R2, 0x60, R196 ;  /* 0x000000600208b825 */ /* 0x008fc800078e00c4 */
[----:B------:R-:W-:Y:S02]  /*11030*/  @!P6 IMAD.MOV.U32 R197, RZ, RZ, R195 ;  /* 0x000000ffffc5e224 */ /* 0x000fe400078e00c3 */
[----:B------:R-:W-:Y:S01]  /*11040*/  @!P3 IMAD R3, R3, 0x60, RZ ;  /* 0x000000600303b824 */ /* 0x000fe200078e02ff */
[C---:B--2---:R-:W-:Y:S02]  /*11050*/  @!P4 LEA R10, P0, R4.reuse, R196, 0x6 ;  /* 0x000000c4040ac211 */ /* 0x044fe400078030ff */
[----:B------:R-:W-:Y:S01]  /*11060*/  @!PT LDS RZ, [RZ] ;  /* 0x00000000fffff984 */ /* 0x000fe20000000800 */
[----:B------:R-:W-:Y:S01]  /*11070*/  @!PT LDS RZ, [RZ] ;  /* 0x00000000fffff984 */ /* 0x000fe20000000800 */
[----:B------:R-:W-:Y:S01]  /*11080*/  @!PT LDS RZ, [RZ] ;  /* 0x00000000fffff984 */ /* 0x000fe20000000800 */
[----:B------:R-:W-:Y:S01]  /*11090*/  @!P6 LDGSTS.E.BYPASS.LTC128B.128 [R217+0x6000], desc[UR6][R196.64] ;  /* 0x06000000c4d9efae */ /* 0x000fe2000b981a06 */
[----:B------:R-:W-:Y:S01]  /*110a0*/  @!P3 IMAD.IADD R15, R3, 0x1, R9 ;  /* 0x00000001030fb824 */ /* 0x000fe200078e0209 */
[----:B------:R-:W-:Y:S02]  /*110b0*/  @!P4 LEA.HI.X R11, R4, R195, R5, 0x6, P0 ;  /* 0x000000c3040bc211 */ /* 0x000fe400000f3405 */
[----:B------:R-:W-:Y:S01]  /*110c0*/  @!P6 LDGSTS.E.BYPASS.LTC128B.128 [R217+0x8000], desc[UR6][R196.64+0x80] ;  /* 0x08000080c4d9efae */ /* 0x000fe2000b981a06 */
[----:B------:R-:W-:Y:S01]  /*110d0*/  @!P3 IMAD.MOV.U32 R14, RZ, RZ, R8 ;  /* 0x000000ffff0eb224 */ /* 0x000fe200078e0008 */
[----:B------:R-:W2:Y:S01]  /*110e0*/  @!P1 LDC.64 R2, c[0x0][0x3c0] ;  /* 0x0000f000ff029b82 */ /* 0x000ea20000000a00 */
[----:B------:R-:W-:Y:S01]  /*110f0*/  VIADD R79, R88, UR5 ;  /* 0x00000005584f7c36 */ /* 0x000fe20008000000 */
[----:B------:R-:W-:Y:S04]  /*11100*/  @!P6 LDGSTS.E.BYPASS.LTC128B.128 [R217+0xa000], desc[UR6][R196.64+0x100] ;  /* 0x0a000100c4d9efae */ /* 0x000fe8000b981a06 */
[----:B------:R-:W-:Y:S02]  /*11110*/  @!P5 LDGSTS.E.BYPASS.LTC128B.128 [R217+0x6800], desc[UR6][R12.64] ;  /* 0x068000000cd9dfae */ /* 0x000fe4000b981a06 */
[----:B------:R-:W3:Y:S02]  /*11120*/  @!P2 LDC.64 R4, c[0x0][0x3c0] ;  /* 0x0000f000ff04ab82 */ /* 0x000ee40000000a00 */
[----:B------:R-:W-:Y:S04]  /*11130*/  @!P5 LDGSTS.E.BYPASS.LTC128B.128 [R217+0x8800], desc[UR6][R12.64+0x80] ;  /* 0x088000800cd9dfae */ /* 0x000fe8000b981a06 */
[----:B------:R-:W-:Y:S01]  /*11140*/  @!P5 LDGSTS.E.BYPASS.LTC128B.128 [R217+0xa800], desc[UR6][R12.64+0x100] ;  /* 0x0a8001000cd9dfae */ /* 0x000fe2000b981a06 */
[----:B------:R-:W-:-:S03]  /*11150*/  LOP3.LUT P5, RZ, R134, 0x2, RZ, 0xc0, !PT ;  /* 0x0000000286ff7812 */ /* 0x000fc600078ac0ff */
[----:B------:R-:W-:Y:S01]  /*11160*/  @!P4 LDGSTS.E.BYPASS.LTC128B.128 [R217+0x7000], desc[UR6][R10.64] ;  /* 0x070000000ad9cfae */ /* 0x000fe2000b981a06 */
[----:B------:R-:W-:-:S03]  /*11170*/  SEL R168, R183, 0xffffffe0, !P5 ;  /* 0xffffffe0b7a87807 */ /* 0x000fc60006800000 */
[----:B------:R-:W-:Y:S02]  /*11180*/  @!P4 LDGSTS.E.BYPASS.LTC128B.128 [R217+0x9000], desc[UR6][R10.64+0x80] ;  /* 0x090000800ad9cfae */ /* 0x000fe4000b981a06 */
[----:B------:R-:W-:Y:S02]  /*11190*/  IMAD.IADD R78, R79, 0x1, R168 ;  /* 0x000000014f4e7824 */ /* 0x000fe400078e02a8 */
[----:B------:R2:W-:Y:S04]  /*111a0*/  @!P4 LDGSTS.E.BYPASS.LTC128B.128 [R217+0xb000], desc[UR6][R10.64+0x100] ;  /* 0x0b0001000ad9cfae */ /* 0x0005e8000b981a06 */
[----:B------:R-:W-:Y:S01]  /*111b0*/  @!P3 LDGSTS.E.BYPASS.LTC128B.128 [R217+0x7800], desc[UR6][R14.64] ;  /* 0x078000000ed9bfae */ /* 0x000fe2000b981a06 */
[----:B---3--:R-:W-:-:S03]  /*111c0*/  @!P2 IMAD R5, R5, 0x60, RZ ;  /* 0x000000600505a824 */ /* 0x008fc600078e02ff */
[----:B------:R-:W-:Y:S04]  /*111d0*/  @!P3 LDGSTS.E.BYPASS.LTC128B.128 [R217+0x9800], desc[UR6][R14.64+0x80] ;  /* 0x098000800ed9bfae */ /* 0x000fe8000b981a06 */
[----:B------:R-:W-:Y:S01]  /*111e0*/  @!P3 LDGSTS.E.BYPASS.LTC128B.128 [R217+0xb800], desc[UR6][R14.64+0x100] ;  /* 0x0b8001000ed9bfae */ /* 0x000fe2000b981a06 */
[----:B------:R-:W-:Y:S01]  /*111f0*/  ISETP.GE.AND P3, PT, R20, R7, PT ;  /* 0x000000071400720c */ /* 0x000fe20003f66270 */
[----:B------:R-:W-:Y:S02]  /*11200*/  @!P2 IMAD.WIDE.U32 R6, R4, 0x60, R198 ;  /* 0x000000600406a825 */ /* 0x000fe400078e00c6 */
[----:B------:R-:W0:Y:S02]  /*11210*/  LDGDEPBAR ;  /* 0x00000000000079af */ /* 0x000e240000000000 */
[----:B------:R-:W-:-:S08]  /*11220*/  @!P2 IMAD.IADD R7, R5, 0x1, R7 ;  /* 0x000000010507a824 */ /* 0x000fd000078e0207 */
[----:B------:R-:W-:-:S04]  /*11230*/  @!P3 LEA R8, P0, R81, R198, 0x1 ;  /* 0x000000c65108b211 */ /* 0x000fc800078008ff */
[----:B------:R-:W-:Y:S02]  /*11240*/  @!P3 LEA.HI.X R9, R81, R199, R82, 0x1, P0 ;  /* 0x000000c75109b211 */ /* 0x000fe400000f0c52 */
[----:B--2---:R-:W-:-:S04]  /*11250*/  @!P1 LEA R10, P0, R2, R198, 0x6 ;  /* 0x000000c6020a9211 */ /* 0x004fc800078030ff */
[----:B------:R-:W-:Y:S02]  /*11260*/  @!P1 LEA.HI.X R11, R2, R199, R3, 0x6, P0 ;  /* 0x000000c7020b9211 */ /* 0x000fe400000f3403 */
[----:B------:R-:W-:Y:S01]  /*11270*/  ISETP.GT.AND P0, PT, R75, R194, PT ;  /* 0x000000c24b00720c */ /* 0x000fe20003f04270 */
        /* <DEDUP_REMOVED lines=29> */
[----:B--2---:R-:W-:-:S03]  /*11450*/  LOP3.LUT R9, R184, 0x200, R149, 0xf8, !PT ;  /* 0x00000200b8097812 */ /* 0x004fc600078ef895 */
[----:B------:R-:W-:Y:S02]  /*11460*/  @P2 STS.128 [R217+0xd800], RZ ;  /* 0x00d800ffd9002388 */ /* 0x000fe40000000c00 */
[----:B------:R-:W-:Y:S02]  /*11470*/  IMAD.IADD R9, R0, 0x1, R9 ;  /* 0x0000000100097824 */ /* 0x000fe400078e0209 */
[----:B------:R-:W-:Y:S03]  /*11480*/  @P2 STS.128 [R217+0xf800], RZ ;  /* 0x00f800ffd9002388 */ /* 0x000fe60000000c00 */
[----:B------:R-:W-:Y:S01]  /*11490*/  LEA R89, R9, UR5, 0x1 ;  /* 0x0000000509597c11 */ /* 0x000fe2000f8e08ff */
[----:B------:R-:W-:Y:S04]  /*114a0*/  @P2 STS.128 [R217+0x11800], RZ ;  /* 0x011800ffd9002388 */ /* 0x000fe80000000c00 */
[----:B------:R-:W-:Y:S01]  /*114b0*/  @!PT LDS RZ, [RZ] ;  /* 0x00000000fffff984 */ /* 0x000fe20000000800 */
[----:B------:R-:W-:Y:S01]  /*114c0*/  @!PT LDS RZ, [RZ] ;  /* 0x00000000fffff984 */ /* 0x000fe20000000800 */
[----:B------:R-:W-:Y:S01]  /*114d0*/  @!PT LDS RZ, [RZ] ;  /* 0x00000000fffff984 */ /* 0x000fe20000000800 */
[----:B------:R-:W-:Y:S01]  /*114e0*/  @!P2 LDGSTS.E.BYPASS.LTC128B.128 [R217+0xd800], desc[UR6][R6.64] ;  /* 0x0d80000006d9afae */ /* 0x000fe2000b981a06 */
[----:B------:R-:W-:-:S03]  /*114f0*/  IMAD.IADD R84, R89, 0x1, R168 ;  /* 0x0000000159547824 */ /* 0x000fc600078e02a8 */
        /* <DEDUP_REMOVED lines=12> */
[----:B------:R-:W1:Y:S04]  /*115c0*/  LDSM.16.M88.4 R16, [R88+UR5+0x7800] ;  /* 0x007800055810783b */ /* 0x000e680008000200 */
[----:B------:R-:W-:Y:S04]  /*115d0*/  LDSM.16.M88.4 R12, [R84] ;  /* 0x00000000540c783b */ /* 0x000fe80000000200 */
[----:B--2---:R-:W2:Y:S04]  /*115e0*/  LDSM.16.M88.4 R4, [R78+0x6000] ;  /* 0x006000004e04783b */ /* 0x004ea80000000200 */
[----:B------:R-:W2:Y:S04]  /*115f0*/  LDSM.16.M88.4 R8, [R78+0x6800] ;  /* 0x006800004e08783b */ /* 0x000ea80000000200 */
[----:B------:R-:W2:Y:S04]  /*11600*/  LDSM.16.M88.4 R56, [R78+0x7000] ;  /* 0x007000004e38783b */ /* 0x000ea80000000200 */
[----:B------:R-:W2:Y:S04]  /*11610*/  LDSM.16.M88.4 R52, [R78+0x7800] ;  /* 0x007800004e34783b */ /* 0x000ea80000000200 */
[----:B------:R-:W-:Y:S01]  /*11620*/  LDSM.16.M88.4 R20, [R79+0x6000] ;  /* 0x006000004f14783b */ /* 0x000fe20000000200 */
[C---:B---3--:R-:W-:Y:S03]  /*11630*/  HMMA.16816.F32 R48, R80.reuse, R44, RZ ;  /* 0x0000002c5030723c */ /* 0x048fe600000018ff */
[----:B------:R-:W-:Y:S04]  /*11640*/  LDSM.16.M88.4 R68, [R79+0x7800] ;  /* 0x007800004f44783b */ /* 0x000fe80000000200 */
[----:B------:R-:W-:Y:S01]  /*11650*/  LDSM.16.M88.4 R60, [R2+0x7000] ;  /* 0x00700000023c783b */ /* 0x000fe20000000200 */
[C---:B----4-:R-:W-:Y:S03]  /*11660*/  HMMA.16816.F32 R40, R80.reuse, R36, RZ ;  /* 0x000000245028723c */ /* 0x050fe600000018ff */
[----:B------:R-:W-:Y:S04]  /*11670*/  LDSM.16.M88.4 R64, [R2+0x6800] ;  /* 0x006800000240783b */ /* 0x000fe80000000200 */
[----:B------:R-:W0:Y:S01]  /*11680*/  LDGDEPBAR ;  /* 0x00000000000079af */ /* 0x000e220000000000 */
[C---:B------:R-:W-:Y:S08]  /*11690*/  HMMA.16816.F32 R44, R80.reuse, R46, RZ ;  /* 0x0000002e502c723c */ /* 0x040ff000000018ff */
[C---:B------:R-:W-:Y:S08]  /*116a0*/  HMMA.16816.F32 R36, R80.reuse, R38, RZ ;  /* 0x000000265024723c */ /* 0x040ff000000018ff */
[C---:B-----5:R-:W-:Y:S08]  /*116b0*/  HMMA.16816.F32 R32, R80.reuse, R28, RZ ;  /* 0x0000001c5020723c */ /* 0x060ff000000018ff */
[C---:B------:R-:W-:Y:S08]  /*116c0*/  HMMA.16816.F32 R28, R80.reuse, R30, RZ ;  /* 0x0000001e501c723c */ /* 0x040ff000000018ff */
[C---:B-1----:R-:W-:Y:S08]  /*116d0*/  HMMA.16816.F32 R24, R80.reuse, R16, RZ ;  /* 0x000000105018723c */ /* 0x042ff000000018ff */
[----:B------:R-:W-:Y:S01]  /*116e0*/  HMMA.16816.F32 R80, R80, R18, RZ ;  /* 0x000000125050723c */ /* 0x000fe200000018ff */
[----:B------:R-:W-:Y:S07]  /*116f0*/  LDSM.16.M88.4 R16, [R79+0x6800] ;  /* 0x006800004f10783b */ /* 0x000fee0000000200 */
[C---:B--2---:R-:W-:Y:S08]  /*11700*/  HMMA.16816.F32 R48, R12.reuse, R4, R48 ;  /* 0x000000040c30723c */ /* 0x044ff00000001830 */
[C---:B------:R-:W-:Y:S01]  /*11710*/  HMMA.16816.F32 R44, R12.reuse, R6, R44 ;  /* 0x000000060c2c723c */ /* 0x040fe2000000182c */
[----:B------:R-:W1:Y:S07]  /*11720*/  LDSM.16.M88.4 R4, [R93] ;  /* 0x000000005d04783b */ /* 0x000e6e0000000200 */
[C---:B------:R-:W-:Y:S08]  /*11730*/  HMMA.16816.F32 R40, R12.reuse, R8, R40 ;  /* 0x000000080c28723c */ /* 0x040ff00000001828 */
[C---:B------:R-:W-:Y:S01]  /*11740*/  HMMA.16816.F32 R36, R12.reuse, R10, R36 ;  /* 0x0000000a0c24723c */ /* 0x040fe20000001824 */
[----:B------:R-:W2:Y:S07]  /*11750*/  LDSM.16.M88.4 R8, [R79+0x7000] ;  /* 0x007000004f08783b */ /* 0x000eae0000000200 */
[C---:B------:R-:W-:Y:S08]  /*11760*/  HMMA.16816.F32 R32, R12.reuse, R56, R32 ;  /* 0x000000380c20723c */ /* 0x040ff00000001820 */
[C---:B------:R-:W-:Y:S01]  /*11770*/  HMMA.16816.F32 R28, R12.reuse, R58, R28 ;  /* 0x0000003a0c1c723c */ /* 0x040fe2000000181c */
[----:B------:R-:W-:Y:S07]  /*11780*/  LDSM.16.M88.4 R56, [R88+UR5+0x8800] ;  /* 0x008800055838783b */ /* 0x000fee0008000200 */
[C---:B------:R-:W-:Y:S08]  /*11790*/  HMMA.16816.F32 R24, R12.reuse, R52, R24 ;  /* 0x000000340c18723c */ /* 0x040ff00000001818 */
[----:B------:R-:W-:Y:S01]  /*117a0*/  HMMA.16816.F32 R80, R12, R54, R80 ;  /* 0x000000360c50723c */ /* 0x000fe20000001850 */
[----:B------:R-:W-:Y:S04]  /*117b0*/  LDSM.16.M88.4 R12, [R3] ;  /* 0x00000000030c783b */ /* 0x000fe80000000200 */
[----:B------:R-:W3:Y:S03]  /*117c0*/  LDSM.16.M88.4 R52, [R2+0x6000] ;  /* 0x006000000234783b */ /* 0x000ee60000000200 */
        /* <DEDUP_REMOVED lines=8> */
[----:B------:R-:W2:Y:S07]  /*11850*/  LDSM.16.M88.4 R8, [R88+UR5+0x8000] ;  /* 0x008000055808783b */ /* 0x000eae0008000200 */
[C---:B------:R-:W-:Y:S08]  /*11860*/  HMMA.16816.F32 R24, R4.reuse, R68, R24 ;  /* 0x000000440418723c */ /* 0x040ff00000001818 */
[----:B------:R-:W-:Y:S01]  /*11870*/  HMMA.16816.F32 R80, R4, R70, R80 ;  /* 0x000000460450723c */ /* 0x000fe20000001850 */
[----:B------:R-:W4:Y:S04]  /*11880*/  LDSM.16.M88.4 R4, [R88+UR5+0x9000] ;  /* 0x009000055804783b */ /* 0x000f280008000200 */
[----:B------:R-:W-:Y:S03]  /*11890*/  LDSM.16.M88.4 R68, [R78+0x9800] ;  /* 0x009800004e44783b */ /* 0x000fe60000000200 */
[C---:B---3--:R-:W-:Y:S08]  /*118a0*/  HMMA.16816.F32 R48, R12.reuse, R52, R48 ;  /* 0x000000340c30723c */ /* 0x048ff00000001830 */
[C---:B------:R-:W-:Y:S01]  /*118b0*/  HMMA.16816.F32 R44, R12.reuse, R54, R44 ;  /* 0x000000360c2c723c */ /* 0x040fe2000000182c */
[----:B------:R-:W3:Y:S07]  /*118c0*/  LDSM.16.M88.4 R52, [R88+UR5+0x9800] ;  /* 0x009800055834783b */ /* 0x000eee0008000200 */
[C---:B------:R-:W-:Y:S08]  /*118d0*/  HMMA.16816.F32 R32, R12.reuse, R60, R32 ;  /* 0x0000003c0c20723c */ /* 0x040ff00000001820 */
[C---:B------:R-:W-:Y:S01]  /*118e0*/  HMMA.16816.F32 R28, R12.reuse, R62, R28 ;  /* 0x0000003e0c1c723c */ /* 0x040fe2000000181c */
[----:B------:R-:W-:Y:S07]  /*118f0*/  LDSM.16.M88.4 R60, [R3+0x2000] ;  /* 0x00200000033c783b */ /* 0x000fee0000000200 */
[C---:B-1----:R-:W-:Y:S08]  /*11900*/  HMMA.16816.F32 R24, R12.reuse, R20, R24 ;  /* 0x000000140c18723c */ /* 0x042ff00000001818 */
[----:B------:R-:W-:Y:S01]  /*11910*/  HMMA.16816.F32 R80, R12, R22, R80 ;  /* 0x000000160c50723c */ /* 0x000fe20000001850 */
[----:B------:R-:W-:Y:S07]  /*11920*/  LDSM.16.M88.4 R20, [R78+0x8000] ;  /* 0x008000004e14783b */ /* 0x000fee0000000200 */
[C---:B--2---:R-:W-:Y:S08]  /*11930*/  HMMA.16816.F32 R48, R16.reuse, R8, R48 ;  /* 0x000000081030723c */ /* 0x044ff00000001830 */
[C---:B------:R-:W-:Y:S01]  /*11940*/  HMMA.16816.F32 R44, R16.reuse, R10, R44 ;  /* 0x0000000a102c723c */ /* 0x040fe2000000182c */
[----:B------:R-:W1:Y:S04]  /*11950*/  LDSM.16.M88.4 R8, [R84+0x2000] ;  /* 0x002000005408783b */ /* 0x000e680000000200 */
[----:B------:R-:W-:Y:S03]  /*11960*/  LDSM.16.M88.4 R84, [R84+0x4000] ;  /* 0x004000005454783b */ /* 0x000fe60000000200 */
[C---:B----4-:R-:W-:Y:S08]  /*11970*/  HMMA.16816.F32 R32, R16.reuse, R4, R32 ;  /* 0x000000041020723c */ /* 0x050ff00000001820 */
[----:B------:R-:W-:Y:S01]  /*11980*/  HMMA.16816.F32 R28, R16, R6, R28 ;  /* 0x00000006101c723c */ /* 0x000fe2000000181c */
[----:B------:R-:W2:Y:S07]  /*11990*/  LDSM.16.M88.4 R4, [R78+0x9000] ;  /* 0x009000004e04783b */ /* 0x000eae0000000200 */
[C---:B------:R-:W-:Y:S08]  /*119a0*/  HMMA.16816.F32 R40, R12.reuse, R64, R40 ;  /* 0x000000400c28723c */ /* 0x040ff00000001828 */
[----:B------:R-:W-:Y:S01]  /*119b0*/  HMMA.16816.F32 R36, R12, R66, R36 ;  /* 0x000000420c24723c */ /* 0x000fe20000001824 */
[----:B------:R-:W4:Y:S04]  /*119c0*/  LDSM.16.M88.4 R12, [R78+0x8800] ;  /* 0x008800004e0c783b */ /* 0x000f280000000200 */
[----:B------:R-:W-:Y:S03]  /*119d0*/  LDSM.16.M88.4 R64, [R79+0x8000] ;  /* 0x008000004f40783b */ /* 0x000fe60000000200 */
[C---:B---3--:R-:W-:Y:S08]  /*119e0*/  HMMA.16816.F32 R24, R16.reuse, R52, R24 ;  /* 0x000000341018723c */ /* 0x048ff00000001818 */
[C---:B------:R-:W-:Y:S08]  /*119f0*/  HMMA.16816.F32 R40, R16.reuse, R56, R40 ;  /* 0x000000381028723c */ /* 0x040ff00000001828 */
[C---:B------:R-:W-:Y:S01]  /*11a00*/  HMMA.16816.F32 R36, R16.reuse, R58, R36 ;  /* 0x0000003a1024723c */ /* 0x040fe20000001824 */
[----:B------:R-:W-:Y:S07]  /*11a10*/  LDSM.16.M88.4 R56, [R79+0x8800] ;  /* 0x008800004f38783b */ /* 0x000fee0000000200 */
[----:B------:R-:W-:Y:S01]  /*11a20*/  HMMA.16816.F32 R80, R16, R54, R80 ;  /* 0x000000361050723c */ /* 0x000fe20000001850 */
[----:B------:R-:W3:Y:S04]  /*11a30*/  LDSM.16.M88.4 R16, [R93+0x2000] ;  /* 0x002000005d10783b */ /* 0x000ee80000000200 */
[----:B------:R-:W5:Y:S03]  /*11a40*/  LDSM.16.M88.4 R52, [R79+0x9000] ;  /* 0x009000004f34783b */ /* 0x000f660000000200 */
[C---:B-1----:R-:W-:Y:S08]  /*11a50*/  HMMA.16816.F32 R48, R8.reuse, R20, R48 ;  /* 0x000000140830723c */ /* 0x042ff00000001830 */
[C---:B------:R-:W-:Y:S01]  /*11a60*/  HMMA.16816.F32 R44, R8.reuse, R22, R44 ;  /* 0x00000016082c723c */ /* 0x040fe2000000182c */
[----:B------:R-:W1:Y:S07]  /*11a70*/  LDSM.16.M88.4 R20, [R79+0x9800] ;  /* 0x009800004f14783b */ /* 0x000e6e0000000200 */
        /* <DEDUP_REMOVED lines=8> */
[----:B------:R-:W4:Y:S04]  /*11b00*/  LDSM.16.M88.4 R8, [R2+0x9000] ;  /* 0x009000000208783b */ /* 0x000f280000000200 */
[----:B------:R-:W-:Y:S03]  /*11b10*/  LDSM.16.M88.4 R68, [R93+0x4000] ;  /* 0x004000005d44783b */ /* 0x000fe60000000200 */
[C---:B---3--:R-:W-:Y:S08]  /*11b20*/  HMMA.16816.F32 R48, R16.reuse, R64, R48 ;  /* 0x000000401030723c */ /* 0x048ff00000001830 */
[C---:B------:R-:W-:Y:S01]  /*11b30*/  HMMA.16816.F32 R44, R16.reuse, R66, R44 ;  /* 0x00000042102c723c */ /* 0x040fe2000000182c */
[----:B------:R-:W3:Y:S07]  /*11b40*/  LDSM.16.M88.4 R64, [R2+0x9800] ;  /* 0x009800000240783b */ /* 0x000eee0000000200 */
[C---:B------:R-:W-:Y:S08]  /*11b50*/  HMMA.16816.F32 R40, R16.reuse, R56, R40 ;  /* 0x000000381028723c */ /* 0x040ff00000001828 */
[C---:B------:R-:W-:Y:S01]  /*11b60*/  HMMA.16816.F32 R36, R16.reuse, R58, R36 ;  /* 0x0000003a1024723c */ /* 0x040fe20000001824 */
[----:B------:R-:W-:Y:S07]  /*11b70*/  LDSM.16.M88.4 R56, [R88+UR5+0xa000] ;  /* 0x00a000055838783b */ /* 0x000fee0008000200 */
[C---:B-----5:R-:W-:Y:S08]  /*11b80*/  HMMA.16816.F32 R32, R16.reuse, R52, R32 ;  /* 0x000000341020723c */ /* 0x060ff00000001820 */
[C---:B------:R-:W-:Y:S01]  /*11b90*/  HMMA.16816.F32 R28, R16.reuse, R54, R28 ;  /* 0x00000036101c723c */ /* 0x040fe2000000181c */
[----:B------:R-:W-:Y:S07]  /*11ba0*/  LDSM.16.M88.4 R52, [R88+UR5+0xb000] ;  /* 0x00b000055834783b */ /* 0x000fee0008000200 */
[C---:B-1----:R-:W-:Y:S08]  /*11bb0*/  HMMA.16816.F32 R24, R16.reuse, R20, R24 ;  /* 0x000000141018723c */ /* 0x042ff00000001818 */
[----:B------:R-:W-:Y:S01]  /*11bc0*/  HMMA.16816.F32 R80, R16, R22, R80 ;  /* 0x000000161050723c */ /* 0x000fe20000001850 */
[----:B------:R-:W-:Y:S04]  /*11bd0*/  LDSM.16.M88.4 R16, [R89+0x4000] ;  /* 0x004000005910783b */ /* 0x000fe80000000200 */
[----:B------:R-:W-:Y:S03]  /*11be0*/  LDSM.16.M88.4 R20, [R88+UR5+0xb800] ;  /* 0x00b800055814783b */ /* 0x000fe60008000200 */
[C---:B--2---:R-:W-:Y:S08]  /*11bf0*/  HMMA.16816.F32 R48, R60.reuse, R4, R48 ;  /* 0x000000043c30723c */ /* 0x044ff00000001830 */
[C---:B------:R-:W-:Y:S01]  /*11c00*/  HMMA.16816.F32 R44, R60.reuse, R6, R44 ;  /* 0x000000063c2c723c */ /* 0x040fe2000000182c */
[----:B------:R-:W1:Y:S04]  /*11c10*/  LDSM.16.M88.4 R4, [R88+UR5+0xa800] ;  /* 0x00a800055804783b */ /* 0x000e680008000200 */
[----:B------:R-:W-:Y:S03]  /*11c20*/  LDSM.16.M88.4 R88, [R78+0xb800] ;  /* 0x00b800004e58783b */ /* 0x000fe60000000200 */
[C---:B----4-:R-:W-:Y:S08]  /*11c30*/  HMMA.16816.F32 R40, R60.reuse, R12, R40 ;  /* 0x0000000c3c28723c */ /* 0x050ff00000001828 */
[C---:B------:R-:W-:Y:S01]  /*11c40*/  HMMA.16816.F32 R36, R60.reuse, R14, R36 ;  /* 0x0000000e3c24723c */ /* 0x040fe20000001824 */
[----:B------:R-:W2:Y:S07]  /*11c50*/  LDSM.16.M88.4 R12, [R78+0xa000] ;  /* 0x00a000004e0c783b */ /* 0x000eae0000000200 */
[C---:B------:R-:W-:Y:S08]  /*11c60*/  HMMA.16816.F32 R32, R60.reuse, R8, R32 ;  /* 0x000000083c20723c */ /* 0x040ff00000001820 */
[C---:B------:R-:W-:Y:S01]  /*11c70*/  HMMA.16816.F32 R28, R60.reuse, R10, R28 ;  /* 0x0000000a3c1c723c */ /* 0x040fe2000000181c */
[----:B------:R-:W4:Y:S07]  /*11c80*/  LDSM.16.M88.4 R8, [R78+0xa800] ;  /* 0x00a800004e08783b */ /* 0x000f2e0000000200 */
[----:B---3--:R-:W-:Y:S08]  /*11c90*/  HMMA.16816.F32 R24, R60, R64, R24 ;  /* 0x000000403c18723c */ /* 0x008ff00000001818 */
[C---:B-1----:R-:W-:Y:S08]  /*11ca0*/  HMMA.16816.F32 R40, R16.reuse, R4, R40 ;  /* 0x000000041028723c */ /* 0x042ff00000001828 */
[----:B------:R-:W-:Y:S01]  /*11cb0*/  HMMA.16816.F32 R36, R16, R6, R36 ;  /* 0x000000061024723c */ /* 0x000fe20000001824 */
[----:B------:R-:W1:Y:S07]  /*11cc0*/  LDSM.16.M88.4 R4, [R78+0xb000] ;  /* 0x00b000004e04783b */ /* 0x000e6e0000000200 */
[----:B------:R-:W-:Y:S01]  /*11cd0*/  HMMA.16816.F32 R80, R60, R66, R80 ;  /* 0x000000423c50723c */ /* 0x000fe20000001850 */
[----:B------:R-:W3:Y:S04]  /*11ce0*/  LDSM.16.M88.4 R64, [R79+0xa000] ;  /* 0x00a000004f40783b */ /* 0x000ee80000000200 */
[----:B------:R-:W5:Y:S03]  /*11cf0*/  LDSM.16.M88.4 R60, [R79+0xa800] ;  /* 0x00a800004f3c783b */ /* 0x000f660000000200 */
[C---:B------:R-:W-:Y:S08]  /*11d00*/  HMMA.16816.F32 R48, R16.reuse, R56, R48 ;  /* 0x000000381030723c */ /* 0x040ff00000001830 */
[C---:B------:R-:W-:Y:S01]  /*11d10*/  HMMA.16816.F32 R44, R16.reuse, R58, R44 ;  /* 0x0000003a102c723c */ /* 0x040fe2000000182c */
[----:B------:R-:W5:Y:S07]  /*11d20*/  LDSM.16.M88.4 R56, [R79+0xb000] ;  /* 0x00b000004f38783b */ /* 0x000f6e0000000200 */
[C---:B------:R-:W-:Y:S08]  /*11d30*/  HMMA.16816.F32 R32, R16.reuse, R52, R32 ;  /* 0x000000341020723c */ /* 0x040ff00000001820 */
[C---:B------:R-:W-:Y:S01]  /*11d40*/  HMMA.16816.F32 R28, R16.reuse, R54, R28 ;  /* 0x00000036101c723c */ /* 0x040fe2000000181c */
[----:B------:R-:W5:Y:S07]  /*11d50*/  LDSM.16.M88.4 R52, [R79+0xb800] ;  /* 0x00b800004f34783b */ /* 0x000f6e0000000200 */
[C---:B------:R-:W-:Y:S08]  /*11d60*/  HMMA.16816.F32 R24, R16.reuse, R20, R24 ;  /* 0x000000141018723c */ /* 0x040ff00000001818 */
[----:B------:R-:W-:Y:S01]  /*11d70*/  HMMA.16816.F32 R80, R16, R22, R80 ;  /* 0x000000161050723c */ /* 0x000fe20000001850 */
[----:B------:R1:W-:Y:S04]  /*11d80*/  LDSM.16.M88.4 R20, [R3+0x4000] ;  /* 0x004000000314783b */ /* 0x0003e80000000200 */
[----:B------:R-:W5:Y:S03]  /*11d90*/  LDSM.16.M88.4 R16, [R2+0xa000] ;  /* 0x00a000000210783b */ /* 0x000f660000000200 */
[C---:B--2---:R-:W-:Y:S08]  /*11da0*/  HMMA.16816.F32 R48, R84.reuse, R12, R48 ;  /* 0x0000000c5430723c */ /* 0x044ff00000001830 */
[C---:B------:R-:W-:Y:S01]  /*11db0*/  HMMA.16816.F32 R44, R84.reuse, R14, R44 ;  /* 0x0000000e542c723c */ /* 0x040fe2000000182c */
[----:B------:R-:W2:Y:S07]  /*11dc0*/  LDSM.16.M88.4 R12, [R2+0xa800] ;  /* 0x00a80000020c783b */ /* 0x000eae0000000200 */
[----:B----4-:R-:W-:Y:S01]  /*11dd0*/  HMMA.16816.F32 R40, R84, R8, R40 ;  /* 0x000000085428723c */ /* 0x010fe20000001828 */
[----:B-1----:R-:W-:-:S04]  /*11de0*/  SHF.R.U32.HI R3, RZ, 0x2, R134 ;  /* 0x00000002ff037819 */ /* 0x002fc80000011686 */
[----:B------:R-:W-:-:S03]  /*11df0*/  LOP3.LUT R3, R3, 0x7, RZ, 0xc0, !PT ;  /* 0x0000000703037812 */ /* 0x000fc600078ec0ff */
[C---:B------:R-:W-:Y:S01]  /*11e00*/  HMMA.16816.F32 R36, R84.reuse, R10, R36 ;  /* 0x0000000a5424723c */ /* 0x040fe20000001824 */
[----:B------:R-:W1:Y:S07]  /*11e10*/  LDSM.16.M88.4 R8, [R2+0xb000] ;  /* 0x00b000000208783b */ /* 0x000e6e0000000200 */
[C---:B------:R-:W-:Y:S08]  /*11e20*/  HMMA.16816.F32 R32, R84.reuse, R4, R32 ;  /* 0x000000045420723c */ /* 0x040ff00000001820 */
[----:B------:R-:W-:Y:S01]  /*11e30*/  HMMA.16816.F32 R28, R84, R6, R28 ;  /* 0x00000006541c723c */ /* 0x000fe2000000181c */
[----:B------:R4:W1:Y:S01]  /*11e40*/  LDSM.16.M88.4 R4, [R2+0xb800] ;  /* 0x00b800000204783b */ /* 0x0008620000000200 */
[----:B------:R-:W-:-:S06]  /*11e50*/  DEPBAR.LE SB0, 0x0 ;  /* 0x000080000000791a */ /* 0x000fcc0000000000 */
[C---:B------:R-:W-:Y:S08]  /*11e60*/  HMMA.16816.F32 R24, R84.reuse, R88, R24 ;  /* 0x000000585418723c */ /* 0x040ff00000001818 */
[----:B------:R-:W-:Y:S08]  /*11e70*/  HMMA.16816.F32 R80, R84, R90, R80 ;  /* 0x0000005a5450723c */ /* 0x000ff00000001850 */
[----:B---3--:R-:W-:Y:S01]  /*11e80*/  HMMA.16816.F32 R48, R68, R64, R48 ;  /* 0x000000404430723c */ /* 0x008fe20000001830 */
[----:B----4-:R-:W-:-:S04]  /*11e90*/  LOP3.LUT R2, R186, 0x1f0, RZ, 0xc0, !PT ;  /* 0x000001f0ba027812 */ /* 0x010fc800078ec0ff */
[----:B------:R-:W-:Y:S02]  /*11ea0*/  IADD3 R2, PT, PT, R3, R2, R76 ;  /* 0x0000000203027210 */ /* 0x000fe40007ffe04c */
[----:B------:R-:W-:Y:S01]  /*11eb0*/  IADD3 R3, PT, PT, R74, UR4, -R201 ;  /* 0x000000044a037c10 */ /* 0x000fe2000fffe8c9 */
[----:B------:R-:W-:Y:S01]  /*11ec0*/  HMMA.16816.F32 R44, R68, R66, R44 ;  /* 0x00000042442c723c */ /* 0x000fe2000000182c */
[----:B------:R-:W-:-:S03]  /*11ed0*/  IADD3 R206, PT, PT, R2, R74, -R77 ;  /* 0x0000004a02ce7210 */ /* 0x000fc60007ffe84d */
[----:B------:R-:W-:-:S04]  /*11ee0*/  IMAD.IADD R3, R2, 0x1, R3 ;  /* 0x0000000102037824 */ /* 0x000fc800078e0203 */
[----:B-----5:R-:W-:Y:S01]  /*11ef0*/  HMMA.16816.F32 R40, R68, R60, R40 ;  /* 0x0000003c4428723c */ /* 0x020fe20000001828 */
[C-C-:B------:R-:W-:Y:S02]  /*11f00*/  VIADDMNMX R205, R3.reuse, 0x1, R74.reuse, PT ;  /* 0x0000000103cd7846 */ /* 0x140fe4000380014a */
[----:B------:R-:W-:-:S05]  /*11f10*/  VIADDMNMX R204, R3, 0x9, R74, PT ;  /* 0x0000000903cc7846 */ /* 0x000fca000380014a */
        /* <DEDUP_REMOVED lines=27> */
.L_x_5244:
        /* <DEDUP_REMOVED lines=60> */
.L_x_5245:
        /* <DEDUP_REMOVED lines=26> */
.L_x_5243:
        /* <DEDUP_REMOVED lines=40> */
[----:B------:R-:W-:-:S02]  /*128b0*/  FSEL R7, R45, -INF , !P3 ;  /* 0xff8000002d077808 */ /* 0x000fc40005800000 */
[C---:B------:R-:W-:Y:S02]  /*128c0*/  ISETP.GT.AND P3, PT, R206.reuse, R19, PT ;  /* 0x00000013ce00720c */ /* 0x040fe40003f64270 */
[----:B------:R-:W-:Y:S02]  /*128d0*/  FSEL R7, R7, -INF , !P0 ;  /* 0xff80000007077808 */ /* 0x000fe40004000000 */
[----:B------:R-:W-:Y:S02]  /*128e0*/  ISETP.GT.AND P0, PT, R206, R5, PT ;  /* 0x00000005ce00720c */ /* 0x000fe40003f04270 */
[----:B------:R-:W-:Y:S02]  /*128f0*/  FSEL R17, R40, -INF , !P3 ;  /* 0xff80000028117808 */ /* 0x000fe40005800000 */
[----:B------:R-:W-:Y:S02]  /*12900*/  ISETP.GE.AND P3, PT, R5, R205, PT ;  /* 0x000000cd0500720c */ /* 0x000fe40003f66270 */
[----:B------:R-:W-:Y:S01]  /*12910*/  FSEL R15, R41, -INF , !P0 ;  /* 0xff800000290f7808 */ /* 0x000fe20004000000 */
[----:B------:R-:W-:Y:S01]  /*12920*/  VIADD R41, R65, 0x30 ;  /* 0x0000003041297836 */ /* 0x000fe20000000000 */
[----:B------:R-:W-:-:S02]  /*12930*/  ISETP.GT.AND P0, PT, R206, R23, PT ;  /* 0x00000017ce00720c */ /* 0x000fc40003f04270 */
[----:B------:R-:W-:Y:S02]  /*12940*/  FSEL R15, R15, -INF , !P3 ;  /* 0xff8000000f0f7808 */ /* 0x000fe40005800000 */
[----:B------:R-:W-:Y:S02]  /*12950*/  ISETP.GT.AND P3, PT, R206, R21, PT ;  /* 0x00000015ce00720c */ /* 0x000fe40003f64270 */
[----:B------:R-:W-:Y:S02]  /*12960*/  FSEL R11, R36, -INF , !P0 ;  /* 0xff800000240b7808 */ /* 0x000fe40004000000 */
[----:B------:R-:W-:Y:S02]  /*12970*/  ISETP.GE.AND P0, PT, R21, R205, PT ;  /* 0x000000cd1500720c */ /* 0x000fe40003f06270 */
[----:B------:R-:W-:Y:S01]  /*12980*/  FSEL R9, R37, -INF , !P3 ;  /* 0xff80000025097808 */ /* 0x000fe20005800000 */
[----:B------:R-:W-:Y:S01]  /*12990*/  VIADD R37, R65, 0x31 ;  /* 0x0000003141257836 */ /* 0x000fe20000000000 */
[----:B------:R-:W-:-:S02]  /*129a0*/  FSEL R53, R48, -INF , !P6 ;  /* 0xff80000030357808 */ /* 0x000fc40007000000 */
[----:B------:R-:W-:Y:S02]  /*129b0*/  ISETP.GE.AND P6, PT, R63, R205, PT ;  /* 0x000000cd3f00720c */ /* 0x000fe40003fc6270 */
[C---:B------:R-:W-:Y:S02]  /*129c0*/  ISETP.GT.AND P3, PT, R206.reuse, R13, PT ;  /* 0x0000000dce00720c */ /* 0x040fe40003f64270 */
[----:B------:R-:W-:Y:S02]  /*129d0*/  FSEL R9, R9, -INF , !P0 ;  /* 0xff80000009097808 */ /* 0x000fe40004000000 */
[----:B------:R-:W-:Y:S02]  /*129e0*/  ISETP.GT.AND P0, PT, R206, R3, PT ;  /* 0x00000003ce00720c */ /* 0x000fe40003f04270 */
[----:B------:R-:W-:Y:S02]  /*129f0*/  FSEL R45, R44, -INF , !P6 ;  /* 0xff8000002c2d7808 */ /* 0x000fe40007000000 */
[----:B------:R-:W-:-:S02]  /*12a00*/  ISETP.GE.AND P6, PT, R19, R205, PT ;  /* 0x000000cd1300720c */ /* 0x000fc40003fc6270 */
[----:B------:R-:W-:Y:S02]  /*12a10*/  FSEL R32, R32, -INF , !P3 ;  /* 0xff80000020207808 */ /* 0x000fe40005800000 */
[-C--:B------:R-:W-:Y:S02]  /*12a20*/  ISETP.GE.AND P3, PT, R3, R205.reuse, PT ;  /* 0x000000cd0300720c */ /* 0x080fe40003f66270 */
[----:B------:R-:W-:Y:S02]  /*12a30*/  FSEL R33, R33, -INF , !P0 ;  /* 0xff80000021217808 */ /* 0x000fe40004000000 */
[----:B------:R-:W-:Y:S02]  /*12a40*/  FSEL R17, R17, -INF , !P6 ;  /* 0xff80000011117808 */ /* 0x000fe40007000000 */
[----:B------:R-:W-:Y:S02]  /*12a50*/  ISETP.GE.AND P6, PT, R23, R205, PT ;  /* 0x000000cd1700720c */ /* 0x000fe40003fc6270 */
[----:B------:R-:W-:-:S02]  /*12a60*/  ISETP.GT.AND P0, PT, R206, R55, PT ;  /* 0x00000037ce00720c */ /* 0x000fc40003f04270 */
[----:B------:R-:W-:Y:S02]  /*12a70*/  FSEL R219, R33, -INF , !P3 ;  /* 0xff80000021db7808 */ /* 0x000fe40005800000 */
[----:B------:R-:W-:Y:S02]  /*12a80*/  ISETP.GT.AND P3, PT, R206, R57, PT ;  /* 0x00000039ce00720c */ /* 0x000fe40003f64270 */
[----:B------:R-:W-:Y:S02]  /*12a90*/  FSEL R11, R11, -INF , !P6 ;  /* 0xff8000000b0b7808 */ /* 0x000fe40007000000 */
[----:B------:R-:W-:Y:S02]  /*12aa0*/  FSEL R28, R28, -INF , !P0 ;  /* 0xff8000001c1c7808 */ /* 0x000fe40004000000 */
[-C--:B------:R-:W-:Y:S02]  /*12ab0*/  ISETP.GE.AND P6, PT, R13, R205.reuse, PT ;  /* 0x000000cd0d00720c */ /* 0x080fe40003fc6270 */
[----:B------:R-:W-:-:S02]  /*12ac0*/  ISETP.GE.AND P0, PT, R57, R205, PT ;  /* 0x000000cd3900720c */ /* 0x000fc40003f06270 */
[----:B------:R-:W-:Y:S02]  /*12ad0*/  FSEL R29, R29, -INF , !P3 ;  /* 0xff8000001d1d7808 */ /* 0x000fe40005800000 */
[----:B------:R-:W-:Y:S02]  /*12ae0*/  FSEL R221, R32, -INF , !P6 ;  /* 0xff80000020dd7808 */ /* 0x000fe40007000000 */
[C---:B------:R-:W-:Y:S02]  /*12af0*/  ISETP.GT.AND P3, PT, R206.reuse, R41, PT ;  /* 0x00000029ce00720c */ /* 0x040fe40003f64270 */
[----:B------:R-:W-:Y:S02]  /*12b00*/  FSEL R197, R29, -INF , !P0 ;  /* 0xff8000001dc57808 */ /* 0x000fe40004000000 */
[----:B------:R-:W-:Y:S02]  /*12b10*/  ISETP.GE.AND P6, PT, R55, R205, PT ;  /* 0x000000cd3700720c */ /* 0x000fe40003fc6270 */
[----:B------:R-:W-:-:S02]  /*12b20*/  ISETP.GT.AND P0, PT, R206, R37, PT ;  /* 0x00000025ce00720c */ /* 0x000fc40003f04270 */
[----:B------:R-:W-:Y:S02]  /*12b30*/  FSEL R24, R24, -INF , !P3 ;  /* 0xff80000018187808 */ /* 0x000fe40005800000 */
[----:B------:R-:W-:Y:S02]  /*12b40*/  ISETP.GT.AND P1, PT, R2, R65, PT ;  /* 0x000000410200720c */ /* 0x000fe40003f24270 */
[C---:B------:R-:W-:Y:S01]  /*12b50*/  ISETP.GE.AND P4, PT, R65.reuse, R204, PT ;  /* 0x000000cc4100720c */ /* 0x040fe20003f86270 */
[----:B------:R-:W-:Y:S01]  /*12b60*/  VIADD R65, R65, 0x39 ;  /* 0x0000003941417836 */ /* 0x000fe20000000000 */
[----:B------:R-:W-:Y:S02]  /*12b70*/  FSEL R207, R28, -INF , !P6 ;  /* 0xff8000001ccf7808 */ /* 0x000fe40007000000 */
[----:B------:R-:W-:Y:S02]  /*12b80*/  ISETP.GE.AND P3, PT, R37, R205, PT ;  /* 0x000000cd2500720c */ /* 0x000fe40003f66270 */
[----:B------:R-:W-:-:S02]  /*12b90*/  FSEL R25, R25, -INF , !P0 ;  /* 0xff80000019197808 */ /* 0x000fc40004000000 */
[----:B------:R-:W-:Y:S02]  /*12ba0*/  ISETP.GE.AND P6, PT, R41, R205, PT ;  /* 0x000000cd2900720c */ /* 0x000fe40003fc6270 */
[----:B------:R-:W-:Y:S02]  /*12bb0*/  ISETP.GT.AND P0, PT, R206, R59, PT ;  /* 0x0000003bce00720c */ /* 0x000fe40003f04270 */
[----:B------:R-:W-:Y:S02]  /*12bc0*/  FSEL R191, R25, -INF , !P3 ;  /* 0xff80000019bf7808 */ /* 0x000fe40005800000 */
[----:B------:R-:W-:Y:S02]  /*12bd0*/  FSEL R193, R24, -INF , !P6 ;  /* 0xff80000018c17808 */ /* 0x000fe40007000000 */
[----:B------:R-:W-:Y:S02]  /*12be0*/  ISETP.GE.AND P3, PT, R59, R205, PT ;  /* 0x000000cd3b00720c */ /* 0x000fe40003f66270 */
[----:B------:R-:W-:-:S02]  /*12bf0*/  FSEL R80, R80, -INF , !P0 ;  /* 0xff80000050507808 */ /* 0x000fc40004000000 */
[----:B------:R-:W-:Y:S02]  /*12c00*/  ISETP.GT.AND P6, PT, R206, R65, PT ;  /* 0x00000041ce00720c */ /* 0x000fe40003fc4270 */
[----:B------:R-:W-:Y:S02]  /*12c10*/  ISETP.GT.AND P0, PT, R2, R67, PT ;  /* 0x000000430200720c */ /* 0x000fe40003f04270 */
[----:B------:R-:W-:Y:S02]  /*12c20*/  FSEL R29, R50, -INF , !P1 ;  /* 0xff800000321d7808 */ /* 0x000fe40004800000 */
[----:B------:R-:W-:Y:S02]  /*12c30*/  FSEL R189, R80, -INF , !P3 ;  /* 0xff80000050bd7808 */ /* 0x000fe40005800000 */
[----:B------:R-:W-:Y:S02]  /*12c40*/  ISETP.GT.AND P1, PT, R2, R63, PT ;  /* 0x0000003f0200720c */ /* 0x000fe40003f24270 */
[----:B------:R-:W-:-:S02]  /*12c50*/  FSEL R81, R81, -INF , !P6 ;  /* 0xff80000051517808 */ /* 0x000fc40007000000 */
[----:B------:R-:W-:Y:S02]  /*12c60*/  ISETP.GE.AND P3, PT, R65, R205, PT ;  /* 0x000000cd4100720c */ /* 0x000fe40003f66270 */
[----:B------:R-:W-:Y:S02]  /*12c70*/  FSEL R33, R51, -INF , !P0 ;  /* 0xff80000033217808 */ /* 0x000fe40004000000 */
[-C--:B------:R-:W-:Y:S02]  /*12c80*/  ISETP.GE.AND P6, PT, R67, R204.reuse, PT ;  /* 0x000000cc4300720c */ /* 0x080fe40003fc6270 */
[----:B------:R-:W-:Y:S02]  /*12c90*/  ISETP.GT.AND P0, PT, R2, R61, PT ;  /* 0x0000003d0200720c */ /* 0x000fe40003f04270 */
[----:B------:R-:W-:Y:S02]  /*12ca0*/  FSEL R29, R29, -INF , !P4 ;  /* 0xff8000001d1d7808 */ /* 0x000fe40006000000 */
[----:B------:R-:W-:-:S02]  /*12cb0*/  ISETP.GE.AND P4, PT, R63, R204, PT ;  /* 0x000000cc3f00720c */ /* 0x000fc40003f86270 */
[----:B------:R-:W-:Y:S02]  /*12cc0*/  FSEL R46, R46, -INF , !P1 ;  /* 0xff8000002e2e7808 */ /* 0x000fe40004800000 */
[----:B------:R-:W-:Y:S02]  /*12cd0*/  FSEL R187, R81, -INF , !P3 ;  /* 0xff80000051bb7808 */ /* 0x000fe40005800000 */
[----:B------:R-:W-:Y:S02]  /*12ce0*/  ISETP.GE.AND P3, PT, R61, R204, PT ;  /* 0x000000cc3d00720c */ /* 0x000fe40003f66270 */
[----:B------:R-:W-:Y:S02]  /*12cf0*/  FSEL R33, R33, -INF , !P6 ;  /* 0xff80000021217808 */ /* 0x000fe40007000000 */
[----:B------:R-:W-:Y:S02]  /*12d00*/  ISETP.GT.AND P1, PT, R2, R19, PT ;  /* 0x000000130200720c */ /* 0x000fe40003f24270 */
[----:B------:R-:W-:-:S02]  /*12d10*/  FSEL R47, R47, -INF , !P0 ;  /* 0xff8000002f2f7808 */ /* 0x000fc40004000000 */
[-C--:B------:R-:W-:Y:S02]  /*12d20*/  ISETP.GE.AND P6, PT, R19, R204.reuse, PT ;  /* 0x000000cc1300720c */ /* 0x080fe40003fc6270 */
[----:B------:R-:W-:Y:S02]  /*12d30*/  FSEL R19, R46, -INF , !P4 ;  /* 0xff8000002e137808 */ /* 0x000fe40006000000 */
[----:B------:R-:W-:Y:S02]  /*12d40*/  ISETP.GT.AND P0, PT, R2, R5, PT ;  /* 0x000000050200720c */ /* 0x000fe40003f04270 */
[----:B------:R-:W-:Y:S02]  /*12d50*/  ISETP.GE.AND P4, PT, R5, R204, PT ;  /* 0x000000cc0500720c */ /* 0x000fe40003f86270 */
[----:B------:R-:W-:Y:S02]  /*12d60*/  FSEL R25, R42, -INF , !P1 ;  /* 0xff8000002a197808 */ /* 0x000fe40004800000 */
[----:B------:R-:W-:-:S02]  /*12d70*/  FSEL R5, R47, -INF , !P3 ;  /* 0xff8000002f057808 */ /* 0x000fc40005800000 */
[----:B------:R-:W-:Y:S02]  /*12d80*/  FMNMX3.FTZ R4, R53, R49, R45, !PT ;  /* 0x0000003135047276 */ /* 0x000fe4000781002d */
[----:B------:R-:W-:Y:S02]  /*12d90*/  ISETP.GT.AND P1, PT, R2, R23, PT ;  /* 0x000000170200720c */ /* 0x000fe40003f24270 */
[----:B------:R-:W-:Y:S02]  /*12da0*/  ISETP.GE.AND P3, PT, R23, R204, PT ;  /* 0x000000cc1700720c */ /* 0x000fe40003f66270 */
[----:B------:R-:W-:Y:S02]  /*12db0*/  FSEL R23, R43, -INF , !P0 ;  /* 0xff8000002b177808 */ /* 0x000fe40004000000 */
[----:B------:R-:W-:Y:S02]  /*12dc0*/  FMNMX3.FTZ R4, R4, R7, R17, !PT ;  /* 0x0000000704047276 */ /* 0x000fe40007810011 */
[----:B------:R-:W-:-:S02]  /*12dd0*/  FSEL R23, R23, -INF , !P4 ;  /* 0xff80000017177808 */ /* 0x000fc40006000000 */
[----:B------:R-:W-:Y:S02]  /*12de0*/  FSEL R25, R25, -INF , !P6 ;  /* 0xff80000019197808 */ /* 0x000fe40007000000 */
[C---:B------:R-:W-:Y:S02]  /*12df0*/  ISETP.GT.AND P0, PT, R2.reuse, R21, PT ;  /* 0x000000150200720c */ /* 0x040fe40003f04270 */
[----:B------:R-:W-:Y:S02]  /*12e00*/  ISETP.GT.AND P4, PT, R2, R13, PT ;  /* 0x0000000d0200720c */ /* 0x000fe40003f84270 */
[----:B------:R-:W-:Y:S02]  /*12e10*/  ISETP.GE.AND P6, PT, R21, R204, PT ;  /* 0x000000cc1500720c */ /* 0x000fe40003fc6270 */
        /* <DEDUP_REMOVED lines=9> */
[----:B------:R-:W-:Y:S02]  /*12eb0*/  FSEL R215, R34, -INF , !P1 ;  /* 0xff80000022d77808 */ /* 0x000fe40004800000 */
[----:B------:R-:W-:Y:S02]  /*12ec0*/  ISETP.GE.AND P3, PT, R3, R204, PT ;  /* 0x000000cc0300720c */ /* 0x000fe40003f66270 */
[----:B------:R-:W-:Y:S02]  /*12ed0*/  FSEL R13, R13, -INF , !P6 ;  /* 0xff8000000d0d7808 */ /* 0x000fe40007000000 */
[----:B------:R-:W-:Y:S02]  /*12ee0*/  FSEL R35, R35, -INF , !P0 ;  /* 0xff80000023237808 */ /* 0x000fe40004000000 */
[----:B------:R-:W-:-:S02]  /*12ef0*/  ISETP.GT.AND P1, PT, R2, R57, PT ;  /* 0x000000390200720c */ /* 0x000fc40003f24270 */
[----:B------:R-:W-:Y:S02]  /*12f00*/  FMNMX3.FTZ R6, R6, R219, R207, !PT ;  /* 0x000000db06067276 */ /* 0x000fe400078100cf */
[----:B------:R-:W-:Y:S02]  /*12f10*/  ISETP.GT.AND P6, PT, R2, R55, PT ;  /* 0x000000370200720c */ /* 0x000fe40003fc4270 */
[----:B------:R-:W-:Y:S02]  /*12f20*/  FMNMX3.FTZ R4, R4, R5, R25, !PT ;  /* 0x0000000504047276 */ /* 0x000fe40007810019 */
[----:B------:R-:W-:Y:S02]  /*12f30*/  ISETP.GE.AND P0, PT, R57, R204, PT ;  /* 0x000000cc3900720c */ /* 0x000fe40003f06270 */
[----:B------:R-:W-:Y:S02]  /*12f40*/  FSEL R209, R35, -INF , !P3 ;  /* 0xff80000023d17808 */ /* 0x000fe40005800000 */
[----:B------:R-:W-:-:S02]  /*12f50*/  FSEL R31, R31, -INF , !P1 ;  /* 0xff8000001f1f7808 */ /* 0x000fc40004800000 */
[----:B------:R-:W-:Y:S02]  /*12f60*/  FMNMX3.FTZ R8, R6, R197, R193, !PT ;  /* 0x000000c506087276 */ /* 0x000fe400078100c1 */
[----:B------:R-:W-:Y:S02]  /*12f70*/  ISETP.GE.AND P4, PT, R55, R204, PT ;  /* 0x000000cc3700720c */ /* 0x000fe40003f86270 */
[----:B------:R-:W-:Y:S02]  /*12f80*/  ISETP.GT.AND P3, PT, R2, R41, PT ;  /* 0x000000290200720c */ /* 0x000fe40003f64270 */
[----:B------:R-:W-:Y:S02]  /*12f90*/  FSEL R30, R30, -INF , !P6 ;  /* 0xff8000001e1e7808 */ /* 0x000fe40007000000 */
[----:B------:R-:W-:Y:S02]  /*12fa0*/  FMNMX3.FTZ R6, R4, R23, R21, !PT ;  /* 0x0000001704067276 */ /* 0x000fe40007810015 */
[----:B------:R-:W-:-:S02]  /*12fb0*/  ISETP.GT.AND P1, PT, R2, R37, PT ;  /* 0x000000250200720c */ /* 0x000fc40003f24270 */
[----:B------:R-:W-:Y:S02]  /*12fc0*/  FSEL R211, R31, -INF , !P0 ;  /* 0xff8000001fd37808 */ /* 0x000fe40004000000 */
[----:B------:R-:W-:Y:S02]  /*12fd0*/  ISETP.GE.AND P6, PT, R41, R204, PT ;  /* 0x000000cc2900720c */ /* 0x000fe40003fc6270 */
[----:B------:R-:W-:Y:S01]  /*12fe0*/  FSEL R213, R30, -INF , !P4 ;  /* 0xff8000001ed57808 */ /* 0x000fe20006000000 */
[----:B------:R-:W-:Y:S01]  /*12ff0*/  LDSM.16.MT88.4 R40, [R185+0xe000] ;  /* 0x00e00000b928783b */ /* 0x000fe20000004200 */
[----:B------:R-:W-:Y:S02]  /*13000*/  ISETP.GT.AND P0, PT, R2, R59, PT ;  /* 0x0000003b0200720c */ /* 0x000fe40003f04270 */
[----:B------:R-:W-:Y:S02]  /*13010*/  FSEL R26, R26, -INF , !P3 ;  /* 0xff8000001a1a7808 */ /* 0x000fe40005800000 */
[----:B------:R-:W-:-:S02]  /*13020*/  FMNMX3.FTZ R6, R6, R13, R215, !PT ;  /* 0x0000000d06067276 */ /* 0x000fc400078100d7 */
[----:B------:R-:W-:Y:S02]  /*13030*/  FSEL R27, R27, -INF , !P1 ;  /* 0xff8000001b1b7808 */ /* 0x000fe40004800000 */
[-C--:B------:R-:W-:Y:S02]  /*13040*/  ISETP.GE.AND P4, PT, R37, R204.reuse, PT ;  /* 0x000000cc2500720c */ /* 0x080fe40003f86270 */
[----:B------:R-:W-:Y:S02]  /*13050*/  ISETP.GE.AND P3, PT, R59, R204, PT ;  /* 0x000000cc3b00720c */ /* 0x000fe40003f66270 */
        /* <DEDUP_REMOVED lines=14> */
[----:B------:R-:W-:Y:S01]  /*13140*/  FMNMX.FTZ R31, R173, R6, !PT ;  /* 0x00000006ad1f7209 */ /* 0x000fe20007810000 */
[----:B------:R-:W-:Y:S04]  /*13150*/  LDSM.16.MT88.4 R80, [R174+0x10000] ;  /* 0x01000000ae50783b */ /* 0x000fe80000004200 */
        /* <DEDUP_REMOVED lines=9> */
[----:B------:R-:W-:Y:S04]  /*131f0*/  LDSM.16.MT88.4 R100, [R169] ;  /* 0x00000000a964783b */ /* 0x000fe80000004200 */
[----:B------:R-:W-:Y:S04]  /*13200*/  LDSM.16.MT88.4 R56, [R171+0x2000] ;  /* 0x00200000ab38783b */ /* 0x000fe80000004200 */
[----:B------:R-:W-:Y:S01]  /*13210*/  LDSM.16.MT88.4 R64, [R169+0x2000] ;  /* 0x00200000a940783b */ /* 0x000fe20000004200 */
[----:B-1----:R-:W-:-:S03]  /*13220*/  FMNMX.FTZ R132, R27, R132, !PT ;  /* 0x000000841b847209 */ /* 0x002fc60007810000 */
[----:B------:R-:W-:Y:S01]  /*13230*/  LDSM.16.MT88.4 R88, [R171+0x4000] ;  /* 0x00400000ab58783b */ /* 0x000fe20000004200 */
[C---:B------:R-:W-:Y:S01]  /*13240*/  FSETP.NEU.FTZ.AND P0, PT, R132.reuse, -INF , PT ;  /* 0xff8000008400780b */ /* 0x040fe20003f1d000 */
[----:B---3--:R-:W-:Y:S01]  /*13250*/  FMUL.FTZ R176, R132, UR4 ;  /* 0x0000000484b07c20 */ /* 0x008fe20008410000 */
[----:B--2---:R-:W-:-:S04]  /*13260*/  FMNMX.FTZ R3, R6, R3, !PT ;  /* 0x0000000306037209 */ /* 0x004fc80007810000 */
[----:B------:R-:W-:Y:S02]  /*13270*/  FSEL R176, R176, RZ, P0 ;  /* 0x000000ffb0b07208 */ /* 0x000fe40000000000 */
[C---:B------:R-:W-:Y:S01]  /*13280*/  FSETP.NEU.FTZ.AND P0, PT, R3.reuse, -INF , PT ;  /* 0xff8000000300780b */ /* 0x040fe20003f1d000 */
[----:B------:R-:W-:Y:S02]  /*13290*/  FMUL.FTZ R172, R3, UR4 ;  /* 0x0000000403ac7c20 */ /* 0x000fe40008410000 */
[--C-:B------:R-:W-:Y:S01]  /*132a0*/  FFMA.FTZ R167, R49, UR4, -R176.reuse ;  /* 0x0000000431a77c23 */ /* 0x100fe200080108b0 */
[--C-:B------:R-:W-:Y:S01]  /*132b0*/  FFMA.FTZ R163, R7, UR4, -R176.reuse ;  /* 0x0000000407a37c23 */ /* 0x100fe200080108b0 */
[----:B------:R-:W1:Y:S01]  /*132c0*/  LDSM.16.MT88.4 R48, [R174+0xe000] ;  /* 0x00e00000ae30783b */ /* 0x000e620000004200 */
        /* <DEDUP_REMOVED lines=10> */
[----:B------:R-:W3:Y:S01]  /*13370*/  MUFU.EX2 R170, R170 ;  /* 0x000000aa00aa7308 */ /* 0x000ee20000000800 */
[----:B------:R-:W4:Y:S01]  /*13380*/  LDSM.16.MT88.4 R16, [R174+0xc800] ;  /* 0x00c80000ae10783b */ /* 0x000f220000004200 */
[--C-:B------:R-:W-:Y:S01]  /*13390*/  FFMA.FTZ R159, R15, UR4, -R176.reuse ;  /* 0x000000040f9f7c23 */ /* 0x100fe200080108b0 */
[--C-:B------:R-:W-:Y:S01]  /*133a0*/  FFMA.FTZ R156, R11, UR4, -R176.reuse ;  /* 0x000000040b9c7c23 */ /* 0x100fe200080108b0 */
        /* <DEDUP_REMOVED lines=9> */
[--C-:B------:R-:W-:Y:S01]  /*13440*/  FFMA.FTZ R178, R221, UR4, -R176.reuse ;  /* 0x00000004ddb27c23 */ /* 0x100fe200080108b0 */
[----:B---3--:R-:W-:Y:S01]  /*13450*/  F2FP.F16.F32.PACK_AB R96, R167, R170 ;  /* 0x000000aaa760723e */ /* 0x008fe200000000ff */
[----:B------:R-:W3:Y:S01]  /*13460*/  LDSM.16.MT88.4 R12, [R171+0x800] ;  /* 0x00080000ab0c783b */ /* 0x000ee20000004200 */
[----:B------:R-:W1:Y:S01]  /*13470*/  MUFU.EX2 R165, R165 ;  /* 0x000000a500a57308 */ /* 0x000e620000000800 */
[----:B------:R-:W-:Y:S01]  /*13480*/  FFMA.FTZ R180, R197, UR4, -R176 ;  /* 0x00000004c5b47c23 */ /* 0x000fe200080108b0 */
[--C-:B------:R-:W-:Y:S01]  /*13490*/  FFMA.FTZ R190, R209, UR4, -R172.reuse ;  /* 0x00000004d1be7c23 */ /* 0x100fe200080108ac */
[----:B------:R-:W-:Y:S01]  /*134a0*/  LDSM.16.MT88.4 R32, [R169+0x800] ;  /* 0x00080000a920783b */ /* 0x000fe20000004200 */
[----:B------:R-:W-:Y:S01]  /*134b0*/  MUFU.EX2 R162, R162 ;  /* 0x000000a200a27308 */ /* 0x000fe20000000800 */
[--C-:B------:R-:W-:Y:S01]  /*134c0*/  FFMA.FTZ R188, R213, UR4, -R172.reuse ;  /* 0x00000004d5bc7c23 */ /* 0x100fe200080108ac */
[----:B-----5:R-:W-:Y:S01]  /*134d0*/  F2FP.F16.F32.PACK_AB R98, R163, R164 ;  /* 0x000000a4a362723e */ /* 0x020fe200000000ff */
[----:B------:R-:W-:Y:S01]  /*134e0*/  LDSM.16.MT88.4 R28, [R185+0xe800] ;  /* 0x00e80000b91c783b */ /* 0x000fe20000004200 */
[----:B------:R-:W5:Y:S01]  /*134f0*/  MUFU.EX2 R161, R161 ;  /* 0x000000a100a17308 */ /* 0x000f620000000800 */
[----:B------:R-:W-:Y:S01]  /*13500*/  FFMA.FTZ R211, R211, UR4, -R172 ;  /* 0x00000004d3d37c23 */ /* 0x000fe200080108ac */
[----:B------:R-:W-:Y:S01]  /*13510*/  FFMA.FTZ R219, R219, UR4, -R176 ;  /* 0x00000004dbdb7c23 */ /* 0x000fe200080108b0 */
[----:B------:R-:W-:Y:S01]  /*13520*/  LDSM.16.MT88.4 R24, [R171+0x2800] ;  /* 0x00280000ab18783b */ /* 0x000fe20000004200 */
[----:B------:R-:W-:Y:S01]  /*13530*/  MUFU.EX2 R160, R160 ;  /* 0x000000a000a07308 */ /* 0x000fe20000000800 */
[--C-:B------:R-:W-:Y:S01]  /*13540*/  FFMA.FTZ R215, R215, UR4, -R172.reuse ;  /* 0x00000004d7d77c23 */ /* 0x100fe200080108ac */
[----:B-1----:R-:W-:Y:S01]  /*13550*/  F2FP.F16.F32.PACK_AB R97, R165, R166 ;  /* 0x000000a6a561723e */ /* 0x002fe200000000ff */
[----:B------:R-:W-:Y:S01]  /*13560*/  LDSM.16.MT88.4 R20, [R169+0x2800] ;  /* 0x00280000a914783b */ /* 0x000fe20000004200 */
[----:B------:R-:W1:Y:S01]  /*13570*/  MUFU.EX2 R159, R159 ;  /* 0x0000009f009f7308 */ /* 0x000e620000000800 */
[--C-:B------:R-:W-:Y:S01]  /*13580*/  FFMA.FTZ R213, R173, UR4, -R172.reuse ;  /* 0x00000004add57c23 */ /* 0x100fe200080108ac */
[----:B------:R-:W-:Y:S01]  /*13590*/  FFMA.FTZ R175, R175, UR4, -R172 ;  /* 0x00000004afaf7c23 */ /* 0x000fe200080108ac */
[----:B------:R-:W-:Y:S01]  /*135a0*/  FADD.FTZ R167, R170, R167 ;  /* 0x000000a7aaa77221 */ /* 0x000fe20000010000 */
[----:B------:R-:W-:Y:S01]  /*135b0*/  MUFU.EX2 R156, R156 ;  /* 0x0000009c009c7308 */ /* 0x000fe20000000800 */
[----:B------:R-:W-:Y:S01]  /*135c0*/  FADD.FTZ R165, R166, R165 ;  /* 0x000000a5a6a57221 */ /* 0x000fe20000010000 */
[----:B-----5:R-:W-:Y:S01]  /*135d0*/  F2FP.F16.F32.PACK_AB R99, R161, R162 ;  /* 0x000000a2a163723e */ /* 0x020fe200000000ff */
[----:B------:R-:W-:Y:S01]  /*135e0*/  FADD.FTZ R164, R164, R167 ;  /* 0x000000a7a4a47221 */ /* 0x000fe20000010000 */
[----:B------:R-:W-:Y:S01]  /*135f0*/  MUFU.EX2 R155, R155 ;  /* 0x0000009b009b7308 */ /* 0x000fe20000000800 */
[----:B------:R-:W-:Y:S01]  /*13600*/  FADD.FTZ R162, R162, R165 ;  /* 0x000000a5a2a27221 */ /* 0x000fe20000010000 */
[----:B------:R-:W-:Y:S01]  /*13610*/  ISETP.GT.AND P0, PT, R153, R194, PT ;  /* 0x000000c29900720c */ /* 0x000fe20003f04270 */
[----:B------:R-:W-:Y:S01]  /*13620*/  FADD.FTZ R163, R163, R164 ;  /* 0x000000a4a3a37221 */ /* 0x000fe20000010000 */
[----:B------:R-:W-:Y:S01]  /*13630*/  MUFU.EX2 R158, R158 ;  /* 0x0000009e009e7308 */ /* 0x000fe20000000800 */
[----:B------:R-:W-:Y:S01]  /*13640*/  HMMA.16816.F32 R120, R96, R116, RZ ;  /* 0x000000746078723c */ /* 0x000fe200000018ff */
[----:B------:R-:W-:-:S02]  /*13650*/  FADD.FTZ R161, R161, R162 ;  /* 0x000000a2a1a17221 */ /* 0x000fc40000010000 */
[----:B------:R-:W5:Y:S04]  /*13660*/  MUFU.EX2 R157, R157 ;  /* 0x0000009d009d7308 */ /* 0x000f680000000800 */
[----:B------:R-:W-:Y:S01]  /*13670*/  MUFU.EX2 R154, R154 ;  /* 0x0000009a009a7308 */ /* 0x000fe20000000800 */
[C---:B------:R-:W-:Y:S03]  /*13680*/  HMMA.16816.F32 R116, R96.reuse, R118, RZ ;  /* 0x000000766074723c */ /* 0x040fe600000018ff */
[----:B------:R-:W4:Y:S04]  /*13690*/  MUFU.EX2 R151, R151 ;  /* 0x0000009700977308 */ /* 0x000f280000000800 */
[----:B------:R-:W-:Y:S01]  /*136a0*/  MUFU.EX2 R178, R178 ;  /* 0x000000b200b27308 */ /* 0x000fe20000000800 */
[C---:B------:R-:W-:Y:S03]  /*136b0*/  HMMA.16816.F32 R44, R96.reuse, R48, RZ ;  /* 0x00000030602c723c */ /* 0x040fe600000018ff */
[----:B------:R-:W-:Y:S04]  /*136c0*/  MUFU.EX2 R180, R180 ;  /* 0x000000b400b47308 */ /* 0x000fe80000000800 */
[----:B------:R2:W-:Y:S01]  /*136d0*/  MUFU.EX2 R209, R215 ;  /* 0x000000d700d17308 */ /* 0x0005e20000000800 */
[C---:B------:R-:W-:Y:S03]  /*136e0*/  HMMA.16816.F32 R76, R96.reuse, R80, RZ ;  /* 0x00000050604c723c */ /* 0x040fe600000018ff */
[----:B------:R-:W-:Y:S04]  /*136f0*/  MUFU.EX2 R190, R190 ;  /* 0x000000be00be7308 */ /* 0x000fe80000000800 */
[----:B------:R-:W-:Y:S01]  /*13700*/  MUFU.EX2 R188, R188 ;  /* 0x000000bc00bc7308 */ /* 0x000fe20000000800 */
[----:B------:R-:W-:Y:S03]  /*13710*/  HMMA.16816.F32 R128, R96, R124, RZ ;  /* 0x0000007c6080723c */ /* 0x000fe600000018ff */
[----:B------:R-:W-:Y:S01]  /*13720*/  MUFU.EX2 R211, R211 ;  /* 0x000000d300d37308 */ /* 0x000fe20000000800 */
[----:B--2---:R-:W-:-:S03]  /*13730*/  FFMA.FTZ R215, R187, UR4, -R176 ;  /* 0x00000004bbd77c23 */ /* 0x004fc600080108b0 */
        /* <DEDUP_REMOVED lines=34> */
[C---:B---3--:R-:W-:Y:S08]  /*13960*/  HMMA.16816.F32 R112, R4.reuse, R12, R112 ;  /* 0x0000000c0470723c */ /* 0x048ff00000001870 */
        /* <DEDUP_REMOVED lines=192> */
[C---:B------:R-:W-:Y:S02]  /*14570*/  IMAD R5, R8.reuse, UR11, R5 ;  /* 0x0000000b08057c24 */ /* 0x040fe4000f8e0205 */
[----:B------:R-:W-:-:S04]  /*14580*/  IMAD.WIDE.U32 R8, R8, UR10, RZ ;  /* 0x0000000a08087c25 */ /* 0x000fc8000f8e00ff */
        /* <DEDUP_REMOVED lines=10> */
.L_x_5247:
[----:B------:R-:W1:Y:S01]  /*14630*/  LDCU UR4, c[0x0][0x3c0] ;  /* 0x00007800ff0477ac */ /* 0x000e620008000800 */
[----:B------:R-:W-:Y:S02]  /*14640*/  UMOV UR8, URZ ;  /* 0x000000ff00087c82 */ /* 0x000fe40008000000 */
[----:B------:R-:W-:Y:S01]  /*14650*/  IADD3 R5, P0, PT, RZ, -UR8, RZ ;  /* 0x80000008ff057c10 */ /* 0x000fe2000ff1e0ff */
[----:B-1----:R-:W-:-:S06]  /*14660*/  USHF.L.U32 UR4, UR4, 0x6, URZ ;  /* 0x0000000604047899 */ /* 0x002fcc00080006ff */
[----:B------:R-:W-:-:S05]  /*14670*/  IMAD.X R4, RZ, RZ, ~UR4, P0 ;  /* 0x80000004ff047e24 */ /* 0x000fca00080e06ff */
[----:B------:R-:W-:-:S04]  /*14680*/  SHF.R.S64 R5, R5, 0x1f, R4 ;  /* 0x0000001f05057819 */ /* 0x000fc80000001004 */
[----:B------:R-:W-:-:S04]  /*14690*/  IADD3 R198, P0, PT, R5, R198, RZ ;  /* 0x000000c605c67210 */ /* 0x000fc80007f1e0ff */
[----:B------:R-:W-:-:S09]  /*146a0*/  LEA.HI.X.SX32 R199, R4, R199, 0x1, P0 ;  /* 0x000000c704c77211 */ /* 0x000fd200000f0eff */
.L_x_5248:
[----:B------:R-:W1:Y:S01]  /*146b0*/  LDCU.64 UR8, c[0x0][0x3c0] ;  /* 0x00007800ff0877ac */ /* 0x000e620008000a00 */
[----:B------:R-:W-:Y:S01]  /*146c0*/  LOP3.LUT R4, R148, 0x1f8, RZ, 0xc0, !PT ;  /* 0x000001f894047812 */ /* 0x000fe200078ec0ff */
[----:B------:R-:W-:Y:S01]  /*146d0*/  IMAD.SHL.U32 R184, R181, 0x20, RZ ;  /* 0x00000020b5b87824 */ /* 0x000fe200078e00ff */
[--C-:B------:R-:W-:Y:S02]  /*146e0*/  SHF.R.U32.HI R186, RZ, 0x1, R181.reuse ;  /* 0x00000001ffba7819 */ /* 0x100fe400000116b5 */
[----:B------:R-:W-:Y:S02]  /*146f0*/  LOP3.LUT R5, R4, 0x38, R181, 0x78, !PT ;  /* 0x0000003804057812 */ /* 0x000fe400078e78b5 */
[----:B------:R-:W-:Y:S02]  /*14700*/  LOP3.LUT R4, R186, 0x8, RZ, 0xc0, !PT ;  /* 0x00000008ba047812 */ /* 0x000fe400078ec0ff */
[----:B------:R-:W-:Y:S02]  /*14710*/  LOP3.LUT R184, R184, 0x7c00, RZ, 0xc0, !PT ;  /* 0x00007c00b8b87812 */ /* 0x000fe400078ec0ff */
[----:B------:R-:W-:-:S02]  /*14720*/  LOP3.LUT R148, R5, 0x1e00, R148, 0xf8, !PT ;  /* 0x00001e0005947812 */ /* 0x000fc400078ef894 */
[--C-:B------:R-:W-:Y:S02]  /*14730*/  LOP3.LUT R5, R4, 0x1c0, R149.reuse, 0xf8, !PT ;  /* 0x000001c004057812 */ /* 0x100fe400078ef895 */
[----:B------:R-:W-:Y:S02]  /*14740*/  LOP3.LUT R149, R184, 0x200, R149, 0xf8, !PT ;  /* 0x00000200b8957812 */ /* 0x000fe400078ef895 */
[----:B------:R-:W-:Y:S01]  /*14750*/  LEA R217, R148, UR5, 0x1 ;  /* 0x0000000594d97c11 */ /* 0x000fe2000f8e08ff */
[----:B-1----:R-:W-:Y:S01]  /*14760*/  USHF.L.U32 UR4, UR8, 0x5, URZ ;  /* 0x0000000508047899 */ /* 0x002fe200080006ff */
[----:B------:R-:W-:Y:S01]  /*14770*/  LOP3.LUT R149, R149, R5, R182, 0xf6, !PT ;  /* 0x0000000595957212 */ /* 0x000fe200078ef6b6 */
[----:B------:R-:W-:Y:S01]  /*14780*/  USHF.L.U64.HI UR9, UR8, 0x5, UR9 ;  /* 0x0000000508097899 */ /* 0x000fe20008010209 */
[----:B------:R-:W-:Y:S01]  /*14790*/  LOP3.LUT R11, R11, 0x8, R134, 0xf8, !PT ;  /* 0x000000080b0b7812 */ /* 0x000fe200078ef886 */
[----:B------:R-:W-:Y:S01]  /*147a0*/  @!PT LDS RZ, [RZ] ;  /* 0x00000000fffff984 */ /* 0x000fe20000000800 */
[----:B------:R-:W-:Y:S01]  /*147b0*/  @!PT LDS RZ, [RZ] ;  /* 0x00000000fffff984 */ /* 0x000fe20000000800 */
[----:B------:R-:W-:Y:S01]  /*147c0*/  @!PT LDS RZ, [RZ] ;  /* 0x00000000fffff984 */ /* 0x000fe20000000800 */
[----:B------:R-:W-:Y:S01]  /*147d0*/  LDGSTS.E.BYPASS.LTC128B.128 [R217+0xc000], desc[UR6][R198.64] ;  /* 0x0c000000c6d97fae */ /* 0x000fe2000b981a06 */
[----:B------:R-:W-:-:S02]  /*147e0*/  LEA R209, R149, UR5, 0x1 ;  /* 0x0000000595d17c11 */ /* 0x000fc4000f8e08ff */
[----:B------:R-:W-:Y:S01]  /*147f0*/  IADD3 R4, P0, PT, R198, UR4, RZ ;  /* 0x00000004c6047c10 */ /* 0x000fe2000ff1e0ff */
[----:B------:R-:W-:Y:S01]  /*14800*/  LDGSTS.E.BYPASS.LTC128B.128 [R217+0xe000], desc[UR6][R198.64+0x80] ;  /* 0x0e000080c6d97fae */ /* 0x000fe2000b981a06 */
[----:B------:R-:W-:Y:S01]  /*14810*/  LOP3.LUT R11, R11, R182, RZ, 0x3c, !PT ;  /* 0x000000b60b0b7212 */ /* 0x000fe200078e3cff */
[--C-:B------:R-:W-:Y:S01]  /*14820*/  IMAD.IADD R197, R168, 0x1, R209.reuse ;  /* 0x00000001a8c57824 */ /* 0x100fe200078e02d1 */
[----:B------:R-:W-:Y:S01]  /*14830*/  IADD3.X R5, PT, PT, R199, UR9, RZ, P0, !PT ;  /* 0x00000009c7057c10 */ /* 0x000fe200087fe4ff */
[----:B------:R-:W-:Y:S01]  /*14840*/  LDGSTS.E.BYPASS.LTC128B.128 [R217+0x10000], desc[UR6][R198.64+0x100] ;  /* 0x10000100c6d97fae */ /* 0x000fe2000b981a06 */
[----:B------:R-:W-:Y:S01]  /*14850*/  IADD3 R8, P0, PT, R4, UR4, RZ ;  /* 0x0000000404087c10 */ /* 0x000fe2000ff1e0ff */
[----:B------:R-:W-:Y:S02]  /*14860*/  IMAD R207, R11, 0x2, R150 ;  /* 0x000000020bcf7824 */ /* 0x000fe400078e0296 */
[----:B------:R-:W-:Y:S01]  /*14870*/  LDGSTS.E.BYPASS.LTC128B.128 [R217+0xc800], desc[UR6][R4.64] ;  /* 0x0c80000004d97fae */ /* 0x000fe2000b981a06 */
[----:B------:R-:W-:Y:S01]  /*14880*/  IADD3.X R9, PT, PT, R5, UR9, RZ, P0, !PT ;  /* 0x0000000905097c10 */ /* 0x000fe200087fe4ff */
[----:B------:R-:W-:Y:S01]  /*14890*/  VIADD R185, R207, UR5 ;  /* 0x00000005cfb97c36 */ /* 0x000fe20008000000 */
[----:B------:R-:W-:Y:S01]  /*148a0*/  IADD3 R6, P0, PT, R8, UR4, RZ ;  /* 0x0000000408067c10 */ /* 0x000fe2000ff1e0ff */
[----:B------:R-:W-:Y:S01]  /*148b0*/  LDGSTS.E.BYPASS.LTC128B.128 [R217+0xe800], desc[UR6][R4.64+0x80] ;  /* 0x0e80008004d97fae */ /* 0x000fe2000b981a06 */
[----:B------:R-:W-:-:S02]  /*148c0*/  IMAD.IADD R193, R152, 0x1, R209 ;  /* 0x0000000198c17824 */ /* 0x000fc400078e02d1 */
[----:B------:R-:W-:Y:S01]  /*148d0*/  IADD3.X R7, PT, PT, R9, UR9, RZ, P0, !PT ;  /* 0x0000000909077c10 */ /* 0x000fe200087fe4ff */
[----:B------:R-:W-:Y:S01]  /*148e0*/  LDGSTS.E.BYPASS.LTC128B.128 [R217+0x10800], desc[UR6][R4.64+0x100] ;  /* 0x1080010004d97fae */ /* 0x000fe2000b981a06 */
[--C-:B------:R-:W-:Y:S02]  /*148f0*/  IMAD.IADD R187, R168, 0x1, R185.reuse ;  /* 0x00000001a8bb7824 */ /* 0x100fe400078e02b9 */
[----:B------:R-:W-:Y:S01]  /*14900*/  IMAD.IADD R185, R152, 0x1, R185 ;  /* 0x0000000198b97824 */ /* 0x000fe200078e02b9 */
[----:B------:R-:W-:Y:S01]  /*14910*/  LDGSTS.E.BYPASS.LTC128B.128 [R217+0xd000], desc[UR6][R8.64] ;  /* 0x0d00000008d97fae */ /* 0x000fe2000b981a06 */
[C---:B------:R-:W-:Y:S02]  /*14920*/  IMAD.IADD R180, R168.reuse, 0x1, R193 ;  /* 0x00000001a8b47824 */ /* 0x040fe400078e02c1 */
[----:B------:R-:W-:Y:S01]  /*14930*/  IMAD.IADD R134, R168, 0x1, R185 ;  /* 0x00000001a8867824 */ /* 0x000fe200078e02b9 */
[----:B------:R-:W-:Y:S04]  /*14940*/  LDGSTS.E.BYPASS.LTC128B.128 [R217+0xf000], desc[UR6][R8.64+0x80] ;  /* 0x0f00008008d97fae */ /* 0x000fe8000b981a06 */
[----:B------:R1:W-:Y:S04]  /*14950*/  LDGSTS.E.BYPASS.LTC128B.128 [R217+0x11000], desc[UR6][R8.64+0x100] ;  /* 0x1100010008d97fae */ /* 0x0003e8000b981a06 */
[----:B------:R-:W-:Y:S04]  /*14960*/  LDGSTS.E.BYPASS.LTC128B.128 [R217+0xd800], desc[UR6][R6.64] ;  /* 0x0d80000006d97fae */ /* 0x000fe8000b981a06 */
[----:B------:R-:W-:Y:S04]  /*14970*/  LDGSTS.E.BYPASS.LTC128B.128 [R217+0xf800], desc[UR6][R6.64+0x80] ;  /* 0x0f80008006d97fae */ /* 0x000fe8000b981a06 */
[----:B------:R2:W-:Y:S04]  /*14980*/  LDGSTS.E.BYPASS.LTC128B.128 [R217+0x11800], desc[UR6][R6.64+0x100] ;  /* 0x1180010006d97fae */ /* 0x0005e8000b981a06 */
        /* <DEDUP_REMOVED lines=168> */
[----:B------:R-:W-:Y:S01]  /*15410*/  IABS R9, R10 ;  /* 0x0000000a00097213 */ /* 0x000fe20000000000 */
[----:B------:R-:W3:Y:S01]  /*15420*/  LDCU.64 UR4, c[0x0][0x3a0] ;  /* 0x00007400ff0477ac */ /* 0x000ee20008000a00 */
        /* <DEDUP_REMOVED lines=53> */
[----:B------:R-:W-:Y:S01]  /*15780*/  LEA.HI.X R195, R8, R195, R5, 0x1, P0 ;  /* 0x000000c308c37211 */ /* 0x000fe200000f0c05 */
[----:B------:R-:W-:Y:S06]  /*15790*/  BRA `(.L_x_5251) ;  /* 0x0000000000207947 */ /* 0x000fec0003800000 */
.L_x_5250:
        /* <DEDUP_REMOVED lines=8> */
.L_x_5251:
[----:B------:R-:W1:Y:S01]  /*15820*/  LDCU UR5, c[0x0][0x3bc] ;  /* 0x00007780ff0577ac */ /* 0x000e620008000800 */
[----:B------:R-:W-:Y:S01]  /*15830*/  IMAD.MOV.U32 R197, RZ, RZ, R195 ;  /* 0x000000ffffc57224 */ /* 0x000fe200078e00c3 */
[----:B------:R-:W-:-:S04]  /*15840*/  USHF.L.U32 UR4, UR8, 0x5, URZ ;  /* 0x0000000508047899 */ /* 0x000fc800080006ff */
[----:B------:R-:W-:Y:S01]  /*15850*/  @!PT LDS RZ, [RZ] ;  /* 0x00000000fffff984 */ /* 0x000fe20000000800 */
[----:B------:R-:W-:Y:S01]  /*15860*/  @!PT LDS RZ, [RZ] ;  /* 0x00000000fffff984 */ /* 0x000fe20000000800 */
[----:B------:R-:W-:Y:S01]  /*15870*/  @!PT LDS RZ, [RZ] ;  /* 0x00000000fffff984 */ /* 0x000fe20000000800 */
[----:B------:R2:W-:Y:S02]  /*15880*/  LDGSTS.E.BYPASS.LTC128B.128 [R217+0x6000], desc[UR6][R196.64] ;  /* 0x06000000c4d97fae */ /* 0x0005e4000b981a06 */
[----:B------:R-:W-:Y:S02]  /*15890*/  IADD3 R8, P0, PT, R196, UR4, RZ ;  /* 0x00000004c4087c10 */ /* 0x000fe4000ff1e0ff */
[----:B------:R2:W-:Y:S04]  /*158a0*/  LDGSTS.E.BYPASS.LTC128B.128 [R217+0x8000], desc[UR6][R196.64+0x80] ;  /* 0x08000080c4d97fae */ /* 0x0005e8000b981a06 */
[----:B------:R2:W-:Y:S01]  /*158b0*/  LDGSTS.E.BYPASS.LTC128B.128 [R217+0xa000], desc[UR6][R196.64+0x100] ;  /* 0x0a000100c4d97fae */ /* 0x0005e2000b981a06 */
[----:B-1----:R-:W-:-:S06]  /*158c0*/  USHF.L.U64.HI UR5, UR8, 0x5, UR5 ;  /* 0x0000000508057899 */ /* 0x002fcc0008010205 */
[----:B------:R-:W-:Y:S02]  /*158d0*/  IADD3.X R9, PT, PT, R195, UR5, RZ, P0, !PT ;  /* 0x00000005c3097c10 */ /* 0x000fe400087fe4ff */
[----:B------:R-:W-:-:S03]  /*158e0*/  IADD3 R6, P0, PT, R8, UR4, RZ ;  /* 0x0000000408067c10 */ /* 0x000fc6000ff1e0ff */
        /* <DEDUP_REMOVED lines=13> */
.L_x_5249:
[----:B------:R-:W-:Y:S01]  /*159c0*/  IMAD R12, R135, 0x40, R192 ;  /* 0x00000040870c7824 */ /* 0x000fe200078e02c0 */
[----:B------:R-:W1:Y:S01]  /*159d0*/  S2UR UR5, SR_CgaCtaId ;  /* 0x00000000000579c3 */ /* 0x000e620000008800 */
[----:B------:R-:W3:Y:S01]  /*159e0*/  LDCU UR4, c[0x0][0x45c] ;  /* 0x00008b80ff0477ac */ /* 0x000ee20008000800 */
[----:B------:R-:W-:Y:S01]  /*159f0*/  SEL R155, R183, 0xffffffe0, !P5 ;  /* 0xffffffe0b79b7807 */ /* 0x000fe20006800000 */
[C---:B--2---:R-:W-:Y:S01]  /*15a00*/  VIADD R5, R12.reuse, 0xffffff80 ;  /* 0xffffff800c057836 */ /* 0x044fe20000000000 */
[C---:B------:R-:W-:Y:S01]  /*15a10*/  IADD3 R7, PT, PT, R12.reuse, -0x7f, RZ ;  /* 0xffffff810c077810 */ /* 0x040fe20007ffe0ff */
[C---:B------:R-:W-:Y:S01]  /*15a20*/  VIADD R13, R12.reuse, 0xffffff89 ;  /* 0xffffff890c0d7836 */ /* 0x040fe20000000000 */
[----:B------:R-:W-:Y:S01]  /*15a30*/  IADD3 R15, PT, PT, R12, -0x70, RZ ;  /* 0xffffff900c0f7810 */ /* 0x000fe20007ffe0ff */
[----:B------:R-:W-:Y:S01]  /*15a40*/  UMOV UR8, 0x400 ;  /* 0x0000040000087882 */ /* 0x000fe20000000000 */
[----:B------:R-:W-:Y:S02]  /*15a50*/  ISETP.GT.AND P1, PT, R206, R5, PT ;  /* 0x00000005ce00720c */ /* 0x000fe40003f24270 */
[----:B------:R-:W-:-:S02]  /*15a60*/  ISETP.GE.AND P0, PT, R5, R205, PT ;  /* 0x000000cd0500720c */ /* 0x000fc40003f06270 */
[----:B------:R-:W-:Y:S02]  /*15a70*/  FSEL R148, R148, -INF , !P1 ;  /* 0xff80000094947808 */ /* 0x000fe40004800000 */
[----:B------:R-:W-:Y:S02]  /*15a80*/  ISETP.GT.AND P1, PT, R2, R5, PT ;  /* 0x000000050200720c */ /* 0x000fe40003f24270 */
[----:B------:R-:W-:Y:S02]  /*15a90*/  ISETP.GT.AND P3, PT, R206, R7, PT ;  /* 0x00000007ce00720c */ /* 0x000fe40003f64270 */
[----:B------:R-:W-:Y:S02]  /*15aa0*/  ISETP.GE.AND P6, PT, R5, R204, PT ;  /* 0x000000cc0500720c */ /* 0x000fe40003fc6270 */
[----:B------:R-:W-:Y:S02]  /*15ab0*/  FSEL R5, R148, -INF , !P0 ;  /* 0xff80000094057808 */ /* 0x000fe40004000000 */
[----:B------:R-:W-:-:S02]  /*15ac0*/  FSEL R10, R150, -INF , !P1 ;  /* 0xff800000960a7808 */ /* 0x000fc40004800000 */
[----:B------:R-:W-:Y:S01]  /*15ad0*/  FSEL R11, R149, -INF , !P3 ;  /* 0xff800000950b7808 */ /* 0x000fe20005800000 */
[----:B-1----:R-:W-:Y:S01]  /*15ae0*/  ULEA UR5, UR5, UR8, 0x18 ;  /* 0x0000000805057291 */ /* 0x002fe2000f8ec0ff */
[C---:B------:R-:W-:Y:S02]  /*15af0*/  ISETP.GE.AND P0, PT, R7.reuse, R205, PT ;  /* 0x000000cd0700720c */ /* 0x040fe40003f06270 */
[----:B------:R-:W-:Y:S02]  /*15b00*/  ISETP.GT.AND P1, PT, R2, R7, PT ;  /* 0x000000070200720c */ /* 0x000fe40003f24270 */
[----:B------:R-:W-:Y:S01]  /*15b10*/  ISETP.GE.AND P3, PT, R7, R204, PT ;  /* 0x000000cc0700720c */ /* 0x000fe20003f66270 */
[----:B------:R-:W-:Y:S01]  /*15b20*/  VIADD R7, R12, 0xffffff88 ;  /* 0xffffff880c077836 */ /* 0x000fe20000000000 */
[----:B------:R-:W-:Y:S02]  /*15b30*/  FSEL R10, R10, -INF , !P6 ;  /* 0xff8000000a0a7808 */ /* 0x000fe40007000000 */
[----:B------:R-:W-:-:S02]  /*15b40*/  FSEL R4, R151, -INF , !P1 ;  /* 0xff80000097047808 */ /* 0x000fc40004800000 */
[-C--:B------:R-:W-:Y:S02]  /*15b50*/  ISETP.GT.AND P6, PT, R206, R7.reuse, PT ;  /* 0x00000007ce00720c */ /* 0x080fe40003fc4270 */
[----:B------:R-:W-:Y:S02]  /*15b60*/  ISETP.GT.AND P1, PT, R2, R7, PT ;  /* 0x000000070200720c */ /* 0x000fe40003f24270 */
[----:B------:R-:W-:Y:S02]  /*15b70*/  FSEL R11, R11, -INF , !P0 ;  /* 0xff8000000b0b7808 */ /* 0x000fe40004000000 */
[----:B------:R-:W-:Y:S02]  /*15b80*/  FSEL R144, R144, -INF , !P6 ;  /* 0xff80000090907808 */ /* 0x000fe40007000000 */
[----:B------:R-:W-:Y:S02]  /*15b90*/  FSEL R4, R4, -INF , !P3 ;  /* 0xff80000004047808 */ /* 0x000fe40005800000 */
[----:B------:R-:W-:-:S02]  /*15ba0*/  ISETP.GE.AND P0, PT, R7, R205, PT ;  /* 0x000000cd0700720c */ /* 0x000fc40003f06270 */
[----:B------:R-:W-:Y:S02]  /*15bb0*/  ISETP.GE.AND P6, PT, R7, R204, PT ;  /* 0x000000cc0700720c */ /* 0x000fe40003fc6270 */
[-C--:B------:R-:W-:Y:S02]  /*15bc0*/  ISETP.GT.AND P3, PT, R206, R13.reuse, PT ;  /* 0x0000000dce00720c */ /* 0x080fe40003f64270 */
[----:B------:R-:W-:Y:S02]  /*15bd0*/  FSEL R8, R146, -INF , !P1 ;  /* 0xff80000092087808 */ /* 0x000fe40004800000 */
[----:B------:R-:W-:Y:S02]  /*15be0*/  ISETP.GT.AND P1, PT, R2, R13, PT ;  /* 0x0000000d0200720c */ /* 0x000fe40003f24270 */
[----:B------:R-:W-:Y:S02]  /*15bf0*/  FSEL R7, R144, -INF , !P0 ;  /* 0xff80000090077808 */ /* 0x000fe40004000000 */
[----:B------:R-:W-:-:S02]  /*15c00*/  FSEL R9, R145, -INF , !P3 ;  /* 0xff80000091097808 */ /* 0x000fc40005800000 */
[----:B------:R-:W-:Y:S02]  /*15c10*/  FSEL R8, R8, -INF , !P6 ;  /* 0xff80000008087808 */ /* 0x000fe40007000000 */
[C---:B------:R-:W-:Y:S02]  /*15c20*/  ISETP.GE.AND P0, PT, R13.reuse, R205, PT ;  /* 0x000000cd0d00720c */ /* 0x040fe40003f06270 */
[----:B------:R-:W-:Y:S01]  /*15c30*/  ISETP.GE.AND P3, PT, R13, R204, PT ;  /* 0x000000cc0d00720c */ /* 0x000fe20003f66270 */
[----:B------:R-:W-:Y:S01]  /*15c40*/  VIADD R13, R12, 0xffffff91 ;  /* 0xffffff910c0d7836 */ /* 0x000fe20000000000 */
[-C--:B------:R-:W-:Y:S02]  /*15c50*/  ISETP.GT.AND P6, PT, R206, R15.reuse, PT ;  /* 0x0000000fce00720c */ /* 0x080fe40003fc4270 */
[----:B------:R-:W-:Y:S02]  /*15c60*/  FSEL R6, R147, -INF , !P1 ;  /* 0xff80000093067808 */ /* 0x000fe40004800000 */
[----:B------:R-:W-:-:S02]  /*15c70*/  ISETP.GT.AND P1, PT, R2, R15, PT ;  /* 0x0000000f0200720c */ /* 0x000fc40003f24270 */
[----:B------:R-:W-:Y:S02]  /*15c80*/  FSEL R9, R9, -INF , !P0 ;  /* 0xff80000009097808 */ /* 0x000fe40004000000 */
[----:B------:R-:W-:Y:S02]  /*15c90*/  FSEL R140, R140, -INF , !P6 ;  /* 0xff8000008c8c7808 */ /* 0x000fe40007000000 */
[C---:B------:R-:W-:Y:S02]  /*15ca0*/  ISETP.GE.AND P0, PT, R15.reuse, R205, PT ;  /* 0x000000cd0f00720c */ /* 0x040fe40003f06270 */
[----:B------:R-:W-:Y:S02]  /*15cb0*/  FSEL R6, R6, -INF , !P3 ;  /* 0xff80000006067808 */ /* 0x000fe40005800000 */
[----:B------:R-:W-:Y:S01]  /*15cc0*/  ISETP.GE.AND P6, PT, R15, R204, PT ;  /* 0x000000cc0f00720c */ /* 0x000fe20003fc6270 */
[----:B------:R-:W-:Y:S01]  /*15cd0*/  VIADD R15, R12, 0xffffff98 ;  /* 0xffffff980c0f7836 */ /* 0x000fe20000000000 */
[----:B------:R-:W-:-:S02]  /*15ce0*/  ISETP.GT.AND P3, PT, R206, R13, PT ;  /* 0x0000000dce00720c */ /* 0x000fc40003f64270 */
[----:B------:R-:W-:Y:S02]  /*15cf0*/  FSEL R142, R142, -INF , !P1 ;  /* 0xff8000008e8e7808 */ /* 0x000fe40004800000 */
[----:B------:R-:W-:Y:S02]  /*15d00*/  ISETP.GT.AND P1, PT, R2, R13, PT ;  /* 0x0000000d0200720c */ /* 0x000fe40003f24270 */
[----:B------:R-:W-:Y:S02]  /*15d10*/  FSEL R165, R140, -INF , !P0 ;  /* 0xff8000008ca57808 */ /* 0x000fe40004000000 */
[----:B------:R-:W-:Y:S02]  /*15d20*/  FSEL R141, R141, -INF , !P3 ;  /* 0xff8000008d8d7808 */ /* 0x000fe40005800000 */
[----:B------:R-:W-:Y:S02]  /*15d30*/  FSEL R142, R142, -INF , !P6 ;  /* 0xff8000008e8e7808 */ /* 0x000fe40007000000 */
[----:B------:R-:W-:-:S02]  /*15d40*/  ISETP.GE.AND P0, PT, R13, R205, PT ;  /* 0x000000cd0d00720c */ /* 0x000fc40003f06270 */
[----:B------:R-:W-:Y:S02]  /*15d50*/  ISETP.GE.AND P3, PT, R13, R204, PT ;  /* 0x000000cc0d00720c */ /* 0x000fe40003f66270 */
[----:B------:R-:W-:Y:S02]  /*15d60*/  FSEL R140, R143, -INF , !P1 ;  /* 0xff8000008f8c7808 */ /* 0x000fe40004800000 */
[-C--:B------:R-:W-:Y:S02]  /*15d70*/  ISETP.GT.AND P6, PT, R206, R15.reuse, PT ;  /* 0x0000000fce00720c */ /* 0x080fe40003fc4270 */
[----:B------:R-:W-:Y:S02]  /*15d80*/  IADD3 R13, PT, PT, R12, -0x67, RZ ;  /* 0xffffff990c0d7810 */ /* 0x000fe40007ffe0ff */
[----:B------:R-:W-:Y:S02]  /*15d90*/  ISETP.GT.AND P1, PT, R2, R15, PT ;  /* 0x0000000f0200720c */ /* 0x000fe40003f24270 */
[----:B------:R-:W-:-:S02]  /*15da0*/  FSEL R143, R141, -INF , !P0 ;  /* 0xff8000008d8f7808 */ /* 0x000fc40004000000 */
[----:B------:R-:W-:Y:S02]  /*15db0*/  FSEL R136, R136, -INF , !P6 ;  /* 0xff80000088887808 */ /* 0x000fe40007000000 */
[----:B------:R-:W-:Y:S02]  /*15dc0*/  FSEL R140, R140, -INF , !P3 ;  /* 0xff8000008c8c7808 */ /* 0x000fe40005800000 */
[C---:B------:R-:W-:Y:S02]  /*15dd0*/  ISETP.GE.AND P0, PT, R15.reuse, R205, PT ;  /* 0x000000cd0f00720c */ /* 0x040fe40003f06270 */
[----:B------:R-:W-:Y:S01]  /*15de0*/  ISETP.GE.AND P6, PT, R15, R204, PT ;  /* 0x000000cc0f00720c */ /* 0x000fe20003fc6270 */
[----:B------:R-:W-:Y:S01]  /*15df0*/  VIADD R15, R12, 0xffffffa0 ;  /* 0xffffffa00c0f7836 */ /* 0x000fe20000000000 */
[----:B------:R-:W-:Y:S02]  /*15e00*/  ISETP.GT.AND P3, PT, R206, R13, PT ;  /* 0x0000000dce00720c */ /* 0x000fe40003f64270 */
[----:B------:R-:W-:-:S02]  /*15e10*/  FSEL R138, R138, -INF , !P1 ;  /* 0xff8000008a8a7808 */ /* 0x000fc40004800000 */
[----:B------:R-:W-:Y:S02]  /*15e20*/  ISETP.GT.AND P1, PT, R2, R13, PT ;  /* 0x0000000d0200720c */ /* 0x000fe40003f24270 */
[----:B------:R-:W-:Y:S02]  /*15e30*/  FSEL R141, R136, -INF , !P0 ;  /* 0xff800000888d7808 */ /* 0x000fe40004000000 */
[----:B------:R-:W-:Y:S02]  /*15e40*/  FSEL R137, R137, -INF , !P3 ;  /* 0xff80000089897808 */ /* 0x000fe40005800000 */
[C---:B------:R-:W-:Y:S02]  /*15e50*/  ISETP.GE.AND P0, PT, R13.reuse, R205, PT ;  /* 0x000000cd0d00720c */ /* 0x040fe40003f06270 */
[----:B------:R-:W-:Y:S02]  /*15e60*/  ISETP.GE.AND P3, PT, R13, R204, PT ;  /* 0x000000cc0d00720c */ /* 0x000fe40003f66270 */
[----:B------:R-:W-:-:S02]  /*15e70*/  FSEL R136, R139, -INF , !P1 ;  /* 0xff8000008b887808 */ /* 0x000fc40004800000 */
[----:B------:R-:W-:Y:S02]  /*15e80*/  FSEL R138, R138, -INF , !P6 ;  /* 0xff8000008a8a7808 */ /* 0x000fe40007000000 */
[----:B------:R-:W-:Y:S02]  /*15e90*/  IADD3 R13, PT, PT, R12, -0x5f, RZ ;  /* 0xffffffa10c0d7810 */ /* 0x000fe40007ffe0ff */
[----:B------:R-:W-:Y:S02]  /*15ea0*/  ISETP.GT.AND P6, PT, R206, R15, PT ;  /* 0x0000000fce00720c */ /* 0x000fe40003fc4270 */
        /* <DEDUP_REMOVED lines=8> */
[----:B------:R-:W-:-:S02]  /*15f30*/  FSEL R33, R33, -INF , !P3 ;  /* 0xff80000021217808 */ /* 0x000fc40005800000 */
[C---:B------:R-:W-:Y:S02]  /*15f40*/  ISETP.GE.AND P0, PT, R13.reuse, R205, PT ;  /* 0x000000cd0d00720c */ /* 0x040fe40003f06270 */
[----:B------:R-:W-:Y:S02]  /*15f50*/  ISETP.GT.AND P1, PT, R2, R13, PT ;  /* 0x0000000d0200720c */ /* 0x000fe40003f24270 */
[-C--:B------:R-:W-:Y:S01]  /*15f60*/  ISETP.GE.AND P3, PT, R13, R204.reuse, PT ;  /* 0x000000cc0d00720c */ /* 0x080fe20003f66270 */
[----:B------:R-:W-:Y:S01]  /*15f70*/  VIADD R13, R12, 0xffffffa8 ;  /* 0xffffffa80c0d7836 */ /* 0x000fe20000000000 */
[----:B------:R-:W-:Y:S02]  /*15f80*/  ISETP.GE.AND P6, PT, R15, R204, PT ;  /* 0x000000cc0f00720c */ /* 0x000fe40003fc6270 */
[----:B------:R-:W-:Y:S02]  /*15f90*/  FSEL R35, R35, -INF , !P1 ;  /* 0xff80000023237808 */ /* 0x000fe40004800000 */
[----:B------:R-:W-:-:S02]  /*15fa0*/  FSEL R178, R34, -INF , !P6 ;  /* 0xff80000022b27808 */ /* 0x000fc40007000000 */
[----:B------:R-:W-:Y:S02]  /*15fb0*/  IADD3 R15, PT, PT, R12, -0x57, RZ ;  /* 0xffffffa90c0f7810 */ /* 0x000fe40007ffe0ff */
[-C--:B------:R-:W-:Y:S02]  /*15fc0*/  ISETP.GT.AND P6, PT, R206, R13.reuse, PT ;  /* 0x0000000dce00720c */ /* 0x080fe40003fc4270 */
[----:B------:R-:W-:Y:S02]  /*15fd0*/  FSEL R189, R33, -INF , !P0 ;  /* 0xff80000021bd7808 */ /* 0x000fe40004000000 */
[----:B------:R-:W-:Y:S02]  /*15fe0*/  ISETP.GT.AND P1, PT, R2, R13, PT ;  /* 0x0000000d0200720c */ /* 0x000fe40003f24270 */
[----:B------:R-:W-:Y:S02]  /*15ff0*/  FSEL R180, R35, -INF , !P3 ;  /* 0xff80000023b47808 */ /* 0x000fe40005800000 */
[----:B------:R-:W-:-:S02]  /*16000*/  ISETP.GE.AND P0, PT, R13, R205, PT ;  /* 0x000000cd0d00720c */ /* 0x000fc40003f06270 */
[----:B------:R-:W-:Y:S02]  /*16010*/  FSEL R28, R28, -INF , !P6 ;  /* 0xff8000001c1c7808 */ /* 0x000fe40007000000 */
[----:B------:R-:W-:Y:S02]  /*16020*/  ISETP.GT.AND P3, PT, R206, R15, PT ;  /* 0x0000000fce00720c */ /* 0x000fe40003f64270 */
[----:B------:R-:W-:Y:S01]  /*16030*/  ISETP.GE.AND P6, PT, R13, R204, PT ;  /* 0x000000cc0d00720c */ /* 0x000fe20003fc6270 */
[----:B------:R-:W-:Y:S01]  /*16040*/  VIADD R13, R12, 0xffffffb0 ;  /* 0xffffffb00c0d7836 */ /* 0x000fe20000000000 */
[----:B------:R-:W-:Y:S02]  /*16050*/  FSEL R30, R30, -INF , !P1 ;  /* 0xff8000001e1e7808 */ /* 0x000fe40004800000 */
        /* <DEDUP_REMOVED lines=8> */
[----:B------:R-:W-:-:S02]  /*160e0*/  ISETP.GT.AND P1, PT, R2, R13, PT ;  /* 0x0000000d0200720c */ /* 0x000fc40003f24270 */
[----:B------:R-:W-:Y:S02]  /*160f0*/  ISETP.GT.AND P0, PT, R206, R13, PT ;  /* 0x0000000dce00720c */ /* 0x000fe40003f04270 */
[----:B------:R-:W-:Y:S02]  /*16100*/  FSEL R176, R30, -INF , !P6 ;  /* 0xff8000001eb07808 */ /* 0x000fe40007000000 */
[----:B------:R-:W-:Y:S02]  /*16110*/  FSEL R26, R26, -INF , !P1 ;  /* 0xff8000001a1a7808 */ /* 0x000fe40004800000 */
[----:B------:R-:W-:Y:S02]  /*16120*/  ISETP.GE.AND P6, PT, R13, R205, PT ;  /* 0x000000cd0d00720c */ /* 0x000fe40003fc6270 */
[----:B------:R-:W-:Y:S02]  /*16130*/  FSEL R24, R24, -INF , !P0 ;  /* 0xff80000018187808 */ /* 0x000fe40004000000 */
[----:B------:R-:W-:-:S02]  /*16140*/  ISETP.GT.AND P1, PT, R2, R15, PT ;  /* 0x0000000f0200720c */ /* 0x000fc40003f24270 */
[----:B------:R-:W-:Y:S02]  /*16150*/  IADD3 R17, PT, PT, R12, -0x4f, RZ ;  /* 0xffffffb10c117810 */ /* 0x000fe40007ffe0ff */
[----:B------:R-:W-:Y:S02]  /*16160*/  FSEL R146, R31, -INF , !P3 ;  /* 0xff8000001f927808 */ /* 0x000fe40005800000 */
[----:B------:R-:W-:Y:S02]  /*16170*/  FSEL R163, R24, -INF , !P6 ;  /* 0xff80000018a37808 */ /* 0x000fe40007000000 */
[----:B------:R-:W-:Y:S02]  /*16180*/  FSEL R160, R174, -INF , !P1 ;  /* 0xff800000aea07808 */ /* 0x000fe40004800000 */
[----:B------:R-:W-:Y:S02]  /*16190*/  ISETP.GE.AND P3, PT, R13, R204, PT ;  /* 0x000000cc0d00720c */ /* 0x000fe40003f66270 */
[----:B------:R-:W-:-:S02]  /*161a0*/  ISETP.GT.AND P0, PT, R206, R17, PT ;  /* 0x00000011ce00720c */ /* 0x000fc40003f04270 */
[----:B------:R-:W-:Y:S02]  /*161b0*/  ISETP.GT.AND P6, PT, R2, R17, PT ;  /* 0x000000110200720c */ /* 0x000fe40003fc4270 */
[----:B------:R-:W-:Y:S02]  /*161c0*/  ISETP.GT.AND P1, PT, R206, R15, PT ;  /* 0x0000000fce00720c */ /* 0x000fe40003f24270 */
[----:B------:R-:W-:Y:S02]  /*161d0*/  IADD3 R13, PT, PT, R12, -0x47, RZ ;  /* 0xffffffb90c0d7810 */ /* 0x000fe40007ffe0ff */
        /* <DEDUP_REMOVED lines=13> */
[----:B------:R-:W-:Y:S02]  /*162b0*/  ISETP.GT.AND P0, PT, R206, R13, PT ;  /* 0x0000000dce00720c */ /* 0x000fe40003f04270 */
[----:B------:R-:W-:-:S02]  /*162c0*/  FMNMX3.FTZ R2, R2, R141, R137, !PT ;  /* 0x0000008d02027276 */ /* 0x000fc40007810089 */
[----:B------:R-:W-:Y:S02]  /*162d0*/  FMNMX3.FTZ R17, R17, R138, R136, !PT ;  /* 0x0000008a11117276 */ /* 0x000fe40007810088 */
[----:B------:R-:W-:Y:S02]  /*162e0*/  FSEL R164, R26, -INF , !P3 ;  /* 0xff8000001aa47808 */ /* 0x000fe40005800000 */
[----:B------:R-:W-:Y:S02]  /*162f0*/  FSEL R145, R173, -INF , !P0 ;  /* 0xff800000ad917808 */ /* 0x000fe40004000000 */
[-C--:B------:R-:W-:Y:S02]  /*16300*/  ISETP.GE.AND P3, PT, R13, R205.reuse, PT ;  /* 0x000000cd0d00720c */ /* 0x080fe40003f66270 */
[----:B------:R-:W-:Y:S02]  /*16310*/  ISETP.GE.AND P0, PT, R15, R205, PT ;  /* 0x000000cd0f00720c */ /* 0x000fe40003f06270 */
[----:B------:R-:W-:-:S02]  /*16320*/  FMNMX3.FTZ R2, R2, R187, R189, !PT ;  /* 0x000000bb02027276 */ /* 0x000fc400078100bd */
[----:B------:R-:W-:Y:S02]  /*16330*/  FMNMX3.FTZ R17, R17, R178, R180, !PT ;  /* 0x000000b211117276 */ /* 0x000fe400078100b4 */
[----:B------:R-:W-:Y:S02]  /*16340*/  FSEL R145, R145, -INF , !P3 ;  /* 0xff80000091917808 */ /* 0x000fe40005800000 */
[----:B------:R-:W-:Y:S02]  /*16350*/  FSEL R147, R147, -INF , !P0 ;  /* 0xff80000093937808 */ /* 0x000fe40004000000 */
[----:B------:R-:W-:Y:S02]  /*16360*/  ISETP.GE.AND P3, PT, R13, R204, PT ;  /* 0x000000cc0d00720c */ /* 0x000fe40003f66270 */
[----:B------:R-:W-:Y:S02]  /*16370*/  FSEL R161, R25, -INF , !P6 ;  /* 0xff80000019a17808 */ /* 0x000fe40007000000 */
[----:B------:R-:W-:-:S02]  /*16380*/  FMNMX3.FTZ R2, R2, R179, R177, !PT ;  /* 0x000000b302027276 */ /* 0x000fc400078100b1 */
[----:B------:R-:W-:Y:S02]  /*16390*/  ISETP.GE.AND P0, PT, R15, R204, PT ;  /* 0x000000cc0f00720c */ /* 0x000fe40003f06270 */
        /* <DEDUP_REMOVED lines=9> */
[----:B------:R-:W1:Y:S01]  /*16430*/  SHFL.BFLY PT, R12, R15, 0x2, 0x1f ;  /* 0x0c401f000f0c7f89 */ /* 0x000e6200000e0000 */
[----:B------:R-:W-:Y:S02]  /*16440*/  @P4 IADD3 R135, PT, PT, R135, -0x3, RZ ;  /* 0xfffffffd87874810 */ /* 0x000fe40007ffe0ff */
[C---:B------:R-:W-:Y:S01]  /*16450*/  IADD3 R16, PT, PT, R185.reuse, 0xc000, RZ ;  /* 0x0000c000b9107810 */ /* 0x040fe20007ffe0ff */
[----:B------:R-:W2:Y:S01]  /*16460*/  SHFL.BFLY PT, R13, R14, 0x2, 0x1f ;  /* 0x0c401f000e0d7f89 */ /* 0x000ea200000e0000 */
[----:B------:R-:W-:-:S02]  /*16470*/  VIADD R156, R185, 0xc040 ;  /* 0x0000c040b99c7836 */ /* 0x000fc40000000000 */
        /* <DEDUP_REMOVED lines=54> */
[-C--:B------:R-:W-:Y:S01]  /*167e0*/  FMUL.FTZ R35, R107, R151.reuse ;  /* 0x000000976b237220 */ /* 0x080fe20000410000 */
[----:B------:R-:W-:Y:S01]  /*167f0*/  MUFU.EX2 R152, R152 ;  /* 0x0000009800987308 */ /* 0x000fe20000000800 */
[----:B------:R-:W2:Y:S01]  /*16800*/  LDSM.16.MT88.4 R104, [R159+0xe000] ;  /* 0x00e000009f68783b */ /* 0x000ea20000004200 */
[----:B---3--:R-:W-:Y:S01]  /*16810*/  F2FP.F16.F32.PACK_AB R4, R134, R150 ;  /* 0x000000968604723e */ /* 0x008fe200000000ff */
[-C--:B------:R-:W-:Y:S01]  /*16820*/  FMUL.FTZ R25, R113, R154.reuse ;  /* 0x0000009a71197220 */ /* 0x080fe20000410000 */
[----:B------:R-:W3:Y:S01]  /*16830*/  MUFU.EX2 R0, R0 ;  /* 0x0000000000007308 */ /* 0x000ee20000000800 */
[-C--:B------:R-:W-:Y:S01]  /*16840*/  FMUL.FTZ R26, R114, R151.reuse ;  /* 0x00000097721a7220 */ /* 0x080fe20000410000 */
[----:B------:R-:W-:Y:S01]  /*16850*/  FMUL.FTZ R27, R115, R151 ;  /* 0x00000097731b7220 */ /* 0x000fe20000410000 */
[-C--:B------:R-:W-:Y:S01]  /*16860*/  FMUL.FTZ R108, R108, R154.reuse ;  /* 0x0000009a6c6c7220 */ /* 0x080fe20000410000 */
[----:B------:R-:W-:Y:S01]  /*16870*/  MUFU.EX2 R132, R8 ;  /* 0x0000000800847308 */ /* 0x000fe20000000800 */
[-C--:B------:R-:W-:Y:S01]  /*16880*/  FMUL.FTZ R109, R109, R154.reuse ;  /* 0x0000009a6d6d7220 */ /* 0x080fe20000410000 */
[----:B-1----:R-:W-:Y:S01]  /*16890*/  F2FP.F16.F32.PACK_AB R6, R148, R149 ;  /* 0x000000959406723e */ /* 0x002fe200000000ff */
[-C--:B------:R-:W-:Y:S01]  /*168a0*/  FMUL.FTZ R110, R110, R151.reuse ;  /* 0x000000976e6e7220 */ /* 0x080fe20000410000 */
[----:B------:R-:W1:Y:S01]  /*168b0*/  MUFU.EX2 R3, R9 ;  /* 0x0000000900037308 */ /* 0x000e620000000800 */
[-C--:B------:R-:W-:Y:S01]  /*168c0*/  FMUL.FTZ R111, R111, R151.reuse ;  /* 0x000000976f6f7220 */ /* 0x080fe20000410000 */
[----:B------:R-:W4:Y:S01]  /*168d0*/  LDSM.16.MT88.4 R112, [R156+0x2000] ;  /* 0x002000009c70783b */ /* 0x000f220000004200 */
[-C--:B------:R-:W-:Y:S01]  /*168e0*/  FMUL.FTZ R44, R44, R154.reuse ;  /* 0x0000009a2c2c7220 */ /* 0x080fe20000410000 */
[----:B------:R-:W-:Y:S01]  /*168f0*/  FMUL.FTZ R45, R45, R154 ;  /* 0x0000009a2d2d7220 */ /* 0x000fe20000410000 */
[-C--:B------:R-:W-:Y:S01]  /*16900*/  FMUL.FTZ R46, R46, R151.reuse ;  /* 0x000000972e2e7220 */ /* 0x080fe20000410000 */
[----:B---3--:R-:W-:Y:S01]  /*16910*/  F2FP.F16.F32.PACK_AB R5, R0, R152 ;  /* 0x000000980005723e */ /* 0x008fe200000000ff */
[-C--:B------:R-:W-:Y:S01]  /*16920*/  FMUL.FTZ R47, R47, R151.reuse ;  /* 0x000000972f2f7220 */ /* 0x080fe20000410000 */
[-C--:B------:R-:W-:Y:S01]  /*16930*/  FMUL.FTZ R48, R48, R154.reuse ;  /* 0x0000009a30307220 */ /* 0x080fe20000410000 */
[-C--:B------:R-:W-:Y:S01]  /*16940*/  FMUL.FTZ R49, R49, R154.reuse ;  /* 0x0000009a31317220 */ /* 0x080fe20000410000 */
[-C--:B------:R-:W-:Y:S01]  /*16950*/  FMUL.FTZ R50, R50, R151.reuse ;  /* 0x0000009732327220 */ /* 0x080fe20000410000 */
[-C--:B------:R-:W-:Y:S01]  /*16960*/  FMUL.FTZ R51, R51, R151.reuse ;  /* 0x0000009733337220 */ /* 0x080fe20000410000 */
[-C--:B------:R-:W-:Y:S01]  /*16970*/  FMUL.FTZ R52, R52, R154.reuse ;  /* 0x0000009a34347220 */ /* 0x080fe20000410000 */
[----:B------:R-:W-:Y:S01]  /*16980*/  FMUL.FTZ R53, R53, R154 ;  /* 0x0000009a35357220 */ /* 0x000fe20000410000 */
[----:B-1----:R-:W-:Y:S01]  /*16990*/  F2FP.F16.F32.PACK_AB R7, R3, R132 ;  /* 0x000000840307723e */ /* 0x002fe200000000ff */
        /* <DEDUP_REMOVED lines=120> */
[----:B------:R-:W-:Y:S02]  /*17120*/  FADD.FTZ R149, R149, R134 ;  /* 0x0000008695957221 */ /* 0x000fe40000010000 */
[----:B------:R-:W-:Y:S01]  /*17130*/  FADD.FTZ R132, R132, R151 ;  /* 0x0000009784847221 */ /* 0x000fe20000010000 */
[----:B------:R-:W-:Y:S01]  /*17140*/  MUFU.EX2 R174, R174 ;  /* 0x000000ae00ae7308 */ /* 0x000fe20000000800 */
[----:B------:R-:W-:Y:S01]  /*17150*/  FADD.FTZ R149, R148, R149 ;  /* 0x0000009594957221 */ /* 0x000fe20000010000 */
[----:B------:R-:W-:Y:S01]  /*17160*/  HMMA.16816.F32 R80, R4, R114, R80 ;  /* 0x000000720450723c */ /* 0x000fe20000001850 */
[----:B------:R-:W-:Y:S01]  /*17170*/  LDSM.16.MT88.4 R112, [R159+0xc800] ;  /* 0x00c800009f70783b */ /* 0x000fe20000004200 */
[----:B------:R-:W3:Y:S01]  /*17180*/  MUFU.EX2 R173, R173 ;  /* 0x000000ad00ad7308 */ /* 0x000ee20000000800 */
[----:B------:R-:W-:Y:S01]  /*17190*/  FADD.FTZ R132, R3, R132 ;  /* 0x0000008403847221 */ /* 0x000fe20000010000 */
[----:B------:R-:W-:-:S02]  /*171a0*/  MOV R3, R2 ;  /* 0x0000000200037202 */ /* 0x000fc40000000f00 */
[----:B------:R-:W-:Y:S01]  /*171b0*/  MUFU.EX2 R188, R188 ;  /* 0x000000bc00bc7308 */ /* 0x000fe20000000800 */
[----:B------:R-:W-:Y:S01]  /*171c0*/  @P4 MOV R3, R2 ;  /* 0x0000000200034202 */ /* 0x000fe20000000f00 */
        /* <DEDUP_REMOVED lines=31> */
[----:B------:R-:W-:Y:S01]  /*173c0*/  FADD.FTZ R170, R170, R171 ;  /* 0x000000abaaaa7221 */ /* 0x000fe20000010000 */
[----:B------:R-:W-:-:S02]  /*173d0*/  IMAD.MOV.U32 R132, RZ, RZ, R133 ;  /* 0x000000ffff847224 */ /* 0x000fc400078e0085 */
[----:B------:R-:W-:Y:S01]  /*173e0*/  FADD.FTZ R168, R168, R167 ;  /* 0x000000a7a8a87221 */ /* 0x000fe20000010000 */
[----:B------:R-:W-:Y:S02]  /*173f0*/  @P4 IMAD.MOV.U32 R132, RZ, RZ, R133 ;  /* 0x000000ffff844224 */ /* 0x000fe400078e0085 */
[----:B------:R-:W-:Y:S01]  /*17400*/  FADD.FTZ R169, R169, R170 ;  /* 0x000000aaa9a97221 */ /* 0x000fe20000010000 */
[----:B-1----:R-:W-:Y:S01]  /*17410*/  HMMA.16816.F32 R8, R96, R108, R8 ;  /* 0x0000006c6008723c */ /* 0x002fe20000001808 */
[----:B------:R-:W-:Y:S02]  /*17420*/  FADD.FTZ R165, R165, R168 ;  /* 0x000000a8a5a57221 */ /* 0x000fe40000010000 */
[----:B------:R-:W-:-:S05]  /*17430*/  FADD.FTZ R172, R172, R169 ;  /* 0x000000a9acac7221 */ /* 0x000fca0000010000 */
        /* <DEDUP_REMOVED lines=129> */
.L_x_5246:
[----:B------:R-:W-:-:S07]  /*17c50*/  IADD3 R135, PT, PT, R153, -0x1, RZ ;  /* 0xffffffff99877810 */ /* 0x000fce0007ffe0ff */
.L_x_5252:
        /* <DEDUP_REMOVED lines=10> */
[----:B------:R-:W-:Y:S01]  /*17d00*/  IADD3 R207, PT, PT, R206, 0x8, RZ ;  /* 0x00000008cecf7810 */ /* 0x000fe20007ffe0ff */
[----:B------:R-:W-:Y:S01]  /*17d10*/  VIADD R211, R135, 0x1 ;  /* 0x0000000187d37836 */ /* 0x000fe20000000000 */
[----:B------:R-:W-:Y:S01]  /*17d20*/  LOP3.LUT R210, R3, 0x20, R192, 0xfe, !PT ;  /* 0x0000002003d27812 */ /* 0x000fe200078efec0 */
        /* <DEDUP_REMOVED lines=10> */
.L_x_5257:
        /* <DEDUP_REMOVED lines=17> */
[----:B------:R-:W-:Y:S01]  /*17ee0*/  LOP3.LUT R4, R3, R182, RZ, 0x3c, !PT ;  /* 0x000000b603047212 */ /* 0x000fe200078e3cff */
[----:B------:R-:W-:Y:S01]  /*17ef0*/  IMAD.MOV.U32 R3, RZ, RZ, R198 ;  /* 0x000000ffff037224 */ /* 0x000fe200078e00c6 */
[----:B------:R-:W-:Y:S02]  /*17f00*/  LOP3.LUT R193, R5, 0x400, RZ, 0xc0, !PT ;  /* 0x0000040005c17812 */ /* 0x000fe400078ec0ff */
[----:B------:R-:W-:Y:S02]  /*17f10*/  @!P3 IADD3 R198, P0, PT, R198, R7, RZ ;  /* 0x00000007c6c6b210 */ /* 0x000fe40007f1e0ff */
[----:B------:R-:W-:Y:S01]  /*17f20*/  LOP3.LUT R217, R10, 0x1e00, R217, 0xf8, !PT ;  /* 0x00001e000ad97812 */ /* 0x000fe200078ef8d9 */
[----:B------:R-:W-:Y:S01]  /*17f30*/  IMAD.MOV.U32 R10, RZ, RZ, R199 ;  /* 0x000000ffff0a7224 */ /* 0x000fe200078e00c7 */
[----:B------:R-:W-:Y:S01]  /*17f40*/  @!P3 LEA.HI.X.SX32 R199, R8, R199, 0x1, P0 ;  /* 0x000000c708c7b211 */ /* 0x000fe200000f0eff */
[----:B------:R-:W-:Y:S01]  /*17f50*/  IMAD R193, R4, 0x2, R193 ;  /* 0x0000000204c17824 */ /* 0x000fe200078e02c1 */
[----:B------:R-:W-:Y:S01]  /*17f60*/  LOP3.LUT R4, R186, 0x8, RZ, 0xc0, !PT ;  /* 0x00000008ba047812 */ /* 0x000fe200078ec0ff */
        /* <DEDUP_REMOVED lines=63> */
.L_x_5254:
[----:B------:R-:W-:Y:S01]  /*18360*/  LEA R217, R217, UR5, 0x1 ;  /* 0x00000005d9d97c11 */ /* 0x000fe2000f8e08ff */
[C---:B------:R-:W-:Y:S01]  /*18370*/  IMAD.SHL.U32 R7, R6.reuse, 0x20, RZ ;  /* 0x0000002006077824 */ /* 0x040fe200078e00ff */
[----:B------:R-:W-:Y:S01]  /*18380*/  SHF.L.U64.HI R6, R6, 0x5, R9 ;  /* 0x0000000506067819 */ /* 0x000fe20000010209 */
[----:B------:R-:W-:Y:S01]  /*18390*/  VIADD R190, R193, UR5 ;  /* 0x00000005c1be7c36 */ /* 0x000fe20008000000 */
[----:B------:R-:W-:Y:S01]  /*183a0*/  LOP3.LUT R184, R8, 0x7c00, RZ, 0xc0, !PT ;  /* 0x00007c0008b87812 */ /* 0x000fe200078ec0ff */
[----:B------:R-:W-:Y:S01]  /*183b0*/  @!PT LDS RZ, [RZ] ;  /* 0x00000000fffff984 */ /* 0x000fe20000000800 */
[----:B------:R-:W-:Y:S01]  /*183c0*/  @!PT LDS RZ, [RZ] ;  /* 0x00000000fffff984 */ /* 0x000fe20000000800 */
[----:B------:R-:W-:Y:S01]  /*183d0*/  @!PT LDS RZ, [RZ] ;  /* 0x00000000fffff984 */ /* 0x000fe20000000800 */
[----:B------:R-:W-:Y:S01]  /*183e0*/  LDGSTS.E.BYPASS.LTC128B.128 [R217+0xc000], desc[UR6][R198.64] ;  /* 0x0c000000c6d97fae */ /* 0x000fe2000b981a06 */
[----:B------:R-:W-:Y:S01]  /*183f0*/  IADD3 R12, P0, PT, R7, R198, RZ ;  /* 0x000000c6070c7210 */ /* 0x000fe20007f1e0ff */
[----:B------:R-:W-:Y:S01]  /*18400*/  VIADD R211, R211, 0xffffffff ;  /* 0xffffffffd3d37836 */ /* 0x000fe20000000000 */
[----:B------:R-:W-:Y:S01]  /*18410*/  LOP3.LUT R3, R4, 0x1c0, R5, 0xf8, !PT ;  /* 0x000001c004037812 */ /* 0x000fe200078ef805 */
[----:B------:R-:W-:Y:S01]  /*18420*/  LDGSTS.E.BYPASS.LTC128B.128 [R217+0xe000], desc[UR6][R198.64+0x80] ;  /* 0x0e000080c6d97fae */ /* 0x000fe2000b981a06 */
[----:B------:R-:W-:Y:S01]  /*18430*/  IADD3 R14, P1, PT, R7, R12, RZ ;  /* 0x0000000c070e7210 */ /* 0x000fe20007f3e0ff */
[----:B------:R-:W-:Y:S01]  /*18440*/  IMAD.X R13, R6, 0x1, R199, P0 ;  /* 0x00000001060d7824 */ /* 0x000fe200000e06c7 */
[----:B------:R-:W-:Y:S01]  /*18450*/  LOP3.LUT R4, R184, 0x200, R5, 0xf8, !PT ;  /* 0x00000200b8047812 */ /* 0x000fe200078ef805 */
[----:B------:R-:W-:Y:S01]  /*18460*/  LDGSTS.E.BYPASS.LTC128B.128 [R217+0x10000], desc[UR6][R198.64+0x100] ;  /* 0x10000100c6d97fae */ /* 0x000fe2000b981a06 */
[----:B------:R-:W-:Y:S01]  /*18470*/  LOP3.LUT R3, R3, R182, RZ, 0x3c, !PT ;  /* 0x000000b603037212 */ /* 0x000fe200078e3cff */
[----:B------:R-:W-:Y:S01]  /*18480*/  IMAD.X R15, R6, 0x1, R13, P1 ;  /* 0x00000001060f7824 */ /* 0x000fe200008e060d */
[----:B------:R-:W-:Y:S01]  /*18490*/  LOP3.LUT P2, RZ, R181, 0x4, RZ, 0xc0, !PT ;  /* 0x00000004b5ff7812 */ /* 0x000fe2000784c0ff */
[----:B------:R-:W-:Y:S01]  /*184a0*/  LDGSTS.E.BYPASS.LTC128B.128 [R217+0xc800], desc[UR6][R12.64] ;  /* 0x0c8000000cd97fae */ /* 0x000fe2000b981a06 */
[----:B------:R-:W-:Y:S02]  /*184b0*/  LOP3.LUT R3, R4, R3, RZ, 0xfc, !PT ;  /* 0x0000000304037212 */ /* 0x000fe400078efcff */
[----:B------:R-:W-:Y:S01]  /*184c0*/  IADD3 R4, P0, PT, R7, R14, RZ ;  /* 0x0000000e07047210 */ /* 0x000fe20007f1e0ff */
[----:B------:R-:W-:Y:S01]  /*184d0*/  LDGSTS.E.BYPASS.LTC128B.128 [R217+0xe800], desc[UR6][R12.64+0x80] ;  /* 0x0e8000800cd97fae */ /* 0x000fe2000b981a06 */
[----:B------:R-:W-:Y:S01]  /*184e0*/  LEA R172, R3, UR5, 0x1 ;  /* 0x0000000503ac7c11 */ /* 0x000fe2000f8e08ff */
[----:B------:R-:W-:Y:S02]  /*184f0*/  IMAD.MOV.U32 R3, RZ, RZ, 0x40 ;  /* 0x00000040ff037424 */ /* 0x000fe400078e00ff */
[----:B------:R-:W-:Y:S01]  /*18500*/  LDGSTS.E.BYPASS.LTC128B.128 [R217+0x10800], desc[UR6][R12.64+0x100] ;  /* 0x108001000cd97fae */ /* 0x000fe2000b981a06 */
[----:B------:R-:W-:Y:S01]  /*18510*/  IMAD.X R5, R6, 0x1, R15, P0 ;  /* 0x0000000106057824 */ /* 0x000fe200000e060f */
[----:B------:R-:W-:Y:S02]  /*18520*/  LOP3.LUT P0, RZ, R181, 0x2, RZ, 0xc0, !PT ;  /* 0x00000002b5ff7812 */ /* 0x000fe4000780c0ff */
[----:B------:R-:W-:Y:S01]  /*18530*/  LDGSTS.E.BYPASS.LTC128B.128 [R217+0xd000], desc[UR6][R14.64] ;  /* 0x0d0000000ed97fae */ /* 0x000fe2000b981a06 */
[----:B------:R-:W-:Y:S02]  /*18540*/  SEL R3, R3, 0xffffffc0, !P2 ;  /* 0xffffffc003037807 */ /* 0x000fe40005000000 */
[----:B------:R-:W-:Y:S01]  /*18550*/  SEL R187, R183, 0xffffffe0, !P0 ;  /* 0xffffffe0b7bb7807 */ /* 0x000fe20004000000 */
[----:B------:R-:W-:Y:S01]  /*18560*/  LDGSTS.E.BYPASS.LTC128B.128 [R217+0xf000], desc[UR6][R14.64+0x80] ;  /* 0x0f0000800ed97fae */ /* 0x000fe2000b981a06 */
[----:B------:R-:W-:Y:S01]  /*18570*/  ISETP.GT.AND P0, PT, R211, R194, PT ;  /* 0x000000c2d300720c */ /* 0x000fe20003f04270 */
[--C-:B------:R-:W-:Y:S02]  /*18580*/  IMAD.IADD R192, R3, 0x1, R172.reuse ;  /* 0x0000000103c07824 */ /* 0x100fe400078e02ac */
[----:B------:R-:W-:Y:S01]  /*18590*/  LDGSTS.E.BYPASS.LTC128B.128 [R217+0x11000], desc[UR6][R14.64+0x100] ;  /* 0x110001000ed97fae */ /* 0x000fe2000b981a06 */
[C---:B------:R-:W-:Y:S02]  /*185a0*/  IMAD.IADD R191, R187.reuse, 0x1, R172 ;  /* 0x00000001bbbf7824 */ /* 0x040fe400078e02ac */
[--C-:B------:R-:W-:Y:S01]  /*185b0*/  IMAD.IADD R189, R187, 0x1, R190.reuse ;  /* 0x00000001bbbd7824 */ /* 0x100fe200078e02be */
[----:B------:R-:W-:Y:S01]  /*185c0*/  LDGSTS.E.BYPASS.LTC128B.128 [R217+0xd800], desc[UR6][R4.64] ;  /* 0x0d80000004d97fae */ /* 0x000fe2000b981a06 */
[----:B------:R-:W-:Y:S02]  /*185d0*/  IMAD.IADD R190, R3, 0x1, R190 ;  /* 0x0000000103be7824 */ /* 0x000fe400078e02be */
[C---:B------:R-:W-:Y:S01]  /*185e0*/  IMAD.IADD R188, R187.reuse, 0x1, R192 ;  /* 0x00000001bbbc7824 */ /* 0x040fe200078e02c0 */
[----:B------:R-:W-:Y:S01]  /*185f0*/  LDGSTS.E.BYPASS.LTC128B.128 [R217+0xf800], desc[UR6][R4.64+0x80] ;  /* 0x0f80008004d97fae */ /* 0x000fe2000b981a06 */
[----:B------:R-:W-:Y:S03]  /*18600*/  IMAD.IADD R3, R187, 0x1, R190 ;  /* 0x00000001bb037824 */ /* 0x000fe600078e02be */
        /* <DEDUP_REMOVED lines=238> */
.L_x_5256:
        /* <DEDUP_REMOVED lines=25> */
.L_x_5255:
[C---:B------:R-:W-:Y:S01]  /*19680*/  VIADD R143, R210.reuse, 0xffffffe0 ;  /* 0xffffffe0d28f7836 */ /* 0x040fe20000000000 */
[C---:B-1----:R-:W-:Y:S01]  /*19690*/  IADD3 R134, PT, PT, R210.reuse, -0x18, RZ ;  /* 0xffffffe8d2867810 */ /* 0x042fe20007ffe0ff */
[C---:B------:R-:W-:Y:S01]  /*196a0*/  VIADD R140, R210.reuse, 0xffffffe1 ;  /* 0xffffffe1d28c7836 */ /* 0x040fe20000000000 */
[C---:B------:R-:W-:Y:S01]  /*196b0*/  IADD3 R137, PT, PT, R210.reuse, -0xf, RZ ;  /* 0xfffffff1d2897810 */ /* 0x040fe20007ffe0ff */
        /* <DEDUP_REMOVED lines=539> */
.L_x_5253:
[----:B------:R-:W1:Y:S01]  /*1b870*/  SHFL.BFLY PT, R0, R213, 0x2, 0x1f ;  /* 0x0c401f00d5007f89 */ /* 0x000e6200000e0000 */
[----:B------:R-:W-:Y:S01]  /*1b880*/  SHF.L.U32 R4, R181, 0x4, RZ ;  /* 0x00000004b5047819 */ /* 0x000fe200000006ff */
[----:B------:R-:W2:Y:S01]  /*1b890*/  S2UR UR8, SR_CTAID.X ;  /* 0x00000000000879c3 */ /* 0x000ea20000002500 */
[----:B------:R-:W-:Y:S01]  /*1b8a0*/  SHF.R.U32.HI R22, RZ, 0x2, R181 ;  /* 0x00000002ff167819 */ /* 0x000fe200000116b5 */
        /* <DEDUP_REMOVED lines=22> */
[----:B------:R-:W-:Y:S01]  /*1ba10*/  LEA R5, R5, UR5, 0x1 ;  /* 0x0000000505057c11 */ /* 0x000fe2000f8e08ff */
[----:B------:R-:W5:Y:S01]  /*1ba20*/  @P1 LDC R31, c[0x0][0x458] ;  /* 0x00011600ff1f1b82 */ /* 0x000f620000000800 */
        /* <DEDUP_REMOVED lines=204> */
[----:B------:R-:W-:Y:S01]  /*1c6f0*/  STS [R15+0x4400], R82 ;  /* 0x004400520f007388 */ /* 0x000fe20000000800 */
[----:B---3--:R-:W3:Y:S03]  /*1c700*/  @P3 LDC.64 R4, c[0x0][0x408] ;  /* 0x00010200ff043b82 */ /* 0x008ee60000000a00 */
[----:B------:R-:W-:Y:S04]  /*1c710*/  STS [R13+0x4000], R84 ;  /* 0x004000540d007388 */ /* 0x000fe80000000800 */
[----:B------:R-:W-:Y:S04]  /*1c720*/  STS [R13+0x4400], R86 ;  /* 0x004400560d007388 */ /* 0x000fe80000000800 */
[----:B------:R-:W-:Y:S04]  /*1c730*/  STS [R19+0x4000], R88 ;  /* 0x0040005813007388 */ /* 0x000fe80000000800 */
[----:B------:R5:W-:Y:S04]  /*1c740*/  STS [R19+0x4400], R90 ;  /* 0x0044005a13007388 */ /* 0x000be80000000800 */
[----:B------:R-:W-:Y:S04]  /*1c750*/  STS [R17+0x4000], R92 ;  /* 0x0040005c11007388 */ /* 0x000fe80000000800 */
[----:B------:R2:W-:Y:S01]  /*1c760*/  STS [R17+0x4400], R94 ;  /* 0x0044005e11007388 */ /* 0x0005e20000000800 */
[----:B---3--:R-:W-:Y:S01]  /*1c770*/  @P3 IMAD.WIDE.U32 R34, R200, R4, RZ ;  /* 0x00000004c8223225 */ /* 0x008fe200078e00ff */
[----:B------:R-:W-:-:S02]  /*1c780*/  MOV R4, 0x7f800000 ;  /* 0x7f80000000047802 */ /* 0x000fc40000000f00 */
[----:B------:R-:W-:Y:S04]  /*1c790*/  STS [R23+0x4000], R7 ;  /* 0x0040000717007388 */ /* 0x000fe80000000800 */
[----:B------:R3:W-:Y:S01]  /*1c7a0*/  STS [R23+0x4400], R98 ;  /* 0x0044006217007388 */ /* 0x0007e20000000800 */
[----:B------:R-:W-:Y:S08]  /*1c7b0*/  BAR.SYNC.DEFER_BLOCKING 0x0 ;  /* 0x0000000000007b1d */ /* 0x000ff00000010000 */
[----:B-----5:R-:W5:Y:S01]  /*1c7c0*/  LDC R19, c[0x0][0x434] ;  /* 0x00010d00ff137b82 */ /* 0x020f620000000800 */
[----:B------:R-:W1:Y:S07]  /*1c7d0*/  S2R R6, SR_CTAID.Y ;  /* 0x0000000000067919 */ /* 0x000e6e0000002600 */
[----:B--2---:R-:W2:Y:S01]  /*1c7e0*/  LDC.64 R16, c[0x0][0x408] ;  /* 0x00010200ff107b82 */ /* 0x004ea20000000a00 */
[----:B---3--:R-:W-:-:S07]  /*1c7f0*/  LOP3.LUT R23, R186, 0x30, RZ, 0xc0, !PT ;  /* 0x00000030ba177812 */ /* 0x008fce00078ec0ff */
[----:B------:R-:W3:Y:S01]  /*1c800*/  @P4 LDC R7, c[0x0][0x454] ;  /* 0x00011500ff074b82 */ /* 0x000ee20000000800 */
[----:B------:R2:W2:Y:S01]  /*1c810*/  LDS.128 R24, [R217+0x1800] ;  /* 0x00180000d9187984 */ /* 0x0004a20000000c00 */
[----:B------:R-:W-:Y:S01]  /*1c820*/  LOP3.LUT R22, R23, 0x7, R22, 0xf8, !PT ;  /* 0x0000000717167812 */ /* 0x000fe200078ef816 */
[----:B------:R-:W-:Y:S02]  /*1c830*/  @P1 FMUL.FTZ R23, R2, 0.69314718246459960938 ;  /* 0x3f31721802171820 */ /* 0x000fe40000410000 */
[----:B------:R2:W2:Y:S02]  /*1c840*/  LDS.128 R12, [R217+0x3800] ;  /* 0x00380000d90c7984 */ /* 0x0004a40000000c00 */
[----:B------:R-:W-:Y:S02]  /*1c850*/  @P1 FFMA.FTZ R4, R132, R31, R23 ;  /* 0x0000001f84041223 */ /* 0x000fe40000010017 */
[----:B------:R2:W2:Y:S01]  /*1c860*/  LDS.128 R8, [R217+0x5800] ;  /* 0x00580000d9087984 */ /* 0x0004a20000000c00 */
[----:B-1----:R-:W-:-:S02]  /*1c870*/  @!P3 IMAD.WIDE.U32 R32, R6, R20, RZ ;  /* 0x000000140620b225 */ /* 0x002fc400078e00ff */
[----:B------:R-:W1:Y:S02]  /*1c880*/  @P0 LDC R20, c[0x0][0x458] ;  /* 0x00011600ff140b82 */ /* 0x000e640000000800 */
[----:B------:R-:W-:Y:S02]  /*1c890*/  @!P3 IMAD R21, R6, R21, R33 ;  /* 0x000000150615b224 */ /* 0x000fe400078e0221 */
[----:B------:R-:W-:Y:S01]  /*1c8a0*/  @P3 IMAD R21, R200, R5, R35 ;  /* 0x00000005c8153224 */ /* 0x000fe200078e0223 */
[----:B------:R-:W-:Y:S01]  /*1c8b0*/  MOV R5, 0x7f800000 ;  /* 0x7f80000000057802 */ /* 0x000fe20000000f00 */
[C---:B----4-:R-:W-:Y:S02]  /*1c8c0*/  @!P4 IMAD R18, R6.reuse, R18, R29 ;  /* 0x000000120612c224 */ /* 0x050fe400078e021d */
[-C--:B-----5:R-:W-:Y:S02]  /*1c8d0*/  @!P2 IMAD R200, R6, R19.reuse, RZ ;  /* 0x0000001306c8a224 */ /* 0x0a0fe400078e02ff */
[----:B------:R-:W-:-:S02]  /*1c8e0*/  @!P4 IMAD R18, R18, R19, RZ ;  /* 0x000000131212c224 */ /* 0x000fc400078e02ff */
[----:B---3--:R-:W-:Y:S02]  /*1c8f0*/  @P4 IMAD R18, R29, R7, R200 ;  /* 0x000000071d124224 */ /* 0x008fe400078e02c8 */
[----:B-1----:R-:W-:Y:S01]  /*1c900*/  @P0 FFMA.FTZ R5, R3, R20, R0 ;  /* 0x0000001403050223 */ /* 0x002fe20000010000 */
[----:B--2---:R-:W-:Y:S06]  /*1c910*/  @P5 BRA `(.L_x_5259) ;  /* 0x0000000000305947 */ /* 0x004fec0003800000 */
        /* <DEDUP_REMOVED lines=12> */
.L_x_5259:
[----:B------:R-:W-:Y:S05]  /*1c9e0*/  BSYNC.RECONVERGENT B0 ;  /* 0x0000000000007941 */ /* 0x000fea0003800200 */
.L_x_5258:
[----:B------:R-:W2:Y:S01]  /*1c9f0*/  LDCU.64 UR4, c[0x0][0x410] ;  /* 0x00008200ff0477ac */ /* 0x000ea20008000a00 */
[----:B------:R-:W-:Y:S01]  /*1ca00*/  IMAD.MOV.U32 R183, RZ, RZ, RZ ;  /* 0x000000ffffb77224 */ /* 0x000fe200078e00ff */
[----:B------:R-:W-:Y:S01]  /*1ca10*/  @P3 MOV R32, R34 ;  /* 0x0000002200203202 */ /* 0x000fe20000000f00 */
[----:B------:R-:W-:Y:S01]  /*1ca20*/  BSSY.RECONVERGENT B0, `(.L_x_5260) ;  /* 0x000001d000007945 */ /* 0x000fe20003800200 */
[----:B------:R-:W-:Y:S01]  /*1ca30*/  SHF.R.U32.HI R0, RZ, 0x3, R181 ;  /* 0x00000003ff007819 */ /* 0x000fe200000116b5 */
[----:B-1----:R-:W-:Y:S01]  /*1ca40*/  IMAD.WIDE.U32 R4, R16, UR8, R182 ;  /* 0x0000000810047c25 */ /* 0x002fe2000f8e00b6 */
[----:B------:R-:W-:-:S03]  /*1ca50*/  IADD3 R201, PT, PT, R201, -UR8, RZ ;  /* 0x80000008c9c97c10 */ /* 0x000fc6000fffe0ff */
[----:B------:R-:W-:Y:S01]  /*1ca60*/  IMAD R2, R17, UR8, R5 ;  /* 0x0000000811027c24 */ /* 0x000fe2000f8e0205 */
[----:B------:R-:W-:Y:S01]  /*1ca70*/  IADD3 R32, P0, PT, R32, R4, RZ ;  /* 0x0000000420207210 */ /* 0x000fe20007f1e0ff */
[C---:B------:R-:W-:Y:S01]  /*1ca80*/  VIADD R5, R0.reuse, 0x20 ;  /* 0x0000002000057836 */ /* 0x040fe20000000000 */
[C---:B------:R-:W-:Y:S01]  /*1ca90*/  IADD3 R4, PT, PT, R0.reuse, 0x30, RZ ;  /* 0x0000003000047810 */ /* 0x040fe20007ffe0ff */
[----:B------:R-:W-:Y:S02]  /*1caa0*/  VIADD R3, R0, 0x10 ;  /* 0x0000001000037836 */ /* 0x000fe40000000000 */
[----:B------:R-:W-:Y:S01]  /*1cab0*/  IMAD.X R33, R21, 0x1, R2, P0 ;  /* 0x0000000115217824 */ /* 0x000fe200000e0602 */
[-C--:B------:R-:W-:Y:S01]  /*1cac0*/  ISETP.GE.AND P2, PT, R5, R201.reuse, PT ;  /* 0x000000c90500720c */ /* 0x080fe20003f46270 */
[----:B------:R1:W3:Y:S01]  /*1cad0*/  LDS.128 R20, [R217+0x2000] ;  /* 0x00200000d9147984 */ /* 0x0002e20000000c00 */
[-C--:B------:R-:W-:Y:S01]  /*1cae0*/  ISETP.GE.AND P1, PT, R4, R201.reuse, PT ;  /* 0x000000c90400720c */ /* 0x080fe20003f26270 */
[----:B--2---:R-:W-:Y:S01]  /*1caf0*/  IMAD.WIDE.U32 R32, R29, UR4, R32 ;  /* 0x000000041d207c25 */ /* 0x004fe2000f8e0020 */
[-C--:B------:R-:W-:Y:S01]  /*1cb00*/  ISETP.GE.AND P0, PT, R0, R201.reuse, PT ;  /* 0x000000c90000720c */ /* 0x080fe20003f06270 */
[----:B------:R1:W2:Y:S01]  /*1cb10*/  LDS.128 R4, [R217+0x4000] ;  /* 0x00400000d9047984 */ /* 0x0002a20000000c00 */
[----:B------:R-:W-:Y:S01]  /*1cb20*/  ISETP.GE.AND P3, PT, R3, R201, PT ;  /* 0x000000c90300720c */ /* 0x000fe20003f66270 */
[----:B------:R-:W-:-:S02]  /*1cb30*/  IMAD R35, R29, UR5, R33 ;  /* 0x000000051d237c24 */ /* 0x000fc4000f8e0221 */
[----:B------:R1:W4:Y:S08]  /*1cb40*/  LDS.128 R28, [R217] ;  /* 0x00000000d91c7984 */ /* 0x0003300000000c00 */
[----:B------:R-:W-:Y:S05]  /*1cb50*/  @P0 BRA `(.L_x_5261) ;  /* 0x0000000000240947 */ /* 0x000fea0003800000 */
[----:B------:R-:W5:Y:S01]  /*1cb60*/  LDCU.64 UR4, c[0x0][0x3f0] ;  /* 0x00007e00ff0477ac */ /* 0x000f620008000a00 */
[----:B------:R-:W-:-:S05]  /*1cb70*/  MOV R34, R32 ;  /* 0x0000002000227202 */ /* 0x000fca0000000f00 */
[----:B------:R-:W-:-:S04]  /*1cb80*/  IMAD.WIDE.U32 R18, R0, R16, R34 ;  /* 0x0000001000127225 */ /* 0x000fc800078e0022 */
[----:B------:R-:W-:Y:S01]  /*1cb90*/  IMAD R2, R0, R17, R19 ;  /* 0x0000001100027224 */ /* 0x000fe200078e0213 */
[----:B-----5:R-:W-:-:S04]  /*1cba0*/  LEA R36, P0, R18, UR4, 0x1 ;  /* 0x0000000412247c11 */ /* 0x020fc8000f8008ff */
[----:B------:R-:W-:-:S05]  /*1cbb0*/  LEA.HI.X R37, R18, UR5, R2, 0x1, P0 ;  /* 0x0000000512257c11 */ /* 0x000fca00080f0c02 */
[----:B----4-:R4:W-:Y:S04]  /*1cbc0*/  STG.E.128 desc[UR6][R36.64], R28 ;  /* 0x0000001c24007986 */ /* 0x0109e8000c101d06 */
[----:B---3--:R4:W-:Y:S04]  /*1cbd0*/  STG.E.128 desc[UR6][R36.64+0x80], R20 ;  /* 0x0000801424007986 */ /* 0x0089e8000c101d06 */
[----:B--2---:R4:W-:Y:S02]  /*1cbe0*/  STG.E.128 desc[UR6][R36.64+0x100], R4 ;  /* 0x0001000424007986 */ /* 0x0049e4000c101d06 */
.L_x_5261:
[----:B------:R-:W-:Y:S05]  /*1cbf0*/  BSYNC.RECONVERGENT B0 ;  /* 0x0000000000007941 */ /* 0x000fea0003800200 */
.L_x_5260:
[----:B----4-:R4:W1:Y:S01]  /*1cc00*/  LDS.128 R28, [R217+0x800] ;  /* 0x00080000d91c7984 */ /* 0x0108620000000c00 */
[----:B------:R-:W-:Y:S03]  /*1cc10*/  BSSY.RECONVERGENT B0, `(.L_x_5262) ;  /* 0x0000012000007945 */ /* 0x000fe60003800200 */
[----:B---3--:R4:W3:Y:S04]  /*1cc20*/  LDS.128 R20, [R217+0x2800] ;  /* 0x00280000d9147984 */ /* 0x0088e80000000c00 */
        /* <DEDUP_REMOVED lines=14> */
[----:B---3--:R1:W-:Y:S04]  /*1cd10*/  STG.E.128 desc[UR6][R36.64+0x80], R20 ;  /* 0x0000801424007986 */ /* 0x0083e8000c101d06 */
[----:B--2---:R1:W-:Y:S02]  /*1cd20*/  STG.E.128 desc[UR6][R36.64+0x100], R4 ;  /* 0x0001000424007986 */ /* 0x0043e4000c101d06 */
.L_x_5263:
[----:B------:R-:W-:Y:S05]  /*1cd30*/  BSYNC.RECONVERGENT B0 ;  /* 0x0000000000007941 */ /* 0x000fea0003800200 */
.L_x_5262:
[----:B-1-3--:R1:W3:Y:S01]  /*1cd40*/  LDS.128 R20, [R217+0x1000] ;  /* 0x00100000d9147984 */ /* 0x00a2e20000000c00 */
        /* <DEDUP_REMOVED lines=16> */
[----:B--2---:R3:W-:Y:S04]  /*1ce50*/  STG.E.128 desc[UR6][R36.64+0x80], R4 ;  /* 0x0000800424007986 */ /* 0x0047e8000c101d06 */
[----:B-1----:R3:W-:Y:S02]  /*1ce60*/  STG.E.128 desc[UR6][R36.64+0x100], R28 ;  /* 0x0001001c24007986 */ /* 0x0027e4000c101d06 */
.L_x_5265:
[----:B------:R-:W-:Y:S05]  /*1ce70*/  BSYNC.RECONVERGENT B0 ;  /* 0x0000000000007941 */ /* 0x000fea0003800200 */
.L_x_5264:
[----:B------:R-:W-:Y:S05]  /*1ce80*/  @P1 EXIT ;  /* 0x000000000000194d */ /* 0x000fea0003800000 */
[----:B------:R-:W-:Y:S01]  /*1ce90*/  IADD3 R3, P0, PT, R0, 0x30, RZ ;  /* 0x0000003000037810 */ /* 0x000fe20007f1e0ff */
[----:B------:R-:W5:Y:S01]  /*1cea0*/  LDCU.64 UR4, c[0x0][0x3f0] ;  /* 0x00007e00ff0477ac */ /* 0x000f620008000a00 */
[----:B--23--:R-:W-:-:S03]  /*1ceb0*/  IMAD.MOV.U32 R4, RZ, RZ, R32 ;  /* 0x000000ffff047224 */ /* 0x00cfc600078e0020 */
        /* <DEDUP_REMOVED lines=12> */
.L_x_5266:
        /* <DEDUP_REMOVED lines=16> */
.L_x_6925:


//--------------------- .text._ZN5flash24flash_fwd_splitkv_kernelI23Flash_fwd_kernel_traitsILi192ELi64ELi64ELi4ELb0ELb0EN7cutlass6half_tE19Flash_kernel_traitsILi192ELi64ELi64ELi4ES3_EELb0ELb1ELb0ELb0ELb1ELb1ELb0ELb1EEEvNS_16Flash_fwd_paramsE --------------------------
	.section	.text._ZN5flash24flash_fwd_splitkv_kernelI23Flash_fwd_kernel_traitsILi192ELi64ELi64ELi4ELb0ELb0EN7cutlass6half_tE19Flash_kernel_traitsILi192ELi64ELi64ELi4ES3_EELb0ELb1ELb0ELb0ELb1ELb1ELb0ELb1EEEvNS_16Flash_fwd_paramsE,"ax",@progbits
	.align	128
        .global         _ZN5flash24flash_fwd_splitkv_kernelI23Flash_fwd_kernel_traitsILi192ELi64ELi64ELi4ELb0ELb0EN7cutlass6half_tE19Flash_kernel_traitsILi192ELi64ELi64ELi4ES3_EELb0ELb1ELb0ELb0ELb1ELb1ELb0ELb1EEEvNS_16Flash_fwd_paramsE
        .type           _ZN5flash24flash_fwd_splitkv_kernelI23Flash_fwd_kernel_traitsILi192ELi64ELi64ELi4ELb0ELb0EN7cutlass6half_tE19Flash_kernel_traitsILi192ELi64ELi64ELi4ES3_EELb0ELb1ELb0ELb0ELb1ELb1ELb0ELb1EEEvNS_16Flash_fwd_paramsE,@function
        .size           _ZN5flash24flash_fwd_splitkv_kernelI23Flash_fwd_kernel_traitsILi192ELi64ELi64ELi4ELb0ELb0EN7cutlass6half_tE19Flash_kernel_traitsILi192ELi64ELi64ELi4ES3_EELb0ELb1ELb0ELb0ELb1ELb1ELb0ELb1EEEvNS_16Flash_fwd_paramsE,(.L_x_6926 - _ZN5flash24flash_fwd_splitkv_kernelI23Flash_fwd_kernel_traitsILi192ELi64ELi64ELi4ELb0ELb0EN7cutlass6half_tE19Flash_kernel_traitsILi192ELi64ELi64ELi4ES3_EELb0ELb1ELb0ELb0ELb1ELb1ELb0ELb1EEEvNS_16Flash_fwd_paramsE)
        .other          _ZN5flash24flash_fwd_splitkv_kernelI23Flash_fwd_kernel_traitsILi192ELi64ELi64ELi4ELb0ELb0EN7cutlass6half_tE19Flash_kernel_traitsILi192ELi64ELi64ELi4ES3_EELb0ELb1ELb0ELb0ELb1ELb1ELb0ELb1EEEvNS_16Flash_fwd_paramsE,@"STO_CUDA_ENTRY STV_DEFAULT"
_ZN5flash24flash_fwd_splitkv_kernelI23Flash_fwd_kernel_traitsILi192ELi64ELi64ELi4ELb0ELb0EN7cutlass6half_tE19Flash_kernel_traitsILi192ELi64ELi64ELi4ES3_EELb0ELb1ELb0ELb0ELb1ELb1ELb0ELb1EEEvNS_16Flash_fwd_paramsE:
.text._ZN5flash24flash_fwd_splitkv_kernelI23Flash_fwd_kernel_traitsILi192ELi64ELi64ELi4ELb0ELb0EN7cutlass6half_tE19Flash_kernel_traitsILi192ELi64ELi64ELi4ES3_EELb0ELb1ELb0ELb0ELb1ELb1ELb0ELb1EEEvNS_16Flash_fwd_paramsE:
        /* <DEDUP_REMOVED lines=51> */
.L_x_5267:
[----:B------:R-:W-:Y:S01]  /*0330*/  @!P1 ISETP.NE.U32.AND P0, PT, R2, RZ, PT ;  /* 0x000000ff0200920c */ /* 0x000fe20003f05070 */
[----:B------:R-:W-:-:S12]  /*0340*/  @!P3 EXIT ;  /* 0x000000000000b94d */ /* 0x000fd80003800000 */
[----:B------:R-:W2:Y:S01]  /*0350*/  LDC R6, c[0x0][0x504] ;  /* 0x00014100ff067b82 */ /* 0x000ea20000000800 */
[----:B------:R-:W-:Y:S01]  /*0360*/  @!P1 ISETP.NE.AND.EX P0, PT, R3, RZ, PT, P0 ;  /* 0x000000ff0300920c */ /* 0x000fe20003f05300 */
[----:B------:R-:W3:Y:S01]  /*0370*/  LDCU UR5, c[0x0][0x438] ;  /* 0x00008700ff0577ac */ /* 0x000ee20008000800 */
[--C-:B-----5:R-:W-:Y:S01]  /*0380*/  IMAD.IADD R81, R81, 0x1, -R0.reuse ;  /* 0x0000000151517824 */ /* 0x120fe200078e0a00 */
[----:B------:R-:W4:Y:S01]  /*0390*/  S2R R14, SR_CTAID.Z ;  /* 0x00000000000e7919 */ /* 0x000f220000002700 */
[----:B------:R-:W-:Y:S01]  /*03a0*/  @!P1 SEL R8, R8, RZ, P0 ;  /* 0x000000ff08089207 */ /* 0x000fe20000000000 */
[----:B------:R-:W-:Y:S02]  /*03b0*/  @P1 IMAD.IADD R74, R13, 0x1, -R0 ;  /* 0x000000010d4a1824 */ /* 0x000fe400078e0a00 */
[----:B------:R-:W1:Y:S01]  /*03c0*/  LDC R2, c[0x0][0x508] ;  /* 0x00014200ff027b82 */ /* 0x000e620000000800 */
[----:B------:R-:W1:Y:S01]  /*03d0*/  S2R R135, SR_TID.X ;  /* 0x0000000000877919 */ /* 0x000e620000002100 */
        /* <DEDUP_REMOVED lines=14> */
[----:B------:R-:W-:Y:S01]  /*04c0*/  LEA.HI R8, R8, R13, RZ, 0x6 ;  /* 0x0000000d08087211 */ /* 0x000fe200078f30ff */
[----:B------:R-:W-:Y:S01]  /*04d0*/  IMAD.MOV.U32 R13, RZ, RZ, R5 ;  /* 0x000000ffff0d7224 */ /* 0x000fe200078e0005 */
[----:B------:R-:W-:Y:S02]  /*04e0*/  LEA.HI R2, R2, R3, RZ, 0x6 ;  /* 0x0000000302027211 */ /* 0x000fe400078f30ff */
[----:B------:R-:W-:Y:S02]  /*04f0*/  SHF.R.S32.HI R6, RZ, 0x6, R6 ;  /* 0x00000006ff067819 */ /* 0x000fe40000011406 */
[----:B------:R-:W-:Y:S02]  /*0500*/  SHF.R.S32.HI R3, RZ, 0x6, R2 ;  /* 0x00000006ff037819 */ /* 0x000fe40000011402 */
[----:B------:R-:W-:Y:S02]  /*0510*/  SHF.R.S32.HI R8, RZ, 0x6, R8 ;  /* 0x00000006ff087819 */ /* 0x000fe40000011408 */
[----:B------:R-:W-:-:S02]  /*0520*/  VIMNMX3 R134, R6, UR4, R3, PT ;  /* 0x0000000406867c0f */ /* 0x000fc4000b800103 */
        /* <DEDUP_REMOVED lines=15> */
[----:B-1----:R-:W-:-:S04]  /*0620*/  IMAD.WIDE.U32 R10, R78, R2, R10 ;  /* 0x000000024e0a7225 */ /* 0x002fc800078e000a */
[----:B-----5:R-:W-:Y:S01]  /*0630*/  @!P0 IMAD.WIDE.U32 R8, R5, R6, RZ ;  /* 0x0000000605088225 */ /* 0x020fe200078e00ff */
[----:B------:R-:W-:-:S03]  /*0640*/  IADD3 R6, PT, PT, R0, 0x10, RZ ;  /* 0x0000001000067810 */ /* 0x000fc60007ffe0ff */
[----:B------:R-:W-:Y:S01]  /*0650*/  @!P0 IMAD R7, R5, R7, R9 ;  /* 0x0000000705078224 */ /* 0x000fe200078e0209 */
[----:B------:R-:W-:Y:S01]  /*0660*/  ISETP.GE.AND P3, PT, R6, R201, PT ;  /* 0x000000c90600720c */ /* 0x000fe20003f66270 */
[----:B------:R-:W-:Y:S01]  /*0670*/  @P0 IMAD.WIDE.U32 R4, R200, R2, RZ ;  /* 0x00000002c8040225 */ /* 0x000fe200078e00ff */
[----:B------:R-:W-:-:S03]  /*0680*/  IADD3 R6, PT, PT, R0, 0x30, RZ ;  /* 0x0000003000067810 */ /* 0x000fc60007ffe0ff */
[-C--:B------:R-:W-:Y:S01]  /*0690*/  @P0 IMAD R7, R200, R3.reuse, R5 ;  /* 0x00000003c8070224 */ /* 0x080fe200078e0205 */
[----:B------:R-:W-:Y:S01]  /*06a0*/  @P0 MOV R8, R4 ;  /* 0x0000000400080202 */ /* 0x000fe20000000f00 */
[----:B------:R-:W-:Y:S01]  /*06b0*/  IMAD R4, R78, R3, R11 ;  /* 0x000000034e047224 */ /* 0x000fe200078e020b */
[-C--:B------:R-:W-:Y:S01]  /*06c0*/  ISETP.GE.AND P1, PT, R6, R201.reuse, PT ;  /* 0x000000c90600720c */ /* 0x080fe20003f26270 */
[----:B--2---:R-:W-:Y:S01]  /*06d0*/  IMAD R5, R13, UR9, R14 ;  /* 0x000000090d057c24 */ /* 0x004fe2000f8e020e */
[----:B------:R-:W-:Y:S01]  /*06e0*/  IADD3 R10, P0, PT, R8, R10, RZ ;  /* 0x0000000a080a7210 */ /* 0x000fe20007f1e0ff */
[C---:B------:R-:W-:Y:S02]  /*06f0*/  VIADD R8, R0.reuse, 0x20 ;  /* 0x0000002000087836 */ /* 0x040fe40000000000 */
[----:B----4-:R-:W-:Y:S01]  /*0700*/  IMAD R5, R5, UR8, R78 ;  /* 0x0000000805057c24 */ /* 0x010fe2000f8e024e */
[----:B------:R-:W-:Y:S02]  /*0710*/  IADD3.X R11, PT, PT, R7, R4, RZ, P0, !PT ;  /* 0x00000004070b7210 */ /* 0x000fe400007fe4ff */
        /* <DEDUP_REMOVED lines=14> */
.L_x_5270:
[----:B------:R-:W-:Y:S05]  /*0800*/  BSYNC.RECONVERGENT B0 ;  /* 0x0000000000007941 */ /* 0x000fea0003800200 */
.L_x_5269:
        /* <DEDUP_REMOVED lines=16> */
.L_x_5272:
[----:B------:R-:W-:Y:S05]  /*0910*/  BSYNC.RECONVERGENT B0 ;  /* 0x0000000000007941 */ /* 0x000fea0003800200 */
.L_x_5271:
        /* <DEDUP_REMOVED lines=16> */
.L_x_5274:
[----:B------:R-:W-:Y:S05]  /*0a20*/  BSYNC.RECONVERGENT B0 ;  /* 0x0000000000007941 */ /* 0x000fea0003800200 */
.L_x_5273:
[----:B------:R-:W-:Y:S04]  /*0a30*/  BSSY.RECONVERGENT B0, `(.L_x_5275) ;  /* 0x000000f000007945 */ /* 0x000fe80003800200 */
[----:B------:R-:W-:Y:S05]  /*0a40*/  @P1 BRA `(.L_x_5276) ;  /* 0x0000000000341947 */ /* 0x000fea0003800000 */
[----:B------:R-:W4:Y:S01]  /*0a50*/  LDCU.64 UR4, c[0x0][0x3f0] ;  /* 0x00007e00ff0477ac */ /* 0x000f220008000a00 */
[----:B--23--:R-:W-:Y:S02]  /*0a60*/  IADD3 R7, P0, PT, R0, 0x30, RZ ;  /* 0x0000003000077810 */ /* 0x00cfe40007f1e0ff */
[----:B------:R-:W-:Y:S02]  /*0a70*/  MOV R11, R15 ;  /* 0x0000000f000b7202 */ /* 0x000fe40000000f00 */
[----:B-1----:R-:W-:Y:S01]  /*0a80*/  IADD3.X R9, PT, PT, RZ, RZ, RZ, P0, !PT ;  /* 0x000000ffff097210 */ /* 0x002fe200007fe4ff */
        /* <DEDUP_REMOVED lines=9> */
.L_x_5276:
[----:B------:R-:W-:Y:S05]  /*0b20*/  BSYNC.RECONVERGENT B0 ;  /* 0x0000000000007941 */ /* 0x000fea0003800200 */
.L_x_5275:
        /* <DEDUP_REMOVED lines=20> */
.L_x_5268:
        /* <DEDUP_REMOVED lines=10> */
.L_x_5277:
[----:B------:R-:W-:Y:S05]  /*0d10*/  BRA.U !UP0, `(.L_x_5278) ;  /* 0x00000005088c7547 */ /* 0x000fea000b800000 */
[----:B------:R-:W2:Y:S01]  /*0d20*/  LDC R9, c[0x0][0x4f0] ;  /* 0x00013c00ff097b82 */ /* 0x000ea20000000800 */
[----:B------:R-:W-:Y:S01]  /*0d30*/  LEA R0, R134, 0xffffffc0, 0x6 ;  /* 0xffffffc086007811 */ /* 0x000fe200078e30ff */
[----:B------:R-:W3:Y:S03]  /*0d40*/  LDCU.64 UR4, c[0x0][0x4e8] ;  /* 0x00009d00ff0477ac */ /* 0x000ee60008000a00 */
[----:B-1----:R-:W-:Y:S01]  /*0d50*/  IABS R2, R0 ;  /* 0x0000000000027213 */ /* 0x002fe20000000000 */
[----:B------:R-:W1:Y:S01]  /*0d60*/  LDCU.64 UR8, c[0x0][0x3a0] ;  /* 0x00007400ff0877ac */ /* 0x000e620008000a00 */
[----:B------:R-:W4:Y:S01]  /*0d70*/  LDCU.64 UR14, c[0x0][0x3b8] ;  /* 0x00007700ff0e77ac */ /* 0x000f220008000a00 */
        /* <DEDUP_REMOVED lines=30> */
[----:B---3--:R-:W-:Y:S02]  /*0f60*/  IABS R2, R3 ;  /* 0x0000000300027213 */ /* 0x008fe40000000000 */
[----:B------:R-:W-:Y:S02]  /*0f70*/  IADD3 R7, PT, PT, -R7, RZ, RZ ;  /* 0x000000ff07077210 */ /* 0x000fe40007ffe1ff */
[----:B------:R-:W3:Y:S03]  /*0f80*/  I2F.RP R11, R2 ;  /* 0x00000002000b7306 */ /* 0x000ee60000209400 */
[----:B------:R-:W-:Y:S02]  /*0f90*/  IMAD R0, R9, R7, R0 ;  /* 0x0000000709007224 */ /* 0x000fe400078e0200 */
[----:B----4-:R-:W-:-:S03]  /*0fa0*/  IMAD.U32 R7, RZ, RZ, UR15 ;  /* 0x0000000fff077e24 */ /* 0x010fc6000f8e00ff */
[----:B------:R-:W-:Y:S01]  /*0fb0*/  SHF.R.S32.HI R9, RZ, 0x1f, R0 ;  /* 0x0000001fff097819 */ /* 0x000fe20000011400 */
[----:B---3--:R-:W3:Y:S02]  /*0fc0*/  MUFU.RCP R12, R11 ;  /* 0x0000000b000c7308 */ /* 0x008ee40000001000 */
[----:B---3--:R-:W-:-:S06]  /*0fd0*/  IADD3 R12, PT, PT, R12, 0xffffffe, RZ ;  /* 0x0ffffffe0c0c7810 */ /* 0x008fcc0007ffe0ff */
[----:B-----5:R-:W3:Y:S02]  /*0fe0*/  F2I.FTZ.U32.TRUNC.NTZ R13, R12 ;  /* 0x0000000c000d7305 */ /* 0x020ee4000021f000 */
[----:B---3--:R-:W-:Y:S01]  /*0ff0*/  IMAD.MOV R4, RZ, RZ, -R13 ;  /* 0x000000ffff047224 */ /* 0x008fe200078e0a0d */
[----:B------:R-:W-:-:S03]  /*1000*/  MOV R12, RZ ;  /* 0x000000ff000c7202 */ /* 0x000fc60000000f00 */
[----:B------:R-:W-:Y:S01]  /*1010*/  IMAD R6, R4, R2, RZ ;  /* 0x0000000204067224 */ /* 0x000fe200078e02ff */
[----:B------:R-:W-:-:S03]  /*1020*/  IABS R4, R14 ;  /* 0x0000000e00047213 */ /* 0x000fc60000000000 */
[----:B------:R-:W-:Y:S01]  /*1030*/  IMAD.HI.U32 R13, R13, R6, R12 ;  /* 0x000000060d0d7227 */ /* 0x000fe200078e000c */
[----:B------:R-:W-:-:S05]  /*1040*/  MOV R6, UR14 ;  /* 0x0000000e00067c02 */ /* 0x000fca0008000f00 */
[----:B------:R-:W-:-:S05]  /*1050*/  IMAD.HI.U32 R8, R13, R4, RZ ;  /* 0x000000040d087227 */ /* 0x000fca00078e00ff */
[----:B------:R-:W-:-:S05]  /*1060*/  IADD3 R11, PT, PT, -R8, RZ, RZ ;  /* 0x000000ff080b7210 */ /* 0x000fca0007ffe1ff */
[----:B------:R-:W-:Y:S01]  /*1070*/  IMAD R13, R2, R11, R4 ;  /* 0x0000000b020d7224 */ /* 0x000fe200078e0204 */
        /* <DEDUP_REMOVED lines=22> */
[----:B------:R-:W-:Y:S01]  /*11e0*/  MOV R12, R10 ;  /* 0x0000000a000c7202 */ /* 0x000fe20000000f00 */
[-C--:B------:R-:W-:Y:S02]  /*11f0*/  IMAD R10, R9, R6.reuse, RZ ;  /* 0x00000006090a7224 */ /* 0x080fe400078e02ff */
[----:B------:R-:W-:Y:S02]  /*1200*/  @!P0 IMAD.MOV R11, RZ, RZ, -R11 ;  /* 0x000000ffff0b8224 */ /* 0x000fe400078e0a0b */
[C---:B------:R-:W-:Y:S02]  /*1210*/  IMAD R10, R0.reuse, R7, R10 ;  /* 0x00000007000a7224 */ /* 0x040fe400078e020a */
[----:B------:R-:W-:Y:S01]  /*1220*/  IMAD.WIDE.U32 R18, R0, R6, R18 ;  /* 0x0000000600127225 */ /* 0x000fe200078e0012 */
[----:B------:R-:W-:Y:S02]  /*1230*/  SEL R11, R4, R11, !P1 ;  /* 0x0000000b040b7207 */ /* 0x000fe40004800000 */
[----:B--2---:R-:W-:-:S02]  /*1240*/  MOV R2, UR4 ;  /* 0x0000000400027c02 */ /* 0x004fc40008000f00 */
[----:B------:R-:W-:Y:S02]  /*1250*/  MOV R3, UR5 ;  /* 0x0000000500037c02 */ /* 0x000fe40008000f00 */
[----:B------:R-:W-:Y:S01]  /*1260*/  IADD3 R19, PT, PT, R19, R10, RZ ;  /* 0x0000000a13137210 */ /* 0x000fe20007ffe0ff */
[-C--:B------:R-:W-:Y:S02]  /*1270*/  IMAD R9, R9, R2.reuse, RZ ;  /* 0x0000000209097224 */ /* 0x080fe400078e02ff */
        /* <DEDUP_REMOVED lines=13> */
.L_x_5278:
        /* <DEDUP_REMOVED lines=13> */
[----:B------:R-:W-:Y:S02]  /*1420*/  IADD3 R9, PT, PT, R9, R2, RZ ;  /* 0x0000000209097210 */ /* 0x000fe40007ffe0ff */
[----:B------:R-:W-:Y:S01]  /*1430*/  MOV R16, R8 ;  /* 0x0000000800107202 */ /* 0x000fe20000000f00 */
[----:B------:R-:W-:Y:S05]  /*1440*/  BRA `(.L_x_5281) ;  /* 0x0000000000187947 */ /* 0x000fea0003800000 */
.L_x_5280:
[----:B------:R-:W2:Y:S01]  /*1450*/  LDC.64 R6, c[0x0][0x3b8] ;  /* 0x0000ee00ff067b82 */ /* 0x000ea20000000a00 */
[----:B-1----:R-:W-:-:S05]  /*1460*/  IADD3 R2, PT, PT, R0, R11, RZ ;  /* 0x0000000b00027210 */ /* 0x002fca0007ffe0ff */
[C---:B--2---:R-:W-:Y:S02]  /*1470*/  IMAD R9, R2.reuse, R7, RZ ;  /* 0x0000000702097224 */ /* 0x044fe400078e02ff */
[----:B------:R-:W-:-:S05]  /*1480*/  IMAD.WIDE.U32 R2, R2, R6, RZ ;  /* 0x0000000602027225 */ /* 0x000fca00078e00ff */
[----:B------:R-:W-:Y:S02]  /*1490*/  IADD3 R9, PT, PT, R3, R9, RZ ;  /* 0x0000000903097210 */ /* 0x000fe40007ffe0ff */
[----:B------:R-:W-:Y:S02]  /*14a0*/  MOV R16, R2 ;  /* 0x0000000200107202 */ /* 0x000fe40000000f00 */
.L_x_5281:
        /* <DEDUP_REMOVED lines=14> */
.L_x_5282:
[----:B------:R-:W1:Y:S01]  /*1590*/  LDC.64 R2, c[0x0][0x3c0] ;  /* 0x0000f000ff027b82 */ /* 0x000e620000000a00 */
[----:B------:R-:W-:-:S05]  /*15a0*/  IADD3 R0, PT, PT, R0, R11, RZ ;  /* 0x0000000b00007210 */ /* 0x000fca0007ffe0ff */
[C---:B-1----:R-:W-:Y:S02]  /*15b0*/  IMAD R15, R0.reuse, R3, RZ ;  /* 0x00000003000f7224 */ /* 0x042fe400078e02ff */
[----:B------:R-:W-:-:S05]  /*15c0*/  IMAD.WIDE.U32 R18, R0, R2, RZ ;  /* 0x0000000200127225 */ /* 0x000fca00078e00ff */
[----:B------:R-:W-:-:S07]  /*15d0*/  IADD3 R15, PT, PT, R19, R15, RZ ;  /* 0x0000000f130f7210 */ /* 0x000fce0007ffe0ff */
.L_x_5283:
[----:B------:R-:W1:Y:S01]  /*15e0*/  LDC R21, c[0x0][0x3e8] ;  /* 0x0000fa00ff157b82 */ /* 0x000e620000000800 */
[----:B------:R-:W-:Y:S01]  /*15f0*/  MOV R23, R15 ;  /* 0x0000000f00177202 */ /* 0x000fe20000000f00 */
[----:B------:R-:W-:Y:S01]  /*1600*/  IMAD.MOV.U32 R22, RZ, RZ, R18 ;  /* 0x000000ffff167224 */ /* 0x000fe200078e0012 */
[----:B------:R-:W-:Y:S01]  /*1610*/  CS2R R202, SRZ ;  /* 0x0000000000ca7805 */ /* 0x000fe2000001ff00 */
[----:B------:R-:W-:Y:S01]  /*1620*/  IMAD.MOV.U32 R20, RZ, RZ, R16 ;  /* 0x000000ffff147224 */ /* 0x000fe200078e0010 */
[----:B-1----:R-:W-:-:S04]  /*1630*/  IABS R0, R21 ;  /* 0x0000001500007213 */ /* 0x002fc80000000000 */
[----:B------:R-:W1:Y:S08]  /*1640*/  I2F.RP R12, R0 ;  /* 0x00000000000c7306 */ /* 0x000e700000209400 */
[----:B-1----:R-:W1:Y:S02]  /*1650*/  MUFU.RCP R10, R12 ;  /* 0x0000000c000a7308 */ /* 0x002e640000001000 */
[----:B-1----:R-:W-:Y:S01]  /*1660*/  IADD3 R10, PT, PT, R10, 0xffffffe, RZ ;  /* 0x0ffffffe0a0a7810 */ /* 0x002fe20007ffe0ff */
[----:B-----5:R-:W1:Y:S05]  /*1670*/  LDC.64 R12, c[0x0][0x3d8] ;  /* 0x0000f600ff0c7b82 */ /* 0x020e6a0000000a00 */
[----:B------:R-:W2:Y:S02]  /*1680*/  F2I.FTZ.U32.TRUNC.NTZ R11, R10 ;  /* 0x0000000a000b7305 */ /* 0x000ea4000021f000 */
[----:B--2---:R-:W-:Y:S01]  /*1690*/  IMAD.MOV R4, RZ, RZ, -R11 ;  /* 0x000000ffff047224 */ /* 0x004fe200078e0a0b */
[----:B------:R-:W-:-:S03]  /*16a0*/  MOV R10, RZ ;  /* 0x000000ff000a7202 */ /* 0x000fc60000000f00 */
[----:B------:R-:W-:Y:S01]  /*16b0*/  IMAD R8, R4, R0, RZ ;  /* 0x0000000004087224 */ /* 0x000fe200078e02ff */
[----:B------:R-:W-:-:S03]  /*16c0*/  IABS R4, R14 ;  /* 0x0000000e00047213 */ /* 0x000fc60000000000 */
[----:B------:R-:W-:-:S06]  /*16d0*/  IMAD.HI.U32 R11, R11, R8, R10 ;  /* 0x000000080b0b7227 */ /* 0x000fcc00078e000a */
[----:B------:R-:W-:-:S04]  /*16e0*/  IMAD.HI.U32 R8, R11, R4, RZ ;  /* 0x000000040b087227 */ /* 0x000fc800078e00ff */
[----:B------:R-:W-:-:S04]  /*16f0*/  IMAD.MOV R11, RZ, RZ, -R8 ;  /* 0x000000ffff0b7224 */ /* 0x000fc800078e0a08 */
[----:B------:R-:W-:Y:S01]  /*1700*/  IMAD R11, R0, R11, R4 ;  /* 0x0000000b000b7224 */ /* 0x000fe200078e0204 */
[----:B------:R-:W-:-:S04]  /*1710*/  LOP3.LUT R4, RZ, R21, RZ, 0x33, !PT ;  /* 0x00000015ff047212 */ /* 0x000fc800078e33ff */
[----:B------:R-:W-:-:S13]  /*1720*/  ISETP.GT.U32.AND P0, PT, R0, R11, PT ;  /* 0x0000000b0000720c */ /* 0x000fda0003f04070 */
[----:B------:R-:W-:Y:S01]  /*1730*/  @!P0 IADD3 R11, PT, PT, R11, -R0, RZ ;  /* 0x800000000b0b8210 */ /* 0x000fe20007ffe0ff */
[----:B------:R-:W-:-:S03]  /*1740*/  @!P0 VIADD R8, R8, 0x1 ;  /* 0x0000000108088836 */ /* 0x000fc60000000000 */
[----:B------:R-:W-:Y:S02]  /*1750*/  ISETP.GE.U32.AND P1, PT, R11, R0, PT ;  /* 0x000000000b00720c */ /* 0x000fe40003f26070 */
[----:B------:R-:W-:Y:S01]  /*1760*/  LOP3.LUT R0, R14, R21, RZ, 0x3c, !PT ;  /* 0x000000150e007212 */ /* 0x000fe200078e3cff */
[----:B------:R-:W2:Y:S03]  /*1770*/  LDC.64 R10, c[0x0][0x3d0] ;  /* 0x0000f400ff0a7b82 */ /* 0x000ea60000000a00 */
[----:B------:R-:W-:Y:S02]  /*1780*/  ISETP.GE.AND P0, PT, R0, RZ, PT ;  /* 0x000000ff0000720c */ /* 0x000fe40003f06270 */
[----:B------:R-:W-:-:S05]  /*1790*/  LEA R0, R134, 0xffffffc0, 0x6 ;  /* 0xffffffc086007811 */ /* 0x000fca00078e30ff */
[----:B------:R-:W-:Y:S01]  /*17a0*/  @P1 IADD3 R8, PT, PT, R8, 0x1, RZ ;  /* 0x0000000108081810 */ /* 0x000fe20007ffe0ff */
[C---:B------:R-:W-:Y:S01]  /*17b0*/  IMAD.WIDE.U32 R22, R0.reuse, R2, R22 ;  /* 0x0000000200167225 */ /* 0x040fe200078e0016 */
[----:B------:R-:W-:Y:S02]  /*17c0*/  ISETP.NE.AND P1, PT, R21, RZ, PT ;  /* 0x000000ff1500720c */ /* 0x000fe40003f25270 */
[----:B------:R-:W-:Y:S01]  /*17d0*/  MOV R21, R9 ;  /* 0x0000000900157202 */ /* 0x000fe20000000f00 */
[----:B------:R-:W-:Y:S02]  /*17e0*/  IMAD.MOV.U32 R19, RZ, RZ, R8 ;  /* 0x000000ffff137224 */ /* 0x000fe400078e0008 */
[----:B------:R-:W-:Y:S02]  /*17f0*/  IMAD.MOV.U32 R18, RZ, RZ, R22 ;  /* 0x000000ffff127224 */ /* 0x000fe400078e0016 */
[----:B------:R-:W-:Y:S01]  /*1800*/  IMAD.WIDE.U32 R20, R0, R6, R20 ;  /* 0x0000000600147225 */ /* 0x000fe200078e0014 */
[----:B------:R-:W-:-:S03]  /*1810*/  @!P0 IADD3 R19, PT, PT, -R19, RZ, RZ ;  /* 0x000000ff13138210 */ /* 0x000fc60007ffe1ff */
[----:B------:R-:W-:Y:S01]  /*1820*/  IMAD R21, R0, R7, R21 ;  /* 0x0000000700157224 */ /* 0x000fe200078e0215 */
[----:B------:R-:W-:Y:S01]  /*1830*/  SEL R15, R4, R19, !P1 ;  /* 0x00000013040f7207 */ /* 0x000fe20004800000 */
[----:B------:R-:W-:-:S03]  /*1840*/  IMAD R19, R0, R3, R23 ;  /* 0x0000000300137224 */ /* 0x000fc600078e0217 */
[----:B------:R-:W-:Y:S01]  /*1850*/  SHF.R.S32.HI R9, RZ, 0x1f, R15 ;  /* 0x0000001fff097819 */ /* 0x000fe2000001140f */
[----:B-1----:R-:W-:-:S04]  /*1860*/  IMAD.WIDE.U32 R18, R15, R12, R18 ;  /* 0x0000000c0f127225 */ /* 0x002fc800078e0012 */
[C---:B--2---:R-:W-:Y:S02]  /*1870*/  IMAD R16, R9.reuse, R10, RZ ;  /* 0x0000000a09107224 */ /* 0x044fe400078e02ff */
[----:B------:R-:W-:Y:S02]  /*1880*/  IMAD R0, R9, R12, RZ ;  /* 0x0000000c09007224 */ /* 0x000fe400078e02ff */
[----:B------:R-:W-:Y:S01]  /*1890*/  IMAD.WIDE.U32 R22, R15, R10, R20 ;  /* 0x0000000a0f167225 */ /* 0x000fe200078e0014 */
[----:B------:R-:W-:-:S03]  /*18a0*/  MOV R20, R18 ;  /* 0x0000001200147202 */ /* 0x000fc60000000f00 */
[C---:B------:R-:W-:Y:S01]  /*18b0*/  IMAD R11, R15.reuse, R11, R16 ;  /* 0x0000000b0f0b7224 */ /* 0x040fe200078e0210 */
[----:B------:R-:W-:Y:S01]  /*18c0*/  MOV R18, R22 ;  /* 0x0000001600127202 */ /* 0x000fe20000000f00 */
[----:B------:R-:W-:-:S03]  /*18d0*/  IMAD R0, R15, R13, R0 ;  /* 0x0000000d0f007224 */ /* 0x000fc600078e0200 */
[----:B------:R-:W-:Y:S01]  /*18e0*/  IADD3 R9, PT, PT, R23, R11, RZ ;  /* 0x0000000b17097210 */ /* 0x000fe20007ffe0ff */
[----:B------:R-:W-:-:S07]  /*18f0*/  IMAD.IADD R12, R19, 0x1, R0 ;  /* 0x00000001130c7824 */ /* 0x000fce00078e0200 */
.L_x_5279:
        /* <DEDUP_REMOVED lines=8> */
[----:B------:R-:W-:Y:S01]  /*1980*/  IMAD.SHL.U32 R83, R2, 0x10, RZ ;  /* 0x0000001002537824 */ /* 0x000fe200078e00ff */
[----:B------:R-:W-:Y:S01]  /*1990*/  SHF.R.U32.HI R122, RZ, 0x3, R135 ;  /* 0x00000003ff7a7819 */ /* 0x000fe20000011687 */
[----:B------:R-:W-:Y:S01]  /*19a0*/  IMAD.MOV.U32 R123, RZ, RZ, RZ ;  /* 0x000000ffff7b7224 */ /* 0x000fe200078e00ff */
[C---:B------:R-:W-:Y:S01]  /*19b0*/  IADD3 R18, P4, PT, R24.reuse, R18, RZ ;  /* 0x0000001218127210 */ /* 0x040fe20007f9e0ff */
[----:B------:R-:W-:Y:S01]  /*19c0*/  IMAD.SHL.U32 R77, R135, 0x40, RZ ;  /* 0x00000040874d7824 */ /* 0x000fe200078e00ff */
[----:B------:R-:W-:Y:S01]  /*19d0*/  IADD3 R20, P3, PT, R24, R20, RZ ;  /* 0x0000001418147210 */ /* 0x000fe20007f7e0ff */
[----:B------:R-:W-:Y:S01]  /*19e0*/  IMAD.WIDE.U32 R16, R17, 0x40, R122 ;  /* 0x0000004011107825 */ /* 0x000fe200078e007a */
[----:B------:R-:W-:-:S02]  /*19f0*/  SHF.L.U64.HI R80, R2, 0x4, R3 ;  /* 0x0000000402507819 */ /* 0x000fc40000010203 */
[----:B------:R-:W-:Y:S01]  /*1a00*/  IADD3.X R21, PT, PT, RZ, R12, RZ, P3, !PT ;  /* 0x0000000cff157210 */ /* 0x000fe20001ffe4ff */
[----:B------:R-:W2:Y:S01]  /*1a10*/  @!P2 LDC.64 R10, c[0x0][0x398] ;  /* 0x0000e600ff0aab82 */ /* 0x000ea20000000a00 */
[----:B------:R-:W-:Y:S01]  /*1a20*/  IMAD.X R19, RZ, RZ, R9, P4 ;  /* 0x000000ffff137224 */ /* 0x000fe200020e0609 */
[----:B------:R-:W-:Y:S01]  /*1a30*/  SHF.L.U32 R85, R135, 0x2, RZ ;  /* 0x0000000287557819 */ /* 0x000fe200000006ff */
[----:B------:R-:W-:Y:S01]  /*1a40*/  VIADD R76, R134, 0xffffffff ;  /* 0xffffffff864c7836 */ /* 0x000fe20000000000 */
[----:B------:R-:W-:Y:S01]  /*1a50*/  SHF.L.U64.HI R72, R6, 0x4, R7 ;  /* 0x0000000406487819 */ /* 0x000fe20000010207 */
[----:B-1----:R-:W-:Y:S01]  /*1a60*/  @P2 IMAD.WIDE.U32 R22, R200, R120, RZ ;  /* 0x00000078c8162225 */ /* 0x002fe200078e00ff */
[----:B------:R-:W-:Y:S02]  /*1a70*/  LOP3.LUT R85, R85, 0x1c, RZ, 0xc0, !PT ;  /* 0x0000001c55557812 */ /* 0x000fe400078ec0ff */
[----:B------:R-:W1:Y:S01]  /*1a80*/  LDC R9, c[0x0][0x450] ;  /* 0x00011400ff097b82 */ /* 0x000e620000000800 */
[----:B------:R-:W-:Y:S01]  /*1a90*/  IMAD.WIDE.U32 R18, R122, R6, R18 ;  /* 0x000000067a127225 */ /* 0x000fe200078e0012 */
[----:B------:R-:W-:-:S03]  /*1aa0*/  LOP3.LUT R77, R77, 0x1c0, RZ, 0xc0, !PT ;  /* 0x000001c04d4d7812 */ /* 0x000fc600078ec0ff */
[----:B------:R-:W-:Y:S01]  /*1ab0*/  IMAD.WIDE.U32 R12, R122, R2, R20 ;  /* 0x000000027a0c7225 */ /* 0x000fe200078e0014 */
[----:B------:R-:W-:-:S03]  /*1ac0*/  SHF.R.S32.HI R2, RZ, 0x1f, R81 ;  /* 0x0000001fff027819 */ /* 0x000fc60000011451 */
[----:B------:R-:W-:Y:S01]  /*1ad0*/  IMAD R97, R122, R7, R19 ;  /* 0x000000077a617224 */ /* 0x000fe200078e0213 */
[----:B------:R-:W-:Y:S01]  /*1ae0*/  LEA.HI R2, R2, R81, RZ, 0x6 ;  /* 0x0000005102027211 */ /* 0x000fe200078f30ff */
[----:B------:R-:W-:Y:S01]  /*1af0*/  IMAD.SHL.U32 R96, R18, 0x2, RZ ;  /* 0x0000000212607824 */ /* 0x000fe200078e00ff */
[----:B------:R-:W-:Y:S01]  /*1b00*/  SHF.L.U32 R94, R12, 0x1, RZ ;  /* 0x000000010c5e7819 */ /* 0x000fe200000006ff */
[----:B------:R-:W-:Y:S01]  /*1b10*/  IMAD R95, R122, R3, R13 ;  /* 0x000000037a5f7224 */ /* 0x000fe200078e020d */
[----:B------:R-:W-:Y:S01]  /*1b20*/  SHF.L.U64.HI R97, R18, 0x1, R97 ;  /* 0x0000000112617819 */ /* 0x000fe20000010261 */
[----:B------:R-:W-:Y:S01]  /*1b30*/  IMAD R79, R17, R120, RZ ;  /* 0x00000078114f7224 */ /* 0x000fe200078e02ff */
[----:B------:R-:W-:Y:S01]  /*1b40*/  SHF.R.S32.HI R2, RZ, 0x6, R2 ;  /* 0x00000006ff027819 */ /* 0x000fe20000011402 */
[----:B--2---:R-:W-:Y:S01]  /*1b50*/  @!P2 IMAD.WIDE.U32 R26, R5, R10, RZ ;  /* 0x0000000a051aa225 */ /* 0x004fe200078e00ff */
[----:B------:R-:W-:Y:S02]  /*1b60*/  SHF.L.U64.HI R95, R12, 0x1, R95 ;  /* 0x000000010c5f7819 */ /* 0x000fe4000001025f */
[----:B------:R-:W-:Y:S01]  /*1b70*/  VIMNMX R93, PT, PT, R195, R2, !PT ;  /* 0x00000002c35d7248 */ /* 0x000fe20007fe0100 */
[----:B------:R-:W-:Y:S01]  /*1b80*/  @!P2 IMAD R11, R5, R11, R27 ;  /* 0x0000000b050ba224 */ /* 0x000fe200078e021b */
[----:B------:R-:W-:Y:S01]  /*1b90*/  @!P2 MOV R10, R26 ;  /* 0x0000001a000aa202 */ /* 0x000fe20000000f00 */
[----:B------:R-:W-:Y:S01]  /*1ba0*/  @P2 IMAD.MOV.U32 R10, RZ, RZ, R22 ;  /* 0x000000ffff0a2224 */ /* 0x000fe200078e0016 */
[----:B-1----:R-:W-:Y:S01]  /*1bb0*/  LEA.HI R87, R9, R9, RZ, 0x1 ;  /* 0x0000000909577211 */ /* 0x002fe200078f08ff */
[----:B------:R-:W-:-:S02]  /*1bc0*/  @P2 IMAD R11, R200, R121, R23 ;  /* 0x00000079c80b2224 */ /* 0x000fc400078e0217 */
[----:B------:R-:W-:Y:S01]  /*1bd0*/  IMAD R79, R16, R121, R79 ;  /* 0x00000079104f7224 */ /* 0x000fe200078e024f */
[----:B------:R-:W-:Y:S01]  /*1be0*/  IADD3 R10, P2, PT, R24, R10, RZ ;  /* 0x0000000a180a7210 */ /* 0x000fe20007f5e0ff */
[----:B------:R-:W-:Y:S01]  /*1bf0*/  IMAD.SHL.U32 R73, R6, 0x10, RZ ;  /* 0x0000001006497824 */ /* 0x000fe200078e00ff */
[----:B------:R-:W-:Y:S01]  /*1c00*/  SHF.R.S32.HI R87, RZ, 0x1, R87 ;  /* 0x00000001ff577819 */ /* 0x000fe20000011457 */
[----:B------:R-:W-:Y:S02]  /*1c10*/  IMAD.SHL.U32 R133, R76, 0x40, RZ ;  /* 0x000000404c857824 */ /* 0x000fe400078e00ff */
[----:B------:R-:W-:Y:S01]  /*1c20*/  IMAD.X R11, RZ, RZ, R11, P2 ;  /* 0x000000ffff0b7224 */ /* 0x000fe200010e060b */
[----:B----4-:R-:W-:Y:S01]  /*1c30*/  IADD3 R96, P2, PT, R96, UR8, RZ ;  /* 0x0000000860607c10 */ /* 0x010fe2000ff5e0ff */
[----:B------:R-:W-:Y:S02]  /*1c40*/  IMAD R86, R122, R87, R85 ;  /* 0x000000577a567224 */ /* 0x000fe400078e0255 */
[----:B------:R-:W-:Y:S01]  /*1c50*/  IMAD.WIDE.U32 R10, R14, UR4, R10 ;  /* 0x000000040e0a7c25 */ /* 0x000fe2000f8e000a */
[----:B------:R-:W-:-:S02]  /*1c60*/  IADD3.X R97, PT, PT, R97, UR9, RZ, P2, !PT ;  /* 0x0000000961617c10 */ /* 0x000fc400097fe4ff */
[----:B------:R-:W-:Y:S01]  /*1c70*/  IADD3 R85, PT, PT, R85, R86, RZ ;  /* 0x0000005655557210 */ /* 0x000fe20007ffe0ff */
[----:B------:R-:W-:Y:S01]  /*1c80*/  IMAD R11, R14, UR5, R11 ;  /* 0x000000050e0b7c24 */ /* 0x000fe2000f8e020b */
[----:B------:R-:W1:Y:S01]  /*1c90*/  LDCU.64 UR4, c[0x0][0x390] ;  /* 0x00007200ff0477ac */ /* 0x000e620008000a00 */
[----:B------:R-:W-:Y:S01]  /*1ca0*/  SHF.R.S32.HI R84, RZ, 0x1f, R86 ;  /* 0x0000001fff547819 */ /* 0x000fe20000011456 */
[----:B------:R-:W-:Y:S01]  /*1cb0*/  IMAD.MOV.U32 R196, RZ, RZ, R96 ;  /* 0x000000ffffc47224 */ /* 0x000fe200078e0060 */
[----:B------:R-:W-:Y:S01]  /*1cc0*/  SHF.R.S32.HI R82, RZ, 0x1f, R85 ;  /* 0x0000001fff527819 */ /* 0x000fe20000011455 */
[----:B------:R-:W-:-:S04]  /*1cd0*/  IMAD.WIDE.U32 R120, R16, R120, R10 ;  /* 0x0000007810787225 */ /* 0x000fc800078e000a */
[----:B------:R-:W-:Y:S01]  /*1ce0*/  IMAD.MOV.U32 R197, RZ, RZ, R97 ;  /* 0x000000ffffc57224 */ /* 0x000fe200078e0061 */
[----:B------:R-:W-:Y:S02]  /*1cf0*/  IADD3 R79, PT, PT, R121, R79, RZ ;  /* 0x0000004f794f7210 */ /* 0x000fe40007ffe0ff */
[----:B-1----:R-:W-:-:S04]  /*1d00*/  IADD3 R94, P2, PT, R94, UR4, RZ ;  /* 0x000000045e5e7c10 */ /* 0x002fc8000ff5e0ff */
[----:B------:R-:W-:Y:S02]  /*1d10*/  IADD3.X R95, PT, PT, R95, UR5, RZ, P2, !PT ;  /* 0x000000055f5f7c10 */ /* 0x000fe400097fe4ff */
[----:B------:R-:W-:Y:S02]  /*1d20*/  ISETP.GT.U32.AND P2, PT, R134, R93, PT ;  /* 0x0000005d8600720c */ /* 0x000fe40003f44070 */
[----:B------:R-:W-:Y:S01]  /*1d30*/  MOV R198, R94 ;  /* 0x0000005e00c67202 */ /* 0x000fe20000000f00 */
[----:B------:R-:W-:-:S10]  /*1d40*/  IMAD.MOV.U32 R199, RZ, RZ, R95 ;  /* 0x000000ffffc77224 */ /* 0x000fd400078e005f */
        /* <DEDUP_REMOVED lines=20> */
[----:B------:R-:W-:Y:S01]  /*1e90*/  LOP3.LUT R23, R24, 0x40, RZ, 0xfc, !PT ;  /* 0x0000004018177812 */ /* 0x000fe200078efcff */
[----:B------:R-:W-:Y:S01]  /*1ea0*/  IMAD R117, R134, -0x40, R81 ;  /* 0xffffffc086757824 */ /* 0x000fe200078e0251 */
        /* <DEDUP_REMOVED lines=8> */
[----:B--2---:R-:W-:Y:S01]  /*1f30*/  IMAD.WIDE.U32 R10, R5, UR10, R24 ;  /* 0x0000000a050a7c25 */ /* 0x004fe2000f8e0018 */
[----:B------:R-:W-:-:S03]  /*1f40*/  SHF.R.S32.HI R104, RZ, 0x1f, R114 ;  /* 0x0000001fff687819 */ /* 0x000fc60000011472 */
        /* <DEDUP_REMOVED lines=57> */
[----:B---3--:R-:W-:Y:S01]  /*22e0*/  MOV R31, UR16 ;  /* 0x00000010001f7c02 */ /* 0x008fe20008000f00 */
[----:B--2---:R-:W-:Y:S01]  /*22f0*/  UISETP.NE.AND UP0, UPT, UR17, URZ, UPT ;  /* 0x000000ff1100728c */ /* 0x004fe2000bf05270 */
[--C-:B------:R-:W-:Y:S02]  /*2300*/  SHF.R.S64 R105, R0, 0x1f, R3.reuse ;  /* 0x0000001f00697819 */ /* 0x100fe40000001003 */
[----:B------:R-:W-:Y:S02]  /*2310*/  SHF.R.S32.HI R92, RZ, 0x1f, R3 ;  /* 0x0000001fff5c7819 */ /* 0x000fe40000011403 */
[----:B------:R-:W-:Y:S02]  /*2320*/  SHF.R.S32.HI R107, RZ, 0x1f, R107 ;  /* 0x0000001fff6b7819 */ /* 0x000fe4000001146b */
[----:B------:R-:W-:Y:S02]  /*2330*/  LEA.HI.X R99, R4, UR9, R99, 0x1, P3 ;  /* 0x0000000904637c11 */ /* 0x000fe400098f0c63 */
[----:B------:R-:W-:Y:S01]  /*2340*/  LEA.HI.X R27, R2, UR5, R27, 0x1, P2 ;  /* 0x00000005021b7c11 */ /* 0x000fe200090f0c1b */
[----:B------:R-:W2:Y:S01]  /*2350*/  LDCU.64 UR4, c[0x0][0x3b8] ;  /* 0x00007700ff0477ac */ /* 0x000ea20008000a00 */
[----:B------:R-:W-:Y:S01]  /*2360*/  IADD3.X R101, PT, PT, R101, UR11, RZ, P1, !PT ;  /* 0x0000000b65657c10 */ /* 0x000fe20008ffe4ff */
[----:B-1----:R-:W3:Y:S06]  /*2370*/  LDCU.128 UR8, c[0x0][0x3a0] ;  /* 0x00007400ff0877ac */ /* 0x002eec0008000c00 */
.L_x_5306:
        /* <DEDUP_REMOVED lines=15> */
[----:B------:R-:W5:Y:S02]  /*2470*/  @P0 LDG.E.128 R12, desc[UR6][R98.64] ;  /* 0x00000006620c0981 */ /* 0x000f64000c1e1d00 */
[----:B------:R-:W1:Y:S02]  /*2480*/  @P6 LDC.64 R2, c[0x0][0x4b0] ;  /* 0x00012c00ff026b82 */ /* 0x000e640000000a00 */
[----:B-----5:R-:W-:Y:S01]  /*2490*/  @P0 STG.E.128 desc[UR6][R94.64], R12 ;  /* 0x0000000c5e000986 */ /* 0x020fe2000c101d06 */
[C---:B-1----:R-:W-:Y:S03]  /*24a0*/  @P6 LEA R36, P1, R2.reuse, R98, 0x5 ;  /* 0x0000006202246211 */ /* 0x042fe600078228ff */
[----:B------:R-:W5:Y:S01]  /*24b0*/  @P0 LDG.E.128 R8, desc[UR6][R98.64+0x80] ;  /* 0x0000800662080981 */ /* 0x000f62000c1e1d00 */
        /* <DEDUP_REMOVED lines=12> */
[----:B-----5:R1:W-:Y:S04]  /*2580*/  @P0 STG.E.128 desc[UR6][R94.64+0x80], R8 ;  /* 0x000080085e000986 */ /* 0x0203e8000c101d06 */
[----:B------:R-:W5:Y:S04]  /*2590*/  @P0 LDG.E.128 R4, desc[UR6][R98.64+0x100] ;  /* 0x0001000662040981 */ /* 0x000f68000c1e1d00 */
[----:B-----5:R5:W-:Y:S04]  /*25a0*/  @P0 STG.E.128 desc[UR6][R94.64+0x100], R4 ;  /* 0x000100045e000986 */ /* 0x020be8000c101d06 */
[----:B------:R-:W4:Y:S04]  /*25b0*/  @P6 LDG.E.128 R16, desc[UR6][R36.64] ;  /* 0x0000000624106981 */ /* 0x000f28000c1e1d00 */
[----:B----4-:R-:W-:Y:S04]  /*25c0*/  @P6 STG.E.128 desc[UR6][R34.64], R16 ;  /* 0x0000001022006986 */ /* 0x010fe8000c101d06 */
[----:B-1----:R-:W4:Y:S04]  /*25d0*/  @P6 LDG.E.128 R8, desc[UR6][R36.64+0x80] ;  /* 0x0000800624086981 */ /* 0x002f28000c1e1d00 */
[----:B----4-:R-:W-:Y:S04]  /*25e0*/  @P6 STG.E.128 desc[UR6][R34.64+0x80], R8 ;  /* 0x0000800822006986 */ /* 0x010fe8000c101d06 */
[----:B------:R-:W4:Y:S04]  /*25f0*/  @P6 LDG.E.128 R12, desc[UR6][R36.64+0x100] ;  /* 0x00010006240c6981 */ /* 0x000f28000c1e1d00 */
[----:B----4-:R1:W-:Y:S04]  /*2600*/  @P6 STG.E.128 desc[UR6][R34.64+0x100], R12 ;  /* 0x0001000c22006986 */ /* 0x0103e8000c101d06 */
[----:B-----5:R-:W4:Y:S01]  /*2610*/  @P5 LDG.E.128 R4, desc[UR6][R32.64] ;  /* 0x0000000620045981 */ /* 0x020f22000c1e1d00 */
[----:B-1----:R-:W-:Y:S04]  /*2620*/  @P4 IMAD.WIDE.U32 R34, R2, 0x60, R98 ;  /* 0x0000006002224825 */ /* 0x002fe800078e0062 */
[----:B------:R-:W-:Y:S02]  /*2630*/  @P4 IMAD.IADD R35, R35, 0x1, R3 ;  /* 0x0000000123234824 */ /* 0x000fe400078e0203 */
[----:B------:R-:W1:Y:S02]  /*2640*/  @P4 LDC.64 R2, c[0x0][0x3c0] ;  /* 0x0000f000ff024b82 */ /* 0x000e640000000a00 */
        /* <DEDUP_REMOVED lines=60> */
.L_x_5286:
        /* <DEDUP_REMOVED lines=157> */
.L_x_5290:
[----:B--23--:R-:W-:Y:S05]  /*33e0*/  BSYNC.RECONVERGENT B0 ;  /* 0x0000000000007941 */ /* 0x00cfea0003800200 */
.L_x_5289:
        /* <DEDUP_REMOVED lines=153> */
.L_x_5292:
[----:B------:R-:W-:Y:S05]  /*3d80*/  BSYNC.RECONVERGENT B0 ;  /* 0x0000000000007941 */ /* 0x000fea0003800200 */
.L_x_5291:
        /* <DEDUP_REMOVED lines=159> */
.L_x_5294:
[----:B------:R-:W-:Y:S05]  /*4780*/  BSYNC.RECONVERGENT B0 ;  /* 0x0000000000007941 */ /* 0x000fea0003800200 */
.L_x_5293:
        /* <DEDUP_REMOVED lines=162> */
.L_x_5296:
[----:B------:R-:W-:Y:S05]  /*51b0*/  BSYNC.RECONVERGENT B0 ;  /* 0x0000000000007941 */ /* 0x000fea0003800200 */
.L_x_5295:
[----:B------:R-:W2:Y:S01]  /*51c0*/  LDC R31, c[0x0][0x450] ;  /* 0x00011400ff1f7b82 */ /* 0x000ea20000000800 */
[----:B-1----:R-:W-:Y:S05]  /*51d0*/  IMAD.U32 R3, R52, -0x20, RZ ;  /* 0xffffffe034037824 */ /* 0x002fea00078e00ff */
[C---:B------:R-:W-:Y:S02]  /*51e0*/  LEA R28, P1, R3.reuse, R28, 0x1 ;  /* 0x0000001c031c7211 */ /* 0x040fe400078208ff */
[C---:B------:R-:W-:Y:S02]  /*51f0*/  LEA R60, P0, R3.reuse, R60, 0x1 ;  /* 0x0000003c033c7211 */ /* 0x040fe400078008ff */
[C---:B------:R-:W-:Y:S02]  /*5200*/  LEA.HI.X.SX32 R29, R3.reuse, R29, 0x1, P1 ;  /* 0x0000001d031d7211 */ /* 0x040fe400008f0eff */
[----:B------:R-:W-:Y:S01]  /*5210*/  LEA.HI.X.SX32 R61, R3, R61, 0x1, P0 ;  /* 0x0000003d033d7211 */ /* 0x000fe200000f0eff */
[----:B------:R-:W-:Y:S05]  /*5220*/  BRA `(.L_x_5287) ;  /* 0x0000004400287947 */ /* 0x000fea0003800000 */
.L_x_5288:
        /* <DEDUP_REMOVED lines=271> */
.L_x_5298:
[----:B--23--:R-:W-:Y:S05]  /*6320*/  BSYNC.RECONVERGENT B0 ;  /* 0x0000000000007941 */ /* 0x00cfea0003800200 */
.L_x_5297:
        /* <DEDUP_REMOVED lines=270> */
.L_x_5300:
[----:B------:R-:W-:Y:S05]  /*7410*/  BSYNC.RECONVERGENT B0 ;  /* 0x0000000000007941 */ /* 0x000fea0003800200 */
.L_x_5299:
        /* <DEDUP_REMOVED lines=272> */
.L_x_5302:
[----:B------:R-:W-:Y:S05]  /*8520*/  BSYNC.RECONVERGENT B0 ;  /* 0x0000000000007941 */ /* 0x000fea0003800200 */
.L_x_5301:
        /* <DEDUP_REMOVED lines=180> */
[----:B------:R-:W-:Y:S01]  /*9070*/  @!P1 FFMA.FTZ R7, R0, R16, R7 ;  /* 0x0000001000079223 */ /* 0x000fe20000010007 */
        /* <DEDUP_REMOVED lines=94> */
.L_x_5304:
[----:B------:R-:W-:Y:S05]  /*9660*/  BSYNC.RECONVERGENT B0 ;  /* 0x0000000000007941 */ /* 0x000fea0003800200 */
.L_x_5303:
[----:B------:R-:W2:Y:S01]  /*9670*/  LDC R31, c[0x0][0x450] ;  /* 0x00011400ff1f7b82 */ /* 0x000ea20000000800 */
[----:B-1----:R-:W-:Y:S05]  /*9680*/  IMAD.U32 R3, R126, -0x20, RZ ;  /* 0xffffffe07e037824 */ /* 0x002fea00078e00ff */
[C---:B------:R-:W-:Y:S02]  /*9690*/  LEA R102, P1, R3.reuse, R102, 0x1 ;  /* 0x0000006603667211 */ /* 0x040fe400078208ff */
[C---:B------:R-:W-:Y:S02]  /*96a0*/  LEA R100, P0, R3.reuse, R100, 0x1 ;  /* 0x0000006403647211 */ /* 0x040fe400078008ff */
[C---:B------:R-:W-:Y:S02]  /*96b0*/  LEA.HI.X.SX32 R103, R3.reuse, R103, 0x1, P1 ;  /* 0x0000006703677211 */ /* 0x040fe400008f0eff */
[----:B------:R-:W-:Y:S09]  /*96c0*/  LEA.HI.X.SX32 R101, R3, R101, 0x1, P0 ;  /* 0x0000006503657211 */ /* 0x000ff200000f0eff */
.L_x_5287:
[----:B------:R-:W-:Y:S05]  /*96d0*/  BSYNC.RECONVERGENT B1 ;  /* 0x0000000000017941 */ /* 0x000fea0003800200 */
.L_x_5285:
        /* <DEDUP_REMOVED lines=90> */
.L_x_5305:
[----:B------:R-:W-:Y:S02]  /*9c80*/  IADD3 R98, P1, PT, R98, R105, RZ ;  /* 0x0000006962627210 */ /* 0x000fe40007f3e0ff */
[----:B------:R-:W-:Y:S03]  /*9c90*/  IADD3 R26, P0, PT, R26, R109, RZ ;  /* 0x0000006d1a1a7210 */ /* 0x000fe60007f1e0ff */
[----:B------:R-:W-:Y:S02]  /*9ca0*/  IMAD.X R99, R99, 0x1, R92, P1 ;  /* 0x0000000163637824 */ /* 0x000fe400008e065c */
[----:B------:R-:W-:Y:S01]  /*9cb0*/  IMAD.X R27, R27, 0x1, R107, P0 ;  /* 0x000000011b1b7824 */ /* 0x000fe200000e066b */
[----:B------:R-:W-:Y:S07]  /*9cc0*/  @P3 BRA `(.L_x_5306) ;  /* 0xffffff8400ac3947 */ /* 0x000fee000383ffff */
.L_x_5284:
[----:B------:R-:W1:Y:S01]  /*9cd0*/  LDC R17, c[0x0][0x450] ;  /* 0x00011400ff117b82 */ /* 0x000e620000000800 */
[----:B-----5:R-:W-:Y:S01]  /*9ce0*/  LOP3.LUT R0, R91, 0x1f8, RZ, 0xc0, !PT ;  /* 0x000001f85b007812 */ /* 0x020fe200078ec0ff */
        /* <DEDUP_REMOVED lines=45> */
.L_x_5310:
[----:B------:R-:W-:Y:S05]  /*9fc0*/  BSYNC.RECONVERGENT B0 ;  /* 0x0000000000007941 */ /* 0x000fea0003800200 */
.L_x_5309:
        /* <DEDUP_REMOVED lines=11> */
.L_x_5308:
        /* <DEDUP_REMOVED lines=77> */
.L_x_5316:
[----:B------:R-:W-:Y:S05]  /*a550*/  BSYNC.RECONVERGENT B0 ;  /* 0x0000000000007941 */ /* 0x000fea0003800200 */
.L_x_5315:
        /* <DEDUP_REMOVED lines=44> */
.L_x_5318:
[----:B------:R-:W-:Y:S05]  /*a820*/  BSYNC.RECONVERGENT B0 ;  /* 0x0000000000007941 */ /* 0x000fea0003800200 */
.L_x_5317:
        /* <DEDUP_REMOVED lines=44> */
.L_x_5320:
[----:B------:R-:W-:Y:S05]  /*aaf0*/  BSYNC.RECONVERGENT B0 ;  /* 0x0000000000007941 */ /* 0x000fea0003800200 */
.L_x_5319:
[----:B------:R4:W-:Y:S02]  /*ab00*/  STS.128 [R217+0x4000], R8 ;  /* 0x00400008d9007388 */ /* 0x0009e40000000c00 */
.L_x_5314:
[----:B------:R-:W-:Y:S05]  /*ab10*/  BSYNC.RECONVERGENT B1 ;  /* 0x0000000000017941 */ /* 0x000fea0003800200 */
.L_x_5313:
        /* <DEDUP_REMOVED lines=62> */
.L_x_5324:
[----:B------:R-:W-:Y:S05]  /*af00*/  BSYNC.RECONVERGENT B0 ;  /* 0x0000000000007941 */ /* 0x000fea0003800200 */
.L_x_5323:
        /* <DEDUP_REMOVED lines=55> */
.L_x_5326:
[----:B------:R-:W-:Y:S05]  /*b280*/  BSYNC.RECONVERGENT B0 ;  /* 0x0000000000007941 */ /* 0x000fea0003800200 */
.L_x_5325:
        /* <DEDUP_REMOVED lines=54> */
.L_x_5328:
[----:B------:R-:W-:Y:S05]  /*b5f0*/  BSYNC.RECONVERGENT B0 ;  /* 0x0000000000007941 */ /* 0x000fea0003800200 */
.L_x_5327:
[----:B------:R1:W-:Y:S02]  /*b600*/  STS.128 [R217+0x4800], R8 ;  /* 0x00480008d9007388 */ /* 0x0003e40000000c00 */
.L_x_5322:
[----:B------:R-:W-:Y:S05]  /*b610*/  BSYNC.RECONVERGENT B1 ;  /* 0x0000000000017941 */ /* 0x000fea0003800200 */
.L_x_5321:
        /* <DEDUP_REMOVED lines=62> */
.L_x_5332:
[----:B------:R-:W-:Y:S05]  /*ba00*/  BSYNC.RECONVERGENT B0 ;  /* 0x0000000000007941 */ /* 0x000fea0003800200 */
.L_x_5331:
        /* <DEDUP_REMOVED lines=54> */
.L_x_5334:
[----:B------:R-:W-:Y:S05]  /*bd70*/  BSYNC.RECONVERGENT B0 ;  /* 0x0000000000007941 */ /* 0x000fea0003800200 */
.L_x_5333:
        /* <DEDUP_REMOVED lines=54> */
.L_x_5336:
[----:B------:R-:W-:Y:S05]  /*c0e0*/  BSYNC.RECONVERGENT B0 ;  /* 0x0000000000007941 */ /* 0x000fea0003800200 */
.L_x_5335:
[----:B------:R4:W-:Y:S02]  /*c0f0*/  STS.128 [R217+0x5000], R8 ;  /* 0x00500008d9007388 */ /* 0x0009e40000000c00 */
.L_x_5330:
[----:B------:R-:W-:Y:S05]  /*c100*/  BSYNC.RECONVERGENT B1 ;  /* 0x0000000000017941 */ /* 0x000fea0003800200 */
.L_x_5329:
        /* <DEDUP_REMOVED lines=62> */
.L_x_5338:
[----:B------:R-:W-:Y:S05]  /*c4f0*/  BSYNC.RECONVERGENT B0 ;  /* 0x0000000000007941 */ /* 0x000fea0003800200 */
.L_x_5337:
        /* <DEDUP_REMOVED lines=54> */
.L_x_5340:
[----:B------:R-:W-:Y:S05]  /*c860*/  BSYNC.RECONVERGENT B0 ;  /* 0x0000000000007941 */ /* 0x000fea0003800200 */
.L_x_5339:
        /* <DEDUP_REMOVED lines=54> */
.L_x_5342:
[----:B------:R-:W-:Y:S05]  /*cbd0*/  BSYNC.RECONVERGENT B0 ;  /* 0x0000000000007941 */ /* 0x000fea0003800200 */
.L_x_5341:
[----:B------:R4:W-:Y:S01]  /*cbe0*/  STS.128 [R217+0x5800], R8 ;  /* 0x00580008d9007388 */ /* 0x0009e20000000c00 */
[----:B------:R-:W-:Y:S05]  /*cbf0*/  BRA `(.L_x_5311) ;  /* 0x0000004000987947 */ /* 0x000fea0003800000 */
.L_x_5312:
        /* <DEDUP_REMOVED lines=93> */
.L_x_5346:
[----:B------:R-:W-:Y:S05]  /*d1d0*/  BSYNC.RECONVERGENT B0 ;  /* 0x0000000000007941 */ /* 0x000fea0003800200 */
.L_x_5345:
        /* <DEDUP_REMOVED lines=83> */
.L_x_5348:
[----:B------:R-:W-:Y:S05]  /*d710*/  BSYNC.RECONVERGENT B0 ;  /* 0x0000000000007941 */ /* 0x000fea0003800200 */
.L_x_5347:
        /* <DEDUP_REMOVED lines=83> */
.L_x_5350:
[----:B------:R-:W-:Y:S05]  /*dc50*/  BSYNC.RECONVERGENT B0 ;  /* 0x0000000000007941 */ /* 0x000fea0003800200 */
.L_x_5349:
[----:B------:R4:W-:Y:S02]  /*dc60*/  STS.128 [R217+0x4000], R28 ;  /* 0x0040001cd9007388 */ /* 0x0009e40000000c00 */
.L_x_5344:
[----:B------:R-:W-:Y:S05]  /*dc70*/  BSYNC.RECONVERGENT B1 ;  /* 0x0000000000017941 */ /* 0x000fea0003800200 */
.L_x_5343:
        /* <DEDUP_REMOVED lines=91> */
.L_x_5354:
[----:B------:R-:W-:Y:S05]  /*e230*/  BSYNC.RECONVERGENT B0 ;  /* 0x0000000000007941 */ /* 0x000fea0003800200 */
.L_x_5353:
        /* <DEDUP_REMOVED lines=85> */
.L_x_5356:
[----:B------:R-:W-:Y:S05]  /*e790*/  BSYNC.RECONVERGENT B0 ;  /* 0x0000000000007941 */ /* 0x000fea0003800200 */
.L_x_5355:
        /* <DEDUP_REMOVED lines=85> */
.L_x_5358:
[----:B------:R-:W-:Y:S05]  /*ecf0*/  BSYNC.RECONVERGENT B0 ;  /* 0x0000000000007941 */ /* 0x000fea0003800200 */
.L_x_5357:
[----:B------:R1:W-:Y:S02]  /*ed00*/  STS.128 [R217+0x4800], R28 ;  /* 0x0048001cd9007388 */ /* 0x0003e40000000c00 */
.L_x_5352:
[----:B------:R-:W-:Y:S05]  /*ed10*/  BSYNC.RECONVERGENT B1 ;  /* 0x0000000000017941 */ /* 0x000fea0003800200 */
.L_x_5351:
        /* <DEDUP_REMOVED lines=93> */
.L_x_5362:
[----:B------:R-:W-:Y:S05]  /*f2f0*/  BSYNC.RECONVERGENT B0 ;  /* 0x0000000000007941 */ /* 0x000fea0003800200 */
.L_x_5361:
        /* <DEDUP_REMOVED lines=85> */
.L_x_5364:
[----:B------:R-:W-:Y:S05]  /*f850*/  BSYNC.RECONVERGENT B0 ;  /* 0x0000000000007941 */ /* 0x000fea0003800200 */
.L_x_5363:
        /* <DEDUP_REMOVED lines=85> */
.L_x_5366:
[----:B------:R-:W-:Y:S05]  /*fdb0*/  BSYNC.RECONVERGENT B0 ;  /* 0x0000000000007941 */ /* 0x000fea0003800200 */
.L_x_5365:
[----:B------:R4:W-:Y:S02]  /*fdc0*/  STS.128 [R217+0x5000], R28 ;  /* 0x0050001cd9007388 */ /* 0x0009e40000000c00 */
.L_x_5360:
[----:B------:R-:W-:Y:S05]  /*fdd0*/  BSYNC.RECONVERGENT B1 ;  /* 0x0000000000017941 */ /* 0x000fea0003800200 */
.L_x_5359:
        /* <DEDUP_REMOVED lines=92> */
.L_x_5368:
[----:B------:R-:W-:Y:S05]  /*103a0*/  BSYNC.RECONVERGENT B0 ;  /* 0x0000000000007941 */ /* 0x000fea0003800200 */
.L_x_5367:
        /* <DEDUP_REMOVED lines=84> */
.L_x_5370:
[----:B------:R-:W-:Y:S05]  /*108f0*/  BSYNC.RECONVERGENT B0 ;  /* 0x0000000000007941 */ /* 0x000fea0003800200 */
.L_x_5369:
        /* <DEDUP_REMOVED lines=84> */
.L_x_5372:
[----:B------:R-:W-:Y:S05]  /*10e40*/  BSYNC.RECONVERGENT B0 ;  /* 0x0000000000007941 */ /* 0x000fea0003800200 */
.L_x_5371:
[----:B------:R4:W-:Y:S02]  /*10e50*/  STS.128 [R217+0x5800], R28 ;  /* 0x0058001cd9007388 */ /* 0x0009e40000000c00 */
.L_x_5311:
[----:B------:R-:W-:Y:S05]  /*10e60*/  BSYNC.RECONVERGENT B2 ;  /* 0x0000000000027941 */ /* 0x000fea0003800200 */
.L_x_5307:
[----:B-1-3--:R-:W-:Y:S01]  /*10e70*/  IMAD.IADD R7, R74, 0x1, -R133 ;  /* 0x000000014a077824 */ /* 0x00afe200078e0a85 */
[C---:B------:R-:W-:Y:S01]  /*10e80*/  SHF.L.U32 R148, R135.reuse, 0x3, RZ ;  /* 0x0000000387947819 */ /* 0x040fe200000006ff */
[----:B------:R-:W-:Y:S01]  /*10e90*/  IMAD.SHL.U32 R184, R135, 0x20, RZ ;  /* 0x0000002087b87824 */ /* 0x000fe200078e00ff */
[----:B------:R-:W-:Y:S01]  /*10ea0*/  SHF.R.U32.HI R186, RZ, 0x1, R135 ;  /* 0x00000001ffba7819 */ /* 0x000fe20000011687 */
[----:B------:R-:W1:Y:S01]  /*10eb0*/  LDCU.64 UR8, c[0x0][0x508] ;  /* 0x0000a100ff0877ac */ /* 0x000e620008000a00 */
[-C--:B------:R-:W-:Y:S02]  /*10ec0*/  ISETP.GE.AND P4, PT, R36, R7.reuse, PT ;  /* 0x000000072400720c */ /* 0x080fe40003f86270 */
[-C--:B------:R-:W-:Y:S02]  /*10ed0*/  ISETP.GE.AND P3, PT, R38, R7.reuse, PT ;  /* 0x000000072600720c */ /* 0x080fe40003f66270 */
[-C--:B------:R-:W-:Y:S02]  /*10ee0*/  ISETP.GE.AND P5, PT, R20, R7.reuse, PT ;  /* 0x000000071400720c */ /* 0x080fe40003fa6270 */
[----:B------:R-:W-:-:S02]  /*10ef0*/  ISETP.GE.AND P6, PT, R122, R7, PT ;  /* 0x000000077a00720c */ /* 0x000fc40003fc6270 */
[----:B------:R-:W-:Y:S02]  /*10f00*/  ISETP.GE.AND P2, PT, R38, R7, PT ;  /* 0x000000072600720c */ /* 0x000fe40003f46270 */
[----:B------:R-:W-:Y:S02]  /*10f10*/  LOP3.LUT R182, R148, 0x38, RZ, 0xc0, !PT ;  /* 0x0000003894b67812 */ /* 0x000fe400078ec0ff */
[----:B------:R-:W-:Y:S01]  /*10f20*/  LOP3.LUT R0, R186, 0x8, RZ, 0xc0, !PT ;  /* 0x00000008ba007812 */ /* 0x000fe200078ec0ff */
[----:B--2---:R-:W2:Y:S01]  /*10f30*/  @!P4 LDC.64 R4, c[0x0][0x3b8] ;  /* 0x0000ee00ff04cb82 */ /* 0x004ea20000000a00 */
[----:B------:R-:W-:Y:S02]  /*10f40*/  SHF.L.U32 R149, R135, 0x6, RZ ;  /* 0x0000000687957819 */ /* 0x000fe400000006ff */
[----:B------:R-:W-:Y:S02]  /*10f50*/  LOP3.LUT R184, R184, 0x7c00, RZ, 0xc0, !PT ;  /* 0x00007c00b8b87812 */ /* 0x000fe400078ec0ff */
[C---:B----4-:R-:W-:Y:S01]  /*10f60*/  @!P5 LEA R12, P1, R73.reuse, R196, 0x1 ;  /* 0x000000c4490cd211 */ /* 0x050fe200078208ff */
[----:B------:R-:W-:Y:S01]  /*10f70*/  @!PT LDS RZ, [RZ] ;  /* 0x00000000fffff984 */ /* 0x000fe20000000800 */
[----:B------:R-:W-:Y:S01]  /*10f80*/  @!PT LDS RZ, [RZ] ;  /* 0x00000000fffff984 */ /* 0x000fe20000000800 */
[----:B------:R-:W-:Y:S01]  /*10f90*/  @!PT LDS RZ, [RZ] ;  /* 0x00000000fffff984 */ /* 0x000fe20000000800 */
[----:B------:R-:W-:Y:S01]  /*10fa0*/  @!P6 LDGSTS.E.BYPASS.LTC128B.128 [R217+0x6000], desc[UR6][R196.64] ;  /* 0x06000000c4d9efae */ /* 0x000fe2000b981a06 */
[----:B------:R-:W-:Y:S01]  /*10fb0*/  LOP3.LUT R0, R182, R77, R0, 0x1e, !PT ;  /* 0x0000004db6007212 */ /* 0x000fe200078e1e00 */
[----:B------:R-:W3:Y:S01]  /*10fc0*/  @!P3 LDC.64 R2, c[0x0][0x3b8] ;  /* 0x0000ee00ff02bb82 */ /* 0x000ee20000000a00 */
[----:B------:R-:W-:Y:S01]  /*10fd0*/  @!P5 LEA.HI.X R13, R73, R197, R72, 0x1, P1 ;  /* 0x000000c5490dd211 */ /* 0x000fe200008f0c48 */
[----:B------:R-:W-:Y:S01]  /*10fe0*/  @!P6 LDGSTS.E.BYPASS.LTC128B.128 [R217+0x8000], desc[UR6][R196.64+0x80] ;  /* 0x08000080c4d9efae */ /* 0x000fe2000b981a06 */
[----:B------:R-:W-:-:S02]  /*10ff0*/  ISETP.GE.AND P1, PT, R36, R7, PT ;  /* 0x000000072400720c */ /* 0x000fc40003f26270 */
[----:B------:R-:W-:Y:S01]  /*11000*/  LOP3.LUT R77, R77, 0x8, R135, 0x78, !PT ;  /* 0x000000084d4d7812 */ /* 0x000fe200078e7887 */
[----:B------:R-:W-:Y:S01]  /*11010*/  @!P6 LDGSTS.E.BYPASS.LTC128B.128 [R217+0xa000], desc[UR6][R196.64+0x100] ;  /* 0x0a000100c4d9efae */ /* 0x000fe2000b981a06 */
[----:B------:R-:W-:Y:S02]  /*11020*/  LOP3.LUT R150, R149, 0x400, RZ, 0xc0, !PT ;  /* 0x0000040095967812 */ /* 0x000fe400078ec0ff */
[----:B------:R-:W-:Y:S01]  /*11030*/  LOP3.LUT R77, R77, R182, RZ, 0x3c, !PT ;  /* 0x000000b64d4d7212 */ /* 0x000fe200078e3cff */
[----:B------:R-:W-:Y:S01]  /*11040*/  @!P5 LDGSTS.E.BYPASS.LTC128B.128 [R217+0x6800], desc[UR6][R12.64] ;  /* 0x068000000cd9dfae */ /* 0x000fe2000b981a06 */
[----:B------:R-:W-:Y:S02]  /*11050*/  MOV R183, 0x20 ;  /* 0x0000002000b77802 */ /* 0x000fe40000000f00 */
[----:B------:R-:W-:Y:S01]  /*11060*/  MOV R168, 0x40 ;  /* 0x0000004000a87802 */ /* 0x000fe20000000f00 */
[----:B------:R-:W-:Y:S01]  /*11070*/  @!P5 LDGSTS.E.BYPASS.LTC128B.128 [R217+0x8800], desc[UR6][R12.64+0x80] ;  /* 0x088000800cd9dfae */ /* 0x000fe2000b981a06 */
[----:B------:R-:W-:Y:S01]  /*11080*/  IMAD R84, R77, 0x2, R150 ;  /* 0x000000024d547824 */ /* 0x000fe200078e0296 */
[----:B--2---:R-:W-:-:S02]  /*11090*/  @!P4 LEA R10, P0, R4, R196, 0x6 ;  /* 0x000000c4040ac211 */ /* 0x004fc400078030ff */
[----:B------:R-:W-:Y:S01]  /*110a0*/  @!P5 LDGSTS.E.BYPASS.LTC128B.128 [R217+0xa800], desc[UR6][R12.64+0x100] ;  /* 0x0a8001000cd9dfae */ /* 0x000fe2000b981a06 */
[----:B------:R-:W-:Y:S02]  /*110b0*/  LOP3.LUT P5, RZ, R135, 0x2, RZ, 0xc0, !PT ;  /* 0x0000000287ff7812 */ /* 0x000fe400078ac0ff */
[----:B------:R-:W-:Y:S02]  /*110c0*/  @!P4 LEA.HI.X R11, R4, R197, R5, 0x6, P0 ;  /* 0x000000c5040bc211 */ /* 0x000fe400000f3405 */
[----:B------:R-:W2:Y:S01]  /*110d0*/  @!P2 LDC.64 R4, c[0x0][0x3c0] ;  /* 0x0000f000ff04ab82 */ /* 0x000ea20000000a00 */
[----:B---3--:R-:W-:Y:S01]  /*110e0*/  @!P3 IMAD.WIDE.U32 R8, R2, 0x60, R196 ;  /* 0x000000600208b825 */ /* 0x008fe200078e00c4 */
[----:B------:R-:W-:Y:S01]  /*110f0*/  SEL R172, R183, 0xffffffe0, !P5 ;  /* 0xffffffe0b7ac7807 */ /* 0x000fe20006800000 */
[----:B------:R-:W-:Y:S02]  /*11100*/  @!P4 LDGSTS.E.BYPASS.LTC128B.128 [R217+0x7000], desc[UR6][R10.64] ;  /* 0x070000000ad9cfae */ /* 0x000fe4000b981a06 */
[----:B------:R-:W-:-:S02]  /*11110*/  @!P3 IMAD R3, R3, 0x60, RZ ;  /* 0x000000600303b824 */ /* 0x000fc400078e02ff */
[----:B------:R-:W-:Y:S01]  /*11120*/  @!P3 IMAD.MOV.U32 R14, RZ, RZ, R8 ;  /* 0x000000ffff0eb224 */ /* 0x000fe200078e0008 */
[----:B------:R-:W-:Y:S02]  /*11130*/  @!P4 LDGSTS.E.BYPASS.LTC128B.128 [R217+0x9000], desc[UR6][R10.64+0x80] ;  /* 0x090000800ad9cfae */ /* 0x000fe4000b981a06 */
[----:B------:R-:W-:Y:S02]  /*11140*/  @!P3 IADD3 R15, PT, PT, R3, R9, RZ ;  /* 0x00000009030fb210 */ /* 0x000fe40007ffe0ff */
[----:B------:R3:W-:Y:S01]  /*11150*/  @!P4 LDGSTS.E.BYPASS.LTC128B.128 [R217+0xb000], desc[UR6][R10.64+0x100] ;  /* 0x0b0001000ad9cfae */ /* 0x0007e2000b981a06 */
[----:B------:R-:W3:Y:S03]  /*11160*/  @!P1 LDC.64 R2, c[0x0][0x3c0] ;  /* 0x0000f000ff029b82 */ /* 0x000ee60000000a00 */
[----:B------:R-:W-:Y:S04]  /*11170*/  @!P3 LDGSTS.E.BYPASS.LTC128B.128 [R217+0x7800], desc[UR6][R14.64] ;  /* 0x078000000ed9bfae */ /* 0x000fe8000b981a06 */
[----:B------:R-:W-:Y:S04]  /*11180*/  @!P3 LDGSTS.E.BYPASS.LTC128B.128 [R217+0x9800], desc[UR6][R14.64+0x80] ;  /* 0x098000800ed9bfae */ /* 0x000fe8000b981a06 */
[----:B------:R-:W-:Y:S01]  /*11190*/  @!P3 LDGSTS.E.BYPASS.LTC128B.128 [R217+0xb800], desc[UR6][R14.64+0x100] ;  /* 0x0b8001000ed9bfae */ /* 0x000fe2000b981a06 */
[----:B------:R-:W-:Y:S01]  /*111a0*/  ISETP.GE.AND P3, PT, R20, R7, PT ;  /* 0x000000071400720c */ /* 0x000fe20003f66270 */
[----:B--2---:R-:W-:-:S02]  /*111b0*/  @!P2 IMAD.WIDE.U32 R6, R4, 0x60, R198 ;  /* 0x000000600406a825 */ /* 0x004fc400078e00c6 */
[----:B------:R-:W0:Y:S02]  /*111c0*/  LDGDEPBAR ;  /* 0x00000000000079af */ /* 0x000e240000000000 */
[----:B------:R-:W-:-:S05]  /*111d0*/  @!P2 IMAD R5, R5, 0x60, RZ ;  /* 0x000000600505a824 */ /* 0x000fca00078e02ff */
[----:B------:R-:W-:-:S03]  /*111e0*/  @!P2 IADD3 R7, PT, PT, R5, R7, RZ ;  /* 0x000000070507a210 */ /* 0x000fc60007ffe0ff */
[----:B------:R-:W-:-:S04]  /*111f0*/  @!P3 LEA R8, P0, R83, R198, 0x1 ;  /* 0x000000c65308b211 */ /* 0x000fc800078008ff */
[----:B------:R-:W-:Y:S02]  /*11200*/  @!P3 LEA.HI.X R9, R83, R199, R80, 0x1, P0 ;  /* 0x000000c75309b211 */ /* 0x000fe400000f0c50 */
[----:B---3--:R-:W-:-:S04]  /*11210*/  @!P1 LEA R10, P0, R2, R198, 0x6 ;  /* 0x000000c6020a9211 */ /* 0x008fc800078030ff */
[----:B------:R-:W-:Y:S01]  /*11220*/  @!P1 LEA.HI.X R11, R2, R199, R3, 0x6, P0 ;  /* 0x000000c7020b9211 */ /* 0x000fe200000f3403 */
[----:B------:R-:W-:Y:S01]  /*11230*/  VIADD R3, R84, UR5 ;  /* 0x0000000554037c36 */ /* 0x000fe20008000000 */
[----:B------:R-:W-:Y:S01]  /*11240*/  ISETP.GT.AND P0, PT, R76, R195, PT ;  /* 0x000000c34c00720c */ /* 0x000fe20003f04270 */
[----:B------:R-:W-:-:S04]  /*11250*/  DEPBAR.LE SB0, 0x0 ;  /* 0x000080000000791a */ /* 0x000fc80000000000 */
[----:B------:R-:W-:Y:S01]  /*11260*/  BAR.SYNC.DEFER_BLOCKING 0x0 ;  /* 0x0000000000007b1d */ /* 0x000fe20000010000 */
[----:B------:R-:W-:-:S05]  /*11270*/  IMAD.IADD R77, R3, 0x1, R172 ;  /* 0x00000001034d7824 */ /* 0x000fca00078e02ac */
        /* <DEDUP_REMOVED lines=27> */
[----:B--2---:R-:W-:-:S03]  /*11430*/  LOP3.LUT R9, R184, 0x200, R149, 0xf8, !PT ;  /* 0x00000200b8097812 */ /* 0x004fc600078ef895 */
[----:B------:R-:W-:Y:S02]  /*11440*/  @P2 STS.128 [R217+0xd800], RZ ;  /* 0x00d800ffd9002388 */ /* 0x000fe40000000c00 */
[----:B------:R-:W-:Y:S02]  /*11450*/  IMAD.IADD R9, R0, 0x1, R9 ;  /* 0x0000000100097824 */ /* 0x000fe400078e0209 */
[----:B------:R-:W-:Y:S03]  /*11460*/  @P2 STS.128 [R217+0xf800], RZ ;  /* 0x00f800ffd9002388 */ /* 0x000fe60000000c00 */
[----:B------:R-:W-:Y:S01]  /*11470*/  LEA R87, R9, UR5, 0x1 ;  /* 0x0000000509577c11 */ /* 0x000fe2000f8e08ff */
[----:B------:R-:W-:Y:S03]  /*11480*/  @P2 STS.128 [R217+0x11800], RZ ;  /* 0x011800ffd9002388 */ /* 0x000fe60000000c00 */
[----:B------:R-:W-:Y:S01]  /*11490*/  IADD3 R86, PT, PT, R87, R172, RZ ;  /* 0x000000ac57567210 */ /* 0x000fe20007ffe0ff */
        /* <DEDUP_REMOVED lines=9> */
[----:B------:R-:W4:Y:S01]  /*11530*/  LDSM.16.M88.4 R20, [R84+UR5+0x6000] ;  /* 0x006000055414783b */ /* 0x000f220008000200 */
[----:B------:R-:W-:Y:S01]  /*11540*/  IADD3 R85, PT, PT, R87, R168, RZ ;  /* 0x000000a857557210 */ /* 0x000fe20007ffe0ff */
[----:B------:R-:W-:Y:S02]  /*11550*/  IMAD.IADD R3, R3, 0x1, R168 ;  /* 0x0000000103037824 */ /* 0x000fe400078e02a8 */
[----:B------:R-:W5:Y:S02]  /*11560*/  LDSM.16.M88.4 R12, [R84+UR5+0x6800] ;  /* 0x00680005540c783b */ /* 0x000f640008000200 */
[C---:B------:R-:W-:Y:S01]  /*11570*/  IMAD.IADD R79, R172.reuse, 0x1, R85 ;  /* 0x00000001ac4f7824 */ /* 0x040fe200078e0255 */
[----:B------:R-:W-:Y:S01]  /*11580*/  IADD3 R2, PT, PT, R172, R3, RZ ;  /* 0x00000003ac027210 */ /* 0x000fe20007ffe0ff */
[----:B------:R-:W1:Y:S04]  /*11590*/  LDSM.16.M88.4 R56, [R84+UR5+0x7000] ;  /* 0x007000055438783b */ /* 0x000e680008000200 */
[----:B------:R-:W1:Y:S04]  /*115a0*/  LDSM.16.M88.4 R28, [R84+UR5+0x7800] ;  /* 0x00780005541c783b */ /* 0x000e680008000200 */
[----:B------:R-:W-:Y:S04]  /*115b0*/  LDSM.16.M88.4 R64, [R86] ;  /* 0x000000005640783b */ /* 0x000fe80000000200 */
[----:B------:R-:W1:Y:S04]  /*115c0*/  LDSM.16.M88.4 R32, [R77+0x6000] ;  /* 0x006000004d20783b */ /* 0x000e680000000200 */
[----:B---3--:R-:W3:Y:S04]  /*115d0*/  LDSM.16.M88.4 R8, [R77+0x6800] ;  /* 0x006800004d08783b */ /* 0x008ee80000000200 */
[----:B--2---:R-:W2:Y:S04]  /*115e0*/  LDSM.16.M88.4 R4, [R77+0x7000] ;  /* 0x007000004d04783b */ /* 0x004ea80000000200 */
[----:B------:R-:W2:Y:S04]  /*115f0*/  LDSM.16.M88.4 R68, [R77+0x7800] ;  /* 0x007800004d44783b */ /* 0x000ea80000000200 */
[----:B------:R-:W-:Y:S01]  /*11600*/  LDSM.16.M88.4 R44, [R3+0x6000] ;  /* 0x00600000032c783b */ /* 0x000fe20000000200 */
[C---:B----4-:R-:W-:Y:S03]  /*11610*/  HMMA.16816.F32 R24, R48.reuse, R20, RZ ;  /* 0x000000143018723c */ /* 0x050fe600000018ff */
[----:B------:R-:W-:Y:S04]  /*11620*/  LDSM.16.M88.4 R40, [R3+0x6800] ;  /* 0x006800000328783b */ /* 0x000fe80000000200 */
[----:B------:R-:W-:Y:S01]  /*11630*/  LDSM.16.M88.4 R80, [R79] ;  /* 0x000000004f50783b */ /* 0x000fe20000000200 */
[C---:B-----5:R-:W-:Y:S03]  /*11640*/  HMMA.16816.F32 R16, R48.reuse, R12, RZ ;  /* 0x0000000c3010723c */ /* 0x060fe600000018ff */
[----:B------:R-:W-:Y:S04]  /*11650*/  LDSM.16.M88.4 R36, [R3+0x7000] ;  /* 0x007000000324783b */ /* 0x000fe80000000200 */
[----:B------:R-:W0:Y:S01]  /*11660*/  LDGDEPBAR ;  /* 0x00000000000079af */ /* 0x000e220000000000 */
[C---:B-1----:R-:W-:Y:S08]  /*11670*/  HMMA.16816.F32 R60, R48.reuse, R56, RZ ;  /* 0x00000038303c723c */ /* 0x042ff000000018ff */
[C---:B------:R-:W-:Y:S08]  /*11680*/  HMMA.16816.F32 R20, R48.reuse, R22, RZ ;  /* 0x000000163014723c */ /* 0x040ff000000018ff */
[C---:B------:R-:W-:Y:S08]  /*11690*/  HMMA.16816.F32 R12, R48.reuse, R14, RZ ;  /* 0x0000000e300c723c */ /* 0x040ff000000018ff */
[C---:B------:R-:W-:Y:S08]  /*116a0*/  HMMA.16816.F32 R56, R48.reuse, R58, RZ ;  /* 0x0000003a3038723c */ /* 0x040ff000000018ff */
[C---:B------:R-:W-:Y:S08]  /*116b0*/  HMMA.16816.F32 R52, R48.reuse, R28, RZ ;  /* 0x0000001c3034723c */ /* 0x040ff000000018ff */
[----:B------:R-:W-:Y:S01]  /*116c0*/  HMMA.16816.F32 R48, R48, R30, RZ ;  /* 0x0000001e3030723c */ /* 0x000fe200000018ff */
[----:B------:R-:W1:Y:S07]  /*116d0*/  LDSM.16.M88.4 R28, [R85] ;  /* 0x00000000551c783b */ /* 0x000e6e0000000200 */
[C---:B------:R-:W-:Y:S08]  /*116e0*/  HMMA.16816.F32 R24, R64.reuse, R32, R24 ;  /* 0x000000204018723c */ /* 0x040ff00000001818 */
[C---:B------:R-:W-:Y:S01]  /*116f0*/  HMMA.16816.F32 R20, R64.reuse, R34, R20 ;  /* 0x000000224014723c */ /* 0x040fe20000001814 */
[----:B------:R-:W4:Y:S07]  /*11700*/  LDSM.16.M88.4 R32, [R3+0x7800] ;  /* 0x007800000320783b */ /* 0x000f2e0000000200 */
[C---:B---3--:R-:W-:Y:S08]  /*11710*/  HMMA.16816.F32 R16, R64.reuse, R8, R16 ;  /* 0x000000084010723c */ /* 0x048ff00000001810 */
[C---:B------:R-:W-:Y:S01]  /*11720*/  HMMA.16816.F32 R12, R64.reuse, R10, R12 ;  /* 0x0000000a400c723c */ /* 0x040fe2000000180c */
[----:B------:R-:W3:Y:S07]  /*11730*/  LDSM.16.M88.4 R8, [R2+0x6000] ;  /* 0x006000000208783b */ /* 0x000eee0000000200 */
[C---:B--2---:R-:W-:Y:S08]  /*11740*/  HMMA.16816.F32 R60, R64.reuse, R4, R60 ;  /* 0x00000004403c723c */ /* 0x044ff0000000183c */
[C---:B------:R-:W-:Y:S01]  /*11750*/  HMMA.16816.F32 R56, R64.reuse, R6, R56 ;  /* 0x000000064038723c */ /* 0x040fe20000001838 */
[----:B------:R-:W2:Y:S07]  /*11760*/  LDSM.16.M88.4 R4, [R2+0x6800] ;  /* 0x006800000204783b */ /* 0x000eae0000000200 */
        /* <DEDUP_REMOVED lines=10> */
[C---:B----4-:R-:W-:Y:S08]  /*11810*/  HMMA.16816.F32 R52, R28.reuse, R32, R52 ;  /* 0x000000201c34723c */ /* 0x050ff00000001834 */
[----:B------:R-:W-:Y:S01]  /*11820*/  HMMA.16816.F32 R48, R28, R34, R48 ;  /* 0x000000221c30723c */ /* 0x000fe20000001830 */
[----:B------:R-:W4:Y:S07]  /*11830*/  LDSM.16.M88.4 R32, [R84+UR5+0x9000] ;  /* 0x009000055420783b */ /* 0x000f2e0008000200 */
[C---:B---3--:R-:W-:Y:S08]  /*11840*/  HMMA.16816.F32 R24, R80.reuse, R8, R24 ;  /* 0x000000085018723c */ /* 0x048ff00000001818 */
[C---:B------:R-:W-:Y:S01]  /*11850*/  HMMA.16816.F32 R20, R80.reuse, R10, R20 ;  /* 0x0000000a5014723c */ /* 0x040fe20000001814 */
[----:B------:R-:W-:Y:S07]  /*11860*/  LDSM.16.M88.4 R8, [R86+0x2000] ;  /* 0x002000005608783b */ /* 0x000fee0000000200 */
[C---:B--2---:R-:W-:Y:S08]  /*11870*/  HMMA.16816.F32 R16, R80.reuse, R4, R16 ;  /* 0x000000045010723c */ /* 0x044ff00000001810 */
[----:B------:R-:W-:Y:S01]  /*11880*/  HMMA.16816.F32 R12, R80, R6, R12 ;  /* 0x00000006500c723c */ /* 0x000fe2000000180c */
[----:B------:R-:W2:Y:S07]  /*11890*/  LDSM.16.M88.4 R4, [R77+0x8000] ;  /* 0x008000004d04783b */ /* 0x000eae0000000200 */
[C---:B------:R-:W-:Y:S08]  /*118a0*/  HMMA.16816.F32 R60, R28.reuse, R36, R60 ;  /* 0x000000241c3c723c */ /* 0x040ff0000000183c */
[----:B------:R-:W-:Y:S01]  /*118b0*/  HMMA.16816.F32 R56, R28, R38, R56 ;  /* 0x000000261c38723c */ /* 0x000fe20000001838 */
[----:B------:R-:W3:Y:S04]  /*118c0*/  LDSM.16.M88.4 R36, [R84+UR5+0x8800] ;  /* 0x008800055424783b */ /* 0x000ee80008000200 */
[----:B------:R-:W3:Y:S03]  /*118d0*/  LDSM.16.M88.4 R28, [R84+UR5+0x9800] ;  /* 0x00980005541c783b */ /* 0x000ee60008000200 */
        /* <DEDUP_REMOVED lines=9> */
[C---:B----4-:R-:W-:Y:S08]  /*11970*/  HMMA.16816.F32 R60, R44.reuse, R32, R60 ;  /* 0x000000202c3c723c */ /* 0x050ff0000000183c */
[----:B------:R-:W-:Y:S01]  /*11980*/  HMMA.16816.F32 R56, R44, R34, R56 ;  /* 0x000000222c38723c */ /* 0x000fe20000001838 */
[----:B------:R-:W-:Y:S07]  /*11990*/  LDSM.16.M88.4 R32, [R85+0x2000] ;  /* 0x002000005520783b */ /* 0x000fee0000000200 */
[C---:B--2---:R-:W-:Y:S08]  /*119a0*/  HMMA.16816.F32 R24, R8.reuse, R4, R24 ;  /* 0x000000040818723c */ /* 0x044ff00000001818 */
[----:B------:R-:W-:Y:S01]  /*119b0*/  HMMA.16816.F32 R20, R8, R6, R20 ;  /* 0x000000060814723c */ /* 0x000fe20000001814 */
[----:B------:R-:W2:Y:S07]  /*119c0*/  LDSM.16.M88.4 R4, [R3+0x8800] ;  /* 0x008800000304783b */ /* 0x000eae0000000200 */
[C---:B---3--:R-:W-:Y:S08]  /*119d0*/  HMMA.16816.F32 R16, R44.reuse, R36, R16 ;  /* 0x000000242c10723c */ /* 0x048ff00000001810 */
        /* <DEDUP_REMOVED lines=39> */
[----:B------:R-:W3:Y:S04]  /*11c50*/  LDSM.16.M88.4 R44, [R85+0x4000] ;  /* 0x00400000552c783b */ /* 0x000ee80000000200 */
[----:B------:R-:W-:Y:S03]  /*11c60*/  LDSM.16.M88.4 R84, [R84+UR5+0xb800] ;  /* 0x00b800055454783b */ /* 0x000fe60008000200 */
[----:B------:R-:W-:Y:S01]  /*11c70*/  HMMA.16816.F32 R20, R60, R50, R20 ;  /* 0x000000323c14723c */ /* 0x000fe20000001814 */
[----:B------:R-:W5:Y:S07]  /*11c80*/  LDSM.16.M88.4 R48, [R77+0xa800] ;  /* 0x00a800004d30783b */ /* 0x000f6e0000000200 */
[C---:B----4-:R-:W-:Y:S08]  /*11c90*/  HMMA.16816.F32 R52, R40.reuse, R32, R52 ;  /* 0x000000202834723c */ /* 0x050ff00000001834 */
[----:B------:R-:W-:Y:S01]  /*11ca0*/  HMMA.16816.F32 R64, R40, R34, R64 ;  /* 0x000000222840723c */ /* 0x000fe20000001840 */
[----:B------:R-:W-:Y:S04]  /*11cb0*/  LDSM.16.M88.4 R40, [R79+0x4000] ;  /* 0x004000004f28783b */ /* 0x000fe80000000200 */
[----:B------:R-:W4:Y:S03]  /*11cc0*/  LDSM.16.M88.4 R32, [R2+0xa000] ;  /* 0x00a000000220783b */ /* 0x000f260000000200 */
[C---:B-1----:R-:W-:Y:S08]  /*11cd0*/  HMMA.16816.F32 R80, R36.reuse, R24, R80 ;  /* 0x000000182450723c */ /* 0x042ff00000001850 */
[----:B------:R-:W-:Y:S08]  /*11ce0*/  HMMA.16816.F32 R20, R36, R26, R20 ;  /* 0x0000001a2414723c */ /* 0x000ff00000001814 */
[C---:B------:R-:W-:Y:S08]  /*11cf0*/  HMMA.16816.F32 R16, R60.reuse, R8, R16 ;  /* 0x000000083c10723c */ /* 0x040ff00000001810 */
[C---:B------:R-:W-:Y:S01]  /*11d00*/  HMMA.16816.F32 R12, R60.reuse, R10, R12 ;  /* 0x0000000a3c0c723c */ /* 0x040fe2000000180c */
[----:B------:R-:W1:Y:S07]  /*11d10*/  LDSM.16.M88.4 R8, [R3+0xa800] ;  /* 0x00a800000308783b */ /* 0x000e6e0000000200 */
[C---:B--2---:R-:W-:Y:S08]  /*11d20*/  HMMA.16816.F32 R68, R60.reuse, R4, R68 ;  /* 0x000000043c44723c */ /* 0x044ff00000001844 */
[----:B------:R-:W-:Y:S01]  /*11d30*/  HMMA.16816.F32 R56, R60, R6, R56 ;  /* 0x000000063c38723c */ /* 0x000fe20000001838 */
[----:B------:R-:W2:Y:S07]  /*11d40*/  LDSM.16.M88.4 R4, [R77+0xb000] ;  /* 0x00b000004d04783b */ /* 0x000eae0000000200 */
[C---:B---3--:R-:W-:Y:S08]  /*11d50*/  HMMA.16816.F32 R80, R44.reuse, R28, R80 ;  /* 0x0000001c2c50723c */ /* 0x048ff00000001850 */
[----:B------:R-:W-:Y:S01]  /*11d60*/  HMMA.16816.F32 R20, R44, R30, R20 ;  /* 0x0000001e2c14723c */ /* 0x000fe20000001814 */
[----:B------:R-:W-:Y:S07]  /*11d70*/  LDSM.16.M88.4 R28, [R3+0xb000] ;  /* 0x00b00000031c783b */ /* 0x000fee0000000200 */
[----:B-----5:R-:W-:Y:S01]  /*11d80*/  HMMA.16816.F32 R24, R36, R48, R16 ;  /* 0x000000302418723c */ /* 0x020fe20000001810 */
        /* <DEDUP_REMOVED lines=9> */
[----:B-1----:R-:W-:Y:S01]  /*11e20*/  HMMA.16816.F32 R24, R44, R8, R24 ;  /* 0x000000082c18723c */ /* 0x002fe20000001818 */
[----:B------:R-:W1:Y:S02]  /*11e30*/  MUFU.TANH R48, R48 ;  /* 0x0000003000307308 */ /* 0x000e640000002400 */
[----:B------:R-:W-:Y:S01]  /*11e40*/  FMUL.FTZ R51, R21, UR9 ;  /* 0x0000000915337c20 */ /* 0x000fe20008410000 */
[----:B------:R-:W-:Y:S01]  /*11e50*/  FMUL.FTZ R21, R22, UR9 ;  /* 0x0000000916157c20 */ /* 0x000fe20008410000 */
[----:B------:R-:W-:Y:S01]  /*11e60*/  FMUL.FTZ R20, R20, UR9 ;  /* 0x0000000914147c20 */ /* 0x000fe20008410000 */
[----:B------:R-:W-:Y:S02]  /*11e70*/  FMUL.FTZ R23, R23, UR9 ;  /* 0x0000000917177c20 */ /* 0x000fe40008410000 */
[----:B--2---:R-:W-:Y:S01]  /*11e80*/  HMMA.16816.F32 R68, R36, R4, R68 ;  /* 0x000000042444723c */ /* 0x004fe20000001844 */
[----:B------:R-:W2:Y:S07]  /*11e90*/  MUFU.TANH R79, R79 ;  /* 0x0000004f004f7308 */ /* 0x000eae0000002400 */
[----:B------:R-:W-:Y:S01]  /*11ea0*/  HMMA.16816.F32 R12, R44, R10, R12 ;  /* 0x0000000a2c0c723c */ /* 0x000fe2000000180c */
[----:B------:R-:W-:Y:S01]  /*11eb0*/  LDSM.16.M88.4 R8, [R2+0xb000] ;  /* 0x00b000000208783b */ /* 0x000fe20000000200 */
[----:B------:R-:W1:Y:S06]  /*11ec0*/  MUFU.TANH R49, R49 ;  /* 0x0000003100317308 */ /* 0x000e6c0000002400 */
[----:B------:R-:W-:Y:S01]  /*11ed0*/  HMMA.16816.F32 R56, R36, R6, R56 ;  /* 0x000000062438723c */ /* 0x000fe20000001838 */
[----:B------:R5:W2:Y:S01]  /*11ee0*/  LDSM.16.M88.4 R4, [R3+0xb800] ;  /* 0x00b800000304783b */ /* 0x000aa20000000200 */
        /* <DEDUP_REMOVED lines=8> */
[----:B------:R1:W3:Y:S01]  /*11f70*/  LDSM.16.M88.4 R16, [R2+0xb800] ;  /* 0x00b800000210783b */ /* 0x0002e20000000200 */
[----:B------:R-:W1:Y:S01]  /*11f80*/  MUFU.TANH R23, R23 ;  /* 0x0000001700177308 */ /* 0x000e620000002400 */
[----:B------:R-:W-:-:S05]  /*11f90*/  DEPBAR.LE SB0, 0x0 ;  /* 0x000080000000791a */ /* 0x000fca0000000000 */
[C---:B----4-:R-:W-:Y:S01]  /*11fa0*/  HMMA.16816.F32 R52, R36.reuse, R32, R52 ;  /* 0x000000202434723c */ /* 0x050fe20000001834 */
[----:B------:R-:W-:Y:S02]  /*11fb0*/  SHF.R.U32.HI R33, RZ, 0x2, R135 ;  /* 0x00000002ff217819 */ /* 0x000fe40000011687 */
[----:B------:R-:W-:Y:S01]  /*11fc0*/  FMUL.FTZ R22, R24, UR9 ;  /* 0x0000000918167c20 */ /* 0x000fe20008410000 */
[----:B------:R-:W-:Y:S01]  /*11fd0*/  FMUL.FTZ R24, R26, UR9 ;  /* 0x000000091a187c20 */ /* 0x000fe20008410000 */
[----:B------:R-:W-:Y:S01]  /*11fe0*/  FMUL.FTZ R26, R27, UR9 ;  /* 0x000000091b1a7c20 */ /* 0x000fe20008410000 */
[----:B------:R-:W-:Y:S01]  /*11ff0*/  FMUL.FTZ R25, R25, UR9 ;  /* 0x0000000919197c20 */ /* 0x000fe20008410000 */
[----:B------:R-:W-:Y:S01]  /*12000*/  LOP3.LUT R33, R33, 0x7, RZ, 0xc0, !PT ;  /* 0x0000000721217812 */ /* 0x000fe200078ec0ff */
[----:B------:R-:W-:Y:S01]  /*12010*/  HMMA.16816.F32 R64, R36, R34, R64 ;  /* 0x000000222440723c */ /* 0x000fe20000001840 */
[----:B------:R-:W4:Y:S02]  /*12020*/  MUFU.TANH R22, R22 ;  /* 0x0000001600167308 */ /* 0x000f240000002400 */
[----:B------:R-:W-:-:S05]  /*12030*/  FMUL.FTZ R12, R12, UR9 ;  /* 0x000000090c0c7c20 */ /* 0x000fca0008410000 */
[----:B------:R-:W-:Y:S01]  /*12040*/  HMMA.16816.F32 R68, R44, R28, R68 ;  /* 0x0000001c2c44723c */ /* 0x000fe20000001844 */
[----:B-----5:R5:W3:Y:S01]  /*12050*/  MUFU.TANH R3, R12 ;  /* 0x0000000c00037308 */ /* 0x020ae20000002400 */
[----:B-1----:R-:W-:-:S04]  /*12060*/  LOP3.LUT R2, R186, 0x1f0, RZ, 0xc0, !PT ;  /* 0x000001f0ba027812 */ /* 0x002fc800078ec0ff */
[----:B------:R-:W-:Y:S02]  /*12070*/  IADD3 R2, PT, PT, R33, R2, R78 ;  /* 0x0000000221027210 */ /* 0x000fe40007ffe04e */
[----:B------:R-:W-:Y:S01]  /*12080*/  HMMA.16816.F32 R56, R44, R30, R56 ;  /* 0x0000001e2c38723c */ /* 0x000fe20000001838 */
[----:B------:R-:W1:Y:S01]  /*12090*/  MUFU.TANH R25, R25 ;  /* 0x0000001900197308 */ /* 0x000e620000002400 */
[----:B------:R-:W-:Y:S02]  /*120a0*/  IADD3 R33, PT, PT, R74, UR8, -R201 ;  /* 0x000000084a217c10 */ /* 0x000fe4000fffe8c9 */
[----:B------:R-:W-:-:S03]  /*120b0*/  IADD3 R206, PT, PT, R2, R74, -R75 ;  /* 0x0000004a02ce7210 */ /* 0x000fc60007ffe84b */
[----:B------:R-:W-:Y:S01]  /*120c0*/  IMAD.IADD R33, R2, 0x1, R33 ;  /* 0x0000000102217824 */ /* 0x000fe200078e0221 */
[C---:B--2---:R-:W-:Y:S01]  /*120d0*/  HMMA.16816.F32 R52, R44.reuse, R4, R52 ;  /* 0x000000042c34723c */ /* 0x044fe20000001834 */
[----:B------:R-:W-:Y:S01]  /*120e0*/  FMUL.FTZ R4, R15, UR9 ;  /* 0x000000090f047c20 */ /* 0x000fe20008410000 */
[----:B------:R-:W2:Y:S02]  /*120f0*/  MUFU.TANH R24, R24 ;  /* 0x0000001800187308 */ /* 0x000ea40000002400 */
[C-C-:B------:R-:W-:Y:S02]  /*12100*/  VIADDMNMX R205, R33.reuse, 0x1, R74.reuse, PT ;  /* 0x0000000121cd7846 */ /* 0x140fe4000380014a */
[----:B------:R-:W-:Y:S02]  /*12110*/  VIADDMNMX R204, R33, 0x9, R74, PT ;  /* 0x0000000921cc7846 */ /* 0x000fe4000380014a */
        /* <DEDUP_REMOVED lines=15> */
[----:B-----5:R-:W-:Y:S01]  /*12210*/  FMUL.FTZ R12, R56, UR9 ;  /* 0x00000009380c7c20 */ /* 0x020fe20008410000 */
        /* <DEDUP_REMOVED lines=41> */
.L_x_5374:
        /* <DEDUP_REMOVED lines=54> */
[----:B----4-:R-:W-:Y:S02]  /*12810*/  IMAD R33, R18, UR8, RZ ;  /* 0x0000000812217c24 */ /* 0x010fe4000f8e02ff */
[----:B------:R-:W-:-:S04]  /*12820*/  IMAD.WIDE.U32 R34, R2, UR8, R34 ;  /* 0x0000000802227c25 */ /* 0x000fc8000f8e0022 */
[----:B------:R-:W-:Y:S01]  /*12830*/  IMAD R33, R2, UR9, R33 ;  /* 0x0000000902217c24 */ /* 0x000fe2000f8e0221 */
[----:B------:R-:W-:-:S04]  /*12840*/  LEA R196, P0, R34, R196, 0x1 ;  /* 0x000000c422c47211 */ /* 0x000fc800078008ff */
[----:B------:R-:W-:-:S04]  /*12850*/  IADD3 R33, PT, PT, R35, R33, RZ ;  /* 0x0000002123217210 */ /* 0x000fc80007ffe0ff */
[----:B------:R-:W-:-:S07]  /*12860*/  LEA.HI.X R197, R34, R197, R33, 0x1, P0 ;  /* 0x000000c522c57211 */ /* 0x000fce00000f0c21 */
.L_x_5375:
[----:B------:R-:W2:Y:S01]  /*12870*/  LDCU UR4, c[0x0][0x3bc] ;  /* 0x00007780ff0477ac */ /* 0x000ea20008000800 */
        /* <DEDUP_REMOVED lines=11> */
[----:B--2---:R-:W-:-:S03]  /*12930*/  USHF.L.U64.HI UR4, UR10, 0x5, UR4 ;  /* 0x000000050a047899 */ /* 0x004fc60008010204 */
        /* <DEDUP_REMOVED lines=12> */
.L_x_5373:
[----:B------:R-:W2:Y:S01]  /*12a00*/  S2R R181, SR_TID.X ;  /* 0x0000000000b57919 */ /* 0x000ea20000002100 */
[----:B------:R-:W-:Y:S01]  /*12a10*/  VIADD R152, R134, 0xffffffff ;  /* 0xffffffff86987836 */ /* 0x000fe20000000000 */
[----:B------:R-:W4:Y:S01]  /*12a20*/  LDCU UR4, c[0x0][0x45c] ;  /* 0x00008b80ff0477ac */ /* 0x000f220008000800 */
[----:B------:R-:W-:Y:S01]  /*12a30*/  VIADD R2, R206, 0x8 ;  /* 0x00000008ce027836 */ /* 0x000fe20000000000 */
        /* <DEDUP_REMOVED lines=9> */
[----:B--2---:R-:W-:-:S03]  /*12ad0*/  IMAD.SHL.U32 R177, R181, 0x2, RZ ;  /* 0x00000002b5b17824 */ /* 0x004fc600078e00ff */
        /* <DEDUP_REMOVED lines=15> */
[----:B---3--:R-:W-:Y:S01]  /*12bd0*/  FSEL R36, R79, -INF , !P0 ;  /* 0xff8000004f247808 */ /* 0x008fe20004000000 */
        /* <DEDUP_REMOVED lines=9> */
[----:B------:R-:W-:-:S02]  /*12c70*/  ISETP.GE.AND P0, PT, R53, R205, PT ;  /* 0x000000cd3500720c */ /* 0x000fc40003f06270 */
[----:B------:R-:W-:Y:S02]  /*12c80*/  FSEL R30, R51, -INF , !P3 ;  /* 0xff800000331e7808 */ /* 0x000fe40005800000 */
[----:B------:R-:W-:Y:S02]  /*12c90*/  ISETP.GT.AND P3, PT, R206, R47, PT ;  /* 0x0000002fce00720c */ /* 0x000fe40003f64270 */
[----:B------:R-:W-:Y:S02]  /*12ca0*/  FSEL R30, R30, -INF , !P0 ;  /* 0xff8000001e1e7808 */ /* 0x000fe40004000000 */
[----:B------:R-:W-:Y:S02]  /*12cb0*/  ISETP.GT.AND P0, PT, R206, R45, PT ;  /* 0x0000002dce00720c */ /* 0x000fe40003f04270 */
[----:B------:R-:W-:Y:S02]  /*12cc0*/  FSEL R18, R22, -INF , !P3 ;  /* 0xff80000016127808 */ /* 0x000fe40005800000 */
[----:B------:R-:W-:-:S02]  /*12cd0*/  ISETP.GE.AND P3, PT, R45, R205, PT ;  /* 0x000000cd2d00720c */ /* 0x000fc40003f66270 */
[----:B-1----:R-:W-:Y:S01]  /*12ce0*/  FSEL R16, R25, -INF , !P0 ;  /* 0xff80000019107808 */ /* 0x002fe20004000000 */
[----:B------:R-:W-:Y:S01]  /*12cf0*/  VIADD R25, R59, 0x39 ;  /* 0x000000393b197836 */ /* 0x000fe20000000000 */
[----:B------:R-:W-:Y:S02]  /*12d00*/  ISETP.GT.AND P0, PT, R206, R43, PT ;  /* 0x0000002bce00720c */ /* 0x000fe40003f04270 */
[----:B------:R-:W-:Y:S02]  /*12d10*/  FSEL R16, R16, -INF , !P3 ;  /* 0xff80000010107808 */ /* 0x000fe40005800000 */
[----:B------:R-:W-:Y:S02]  /*12d20*/  ISETP.GT.AND P3, PT, R206, R39, PT ;  /* 0x00000027ce00720c */ /* 0x000fe40003f64270 */
[----:B------:R-:W-:Y:S02]  /*12d30*/  FSEL R40, R40, -INF , !P6 ;  /* 0xff80000028287808 */ /* 0x000fe40007000000 */
[----:B------:R-:W-:-:S02]  /*12d40*/  ISETP.GE.AND P6, PT, R55, R205, PT ;  /* 0x000000cd3700720c */ /* 0x000fc40003fc6270 */
[----:B------:R-:W-:Y:S01]  /*12d50*/  FSEL R22, R3, -INF , !P0 ;  /* 0xff80000003167808 */ /* 0x000fe20004000000 */
[----:B------:R-:W-:Y:S01]  /*12d60*/  VIADD R3, R59, 0x30 ;  /* 0x000000303b037836 */ /* 0x000fe20000000000 */
[----:B------:R-:W-:Y:S02]  /*12d70*/  ISETP.GE.AND P0, PT, R39, R205, PT ;  /* 0x000000cd2700720c */ /* 0x000fe40003f06270 */
[----:B------:R-:W-:Y:S02]  /*12d80*/  FSEL R9, R9, -INF , !P3 ;  /* 0xff80000009097808 */ /* 0x000fe40005800000 */
[----:B------:R-:W-:Y:S02]  /*12d90*/  FSEL R38, R20, -INF , !P6 ;  /* 0xff80000014267808 */ /* 0x000fe40007000000 */
[C---:B------:R-:W-:Y:S02]  /*12da0*/  ISETP.GT.AND P3, PT, R206.reuse, R35, PT ;  /* 0x00000023ce00720c */ /* 0x040fe40003f64270 */
[----:B------:R-:W-:Y:S01]  /*12db0*/  FSEL R20, R9, -INF , !P0 ;  /* 0xff80000009147808 */ /* 0x000fe20004000000 */
[----:B------:R-:W-:Y:S01]  /*12dc0*/  VIADD R9, R59, 0x38 ;  /* 0x000000383b097836 */ /* 0x000fe20000000000 */
[----:B------:R-:W-:-:S02]  /*12dd0*/  ISETP.GT.AND P0, PT, R206, R33, PT ;  /* 0x00000021ce00720c */ /* 0x000fc40003f04270 */
[-C--:B------:R-:W-:Y:S02]  /*12de0*/  ISETP.GE.AND P6, PT, R47, R205.reuse, PT ;  /* 0x000000cd2f00720c */ /* 0x080fe40003fc6270 */
[----:B------:R-:W-:Y:S01]  /*12df0*/  FSEL R222, R5, -INF , !P3 ;  /* 0xff80000005de7808 */ /* 0x000fe20005800000 */
[----:B------:R-:W-:Y:S01]  /*12e00*/  VIADD R5, R59, 0x31 ;  /* 0x000000313b057836 */ /* 0x000fe20000000000 */
        /* <DEDUP_REMOVED lines=14> */
[----:B------:R-:W-:Y:S02]  /*12ef0*/  FSEL R208, R6, -INF , !P0 ;  /* 0xff80000006d07808 */ /* 0x000fe40004000000 */
[----:B------:R-:W-:-:S02]  /*12f00*/  ISETP.GT.AND P3, PT, R206, R3, PT ;  /* 0x00000003ce00720c */ /* 0x000fc40003f64270 */
[----:B------:R-:W-:Y:S02]  /*12f10*/  ISETP.GT.AND P0, PT, R206, R5, PT ;  /* 0x00000005ce00720c */ /* 0x000fe40003f04270 */
[----:B------:R-:W-:Y:S02]  /*12f20*/  FSEL R210, R12, -INF , !P6 ;  /* 0xff8000000cd27808 */ /* 0x000fe40007000000 */
[----:B------:R-:W-:Y:S02]  /*12f30*/  ISETP.GE.AND P6, PT, R3, R205, PT ;  /* 0x000000cd0300720c */ /* 0x000fe40003fc6270 */
[----:B------:R-:W-:Y:S02]  /*12f40*/  FSEL R14, R14, -INF , !P3 ;  /* 0xff8000000e0e7808 */ /* 0x000fe40005800000 */
[----:B------:R-:W-:Y:S02]  /*12f50*/  FSEL R28, R28, -INF , !P0 ;  /* 0xff8000001c1c7808 */ /* 0x000fe40004000000 */
[----:B------:R-:W-:-:S02]  /*12f60*/  ISETP.GT.AND P0, PT, R206, R9, PT ;  /* 0x00000009ce00720c */ /* 0x000fc40003f04270 */
[----:B------:R-:W-:Y:S02]  /*12f70*/  FSEL R194, R14, -INF , !P6 ;  /* 0xff8000000ec27808 */ /* 0x000fe40007000000 */
[----:B------:R-:W-:Y:S02]  /*12f80*/  ISETP.GT.AND P6, PT, R206, R25, PT ;  /* 0x00000019ce00720c */ /* 0x000fe40003fc4270 */
[----:B------:R-:W-:Y:S02]  /*12f90*/  FSEL R31, R31, -INF , !P0 ;  /* 0xff8000001f1f7808 */ /* 0x000fe40004000000 */
[C---:B------:R-:W-:Y:S02]  /*12fa0*/  ISETP.GT.AND P1, PT, R2.reuse, R59, PT ;  /* 0x0000003b0200720c */ /* 0x040fe40003f24270 */
[----:B------:R-:W-:Y:S02]  /*12fb0*/  ISETP.GT.AND P0, PT, R2, R57, PT ;  /* 0x000000390200720c */ /* 0x000fe40003f04270 */
[----:B------:R-:W-:-:S02]  /*12fc0*/  ISETP.GE.AND P3, PT, R5, R205, PT ;  /* 0x000000cd0500720c */ /* 0x000fc40003f66270 */
[----:B------:R-:W-:Y:S02]  /*12fd0*/  FSEL R188, R32, -INF , !P6 ;  /* 0xff80000020bc7808 */ /* 0x000fe40007000000 */
[----:B------:R-:W-:Y:S02]  /*12fe0*/  ISETP.GE.AND P4, PT, R59, R204, PT ;  /* 0x000000cc3b00720c */ /* 0x000fe40003f86270 */
[----:B------:R-:W-:Y:S02]  /*12ff0*/  FSEL R32, R49, -INF , !P1 ;  /* 0xff80000031207808 */ /* 0x000fe40004800000 */
[----:B------:R-:W-:Y:S02]  /*13000*/  FSEL R34, R50, -INF , !P0 ;  /* 0xff80000032227808 */ /* 0x000fe40004000000 */
[----:B------:R-:W-:Y:S01]  /*13010*/  FSEL R192, R28, -INF , !P3 ;  /* 0xff8000001cc07808 */ /* 0x000fe20005800000 */
[----:B------:R-:W-:Y:S01]  /*13020*/  LDSM.16.MT88.4 R48, [R173+0xe000] ;  /* 0x00e00000ad30783b */ /* 0x000fe20000004200 */
[----:B------:R-:W-:-:S02]  /*13030*/  ISETP.GT.AND P1, PT, R2, R55, PT ;  /* 0x000000370200720c */ /* 0x000fc40003f24270 */
[----:B------:R-:W-:Y:S02]  /*13040*/  ISETP.GT.AND P0, PT, R2, R53, PT ;  /* 0x000000350200720c */ /* 0x000fe40003f04270 */
[----:B------:R-:W-:Y:S02]  /*13050*/  ISETP.GE.AND P3, PT, R9, R205, PT ;  /* 0x000000cd0900720c */ /* 0x000fe40003f66270 */
[----:B------:R-:W-:Y:S02]  /*13060*/  FSEL R32, R32, -INF , !P4 ;  /* 0xff80000020207808 */ /* 0x000fe40006000000 */
[----:B------:R-:W-:Y:S02]  /*13070*/  ISETP.GE.AND P4, PT, R55, R204, PT ;  /* 0x000000cc3700720c */ /* 0x000fe40003f86270 */
[----:B------:R-:W-:Y:S02]  /*13080*/  FSEL R21, R21, -INF , !P1 ;  /* 0xff80000015157808 */ /* 0x000fe40004800000 */
[----:B------:R-:W-:-:S02]  /*13090*/  FSEL R6, R23, -INF , !P0 ;  /* 0xff80000017067808 */ /* 0x000fc40004000000 */
[----:B------:R-:W-:Y:S02]  /*130a0*/  FSEL R190, R31, -INF , !P3 ;  /* 0xff8000001fbe7808 */ /* 0x000fe40005800000 */
[C---:B------:R-:W-:Y:S02]  /*130b0*/  ISETP.GT.AND P0, PT, R2.reuse, R45, PT ;  /* 0x0000002d0200720c */ /* 0x040fe40003f04270 */
[----:B------:R-:W-:Y:S02]  /*130c0*/  ISETP.GE.AND P3, PT, R25, R205, PT ;  /* 0x000000cd1900720c */ /* 0x000fe40003f66270 */
[----:B------:R-:W-:Y:S02]  /*130d0*/  ISETP.GE.AND P6, PT, R57, R204, PT ;  /* 0x000000cc3900720c */ /* 0x000fe40003fc6270 */
[----:B------:R-:W-:Y:S02]  /*130e0*/  ISETP.GT.AND P1, PT, R2, R47, PT ;  /* 0x0000002f0200720c */ /* 0x000fe40003f24270 */
[----:B------:R-:W-:-:S02]  /*130f0*/  FSEL R28, R21, -INF , !P4 ;  /* 0xff800000151c7808 */ /* 0x000fc40006000000 */
[-C--:B------:R-:W-:Y:S02]  /*13100*/  ISETP.GE.AND P4, PT, R45, R204.reuse, PT ;  /* 0x000000cc2d00720c */ /* 0x080fe40003f86270 */
[----:B------:R-:W-:Y:S02]  /*13110*/  FSEL R12, R26, -INF , !P0 ;  /* 0xff8000001a0c7808 */ /* 0x000fe40004000000 */
[----:B------:R-:W-:Y:S02]  /*13120*/  FSEL R188, R188, -INF , !P3 ;  /* 0xff800000bcbc7808 */ /* 0x000fe40005800000 */
[----:B------:R-:W-:Y:S02]  /*13130*/  ISETP.GE.AND P3, PT, R53, R204, PT ;  /* 0x000000cc3500720c */ /* 0x000fe40003f66270 */
[----:B------:R-:W-:Y:S02]  /*13140*/  FSEL R34, R34, -INF , !P6 ;  /* 0xff80000022227808 */ /* 0x000fe40007000000 */
[----:B------:R-:W-:-:S02]  /*13150*/  FSEL R14, R24, -INF , !P1 ;  /* 0xff800000180e7808 */ /* 0x000fc40004800000 */
[----:B------:R-:W-:Y:S02]  /*13160*/  ISETP.GE.AND P6, PT, R47, R204, PT ;  /* 0x000000cc2f00720c */ /* 0x000fe40003fc6270 */
[C---:B------:R-:W-:Y:S02]  /*13170*/  ISETP.GT.AND P1, PT, R2.reuse, R43, PT ;  /* 0x0000002b0200720c */ /* 0x040fe40003f24270 */
[----:B------:R-:W-:Y:S02]  /*13180*/  ISETP.GT.AND P0, PT, R2, R39, PT ;  /* 0x000000270200720c */ /* 0x000fe40003f04270 */
[----:B------:R-:W-:Y:S02]  /*13190*/  FSEL R12, R12, -INF , !P4 ;  /* 0xff8000000c0c7808 */ /* 0x000fe40006000000 */
[----:B------:R-:W-:Y:S02]  /*131a0*/  ISETP.GT.AND P4, PT, R2, R35, PT ;  /* 0x000000230200720c */ /* 0x000fe40003f84270 */
[----:B------:R-:W-:-:S02]  /*131b0*/  FSEL R6, R6, -INF , !P3 ;  /* 0xff80000006067808 */ /* 0x000fc40005800000 */
[-C--:B------:R-:W-:Y:S02]  /*131c0*/  ISETP.GE.AND P3, PT, R43, R204.reuse, PT ;  /* 0x000000cc2b00720c */ /* 0x080fe40003f66270 */
[----:B------:R-:W-:Y:S02]  /*131d0*/  FSEL R14, R14, -INF , !P6 ;  /* 0xff8000000e0e7808 */ /* 0x000fe40007000000 */
[----:B------:R-:W-:Y:S02]  /*131e0*/  FSEL R8, R8, -INF , !P1 ;  /* 0xff80000008087808 */ /* 0x000fe40004800000 */
[-C--:B------:R-:W-:Y:S02]  /*131f0*/  ISETP.GE.AND P6, PT, R39, R204.reuse, PT ;  /* 0x000000cc2700720c */ /* 0x080fe40003fc6270 */
[----:B------:R-:W-:Y:S02]  /*13200*/  FSEL R4, R4, -INF , !P0 ;  /* 0xff80000004047808 */ /* 0x000fe40004000000 */
[----:B------:R-:W-:-:S02]  /*13210*/  ISETP.GE.AND P1, PT, R35, R204, PT ;  /* 0x000000cc2300720c */ /* 0x000fc40003f26270 */
[----:B------:R-:W-:Y:S02]  /*13220*/  ISETP.GT.AND P0, PT, R2, R33, PT ;  /* 0x000000210200720c */ /* 0x000fe40003f04270 */
[----:B------:R-:W-:Y:S02]  /*13230*/  FSEL R13, R13, -INF , !P4 ;  /* 0xff8000000d0d7808 */ /* 0x000fe40006000000 */
[----:B------:R-:W-:Y:S02]  /*13240*/  FSEL R10, R8, -INF , !P3 ;  /* 0xff800000080a7808 */ /* 0x000fe40005800000 */
[----:B------:R-:W-:Y:S02]  /*13250*/  FSEL R8, R4, -INF , !P6 ;  /* 0xff80000004087808 */ /* 0x000fe40007000000 */
[----:B------:R-:W-:Y:S02]  /*13260*/  ISETP.GE.AND P3, PT, R33, R204, PT ;  /* 0x000000cc2100720c */ /* 0x000fe40003f66270 */
[----:B------:R-:W-:-:S02]  /*13270*/  ISETP.GT.AND P6, PT, R2, R37, PT ;  /* 0x000000250200720c */ /* 0x000fc40003fc4270 */
[----:B------:R-:W-:Y:S02]  /*13280*/  FSEL R11, R11, -INF , !P0 ;  /* 0xff8000000b0b7808 */ /* 0x000fe40004000000 */
[----:B------:R-:W-:Y:S02]  /*13290*/  FSEL R218, R13, -INF , !P1 ;  /* 0xff8000000dda7808 */ /* 0x000fe40004800000 */
[----:B------:R-:W-:Y:S02]  /*132a0*/  FMNMX3.FTZ R13, R40, R36, R38, !PT ;  /* 0x00000024280d7276 */ /* 0x000fe40007810026 */
[----:B------:R-:W-:Y:S02]  /*132b0*/  FSEL R212, R11, -INF , !P3 ;  /* 0xff8000000bd47808 */ /* 0x000fe40005800000 */
[----:B------:R-:W-:Y:S02]  /*132c0*/  FSEL R7, R7, -INF , !P6 ;  /* 0xff80000007077808 */ /* 0x000fe40007000000 */
[----:B------:R-:W-:-:S02]  /*132d0*/  ISETP.GT.AND P3, PT, R2, R3, PT ;  /* 0x000000030200720c */ /* 0x000fc40003f64270 */
[----:B------:R-:W-:Y:S02]  /*132e0*/  FMNMX3.FTZ R13, R13, R30, R18, !PT ;  /* 0x0000001e0d0d7276 */ /* 0x000fe40007810012 */
[----:B------:R-:W-:Y:S02]  /*132f0*/  ISETP.GE.AND P6, PT, R3, R204, PT ;  /* 0x000000cc0300720c */ /* 0x000fe40003fc6270 */
[----:B------:R-:W-:Y:S02]  /*13300*/  FMNMX3.FTZ R3, R32, R34, R28, !PT ;  /* 0x0000002220037276 */ /* 0x000fe4000781001c */
[----:B------:R-:W-:Y:S02]  /*13310*/  ISETP.GE.AND P4, PT, R37, R204, PT ;  /* 0x000000cc2500720c */ /* 0x000fe40003f86270 */
[----:B------:R-:W-:Y:S02]  /*13320*/  ISETP.GT.AND P1, PT, R2, R41, PT ;  /* 0x000000290200720c */ /* 0x000fe40003f24270 */
[----:B------:R-:W-:-:S02]  /*13330*/  FMNMX3.FTZ R13, R13, R16, R22, !PT ;  /* 0x000000100d0d7276 */ /* 0x000fc40007810016 */
[----:B------:R-:W-:Y:S02]  /*13340*/  FMNMX3.FTZ R3, R3, R6, R14, !PT ;  /* 0x0000000603037276 */ /* 0x000fe4000781000e */
[----:B------:R-:W-:Y:S02]  /*13350*/  FSEL R15, R15, -INF , !P1 ;  /* 0xff8000000f0f7808 */ /* 0x000fe40004800000 */
[----:B------:R-:W-:Y:S02]  /*13360*/  FSEL R216, R7, -INF , !P4 ;  /* 0xff80000007d87808 */ /* 0x000fe40006000000 */
[----:B------:R-:W-:Y:S02]  /*13370*/  ISETP.GT.AND P1, PT, R2, R5, PT ;  /* 0x000000050200720c */ /* 0x000fe40003f24270 */
[-C--:B------:R-:W-:Y:S02]  /*13380*/  ISETP.GE.AND P4, PT, R5, R204.reuse, PT ;  /* 0x000000cc0500720c */ /* 0x080fe40003f86270 */
[----:B------:R-:W-:-:S02]  /*13390*/  ISETP.GE.AND P0, PT, R41, R204, PT ;  /* 0x000000cc2900720c */ /* 0x000fc40003f06270 */
[----:B------:R-:W-:Y:S02]  /*133a0*/  FMNMX3.FTZ R5, R13, R20, R222, !PT ;  /* 0x000000140d057276 */ /* 0x000fe400078100de */
[----:B------:R-:W-:Y:S02]  /*133b0*/  FMNMX3.FTZ R3, R3, R12, R10, !PT ;  /* 0x0000000c03037276 */ /* 0x000fe4000781000a */
[----:B------:R-:W-:Y:S02]  /*133c0*/  FSEL R214, R15, -INF , !P0 ;  /* 0xff8000000fd67808 */ /* 0x000fe40004000000 */
[----:B------:R-:W-:Y:S02]  /*133d0*/  FMNMX3.FTZ R5, R5, R220, R210, !PT ;  /* 0x000000dc05057276 */ /* 0x000fe400078100d2 */
[----:B------:R-:W-:Y:S02]  /*133e0*/  ISETP.GT.AND P0, PT, R2, R9, PT ;  /* 0x000000090200720c */ /* 0x000fe40003f04270 */
[----:B------:R-:W-:-:S02]  /*133f0*/  FSEL R17, R17, -INF , !P3 ;  /* 0xff80000011117808 */ /* 0x000fc40005800000 */
[----:B------:R-:W-:Y:S02]  /*13400*/  FMNMX3.FTZ R3, R3, R8, R218, !PT ;  /* 0x0000000803037276 */ /* 0x000fe400078100da */
[----:B------:R-:W-:Y:S02]  /*13410*/  FSEL R19, R19, -INF , !P1 ;  /* 0xff80000013137808 */ /* 0x000fe40004800000 */
[----:B------:R-:W-:Y:S02]  /*13420*/  FMNMX3.FTZ R5, R5, R208, R194, !PT ;  /* 0x000000d005057276 */ /* 0x000fe400078100c2 */
[----:B------:R-:W-:Y:S02]  /*13430*/  ISETP.GE.AND P3, PT, R9, R204, PT ;  /* 0x000000cc0900720c */ /* 0x000fe40003f66270 */
[----:B------:R-:W-:Y:S02]  /*13440*/  ISETP.GT.AND P1, PT, R2, R25, PT ;  /* 0x000000190200720c */ /* 0x000fe40003f24270 */
[----:B------:R-:W-:-:S02]  /*13450*/  FSEL R27, R27, -INF , !P0 ;  /* 0xff8000001b1b7808 */ /* 0x000fc40004000000 */
[----:B------:R-:W-:Y:S02]  /*13460*/  FSEL R180, R17, -INF , !P6 ;  /* 0xff80000011b47808 */ /* 0x000fe40007000000 */
[----:B------:R-:W-:Y:S02]  /*13470*/  FMNMX3.FTZ R3, R3, R212, R216, !PT ;  /* 0x000000d403037276 */ /* 0x000fe400078100d8 */
[----:B------:R-:W-:Y:S02]  /*13480*/  FMNMX3.FTZ R5, R5, R192, R190, !PT ;  /* 0x000000c005057276 */ /* 0x000fe400078100be */
[----:B------:R-:W-:Y:S02]  /*13490*/  ISETP.GE.AND P0, PT, R25, R204, PT ;  /* 0x000000cc1900720c */ /* 0x000fe40003f06270 */
[----:B------:R-:W-:Y:S02]  /*134a0*/  FSEL R29, R29, -INF , !P1 ;  /* 0xff8000001d1d7808 */ /* 0x000fe40004800000 */
[----:B------:R-:W-:-:S02]  /*134b0*/  FSEL R178, R19, -INF , !P4 ;  /* 0xff80000013b27808 */ /* 0x000fc40006000000 */
[----:B------:R-:W-:Y:S02]  /*134c0*/  FSEL R176, R27, -INF , !P3 ;  /* 0xff8000001bb07808 */ /* 0x000fe40005800000 */
        /* <DEDUP_REMOVED lines=16> */
[----:B------:R-:W-:Y:S04]  /*135d0*/  LDSM.16.MT88.4 R56, [R169+0x2000] ;  /* 0x00200000a938783b */ /* 0x000fe80000004200 */
[----:B------:R-:W-:Y:S01]  /*135e0*/  LDSM.16.MT88.4 R64, [R167+0x2000] ;  /* 0x00200000a740783b */ /* 0x000fe20000004200 */
[----:B-1----:R-:W-:-:S03]  /*135f0*/  FMNMX.FTZ R132, R5, R132, !PT ;  /* 0x0000008405847209 */ /* 0x002fc60007810000 */
[----:B------:R-:W-:Y:S01]  /*13600*/  LDSM.16.MT88.4 R88, [R169+0x4000] ;  /* 0x00400000a958783b */ /* 0x000fe20000004200 */
[C---:B------:R-:W-:Y:S01]  /*13610*/  FSETP.NEU.FTZ.AND P0, PT, R132.reuse, -INF , PT ;  /* 0xff8000008400780b */ /* 0x040fe20003f1d000 */
[----:B----4-:R-:W-:Y:S01]  /*13620*/  FMUL.FTZ R175, R132, UR4 ;  /* 0x0000000484af7c20 */ /* 0x010fe20008410000 */
[----:B--2---:R-:W-:-:S04]  /*13630*/  FMNMX.FTZ R3, R24, R3, !PT ;  /* 0x0000000318037209 */ /* 0x004fc80007810000 */
[----:B------:R-:W-:Y:S01]  /*13640*/  FSEL R175, R175, RZ, P0 ;  /* 0x000000ffafaf7208 */ /* 0x000fe20000000000 */
[----:B------:R-:W-:Y:S01]  /*13650*/  LDSM.16.MT88.4 R24, [R169+0x2800] ;  /* 0x00280000a918783b */ /* 0x000fe20000004200 */
        /* <DEDUP_REMOVED lines=16> */
[--C-:B------:R-:W-:Y:S01]  /*13760*/  FFMA.FTZ R157, R16, UR4, -R175.reuse ;  /* 0x00000004109d7c23 */ /* 0x100fe200080108af */
[--C-:B------:R-:W-:Y:S01]  /*13770*/  FFMA.FTZ R156, R22, UR4, -R175.reuse ;  /* 0x00000004169c7c23 */ /* 0x100fe200080108af */
[----:B------:R-:W5:Y:S01]  /*13780*/  LDSM.16.MT88.4 R16, [R173+0xc800] ;  /* 0x00c80000ad10783b */ /* 0x000f620000004200 */
[----:B------:R-:W-:Y:S01]  /*13790*/  MUFU.EX2 R164, R164 ;  /* 0x000000a400a47308 */ /* 0x000fe20000000800 */
[----:B------:R-:W-:Y:S01]  /*137a0*/  FFMA.FTZ R153, R20, UR4, -R175 ;  /* 0x0000000414997c23 */ /* 0x000fe200080108af */
[--C-:B------:R-:W-:Y:S01]  /*137b0*/  FFMA.FTZ R158, R14, UR4, -R171.reuse ;  /* 0x000000040e9e7c23 */ /* 0x100fe200080108ab */
[--C-:B------:R-:W-:Y:S01]  /*137c0*/  FFMA.FTZ R155, R12, UR4, -R171.reuse ;  /* 0x000000040c9b7c23 */ /* 0x100fe200080108ab */
[----:B------:R-:W3:Y:S01]  /*137d0*/  MUFU.EX2 R161, R161 ;  /* 0x000000a100a17308 */ /* 0x000ee20000000800 */
[--C-:B------:R-:W-:Y:S01]  /*137e0*/  FFMA.FTZ R154, R10, UR4, -R171.reuse ;  /* 0x000000040a9a7c23 */ /* 0x100fe200080108ab */
[----:B------:R-:W-:Y:S01]  /*137f0*/  FFMA.FTZ R151, R8, UR4, -R171 ;  /* 0x0000000408977c23 */ /* 0x000fe200080108ab */
[----:B------:R-:W5:Y:S01]  /*13800*/  LDSM.16.MT88.4 R12, [R169+0x800] ;  /* 0x00080000a90c783b */ /* 0x000f620000004200 */
[----:B------:R-:W-:Y:S01]  /*13810*/  MUFU.EX2 R166, R166 ;  /* 0x000000a600a67308 */ /* 0x000fe20000000800 */
[--C-:B------:R-:W-:Y:S01]  /*13820*/  FFMA.FTZ R179, R222, UR4, -R175.reuse ;  /* 0x00000004deb37c23 */ /* 0x100fe200080108af */
[----:B----4-:R-:W-:Y:S01]  /*13830*/  F2FP.F16.F32.PACK_AB R96, R165, R170 ;  /* 0x000000aaa560723e */ /* 0x010fe200000000ff */
[----:B------:R-:W4:Y:S01]  /*13840*/  LDSM.16.MT88.4 R8, [R185+0x10800] ;  /* 0x01080000b908783b */ /* 0x000f220000004200 */
[----:B------:R-:W1:Y:S01]  /*13850*/  MUFU.EX2 R163, R163 ;  /* 0x000000a300a37308 */ /* 0x000e620000000800 */
[----:B------:R-:W-:Y:S01]  /*13860*/  FFMA.FTZ R187, R208, UR4, -R175 ;  /* 0x00000004d0bb7c23 */ /* 0x000fe200080108af */
[--C-:B------:R-:W-:Y:S01]  /*13870*/  FFMA.FTZ R191, R212, UR4, -R171.reuse ;  /* 0x00000004d4bf7c23 */ /* 0x100fe200080108ab */
[----:B------:R-:W-:Y:S01]  /*13880*/  LDSM.16.MT88.4 R32, [R167+0x800] ;  /* 0x00080000a720783b */ /* 0x000fe20000004200 */
[----:B------:R-:W-:Y:S01]  /*13890*/  MUFU.EX2 R162, R162 ;  /* 0x000000a200a27308 */ /* 0x000fe20000000800 */
[--C-:B------:R-:W-:Y:S01]  /*138a0*/  FFMA.FTZ R189, R216, UR4, -R171.reuse ;  /* 0x00000004d8bd7c23 */ /* 0x100fe200080108ab */
[----:B---3--:R-:W-:Y:S01]  /*138b0*/  F2FP.F16.F32.PACK_AB R98, R161, R164 ;  /* 0x000000a4a162723e */ /* 0x008fe200000000ff */
[----:B------:R-:W-:Y:S01]  /*138c0*/  LDSM.16.MT88.4 R28, [R185+0xe800] ;  /* 0x00e80000b91c783b */ /* 0x000fe20000004200 */
[----:B------:R-:W3:Y:S01]  /*138d0*/  MUFU.EX2 R159, R159 ;  /* 0x0000009f009f7308 */ /* 0x000ee20000000800 */
[----:B------:R-:W-:Y:S01]  /*138e0*/  FFMA.FTZ R214, R214, UR4, -R171 ;  /* 0x00000004d6d67c23 */ /* 0x000fe200080108ab */
[----:B------:R-:W-:Y:S01]  /*138f0*/  FFMA.FTZ R220, R220, UR4, -R175 ;  /* 0x00000004dcdc7c23 */ /* 0x000fe200080108af */
[----:B------:R-:W-:Y:S01]  /*13900*/  LDSM.16.MT88.4 R20, [R167+0x2800] ;  /* 0x00280000a714783b */ /* 0x000fe20000004200 */
[----:B------:R-:W-:Y:S01]  /*13910*/  MUFU.EX2 R160, R160 ;  /* 0x000000a000a07308 */ /* 0x000fe20000000800 */
[----:B------:R-:W-:Y:S01]  /*13920*/  FFMA.FTZ R218, R218, UR4, -R171 ;  /* 0x00000004dada7c23 */ /* 0x000fe200080108ab */
[----:B-1----:R-:W-:Y:S01]  /*13930*/  F2FP.F16.F32.PACK_AB R97, R163, R166 ;  /* 0x000000a6a361723e */ /* 0x002fe200000000ff */
[----:B------:R-:W-:Y:S01]  /*13940*/  FFMA.FTZ R215, R188, UR4, -R175 ;  /* 0x00000004bcd77c23 */ /* 0x000fe200080108af */
[----:B------:R-:W1:Y:S01]  /*13950*/  MUFU.EX2 R157, R157 ;  /* 0x0000009d009d7308 */ /* 0x000e620000000800 */
[--C-:B------:R-:W-:Y:S01]  /*13960*/  FFMA.FTZ R174, R174, UR4, -R171.reuse ;  /* 0x00000004aeae7c23 */ /* 0x100fe200080108ab */
[----:B------:R-:W-:Y:S01]  /*13970*/  FFMA.FTZ R178, R178, UR4, -R171 ;  /* 0x00000004b2b27c23 */ /* 0x000fe200080108ab */
[----:B------:R-:W-:Y:S01]  /*13980*/  FADD.FTZ R165, R170, R165 ;  /* 0x000000a5aaa57221 */ /* 0x000fe20000010000 */
[----:B------:R-:W-:Y:S01]  /*13990*/  MUFU.EX2 R156, R156 ;  /* 0x0000009c009c7308 */ /* 0x000fe20000000800 */
[----:B------:R-:W-:Y:S01]  /*139a0*/  FADD.FTZ R163, R166, R163 ;  /* 0x000000a3a6a37221 */ /* 0x000fe20000010000 */
[----:B---3--:R-:W-:Y:S01]  /*139b0*/  F2FP.F16.F32.PACK_AB R99, R159, R162 ;  /* 0x000000a29f63723e */ /* 0x008fe200000000ff */
        /* <DEDUP_REMOVED lines=58> */
[C---:B----4-:R-:W-:Y:S08]  /*13d60*/  HMMA.16816.F32 R68, R4.reuse, R8, R68 ;  /* 0x000000080444723c */ /* 0x050ff00000001844 */
        /* <DEDUP_REMOVED lines=201> */
.L_x_5377:
        /* <DEDUP_REMOVED lines=8> */
.L_x_5378:
[----:B------:R-:W1:Y:S01]  /*14a80*/  LDCU.64 UR8, c[0x0][0x3c0] ;  /* 0x00007800ff0877ac */ /* 0x000e620008000a00 */
[----:B------:R-:W-:Y:S02]  /*14a90*/  LOP3.LUT R4, R148, 0x1f8, RZ, 0xc0, !PT ;  /* 0x000001f894047812 */ /* 0x000fe400078ec0ff */
[--C-:B------:R-:W-:Y:S02]  /*14aa0*/  SHF.R.U32.HI R186, RZ, 0x1, R181.reuse ;  /* 0x00000001ffba7819 */ /* 0x100fe400000116b5 */
[----:B------:R-:W-:Y:S02]  /*14ab0*/  SHF.L.U32 R184, R181, 0x5, RZ ;  /* 0x00000005b5b87819 */ /* 0x000fe400000006ff */
[----:B------:R-:W-:Y:S02]  /*14ac0*/  LOP3.LUT R5, R4, 0x38, R181, 0x78, !PT ;  /* 0x0000003804057812 */ /* 0x000fe400078e78b5 */
[----:B------:R-:W-:Y:S02]  /*14ad0*/  LOP3.LUT R4, R186, 0x8, RZ, 0xc0, !PT ;  /* 0x00000008ba047812 */ /* 0x000fe400078ec0ff */
[----:B------:R-:W-:-:S02]  /*14ae0*/  LOP3.LUT R184, R184, 0x7c00, RZ, 0xc0, !PT ;  /* 0x00007c00b8b87812 */ /* 0x000fc400078ec0ff */
[----:B------:R-:W-:Y:S02]  /*14af0*/  LOP3.LUT R148, R5, 0x1e00, R148, 0xf8, !PT ;  /* 0x00001e0005947812 */ /* 0x000fe400078ef894 */
[--C-:B------:R-:W-:Y:S02]  /*14b00*/  LOP3.LUT R5, R4, 0x1c0, R149.reuse, 0xf8, !PT ;  /* 0x000001c004057812 */ /* 0x100fe400078ef895 */
[----:B------:R-:W-:Y:S01]  /*14b10*/  LOP3.LUT R149, R184, 0x200, R149, 0xf8, !PT ;  /* 0x00000200b8957812 */ /* 0x000fe200078ef895 */
[----:B-1----:R-:W-:Y:S01]  /*14b20*/  USHF.L.U32 UR4, UR8, 0x5, URZ ;  /* 0x0000000508047899 */ /* 0x002fe200080006ff */
[----:B------:R-:W-:Y:S01]  /*14b30*/  LEA R217, R148, UR5, 0x1 ;  /* 0x0000000594d97c11 */ /* 0x000fe2000f8e08ff */
[----:B------:R-:W-:Y:S01]  /*14b40*/  USHF.L.U64.HI UR9, UR8, 0x5, UR9 ;  /* 0x0000000508097899 */ /* 0x000fe20008010209 */
[----:B------:R-:W-:Y:S02]  /*14b50*/  LOP3.LUT R149, R149, R5, R182, 0xf6, !PT ;  /* 0x0000000595957212 */ /* 0x000fe400078ef6b6 */
[----:B------:R-:W-:Y:S01]  /*14b60*/  LOP3.LUT R135, R10, 0x8, R135, 0xf8, !PT ;  /* 0x000000080a877812 */ /* 0x000fe200078ef887 */
[----:B------:R-:W-:Y:S01]  /*14b70*/  @!PT LDS RZ, [RZ] ;  /* 0x00000000fffff984 */ /* 0x000fe20000000800 */
[----:B------:R-:W-:Y:S01]  /*14b80*/  @!PT LDS RZ, [RZ] ;  /* 0x00000000fffff984 */ /* 0x000fe20000000800 */
[----:B------:R-:W-:Y:S01]  /*14b90*/  @!PT LDS RZ, [RZ] ;  /* 0x00000000fffff984 */ /* 0x000fe20000000800 */
[----:B------:R-:W-:Y:S01]  /*14ba0*/  LDGSTS.E.BYPASS.LTC128B.128 [R217+0xc000], desc[UR6][R198.64] ;  /* 0x0c000000c6d97fae */ /* 0x000fe2000b981a06 */
[----:B------:R-:W-:-:S02]  /*14bb0*/  IADD3 R4, P0, PT, R198, UR4, RZ ;  /* 0x00000004c6047c10 */ /* 0x000fc4000ff1e0ff */
[----:B------:R-:W-:Y:S01]  /*14bc0*/  LOP3.LUT R135, R135, R182, RZ, 0x3c, !PT ;  /* 0x000000b687877212 */ /* 0x000fe200078e3cff */
[----:B------:R-:W-:Y:S01]  /*14bd0*/  LDGSTS.E.BYPASS.LTC128B.128 [R217+0xe000], desc[UR6][R198.64+0x80] ;  /* 0x0e000080c6d97fae */ /* 0x000fe2000b981a06 */
[----:B------:R-:W-:Y:S02]  /*14be0*/  IADD3.X R5, PT, PT, R199, UR9, RZ, P0, !PT ;  /* 0x00000009c7057c10 */ /* 0x000fe400087fe4ff */
[----:B------:R-:W-:Y:S01]  /*14bf0*/  IADD3 R8, P0, PT, R4, UR4, RZ ;  /* 0x0000000404087c10 */ /* 0x000fe2000ff1e0ff */
[----:B------:R-:W-:Y:S01]  /*14c00*/  LDGSTS.E.BYPASS.LTC128B.128 [R217+0x10000], desc[UR6][R198.64+0x100] ;  /* 0x10000100c6d97fae */ /* 0x000fe2000b981a06 */
[----:B------:R-:W-:Y:S02]  /*14c10*/  LEA R179, R135, R150, 0x1 ;  /* 0x0000009687b37211 */ /* 0x000fe400078e08ff */
[----:B------:R-:W-:Y:S01]  /*14c20*/  IADD3.X R9, PT, PT, R5, UR9, RZ, P0, !PT ;  /* 0x0000000905097c10 */ /* 0x000fe200087fe4ff */
[----:B------:R-:W-:Y:S01]  /*14c30*/  LDGSTS.E.BYPASS.LTC128B.128 [R217+0xc800], desc[UR6][R4.64] ;  /* 0x0c80000004d97fae */ /* 0x000fe2000b981a06 */
[----:B------:R-:W-:Y:S01]  /*14c40*/  IADD3 R6, P0, PT, R8, UR4, RZ ;  /* 0x0000000408067c10 */ /* 0x000fe2000ff1e0ff */
[----:B------:R-:W1:Y:S01]  /*14c50*/  LDCU UR4, c[0x0][0x50c] ;  /* 0x0000a180ff0477ac */ /* 0x000e620008000800 */
[----:B------:R-:W-:Y:S01]  /*14c60*/  LEA R189, R149, UR5, 0x1 ;  /* 0x0000000595bd7c11 */ /* 0x000fe2000f8e08ff */
[----:B------:R-:W-:Y:S01]  /*14c70*/  LDGSTS.E.BYPASS.LTC128B.128 [R217+0xe800], desc[UR6][R4.64+0x80] ;  /* 0x0e80008004d97fae */ /* 0x000fe2000b981a06 */
[----:B------:R-:W-:-:S02]  /*14c80*/  IADD3.X R7, PT, PT, R9, UR9, RZ, P0, !PT ;  /* 0x0000000909077c10 */ /* 0x000fc400087fe4ff */
[----:B------:R-:W-:Y:S01]  /*14c90*/  IADD3 R135, PT, PT, R179, UR5, RZ ;  /* 0x00000005b3877c10 */ /* 0x000fe2000fffe0ff */
[----:B------:R-:W-:Y:S01]  /*14ca0*/  LDGSTS.E.BYPASS.LTC128B.128 [R217+0x10800], desc[UR6][R4.64+0x100] ;  /* 0x1080010004d97fae */ /* 0x000fe2000b981a06 */
[C---:B------:R-:W-:Y:S02]  /*14cb0*/  IADD3 R187, PT, PT, R172.reuse, R189, RZ ;  /* 0x000000bdacbb7210 */ /* 0x040fe40007ffe0ff */
[-C--:B------:R-:W-:Y:S01]  /*14cc0*/  IADD3 R178, PT, PT, R172, R135.reuse, RZ ;  /* 0x00000087acb27210 */ /* 0x080fe20007ffe0ff */
[----:B------:R-:W-:Y:S01]  /*14cd0*/  LDGSTS.E.BYPASS.LTC128B.128 [R217+0xd000], desc[UR6][R8.64] ;  /* 0x0d00000008d97fae */ /* 0x000fe2000b981a06 */
[C---:B------:R-:W-:Y:S02]  /*14ce0*/  IADD3 R135, PT, PT, R168.reuse, R135, RZ ;  /* 0x00000087a8877210 */ /* 0x040fe40007ffe0ff */
[----:B------:R-:W-:Y:S01]  /*14cf0*/  IADD3 R185, PT, PT, R168, R189, RZ ;  /* 0x000000bda8b97210 */ /* 0x000fe20007ffe0ff */
[----:B------:R-:W-:Y:S01]  /*14d00*/  LDGSTS.E.BYPASS.LTC128B.128 [R217+0xf000], desc[UR6][R8.64+0x80] ;  /* 0x0f00008008d97fae */ /* 0x000fe2000b981a06 */
[----:B------:R-:W-:-:S02]  /*14d10*/  IADD3 R176, PT, PT, R172, R135, RZ ;  /* 0x00000087acb07210 */ /* 0x000fc40007ffe0ff */
[----:B------:R-:W-:Y:S01]  /*14d20*/  IADD3 R180, PT, PT, R172, R185, RZ ;  /* 0x000000b9acb47210 */ /* 0x000fe20007ffe0ff */
[----:B------:R2:W-:Y:S04]  /*14d30*/  LDGSTS.E.BYPASS.LTC128B.128 [R217+0x11000], desc[UR6][R8.64+0x100] ;  /* 0x1100010008d97fae */ /* 0x0005e8000b981a06 */
[----:B------:R-:W-:Y:S04]  /*14d40*/  LDGSTS.E.BYPASS.LTC128B.128 [R217+0xd800], desc[UR6][R6.64] ;  /* 0x0d80000006d97fae */ /* 0x000fe8000b981a06 */
[----:B------:R-:W-:Y:S04]  /*14d50*/  LDGSTS.E.BYPASS.LTC128B.128 [R217+0xf800], desc[UR6][R6.64+0x80] ;  /* 0x0f80008006d97fae */ /* 0x000fe8000b981a06 */
[----:B------:R3:W-:Y:S04]  /*14d60*/  LDGSTS.E.BYPASS.LTC128B.128 [R217+0x11800], desc[UR6][R6.64+0x100] ;  /* 0x1180010006d97fae */ /* 0x0007e8000b981a06 */
[----:B------:R-:W-:Y:S04]  /*14d70*/  LDSM.16.M88.4 R148, [R189] ;  /* 0x00000000bd94783b */ /* 0x000fe80000000200 */
[----:B------:R-:W4:Y:S04]  /*14d80*/  LDSM.16.M88.4 R20, [R179+UR5+0x6000] ;  /* 0x00600005b314783b */ /* 0x000f280008000200 */
[----:B------:R-:W5:Y:S04]  /*14d90*/  LDSM.16.M88.4 R12, [R179+UR5+0x6800] ;  /* 0x00680005b30c783b */ /* 0x000f680008000200 */
[----:B------:R-:W1:Y:S04]  /*14da0*/  LDSM.16.M88.4 R156, [R179+UR5+0x7000] ;  /* 0x00700005b39c783b */ /* 0x000e680008000200 */
[----:B------:R-:W1:Y:S04]  /*14db0*/  LDSM.16.M88.4 R28, [R179+UR5+0x7800] ;  /* 0x00780005b31c783b */ /* 0x000e680008000200 */
[----:B------:R-:W-:Y:S04]  /*14dc0*/  LDSM.16.M88.4 R164, [R187] ;  /* 0x00000000bba4783b */ /* 0x000fe80000000200 */
[----:B------:R-:W1:Y:S04]  /*14dd0*/  LDSM.16.M88.4 R32, [R178+0x6000] ;  /* 0x00600000b220783b */ /* 0x000e680000000200 */
[----:B--2---:R-:W2:Y:S04]  /*14de0*/  LDSM.16.M88.4 R8, [R178+0x6800] ;  /* 0x00680000b208783b */ /* 0x004ea80000000200 */
[----:B---3--:R-:W3:Y:S04]  /*14df0*/  LDSM.16.M88.4 R4, [R178+0x7000] ;  /* 0x00700000b204783b */ /* 0x008ee80000000200 */
[----:B------:R-:W3:Y:S04]  /*14e00*/  LDSM.16.M88.4 R168, [R178+0x7800] ;  /* 0x00780000b2a8783b */ /* 0x000ee80000000200 */
        /* <DEDUP_REMOVED lines=36> */
[C---:B--2---:R-:W-:Y:S08]  /*15050*/  HMMA.16816.F32 R24, R172.reuse, R8, R24 ;  /* 0x00000008ac18723c */ /* 0x044ff00000001818 */
[C---:B------:R-:W-:Y:S01]  /*15060*/  HMMA.16816.F32 R20, R172.reuse, R10, R20 ;  /* 0x0000000aac14723c */ /* 0x040fe20000001814 */
[----:B------:R-:W-:Y:S07]  /*15070*/  LDSM.16.M88.4 R8, [R187+0x2000] ;  /* 0x00200000bb08783b */ /* 0x000fee0000000200 */
[C---:B---3--:R-:W-:Y:S08]  /*15080*/  HMMA.16816.F32 R16, R172.reuse, R4, R16 ;  /* 0x00000004ac10723c */ /* 0x048ff00000001810 */
        /* <DEDUP_REMOVED lines=178> */
[C---:B------:R-:W-:Y:S01]  /*15bb0*/  IADD3 R139, PT, PT, R133.reuse, -0x80, RZ ;  /* 0xffffff80858b7810 */ /* 0x040fe20007ffe0ff */
[----:B------:R-:W-:Y:S01]  /*15bc0*/  VIADD R141, R133, 0xffffffc0 ;  /* 0xffffffc0858d7836 */ /* 0x000fe20000000000 */
[----:B------:R-:W3:Y:S02]  /*15bd0*/  LDCU.64 UR8, c[0x0][0x3b8] ;  /* 0x00007700ff0877ac */ /* 0x000ee40008000a00 */
[----:B------:R-:W-:Y:S02]  /*15be0*/  IABS R32, R139 ;  /* 0x0000008b00207213 */ /* 0x000fe40000000000 */
[----:B------:R-:W-:Y:S01]  /*15bf0*/  IABS R30, R141 ;  /* 0x0000008d001e7213 */ /* 0x000fe20000000000 */
[----:B------:R-:W4:Y:S01]  /*15c00*/  LDCU.64 UR4, c[0x0][0x3a0] ;  /* 0x00007400ff0477ac */ /* 0x000f220008000a00 */
        /* <DEDUP_REMOVED lines=30> */
[----:B------:R-:W-:Y:S02]  /*15df0*/  @P6 IADD3 R34, PT, PT, R34, 0x1, RZ ;  /* 0x0000000122226810 */ /* 0x000fe40007ffe0ff */
[----:B------:R-:W-:-:S03]  /*15e00*/  MOV R16, R26 ;  /* 0x0000001a00107202 */ /* 0x000fc60000000f00 */
[----:B------:R-:W-:Y:S01]  /*15e10*/  @!P3 IMAD.MOV R34, RZ, RZ, -R34 ;  /* 0x000000ffff22b224 */ /* 0x000fe200078e0a22 */
        /* <DEDUP_REMOVED lines=21> */
[----:B------:R-:W-:Y:S01]  /*15f70*/  LEA.HI.X R197, R138, R197, R133, 0x1, P0 ;  /* 0x000000c58ac57211 */ /* 0x000fe200000f0c85 */
[----:B------:R-:W-:Y:S06]  /*15f80*/  BRA `(.L_x_5381) ;  /* 0x0000000000207947 */ /* 0x000fec0003800000 */
.L_x_5380:
[----:B------:R-:W2:Y:S01]  /*15f90*/  LDCU UR8, c[0x0][0x3b8] ;  /* 0x00007700ff0877ac */ /* 0x000ea20008000800 */
[----:B------:R-:W-:Y:S02]  /*15fa0*/  UMOV UR5, URZ ;  /* 0x000000ff00057c82 */ /* 0x000fe40008000000 */
[----:B------:R-:W-:Y:S01]  /*15fb0*/  IADD3 R133, P0, PT, RZ, -UR5, RZ ;  /* 0x80000005ff857c10 */ /* 0x000fe2000ff1e0ff */
[----:B--2---:R-:W-:-:S06]  /*15fc0*/  USHF.L.U32 UR4, UR8, 0x6, URZ ;  /* 0x0000000608047899 */ /* 0x004fcc00080006ff */
[----:B------:R-:W-:-:S05]  /*15fd0*/  IMAD.X R16, RZ, RZ, ~UR4, P0 ;  /* 0x80000004ff107e24 */ /* 0x000fca00080e06ff */
[----:B------:R-:W-:-:S04]  /*15fe0*/  SHF.R.S64 R133, R133, 0x1f, R16 ;  /* 0x0000001f85857819 */ /* 0x000fc80000001010 */
[----:B------:R-:W-:-:S04]  /*15ff0*/  IADD3 R196, P0, PT, R133, R196, RZ ;  /* 0x000000c485c47210 */ /* 0x000fc80007f1e0ff */
[----:B------:R-:W-:-:S09]  /*16000*/  LEA.HI.X.SX32 R197, R16, R197, 0x1, P0 ;  /* 0x000000c510c57211 */ /* 0x000fd200000f0eff */
.L_x_5381:
[----:B------:R-:W2:Y:S01]  /*16010*/  LDCU UR5, c[0x0][0x3bc] ;  /* 0x00007780ff0577ac */ /* 0x000ea20008000800 */
[----:B------:R-:W-:Y:S01]  /*16020*/  @!PT LDS RZ, [RZ] ;  /* 0x00000000fffff984 */ /* 0x000fe20000000800 */
[----:B------:R-:W-:Y:S01]  /*16030*/  @!PT LDS RZ, [RZ] ;  /* 0x00000000fffff984 */ /* 0x000fe20000000800 */
[----:B------:R-:W-:Y:S01]  /*16040*/  @!PT LDS RZ, [RZ] ;  /* 0x00000000fffff984 */ /* 0x000fe20000000800 */
[----:B------:R3:W-:Y:S01]  /*16050*/  LDGSTS.E.BYPASS.LTC128B.128 [R217+0x6000], desc[UR6][R196.64] ;  /* 0x06000000c4d97fae */ /* 0x0007e2000b981a06 */
[----:B------:R-:W-:-:S03]  /*16060*/  USHF.L.U32 UR4, UR8, 0x5, URZ ;  /* 0x0000000508047899 */ /* 0x000fc600080006ff */
[----:B------:R3:W-:Y:S04]  /*16070*/  LDGSTS.E.BYPASS.LTC128B.128 [R217+0x8000], desc[UR6][R196.64+0x80] ;  /* 0x08000080c4d97fae */ /* 0x0007e8000b981a06 */
[----:B------:R3:W-:Y:S01]  /*16080*/  LDGSTS.E.BYPASS.LTC128B.128 [R217+0xa000], desc[UR6][R196.64+0x100] ;  /* 0x0a000100c4d97fae */ /* 0x0007e2000b981a06 */
[----:B------:R-:W-:Y:S01]  /*16090*/  IADD3 R142, P0, PT, R196, UR4, RZ ;  /* 0x00000004c48e7c10 */ /* 0x000fe2000ff1e0ff */
[----:B--2---:R-:W-:-:S06]  /*160a0*/  USHF.L.U64.HI UR5, UR8, 0x5, UR5 ;  /* 0x0000000508057899 */ /* 0x004fcc0008010205 */
        /* <DEDUP_REMOVED lines=15> */
.L_x_5379:
[C---:B------:R-:W-:Y:S01]  /*161a0*/  IMAD R133, R134.reuse, 0x40, R177 ;  /* 0x0000004086857824 */ /* 0x040fe200078e02b1 */
[----:B------:R-:W2:Y:S01]  /*161b0*/  S2UR UR5, SR_CgaCtaId ;  /* 0x00000000000579c3 */ /* 0x000ea20000008800 */
[----:B------:R-:W4:Y:S01]  /*161c0*/  LDCU UR4, c[0x0][0x45c] ;  /* 0x00008b80ff0477ac */ /* 0x000f220008000800 */
[----:B------:R-:W-:Y:S01]  /*161d0*/  SEL R155, R183, 0xffffffe0, !P5 ;  /* 0xffffffe0b79b7807 */ /* 0x000fe20006800000 */
[C---:B---3--:R-:W-:Y:S01]  /*161e0*/  VIADD R141, R133.reuse, 0xffffff80 ;  /* 0xffffff80858d7836 */ /* 0x048fe20000000000 */
[----:B------:R-:W-:Y:S01]  /*161f0*/  IADD3 R139, PT, PT, R133, -0x7f, RZ ;  /* 0xffffff81858b7810 */ /* 0x000fe20007ffe0ff */
[----:B------:R-:W-:Y:S01]  /*16200*/  UMOV UR8, 0x400 ;  /* 0x0000040000087882 */ /* 0x000fe20000000000 */
[----:B------:R-:W-:Y:S02]  /*16210*/  @P4 IADD3 R134, PT, PT, R134, -0x3, RZ ;  /* 0xfffffffd86864810 */ /* 0x000fe40007ffe0ff */
[-C--:B------:R-:W-:Y:S02]  /*16220*/  ISETP.GT.AND P3, PT, R206, R141.reuse, PT ;  /* 0x0000008dce00720c */ /* 0x080fe40003f64270 */
[----:B------:R-:W-:-:S02]  /*16230*/  ISETP.GT.AND P0, PT, R2, R141, PT ;  /* 0x0000008d0200720c */ /* 0x000fc40003f04270 */
[C---:B------:R-:W-:Y:S02]  /*16240*/  ISETP.GE.AND P6, PT, R141.reuse, R205, PT ;  /* 0x000000cd8d00720c */ /* 0x040fe40003fc6270 */
[----:B------:R-:W-:Y:S01]  /*16250*/  ISETP.GE.AND P1, PT, R141, R204, PT ;  /* 0x000000cc8d00720c */ /* 0x000fe20003f26270 */
[----:B------:R-:W-:Y:S01]  /*16260*/  VIADD R141, R133, 0xffffff88 ;  /* 0xffffff88858d7836 */ /* 0x000fe20000000000 */
[----:B------:R-:W-:Y:S02]  /*16270*/  FSEL R30, R172, -INF , !P3 ;  /* 0xff800000ac1e7808 */ /* 0x000fe40005800000 */
[----:B------:R-:W-:Y:S02]  /*16280*/  FSEL R26, R174, -INF , !P0 ;  /* 0xff800000ae1a7808 */ /* 0x000fe40004000000 */
[-C--:B------:R-:W-:Y:S02]  /*16290*/  ISETP.GT.AND P3, PT, R206, R139.reuse, PT ;  /* 0x0000008bce00720c */ /* 0x080fe40003f64270 */
[----:B------:R-:W-:-:S02]  /*162a0*/  ISETP.GT.AND P0, PT, R2, R139, PT ;  /* 0x0000008b0200720c */ /* 0x000fc40003f04270 */
[----:B------:R-:W-:Y:S01]  /*162b0*/  FSEL R30, R30, -INF , !P6 ;  /* 0xff8000001e1e7808 */ /* 0x000fe20007000000 */
[----:B--2---:R-:W-:Y:S01]  /*162c0*/  ULEA UR5, UR5, UR8, 0x18 ;  /* 0x0000000805057291 */ /* 0x004fe2000f8ec0ff */
[----:B------:R-:W-:Y:S02]  /*162d0*/  FSEL R26, R26, -INF , !P1 ;  /* 0xff8000001a1a7808 */ /* 0x000fe40004800000 */
[C---:B------:R-:W-:Y:S02]  /*162e0*/  ISETP.GE.AND P6, PT, R139.reuse, R205, PT ;  /* 0x000000cd8b00720c */ /* 0x040fe40003fc6270 */
        /* <DEDUP_REMOVED lines=14> */
[----:B------:R-:W-:Y:S02]  /*163d0*/  IADD3 R141, PT, PT, R133, -0x70, RZ ;  /* 0xffffff90858d7810 */ /* 0x000fe40007ffe0ff */
[----:B------:R-:W-:-:S02]  /*163e0*/  FSEL R32, R20, -INF , !P6 ;  /* 0xff80000014207808 */ /* 0x000fc40007000000 */
[----:B------:R-:W-:Y:S02]  /*163f0*/  FSEL R18, R18, -INF , !P1 ;  /* 0xff80000012127808 */ /* 0x000fe40004800000 */
[C---:B------:R-:W-:Y:S02]  /*16400*/  ISETP.GE.AND P6, PT, R139.reuse, R205, PT ;  /* 0x000000cd8b00720c */ /* 0x040fe40003fc6270 */
[----:B------:R-:W-:Y:S01]  /*16410*/  ISETP.GE.AND P1, PT, R139, R204, PT ;  /* 0x000000cc8b00720c */ /* 0x000fe20003f26270 */
[----:B------:R-:W-:Y:S01]  /*16420*/  VIADD R139, R133, 0xffffff91 ;  /* 0xffffff91858b7836 */ /* 0x000fe20000000000 */
[----:B------:R-:W-:Y:S02]  /*16430*/  FSEL R21, R21, -INF , !P3 ;  /* 0xff80000015157808 */ /* 0x000fe40005800000 */
[----:B------:R-:W-:Y:S02]  /*16440*/  FSEL R20, R23, -INF , !P0 ;  /* 0xff80000017147808 */ /* 0x000fe40004000000 */
[----:B------:R-:W-:-:S02]  /*16450*/  ISETP.GT.AND P3, PT, R206, R141, PT ;  /* 0x0000008dce00720c */ /* 0x000fc40003f64270 */
[----:B------:R-:W-:Y:S02]  /*16460*/  ISETP.GT.AND P0, PT, R2, R141, PT ;  /* 0x0000008d0200720c */ /* 0x000fe40003f04270 */
[----:B------:R-:W-:Y:S01]  /*16470*/  FSEL R22, R21, -INF , !P6 ;  /* 0xff80000015167808 */ /* 0x000fe20007000000 */
[----:B------:R-:W-:Y:S01]  /*16480*/  VIADD R21, R133, 0xffffff98 ;  /* 0xffffff9885157836 */ /* 0x000fe20000000000 */
[----:B------:R-:W-:Y:S02]  /*16490*/  FSEL R20, R20, -INF , !P1 ;  /* 0xff80000014147808 */ /* 0x000fe40004800000 */
[C---:B------:R-:W-:Y:S02]  /*164a0*/  ISETP.GE.AND P6, PT, R141.reuse, R205, PT ;  /* 0x000000cd8d00720c */ /* 0x040fe40003fc6270 */
[----:B------:R-:W-:Y:S02]  /*164b0*/  ISETP.GE.AND P1, PT, R141, R204, PT ;  /* 0x000000cc8d00720c */ /* 0x000fe40003f26270 */
[----:B------:R-:W-:-:S02]  /*164c0*/  FSEL R24, R24, -INF , !P3 ;  /* 0xff80000018187808 */ /* 0x000fc40005800000 */
[----:B-1----:R-:W-:Y:S02]  /*164d0*/  FSEL R28, R28, -INF , !P0 ;  /* 0xff8000001c1c7808 */ /* 0x002fe40004000000 */
[-C--:B------:R-:W-:Y:S02]  /*164e0*/  ISETP.GT.AND P3, PT, R206, R139.reuse, PT ;  /* 0x0000008bce00720c */ /* 0x080fe40003f64270 */
[----:B------:R-:W-:Y:S02]  /*164f0*/  ISETP.GT.AND P0, PT, R2, R139, PT ;  /* 0x0000008b0200720c */ /* 0x000fe40003f04270 */
[----:B------:R-:W-:Y:S02]  /*16500*/  FSEL R176, R24, -INF , !P6 ;  /* 0xff80000018b07808 */ /* 0x000fe40007000000 */
[----:B------:R-:W-:Y:S02]  /*16510*/  FSEL R142, R28, -INF , !P1 ;  /* 0xff8000001c8e7808 */ /* 0x000fe40004800000 */
[----:B------:R-:W-:-:S02]  /*16520*/  ISETP.GE.AND P6, PT, R139, R205, PT ;  /* 0x000000cd8b00720c */ /* 0x000fc40003fc6270 */
[----:B------:R-:W-:Y:S02]  /*16530*/  ISETP.GE.AND P1, PT, R139, R204, PT ;  /* 0x000000cc8b00720c */ /* 0x000fe40003f26270 */
[----:B------:R-:W-:Y:S02]  /*16540*/  FSEL R25, R25, -INF , !P3 ;  /* 0xff80000019197808 */ /* 0x000fe40005800000 */
[----:B------:R-:W-:Y:S02]  /*16550*/  FSEL R29, R29, -INF , !P0 ;  /* 0xff8000001d1d7808 */ /* 0x000fe40004000000 */
[-C--:B------:R-:W-:Y:S02]  /*16560*/  ISETP.GT.AND P3, PT, R206, R21.reuse, PT ;  /* 0x00000015ce00720c */ /* 0x080fe40003f64270 */
[----:B------:R-:W-:Y:S02]  /*16570*/  ISETP.GT.AND P0, PT, R2, R21, PT ;  /* 0x000000150200720c */ /* 0x000fe40003f04270 */
[----:B------:R-:W-:-:S02]  /*16580*/  IADD3 R23, PT, PT, R133, -0x67, RZ ;  /* 0xffffff9985177810 */ /* 0x000fc40007ffe0ff */
[----:B------:R-:W-:Y:S02]  /*16590*/  FSEL R174, R25, -INF , !P6 ;  /* 0xff80000019ae7808 */ /* 0x000fe40007000000 */
        /* <DEDUP_REMOVED lines=9> */
[----:B------:R-:W-:Y:S01]  /*16630*/  FSEL R138, R9, -INF , !P1 ;  /* 0xff800000098a7808 */ /* 0x000fe20004800000 */
[----:B------:R-:W-:Y:S01]  /*16640*/  VIADD R9, R133, 0xffffffa1 ;  /* 0xffffffa185097836 */ /* 0x000fe20000000000 */
        /* <DEDUP_REMOVED lines=9> */
[----:B------:R-:W-:Y:S02]  /*166e0*/  ISETP.GE.AND P1, PT, R21, R204, PT ;  /* 0x000000cc1500720c */ /* 0x000fe40003f26270 */
[----:B------:R-:W-:Y:S02]  /*166f0*/  FSEL R210, R5, -INF , !P3 ;  /* 0xff80000005d27808 */ /* 0x000fe40005800000 */
[----:B------:R-:W-:Y:S02]  /*16700*/  FSEL R13, R13, -INF , !P0 ;  /* 0xff8000000d0d7808 */ /* 0x000fe40004000000 */
[-C--:B------:R-:W-:Y:S02]  /*16710*/  ISETP.GT.AND P3, PT, R206, R9.reuse, PT ;  /* 0x00000009ce00720c */ /* 0x080fe40003f64270 */
[----:B------:R-:W-:-:S02]  /*16720*/  ISETP.GT.AND P0, PT, R2, R9, PT ;  /* 0x000000090200720c */ /* 0x000fc40003f04270 */
[----:B------:R-:W-:Y:S02]  /*16730*/  IADD3 R5, PT, PT, R133, -0x58, RZ ;  /* 0xffffffa885057810 */ /* 0x000fe40007ffe0ff */
        /* <DEDUP_REMOVED lines=15> */
[----:B------:R-:W-:Y:S02]  /*16830*/  ISETP.GT.AND P3, PT, R206, R9, PT ;  /* 0x00000009ce00720c */ /* 0x000fe40003f64270 */
[----:B------:R-:W-:Y:S02]  /*16840*/  IADD3 R5, PT, PT, R133, -0x50, RZ ;  /* 0xffffffb085057810 */ /* 0x000fe40007ffe0ff */
[----:B------:R-:W-:-:S02]  /*16850*/  FSEL R194, R14, -INF , !P6 ;  /* 0xff8000000ec27808 */ /* 0x000fc40007000000 */
[----:B------:R-:W-:Y:S02]  /*16860*/  ISETP.GT.AND P0, PT, R2, R9, PT ;  /* 0x000000090200720c */ /* 0x000fe40003f04270 */
        /* <DEDUP_REMOVED lines=8> */
[----:B------:R-:W-:Y:S02]  /*168f0*/  ISETP.GE.AND P6, PT, R5, R205, PT ;  /* 0x000000cd0500720c */ /* 0x000fe40003fc6270 */
[----:B------:R-:W-:Y:S02]  /*16900*/  ISETP.GT.AND P0, PT, R2, R5, PT ;  /* 0x000000050200720c */ /* 0x000fe40003f04270 */
[----:B------:R-:W-:Y:S02]  /*16910*/  FSEL R7, R7, -INF , !P3 ;  /* 0xff80000007077808 */ /* 0x000fe40005800000 */
[----:B------:R-:W-:-:S02]  /*16920*/  ISETP.GT.AND P3, PT, R206, R9, PT ;  /* 0x00000009ce00720c */ /* 0x000fc40003f64270 */
[----:B------:R-:W-:Y:S02]  /*16930*/  FSEL R178, R15, -INF , !P1 ;  /* 0xff8000000fb27808 */ /* 0x000fe40004800000 */
[----:B------:R-:W-:Y:S02]  /*16940*/  ISETP.GE.AND P1, PT, R5, R204, PT ;  /* 0x000000cc0500720c */ /* 0x000fe40003f26270 */
[C---:B------:R-:W-:Y:S01]  /*16950*/  IADD3 R5, PT, PT, R133.reuse, -0x48, RZ ;  /* 0xffffffb885057810 */ /* 0x040fe20007ffe0ff */
[----:B------:R-:W-:Y:S01]  /*16960*/  VIADD R133, R133, 0xffffffb9 ;  /* 0xffffffb985857836 */ /* 0x000fe20000000000 */
[----:B------:R-:W-:Y:S02]  /*16970*/  FSEL R35, R35, -INF , !P0 ;  /* 0xff80000023237808 */ /* 0x000fe40004000000 */
[----:B------:R-:W-:Y:S02]  /*16980*/  FSEL R168, R7, -INF , !P6 ;  /* 0xff80000007a87808 */ /* 0x000fe40007000000 */
[----:B------:R-:W-:-:S02]  /*16990*/  ISETP.GE.AND P0, PT, R9, R205, PT ;  /* 0x000000cd0900720c */ /* 0x000fc40003f06270 */
[----:B------:R-:W-:Y:S02]  /*169a0*/  FSEL R27, R27, -INF , !P3 ;  /* 0xff8000001b1b7808 */ /* 0x000fe40005800000 */
[----:B------:R-:W-:Y:S02]  /*169b0*/  FMNMX3.FTZ R7, R3, R26, R16, !PT ;  /* 0x0000001a03077276 */ /* 0x000fe40007810010 */
[----:B------:R-:W-:Y:S02]  /*169c0*/  FSEL R144, R27, -INF , !P0 ;  /* 0xff8000001b907808 */ /* 0x000fe40004000000 */
[----:B------:R-:W-:Y:S02]  /*169d0*/  FMNMX3.FTZ R7, R7, R18, R20, !PT ;  /* 0x0000001207077276 */ /* 0x000fe40007810014 */
[C---:B------:R-:W-:Y:S02]  /*169e0*/  ISETP.GT.AND P0, PT, R2.reuse, R133, PT ;  /* 0x000000850200720c */ /* 0x040fe40003f04270 */
[----:B------:R-:W-:-:S02]  /*169f0*/  ISETP.GT.AND P6, PT, R2, R9, PT ;  /* 0x000000090200720c */ /* 0x000fc40003fc4270 */
[----:B------:R-:W-:Y:S02]  /*16a00*/  ISETP.GE.AND P3, PT, R9, R204, PT ;  /* 0x000000cc0900720c */ /* 0x000fe40003f66270 */
[----:B------:R-:W-:Y:S02]  /*16a10*/  FMNMX3.FTZ R7, R7, R142, R140, !PT ;  /* 0x0000008e07077276 */ /* 0x000fe4000781008c */
[----:B------:R-:W-:Y:S02]  /*16a20*/  FSEL R162, R35, -INF , !P1 ;  /* 0xff80000023a27808 */ /* 0x000fe40004800000 */
[----:B------:R-:W-:Y:S02]  /*16a30*/  FMNMX3.FTZ R9, R132, R30, R34, !PT ;  /* 0x0000001e84097276 */ /* 0x000fe40007810022 */
[----:B------:R-:W-:Y:S02]  /*16a40*/  FSEL R137, R137, -INF , !P0 ;  /* 0xff80000089897808 */ /* 0x000fe40004000000 */
[----:B------:R-:W-:-:S02]  /*16a50*/  ISETP.GT.AND P1, PT, R2, R5, PT ;  /* 0x000000050200720c */ /* 0x000fc40003f24270 */
[----:B------:R-:W-:Y:S02]  /*16a60*/  FSEL R19, R19, -INF , !P6 ;  /* 0xff80000013137808 */ /* 0x000fe40007000000 */
[C---:B------:R-:W-:Y:S02]  /*16a70*/  ISETP.GT.AND P0, PT, R206.reuse, R133, PT ;  /* 0x00000085ce00720c */ /* 0x040fe40003f04270 */
[----:B------:R-:W-:Y:S02]  /*16a80*/  ISETP.GT.AND P6, PT, R206, R5, PT ;  /* 0x00000005ce00720c */ /* 0x000fe40003fc4270 */
[----:B------:R-:W-:Y:S02]  /*16a90*/  FMNMX3.FTZ R7, R7, R138, R136, !PT ;  /* 0x0000008a07077276 */ /* 0x000fe40007810088 */
[----:B------:R-:W-:Y:S02]  /*16aa0*/  FMNMX3.FTZ R9, R9, R32, R22, !PT ;  /* 0x0000002009097276 */ /* 0x000fe40007810016 */
[----:B------:R-:W-:-:S02]  /*16ab0*/  FSEL R135, R135, -INF , !P1 ;  /* 0xff80000087877808 */ /* 0x000fc40004800000 */
[----:B------:R-:W-:Y:S02]  /*16ac0*/  FSEL R33, R33, -INF , !P0 ;  /* 0xff80000021217808 */ /* 0x000fe40004000000 */
[----:B------:R-:W-:Y:S02]  /*16ad0*/  ISETP.GE.AND P1, PT, R5, R205, PT ;  /* 0x000000cd0500720c */ /* 0x000fe40003f26270 */
[----:B------:R-:W-:Y:S02]  /*16ae0*/  FSEL R31, R31, -INF , !P6 ;  /* 0xff8000001f1f7808 */ /* 0x000fe40007000000 */
[----:B------:R-:W-:Y:S02]  /*16af0*/  ISETP.GE.AND P0, PT, R5, R204, PT ;  /* 0x000000cc0500720c */ /* 0x000fe40003f06270 */
[----:B------:R-:W-:Y:S02]  /*16b00*/  FMNMX3.FTZ R5, R7, R190, R188, !PT ;  /* 0x000000be07057276 */ /* 0x000fe400078100bc */
[----:B------:R-:W-:-:S02]  /*16b10*/  FMNMX3.FTZ R9, R9, R176, R174, !PT ;  /* 0x000000b009097276 */ /* 0x000fc400078100ae */
[----:B------:R-:W-:Y:S02]  /*16b20*/  FSEL R166, R31, -INF , !P1 ;  /* 0xff8000001fa67808 */ /* 0x000fe40004800000 */
[----:B------:R-:W-:Y:S02]  /*16b30*/  ISETP.GE.AND P1, PT, R133, R204, PT ;  /* 0x000000cc8500720c */ /* 0x000fe40003f26270 */
[----:B------:R-:W-:Y:S02]  /*16b40*/  FSEL R164, R19, -INF , !P3 ;  /* 0xff80000013a47808 */ /* 0x000fe40005800000 */
[----:B------:R-:W-:Y:S02]  /*16b50*/  FMNMX3.FTZ R5, R5, R180, R178, !PT ;  /* 0x000000b405057276 */ /* 0x000fe400078100b2 */
[----:B------:R-:W-:Y:S02]  /*16b60*/  FMNMX3.FTZ R9, R9, R172, R170, !PT ;  /* 0x000000ac09097276 */ /* 0x000fe400078100aa */
[----:B------:R-:W-:-:S02]  /*16b70*/  FSEL R160, R135, -INF , !P0 ;  /* 0xff80000087a07808 */ /* 0x000fc40004000000 */
[----:B------:R-:W-:Y:S02]  /*16b80*/  FSEL R158, R137, -INF , !P1 ;  /* 0xff800000899e7808 */ /* 0x000fe40004800000 */
[----:B------:R-:W-:Y:S02]  /*16b90*/  FMNMX3.FTZ R5, R5, R162, R164, !PT ;  /* 0x000000a205057276 */ /* 0x000fe400078100a4 */
[----:B------:R-:W-:Y:S02]  /*16ba0*/  FMNMX3.FTZ R9, R9, R210, R208, !PT ;  /* 0x000000d209097276 */ /* 0x000fe400078100d0 */
[----:B------:R-:W-:Y:S02]  /*16bb0*/  FMNMX3.FTZ R6, R5, R160, R158, !PT ;  /* 0x000000a005067276 */ /* 0x000fe4000781009e */
[----:B------:R-:W-:Y:S02]  /*16bc0*/  ISETP.GE.AND P6, PT, R133, R205, PT ;  /* 0x000000cd8500720c */ /* 0x000fe40003fc6270 */
[----:B------:R-:W-:Y:S01]  /*16bd0*/  FMNMX3.FTZ R9, R9, R194, R192, !PT ;  /* 0x000000c209097276 */ /* 0x000fe200078100c0 */
[----:B------:R-:W1:Y:S01]  /*16be0*/  SHFL.BFLY PT, R5, R6, 0x2, 0x1f ;  /* 0x0c401f0006057f89 */ /* 0x000e6200000e0000 */
[----:B------:R-:W-:-:S02]  /*16bf0*/  FSEL R146, R33, -INF , !P6 ;  /* 0xff80000021927808 */ /* 0x000fc40007000000 */
[----:B------:R-:W-:Y:S02]  /*16c00*/  FMNMX3.FTZ R7, R9, R168, R144, !PT ;  /* 0x000000a809077276 */ /* 0x000fe40007810090 */
[----:B------:R-:W-:Y:S02]  /*16c10*/  LEA R185, R0, UR5, 0x1 ;  /* 0x0000000500b97c11 */ /* 0x000fe4000f8e08ff */
[----:B------:R-:W-:Y:S02]  /*16c20*/  FMNMX3.FTZ R7, R7, R166, R146, !PT ;  /* 0x000000a607077276 */ /* 0x000fe40007810092 */
        /* <DEDUP_REMOVED lines=211> */
[----:B------:R-:W-:Y:S01]  /*17960*/  IMAD.MOV.U32 R152, RZ, RZ, R148 ;  /* 0x000000ffff987224 */ /* 0x000fe200078e0094 */
        /* <DEDUP_REMOVED lines=14> */
[C---:B------:R-:W-:Y:S02]  /*17a50*/  HMMA.16816.F32 R8, R4.reuse, R12, R8 ;  /* 0x0000000c0408723c */ /* 0x040fe40000001808 */
        /* <DEDUP_REMOVED lines=158> */
.L_x_5376:
[----:B------:R-:W-:-:S07]  /*18440*/  IADD3 R134, PT, PT, R152, -0x1, RZ ;  /* 0xffffffff98867810 */ /* 0x000fce0007ffe0ff */
.L_x_5382:
        /* <DEDUP_REMOVED lines=10> */
[----:B------:R-:W-:Y:S01]  /*184f0*/  IADD3 R207, PT, PT, R206, 0x8, RZ ;  /* 0x00000008cecf7810 */ /* 0x000fe20007ffe0ff */
[----:B------:R-:W-:Y:S01]  /*18500*/  VIADD R212, R134, 0x1 ;  /* 0x0000000186d47836 */ /* 0x000fe20000000000 */
[C---:B------:R-:W-:Y:S01]  /*18510*/  LOP3.LUT R210, R4.reuse, 0x20, R177, 0xfe, !PT ;  /* 0x0000002004d27812 */ /* 0x040fe200078efeb1 */
        /* <DEDUP_REMOVED lines=11> */
.L_x_5387:
        /* <DEDUP_REMOVED lines=69> */
[----:B------:R-:W-:Y:S02]  /*18a20*/  LEA R18, P0, R17, R202, 0x2 ;  /* 0x000000ca11127211 */ /* 0x000fe400078010ff */
[-C--:B------:R-:W-:Y:S01]  /*18a30*/  LEA.HI.X.SX32 R21, R13, R203.reuse, 0x2, P1 ;  /* 0x000000cb0d157211 */ /* 0x080fe200008f16ff */
[C---:B------:R-:W-:Y:S01]  /*18a40*/  IMAD.IADD R13, R17.reuse, 0x1, -R13 ;  /* 0x00000001110d7824 */ /* 0x040fe200078e0a0d */
[----:B------:R-:W-:Y:S03]  /*18a50*/  LEA.HI.X.SX32 R19, R17, R203, 0x2, P0 ;  /* 0x000000cb11137211 */ /* 0x000fe600000f16ff */
[----:B------:R-:W-:Y:S01]  /*18a60*/  IMAD R13, R13, R12, -0x40 ;  /* 0xffffffc00d0d7424 */ /* 0x000fe200078e020c */
[----:B------:R-:W2:Y:S04]  /*18a70*/  LDG.E R14, desc[UR6][R20.64] ;  /* 0x00000006140e7981 */ /* 0x000ea8000c1e1900 */
        /* <DEDUP_REMOVED lines=14> */
.L_x_5384:
        /* <DEDUP_REMOVED lines=11> */
[----:B------:R-:W-:Y:S03]  /*18c10*/  IADD3 R14, P1, PT, R7, R12, RZ ;  /* 0x0000000c070e7210 */ /* 0x000fe60007f3e0ff */
[----:B------:R-:W-:Y:S01]  /*18c20*/  LDGSTS.E.BYPASS.LTC128B.128 [R217+0x10000], desc[UR6][R198.64+0x100] ;  /* 0x10000100c6d97fae */ /* 0x000fe2000b981a06 */
[--C-:B------:R-:W-:Y:S02]  /*18c30*/  LOP3.LUT R3, R4, 0x1c0, R5.reuse, 0xf8, !PT ;  /* 0x000001c004037812 */ /* 0x100fe400078ef805 */
[----:B------:R-:W-:Y:S03]  /*18c40*/  IADD3.X R15, PT, PT, R6, R13, RZ, P1, !PT ;  /* 0x0000000d060f7210 */ /* 0x000fe60000ffe4ff */
[----:B------:R-:W-:Y:S01]  /*18c50*/  LDGSTS.E.BYPASS.LTC128B.128 [R217+0xc800], desc[UR6][R12.64] ;  /* 0x0c8000000cd97fae */ /* 0x000fe2000b981a06 */
[----:B------:R-:W-:Y:S02]  /*18c60*/  LOP3.LUT R4, R184, 0x200, R5, 0xf8, !PT ;  /* 0x00000200b8047812 */ /* 0x000fe400078ef805 */
[----:B------:R-:W-:Y:S03]  /*18c70*/  LOP3.LUT R3, R3, R182, RZ, 0x3c, !PT ;  /* 0x000000b603037212 */ /* 0x000fe600078e3cff */
[----:B------:R-:W-:Y:S01]  /*18c80*/  LDGSTS.E.BYPASS.LTC128B.128 [R217+0xe800], desc[UR6][R12.64+0x80] ;  /* 0x0e8000800cd97fae */ /* 0x000fe2000b981a06 */
[----:B------:R-:W-:Y:S02]  /*18c90*/  IADD3 R188, PT, PT, R193, UR5, RZ ;  /* 0x00000005c1bc7c10 */ /* 0x000fe4000fffe0ff */
[----:B------:R-:W-:Y:S03]  /*18ca0*/  LOP3.LUT R3, R4, R3, RZ, 0xfc, !PT ;  /* 0x0000000304037212 */ /* 0x000fe600078efcff */
[----:B------:R-:W-:Y:S01]  /*18cb0*/  LDGSTS.E.BYPASS.LTC128B.128 [R217+0x10800], desc[UR6][R12.64+0x100] ;  /* 0x108001000cd97fae */ /* 0x000fe2000b981a06 */
[----:B------:R-:W-:Y:S02]  /*18cc0*/  IADD3 R4, P0, PT, R7, R14, RZ ;  /* 0x0000000e07047210 */ /* 0x000fe40007f1e0ff */
[----:B------:R-:W-:Y:S03]  /*18cd0*/  LEA R194, R3, UR5, 0x1 ;  /* 0x0000000503c27c11 */ /* 0x000fe6000f8e08ff */
[----:B------:R-:W-:Y:S01]  /*18ce0*/  LDGSTS.E.BYPASS.LTC128B.128 [R217+0xd000], desc[UR6][R14.64] ;  /* 0x0d0000000ed97fae */ /* 0x000fe2000b981a06 */
[----:B------:R-:W-:Y:S02]  /*18cf0*/  IADD3.X R5, PT, PT, R6, R15, RZ, P0, !PT ;  /* 0x0000000f06057210 */ /* 0x000fe400007fe4ff */
[----:B------:R-:W-:Y:S03]  /*18d00*/  LOP3.LUT P0, RZ, R181, 0x2, RZ, 0xc0, !PT ;  /* 0x00000002b5ff7812 */ /* 0x000fe6000780c0ff */
[----:B------:R-:W-:Y:S01]  /*18d10*/  LDGSTS.E.BYPASS.LTC128B.128 [R217+0xf000], desc[UR6][R14.64+0x80] ;  /* 0x0f0000800ed97fae */ /* 0x000fe2000b981a06 */
[----:B------:R-:W-:Y:S02]  /*18d20*/  MOV R3, 0x40 ;  /* 0x0000004000037802 */ /* 0x000fe40000000f00 */
[----:B------:R-:W-:Y:S03]  /*18d30*/  SEL R187, R183, 0xffffffe0, !P0 ;  /* 0xffffffe0b7bb7807 */ /* 0x000fe60004000000 */
[----:B------:R-:W-:Y:S01]  /*18d40*/  LDGSTS.E.BYPASS.LTC128B.128 [R217+0x11000], desc[UR6][R14.64+0x100] ;  /* 0x110001000ed97fae */ /* 0x000fe2000b981a06 */
[----:B------:R-:W-:Y:S02]  /*18d50*/  LOP3.LUT P2, RZ, R181, 0x4, RZ, 0xc0, !PT ;  /* 0x00000004b5ff7812 */ /* 0x000fe4000784c0ff */
[C---:B------:R-:W-:Y:S03]  /*18d60*/  IADD3 R192, PT, PT, R187.reuse, R194, RZ ;  /* 0x000000c2bbc07210 */ /* 0x040fe60007ffe0ff */
[----:B------:R-:W-:Y:S01]  /*18d70*/  LDGSTS.E.BYPASS.LTC128B.128 [R217+0xd800], desc[UR6][R4.64] ;  /* 0x0d80000004d97fae */ /* 0x000fe2000b981a06 */
[----:B------:R-:W-:Y:S02]  /*18d80*/  IADD3 R191, PT, PT, R187, R188, RZ ;  /* 0x000000bcbbbf7210 */ /* 0x000fe40007ffe0ff */
[----:B------:R-:W-:Y:S03]  /*18d90*/  SEL R3, R3, 0xffffffc0, !P2 ;  /* 0xffffffc003037807 */ /* 0x000fe60005000000 */
[----:B------:R-:W-:Y:S01]  /*18da0*/  LDGSTS.E.BYPASS.LTC128B.128 [R217+0xf800], desc[UR6][R4.64+0x80] ;  /* 0x0f80008004d97fae */ /* 0x000fe2000b981a06 */
[----:B------:R-:W-:Y:S02]  /*18db0*/  IADD3 R212, PT, PT, R212, -0x1, RZ ;  /* 0xffffffffd4d47810 */ /* 0x000fe40007ffe0ff */
[C---:B------:R-:W-:Y:S03]  /*18dc0*/  IADD3 R190, PT, PT, R3.reuse, R194, RZ ;  /* 0x000000c203be7210 */ /* 0x040fe60007ffe0ff */
[----:B------:R1:W-:Y:S01]  /*18dd0*/  LDGSTS.E.BYPASS.LTC128B.128 [R217+0x11800], desc[UR6][R4.64+0x100] ;  /* 0x1180010004d97fae */ /* 0x0003e2000b981a06 */
[----:B------:R-:W-:Y:S02]  /*18de0*/  IADD3 R188, PT, PT, R3, R188, RZ ;  /* 0x000000bc03bc7210 */ /* 0x000fe40007ffe0ff */
[C---:B------:R-:W-:Y:S03]  /*18df0*/  IADD3 R189, PT, PT, R187.reuse, R190, RZ ;  /* 0x000000bebbbd7210 */ /* 0x040fe60007ffe0ff */
[----:B------:R-:W-:Y:S01]  /*18e00*/  LDSM.16.M88.4 R32, [R194] ;  /* 0x00000000c220783b */ /* 0x000fe20000000200 */
[----:B------:R-:W-:Y:S02]  /*18e10*/  IADD3 R3, PT, PT, R187, R188, RZ ;  /* 0x000000bcbb037210 */ /* 0x000fe40007ffe0ff */
[----:B------:R-:W-:Y:S03]  /*18e20*/  ISETP.GT.AND P0, PT, R212, R195, PT ;  /* 0x000000c3d400720c */ /* 0x000fe60003f04270 */
        /* <DEDUP_REMOVED lines=174> */
[----:B------:R-:W-:Y:S04]  /*19910*/  DEPBAR.LE SB0, 0x0 ;  /* 0x000080000000791a */ /* 0x000fe80000000000 */
[C---:B------:R-:W-:Y:S04]  /*19920*/  HMMA.16816.F32 R24, R164.reuse, R6, R24 ;  /* 0x00000006a418723c */ /* 0x040fe80000001818 */
[----:B------:R-:W1:Y:S01]  /*19930*/  MUFU.TANH R139, R139 ;  /* 0x0000008b008b7308 */ /* 0x000e620000002400 */
[----:B------:R-:W-:Y:S01]  /*19940*/  BAR.SYNC.DEFER_BLOCKING 0x0 ;  /* 0x0000000000007b1d */ /* 0x000fe20000010000 */
[----:B------:R-:W-:Y:S08]  /*19950*/  FMUL.FTZ R4, R16, UR12 ;  /* 0x0000000c10047c20 */ /* 0x000ff00008410000 */
[----:B------:R4:W1:Y:S01]  /*19960*/  MUFU.TANH R16, R4 ;  /* 0x0000000400107308 */ /* 0x0008620000002400 */
[----:B------:R-:W-:Y:S01]  /*19970*/  FMUL.FTZ R20, R20, UR12 ;  /* 0x0000000c14147c20 */ /* 0x000fe20008410000 */
[----:B------:R-:W-:Y:S01]  /*19980*/  FMUL.FTZ R6, R22, UR12 ;  /* 0x0000000c16067c20 */ /* 0x000fe20008410000 */
[----:B------:R-:W-:Y:S07]  /*19990*/  FMUL.FTZ R7, R23, UR12 ;  /* 0x0000000c17077c20 */ /* 0x000fee0008410000 */
[----:B------:R2:W1:Y:S01]  /*199a0*/  MUFU.TANH R162, R20 ;  /* 0x0000001400a27308 */ /* 0x0004620000002400 */
[----:B-----5:R-:W-:Y:S01]  /*199b0*/  FMUL.FTZ R3, R21, UR12 ;  /* 0x0000000c15037c20 */ /* 0x020fe20008410000 */
[----:B------:R-:W-:Y:S08]  /*199c0*/  FMUL.FTZ R21, R27, UR12 ;  /* 0x0000000c1b157c20 */ /* 0x000ff00008410000 */
[----:B------:R1:W1:Y:S01]  /*199d0*/  MUFU.TANH R132, R142 ;  /* 0x0000008e00847308 */ /* 0x0002620000002400 */
[----:B----4-:R-:W-:Y:S09]  /*199e0*/  FMUL.FTZ R4, R24, UR12 ;  /* 0x0000000c18047c20 */ /* 0x010ff20008410000 */
[----:B------:R4:W1:Y:S01]  /*199f0*/  MUFU.TANH R12, R143 ;  /* 0x0000008f000c7308 */ /* 0x0008620000002400 */
[C---:B---3--:R-:W-:Y:S03]  /*19a00*/  HMMA.16816.F32 R28, R164.reuse, R8, R28 ;  /* 0x00000008a41c723c */ /* 0x048fe6000000181c */
[----:B------:R-:W-:Y:S01]  /*19a10*/  FMUL.FTZ R9, R25, UR12 ;  /* 0x0000000c19097c20 */ /* 0x000fe20008410000 */
[----:B--2---:R-:W-:Y:S05]  /*19a20*/  FMUL.FTZ R20, R26, UR12 ;  /* 0x0000000c1a147c20 */ /* 0x004fea0008410000 */
[----:B------:R-:W2:Y:S01]  /*19a30*/  MUFU.TANH R13, R13 ;  /* 0x0000000d000d7308 */ /* 0x000ea20000002400 */
[----:B------:R-:W-:Y:S09]  /*19a40*/  HMMA.16816.F32 R32, R164, R10, R32 ;  /* 0x0000000aa420723c */ /* 0x000ff20000001820 */
[----:B------:R-:W3:Y:S01]  /*19a50*/  MUFU.TANH R14, R14 ;  /* 0x0000000e000e7308 */ /* 0x000ee20000002400 */
        /* <DEDUP_REMOVED lines=84> */
[----:B-1----:R-:W-:Y:S02]  /*19fa0*/  LEA R142, P0, R27, R202, 0x2 ;  /* 0x000000ca1b8e7211 */ /* 0x002fe400078010ff */
[-C--:B------:R-:W-:Y:S02]  /*19fb0*/  LEA.HI.X.SX32 R145, R35, R203.reuse, 0x2, P1 ;  /* 0x000000cb23917211 */ /* 0x080fe400008f16ff */
[C---:B------:R-:W-:Y:S02]  /*19fc0*/  LEA.HI.X.SX32 R143, R27.reuse, R203, 0x2, P0 ;  /* 0x000000cb1b8f7211 */ /* 0x040fe400000f16ff */
[----:B------:R-:W-:Y:S01]  /*19fd0*/  IADD3 R27, PT, PT, R27, -R35, RZ ;  /* 0x800000231b1b7210 */ /* 0x000fe20007ffe0ff */
[----:B------:R-:W3:Y:S04]  /*19fe0*/  LDG.E R26, desc[UR6][R144.64] ;  /* 0x00000006901a7981 */ /* 0x000ee8000c1e1900 */
[----:B------:R-:W-:Y:S01]  /*19ff0*/  IMAD R27, R27, R24, -0x40 ;  /* 0xffffffc01b1b7424 */ /* 0x000fe200078e0218 */
[----:B------:R-:W3:Y:S03]  /*1a000*/  LDG.E R25, desc[UR6][R142.64] ;  /* 0x000000068e197981 */ /* 0x000ee6000c1e1900 */
[-C--:B--2---:R-:W-:Y:S01]  /*1a010*/  IMAD.WIDE.U32 R134, R27, R4.reuse, RZ ;  /* 0x000000041b867225 */ /* 0x084fe200078e00ff */
[----:B------:R-:W-:Y:S05]  /*1a020*/  SHF.R.S32.HI R35, RZ, 0x1f, R27 ;  /* 0x0000001fff237819 */ /* 0x000fea000001141b */
[----:B------:R-:W-:Y:S04]  /*1a030*/  IMAD R24, R35, R4, RZ ;  /* 0x0000000423187224 */ /* 0x000fe800078e02ff */
        /* <DEDUP_REMOVED lines=10> */
.L_x_5386:
        /* <DEDUP_REMOVED lines=24> */
.L_x_5385:
[-C--:B------:R-:W-:Y:S01]  /*1a260*/  ISETP.GT.AND P5, PT, R206, R210.reuse, PT ;  /* 0x000000d2ce00720c */ /* 0x080fe20003fa4270 */
[C---:B------:R-:W-:Y:S01]  /*1a270*/  VIADD R135, R210.reuse, 0xffffffe1 ;  /* 0xffffffe1d2877836 */ /* 0x040fe20000000000 */
[C---:B------:R-:W-:Y:S01]  /*1a280*/  IADD3 R134, PT, PT, R210.reuse, -0x18, RZ ;  /* 0xffffffe8d2867810 */ /* 0x040fe20007ffe0ff */
[----:B--2---:R-:W-:Y:S01]  /*1a290*/  VIADD R4, R210, 0xffffffe0 ;  /* 0xffffffe0d2047836 */ /* 0x004fe20000000000 */
[----:B-1----:R-:W-:Y:S01]  /*1a2a0*/  FSEL R162, R162, -INF , !P5 ;  /* 0xff800000a2a27808 */ /* 0x002fe20006800000 */
        /* <DEDUP_REMOVED lines=538> */
.L_x_5383:
        /* <DEDUP_REMOVED lines=279> */
.L_x_5389:
[----:B------:R-:W-:Y:S05]  /*1d5c0*/  BSYNC.RECONVERGENT B0 ;  /* 0x0000000000007941 */ /* 0x000fea0003800200 */
.L_x_5388:
        /* <DEDUP_REMOVED lines=32> */
.L_x_5391:
[----:B------:R-:W-:Y:S05]  /*1d7d0*/  BSYNC.RECONVERGENT B0 ;  /* 0x0000000000007941 */ /* 0x000fea0003800200 */
.L_x_5390:
        /* <DEDUP_REMOVED lines=19> */
.L_x_5393:
[----:B------:R-:W-:Y:S05]  /*1d910*/  BSYNC.RECONVERGENT B0 ;  /* 0x0000000000007941 */ /* 0x000fea0003800200 */
.L_x_5392:
        /* <DEDUP_REMOVED lines=19> */
.L_x_5395:
[----:B------:R-:W-:Y:S05]  /*1da50*/  BSYNC.RECONVERGENT B0 ;  /* 0x0000000000007941 */ /* 0x000fea0003800200 */
.L_x_5394:
        /* <DEDUP_REMOVED lines=16> */
.L_x_5396:
        /* <DEDUP_REMOVED lines=10> */
.L_x_6926:


//--------------------- .text._ZN5flash24flash_fwd_splitkv_kernelI23Flash_fwd_kernel_traitsILi192ELi64ELi64ELi4ELb0ELb0EN7cutlass6half_tE19Flash_kernel_traitsILi192ELi64ELi64ELi4ES3_EELb0ELb1ELb1ELb0ELb0ELb0ELb0ELb1EEEvNS_16Flash_fwd_paramsE --------------------------
	.section	.text._ZN5flash24flash_fwd_splitkv_kernelI23Flash_fwd_kernel_traitsILi192ELi64ELi64ELi4ELb0ELb0EN7cutlass6half_tE19Flash_kernel_traitsILi192ELi64ELi64ELi4ES3_EELb0ELb1ELb1ELb0ELb0ELb0ELb0ELb1EEEvNS_16Flash_fwd_paramsE,"ax",@progbits
	.align	128
        .global         _ZN5flash24flash_fwd_splitkv_kernelI23Flash_fwd_kernel_traitsILi192ELi64ELi64ELi4ELb0ELb0EN7cutlass6half_tE19Flash_kernel_traitsILi192ELi64ELi64ELi4ES3_EELb0ELb1ELb1ELb0ELb0ELb0ELb0ELb1EEEvNS_16Flash_fwd_paramsE
        .type           _ZN5flash24flash_fwd_splitkv_kernelI23Flash_fwd_kernel_traitsILi192ELi64ELi64ELi4ELb0ELb0EN7cutlass6half_tE19Flash_kernel_traitsILi192ELi64ELi64ELi4ES3_EELb0ELb1ELb1ELb0ELb0ELb0ELb0ELb1EEEvNS_16Flash_fwd_paramsE,@function
        .size           _ZN5flash24flash_fwd_splitkv_kernelI23Flash_fwd_kernel_traitsILi192ELi64ELi64ELi4ELb0ELb0EN7cutlass6half_tE19Flash_kernel_traitsILi192ELi64ELi64ELi4ES3_EELb0ELb1ELb1ELb0ELb0ELb0ELb0ELb1EEEvNS_16Flash_fwd_paramsE,(.L_x_6927 - _ZN5flash24flash_fwd_splitkv_kernelI23Flash_fwd_kernel_traitsILi192ELi64ELi64ELi4ELb0ELb0EN7cutlass6half_tE19Flash_kernel_traitsILi192ELi64ELi64ELi4ES3_EELb0ELb1ELb1ELb0ELb0ELb0ELb0ELb1EEEvNS_16Flash_fwd_paramsE)
        .other          _ZN5flash24flash_fwd_splitkv_kernelI23Flash_fwd_kernel_traitsILi192ELi64ELi64ELi4ELb0ELb0EN7cutlass6half_tE19Flash_kernel_traitsILi192ELi64ELi64ELi4ES3_EELb0ELb1ELb1ELb0ELb0ELb0ELb0ELb1EEEvNS_16Flash_fwd_paramsE,@"STO_CUDA_ENTRY STV_DEFAULT"
_ZN5flash24flash_fwd_splitkv_kernelI23Flash_fwd_kernel_traitsILi192ELi64ELi64ELi4ELb0ELb0EN7cutlass6half_tE19Flash_kernel_traitsILi192ELi64ELi64ELi4ES3_EELb0ELb1ELb1ELb0ELb0ELb0ELb0ELb1EEEvNS_16Flash_fwd_paramsE:
.text._ZN5flash24flash_fwd_splitkv_kernelI23Flash_fwd_kernel_traitsILi192ELi64ELi64ELi4ELb0ELb0EN7cutlass6half_tE19Flash_kernel_traitsILi192ELi64ELi64ELi4ES3_EELb0ELb1ELb1ELb0ELb0ELb0ELb0ELb1EEEvNS_16Flash_fwd_paramsE:
[----:B------:R-:W-:Y:S01]  /*0000*/  LDC R1, c[0x0][0x37c] ;  /* 0x0000df00ff017b82 */ /* 0x000fe20000000800 */
[----:B------:R-:W1:Y:S07]  /*0010*/  LDCU.64 UR10, c[0x0][0x460] ;  /* 0x00008c00ff0a77ac */ /* 0x000e6e0008000a00 */
[----:B------:R-:W2:Y:S01]  /*0020*/  S2UR UR27, SR_CTAID.Y ;  /* 0x00000000001b79c3 */ /* 0x000ea20000002600 */
[----:B------:R-:W3:Y:S01]  /*0030*/  LDCU.64 UR4, c[0x0][0x478] ;  /* 0x00008f00ff0477ac */ /* 0x000ee20008000a00 */
[----:B------:R-:W4:Y:S01]  /*0040*/  LDCU.64 UR16, c[0x0][0x460] ;  /* 0x00008c00ff1077ac */ /* 0x000f220008000a00 */
[----:B------:R-:W5:Y:S01]  /*0050*/  LDCU.64 UR12, c[0x0][0x470] ;  /* 0x00008e00ff0c77ac */ /* 0x000f620008000a00 */
[----:B------:R-:W4:Y:S01]  /*0060*/  LDCU.U8 UR15, c[0x0][0x532] ;  /* 0x0000a640ff0f77ac */ /* 0x000f220008000000 */
[----:B-1----:R-:W-:Y:S01]  /*0070*/  ISETP.NE.U32.AND P4, PT, RZ, UR10, PT ;  /* 0x0000000aff007c0c */ /* 0x002fe2000bf85070 */
[----:B------:R-:W-:Y:S01]  /*0080*/  UISETP.NE.U32.AND UP0, UPT, UR10, URZ, UPT ;  /* 0x000000ff0a00728c */ /* 0x000fe2000bf05070 */
[----:B------:R-:W1:Y:S02]  /*0090*/  LDCU.64 UR8, c[0x0][0x468] ;  /* 0x00008d00ff0877ac */ /* 0x000e640008000a00 */
[----:B------:R-:W-:Y:S01]  /*00a0*/  ISETP.NE.AND.EX P4, PT, RZ, UR11, PT, P4 ;  /* 0x0000000bff007c0c */ /* 0x000fe2000bf85340 */
[----:B---3--:R-:W-:-:S02]  /*00b0*/  UISETP.NE.U32.AND UP3, UPT, UR4, URZ, UPT ;  /* 0x000000ff0400728c */ /* 0x008fc4000bf65070 */
[----:B------:R-:W-:Y:S01]  /*00c0*/  UISETP.NE.AND.EX UP0, UPT, UR11, URZ, UPT, UP0 ;  /* 0x000000ff0b00728c */ /* 0x000fe2000bf05300 */
[----:B------:R-:W3:Y:S01]  /*00d0*/  LDCU.64 UR6, c[0x0][0x358] ;  /* 0x00006b00ff0677ac */ /* 0x000ee20008000a00 */
[----:B-----5:R-:W-:Y:S01]  /*00e0*/  ISETP.NE.U32.AND P3, PT, RZ, UR12, PT ;  /* 0x0000000cff007c0c */ /* 0x020fe2000bf65070 */
[----:B------:R-:W-:-:S03]  /*00f0*/  UISETP.NE.AND.EX UP3, UPT, UR5, URZ, UPT, UP3 ;  /* 0x000000ff0500728c */ /* 0x000fc6000bf65330 */
[----:B------:R-:W-:Y:S01]  /*0100*/  PLOP3.LUT P1, PT, PT, PT, UP0, 0x80, 0x8 ;  /* 0x000000000008781c */ /* 0x000fe20003f2f008 */
[----:B--2---:R-:W-:Y:S01]  /*0110*/  USHF.L.U32 UR14, UR27, 0x2, URZ ;  /* 0x000000021b0e7899 */ /* 0x004fe200080006ff */
[----:B------:R-:W-:Y:S01]  /*0120*/  ISETP.NE.AND.EX P3, PT, RZ, UR13, PT, P3 ;  /* 0x0000000dff007c0c */ /* 0x000fe2000bf65330 */
[----:B----4-:R-:W-:Y:S02]  /*0130*/  UIMAD.WIDE.U32 UR16, UR27, 0x4, UR16 ;  /* 0x000000041b1078a5 */ /* 0x010fe4000f8e0010 */
[----:B------:R-:W-:Y:S01]  /*0140*/  USHF.R.U32.HI UR11, URZ, 0x1e, UR27 ;  /* 0x0000001eff0b7899 */ /* 0x000fe2000801161b */
[----:B------:R-:W-:Y:S01]  /*0150*/  PLOP3.LUT P0, PT, PT, PT, UP3, 0x80, 0x8 ;  /* 0x000000000008781c */ /* 0x000fe20003f0f038 */
[----:B------:R-:W-:Y:S02]  /*0160*/  UIADD3 UR10, UP2, UPT, UR14, UR12, URZ ;  /* 0x0000000c0e0a7290 */ /* 0x000fe4000ff5e0ff */
[----:B------:R-:W-:Y:S01]  /*0170*/  IMAD.U32 R6, RZ, RZ, UR16 ;  /* 0x00000010ff067e24 */ /* 0x000fe2000f8e00ff */
[----:B------:R-:W-:Y:S01]  /*0180*/  @UP3 UIADD3 UR12, UP1, UPT, UR14, UR4, URZ ;  /* 0x000000040e0c3290 */ /* 0x000fe2000ff3e0ff */
[----:B------:R-:W-:Y:S01]  /*0190*/  IMAD.U32 R7, RZ, RZ, UR17 ;  /* 0x00000011ff077e24 */ /* 0x000fe2000f8e00ff */
[----:B------:R-:W-:-:S02]  /*01a0*/  UIADD3.X UR4, UPT, UPT, UR11, UR13, URZ, UP2, !UPT ;  /* 0x0000000d0b047290 */ /* 0x000fc400097fe4ff */
[----:B------:R-:W-:Y:S02]  /*01b0*/  UISETP.NE.AND UP4, UPT, UR15, URZ, UPT ;  /* 0x000000ff0f00728c */ /* 0x000fe4000bf85270 */
[----:B-1----:R-:W-:Y:S01]  /*01c0*/  UISETP.EQ.U32.AND UP2, UPT, UR8, URZ, UPT ;  /* 0x000000ff0800728c */ /* 0x002fe2000bf42070 */
[----:B---3--:R-:W2:Y:S01]  /*01d0*/  @P4 LDG.E R5, desc[UR6][R6.64] ;  /* 0x0000000606054981 */ /* 0x008ea2000c1e1900 */
[----:B------:R-:W-:Y:S02]  /*01e0*/  @UP3 UIADD3.X UR13, UPT, UPT, UR11, UR5, URZ, UP1, !UPT ;  /* 0x000000050b0d3290 */ /* 0x000fe40008ffe4ff */
[----:B------:R-:W-:Y:S01]  /*01f0*/  UISETP.EQ.OR.EX UP2, UPT, UR9, URZ, !UP4, UP2 ;  /* 0x000000ff0900728c */ /* 0x000fe2000e742720 */
[----:B------:R1:W3:Y:S01]  /*0200*/  @P1 LDG.E R2, desc[UR6][R6.64+0x4] ;  /* 0x0000040606021981 */ /* 0x0002e2000c1e1900 */
[----:B------:R-:W-:Y:S01]  /*0210*/  UIADD3 UR5, UP1, UPT, UR14, UR8, URZ ;  /* 0x000000080e057290 */ /* 0x000fe2000ff3e0ff */
[----:B------:R-:W-:-:S03]  /*0220*/  IMAD.U32 R103, RZ, RZ, UR4 ;  /* 0x00000004ff677e24 */ /* 0x000fc6000f8e00ff */
[----:B------:R-:W-:Y:S01]  /*0230*/  PLOP3.LUT P2, PT, PT, PT, UP2, 0x80, 0x8 ;  /* 0x000000000008781c */ /* 0x000fe20003f4f028 */
[----:B------:R-:W-:Y:S01]  /*0240*/  UIADD3.X UR4, UPT, UPT, UR11, UR9, URZ, UP1, !UPT ;  /* 0x000000090b047290 */ /* 0x000fe20008ffe4ff */
[----:B------:R-:W-:Y:S02]  /*0250*/  IMAD.U32 R102, RZ, RZ, UR10 ;  /* 0x0000000aff667e24 */ /* 0x000fe4000f8e00ff */
[----:B------:R-:W-:Y:S02]  /*0260*/  IMAD.U32 R8, RZ, RZ, UR12 ;  /* 0x0000000cff087e24 */ /* 0x000fe4000f8e00ff */
[----:B------:R-:W-:Y:S01]  /*0270*/  IMAD.U32 R9, RZ, RZ, UR13 ;  /* 0x0000000dff097e24 */ /* 0x000fe2000f8e00ff */
[----:B------:R-:W4:Y:S01]  /*0280*/  @P3 LDG.E R3, desc[UR6][R102.64] ;  /* 0x0000000666033981 */ /* 0x000f22000c1e1900 */
[----:B------:R-:W5:Y:S01]  /*0290*/  S2UR UR28, SR_CTAID.X ;  /* 0x00000000001c79c3 */ /* 0x000f620000002500 */
[----:B------:R-:W-:Y:S01]  /*02a0*/  UMOV UR21, 0xffffffff ;  /* 0xffffffff00157882 */ /* 0x000fe20000000000 */
[----:B------:R-:W3:Y:S01]  /*02b0*/  @!UP0 LDCU UR22, c[0x0][0x434] ;  /* 0x00008680ff1687ac */ /* 0x000ee20008000800 */
[----:B------:R-:W4:Y:S01]  /*02c0*/  @P0 LDG.E R0, desc[UR6][R8.64] ;  /* 0x0000000608000981 */ /* 0x000f22000c1e1900 */
[----:B------:R-:W5:Y:S01]  /*02d0*/  @!UP3 LDCU.64 UR12, c[0x0][0x488] ;  /* 0x00009100ff0cb7ac */ /* 0x000f620008000a00 */
[----:B-1----:R-:W-:-:S02]  /*02e0*/  IMAD.U32 R6, RZ, RZ, UR5 ;  /* 0x00000005ff067e24 */ /* 0x002fc4000f8e00ff */
[----:B------:R-:W-:Y:S01]  /*02f0*/  IMAD.U32 R7, RZ, RZ, UR4 ;  /* 0x00000004ff077e24 */ /* 0x000fe2000f8e00ff */
[----:B------:R-:W1:Y:S04]  /*0300*/  @!UP3 LDCU UR4, c[0x0][0x43c] ;  /* 0x00008780ff04b7ac */ /* 0x000e680008000800 */
[----:B------:R-:W4:Y:S01]  /*0310*/  @!P2 LDG.E R4, desc[UR6][R6.64] ;  /* 0x000000060604a981 */ /* 0x000f22000c1e1900 */
[----:B------:R-:W-:Y:S01]  /*0320*/  UMOV UR5, URZ ;  /* 0x000000ff00057c82 */ /* 0x000fe20008000000 */
[----:B------:R-:W-:Y:S01]  /*0330*/  UMOV UR19, 0xffffffff ;  /* 0xffffffff00137882 */ /* 0x000fe20000000000 */
[----:B-----5:R-:W-:Y:S02]  /*0340*/  USHF.L.U32 UR28, UR28, 0x6, URZ ;  /* 0x000000061c1c7899 */ /* 0x020fe400080006ff */
[----:B------:R-:W-:-:S04]  /*0350*/  @!UP3 UISETP.NE.U32.AND UP2, UPT, UR12, URZ, UPT ;  /* 0x000000ff0c00b28c */ /* 0x000fc8000bf45070 */
[----:B------:R-:W-:-:S04]  /*0360*/  @!UP3 UISETP.NE.AND.EX UP2, UPT, UR13, URZ, UPT, UP2 ;  /* 0x000000ff0d00b28c */ /* 0x000fc8000bf45320 */
[----:B-1----:R-:W-:Y:S01]  /*0370*/  @!UP3 USEL UR4, UR4, URZ, UP2 ;  /* 0x000000ff0404b287 */ /* 0x002fe20009000000 */
[----:B--2---:R-:W-:Y:S02]  /*0380*/  @P4 R2UR UR21, R5 ;  /* 0x00000000051542ca */ /* 0x004fe400000e0000 */
[----:B---3--:R-:W-:-:S13]  /*0390*/  @P1 R2UR UR10, R2 ;  /* 0x00000000020a12ca */ /* 0x008fda00000e0000 */
[----:B------:R-:W-:Y:S02]  /*03a0*/  @UP0 UIADD3 UR22, UPT, UPT, UR10, -UR21, URZ ;  /* 0x800000150a160290 */ /* 0x000fe4000fffe0ff */
[----:B------:R-:W-:Y:S01]  /*03b0*/  UISETP.NE.U32.AND UP0, UPT, UR8, URZ, UPT ;  /* 0x000000ff0800728c */ /* 0x000fe2000bf05070 */
[----:B----4-:R-:W-:Y:S02]  /*03c0*/  @P3 R2UR UR5, R3 ;  /* 0x00000000030532ca */ /* 0x010fe400000e0000 */
[----:B------:R-:W-:Y:S01]  /*03d0*/  @P0 R2UR UR29, R0 ;  /* 0x00000000001d02ca */ /* 0x000fe200000e0000 */
[----:B------:R-:W-:Y:S02]  /*03e0*/  UISETP.NE.AND.EX UP0, UPT, UR9, URZ, UPT, UP0 ;  /* 0x000000ff0900728c */ /* 0x000fe4000bf05300 */
[----:B------:R-:W-:Y:S01]  /*03f0*/  UISETP.GT.AND UP1, UPT, UR22, UR28, UPT ;  /* 0x0000001c1600728c */ /* 0x000fe2000bf24270 */
[----:B------:R-:W-:-:S05]  /*0400*/  @!P2 R2UR UR19, R4 ;  /* 0x000000000413a2ca */ /* 0x000fca00000e0000 */
[----:B------:R-:W-:-:S04]  /*0410*/  PLOP3.LUT P0, PT, PT, PT, UP1, 0x80, 0x8 ;  /* 0x000000000008781c */ /* 0x000fc80003f0f018 */
[----:B------:R-:W-:Y:S01]  /*0420*/  @UP3 UIADD3 UR29, UPT, UPT, UR29, -UR5, URZ ;  /* 0x800000051d1d3290 */ /* 0x000fe2000fffe0ff */
[----:B------:R-:W1:Y:S01]  /*0430*/  @!UP0 LDCU UR25, c[0x0][0x438] ;  /* 0x00008700ff1987ac */ /* 0x000e620008000800 */
[----:B------:R-:W-:Y:S10]  /*0440*/  BRA.U !UP0, `(.L_x_5397) ;  /* 0x0000000108187547 */ /* 0x000ff4000b800000 */
[----:B------:R-:W-:-:S13]  /*0450*/  PLOP3.LUT P1, PT, PT, PT, UP4, 0x80, 0x8 ;  /* 0x000000000008781c */ /* 0x000fda0003f2f048 */
[----:B------:R-:W2:Y:S04]  /*0460*/  @P1 LDG.E R0, desc[UR6][R6.64+0x4] ;  /* 0x0000040606001981 */ /* 0x000ea8000c1e1900 */
[----:B------:R-:W3:Y:S01]  /*0470*/  @!P1 LDG.E R2, desc[UR6][R6.64] ;  /* 0x0000000606029981 */ /* 0x000ee2000c1e1900 */
[----:B--2---:R-:W-:-:S13]  /*0480*/  @P1 R2UR UR8, R0 ;  /* 0x00000000000812ca */ /* 0x004fda00000e0000 */
[----:B-1----:R-:W-:-:S07]  /*0490*/  @UP4 UIADD3 UR25, UPT, UPT, UR8, -UR19, URZ ;  /* 0x8000001308194290 */ /* 0x002fce000fffe0ff */
[----:B---3--:R-:W-:-:S15]  /*04a0*/  @!P1 R2UR UR25, R2 ;  /* 0x00000000021992ca */ /* 0x008fde00000e0000 */
.L_x_5397:
[----:B-1----:R-:W-:Y:S01]  /*04b0*/  UIADD3 UR25, UPT, UPT, UR25, -UR5, URZ ;  /* 0x8000000519197290 */ /* 0x002fe2000fffe0ff */
[----:B------:R-:W-:Y:S11]  /*04c0*/  @!P0 EXIT ;  /* 0x000000000000894d */ /* 0x000ff60003800000 */
[----:B------:R-:W1:Y:S01]  /*04d0*/  LDCU UR8, c[0x0][0x508] ;  /* 0x0000a100ff0877ac */ /* 0x000e620008000800 */
[----:B------:R-:W2:Y:S01]  /*04e0*/  S2UR UR26, SR_CTAID.Z ;  /* 0x00000000001a79c3 */ /* 0x000ea20000002700 */
[----:B------:R-:W3:Y:S01]  /*04f0*/  S2R R133, SR_TID.X ;  /* 0x0000000000857919 */ /* 0x000ee20000002100 */
[----:B------:R-:W4:Y:S01]  /*0500*/  LDCU UR13, c[0x0][0x438] ;  /* 0x00008700ff0d77ac */ /* 0x000f220008000800 */
[----:B------:R-:W-:Y:S01]  /*0510*/  @!UP3 UIADD3 UR29, UPT, UPT, UR25, UR4, URZ ;  /* 0x00000004191db290 */ /* 0x000fe2000fffe0ff */
[----:B------:R-:W5:Y:S03]  /*0520*/  LDCU UR23, c[0x0][0x504] ;  /* 0x0000a080ff1777ac */ /* 0x000f660008000800 */
[----:B------:R-:W-:Y:S02]  /*0530*/  UIADD3 UR10, UPT, UPT, UR29, 0x3f, URZ ;  /* 0x0000003f1d0a7890 */ /* 0x000fe4000fffe0ff */
[----:B------:R-:W-:-:S02]  /*0540*/  UIADD3 UR24, UPT, UPT, UR28, UR29, URZ ;  /* 0x0000001d1c187290 */ /* 0x000fc4000fffe0ff */
[----:B------:R-:W-:Y:S02]  /*0550*/  UIADD3 UR4, UPT, UPT, UR10, UR28, -UR22 ;  /* 0x0000001c0a047290 */ /* 0x000fe4000fffe816 */
[----:B------:R-:W-:Y:S02]  /*0560*/  USHF.R.S32.HI UR9, URZ, 0x1f, UR10 ;  /* 0x0000001fff097899 */ /* 0x000fe4000801140a */
[----:B-1----:R-:W-:Y:S02]  /*0570*/  UIADD3 UR8, UPT, UPT, UR4, 0x40, UR8 ;  /* 0x0000004004087890 */ /* 0x002fe4000fffe008 */
[----:B----4-:R-:W-:Y:S02]  /*0580*/  UIADD3 UR13, UPT, UPT, UR13, 0x3f, URZ ;  /* 0x0000003f0d0d7890 */ /* 0x010fe4000fffe0ff */
[----:B------:R-:W-:Y:S02]  /*0590*/  USHF.R.S32.HI UR4, URZ, 0x1f, UR8 ;  /* 0x0000001fff047899 */ /* 0x000fe40008011408 */
[----:B------:R-:W-:-:S02]  /*05a0*/  ULEA.HI UR9, UR9, UR10, URZ, 0x6 ;  /* 0x0000000a09097291 */ /* 0x000fc4000f8f30ff */
[----:B------:R-:W-:Y:S02]  /*05b0*/  ULEA.HI UR4, UR4, UR8, URZ, 0x6 ;  /* 0x0000000804047291 */ /* 0x000fe4000f8f30ff */
[----:B------:R-:W-:Y:S02]  /*05c0*/  USHF.R.S32.HI UR12, URZ, 0x1f, UR13 ;  /* 0x0000001fff0c7899 */ /* 0x000fe4000801140d */
[----:B-----5:R-:W-:Y:S02]  /*05d0*/  UIADD3 UR23, UPT, UPT, UR22, UR23, URZ ;  /* 0x0000001716177290 */ /* 0x020fe4000fffe0ff */
[----:B------:R-:W-:Y:S02]  /*05e0*/  USHF.R.S32.HI UR9, URZ, 0x6, UR9 ;  /* 0x00000006ff097899 */ /* 0x000fe40008011409 */
[----:B------:R-:W-:Y:S02]  /*05f0*/  USHF.R.S32.HI UR4, URZ, 0x6, UR4 ;  /* 0x00000006ff047899 */ /* 0x000fe40008011404 */
[----:B------:R-:W-:-:S02]  /*0600*/  ULEA.HI UR12, UR12, UR13, URZ, 0x6 ;  /* 0x0000000d0c0c7291 */ /* 0x000fc4000f8f30ff */
[----:B------:R-:W-:Y:S01]  /*0610*/  UIADD3 UR8, UPT, UPT, UR24, -UR23, URZ ;  /* 0x8000001718087290 */ /* 0x000fe2000fffe0ff */
[----:B------:R-:W-:Y:S01]  /*0620*/  IMAD.U32 R0, RZ, RZ, UR9 ;  /* 0x00000009ff007e24 */ /* 0x000fe2000f8e00ff */
[----:B------:R-:W-:Y:S01]  /*0630*/  USHF.R.S32.HI UR12, URZ, 0x6, UR12 ;  /* 0x00000006ff0c7899 */ /* 0x000fe2000801140c */
[----:B------:R-:W-:Y:S01]  /*0640*/  IMAD.U32 R3, RZ, RZ, UR4 ;  /* 0x00000004ff037e24 */ /* 0x000fe2000f8e00ff */
[----:B------:R-:W-:Y:S01]  /*0650*/  USHF.R.S32.HI UR4, URZ, 0x1f, UR8 ;  /* 0x0000001fff047899 */ /* 0x000fe20008011408 */
[----:B------:R-:W-:-:S03]  /*0660*/  UMOV UR10, UR27 ;  /* 0x0000001b000a7c82 */ /* 0x000fc60008000000 */
[----:B------:R-:W-:Y:S01]  /*0670*/  VIMNMX3 R0, R0, UR12, R3, PT ;  /* 0x0000000c00007c0f */ /* 0x000fe2000b800103 */
[----:B------:R-:W-:-:S03]  /*0680*/  ULEA.HI UR20, UR4, UR8, URZ, 0x6 ;  /* 0x0000000804147291 */ /* 0x000fc6000f8f30ff */
[----:B------:R-:W-:Y:S01]  /*0690*/  R2UR UR4, R0 ;  /* 0x00000000000472ca */ /* 0x000fe200000e0000 */
[----:B------:R-:W-:-:S04]  /*06a0*/  USHF.R.S32.HI UR20, URZ, 0x6, UR20 ;  /* 0x00000006ff147899 */ /* 0x000fc80008011414 */
[----:B------:R-:W-:-:S04]  /*06b0*/  UISETP.LT.AND UP0, UPT, URZ, UR20, UPT ;  /* 0x00000014ff00728c */ /* 0x000fc8000bf01270 */
[----:B------:R-:W-:-:S04]  /*06c0*/  USEL UR20, URZ, UR20, !UP0 ;  /* 0x00000014ff147287 */ /* 0x000fc8000c000000 */
[----:B------:R-:W-:-:S09]  /*06d0*/  UISETP.GE.AND UP0, UPT, UR20, UR4, UPT ;  /* 0x000000041400728c */ /* 0x000fd2000bf06270 */
[----:B--23--:R-:W-:Y:S05]  /*06e0*/  BRA.U !UP0, `(.L_x_5398) ;  /* 0x0000000908207547 */ /* 0x00cfea000b800000 */
        /* <DEDUP_REMOVED lines=52> */
.L_x_5400:
[----:B------:R-:W-:Y:S05]  /*0a30*/  BSYNC.RECONVERGENT B0 ;  /* 0x0000000000007941 */ /* 0x000fea0003800200 */
.L_x_5399:
        /* <DEDUP_REMOVED lines=20> */
.L_x_5402:
[----:B------:R-:W-:Y:S05]  /*0b80*/  BSYNC.RECONVERGENT B0 ;  /* 0x0000000000007941 */ /* 0x000fea0003800200 */
.L_x_5401:
        /* <DEDUP_REMOVED lines=20> */
.L_x_5404:
[----:B------:R-:W-:Y:S05]  /*0cd0*/  BSYNC.RECONVERGENT B0 ;  /* 0x0000000000007941 */ /* 0x000fea0003800200 */
.L_x_5403:
        /* <DEDUP_REMOVED lines=19> */
.L_x_5406:
[----:B------:R-:W-:Y:S05]  /*0e10*/  BSYNC.RECONVERGENT B0 ;  /* 0x0000000000007941 */ /* 0x000fea0003800200 */
.L_x_5405:
        /* <DEDUP_REMOVED lines=21> */
.L_x_5398:
        /* <DEDUP_REMOVED lines=13> */
.L_x_5407:
[----:B------:R-:W-:Y:S05]  /*1040*/  BRA.U !UP0, `(.L_x_5408) ;  /* 0x0000000508987547 */ /* 0x000fea000b800000 */
[----:B------:R-:W1:Y:S01]  /*1050*/  LDC R7, c[0x0][0x4f0] ;  /* 0x00013c00ff077b82 */ /* 0x000e620000000800 */
[----:B------:R-:W-:Y:S01]  /*1060*/  ULEA UR5, UR4, 0xffffffc0, 0x6 ;  /* 0xffffffc004057891 */ /* 0x000fe2000f8e30ff */
[----:B------:R-:W-:Y:S01]  /*1070*/  IMAD.MOV.U32 R4, RZ, RZ, RZ ;  /* 0x000000ffff047224 */ /* 0x000fe200078e00ff */
[----:B------:R-:W2:Y:S04]  /*1080*/  LDCU.64 UR8, c[0x0][0x4e8] ;  /* 0x00009d00ff0877ac */ /* 0x000ea80008000a00 */
[----:B------:R-:W-:Y:S01]  /*1090*/  MOV R0, UR5 ;  /* 0x0000000500007c02 */ /* 0x000fe20008000f00 */
        /* <DEDUP_REMOVED lines=9> */
[----:B------:R-:W-:Y:S01]  /*1130*/  IMAD.U32 R198, RZ, RZ, UR8 ;  /* 0x00000008ffc67e24 */ /* 0x000fe2000f8e00ff */
[----:B------:R-:W2:Y:S03]  /*1140*/  LDCU.64 UR10, c[0x0][0x3a0] ;  /* 0x00007400ff0a77ac */ /* 0x000ea60008000a00 */
[----:B------:R-:W-:-:S05]  /*1150*/  MOV R199, UR9 ;  /* 0x0000000900c77c02 */ /* 0x000fca0008000f00 */
[----:B------:R-:W5:Y:S01]  /*1160*/  LDCU.64 UR8, c[0x0][0x3a8] ;  /* 0x00007500ff0877ac */ /* 0x000f620008000a00 */
[----:B-1----:R-:W1:Y:S02]  /*1170*/  MUFU.RCP R6, R8 ;  /* 0x0000000800067308 */ /* 0x002e640000001000 */
[----:B-1----:R-:W-:-:S06]  /*1180*/  IADD3 R6, PT, PT, R6, 0xffffffe, RZ ;  /* 0x0ffffffe06067810 */ /* 0x002fcc0007ffe0ff */
[----:B------:R-:W1:Y:S02]  /*1190*/  F2I.FTZ.U32.TRUNC.NTZ R5, R6 ;  /* 0x0000000600057305 */ /* 0x000e64000021f000 */
[----:B-1----:R-:W-:-:S04]  /*11a0*/  IMAD.MOV R2, RZ, RZ, -R5 ;  /* 0x000000ffff027224 */ /* 0x002fc800078e0a05 */
[----:B------:R-:W-:-:S04]  /*11b0*/  IMAD R2, R2, R3, RZ ;  /* 0x0000000302027224 */ /* 0x000fc800078e02ff */
[----:B------:R-:W-:Y:S01]  /*11c0*/  IMAD.HI.U32 R5, R5, R2, R4 ;  /* 0x0000000205057227 */ /* 0x000fe200078e0004 */
[----:B------:R-:W-:-:S05]  /*11d0*/  MOV R2, R0 ;  /* 0x0000000000027202 */ /* 0x000fca0000000f00 */
[----:B------:R-:W-:Y:S02]  /*11e0*/  IMAD.HI.U32 R4, R5, R2, RZ ;  /* 0x0000000205047227 */ /* 0x000fe400078e00ff */
[----:B------:R-:W1:Y:S02]  /*11f0*/  LDC R5, c[0x0][0x3e8] ;  /* 0x0000fa00ff057b82 */ /* 0x000e640000000800 */
[----:B------:R-:W-:-:S04]  /*1200*/  IMAD.MOV R0, RZ, RZ, -R4 ;  /* 0x000000ffff007224 */ /* 0x000fc800078e0a04 */
[----:B------:R-:W-:-:S05]  /*1210*/  IMAD R0, R3, R0, R2 ;  /* 0x0000000003007224 */ /* 0x000fca00078e0202 */
[----:B------:R-:W-:-:S13]  /*1220*/  ISETP.GT.U32.AND P1, PT, R3, R0, PT ;  /* 0x000000000300720c */ /* 0x000fda0003f24070 */
[-C--:B------:R-:W-:Y:S01]  /*1230*/  @!P1 IADD3 R0, PT, PT, R0, -R3.reuse, RZ ;  /* 0x8000000300009210 */ /* 0x080fe20007ffe0ff */
[----:B------:R-:W-:Y:S01]  /*1240*/  @!P1 VIADD R4, R4, 0x1 ;  /* 0x0000000104049836 */ /* 0x000fe20000000000 */
[C---:B------:R-:W-:Y:S02]  /*1250*/  ISETP.NE.AND P1, PT, R7.reuse, RZ, PT ;  /* 0x000000ff0700720c */ /* 0x040fe40003f25270 */
[----:B------:R-:W-:Y:S02]  /*1260*/  ISETP.GE.U32.AND P2, PT, R0, R3, PT ;  /* 0x000000030000720c */ /* 0x000fe40003f46070 */
[----:B------:R-:W-:-:S04]  /*1270*/  LOP3.LUT R0, R7, UR5, RZ, 0x3c, !PT ;  /* 0x0000000507007c12 */ /* 0x000fc8000f8e3cff */
[----:B------:R-:W-:-:S07]  /*1280*/  ISETP.GE.AND P0, PT, R0, RZ, PT ;  /* 0x000000ff0000720c */ /* 0x000fce0003f06270 */
[----:B------:R-:W-:-:S05]  /*1290*/  @P2 IADD3 R4, PT, PT, R4, 0x1, RZ ;  /* 0x0000000104042810 */ /* 0x000fca0007ffe0ff */
[----:B------:R-:W-:-:S05]  /*12a0*/  IMAD.MOV.U32 R2, RZ, RZ, R4 ;  /* 0x000000ffff027224 */ /* 0x000fca00078e0004 */
[----:B------:R-:W-:Y:S02]  /*12b0*/  @!P0 IADD3 R2, PT, PT, -R2, RZ, RZ ;  /* 0x000000ff02028210 */ /* 0x000fe40007ffe1ff */
[----:B------:R-:W-:-:S05]  /*12c0*/  @!P1 LOP3.LUT R2, RZ, R7, RZ, 0x33, !PT ;  /* 0x00000007ff029212 */ /* 0x000fca00078e33ff */
[----:B------:R-:W-:-:S05]  /*12d0*/  IMAD.WIDE R12, R2, 0x4, R198 ;  /* 0x00000004020c7825 */ /* 0x000fca00078e02c6 */
[----:B------:R-:W3:Y:S01]  /*12e0*/  LDG.E R6, desc[UR6][R12.64] ;  /* 0x000000060c067981 */ /* 0x000ee2000c1e1900 */
[----:B-1----:R-:W-:Y:S01]  /*12f0*/  IABS R0, R5 ;  /* 0x0000000500007213 */ /* 0x002fe20000000000 */
[----:B------:R-:W-:Y:S01]  /*1300*/  IMAD.MOV R2, RZ, RZ, -R2 ;  /* 0x000000ffff027224 */ /* 0x000fe200078e0a02 */
[----:B------:R-:W1:Y:S02]  /*1310*/  S2R R3, SR_CTAID.Z ;  /* 0x0000000000037919 */ /* 0x000e640000002700 */
[----:B------:R-:W4:Y:S01]  /*1320*/  I2F.RP R10, R0 ;  /* 0x00000000000a7306 */ /* 0x000f220000209400 */
[----:B------:R-:W-:-:S07]  /*1330*/  IMAD R2, R7, R2, UR5 ;  /* 0x0000000507027e24 */ /* 0x000fce000f8e0202 */
[----:B----4-:R-:W4:Y:S01]  /*1340*/  MUFU.RCP R8, R10 ;  /* 0x0000000a00087308 */ /* 0x010f220000001000 */
[----:B-1----:R-:W-:Y:S02]  /*1350*/  IABS R3, R3 ;  /* 0x0000000300037213 */ /* 0x002fe40000000000 */
[----:B----4-:R-:W-:-:S05]  /*1360*/  IADD3 R8, PT, PT, R8, 0xffffffe, RZ ;  /* 0x0ffffffe08087810 */ /* 0x010fca0007ffe0ff */
[----:B------:R-:W1:Y:S02]  /*1370*/  F2I.FTZ.U32.TRUNC.NTZ R9, R8 ;  /* 0x0000000800097305 */ /* 0x000e64000021f000 */
[----:B-1----:R-:W-:Y:S01]  /*1380*/  IMAD.MOV R4, RZ, RZ, -R9 ;  /* 0x000000ffff047224 */ /* 0x002fe200078e0a09 */
[----:B------:R-:W-:-:S03]  /*1390*/  MOV R8, RZ ;  /* 0x000000ff00087202 */ /* 0x000fc60000000f00 */
[----:B------:R-:W-:-:S04]  /*13a0*/  IMAD R4, R4, R0, RZ ;  /* 0x0000000004047224 */ /* 0x000fc800078e02ff */
[----:B------:R-:W-:Y:S01]  /*13b0*/  IMAD.HI.U32 R9, R9, R4, R8 ;  /* 0x0000000409097227 */ /* 0x000fe200078e0008 */
[----:B------:R-:W-:-:S05]  /*13c0*/  MOV R4, R3 ;  /* 0x0000000300047202 */ /* 0x000fca0000000f00 */
[----:B------:R-:W-:-:S04]  /*13d0*/  IMAD.HI.U32 R16, R9, R4, RZ ;  /* 0x0000000409107227 */ /* 0x000fc800078e00ff */
[----:B------:R-:W-:-:S04]  /*13e0*/  IMAD.MOV R3, RZ, RZ, -R16 ;  /* 0x000000ffff037224 */ /* 0x000fc800078e0a10 */
[----:B------:R-:W-:-:S05]  /*13f0*/  IMAD R3, R0, R3, R4 ;  /* 0x0000000300037224 */ /* 0x000fca00078e0204 */
[----:B------:R-:W-:-:S13]  /*1400*/  ISETP.GT.U32.AND P1, PT, R0, R3, PT ;  /* 0x000000030000720c */ /* 0x000fda0003f24070 */
[-C--:B------:R-:W-:Y:S02]  /*1410*/  @!P1 IADD3 R3, PT, PT, R3, -R0.reuse, RZ ;  /* 0x8000000003039210 */ /* 0x080fe40007ffe0ff */
[----:B------:R-:W-:Y:S02]  /*1420*/  @!P1 IADD3 R16, PT, PT, R16, 0x1, RZ ;  /* 0x0000000110109810 */ /* 0x000fe40007ffe0ff */
[----:B------:R-:W-:Y:S02]  /*1430*/  ISETP.GE.U32.AND P2, PT, R3, R0, PT ;  /* 0x000000000300720c */ /* 0x000fe40003f46070 */
[C---:B------:R-:W-:Y:S02]  /*1440*/  LOP3.LUT R0, R5.reuse, UR26, RZ, 0x3c, !PT ;  /* 0x0000001a05007c12 */ /* 0x040fe4000f8e3cff */
[----:B------:R-:W-:Y:S02]  /*1450*/  ISETP.NE.AND P1, PT, R5, RZ, PT ;  /* 0x000000ff0500720c */ /* 0x000fe40003f25270 */
[----:B------:R-:W-:-:S02]  /*1460*/  ISETP.GE.AND P0, PT, R0, RZ, PT ;  /* 0x000000ff0000720c */ /* 0x000fc40003f06270 */
[----:B------:R-:W-:Y:S02]  /*1470*/  SHF.R.S32.HI R0, RZ, 0x1f, R2 ;  /* 0x0000001fff007819 */ /* 0x000fe40000011402 */
[----:B------:R-:W-:-:S03]  /*1480*/  LOP3.LUT R5, RZ, R5, RZ, 0x33, !PT ;  /* 0x00000005ff057212 */ /* 0x000fc600078e33ff */
[----:B------:R-:W-:-:S05]  /*1490*/  @P2 IADD3 R16, PT, PT, R16, 0x1, RZ ;  /* 0x0000000110102810 */ /* 0x000fca0007ffe0ff */
[----:B------:R-:W-:-:S05]  /*14a0*/  IMAD.MOV.U32 R4, RZ, RZ, R16 ;  /* 0x000000ffff047224 */ /* 0x000fca00078e0010 */
[----:B------:R-:W-:Y:S02]  /*14b0*/  @!P0 IADD3 R4, PT, PT, -R4, RZ, RZ ;  /* 0x000000ff04048210 */ /* 0x000fe40007ffe1ff */
[----:B---3--:R-:W-:Y:S01]  /*14c0*/  SHF.R.S32.HI R3, RZ, 0x1f, R6 ;  /* 0x0000001fff037819 */ /* 0x008fe20000011406 */
[----:B--2---:R-:W-:-:S04]  /*14d0*/  IMAD.WIDE.U32 R10, R6, UR10, RZ ;  /* 0x0000000a060a7c25 */ /* 0x004fc8000f8e00ff */
[C---:B------:R-:W-:Y:S02]  /*14e0*/  IMAD R9, R3.reuse, UR10, RZ ;  /* 0x0000000a03097c24 */ /* 0x040fe4000f8e02ff */
[----:B-----5:R-:W-:Y:S02]  /*14f0*/  IMAD R3, R3, UR8, RZ ;  /* 0x0000000803037c24 */ /* 0x020fe4000f8e02ff */
[C---:B------:R-:W-:Y:S02]  /*1500*/  IMAD R9, R6.reuse, UR11, R9 ;  /* 0x0000000b06097c24 */ /* 0x040fe4000f8e0209 */
[C---:B------:R-:W-:Y:S02]  /*1510*/  IMAD R8, R6.reuse, UR9, R3 ;  /* 0x0000000906087c24 */ /* 0x040fe4000f8e0203 */
[----:B------:R-:W-:Y:S01]  /*1520*/  IMAD.WIDE.U32 R6, R6, UR8, RZ ;  /* 0x0000000806067c25 */ /* 0x000fe2000f8e00ff */
[----:B------:R-:W1:Y:S01]  /*1530*/  LDCU.128 UR8, c[0x0][0x3d0] ;  /* 0x00007a00ff0877ac */ /* 0x000e620008000c00 */
[----:B------:R-:W-:-:S02]  /*1540*/  IADD3 R11, PT, PT, R11, R9, RZ ;  /* 0x000000090b0b7210 */ /* 0x000fc40007ffe0ff */
[C---:B------:R-:W-:Y:S01]  /*1550*/  IMAD R3, R0.reuse, UR16, RZ ;  /* 0x0000001000037c24 */ /* 0x040fe2000f8e02ff */
[----:B------:R-:W-:Y:S01]  /*1560*/  IADD3 R9, PT, PT, R7, R8, RZ ;  /* 0x0000000807097210 */ /* 0x000fe20007ffe0ff */
[----:B------:R-:W-:Y:S02]  /*1570*/  IMAD.MOV.U32 R8, RZ, RZ, R6 ;  /* 0x000000ffff087224 */ /* 0x000fe400078e0006 */
[----:B------:R-:W-:Y:S01]  /*1580*/  IMAD R7, R0, UR14, RZ ;  /* 0x0000000e00077c24 */ /* 0x000fe2000f8e02ff */
[----:B------:R-:W-:Y:S01]  /*1590*/  SEL R0, R5, R4, !P1 ;  /* 0x0000000405007207 */ /* 0x000fe20004800000 */
[C---:B------:R-:W-:Y:S02]  /*15a0*/  IMAD R3, R2.reuse, UR17, R3 ;  /* 0x0000001102037c24 */ /* 0x040fe4000f8e0203 */
[----:B------:R-:W-:-:S04]  /*15b0*/  IMAD.WIDE.U32 R10, R2, UR16, R10 ;  /* 0x00000010020a7c25 */ /* 0x000fc8000f8e000a */
[C---:B------:R-:W-:Y:S01]  /*15c0*/  IMAD R7, R2.reuse, UR15, R7 ;  /* 0x0000000f02077c24 */ /* 0x040fe2000f8e0207 */
[----:B------:R-:W-:Y:S01]  /*15d0*/  IADD3 R11, PT, PT, R11, R3, RZ ;  /* 0x000000030b0b7210 */ /* 0x000fe20007ffe0ff */
[----:B------:R-:W-:Y:S01]  /*15e0*/  IMAD.WIDE.U32 R8, R2, UR14, R8 ;  /* 0x0000000e02087c25 */ /* 0x000fe2000f8e0008 */
[----:B------:R-:W-:-:S03]  /*15f0*/  SHF.R.S32.HI R2, RZ, 0x1f, R0 ;  /* 0x0000001fff027819 */ /* 0x000fc60000011400 */
[----:B-1----:R-:W-:Y:S01]  /*1600*/  IMAD.WIDE.U32 R10, R0, UR8, R10 ;  /* 0x00000008000a7c25 */ /* 0x002fe2000f8e000a */
[----:B------:R-:W-:-:S03]  /*1610*/  IADD3 R9, PT, PT, R9, R7, RZ ;  /* 0x0000000709097210 */ /* 0x000fc60007ffe0ff */
        /* <DEDUP_REMOVED lines=9> */
.L_x_5408:
        /* <DEDUP_REMOVED lines=13> */
[----:B------:R-:W-:-:S03]  /*1780*/  UIADD3 UR11, UPT, UPT, UR31, UR9, URZ ;  /* 0x000000091f0b7290 */ /* 0x000fc6000fffe0ff */
[----:B------:R-:W-:Y:S01]  /*1790*/  UMOV UR18, UR30 ;  /* 0x0000001e00127c82 */ /* 0x000fe20008000000 */
[----:B------:R-:W-:Y:S05]  /*17a0*/  BRA `(.L_x_5411) ;  /* 0x0000000000187947 */ /* 0x000fea0003800000 */
.L_x_5410:
[----:B------:R-:W1:Y:S01]  /*17b0*/  LDCU.64 UR16, c[0x0][0x3b8] ;  /* 0x00007700ff1077ac */ /* 0x000e620008000a00 */
[----:B------:R-:W-:-:S04]  /*17c0*/  UIADD3 UR11, UPT, UPT, UR5, UR19, URZ ;  /* 0x00000013050b7290 */ /* 0x000fc8000fffe0ff */
[----:B-1----:R-:W-:Y:S02]  /*17d0*/  UIMAD.WIDE.U32 UR8, UR11, UR16, URZ ;  /* 0x000000100b0872a5 */ /* 0x002fe4000f8e00ff */
[----:B------:R-:W-:-:S04]  /*17e0*/  UIMAD UR11, UR11, UR17, URZ ;  /* 0x000000110b0b72a4 */ /* 0x000fc8000f8e02ff */
[----:B------:R-:W-:Y:S01]  /*17f0*/  UIADD3 UR11, UPT, UPT, UR9, UR11, URZ ;  /* 0x0000000b090b7290 */ /* 0x000fe2000fffe0ff */
[----:B------:R-:W-:-:S11]  /*1800*/  UMOV UR18, UR8 ;  /* 0x0000000800127c82 */ /* 0x000fd60008000000 */
.L_x_5411:
        /* <DEDUP_REMOVED lines=9> */
[----:B--2---:R-:W-:-:S04]  /*18a0*/  UIMAD UR5, UR5, UR8, URZ ;  /* 0x00000008050572a4 */ /* 0x004fc8000f8e02ff */
[----:B------:R-:W-:Y:S02]  /*18b0*/  UIMAD UR5, UR10, UR9, UR5 ;  /* 0x000000090a0572a4 */ /* 0x000fe4000f8e0205 */
[----:B------:R-:W-:-:S04]  /*18c0*/  UIMAD.WIDE.U32 UR8, UR10, UR8, UR30 ;  /* 0x000000080a0872a5 */ /* 0x000fc8000f8e001e */
[----:B------:R-:W-:-:S03]  /*18d0*/  UIADD3 UR5, UPT, UPT, UR9, UR5, URZ ;  /* 0x0000000509057290 */ /* 0x000fc6000fffe0ff */
[----:B------:R-:W-:Y:S01]  /*18e0*/  UMOV UR10, UR8 ;  /* 0x00000008000a7c82 */ /* 0x000fe20008000000 */
[----:B------:R-:W-:Y:S08]  /*18f0*/  BRA `(.L_x_5413) ;  /* 0x0000000000187947 */ /* 0x000ff00003800000 */
.L_x_5412:
[----:B------:R-:W1:Y:S01]  /*1900*/  LDCU.64 UR14, c[0x0][0x3c0] ;  /* 0x00007800ff0e77ac */ /* 0x000e620008000a00 */
[----:B------:R-:W-:-:S04]  /*1910*/  UIADD3 UR5, UPT, UPT, UR5, UR19, URZ ;  /* 0x0000001305057290 */ /* 0x000fc8000fffe0ff */
[----:B-1----:R-:W-:Y:S02]  /*1920*/  UIMAD.WIDE.U32 UR8, UR5, UR14, URZ ;  /* 0x0000000e050872a5 */ /* 0x002fe4000f8e00ff */
[----:B------:R-:W-:-:S04]  /*1930*/  UIMAD UR5, UR5, UR15, URZ ;  /* 0x0000000f050572a4 */ /* 0x000fc8000f8e02ff */
[----:B------:R-:W-:Y:S01]  /*1940*/  UIADD3 UR5, UPT, UPT, UR9, UR5, URZ ;  /* 0x0000000509057290 */ /* 0x000fe2000fffe0ff */
[----:B------:R-:W-:-:S11]  /*1950*/  UMOV UR10, UR8 ;  /* 0x00000008000a7c82 */ /* 0x000fd60008000000 */
.L_x_5413:
[----:B------:R-:W1:Y:S01]  /*1960*/  LDC R5, c[0x0][0x3e8] ;  /* 0x0000fa00ff057b82 */ /* 0x000e620000000800 */
[----:B------:R-:W2:Y:S01]  /*1970*/  S2R R2, SR_CTAID.Z ;  /* 0x0000000000027919 */ /* 0x000ea20000002700 */
[----:B------:R-:W-:Y:S01]  /*1980*/  ULEA UR8, UR4, 0xffffffc0, 0x6 ;  /* 0xffffffc004087891 */ /* 0x000fe2000f8e30ff */
[----:B------:R-:W-:Y:S01]  /*1990*/  CS2R R198, SRZ ;  /* 0x0000000000c67805 */ /* 0x000fe2000001ff00 */
[----:B------:R-:W-:Y:S01]  /*19a0*/  UMOV UR30, UR10 ;  /* 0x0000000a001e7c82 */ /* 0x000fe20008000000 */
[----:B------:R-:W-:Y:S01]  /*19b0*/  UMOV UR31, UR5 ;  /* 0x00000005001f7c82 */ /* 0x000fe20008000000 */
[----:B------:R-:W-:Y:S01]  /*19c0*/  UMOV UR10, UR18 ;  /* 0x00000012000a7c82 */ /* 0x000fe20008000000 */
[----:B------:R-:W-:Y:S02]  /*19d0*/  UIMAD.WIDE.U32 UR18, UR8, UR14, UR30 ;  /* 0x0000000e081272a5 */ /* 0x000fe4000f8e001e */
[----:B------:R-:W-:Y:S02]  /*19e0*/  UIMAD.WIDE.U32 UR10, UR8, UR16, UR10 ;  /* 0x00000010080a72a5 */ /* 0x000fe4000f8e000a */
[----:B------:R-:W-:-:S02]  /*19f0*/  UIMAD UR5, UR8, UR15, UR19 ;  /* 0x0000000f080572a4 */ /* 0x000fc4000f8e0213 */
[----:B------:R-:W-:Y:S01]  /*1a00*/  UIMAD UR8, UR8, UR17, UR11 ;  /* 0x00000011080872a4 */ /* 0x000fe2000f8e020b */
[----:B------:R-:W-:Y:S01]  /*1a10*/  MOV R15, UR19 ;  /* 0x00000013000f7c02 */ /* 0x000fe20008000f00 */
[----:B------:R-:W-:Y:S01]  /*1a20*/  IMAD.U32 R14, RZ, RZ, UR18 ;  /* 0x00000012ff0e7e24 */ /* 0x000fe2000f8e00ff */
[----:B------:R-:W-:Y:S01]  /*1a30*/  MOV R11, UR11 ;  /* 0x0000000b000b7c02 */ /* 0x000fe20008000f00 */
[----:B------:R-:W-:Y:S02]  /*1a40*/  IMAD.U32 R15, RZ, RZ, UR5 ;  /* 0x00000005ff0f7e24 */ /* 0x000fe4000f8e00ff */
[----:B------:R-:W-:Y:S01]  /*1a50*/  MOV R11, UR8 ;  /* 0x00000008000b7c02 */ /* 0x000fe20008000f00 */
[----:B------:R-:W-:Y:S01]  /*1a60*/  IMAD.U32 R10, RZ, RZ, UR10 ;  /* 0x0000000aff0a7e24 */ /* 0x000fe2000f8e00ff */
[----:B-1----:R-:W-:-:S04]  /*1a70*/  IABS R0, R5 ;  /* 0x0000000500007213 */ /* 0x002fc80000000000 */
[----:B------:R-:W1:Y:S01]  /*1a80*/  I2F.RP R4, R0 ;  /* 0x0000000000047306 */ /* 0x000e620000209400 */
[----:B--2---:R-:W-:-:S07]  /*1a90*/  IABS R2, R2 ;  /* 0x0000000200027213 */ /* 0x004fce0000000000 */
[----:B-1----:R-:W1:Y:S02]  /*1aa0*/  MUFU.RCP R6, R4 ;  /* 0x0000000400067308 */ /* 0x002e640000001000 */
[----:B-1----:R-:W-:-:S06]  /*1ab0*/  VIADD R6, R6, 0xffffffe ;  /* 0x0ffffffe06067836 */ /* 0x002fcc0000000000 */
[----:B------:R-:W1:Y:S02]  /*1ac0*/  F2I.FTZ.U32.TRUNC.NTZ R7, R6 ;  /* 0x0000000600077305 */ /* 0x000e64000021f000 */
[----:B-1----:R-:W-:Y:S01]  /*1ad0*/  IMAD.MOV R3, RZ, RZ, -R7 ;  /* 0x000000ffff037224 */ /* 0x002fe200078e0a07 */
[----:B------:R-:W-:-:S03]  /*1ae0*/  MOV R6, RZ ;  /* 0x000000ff00067202 */ /* 0x000fc60000000f00 */
[----:B------:R-:W-:-:S04]  /*1af0*/  IMAD R3, R3, R0, RZ ;  /* 0x0000000003037224 */ /* 0x000fc800078e02ff */
[----:B------:R-:W-:Y:S02]  /*1b00*/  IMAD.HI.U32 R3, R7, R3, R6 ;  /* 0x0000000307037227 */ /* 0x000fe400078e0006 */
[----:B------:R-:W1:Y:S04]  /*1b10*/  LDC.64 R6, c[0x0][0x3d8] ;  /* 0x0000f600ff067b82 */ /* 0x000e680000000a00 */
[----:B------:R-:W-:-:S04]  /*1b20*/  IMAD.HI.U32 R16, R3, R2, RZ ;  /* 0x0000000203107227 */ /* 0x000fc800078e00ff */
[----:B------:R-:W-:-:S04]  /*1b30*/  IMAD.MOV R3, RZ, RZ, -R16 ;  /* 0x000000ffff037224 */ /* 0x000fc800078e0a10 */
[----:B------:R-:W-:-:S05]  /*1b40*/  IMAD R3, R0, R3, R2 ;  /* 0x0000000300037224 */ /* 0x000fca00078e0202 */
[----:B------:R-:W-:-:S13]  /*1b50*/  ISETP.GT.U32.AND P0, PT, R0, R3, PT ;  /* 0x000000030000720c */ /* 0x000fda0003f04070 */
[----:B------:R-:W-:Y:S01]  /*1b60*/  @!P0 IADD3 R3, PT, PT, R3, -R0, RZ ;  /* 0x8000000003038210 */ /* 0x000fe20007ffe0ff */
[----:B------:R-:W-:-:S03]  /*1b70*/  @!P0 VIADD R16, R16, 0x1 ;  /* 0x0000000110108836 */ /* 0x000fc60000000000 */
[----:B------:R-:W-:Y:S02]  /*1b80*/  ISETP.GE.U32.AND P1, PT, R3, R0, PT ;  /* 0x000000000300720c */ /* 0x000fe40003f26070 */
[----:B------:R-:W-:Y:S01]  /*1b90*/  LOP3.LUT R0, R5, UR26, RZ, 0x3c, !PT ;  /* 0x0000001a05007c12 */ /* 0x000fe2000f8e3cff */
[----:B------:R-:W2:Y:S03]  /*1ba0*/  LDC.64 R2, c[0x0][0x3d0] ;  /* 0x0000f400ff027b82 */ /* 0x000ea60000000a00 */
[----:B------:R-:W-:-:S07]  /*1bb0*/  ISETP.GE.AND P0, PT, R0, RZ, PT ;  /* 0x000000ff0000720c */ /* 0x000fce0003f06270 */
[----:B------:R-:W-:Y:S02]  /*1bc0*/  @P1 IADD3 R16, PT, PT, R16, 0x1, RZ ;  /* 0x0000000110101810 */ /* 0x000fe40007ffe0ff */
[----:B------:R-:W-:Y:S02]  /*1bd0*/  ISETP.NE.AND P1, PT, R5, RZ, PT ;  /* 0x000000ff0500720c */ /* 0x000fe40003f25270 */
[----:B------:R-:W-:Y:S01]  /*1be0*/  LOP3.LUT R5, RZ, R5, RZ, 0x33, !PT ;  /* 0x00000005ff057212 */ /* 0x000fe200078e33ff */
[----:B------:R-:W-:-:S05]  /*1bf0*/  IMAD.MOV.U32 R0, RZ, RZ, R16 ;  /* 0x000000ffff007224 */ /* 0x000fca00078e0010 */
[----:B------:R-:W-:-:S04]  /*1c00*/  @!P0 IADD3 R0, PT, PT, -R0, RZ, RZ ;  /* 0x000000ff00008210 */ /* 0x000fc80007ffe1ff */
[----:B------:R-:W-:-:S04]  /*1c10*/  SEL R9, R5, R0, !P1 ;  /* 0x0000000005097207 */ /* 0x000fc80004800000 */
[----:B------:R-:W-:-:S05]  /*1c20*/  SHF.R.S32.HI R13, RZ, 0x1f, R9 ;  /* 0x0000001fff0d7819 */ /* 0x000fca0000011409 */
[C---:B-1----:R-:W-:Y:S02]  /*1c30*/  IMAD R4, R13.reuse, R6, RZ ;  /* 0x000000060d047224 */ /* 0x042fe400078e02ff */
[----:B--2---:R-:W-:Y:S02]  /*1c40*/  IMAD R0, R13, R2, RZ ;  /* 0x000000020d007224 */ /* 0x004fe400078e02ff */
[----:B------:R-:W-:-:S04]  /*1c50*/  IMAD.WIDE.U32 R12, R9, R6, R14 ;  /* 0x00000006090c7225 */ /* 0x000fc800078e000e */
[C---:B------:R-:W-:Y:S02]  /*1c60*/  IMAD R4, R9.reuse, R7, R4 ;  /* 0x0000000709047224 */ /* 0x040fe400078e0204 */
[----:B------:R-:W-:-:S04]  /*1c70*/  IMAD.WIDE.U32 R6, R9, R2, R10 ;  /* 0x0000000209067225 */ /* 0x000fc800078e000a */
[----:B------:R-:W-:Y:S01]  /*1c80*/  IMAD R3, R9, R3, R0 ;  /* 0x0000000309037224 */ /* 0x000fe200078e0200 */
[----:B------:R-:W-:Y:S01]  /*1c90*/  IADD3 R0, PT, PT, R13, R4, RZ ;  /* 0x000000040d007210 */ /* 0x000fe20007ffe0ff */
[----:B------:R-:W-:-:S03]  /*1ca0*/  IMAD.MOV.U32 R8, RZ, RZ, R12 ;  /* 0x000000ffff087224 */ /* 0x000fc600078e000c */
[----:B------:R-:W-:-:S07]  /*1cb0*/  IADD3 R4, PT, PT, R7, R3, RZ ;  /* 0x0000000307047210 */ /* 0x000fce0007ffe0ff */
.L_x_5409:
[----:B------:R-:W-:Y:S01]  /*1cc0*/  UISETP.NE.AND UP0, UPT, UR21, -0x1, UPT ;  /* 0xffffffff1500788c */ /* 0x000fe2000bf05270 */
[----:B------:R-:W-:Y:S01]  /*1cd0*/  IMAD.MOV.U32 R78, RZ, RZ, RZ ;  /* 0x000000ffff4e7224 */ /* 0x000fe200078e00ff */
[----:B------:R-:W1:Y:S01]  /*1ce0*/  LDCU.64 UR10, c[0x0][0x3b0] ;  /* 0x00007600ff0a77ac */ /* 0x000e620008000a00 */
[C---:B------:R-:W-:Y:S01]  /*1cf0*/  IMAD.SHL.U32 R70, R133.reuse, 0x8, RZ ;  /* 0x0000000885467824 */ /* 0x040fe200078e00ff */
[----:B------:R-:W2:Y:S01]  /*1d00*/  S2R R3, SR_CTAID.X ;  /* 0x0000000000037919 */ /* 0x000ea20000002500 */
[----:B------:R-:W3:Y:S01]  /*1d10*/  LDC R67, c[0x0][0x450] ;  /* 0x00011400ff437b82 */ /* 0x000ee20000000800 */
[----:B------:R-:W4:Y:S05]  /*1d20*/  LDCU.64 UR18, c[0x0][0x3c8] ;  /* 0x00007900ff1277ac */ /* 0x000f2a0008000a00 */
[----:B------:R-:W3:Y:S01]  /*1d30*/  @!UP0 LDCU.64 UR8, c[0x0][0x398] ;  /* 0x00007300ff0887ac */ /* 0x000ee20008000a00 */
[----:B------:R-:W-:Y:S01]  /*1d40*/  LOP3.LUT R12, R70, 0x38, RZ, 0xc0, !PT ;  /* 0x00000038460c7812 */ /* 0x000fe200078ec0ff */
[----:B------:R2:W5:Y:S01]  /*1d50*/  @P3 LDG.E R78, desc[UR6][R102.64] ;  /* 0x00000006664e3981 */ /* 0x000562000c1e1900 */
[----:B------:R-:W-:Y:S01]  /*1d60*/  SHF.R.U32.HI R100, RZ, 0x3, R133 ;  /* 0x00000003ff647819 */ /* 0x000fe20000011685 */
[----:B------:R-:W-:Y:S01]  /*1d70*/  USHF.R.S32.HI UR5, URZ, 0x1f, UR25 ;  /* 0x0000001fff057899 */ /* 0x000fe20008011419 */
[----:B------:R-:W-:Y:S01]  /*1d80*/  IADD3 R14, P3, PT, R12, R6, RZ ;  /* 0x000000060c0e7210 */ /* 0x000fe20007f7e0ff */
[C---:B------:R-:W-:Y:S01]  /*1d90*/  IMAD.SHL.U32 R60, R133.reuse, 0x40, RZ ;  /* 0x00000040853c7824 */ /* 0x040fe200078e00ff */
[----:B------:R-:W-:Y:S01]  /*1da0*/  MOV R101, RZ ;  /* 0x000000ff00657202 */ /* 0x000fe20000000f00 */
[----:B------:R-:W-:Y:S01]  /*1db0*/  ULEA.HI UR5, UR5, UR25, URZ, 0x6 ;  /* 0x0000001905057291 */ /* 0x000fe2000f8f30ff */
[----:B------:R-:W-:Y:S01]  /*1dc0*/  IADD3.X R15, PT, PT, RZ, R4, RZ, P3, !PT ;  /* 0x00000004ff0f7210 */ /* 0x000fe20001ffe4ff */
[----:B-1----:R-:W-:Y:S01]  /*1dd0*/  @UP0 UIMAD.WIDE.U32 UR30, UR21, UR10, URZ ;  /* 0x0000000a151e02a5 */ /* 0x002fe2000f8e00ff */
[----:B------:R-:W-:Y:S01]  /*1de0*/  SHF.L.U32 R64, R133, 0x2, RZ ;  /* 0x0000000285407819 */ /* 0x000fe200000006ff */
[----:B------:R-:W-:Y:S01]  /*1df0*/  USHF.R.S32.HI UR5, URZ, 0x6, UR5 ;  /* 0x00000006ff057899 */ /* 0x000fe20008011405 */
[----:B----4-:R-:W-:Y:S01]  /*1e00*/  IMAD.U32 R6, RZ, RZ, UR18 ;  /* 0x00000012ff067e24 */ /* 0x010fe2000f8e00ff */
[----:B------:R-:W-:Y:S01]  /*1e10*/  UIADD3 UR35, UPT, UPT, UR4, -0x1, URZ ;  /* 0xffffffff04237890 */ /* 0x000fe2000fffe0ff */
[----:B------:R-:W-:Y:S01]  /*1e20*/  IMAD.U32 R98, RZ, RZ, UR19 ;  /* 0x00000013ff627e24 */ /* 0x000fe2000f8e00ff */
[----:B------:R-:W1:Y:S01]  /*1e30*/  LDCU.64 UR18, c[0x0][0x390] ;  /* 0x00007200ff1277ac */ /* 0x000e620008000a00 */
[----:B------:R-:W-:-:S02]  /*1e40*/  LOP3.LUT R64, R64, 0x1c, RZ, 0xc0, !PT ;  /* 0x0000001c40407812 */ /* 0x000fc400078ec0ff */
[----:B---3--:R-:W-:Y:S01]  /*1e50*/  LEA.HI R67, R67, R67, RZ, 0x1 ;  /* 0x0000004343437211 */ /* 0x008fe200078f08ff */
[----:B------:R-:W-:Y:S01]  /*1e60*/  @!UP0 UIMAD.WIDE.U32 UR32, UR27, UR8, URZ ;  /* 0x000000081b2082a5 */ /* 0x000fe2000f8e00ff */
[----:B------:R-:W-:Y:S01]  /*1e70*/  LOP3.LUT R60, R60, 0x1c0, RZ, 0xc0, !PT ;  /* 0x000001c03c3c7812 */ /* 0x000fe200078ec0ff */
[----:B------:R-:W-:Y:S01]  /*1e80*/  USHF.L.U32 UR34, UR35, 0x6, URZ ;  /* 0x0000000623227899 */ /* 0x000fe200080006ff */
[----:B------:R-:W-:Y:S01]  /*1e90*/  SHF.R.S32.HI R67, RZ, 0x1, R67 ;  /* 0x00000001ff437819 */ /* 0x000fe20000011443 */
[----:B------:R-:W-:Y:S01]  /*1ea0*/  @!UP0 UIMAD UR9, UR27, UR9, UR33 ;  /* 0x000000091b0982a4 */ /* 0x000fe2000f8e0221 */
[----:B--2---:R-:W-:Y:S01]  /*1eb0*/  IMAD.WIDE.U32 R2, R3, 0x40, R100 ;  /* 0x0000004003027825 */ /* 0x004fe200078e0064 */
[----:B------:R-:W-:Y:S01]  /*1ec0*/  @UP0 UIMAD UR9, UR21, UR11, UR31 ;  /* 0x0000000b150902a4 */ /* 0x000fe2000f8e021f */
[----:B------:R-:W-:Y:S01]  /*1ed0*/  @!UP0 UMOV UR8, UR32 ;  /* 0x0000002000088c82 */ /* 0x000fe20008000000 */
[----:B------:R-:W-:Y:S01]  /*1ee0*/  @UP0 UMOV UR8, UR30 ;  /* 0x0000001e00080c82 */ /* 0x000fe20008000000 */
[----:B------:R-:W-:Y:S01]  /*1ef0*/  UISETP.LT.AND UP0, UPT, UR20, UR5, UPT ;  /* 0x000000051400728c */ /* 0x000fe2000bf01270 */
[----:B------:R-:W-:Y:S01]  /*1f00*/  IADD3 R10, P2, PT, R12, UR8, RZ ;  /* 0x000000080c0a7c10 */ /* 0x000fe2000ff5e0ff */
[----:B------:R-:W-:Y:S01]  /*1f10*/  IMAD R61, R3, UR10, RZ ;  /* 0x0000000a033d7c24 */ /* 0x000fe2000f8e02ff */
[----:B------:R-:W-:Y:S01]  /*1f20*/  USHF.L.U64.HI UR30, UR16, 0x4, UR17 ;  /* 0x00000004101e7899 */ /* 0x000fe20008010211 */
[----:B------:R-:W-:Y:S01]  /*1f30*/  IMAD R65, R100, R67, R64 ;  /* 0x0000004364417224 */ /* 0x000fe200078e0240 */
[----:B------:R-:W-:Y:S01]  /*1f40*/  USEL UR5, UR20, UR5, !UP0 ;  /* 0x0000000514057287 */ /* 0x000fe2000c000000 */
[----:B------:R-:W-:-:S02]  /*1f50*/  IMAD.X R11, RZ, RZ, UR9, P2 ;  /* 0x00000009ff0b7e24 */ /* 0x000fc400090e06ff */
[----:B------:R-:W2:Y:S01]  /*1f60*/  LDCU.64 UR8, c[0x0][0x388] ;  /* 0x00007100ff0877ac */ /* 0x000ea20008000a00 */
[----:B------:R-:W-:Y:S01]  /*1f70*/  IADD3 R8, P2, PT, R12, R8, RZ ;  /* 0x000000080c087210 */ /* 0x000fe20007f5e0ff */
[----:B------:R-:W-:Y:S01]  /*1f80*/  IMAD R61, R2, UR11, R61 ;  /* 0x0000000b023d7c24 */ /* 0x000fe2000f8e023d */
[----:B------:R-:W-:Y:S01]  /*1f90*/  SHF.R.S32.HI R63, RZ, 0x1f, R65 ;  /* 0x0000001fff3f7819 */ /* 0x000fe20000011441 */
[----:B------:R-:W-:Y:S01]  /*1fa0*/  IMAD.WIDE.U32 R6, R6, UR26, R10 ;  /* 0x0000001a06067c25 */ /* 0x000fe2000f8e000a */
[----:B------:R-:W-:Y:S02]  /*1fb0*/  UISETP.GT.U32.AND UP0, UPT, UR4, UR5, UPT ;  /* 0x000000050400728c */ /* 0x000fe4000bf04070 */
[----:B------:R-:W-:Y:S01]  /*1fc0*/  USHF.L.U32 UR31, UR16, 0x4, URZ ;  /* 0x00000004101f7899 */ /* 0x000fe200080006ff */
[----:B------:R-:W-:Y:S01]  /*1fd0*/  IMAD.WIDE.U32 R10, R100, UR16, R14 ;  /* 0x00000010640a7c25 */ /* 0x000fe2000f8e000e */
[----:B------:R-:W-:Y:S02]  /*1fe0*/  USHF.L.U64.HI UR32, UR14, 0x4, UR15 ;  /* 0x000000040e207899 */ /* 0x000fe4000801020f */
[----:B------:R-:W-:Y:S01]  /*1ff0*/  USHF.L.U32 UR33, UR14, 0x4, URZ ;  /* 0x000000040e217899 */ /* 0x000fe200080006ff */
[----:B------:R-:W-:Y:S01]  /*2000*/  IMAD.X R9, RZ, RZ, R0, P2 ;  /* 0x000000ffff097224 */ /* 0x000fe200010e0600 */
[----:B------:R-:W-:Y:S01]  /*2010*/  SHF.L.U32 R74, R10, 0x1, RZ ;  /* 0x000000010a4a7819 */ /* 0x000fe200000006ff */
[----:B------:R-:W-:-:S02]  /*2020*/  IMAD R75, R100, UR17, R11 ;  /* 0x00000011644b7c24 */ /* 0x000fc4000f8e020b */
[----:B------:R-:W-:Y:S01]  /*2030*/  IMAD.WIDE.U32 R8, R100, UR14, R8 ;  /* 0x0000000e64087c25 */ /* 0x000fe2000f8e0008 */
[----:B--2---:R-:W-:-:S03]  /*2040*/  IADD3 R74, P2, PT, R74, UR8, RZ ;  /* 0x000000084a4a7c10 */ /* 0x004fc6000ff5e0ff */
[----:B------:R-:W-:Y:S01]  /*2050*/  IMAD R71, R100, UR15, R9 ;  /* 0x0000000f64477c24 */ /* 0x000fe2000f8e0209 */
[----:B------:R-:W-:Y:S01]  /*2060*/  SHF.L.U64.HI R75, R10, 0x1, R75 ;  /* 0x000000010a4b7819 */ /* 0x000fe2000001024b */
[----:B------:R-:W-:Y:S01]  /*2070*/  IMAD.SHL.U32 R72, R8, 0x2, RZ ;  /* 0x0000000208487824 */ /* 0x000fe200078e00ff */
[----:B------:R-:W-:Y:S01]  /*2080*/  LOP3.LUT R10, R12, 0x40, RZ, 0xfc, !PT ;  /* 0x000000400c0a7812 */ /* 0x000fe200078efcff */
[----:B------:R-:W-:Y:S01]  /*2090*/  IMAD R99, R98, UR26, R7 ;  /* 0x0000001a62637c24 */ /* 0x000fe2000f8e0207 */
[----:B------:R-:W-:Y:S01]  /*20a0*/  IADD3.X R75, PT, PT, R75, UR9, RZ, P2, !PT ;  /* 0x000000094b4b7c10 */ /* 0x000fe200097fe4ff */
[----:B------:R-:W-:Y:S01]  /*20b0*/  IMAD.MOV.U32 R98, RZ, RZ, R6 ;  /* 0x000000ffff627224 */ /* 0x000fe200078e0006 */
[----:B------:R-:W-:Y:S01]  /*20c0*/  SHF.L.U64.HI R71, R8, 0x1, R71 ;  /* 0x0000000108477819 */ /* 0x000fe20000010247 */
[----:B------:R-:W-:Y:S01]  /*20d0*/  IMAD.IADD R64, R64, 0x1, R65 ;  /* 0x0000000140407824 */ /* 0x000fe200078e0241 */
[----:B-1----:R-:W-:Y:S01]  /*20e0*/  IADD3 R72, P2, PT, R72, UR18, RZ ;  /* 0x0000001248487c10 */ /* 0x002fe2000ff5e0ff */
[----:B------:R-:W-:Y:S01]  /*20f0*/  IMAD.WIDE.U32 R98, R2, UR10, R98 ;  /* 0x0000000a02627c25 */ /* 0x000fe2000f8e0062 */
[----:B------:R-:W-:-:S02]  /*2100*/  LOP3.LUT R9, R12, 0x80, RZ, 0xfc, !PT ;  /* 0x000000800c097812 */ /* 0x000fc400078efcff */
[----:B------:R-:W-:Y:S01]  /*2110*/  IADD3.X R71, PT, PT, R71, UR19, RZ, P2, !PT ;  /* 0x0000001347477c10 */ /* 0x000fe200097fe4ff */
[----:B------:R-:W-:Y:S01]  /*2120*/  IMAD.MOV.U32 R196, RZ, RZ, R72 ;  /* 0x000000ffffc47224 */ /* 0x000fe200078e0048 */
[----:B------:R-:W-:Y:S02]  /*2130*/  SHF.R.S32.HI R62, RZ, 0x1f, R64 ;  /* 0x0000001fff3e7819 */ /* 0x000fe40000011440 */
[----:B------:R-:W-:Y:S01]  /*2140*/  MOV R194, R74 ;  /* 0x0000004a00c27202 */ /* 0x000fe20000000f00 */
[----:B------:R-:W-:Y:S01]  /*2150*/  IMAD.MOV.U32 R197, RZ, RZ, R71 ;  /* 0x000000ffffc57224 */ /* 0x000fe200078e0047 */
[----:B------:R-:W-:Y:S02]  /*2160*/  MOV R195, R75 ;  /* 0x0000004b00c37202 */ /* 0x000fe40000000f00 */
[----:B------:R-:W-:Y:S01]  /*2170*/  IADD3 R61, PT, PT, R99, R61, RZ ;  /* 0x0000003d633d7210 */ /* 0x000fe20007ffe0ff */
[----:B------:R-:W-:Y:S06]  /*2180*/  BRA.U !UP0, `(.L_x_5414) ;  /* 0x00000089089c7547 */ /* 0x000fec000b800000 */
[----:B------:R-:W1:Y:S01]  /*2190*/  LDC.64 R2, c[0x0][0x4a0] ;  /* 0x00012800ff027b82 */ /* 0x000e620000000a00 */
[----:B------:R-:W2:Y:S01]  /*21a0*/  LDCU.128 UR8, c[0x0][0x490] ;  /* 0x00009200ff0877ac */ /* 0x000ea20008000c00 */
[----:B------:R-:W-:Y:S01]  /*21b0*/  IMAD.MOV.U32 R13, RZ, RZ, RZ ;  /* 0x000000ffff0d7224 */ /* 0x000fe200078e00ff */
[----:B------:R-:W-:Y:S01]  /*21c0*/  MOV R94, UR34 ;  /* 0x00000022005e7c02 */ /* 0x000fe20008000f00 */
[----:B------:R-:W-:Y:S01]  /*21d0*/  @!P0 IMAD.MOV R16, RZ, RZ, -R16 ;  /* 0x000000ffff108224 */ /* 0x000fe200078e0a10 */
[----:B------:R-:W3:Y:S01]  /*21e0*/  LDCU.128 UR16, c[0x0][0x4b0] ;  /* 0x00009600ff1077ac */ /* 0x000ee20008000c00 */
[----:B-----5:R-:W-:Y:S01]  /*21f0*/  IADD3 R78, PT, PT, R78, UR34, RZ ;  /* 0x000000224e4e7c10 */ /* 0x020fe2000fffe0ff */
[----:B------:R-:W-:Y:S01]  /*2200*/  IMAD.SHL.U32 R93, R67, 0x10, RZ ;  /* 0x00000010435d7824 */ /* 0x000fe200078e00ff */
[----:B------:R-:W4:Y:S01]  /*2210*/  LDC.64 R88, c[0x0][0x4a8] ;  /* 0x00012a00ff587b82 */ /* 0x000f220000000a00 */
[----:B------:R-:W3:Y:S01]  /*2220*/  LDCU.128 UR12, c[0x0][0x4c0] ;  /* 0x00009800ff0c77ac */ /* 0x000ee20008000c00 */
[----:B------:R-:W-:Y:S01]  /*2230*/  SEL R16, R5, R16, !P1 ;  /* 0x0000001005107207 */ /* 0x000fe20004800000 */
[----:B------:R-:W-:Y:S01]  /*2240*/  IMAD R78, R78, R67, RZ ;  /* 0x000000434e4e7224 */ /* 0x000fe200078e02ff */
[C---:B------:R-:W-:Y:S01]  /*2250*/  IADD3 R69, PT, PT, R100.reuse, 0x10, RZ ;  /* 0x0000001064457810 */ /* 0x040fe20007ffe0ff */
[----:B------:R-:W3:Y:S01]  /*2260*/  LDCU UR38, c[0x0][0x450] ;  /* 0x00008a00ff2677ac */ /* 0x000ee20008000800 */
[C---:B------:R-:W-:Y:S01]  /*2270*/  IMAD R92, R67.reuse, 0x30, RZ ;  /* 0x00000030435c7824 */ /* 0x040fe200078e02ff */
[----:B------:R-:W-:Y:S01]  /*2280*/  IADD3 R66, PT, PT, R100, 0x30, RZ ;  /* 0x0000003064427810 */ /* 0x000fe20007ffe0ff */
[----:B------:R-:W-:Y:S01]  /*2290*/  IMAD.SHL.U32 R90, R67, 0x20, RZ ;  /* 0x00000020435a7824 */ /* 0x000fe200078e00ff */
[----:B------:R-:W-:Y:S01]  /*22a0*/  SHF.R.S32.HI R79, RZ, 0x1f, R78 ;  /* 0x0000001fff4f7819 */ /* 0x000fe2000001144e */
[----:B------:R-:W3:Y:S01]  /*22b0*/  LDCU.U8 UR40, c[0x0][0x533] ;  /* 0x0000a660ff2877ac */ /* 0x000ee20008000000 */
[----:B--2---:R-:W-:Y:S01]  /*22c0*/  IMAD.U32 R5, RZ, RZ, UR10 ;  /* 0x0000000aff057e24 */ /* 0x004fe2000f8e00ff */
[----:B------:R-:W-:Y:S01]  /*22d0*/  IADD3 R50, P1, PT, R78, R65, RZ ;  /* 0x000000414e327210 */ /* 0x000fe20007f3e0ff */
[----:B------:R-:W-:Y:S01]  /*22e0*/  IMAD.U32 R0, RZ, RZ, UR11 ;  /* 0x0000000bff007e24 */ /* 0x000fe2000f8e00ff */
[----:B------:R-:W-:Y:S01]  /*22f0*/  USHF.R.S32.HI UR10, URZ, 0x1f, UR25 ;  /* 0x0000001fff0a7899 */ /* 0x000fe20008011419 */
[----:B------:R-:W-:Y:S01]  /*2300*/  IMAD.WIDE.U32 R18, R5, UR27, R12 ;  /* 0x0000001b05127c25 */ /* 0x000fe2000f8e000c */
[----:B------:R-:W-:Y:S01]  /*2310*/  UMOV UR39, URZ ;  /* 0x000000ff00277c82 */ /* 0x000fe20008000000 */
[----:B------:R-:W-:Y:S01]  /*2320*/  SHF.R.S32.HI R86, RZ, 0x1f, R90 ;  /* 0x0000001fff567819 */ /* 0x000fe2000001145a */
[----:B------:R-:W-:Y:S01]  /*2330*/  UIMAD UR36, UR4, -0x40, UR29 ;  /* 0xffffffc0042478a4 */ /* 0x000fe2000f8e021d */
[----:B-1----:R-:W-:Y:S01]  /*2340*/  IMAD.WIDE.U32 R6, R2, UR27, R12 ;  /* 0x0000001b02067c25 */ /* 0x002fe2000f8e000c */
[----:B------:R-:W-:Y:S01]  /*2350*/  IADD3 R2, P0, PT, R100, -UR25, RZ ;  /* 0x8000001964027c10 */ /* 0x000fe2000ff1e0ff */
[----:B------:R-:W1:Y:S01]  /*2360*/  LDCU UR37, c[0x0][0x440] ;  /* 0x00008800ff2577ac */ /* 0x000e620008000800 */
[----:B------:R-:W-:Y:S01]  /*2370*/  SHF.R.S32.HI R84, RZ, 0x1f, R92 ;  /* 0x0000001fff547819 */ /* 0x000fe2000001145c */
[----:B------:R-:W-:Y:S01]  /*2380*/  IMAD R7, R3, UR27, R7 ;  /* 0x0000001b03077c24 */ /* 0x000fe2000f8e0207 */
[----:B------:R-:W-:Y:S01]  /*2390*/  SHF.R.S32.HI R3, RZ, 0x1f, R16 ;  /* 0x0000001fff037819 */ /* 0x000fe20000011410 */
[----:B------:R-:W-:Y:S01]  /*23a0*/  IMAD R19, R0, UR27, R19 ;  /* 0x0000001b00137c24 */ /* 0x000fe2000f8e0213 */
[----:B----4-:R-:W-:Y:S01]  /*23b0*/  SHF.L.U32 R85, R88, 0x6, RZ ;  /* 0x0000000658557819 */ /* 0x010fe200000006ff */
[----:B---3--:R-:W-:Y:S01]  /*23c0*/  IMAD.WIDE.U32 R6, R94, UR16, R6 ;  /* 0x000000105e067c25 */ /* 0x008fe2000f8e0006 */
[----:B------:R-:W-:Y:S01]  /*23d0*/  MOV R11, UR38 ;  /* 0x00000026000b7c02 */ /* 0x000fe20008000f00 */
[----:B------:R-:W-:-:S02]  /*23e0*/  UISETP.NE.AND UP1, UPT, UR40, URZ, UPT ;  /* 0x000000ff2800728c */ /* 0x000fc4000bf25270 */
[----:B------:R-:W-:Y:S02]  /*23f0*/  IMAD R7, R94, UR17, R7 ;  /* 0x000000115e077c24 */ /* 0x000fe4000f8e0207 */
[----:B------:R-:W-:Y:S02]  /*2400*/  IMAD R5, R3, UR12, RZ ;  /* 0x0000000c03057c24 */ /* 0x000fe4000f8e02ff */
[----:B------:R-:W-:-:S04]  /*2410*/  IMAD.WIDE.U32 R6, R16, UR12, R6 ;  /* 0x0000000c10067c25 */ /* 0x000fc8000f8e0006 */
[----:B------:R-:W-:Y:S01]  /*2420*/  IMAD R4, R16, UR13, R5 ;  /* 0x0000000d10047c24 */ /* 0x000fe2000f8e0205 */
[----:B------:R-:W2:Y:S01]  /*2430*/  LDCU.64 UR12, c[0x0][0x4d0] ;  /* 0x00009a00ff0c77ac */ /* 0x000ea20008000a00 */
[----:B------:R-:W-:Y:S02]  /*2440*/  IMAD R3, R3, UR18, RZ ;  /* 0x0000001203037c24 */ /* 0x000fe4000f8e02ff */
[----:B------:R-:W-:Y:S01]  /*2450*/  IMAD.WIDE.U32 R18, R94, R88, R18 ;  /* 0x000000585e127225 */ /* 0x000fe200078e0012 */
[----:B------:R-:W-:-:S03]  /*2460*/  IADD3 R5, PT, PT, R7, R4, RZ ;  /* 0x0000000407057210 */ /* 0x000fc60007ffe0ff */
[----:B------:R-:W-:Y:S02]  /*2470*/  IMAD.MOV.U32 R4, RZ, RZ, R6 ;  /* 0x000000ffff047224 */ /* 0x000fe400078e0006 */
[----:B------:R-:W-:Y:S01]  /*2480*/  IMAD R6, R16, UR19, R3 ;  /* 0x0000001310067c24 */ /* 0x000fe2000f8e0203 */
[----:B------:R-:W-:Y:S01]  /*2490*/  IADD3.X R3, PT, PT, R79, R63, RZ, P1, !PT ;  /* 0x0000003f4f037210 */ /* 0x000fe20000ffe4ff */
[----:B------:R-:W-:Y:S01]  /*24a0*/  IMAD R19, R94, R89, R19 ;  /* 0x000000595e137224 */ /* 0x000fe200078e0213 */
[----:B------:R-:W-:Y:S01]  /*24b0*/  UIMAD UR19, UR4, -0x40, UR25 ;  /* 0xffffffc0041378a4 */ /* 0x000fe2000f8e0219 */
[----:B------:R-:W-:Y:S01]  /*24c0*/  IMAD.X R15, RZ, RZ, ~UR10, P0 ;  /* 0x8000000aff0f7e24 */ /* 0x000fe200080e06ff */
[----:B------:R-:W-:Y:S01]  /*24d0*/  IADD3 R78, P0, PT, R78, R64, RZ ;  /* 0x000000404e4e7210 */ /* 0x000fe20007f1e0ff */
[----:B------:R-:W-:Y:S01]  /*24e0*/  IMAD.WIDE.U32 R16, R16, UR18, R18 ;  /* 0x0000001210107c25 */ /* 0x000fe2000f8e0012 */
[C---:B------:R-:W-:Y:S01]  /*24f0*/  SHF.L.U64.HI R0, R50.reuse, 0x1, R3 ;  /* 0x0000000132007819 */ /* 0x040fe20000010203 */
[----:B------:R-:W3:Y:S02]  /*2500*/  LDCU.64 UR10, c[0x0][0x488] ;  /* 0x00009100ff0a77ac */ /* 0x000ee40008000a00 */
[----:B------:R-:W-:-:S02]  /*2510*/  IMAD.SHL.U32 R50, R50, 0x2, RZ ;  /* 0x0000000232327824 */ /* 0x000fc400078e00ff */
[----:B------:R-:W-:Y:S01]  /*2520*/  IMAD.IADD R7, R17, 0x1, R6 ;  /* 0x0000000111077824 */ /* 0x000fe200078e0206 */
[----:B------:R-:W-:Y:S01]  /*2530*/  USHF.L.U32 UR18, UR16, 0x6, URZ ;  /* 0x0000000610127899 */ /* 0x000fe200080006ff */
[----:B------:R-:W-:Y:S02]  /*2540*/  IMAD.MOV.U32 R6, RZ, RZ, R16 ;  /* 0x000000ffff067224 */ /* 0x000fe400078e0010 */
[----:B------:R-:W-:Y:S01]  /*2550*/  IMAD.X R79, R79, 0x1, R62, P0 ;  /* 0x000000014f4f7824 */ /* 0x000fe200000e063e */
[----:B------:R-:W-:Y:S01]  /*2560*/  IADD3 R16, P0, PT, R50, UR14, RZ ;  /* 0x0000000e32107c10 */ /* 0x000fe2000ff1e0ff */
[C---:B------:R-:W-:Y:S02]  /*2570*/  IMAD R77, R15.reuse, UR16, RZ ;  /* 0x000000100f4d7c24 */ /* 0x040fe4000f8e02ff */
[-C--:B------:R-:W-:Y:S01]  /*2580*/  IMAD R15, R15, R88.reuse, RZ ;  /* 0x000000580f0f7224 */ /* 0x080fe200078e02ff */
[----:B------:R-:W-:Y:S01]  /*2590*/  IADD3.X R17, PT, PT, R0, UR15, RZ, P0, !PT ;  /* 0x0000000f00117c10 */ /* 0x000fe200087fe4ff */
[----:B------:R-:W-:Y:S01]  /*25a0*/  IMAD R77, R2, UR17, R77 ;  /* 0x00000011024d7c24 */ /* 0x000fe2000f8e024d */
[----:B--2---:R-:W-:Y:S01]  /*25b0*/  IADD3 R50, P0, PT, R50, UR12, RZ ;  /* 0x0000000c32327c10 */ /* 0x004fe2000ff1e0ff */
[----:B------:R-:W-:Y:S01]  /*25c0*/  IMAD.WIDE.U32 R4, R2, UR16, R4 ;  /* 0x0000001002047c25 */ /* 0x000fe2000f8e0004 */
[----:B------:R-:W-:Y:S01]  /*25d0*/  SHF.L.U64.HI R79, R78, 0x1, R79 ;  /* 0x000000014e4f7819 */ /* 0x000fe2000001024f */
[----:B------:R-:W2:Y:S01]  /*25e0*/  LDCU.64 UR16, c[0x0][0x3c0] ;  /* 0x00007800ff1077ac */ /* 0x000ea20008000a00 */
[----:B------:R-:W-:Y:S01]  /*25f0*/  IADD3.X R51, PT, PT, R0, UR13, RZ, P0, !PT ;  /* 0x0000000d00337c10 */ /* 0x000fe200087fe4ff */
[----:B------:R-:W-:Y:S01]  /*2600*/  IMAD R15, R2, R89, R15 ;  /* 0x00000059020f7224 */ /* 0x000fe200078e020f */
[----:B------:R-:W-:Y:S01]  /*2610*/  SHF.L.U32 R78, R78, 0x1, RZ ;  /* 0x000000014e4e7819 */ /* 0x000fe200000006ff */
[----:B------:R-:W-:Y:S01]  /*2620*/  IMAD.WIDE.U32 R2, R2, R88, R6 ;  /* 0x0000005802027225 */ /* 0x000fe200078e0006 */
[----:B------:R-:W-:-:S02]  /*2630*/  IADD3 R0, P0, PT, RZ, -UR39, RZ ;  /* 0x80000027ff007c10 */ /* 0x000fc4000ff1e0ff */
[----:B------:R-:W-:Y:S01]  /*2640*/  IADD3 R80, P1, PT, R78, UR14, RZ ;  /* 0x0000000e4e507c10 */ /* 0x000fe2000ff3e0ff */
[----:B------:R-:W-:Y:S01]  /*2650*/  IMAD.IADD R77, R5, 0x1, R77 ;  /* 0x00000001054d7824 */ /* 0x000fe200078e024d */
[----:B------:R-:W-:Y:S01]  /*2660*/  LEA R76, P2, R4, UR8, 0x1 ;  /* 0x00000008044c7c11 */ /* 0x000fe2000f8408ff */
[----:B------:R-:W-:Y:S01]  /*2670*/  IMAD.X R85, RZ, RZ, ~R85, P0 ;  /* 0x000000ffff557224 */ /* 0x000fe200000e0e55 */
[----:B------:R-:W-:Y:S01]  /*2680*/  IADD3 R15, PT, PT, R3, R15, RZ ;  /* 0x0000000f030f7210 */ /* 0x000fe20007ffe0ff */
[----:B------:R-:W-:Y:S01]  /*2690*/  IMAD.SHL.U32 R91, R88, 0x10, RZ ;  /* 0x00000010585b7824 */ /* 0x000fe200078e00ff */
[----:B------:R-:W-:Y:S01]  /*26a0*/  IADD3.X R3, PT, PT, RZ, ~UR18, RZ, P0, !PT ;  /* 0x80000012ff037c10 */ /* 0x000fe200087fe4ff */
[----:B------:R-:W-:Y:S01]  /*26b0*/  VIADD R68, R100, 0x20 ;  /* 0x0000002064447836 */ /* 0x000fe20000000000 */
[----:B------:R-:W-:Y:S01]  /*26c0*/  IADD3.X R81, PT, PT, R79, UR15, RZ, P1, !PT ;  /* 0x0000000f4f517c10 */ /* 0x000fe20008ffe4ff */
[----:B------:R-:W4:Y:S01]  /*26d0*/  LDCU.64 UR14, c[0x0][0x3b8] ;  /* 0x00007700ff0e77ac */ /* 0x000f220008000a00 */
[----:B------:R-:W-:-:S02]  /*26e0*/  LEA.HI.X R77, R4, UR9, R77, 0x1, P2 ;  /* 0x00000009044d7c11 */ /* 0x000fc400090f0c4d */
[----:B---3--:R-:W-:Y:S01]  /*26f0*/  LEA R14, P2, R2, UR10, 0x1 ;  /* 0x0000000a020e7c11 */ /* 0x008fe2000f8408ff */
[----:B------:R-:W-:Y:S01]  /*2700*/  UMOV UR18, UR4 ;  /* 0x0000000400127c82 */ /* 0x000fe20008000000 */
[----:B------:R-:W-:Y:S02]  /*2710*/  IADD3 R78, P1, PT, R78, UR12, RZ ;  /* 0x0000000c4e4e7c10 */ /* 0x000fe4000ff3e0ff */
[----:B------:R-:W-:Y:S02]  /*2720*/  SHF.L.U64.HI R89, R88, 0x4, R89 ;  /* 0x0000000458597819 */ /* 0x000fe40000010259 */
[C---:B------:R-:W-:Y:S02]  /*2730*/  SHF.R.S64 R87, R0.reuse, 0x1f, R85 ;  /* 0x0000001f00577819 */ /* 0x040fe40000001055 */
[----:B------:R-:W-:Y:S02]  /*2740*/  SHF.R.S32.HI R88, RZ, 0x1f, R93 ;  /* 0x0000001fff587819 */ /* 0x000fe4000001145d */
[----:B------:R-:W-:-:S02]  /*2750*/  SHF.R.S64 R83, R0, 0x1f, R3 ;  /* 0x0000001f00537819 */ /* 0x000fc40000001003 */
[----:B------:R-:W-:Y:S02]  /*2760*/  SHF.R.S32.HI R82, RZ, 0x1f, R3 ;  /* 0x0000001fff527819 */ /* 0x000fe40000011403 */
[----:B------:R-:W-:Y:S02]  /*2770*/  SHF.R.S32.HI R85, RZ, 0x1f, R85 ;  /* 0x0000001fff557819 */ /* 0x000fe40000011455 */
[----:B------:R-:W-:Y:S01]  /*2780*/  LEA.HI.X R15, R2, UR11, R15, 0x1, P2 ;  /* 0x0000000b020f7c11 */ /* 0x000fe200090f0c0f */
[----:B------:R-:W3:Y:S01]  /*2790*/  LDCU.128 UR8, c[0x0][0x3a0] ;  /* 0x00007400ff0877ac */ /* 0x000ee20008000c00 */
[----:B------:R-:W-:Y:S01]  /*27a0*/  IADD3.X R79, PT, PT, R79, UR13, RZ, P1, !PT ;  /* 0x0000000d4f4f7c10 */ /* 0x000fe20008ffe4ff */
[----:B--2-4-:R-:W1:Y:S06]  /*27b0*/  LDCU.64 UR12, c[0x0][0x4e0] ;  /* 0x00009c00ff0c77ac */ /* 0x014e6c0008000a00 */
.L_x_5482:
        /* <DEDUP_REMOVED lines=22> */
.L_x_5416:
[----:B-1-3--:R-:W-:Y:S05]  /*2920*/  BSYNC.RECONVERGENT B0 ;  /* 0x0000000000007941 */ /* 0x00afea0003800200 */
.L_x_5415:
[----:B------:R-:W-:Y:S04]  /*2930*/  BSSY.RECONVERGENT B0, `(.L_x_5417) ;  /* 0x0000012000007945 */ /* 0x000fe80003800200 */
[----:B------:R-:W-:Y:S05]  /*2940*/  @!P4 BRA `(.L_x_5418) ;  /* 0x000000000040c947 */ /* 0x000fea0003800000 */
[----:B------:R-:W1:Y:S01]  /*2950*/  LDC.64 R2, c[0x0][0x4b0] ;  /* 0x00012c00ff027b82 */ /* 0x000e620000000a00 */
[----:B------:R-:W-:Y:S01]  /*2960*/  ISETP.GE.AND P1, PT, R12, UR37, PT ;  /* 0x000000250c007c0c */ /* 0x000fe2000bf26270 */
[----:B------:R-:W-:Y:S01]  /*2970*/  IMAD.U32 R0, RZ, RZ, UR32 ;  /* 0x00000020ff007e24 */ /* 0x000fe2000f8e00ff */
[C---:B-1----:R-:W-:Y:S04]  /*2980*/  LEA R28, P0, R2.reuse, R76, 0x5 ;  /* 0x0000004c021c7211 */ /* 0x042fe800078028ff */
[----:B------:R-:W-:Y:S01]  /*2990*/  LEA.HI.X R29, R2, R77, R3, 0x5, P0 ;  /* 0x0000004d021d7211 */ /* 0x000fe200000f2c03 */
[----:B------:R-:W-:Y:S01]  /*29a0*/  IMAD.U32 R3, RZ, RZ, UR33 ;  /* 0x00000021ff037e24 */ /* 0x000fe2000f8e00ff */
[----:B------:R-:W-:Y:S05]  /*29b0*/  ISETP.GE.AND P0, PT, R10, UR37, PT ;  /* 0x000000250a007c0c */ /* 0x000fea000bf06270 */
[----:B------:R-:W3:Y:S01]  /*29c0*/  @!P1 LDG.E.128 R24, desc[UR6][R28.64] ;  /* 0x000000061c189981 */ /* 0x000ee2000c1e1d00 */
[C---:B------:R-:W-:Y:S04]  /*29d0*/  LEA R18, P2, R3.reuse, R72, 0x1 ;  /* 0x0000004803127211 */ /* 0x040fe800078408ff */
[----:B------:R-:W-:Y:S05]  /*29e0*/  LEA.HI.X R19, R3, R71, R0, 0x1, P2 ;  /* 0x0000004703137211 */ /* 0x000fea00010f0c00 */
[----:B---3--:R1:W-:Y:S01]  /*29f0*/  @!P1 STG.E.128 desc[UR6][R18.64], R24 ;  /* 0x0000001812009986 */ /* 0x0083e2000c101d06 */
[----:B------:R-:W-:Y:S03]  /*2a00*/  ISETP.GE.AND P1, PT, R9, UR37, PT ;  /* 0x0000002509007c0c */ /* 0x000fe6000bf26270 */
[----:B------:R-:W3:Y:S04]  /*2a10*/  @!P0 LDG.E.128 R20, desc[UR6][R28.64+0x80] ;  /* 0x000080061c148981 */ /* 0x000ee8000c1e1d00 */
[----:B---3--:R1:W-:Y:S06]  /*2a20*/  @!P0 STG.E.128 desc[UR6][R18.64+0x80], R20 ;  /* 0x0000801412008986 */ /* 0x0083ec000c101d06 */
[----:B--2---:R-:W2:Y:S04]  /*2a30*/  @!P1 LDG.E.128 R4, desc[UR6][R28.64+0x100] ;  /* 0x000100061c049981 */ /* 0x004ea8000c1e1d00 */
[----:B--2---:R1:W-:Y:S02]  /*2a40*/  @!P1 STG.E.128 desc[UR6][R18.64+0x100], R4 ;  /* 0x0001000412009986 */ /* 0x0043e4000c101d06 */
.L_x_5418:
[----:B------:R-:W-:Y:S05]  /*2a50*/  BSYNC.RECONVERGENT B0 ;  /* 0x0000000000007941 */ /* 0x000fea0003800200 */
.L_x_5417:
        /* <DEDUP_REMOVED lines=17> */
.L_x_5420:
[----:B------:R-:W-:Y:S05]  /*2b70*/  BSYNC.RECONVERGENT B0 ;  /* 0x0000000000007941 */ /* 0x000fea0003800200 */
.L_x_5419:
[C---:B------:R-:W-:Y:S01]  /*2b80*/  ISETP.GE.AND P2, PT, R66.reuse, UR36, PT ;  /* 0x0000002442007c0c */ /* 0x040fe2000bf46270 */
[----:B------:R-:W-:Y:S03]  /*2b90*/  BSSY.RECONVERGENT B0, `(.L_x_5421) ;  /* 0x0000016000007945 */ /* 0x000fe60003800200 */
[----:B------:R-:W-:Y:S11]  /*2ba0*/  ISETP.GE.AND P2, PT, R66, UR19, !P2 ;  /* 0x0000001342007c0c */ /* 0x000ff6000d746270 */
[----:B------:R-:W-:Y:S02]  /*2bb0*/  @!UPT UIADD3 URZ, UPT, UPT, URZ, URZ, URZ ;  /* 0x000000fffffff290 */ /* 0x000fe4000fffe0ff */
        /* <DEDUP_REMOVED lines=19> */
.L_x_5422:
[----:B------:R-:W-:Y:S05]  /*2cf0*/  BSYNC.RECONVERGENT B0 ;  /* 0x0000000000007941 */ /* 0x000fea0003800200 */
.L_x_5421:
[----:B------:R-:W-:Y:S01]  /*2d00*/  ISETP.NE.AND P0, PT, R11, RZ, PT ;  /* 0x000000ff0b00720c */ /* 0x000fe20003f05270 */
[----:B------:R-:W-:Y:S01]  /*2d10*/  UIADD3 UR18, UPT, UPT, UR18, -0x1, URZ ;  /* 0xffffffff12127890 */ /* 0x000fe2000fffe0ff */
        /* <DEDUP_REMOVED lines=15> */
.L_x_5426:
[----:B------:R-:W-:Y:S05]  /*2e10*/  BSYNC.RECONVERGENT B0 ;  /* 0x0000000000007941 */ /* 0x000fea0003800200 */
.L_x_5425:
[----:B------:R-:W-:Y:S04]  /*2e20*/  BSSY.RECONVERGENT B0, `(.L_x_5427) ;  /* 0x0000011000007945 */ /* 0x000fe80003800200 */
[----:B------:R-:W-:Y:S05]  /*2e30*/  @!P4 BRA `(.L_x_5428) ;  /* 0x00000000003cc947 */ /* 0x000fea0003800000 */
[----:B------:R-:W-:Y:S01]  /*2e40*/  ISETP.GE.AND P1, PT, R12, UR37, PT ;  /* 0x000000250c007c0c */ /* 0x000fe2000bf26270 */
[----:B------:R-:W-:Y:S01]  /*2e50*/  IMAD.U32 R3, RZ, RZ, UR31 ;  /* 0x0000001fff037e24 */ /* 0x000fe2000f8e00ff */
[C---:B----4-:R-:W-:Y:S01]  /*2e60*/  LEA R28, P0, R91.reuse, R14, 0x1 ;  /* 0x0000000e5b1c7211 */ /* 0x050fe200078008ff */
[----:B------:R-:W-:Y:S03]  /*2e70*/  IMAD.U32 R0, RZ, RZ, UR30 ;  /* 0x0000001eff007e24 */ /* 0x000fe6000f8e00ff */
[----:B------:R-:W-:Y:S02]  /*2e80*/  LEA.HI.X R29, R91, R15, R89, 0x1, P0 ;  /* 0x0000000f5b1d7211 */ /* 0x000fe400000f0c59 */
[----:B------:R-:W-:Y:S02]  /*2e90*/  ISETP.GE.AND P0, PT, R10, UR37, PT ;  /* 0x000000250a007c0c */ /* 0x000fe4000bf06270 */
[C---:B-1-3--:R-:W-:Y:S03]  /*2ea0*/  LEA R18, P4, R3.reuse, R74, 0x1 ;  /* 0x0000004a03127211 */ /* 0x04afe600078808ff */
[----:B------:R-:W3:Y:S01]  /*2eb0*/  @!P1 LDG.E.128 R24, desc[UR6][R28.64] ;  /* 0x000000061c189981 */ /* 0x000ee2000c1e1d00 */
[----:B------:R-:W-:Y:S05]  /*2ec0*/  LEA.HI.X R19, R3, R75, R0, 0x1, P4 ;  /* 0x0000004b03137211 */ /* 0x000fea00020f0c00 */
[----:B---3--:R1:W-:Y:S01]  /*2ed0*/  @!P1 STG.E.128 desc[UR6][R18.64], R24 ;  /* 0x0000001812009986 */ /* 0x0083e2000c101d06 */
[----:B------:R-:W-:Y:S03]  /*2ee0*/  ISETP.GE.AND P1, PT, R9, UR37, PT ;  /* 0x0000002509007c0c */ /* 0x000fe6000bf26270 */
[----:B------:R-:W3:Y:S04]  /*2ef0*/  @!P0 LDG.E.128 R20, desc[UR6][R28.64+0x80] ;  /* 0x000080061c148981 */ /* 0x000ee8000c1e1d00 */
[----:B---3--:R1:W-:Y:S06]  /*2f00*/  @!P0 STG.E.128 desc[UR6][R18.64+0x80], R20 ;  /* 0x0000801412008986 */ /* 0x0083ec000c101d06 */
[----:B--2---:R-:W2:Y:S04]  /*2f10*/  @!P1 LDG.E.128 R4, desc[UR6][R28.64+0x100] ;  /* 0x000100061c049981 */ /* 0x004ea8000c1e1d00 */
[----:B--2---:R1:W-:Y:S02]  /*2f20*/  @!P1 STG.E.128 desc[UR6][R18.64+0x100], R4 ;  /* 0x0001000412009986 */ /* 0x0043e4000c101d06 */
.L_x_5428:
[----:B------:R-:W-:Y:S05]  /*2f30*/  BSYNC.RECONVERGENT B0 ;  /* 0x0000000000007941 */ /* 0x000fea0003800200 */
.L_x_5427:
[----:B------:R-:W-:Y:S04]  /*2f40*/  BSSY.RECONVERGENT B0, `(.L_x_5429) ;  /* 0x0000011000007945 */ /* 0x000fe80003800200 */
[----:B------:R-:W-:Y:S05]  /*2f50*/  @!P3 BRA `(.L_x_5430) ;  /* 0x00000000003cb947 */ /* 0x000fea0003800000 */
[----:B------:R-:W4:Y:S01]  /*2f60*/  LDC.64 R2, c[0x0][0x4a8] ;  /* 0x00012a00ff027b82 */ /* 0x000f220000000a00 */
[----:B------:R-:W-:Y:S02]  /*2f70*/  ISETP.GE.AND P1, PT, R12, UR37, PT ;  /* 0x000000250c007c0c */ /* 0x000fe4000bf26270 */
[C---:B----4-:R-:W-:Y:S04]  /*2f80*/  LEA R28, P0, R2.reuse, R14, 0x6 ;  /* 0x0000000e021c7211 */ /* 0x050fe800078030ff */
[----:B------:R-:W-:Y:S02]  /*2f90*/  LEA.HI.X R29, R2, R15, R3, 0x6, P0 ;  /* 0x0000000f021d7211 */ /* 0x000fe400000f3403 */
[----:B------:R-:W4:Y:S01]  /*2fa0*/  LDC.64 R2, c[0x0][0x3b8] ;  /* 0x0000ee00ff027b82 */ /* 0x000f220000000a00 */
[----:B------:R-:W-:Y:S04]  /*2fb0*/  ISETP.GE.AND P0, PT, R10, UR37, PT ;  /* 0x000000250a007c0c */ /* 0x000fe8000bf06270 */
[----:B-123--:R-:W2:Y:S01]  /*2fc0*/  @!P1 LDG.E.128 R4, desc[UR6][R28.64] ;  /* 0x000000061c049981 */ /* 0x00eea2000c1e1d00 */
[C---:B----4-:R-:W-:Y:S04]  /*2fd0*/  LEA R18, P3, R2.reuse, R74, 0x6 ;  /* 0x0000004a02127211 */ /* 0x050fe800078630ff */
[----:B------:R-:W-:Y:S05]  /*2fe0*/  LEA.HI.X R19, R2, R75, R3, 0x6, P3 ;  /* 0x0000004b02137211 */ /* 0x000fea00018f3403 */
[----:B--2---:R1:W-:Y:S01]  /*2ff0*/  @!P1 STG.E.128 desc[UR6][R18.64], R4 ;  /* 0x0000000412009986 */ /* 0x0043e2000c101d06 */
[----:B------:R-:W-:Y:S03]  /*3000*/  ISETP.GE.AND P1, PT, R9, UR37, PT ;  /* 0x0000002509007c0c */ /* 0x000fe6000bf26270 */
[----:B------:R-:W2:Y:S04]  /*3010*/  @!P0 LDG.E.128 R24, desc[UR6][R28.64+0x80] ;  /* 0x000080061c188981 */ /* 0x000ea8000c1e1d00 */
[----:B--2---:R1:W-:Y:S06]  /*3020*/  @!P0 STG.E.128 desc[UR6][R18.64+0x80], R24 ;  /* 0x0000801812008986 */ /* 0x0043ec000c101d06 */
[----:B------:R-:W2:Y:S04]  /*3030*/  @!P1 LDG.E.128 R20, desc[UR6][R28.64+0x100] ;  /* 0x000100061c149981 */ /* 0x000ea8000c1e1d00 */
[----:B--2---:R1:W-:Y:S02]  /*3040*/  @!P1 STG.E.128 desc[UR6][R18.64+0x100], R20 ;  /* 0x0001001412009986 */ /* 0x0043e4000c101d06 */
.L_x_5430:
[----:B------:R-:W-:Y:S05]  /*3050*/  BSYNC.RECONVERGENT B0 ;  /* 0x0000000000007941 */ /* 0x000fea0003800200 */
.L_x_5429:
[----:B------:R-:W-:Y:S01]  /*3060*/  MOV R11, RZ ;  /* 0x000000ff000b7202 */ /* 0x000fe20000000f00 */
[----:B------:R-:W-:Y:S05]  /*3070*/  @!P2 BRA `(.L_x_5431) ;  /* 0x00000074005ca947 */ /* 0x000fea0003800000 */
[----:B------:R-:W5:Y:S01]  /*3080*/  LDC.64 R2, c[0x0][0x4a8] ;  /* 0x00012a00ff027b82 */ /* 0x000f620000000a00 */
[----:B------:R-:W-:Y:S02]  /*3090*/  ISETP.GE.AND P1, PT, R12, UR37, PT ;  /* 0x000000250c007c0c */ /* 0x000fe4000bf26270 */
[----:B------:R-:W-:Y:S01]  /*30a0*/  ISETP.GE.AND P0, PT, R10, UR37, PT ;  /* 0x000000250a007c0c */ /* 0x000fe2000bf06270 */
[----:B-----5:R-:W-:Y:S02]  /*30b0*/  IMAD R3, R3, 0x60, RZ ;  /* 0x0000006003037824 */ /* 0x020fe400078e02ff */
[----:B-1-3--:R-:W-:Y:S05]  /*30c0*/  IMAD.WIDE.U32 R18, R2, 0x60, R14 ;  /* 0x0000006002127825 */ /* 0x00afea00078e000e */
        /* <DEDUP_REMOVED lines=15> */
.L_x_5424:
        /* <DEDUP_REMOVED lines=59> */
.L_x_5436:
[----:B------:R-:W-:Y:S05]  /*3570*/  BSYNC.RECONVERGENT B0 ;  /* 0x0000000000007941 */ /* 0x000fea0003800200 */
.L_x_5435:
        /* <DEDUP_REMOVED lines=52> */
.L_x_5438:
[----:B------:R-:W-:Y:S05]  /*38c0*/  BSYNC.RECONVERGENT B0 ;  /* 0x0000000000007941 */ /* 0x000fea0003800200 */
.L_x_5437:
        /* <DEDUP_REMOVED lines=51> */
.L_x_5434:
[----:B------:R-:W-:Y:S05]  /*3c00*/  BSYNC.RECONVERGENT B1 ;  /* 0x0000000000017941 */ /* 0x000fea0003800200 */
.L_x_5433:
        /* <DEDUP_REMOVED lines=8> */
[C---:B------:R-:W-:Y:S01]  /*3c90*/  LEA R40, P5, R91.reuse, R14, 0x1 ;  /* 0x0000000e5b287211 */ /* 0x040fe200078a08ff */
[----:B------:R-:W1:Y:S01]  /*3ca0*/  LDC R5, c[0x0][0x440] ;  /* 0x00011000ff057b82 */ /* 0x000e620000000800 */
[----:B------:R-:W-:Y:S01]  /*3cb0*/  IMAD.U32 R3, RZ, RZ, UR31 ;  /* 0x0000001fff037e24 */ /* 0x000fe2000f8e00ff */
[----:B------:R-:W-:Y:S01]  /*3cc0*/  BSSY.RECONVERGENT B0, `(.L_x_5441) ;  /* 0x000003b000007945 */ /* 0x000fe20003800200 */
[----:B------:R-:W-:Y:S01]  /*3cd0*/  LEA.HI.X R41, R91, R15, R89, 0x1, P5 ;  /* 0x0000000f5b297211 */ /* 0x000fe200028f0c59 */
[----:B------:R-:W-:Y:S02]  /*3ce0*/  IMAD.U32 R0, RZ, RZ, UR30 ;  /* 0x0000001eff007e24 */ /* 0x000fe4000f8e00ff */
[C---:B------:R-:W-:Y:S04]  /*3cf0*/  LEA R36, P0, R3.reuse, R74, 0x1 ;  /* 0x0000004a03247211 */ /* 0x040fe800078008ff */
        /* <DEDUP_REMOVED lines=55> */
.L_x_5442:
[----:B------:R-:W-:Y:S05]  /*4070*/  BSYNC.RECONVERGENT B0 ;  /* 0x0000000000007941 */ /* 0x000fea0003800200 */
.L_x_5441:
        /* <DEDUP_REMOVED lines=52> */
.L_x_5444:
[----:B------:R-:W-:Y:S05]  /*43c0*/  BSYNC.RECONVERGENT B0 ;  /* 0x0000000000007941 */ /* 0x000fea0003800200 */
.L_x_5443:
        /* <DEDUP_REMOVED lines=51> */
.L_x_5440:
[----:B------:R-:W-:Y:S05]  /*4700*/  BSYNC.RECONVERGENT B1 ;  /* 0x0000000000017941 */ /* 0x000fea0003800200 */
.L_x_5439:
        /* <DEDUP_REMOVED lines=68> */
.L_x_5448:
[----:B------:R-:W-:Y:S05]  /*4b50*/  BSYNC.RECONVERGENT B0 ;  /* 0x0000000000007941 */ /* 0x000fea0003800200 */
.L_x_5447:
        /* <DEDUP_REMOVED lines=52> */
.L_x_5450:
[----:B------:R-:W-:Y:S05]  /*4ea0*/  BSYNC.RECONVERGENT B0 ;  /* 0x0000000000007941 */ /* 0x000fea0003800200 */
.L_x_5449:
        /* <DEDUP_REMOVED lines=51> */
.L_x_5446:
[----:B------:R-:W-:Y:S05]  /*51e0*/  BSYNC.RECONVERGENT B1 ;  /* 0x0000000000017941 */ /* 0x000fea0003800200 */
.L_x_5445:
        /* <DEDUP_REMOVED lines=70> */
.L_x_5454:
[----:B------:R-:W-:Y:S05]  /*5650*/  BSYNC.RECONVERGENT B0 ;  /* 0x0000000000007941 */ /* 0x000fea0003800200 */
.L_x_5453:
        /* <DEDUP_REMOVED lines=52> */
.L_x_5456:
[----:B------:R-:W-:Y:S05]  /*59a0*/  BSYNC.RECONVERGENT B0 ;  /* 0x0000000000007941 */ /* 0x000fea0003800200 */
.L_x_5455:
        /* <DEDUP_REMOVED lines=51> */
.L_x_5452:
[----:B------:R-:W-:Y:S05]  /*5ce0*/  BSYNC.RECONVERGENT B1 ;  /* 0x0000000000017941 */ /* 0x000fea0003800200 */
.L_x_5451:
        /* <DEDUP_REMOVED lines=8> */
.L_x_5432:
        /* <DEDUP_REMOVED lines=99> */
.L_x_5460:
[----:B------:R-:W-:Y:S05]  /*63a0*/  BSYNC.RECONVERGENT B0 ;  /* 0x0000000000007941 */ /* 0x000fea0003800200 */
.L_x_5459:
        /* <DEDUP_REMOVED lines=93> */
.L_x_5462:
[----:B------:R-:W-:Y:S05]  /*6980*/  BSYNC.RECONVERGENT B0 ;  /* 0x0000000000007941 */ /* 0x000fea0003800200 */
.L_x_5461:
        /* <DEDUP_REMOVED lines=92> */
.L_x_5458:
[----:B------:R-:W-:Y:S05]  /*6f50*/  BSYNC.RECONVERGENT B1 ;  /* 0x0000000000017941 */ /* 0x000fea0003800200 */
.L_x_5457:
[----:B------:R-:W-:Y:S04]  /*6f60*/  BSSY.RECONVERGENT B1, `(.L_x_5463) ;  /* 0x0000121000017945 */ /* 0x000fe80003800200 */
[----:B------:R-:W-:Y:S05]  /*6f70*/  @!P4 BRA `(.L_x_5464) ;  /* 0x00000010007cc947 */ /* 0x000fea0003800000 */
[C---:B----4-:R-:W-:Y:S01]  /*6f80*/  LEA R24, P1, R91.reuse, R14, 0x1 ;  /* 0x0000000e5b187211 */ /* 0x050fe200078208ff */
[----:B------:R-:W4:Y:S01]  /*6f90*/  LDC R95, c[0x0][0x440] ;  /* 0x00011000ff5f7b82 */ /* 0x000f220000000800 */
[----:B------:R-:W-:Y:S01]  /*6fa0*/  IMAD.U32 R3, RZ, RZ, UR31 ;  /* 0x0000001fff037e24 */ /* 0x000fe2000f8e00ff */
[----:B------:R-:W-:Y:S01]  /*6fb0*/  BSSY.RECONVERGENT B0, `(.L_x_5465) ;  /* 0x0000061000007945 */ /* 0x000fe20003800200 */
[----:B------:R-:W-:Y:S01]  /*6fc0*/  LEA.HI.X R25, R91, R15, R89, 0x1, P1 ;  /* 0x0000000f5b197211 */ /* 0x000fe200008f0c59 */
[----:B------:R-:W-:Y:S02]  /*6fd0*/  IMAD.U32 R0, RZ, RZ, UR30 ;  /* 0x0000001eff007e24 */ /* 0x000fe4000f8e00ff */
[C---:B------:R-:W-:Y:S04]  /*6fe0*/  LEA R108, P0, R3.reuse, R74, 0x1 ;  /* 0x0000004a036c7211 */ /* 0x040fe800078008ff */
        /* <DEDUP_REMOVED lines=93> */
.L_x_5466:
[----:B------:R-:W-:Y:S05]  /*75c0*/  BSYNC.RECONVERGENT B0 ;  /* 0x0000000000007941 */ /* 0x000fea0003800200 */
.L_x_5465:
        /* <DEDUP_REMOVED lines=93> */
.L_x_5468:
[----:B------:R-:W-:Y:S05]  /*7ba0*/  BSYNC.RECONVERGENT B0 ;  /* 0x0000000000007941 */ /* 0x000fea0003800200 */
.L_x_5467:
        /* <DEDUP_REMOVED lines=92> */
.L_x_5464:
[----:B------:R-:W-:Y:S05]  /*8170*/  BSYNC.RECONVERGENT B1 ;  /* 0x0000000000017941 */ /* 0x000fea0003800200 */
.L_x_5463:
        /* <DEDUP_REMOVED lines=102> */
.L_x_5472:
[----:B------:R-:W-:Y:S05]  /*87e0*/  BSYNC.RECONVERGENT B0 ;  /* 0x0000000000007941 */ /* 0x000fea0003800200 */
.L_x_5471:
        /* <DEDUP_REMOVED lines=92> */
.L_x_5474:
[----:B------:R-:W-:Y:S05]  /*8db0*/  BSYNC.RECONVERGENT B0 ;  /* 0x0000000000007941 */ /* 0x000fea0003800200 */
.L_x_5473:
        /* <DEDUP_REMOVED lines=90> */
.L_x_5470:
[----:B------:R-:W-:Y:S05]  /*9360*/  BSYNC.RECONVERGENT B1 ;  /* 0x0000000000017941 */ /* 0x000fea0003800200 */
.L_x_5469:
        /* <DEDUP_REMOVED lines=105> */
.L_x_5478:
[----:B------:R-:W-:Y:S05]  /*9a00*/  BSYNC.RECONVERGENT B0 ;  /* 0x0000000000007941 */ /* 0x000fea0003800200 */
.L_x_5477:
        /* <DEDUP_REMOVED lines=91> */
.L_x_5480:
[----:B------:R-:W-:Y:S05]  /*9fc0*/  BSYNC.RECONVERGENT B0 ;  /* 0x0000000000007941 */ /* 0x000fea0003800200 */
.L_x_5479:
        /* <DEDUP_REMOVED lines=90> */
.L_x_5476:
[----:B------:R-:W-:Y:S05]  /*a570*/  BSYNC.RECONVERGENT B1 ;  /* 0x0000000000017941 */ /* 0x000fea0003800200 */
.L_x_5475:
[----:B------:R-:W5:Y:S08]  /*a580*/  LDC R3, c[0x0][0x450] ;  /* 0x00011400ff037b82 */ /* 0x000f700000000800 */
[----:B------:R-:W1:Y:S01]  /*a590*/  LDC R11, c[0x0][0x450] ;  /* 0x00011400ff0b7b82 */ /* 0x000e620000000800 */
[----:B-----5:R-:W-:Y:S05]  /*a5a0*/  IMAD.U32 R3, R3, -0x20, RZ ;  /* 0xffffffe003037824 */ /* 0x020fea00078e00ff */
[C---:B------:R-:W-:Y:S02]  /*a5b0*/  LEA R80, P1, R3.reuse, R80, 0x1 ;  /* 0x0000005003507211 */ /* 0x040fe400078208ff */
[C---:B------:R-:W-:Y:S02]  /*a5c0*/  LEA R78, P0, R3.reuse, R78, 0x1 ;  /* 0x0000004e034e7211 */ /* 0x040fe400078008ff */
[C---:B------:R-:W-:Y:S02]  /*a5d0*/  LEA.HI.X.SX32 R81, R3.reuse, R81, 0x1, P1 ;  /* 0x0000005103517211 */ /* 0x040fe400008f0eff */
[----:B-1----:R-:W-:Y:S09]  /*a5e0*/  LEA.HI.X.SX32 R79, R3, R79, 0x1, P0 ;  /* 0x0000004f034f7211 */ /* 0x002ff200000f0eff */
.L_x_5431:
[----:B------:R-:W-:Y:S05]  /*a5f0*/  BSYNC.RECONVERGENT B2 ;  /* 0x0000000000027941 */ /* 0x000fea0003800200 */
.L_x_5423:
[----:B------:R-:W-:Y:S04]  /*a600*/  ISETP.NE.U32.AND P2, PT, RZ, UR12, PT ;  /* 0x0000000cff007c0c */ /* 0x000fe8000bf45070 */
[----:B------:R-:W-:Y:S11]  /*a610*/  ISETP.NE.AND.EX P2, PT, RZ, UR13, PT, P2 ;  /* 0x0000000dff007c0c */ /* 0x000ff6000bf45320 */
[----:B------:R-:W-:Y:S02]  /*a620*/  @!UPT UIADD3 URZ, UPT, UPT, URZ, URZ, URZ ;  /* 0x000000fffffff290 */ /* 0x000fe4000fffe0ff */
[----:B------:R-:W5:Y:S01]  /*a630*/  @!P2 LDC R2, c[0x0][0x3c0] ;  /* 0x0000f000ff02ab82 */ /* 0x000f620000000800 */
[----:B------:R-:W-:Y:S07]  /*a640*/  @!P2 IMAD.MOV.U32 R3, RZ, RZ, RZ ;  /* 0x000000ffff03a224 */ /* 0x000fee00078e00ff */
[----:B------:R-:W2:Y:S01]  /*a650*/  @!P2 LDC R0, c[0x0][0x3b8] ;  /* 0x0000ee00ff00ab82 */ /* 0x000ea20000000800 */
[----:B------:R-:W-:Y:S01]  /*a660*/  @!P2 IADD3 R3, P0, PT, RZ, -R3, RZ ;  /* 0x80000003ff03a210 */ /* 0x000fe20007f1e0ff */
[----:B--2---:R-:W-:Y:S02]  /*a670*/  @!P2 IMAD.SHL.U32 R0, R0, 0x40, RZ ;  /* 0x000000400000a824 */ /* 0x004fe400078e00ff */
        /* <DEDUP_REMOVED lines=82> */
.L_x_5481:
[----:B------:R-:W-:Y:S01]  /*aba0*/  UISETP.GT.AND UP0, UPT, UR18, UR5, UPT ;  /* 0x000000051200728c */ /* 0x000fe2000bf04270 */
[----:B------:R-:W-:Y:S02]  /*abb0*/  IADD3 R76, P1, PT, R76, R83, RZ ;  /* 0x000000534c4c7210 */ /* 0x000fe40007f3e0ff */
[----:B------:R-:W-:Y:S03]  /*abc0*/  IADD3 R14, P0, PT, R14, R87, RZ ;  /* 0x000000570e0e7210 */ /* 0x000fe60007f1e0ff */
[----:B------:R-:W-:Y:S02]  /*abd0*/  IMAD.X R77, R77, 0x1, R82, P1 ;  /* 0x000000014d4d7824 */ /* 0x000fe400008e0652 */
[----:B------:R-:W-:Y:S01]  /*abe0*/  IMAD.X R15, R15, 0x1, R85, P0 ;  /* 0x000000010f0f7824 */ /* 0x000fe200000e0655 */
[----:B------:R-:W-:Y:S07]  /*abf0*/  BRA.U UP0, `(.L_x_5482) ;  /* 0xffffff7900f07547 */ /* 0x000fee000b83ffff */
.L_x_5414:
        /* <DEDUP_REMOVED lines=16> */
[----:B------:R-:W-:Y:S01]  /*ad00*/  BSSY.RECONVERGENT B0, `(.L_x_5485) ;  /* 0x000001b000007945 */ /* 0x000fe20003800200 */
[----:B------:R-:W-:-:S06]  /*ad10*/  UIADD3 UR10, UPT, UPT, -UR28, UR22, URZ ;  /* 0x000000161c0a7290 */ /* 0x000fcc000fffe1ff */
[----:B------:R-:W-:Y:S02]  /*ad20*/  ISETP.GE.AND P1, PT, R100, UR10, PT ;  /* 0x0000000a64007c0c */ /* 0x000fe4000bf26270 */
        /* <DEDUP_REMOVED lines=23> */
.L_x_5487:
[----:B------:R3:W-:Y:S02]  /*aea0*/  STS.128 [R215+0x4000], RZ ;  /* 0x004000ffd7007388 */ /* 0x0007e40000000c00 */
.L_x_5486:
[----:B------:R-:W-:Y:S05]  /*aeb0*/  BSYNC.RECONVERGENT B0 ;  /* 0x0000000000007941 */ /* 0x000fea0003800200 */
.L_x_5485:
[----:B------:R-:W-:Y:S01]  /*aec0*/  IADD3 R27, PT, PT, R100, 0x10, RZ ;  /* 0x00000010641b7810 */ /* 0x000fe20007ffe0ff */
[----:B------:R-:W-:Y:S03]  /*aed0*/  BSSY.RECONVERGENT B0, `(.L_x_5488) ;  /* 0x000001a000007945 */ /* 0x000fe60003800200 */
[----:B------:R-:W-:-:S13]  /*aee0*/  ISETP.GE.AND P0, PT, R27, UR10, PT ;  /* 0x0000000a1b007c0c */ /* 0x000fda000bf06270 */
        /* <DEDUP_REMOVED lines=23> */
.L_x_5490:
[----:B------:R1:W-:Y:S02]  /*b060*/  STS.128 [R215+0x4800], RZ ;  /* 0x004800ffd7007388 */ /* 0x0003e40000000c00 */
.L_x_5489:
[----:B------:R-:W-:Y:S05]  /*b070*/  BSYNC.RECONVERGENT B0 ;  /* 0x0000000000007941 */ /* 0x000fea0003800200 */
.L_x_5488:
[----:B------:R-:W-:Y:S01]  /*b080*/  IADD3 R29, PT, PT, R100, 0x20, RZ ;  /* 0x00000020641d7810 */ /* 0x000fe20007ffe0ff */
[----:B------:R-:W-:Y:S03]  /*b090*/  BSSY.RECONVERGENT B0, `(.L_x_5491) ;  /* 0x000001a000007945 */ /* 0x000fe60003800200 */
[----:B------:R-:W-:-:S13]  /*b0a0*/  ISETP.GE.AND P0, PT, R29, UR10, PT ;  /* 0x0000000a1d007c0c */ /* 0x000fda000bf06270 */
        /* <DEDUP_REMOVED lines=23> */
.L_x_5493:
[----:B------:R2:W-:Y:S02]  /*b220*/  STS.128 [R215+0x5000], RZ ;  /* 0x005000ffd7007388 */ /* 0x0005e40000000c00 */
.L_x_5492:
[----:B------:R-:W-:Y:S05]  /*b230*/  BSYNC.RECONVERGENT B0 ;  /* 0x0000000000007941 */ /* 0x000fea0003800200 */
.L_x_5491:
[----:B------:R-:W-:-:S04]  /*b240*/  IADD3 R30, PT, PT, R100, 0x30, RZ ;  /* 0x00000030641e7810 */ /* 0x000fc80007ffe0ff */
[----:B------:R-:W-:-:S13]  /*b250*/  ISETP.GE.AND P0, PT, R30, UR10, PT ;  /* 0x0000000a1e007c0c */ /* 0x000fda000bf06270 */
        /* <DEDUP_REMOVED lines=24> */
.L_x_5495:
[----:B------:R2:W-:Y:S01]  /*b3e0*/  STS.128 [R215+0x5800], RZ ;  /* 0x005800ffd7007388 */ /* 0x0005e20000000c00 */
[----:B------:R-:W-:Y:S05]  /*b3f0*/  BRA `(.L_x_5494) ;  /* 0x0000007400307947 */ /* 0x000fea0003800000 */
.L_x_5484:
[----:B------:R-:W1:Y:S02]  /*b400*/  LDCU.64 UR8, c[0x0][0x470] ;  /* 0x00008e00ff0877ac */ /* 0x000e640008000a00 */
[----:B-1----:R-:W-:-:S04]  /*b410*/  ISETP.NE.U32.AND P0, PT, RZ, UR8, PT ;  /* 0x00000008ff007c0c */ /* 0x002fc8000bf05070 */
[----:B------:R-:W-:Y:S01]  /*b420*/  ISETP.NE.AND.EX P0, PT, RZ, UR9, PT, P0 ;  /* 0x00000009ff007c0c */ /* 0x000fe2000bf05300 */
[----:B------:R-:W-:Y:S01]  /*b430*/  UMOV UR11, URZ ;  /* 0x000000ff000b7c82 */ /* 0x000fe20008000000 */
[----:B------:R-:W1:Y:S01]  /*b440*/  LDCU.U8 UR10, c[0x0][0x533] ;  /* 0x0000a660ff0a77ac */ /* 0x000e620008000000 */
[----:B------:R-:W2:Y:S10]  /*b450*/  LDCU.64 UR8, c[0x0][0x380] ;  /* 0x00007000ff0877ac */ /* 0x000eb40008000a00 */
[----:B------:R-:W3:Y:S01]  /*b460*/  @P0 LDG.E R102, desc[UR6][R102.64] ;  /* 0x0000000666660981 */ /* 0x000ee2000c1e1900 */
[----:B------:R-:W-:Y:S01]  /*b470*/  IMAD.SHL.U32 R29, R67, 0x10, RZ ;  /* 0x00000010431d7824 */ /* 0x000fe200078e00ff */
[----:B-1----:R-:W-:Y:S01]  /*b480*/  UISETP.NE.AND UP0, UPT, UR10, URZ, UPT ;  /* 0x000000ff0a00728c */ /* 0x002fe2000bf05270 */
[----:B---3--:R-:W-:-:S02]  /*b490*/  @P0 R2UR UR11, R102 ;  /* 0x00000000660b02ca */ /* 0x008fc400000e0000 */
[----:B--2---:R-:W-:-:S04]  /*b4a0*/  LEA R14, P0, R98, UR8, 0x1 ;  /* 0x00000008620e7c11 */ /* 0x004fc8000f8008ff */
[----:B------:R-:W-:-:S07]  /*b4b0*/  LEA.HI.X R15, R98, UR9, R61, 0x1, P0 ;  /* 0x00000009620f7c11 */ /* 0x000fce00080f0c3d */
[----:B------:R-:W-:-:S06]  /*b4c0*/  UIADD3 UR11, UPT, UPT, UR11, UR25, UR28 ;  /* 0x000000190b0b7290 */ /* 0x000fcc000fffe01c */
[----:B------:R-:W-:-:S05]  /*b4d0*/  IMAD R4, R67, UR11, RZ ;  /* 0x0000000b43047c24 */ /* 0x000fca000f8e02ff */
[-C--:B------:R-:W-:Y:S02]  /*b4e0*/  IADD3 R20, P2, PT, R65, R4.reuse, RZ ;  /* 0x0000000441147210 */ /* 0x080fe40007f5e0ff */
[----:B------:R-:W-:Y:S02]  /*b4f0*/  IADD3 R0, P1, PT, R64, R4, RZ ;  /* 0x0000000440007210 */ /* 0x000fe40007f3e0ff */
[----:B------:R-:W-:-:S05]  /*b500*/  SHF.R.S32.HI R4, RZ, 0x1f, R4 ;  /* 0x0000001fff047819 */ /* 0x000fca0000011404 */
[--C-:B------:R-:W-:Y:S02]  /*b510*/  IMAD.X R22, R63, 0x1, R4.reuse, P2 ;  /* 0x000000013f167824 */ /* 0x100fe400010e0604 */
[----:B------:R-:W-:Y:S01]  /*b520*/  IMAD.X R8, R62, 0x1, R4, P1 ;  /* 0x000000013e087824 */ /* 0x000fe200008e0604 */
[----:B------:R-:W-:Y:S06]  /*b530*/  BRA.U !UP0, `(.L_x_5496) ;  /* 0x0000002d08807547 */ /* 0x000fec000b800000 */
[----:B------:R-:W-:Y:S01]  /*b540*/  UIADD3 UR14, UPT, UPT, -UR28, UR22, URZ ;  /* 0x000000161c0e7290 */ /* 0x000fe2000fffe1ff */
[----:B------:R-:W-:Y:S05]  /*b550*/  BSSY.RECONVERGENT B2, `(.L_x_5497) ;  /* 0x00000a8000027945 */ /* 0x000fea0003800200 */
[----:B------:R-:W-:-:S13]  /*b560*/  ISETP.GE.AND P0, PT, R100, UR14, PT ;  /* 0x0000000e64007c0c */ /* 0x000fda000bf06270 */
        /* <DEDUP_REMOVED lines=59> */
.L_x_5502:
[----:B------:R-:W-:Y:S05]  /*b920*/  BSYNC.RECONVERGENT B0 ;  /* 0x0000000000007941 */ /* 0x000fea0003800200 */
.L_x_5501:
[----:B-----5:R-:W-:Y:S01]  /*b930*/  IMAD.MOV.U32 R6, RZ, RZ, R18 ;  /* 0x000000ffff067224 */ /* 0x020fe200078e0012 */
[----:B------:R-:W-:Y:S01]  /*b940*/  MOV R4, R16 ;  /* 0x0000001000047202 */ /* 0x000fe20000000f00 */
[----:B------:R-:W-:Y:S01]  /*b950*/  IMAD.MOV.U32 R7, RZ, RZ, R19 ;  /* 0x000000ffff077224 */ /* 0x000fe200078e0013 */
[----:B------:R-:W-:Y:S02]  /*b960*/  MOV R5, R17 ;  /* 0x0000001100057202 */ /* 0x000fe40000000f00 */
.L_x_5500:
[----:B------:R-:W-:Y:S05]  /*b970*/  BSYNC.RECONVERGENT B1 ;  /* 0x0000000000017941 */ /* 0x000fea0003800200 */
.L_x_5499:
        /* <DEDUP_REMOVED lines=49> */
.L_x_5506:
[----:B------:R-:W-:Y:S05]  /*bc90*/  BSYNC.RECONVERGENT B0 ;  /* 0x0000000000007941 */ /* 0x000fea0003800200 */
.L_x_5505:
[----:B-----5:R4:W-:Y:S02]  /*bca0*/  STS.128 [R215+0x2000], R16 ;  /* 0x00200010d7007388 */ /* 0x0209e40000000c00 */
.L_x_5504:
[----:B------:R-:W-:Y:S05]  /*bcb0*/  BSYNC.RECONVERGENT B1 ;  /* 0x0000000000017941 */ /* 0x000fea0003800200 */
.L_x_5503:
        /* <DEDUP_REMOVED lines=27> */
[C---:B------:R-:W-:Y:S01]  /*be70*/  FFMA.FTZ R19, R35.reuse, R8, R19 ;  /* 0x0000000823137223 */ /* 0x040fe20000010013 */
[----:B------:R-:W-:Y:S02]  /*be80*/  HADD2.F32 R5, -RZ, R5.H0_H0 ;  /* 0x20000005ff057230 */ /* 0x000fe40000004100 */
[----:B------:R-:W-:Y:S01]  /*be90*/  FFMA.FTZ R26, R35, R18, -R26 ;  /* 0x00000012231a7223 */ /* 0x000fe2000001081a */
        /* <DEDUP_REMOVED lines=17> */
.L_x_5508:
[----:B------:R-:W-:Y:S05]  /*bfb0*/  BSYNC.RECONVERGENT B0 ;  /* 0x0000000000007941 */ /* 0x000fea0003800200 */
.L_x_5507:
[----:B-----5:R1:W-:Y:S02]  /*bfc0*/  STS.128 [R215+0x4000], R16 ;  /* 0x00400010d7007388 */ /* 0x0203e40000000c00 */
.L_x_5498:
[----:B------:R-:W-:Y:S05]  /*bfd0*/  BSYNC.RECONVERGENT B2 ;  /* 0x0000000000027941 */ /* 0x000fea0003800200 */
.L_x_5497:
[----:B------:R-:W-:Y:S01]  /*bfe0*/  IADD3 R27, PT, PT, R100, 0x10, RZ ;  /* 0x00000010641b7810 */ /* 0x000fe20007ffe0ff */
[----:B------:R-:W-:Y:S03]  /*bff0*/  BSSY.RECONVERGENT B2, `(.L_x_5509) ;  /* 0x00000bb000027945 */ /* 0x000fe60003800200 */
[----:B------:R-:W-:-:S13]  /*c000*/  ISETP.GE.AND P0, PT, R27, UR14, PT ;  /* 0x0000000e1b007c0c */ /* 0x000fda000bf06270 */
        /* <DEDUP_REMOVED lines=62> */
.L_x_5514:
[----:B------:R-:W-:Y:S05]  /*c3f0*/  BSYNC.RECONVERGENT B0 ;  /* 0x0000000000007941 */ /* 0x000fea0003800200 */
.L_x_5513:
[----:B-----5:R4:W-:Y:S02]  /*c400*/  STS.128 [R215+0x800], R16 ;  /* 0x00080010d7007388 */ /* 0x0209e40000000c00 */
.L_x_5512:
[----:B------:R-:W-:Y:S05]  /*c410*/  BSYNC.RECONVERGENT B1 ;  /* 0x0000000000017941 */ /* 0x000fea0003800200 */
.L_x_5511:
        /* <DEDUP_REMOVED lines=58> */
.L_x_5518:
[----:B------:R-:W-:Y:S05]  /*c7c0*/  BSYNC.RECONVERGENT B0 ;  /* 0x0000000000007941 */ /* 0x000fea0003800200 */
.L_x_5517:
[----:B-----5:R4:W-:Y:S02]  /*c7d0*/  STS.128 [R215+0x2800], R16 ;  /* 0x00280010d7007388 */ /* 0x0209e40000000c00 */
.L_x_5516:
[----:B------:R-:W-:Y:S05]  /*c7e0*/  BSYNC.RECONVERGENT B1 ;  /* 0x0000000000017941 */ /* 0x000fea0003800200 */
.L_x_5515:
        /* <DEDUP_REMOVED lines=57> */
.L_x_5520:
[----:B------:R-:W-:Y:S05]  /*cb80*/  BSYNC.RECONVERGENT B0 ;  /* 0x0000000000007941 */ /* 0x000fea0003800200 */
.L_x_5519:
[----:B-----5:R4:W-:Y:S02]  /*cb90*/  STS.128 [R215+0x4800], R16 ;  /* 0x00480010d7007388 */ /* 0x0209e40000000c00 */
.L_x_5510:
[----:B------:R-:W-:Y:S05]  /*cba0*/  BSYNC.RECONVERGENT B2 ;  /* 0x0000000000027941 */ /* 0x000fea0003800200 */
.L_x_5509:
[----:B------:R-:W-:Y:S01]  /*cbb0*/  IADD3 R29, PT, PT, R100, 0x20, RZ ;  /* 0x00000020641d7810 */ /* 0x000fe20007ffe0ff */
[----:B------:R-:W-:Y:S03]  /*cbc0*/  BSSY.RECONVERGENT B2, `(.L_x_5521) ;  /* 0x00000bc000027945 */ /* 0x000fe60003800200 */
[----:B------:R-:W-:-:S13]  /*cbd0*/  ISETP.GE.AND P0, PT, R29, UR14, PT ;  /* 0x0000000e1d007c0c */ /* 0x000fda000bf06270 */
        /* <DEDUP_REMOVED lines=25> */
[----:B-----5:R-:W-:Y:S01]  /*cd70*/  MOV R28, R18 ;  /* 0x00000012001c7202 */ /* 0x020fe20000000f00 */
[--C-:B------:R-:W-:Y:S02]  /*cd80*/  HADD2.F32 R31, -RZ, R17.reuse.H0_H0 ;  /* 0x20000011ff1f7230 */ /* 0x100fe40000004100 */
[----:B------:R-:W-:Y:S02]  /*cd90*/  HADD2.F32 R35, -RZ, R17.H1_H1 ;  /* 0x30000011ff237230 */ /* 0x000fe40000004100 */
[----:B------:R-:W-:-:S02]  /*cda0*/  HADD2.F32 R26, -RZ, R19.H1_H1 ;  /* 0x30000013ff1a7230 */ /* 0x000fc40000004100 */
[----:B------:R-:W-:Y:S02]  /*cdb0*/  HADD2.F32 R33, -RZ, R19.H0_H0 ;  /* 0x20000013ff217230 */ /* 0x000fe40000004100 */
[----:B----4-:R-:W-:Y:S02]  /*cdc0*/  HADD2.F32 R18, -RZ, R6.H1_H1 ;  /* 0x30000006ff127230 */ /* 0x010fe40000004100 */
        /* <DEDUP_REMOVED lines=15> */
[----:B------:R-:W-:Y:S01]  /*cec0*/  FFMA.FTZ R19, R31, R8, R19 ;  /* 0x000000081f137223 */ /* 0x000fe20000010013 */
[C---:B------:R-:W-:Y:S01]  /*ced0*/  FMUL.FTZ R8, R17.reuse, R4 ;  /* 0x0000000411087220 */ /* 0x040fe20000410000 */
[----:B------:R-:W-:Y:S01]  /*cee0*/  FMUL.FTZ R33, R17, R6 ;  /* 0x0000000611217220 */ /* 0x000fe20000410000 */
[----:B------:R-:W-:Y:S01]  /*cef0*/  FFMA.FTZ R32, R31, R18, -R32 ;  /* 0x000000121f207223 */ /* 0x000fe20000010820 */
[----:B------:R-:W-:Y:S02]  /*cf00*/  HADD2.F32 R28, -RZ, R28.H0_H0 ;  /* 0x2000001cff1c7230 */ /* 0x000fe40000004100 */
        /* <DEDUP_REMOVED lines=12> */
.L_x_5526:
[----:B------:R-:W-:Y:S05]  /*cfd0*/  BSYNC.RECONVERGENT B0 ;  /* 0x0000000000007941 */ /* 0x000fea0003800200 */
.L_x_5525:
[----:B-----5:R4:W-:Y:S02]  /*cfe0*/  STS.128 [R215+0x1000], R16 ;  /* 0x00100010d7007388 */ /* 0x0209e40000000c00 */
.L_x_5524:
[----:B------:R-:W-:Y:S05]  /*cff0*/  BSYNC.RECONVERGENT B1 ;  /* 0x0000000000017941 */ /* 0x000fea0003800200 */
.L_x_5523:
        /* <DEDUP_REMOVED lines=58> */
.L_x_5530:
[----:B------:R-:W-:Y:S05]  /*d3a0*/  BSYNC.RECONVERGENT B0 ;  /* 0x0000000000007941 */ /* 0x000fea0003800200 */
.L_x_5529:
[----:B-----5:R1:W-:Y:S02]  /*d3b0*/  STS.128 [R215+0x3000], R16 ;  /* 0x00300010d7007388 */ /* 0x0203e40000000c00 */
.L_x_5528:
[----:B------:R-:W-:Y:S05]  /*d3c0*/  BSYNC.RECONVERGENT B1 ;  /* 0x0000000000017941 */ /* 0x000fea0003800200 */
.L_x_5527:
        /* <DEDUP_REMOVED lines=57> */
.L_x_5532:
[----:B------:R-:W-:Y:S05]  /*d760*/  BSYNC.RECONVERGENT B0 ;  /* 0x0000000000007941 */ /* 0x000fea0003800200 */
.L_x_5531:
[----:B-----5:R4:W-:Y:S02]  /*d770*/  STS.128 [R215+0x5000], R16 ;  /* 0x00500010d7007388 */ /* 0x0209e40000000c00 */
.L_x_5522:
[----:B------:R-:W-:Y:S05]  /*d780*/  BSYNC.RECONVERGENT B2 ;  /* 0x0000000000027941 */ /* 0x000fea0003800200 */
.L_x_5521:
[----:B------:R-:W-:-:S04]  /*d790*/  IADD3 R30, PT, PT, R100, 0x30, RZ ;  /* 0x00000030641e7810 */ /* 0x000fc80007ffe0ff */
[----:B------:R-:W-:-:S13]  /*d7a0*/  ISETP.GE.AND P0, PT, R30, UR14, PT ;  /* 0x0000000e1e007c0c */ /* 0x000fda000bf06270 */
[----:B------:R-:W-:Y:S05]  /*d7b0*/  @P0 BRA `(.L_x_5494) ;  /* 0x0000005000400947 */ /* 0x000fea0003800000 */
[----:B--2---:R-:W2:Y:S01]  /*d7c0*/  LDC R7, c[0x0][0x440] ;  /* 0x00011000ff077b82 */ /* 0x004ea20000000800 */
[----:B-1-34-:R-:W-:Y:S01]  /*d7d0*/  IMAD.WIDE.U32 R14, R2, 0x60, R14 ;  /* 0x00000060020e7825 */ /* 0x01afe200078e000e */
[----:B------:R-:W-:Y:S03]  /*d7e0*/  BSSY.RECONVERGENT B1, `(.L_x_5533) ;  /* 0x000003e000017945 */ /* 0x000fe60003800200 */
[----:B------:R-:W-:Y:S02]  /*d7f0*/  IMAD R3, R3, 0x60, RZ ;  /* 0x0000006003037824 */ /* 0x000fe400078e02ff */
[----:B------:R-:W-:-:S03]  /*d800*/  IMAD R67, R67, 0x30, RZ ;  /* 0x0000003043437824 */ /* 0x000fc600078e02ff */
        /* <DEDUP_REMOVED lines=8> */
[----:B------:R-:W3:Y:S01]  /*d890*/  LDCU.64 UR10, c[0x0][0x4c8] ;  /* 0x00009900ff0a77ac */ /* 0x000ee20008000a00 */
[----:B------:R-:W-:Y:S01]  /*d8a0*/  IADD3 R3, P0, PT, R67, R20, RZ ;  /* 0x0000001443037210 */ /* 0x000fe20007f1e0ff */
[----:B------:R-:W4:Y:S03]  /*d8b0*/  LDCU.64 UR8, c[0x0][0x4d0] ;  /* 0x00009a00ff0877ac */ /* 0x000f260008000a00 */
[----:B------:R-:W-:Y:S02]  /*d8c0*/  SHF.L.U32 R2, R3, 0x1, RZ ;  /* 0x0000000103027819 */ /* 0x000fe400000006ff */
[----:B------:R-:W-:-:S04]  /*d8d0*/  LEA.HI.X.SX32 R0, R67, R22, 0x1, P0 ;  /* 0x0000001643007211 */ /* 0x000fc800000f0eff */
[----:B------:R-:W-:Y:S02]  /*d8e0*/  SHF.L.U64.HI R0, R3, 0x1, R0 ;  /* 0x0000000103007819 */ /* 0x000fe40000010200 */
[C---:B---3--:R-:W-:Y:S02]  /*d8f0*/  IADD3 R4, P1, PT, R2.reuse, UR10, RZ ;  /* 0x0000000a02047c10 */ /* 0x048fe4000ff3e0ff */
[----:B----4-:R-:W-:Y:S02]  /*d900*/  IADD3 R2, P0, PT, R2, UR8, RZ ;  /* 0x0000000802027c10 */ /* 0x010fe4000ff1e0ff */
[C---:B------:R-:W-:Y:S02]  /*d910*/  IADD3.X R5, PT, PT, R0.reuse, UR11, RZ, P1, !PT ;  /* 0x0000000b00057c10 */ /* 0x040fe40008ffe4ff */
[----:B------:R-:W-:-:S04]  /*d920*/  IADD3.X R3, PT, PT, R0, UR9, RZ, P0, !PT ;  /* 0x0000000900037c10 */ /* 0x000fc800087fe4ff */
[----:B------:R-:W3:Y:S04]  /*d930*/  LDG.E.64 R4, desc[UR6][R4.64] ;  /* 0x0000000604047981 */ /* 0x000ee8000c1e1b00 */
[----:B------:R-:W4:Y:S01]  /*d940*/  LDG.E.64 R2, desc[UR6][R2.64] ;  /* 0x0000000602027981 */ /* 0x000f22000c1e1b00 */
[--C-:B-----5:R-:W-:Y:S02]  /*d950*/  HADD2.F32 R23, -RZ, R17.reuse.H0_H0 ;  /* 0x20000011ff177230 */ /* 0x120fe40000004100 */
[----:B------:R-:W-:Y:S02]  /*d960*/  HADD2.F32 R25, -RZ, R17.H1_H1 ;  /* 0x30000011ff197230 */ /* 0x000fe40000004100 */
[--C-:B------:R-:W-:Y:S02]  /*d970*/  HADD2.F32 R21, -RZ, R19.reuse.H1_H1 ;  /* 0x30000013ff157230 */ /* 0x100fe40000004100 */
[----:B------:R-:W-:-:S02]  /*d980*/  HADD2.F32 R26, -RZ, R19.H0_H0 ;  /* 0x20000013ff1a7230 */ /* 0x000fc40000004100 */
[----:B---3--:R-:W-:Y:S02]  /*d990*/  HADD2.F32 R17, -RZ, R4.H1_H1 ;  /* 0x30000004ff117230 */ /* 0x008fe40000004100 */
        /* <DEDUP_REMOVED lines=15> */
[C---:B------:R-:W-:Y:S01]  /*da90*/  FFMA.FTZ R19, R26.reuse, R8, -R19 ;  /* 0x000000081a137223 */ /* 0x040fe20000010813 */
[C---:B------:R-:W-:Y:S01]  /*daa0*/  FMUL.FTZ R8, R17.reuse, R2 ;  /* 0x0000000211087220 */ /* 0x040fe20000410000 */
[----:B------:R-:W-:Y:S01]  /*dab0*/  FMUL.FTZ R23, R17, R4 ;  /* 0x0000000411177220 */ /* 0x000fe20000410000 */
[----:B------:R-:W-:Y:S01]  /*dac0*/  FFMA.FTZ R0, R26, R0, R21 ;  /* 0x000000001a007223 */ /* 0x000fe20000010015 */
        /* <DEDUP_REMOVED lines=13> */
.L_x_5536:
[----:B------:R-:W-:Y:S05]  /*dba0*/  BSYNC.RECONVERGENT B0 ;  /* 0x0000000000007941 */ /* 0x000fea0003800200 */
.L_x_5535:
[----:B-----5:R3:W-:Y:S02]  /*dbb0*/  STS.128 [R215+0x1800], R16 ;  /* 0x00180010d7007388 */ /* 0x0207e40000000c00 */
.L_x_5534:
[----:B------:R-:W-:Y:S05]  /*dbc0*/  BSYNC.RECONVERGENT B1 ;  /* 0x0000000000017941 */ /* 0x000fea0003800200 */
.L_x_5533:
        /* <DEDUP_REMOVED lines=19> */
[----:B------:R-:W4:Y:S01]  /*dd00*/  LDG.E.64 R2, desc[UR6][R32.64+0x40] ;  /* 0x0000400620027981 */ /* 0x000f22000c1e1b00 */
[--C-:B-----5:R-:W-:Y:S02]  /*dd10*/  HADD2.F32 R23, -RZ, R17.reuse.H0_H0 ;  /* 0x20000011ff177230 */ /* 0x120fe40000004100 */
[----:B------:R-:W-:Y:S02]  /*dd20*/  HADD2.F32 R25, -RZ, R17.H1_H1 ;  /* 0x30000011ff197230 */ /* 0x000fe40000004100 */
[--C-:B------:R-:W-:Y:S02]  /*dd30*/  HADD2.F32 R21, -RZ, R19.reuse.H1_H1 ;  /* 0x30000013ff157230 */ /* 0x100fe40000004100 */
        /* <DEDUP_REMOVED lines=34> */
.L_x_5540:
[----:B------:R-:W-:Y:S05]  /*df60*/  BSYNC.RECONVERGENT B0 ;  /* 0x0000000000007941 */ /* 0x000fea0003800200 */
.L_x_5539:
[----:B-----5:R1:W-:Y:S02]  /*df70*/  STS.128 [R215+0x3800], R16 ;  /* 0x00380010d7007388 */ /* 0x0203e40000000c00 */
.L_x_5538:
[----:B------:R-:W-:Y:S05]  /*df80*/  BSYNC.RECONVERGENT B1 ;  /* 0x0000000000017941 */ /* 0x000fea0003800200 */
.L_x_5537:
[----:B------:R-:W-:-:S13]  /*df90*/  ISETP.GE.AND P0, PT, R9, R7, PT ;  /* 0x000000070900720c */ /* 0x000fda0003f06270 */
[----:B------:R1:W-:Y:S01]  /*dfa0*/  @P0 STS.128 [R215+0x5800], RZ ;  /* 0x005800ffd7000388 */ /* 0x0003e20000000c00 */
[----:B------:R-:W-:Y:S05]  /*dfb0*/  @P0 BRA `(.L_x_5494) ;  /* 0x0000004800400947 */ /* 0x000fea0003800000 */
[----:B-1-3--:R1:W5:Y:S01]  /*dfc0*/  LDG.E.128 R16, desc[UR6][R14.64+0x100] ;  /* 0x000100060e107981 */ /* 0x00a362000c1e1d00 */
[----:B------:R-:W-:Y:S01]  /*dfd0*/  ISETP.GE.AND P0, PT, R9, R11, PT ;  /* 0x0000000b0900720c */ /* 0x000fe20003f06270 */
[----:B------:R-:W-:-:S12]  /*dfe0*/  BSSY.RECONVERGENT B0, `(.L_x_5541) ;  /* 0x0000033000007945 */ /* 0x000fd80003800200 */
[----:B------:R-:W-:Y:S05]  /*dff0*/  @P0 BRA `(.L_x_5542) ;  /* 0x0000000000c40947 */ /* 0x000fea0003800000 */
[----:B------:R-:W3:Y:S01]  /*e000*/  LDCU.64 UR8, c[0x0][0x4d0] ;  /* 0x00009a00ff0877ac */ /* 0x000ee20008000a00 */
[C---:B------:R-:W-:Y:S01]  /*e010*/  IADD3 R20, P0, PT, R67.reuse, R20, RZ ;  /* 0x0000001443147210 */ /* 0x040fe20007f1e0ff */
        /* <DEDUP_REMOVED lines=10> */
[----:B-----5:R-:W-:Y:S02]  /*e0c0*/  HADD2.F32 R11, -RZ, R19.H1_H1 ;  /* 0x30000013ff0b7230 */ /* 0x020fe40000004100 */
[--C-:B-1----:R-:W-:Y:S02]  /*e0d0*/  HADD2.F32 R15, -RZ, R17.reuse.H0_H0 ;  /* 0x20000011ff0f7230 */ /* 0x102fe40000004100 */
[----:B------:R-:W-:Y:S02]  /*e0e0*/  HADD2.F32 R17, -RZ, R17.H1_H1 ;  /* 0x30000011ff117230 */ /* 0x000fe40000004100 */
        /* <DEDUP_REMOVED lines=34> */
.L_x_5542:
[----:B------:R-:W-:Y:S05]  /*e310*/  BSYNC.RECONVERGENT B0 ;  /* 0x0000000000007941 */ /* 0x000fea0003800200 */
.L_x_5541:
[----:B-----5:R3:W-:Y:S01]  /*e320*/  STS.128 [R215+0x5800], R16 ;  /* 0x00580010d7007388 */ /* 0x0207e20000000c00 */
[----:B------:R-:W-:Y:S05]  /*e330*/  BRA `(.L_x_5494) ;  /* 0x0000004400607947 */ /* 0x000fea0003800000 */
.L_x_5496:
[----:B------:R-:W-:Y:S01]  /*e340*/  UIADD3 UR10, UPT, UPT, -UR28, UR22, URZ ;  /* 0x000000161c0a7290 */ /* 0x000fe2000fffe1ff */
[----:B------:R-:W-:Y:S01]  /*e350*/  LEA.HI R24, R11, R11, RZ, 0x1 ;  /* 0x0000000b0b187211 */ /* 0x000fe200078f08ff */
[----:B------:R-:W-:Y:S01]  /*e360*/  BSSY.RECONVERGENT B2, `(.L_x_5543) ;  /* 0x0000116000027945 */ /* 0x000fe20003800200 */
[----:B------:R-:W-:Y:S02]  /*e370*/  SHF.R.U32.HI R28, RZ, 0x1, R11 ;  /* 0x00000001ff1c7819 */ /* 0x000fe4000001160b */
[----:B------:R-:W-:Y:S02]  /*e380*/  SHF.R.S32.HI R24, RZ, 0x1, R24 ;  /* 0x00000001ff187819 */ /* 0x000fe40000011418 */
[----:B------:R-:W-:-:S03]  /*e390*/  ISETP.GE.AND P0, PT, R100, UR10, PT ;  /* 0x0000000a64007c0c */ /* 0x000fc6000bf06270 */
[----:B------:R-:W-:-:S05]  /*e3a0*/  IMAD.MOV R25, RZ, RZ, -R24 ;  /* 0x000000ffff197224 */ /* 0x000fca00078e0a18 */
[----:B------:R-:W-:-:S05]  /*e3b0*/  SHF.R.S32.HI R26, RZ, 0x1f, R25 ;  /* 0x0000001fff1a7819 */ /* 0x000fca0000011419 */
        /* <DEDUP_REMOVED lines=89> */
.L_x_5548:
[----:B------:R-:W-:Y:S05]  /*e950*/  BSYNC.RECONVERGENT B0 ;  /* 0x0000000000007941 */ /* 0x000fea0003800200 */
.L_x_5547:
[----:B-----5:R-:W-:Y:S01]  /*e960*/  IMAD.MOV.U32 R6, RZ, RZ, R38 ;  /* 0x000000ffff067224 */ /* 0x020fe200078e0026 */
[----:B------:R-:W-:Y:S01]  /*e970*/  MOV R4, R36 ;  /* 0x0000002400047202 */ /* 0x000fe20000000f00 */
[----:B------:R-:W-:Y:S01]  /*e980*/  IMAD.MOV.U32 R7, RZ, RZ, R39 ;  /* 0x000000ffff077224 */ /* 0x000fe200078e0027 */
[----:B------:R-:W-:Y:S02]  /*e990*/  MOV R5, R37 ;  /* 0x0000002500057202 */ /* 0x000fe40000000f00 */
.L_x_5546:
[----:B------:R-:W-:Y:S05]  /*e9a0*/  BSYNC.RECONVERGENT B1 ;  /* 0x0000000000017941 */ /* 0x000fea0003800200 */
.L_x_5545:
        /* <DEDUP_REMOVED lines=87> */
.L_x_5552:
[----:B------:R-:W-:Y:S05]  /*ef20*/  BSYNC.RECONVERGENT B0 ;  /* 0x0000000000007941 */ /* 0x000fea0003800200 */
.L_x_5551:
[----:B-----5:R4:W-:Y:S02]  /*ef30*/  STS.128 [R215+0x2000], R36 ;  /* 0x00200024d7007388 */ /* 0x0209e40000000c00 */
.L_x_5550:
[----:B------:R-:W-:Y:S05]  /*ef40*/  BSYNC.RECONVERGENT B1 ;  /* 0x0000000000017941 */ /* 0x000fea0003800200 */
.L_x_5549:
        /* <DEDUP_REMOVED lines=85> */
.L_x_5554:
[----:B------:R-:W-:Y:S05]  /*f4a0*/  BSYNC.RECONVERGENT B0 ;  /* 0x0000000000007941 */ /* 0x000fea0003800200 */
.L_x_5553:
[----:B-----5:R1:W-:Y:S02]  /*f4b0*/  STS.128 [R215+0x4000], R36 ;  /* 0x00400024d7007388 */ /* 0x0203e40000000c00 */
.L_x_5544:
[----:B------:R-:W-:Y:S05]  /*f4c0*/  BSYNC.RECONVERGENT B2 ;  /* 0x0000000000027941 */ /* 0x000fea0003800200 */
.L_x_5543:
[----:B------:R-:W-:Y:S01]  /*f4d0*/  IADD3 R27, PT, PT, R100, 0x10, RZ ;  /* 0x00000010641b7810 */ /* 0x000fe20007ffe0ff */
[----:B------:R-:W-:Y:S03]  /*f4e0*/  BSSY.RECONVERGENT B2, `(.L_x_5555) ;  /* 0x0000114000027945 */ /* 0x000fe60003800200 */
[----:B------:R-:W-:-:S13]  /*f4f0*/  ISETP.GE.AND P0, PT, R27, UR10, PT ;  /* 0x0000000a1b007c0c */ /* 0x000fda000bf06270 */
        /* <DEDUP_REMOVED lines=92> */
.L_x_5560:
[----:B------:R-:W-:Y:S05]  /*fac0*/  BSYNC.RECONVERGENT B0 ;  /* 0x0000000000007941 */ /* 0x000fea0003800200 */
.L_x_5559:
[----:B-----5:R1:W-:Y:S02]  /*fad0*/  STS.128 [R215+0x800], R32 ;  /* 0x00080020d7007388 */ /* 0x0203e40000000c00 */
.L_x_5558:
[----:B------:R-:W-:Y:S05]  /*fae0*/  BSYNC.RECONVERGENT B1 ;  /* 0x0000000000017941 */ /* 0x000fea0003800200 */
.L_x_5557:
        /* <DEDUP_REMOVED lines=54> */
[----:B---3--:R-:W-:Y:S02]  /*fe50*/  HADD2.F32 R4, -RZ, R16.H0_H0 ;  /* 0x20000010ff047230 */ /* 0x008fe40000004100 */
        /* <DEDUP_REMOVED lines=33> */
.L_x_5564:
[----:B------:R-:W-:Y:S05]  /*10070*/  BSYNC.RECONVERGENT B0 ;  /* 0x0000000000007941 */ /* 0x000fea0003800200 */
.L_x_5563:
[----:B-----5:R1:W-:Y:S02]  /*10080*/  STS.128 [R215+0x2800], R32 ;  /* 0x00280020d7007388 */ /* 0x0203e40000000c00 */
.L_x_5562:
[----:B------:R-:W-:Y:S05]  /*10090*/  BSYNC.RECONVERGENT B1 ;  /* 0x0000000000017941 */ /* 0x000fea0003800200 */
.L_x_5561:
        /* <DEDUP_REMOVED lines=52> */
[----:B-----5:R-:W-:Y:S02]  /*103e0*/  HADD2.F32 R4, -RZ, R32.H0_H0 ;  /* 0x20000020ff047230 */ /* 0x020fe40000004100 */
        /* <DEDUP_REMOVED lines=9> */
[--C-:B------:R-:W-:Y:S02]  /*10480*/  HADD2.F32 R6, -RZ, R17.reuse.H0_H0 ;  /* 0x20000011ff067230 */ /* 0x100fe40000004100 */
[----:B------:R-:W-:Y:S01]  /*10490*/  FMUL.FTZ R31, R31, R40 ;  /* 0x000000281f1f7220 */ /* 0x000fe20000410000 */
        /* <DEDUP_REMOVED lines=22> */
.L_x_5566:
[----:B------:R-:W-:Y:S05]  /*10600*/  BSYNC.RECONVERGENT B0 ;  /* 0x0000000000007941 */ /* 0x000fea0003800200 */
.L_x_5565:
[----:B-----5:R1:W-:Y:S02]  /*10610*/  STS.128 [R215+0x4800], R32 ;  /* 0x00480020d7007388 */ /* 0x0203e40000000c00 */
.L_x_5556:
[----:B------:R-:W-:Y:S05]  /*10620*/  BSYNC.RECONVERGENT B2 ;  /* 0x0000000000027941 */ /* 0x000fea0003800200 */
.L_x_5555:
[----:B------:R-:W-:Y:S01]  /*10630*/  IADD3 R29, PT, PT, R100, 0x20, RZ ;  /* 0x00000020641d7810 */ /* 0x000fe20007ffe0ff */
[----:B------:R-:W-:Y:S03]  /*10640*/  BSSY.RECONVERGENT B2, `(.L_x_5567) ;  /* 0x0000113000027945 */ /* 0x000fe60003800200 */
[----:B------:R-:W-:-:S13]  /*10650*/  ISETP.GE.AND P0, PT, R29, UR10, PT ;  /* 0x0000000a1d007c0c */ /* 0x000fda000bf06270 */
[----:B------:R-:W-:Y:S05]  /*10660*/  @P0 BRA `(.L_x_5568) ;  /* 0x0000001000400947 */ /* 0x000fea0003800000 */
[----:B-1--4-:R-:W1:Y:S01]  /*10670*/  LDC R37, c[0x0][0x440] ;  /* 0x00011000ff257b82 */ /* 0x012e620000000800 */
[----:B------:R-:W-:Y:S01]  /*10680*/  LEA R38, P0, R2, R14, 0x6 ;  /* 0x0000000e02267211 */ /* 0x000fe200078030ff */
[----:B------:R-:W-:Y:S01]  /*10690*/  BSSY.RECONVERGENT B1, `(.L_x_5569) ;  /* 0x000005b000017945 */ /* 0x000fe20003800200 */
[----:B------:R-:W-:Y:S02]  /*106a0*/  IMAD.SHL.U32 R31, R24, 0x20, RZ ;  /* 0x00000020181f7824 */ /* 0x000fe400078e00ff */
        /* <DEDUP_REMOVED lines=87> */
.L_x_5572:
[----:B------:R-:W-:Y:S05]  /*10c20*/  BSYNC.RECONVERGENT B0 ;  /* 0x0000000000007941 */ /* 0x000fea0003800200 */
.L_x_5571:
[----:B-----5:R1:W-:Y:S02]  /*10c30*/  STS.128 [R215+0x1000], R32 ;  /* 0x00100020d7007388 */ /* 0x0203e40000000c00 */
.L_x_5570:
[----:B------:R-:W-:Y:S05]  /*10c40*/  BSYNC.RECONVERGENT B1 ;  /* 0x0000000000017941 */ /* 0x000fea0003800200 */
.L_x_5569:
        /* <DEDUP_REMOVED lines=87> */
.L_x_5576:
[----:B------:R-:W-:Y:S05]  /*111c0*/  BSYNC.RECONVERGENT B0 ;  /* 0x0000000000007941 */ /* 0x000fea0003800200 */
.L_x_5575:
[----:B-----5:R1:W-:Y:S02]  /*111d0*/  STS.128 [R215+0x3000], R32 ;  /* 0x00300020d7007388 */ /* 0x0203e40000000c00 */
.L_x_5574:
[----:B------:R-:W-:Y:S05]  /*111e0*/  BSYNC.RECONVERGENT B1 ;  /* 0x0000000000017941 */ /* 0x000fea0003800200 */
.L_x_5573:
        /* <DEDUP_REMOVED lines=33> */
[----:B-1--4-:R-:W-:Y:S02]  /*11400*/  HADD2.F32 R38, -RZ, R23.H1_H1 ;  /* 0x30000017ff267230 */ /* 0x012fe40000004100 */
[--C-:B------:R-:W-:Y:S02]  /*11410*/  HADD2.F32 R23, -RZ, R4.reuse.H0_H0 ;  /* 0x20000004ff177230 */ /* 0x100fe40000004100 */
        /* <DEDUP_REMOVED lines=15> */
[----:B---3--:R-:W-:Y:S02]  /*11510*/  HADD2.F32 R4, -RZ, R16.H0_H0 ;  /* 0x20000010ff047230 */ /* 0x008fe40000004100 */
        /* <DEDUP_REMOVED lines=35> */
.L_x_5578:
[----:B------:R-:W-:Y:S05]  /*11750*/  BSYNC.RECONVERGENT B0 ;  /* 0x0000000000007941 */ /* 0x000fea0003800200 */
.L_x_5577:
[----:B-----5:R1:W-:Y:S02]  /*11760*/  STS.128 [R215+0x5000], R32 ;  /* 0x00500020d7007388 */ /* 0x0203e40000000c00 */
.L_x_5568:
[----:B------:R-:W-:Y:S05]  /*11770*/  BSYNC.RECONVERGENT B2 ;  /* 0x0000000000027941 */ /* 0x000fea0003800200 */
.L_x_5567:
[----:B-1--4-:R-:W-:-:S04]  /*11780*/  IADD3 R30, PT, PT, R100, 0x30, RZ ;  /* 0x00000030641e7810 */ /* 0x012fc80007ffe0ff */
[----:B------:R-:W-:-:S13]  /*11790*/  ISETP.GE.AND P0, PT, R30, UR10, PT ;  /* 0x0000000a1e007c0c */ /* 0x000fda000bf06270 */
[----:B------:R-:W-:Y:S05]  /*117a0*/  @P0 BRA `(.L_x_5494) ;  /* 0x0000001000440947 */ /* 0x000fea0003800000 */
[----:B------:R-:W1:Y:S01]  /*117b0*/  LDC R31, c[0x0][0x440] ;  /* 0x00011000ff1f7b82 */ /* 0x000e620000000800 */
[----:B---3--:R-:W-:Y:S01]  /*117c0*/  IMAD.WIDE.U32 R14, R2, 0x60, R14 ;  /* 0x00000060020e7825 */ /* 0x008fe200078e000e */
        /* <DEDUP_REMOVED lines=54> */
[----:B----4-:R-:W-:Y:S02]  /*11b30*/  HADD2.F32 R4, -RZ, R16.H0_H0 ;  /* 0x20000010ff047230 */ /* 0x010fe40000004100 */
[----:B------:R-:W-:Y:S01]  /*11b40*/  FMUL.FTZ R2, R2, R23 ;  /* 0x0000001702027220 */ /* 0x000fe20000410000 */
[----:B------:R-:W-:Y:S01]  /*11b50*/  @!P0 FADD.FTZ R6, -R6, -RZ ;  /* 0x800000ff06068221 */ /* 0x000fe20000010100 */
[----:B------:R-:W-:Y:S01]  /*11b60*/  @!P0 FADD.FTZ R7, -R7, -RZ ;  /* 0x800000ff07078221 */ /* 0x000fe20000010100 */
[----:B------:R-:W-:Y:S01]  /*11b70*/  @!P0 FADD.FTZ R43, -R43, -RZ ;  /* 0x800000ff2b2b8221 */ /* 0x000fe20000010100 */
[----:B------:R-:W-:Y:S01]  /*11b80*/  FMUL.FTZ R20, R20, R39 ;  /* 0x0000002714147220 */ /* 0x000fe20000410000 */
[----:B------:R-:W-:Y:S01]  /*11b90*/  FMUL.FTZ R37, R37, R6 ;  /* 0x0000000625257220 */ /* 0x000fe20000410000 */
[----:B------:R-:W-:Y:S01]  /*11ba0*/  FMUL.FTZ R38, R38, R7 ;  /* 0x0000000726267220 */ /* 0x000fe20000410000 */
[----:B------:R-:W-:-:S02]  /*11bb0*/  HADD2.F32 R23, -RZ, R32.H1_H1 ;  /* 0x30000020ff177230 */ /* 0x000fc40000004100 */
[----:B------:R-:W-:Y:S01]  /*11bc0*/  FFMA.FTZ R2, R5, R4, R2 ;  /* 0x0000000405027223 */ /* 0x000fe20000010002 */
[----:B------:R-:W-:Y:S02]  /*11bd0*/  HADD2.F32 R7, -RZ, R33.H0_H0 ;  /* 0x20000021ff077230 */ /* 0x000fe40000004100 */
[----:B------:R-:W-:Y:S01]  /*11be0*/  FMUL.FTZ R24, R24, R41 ;  /* 0x0000002918187220 */ /* 0x000fe20000410000 */
[----:B------:R-:W-:Y:S02]  /*11bf0*/  HADD2.F32 R6, -RZ, R17.H0_H0 ;  /* 0x20000011ff067230 */ /* 0x000fe40000004100 */
[----:B------:R-:W-:Y:S01]  /*11c00*/  FMUL.FTZ R22, R22, R43 ;  /* 0x0000002b16167220 */ /* 0x000fe20000410000 */
[----:B------:R-:W-:Y:S02]  /*11c10*/  HADD2.F32 R32, -RZ, R18.H0_H0 ;  /* 0x20000012ff207230 */ /* 0x000fe40000004100 */
[----:B------:R-:W-:Y:S02]  /*11c20*/  HADD2.F32 R39, -RZ, R19.H0_H0 ;  /* 0x20000013ff277230 */ /* 0x000fe40000004100 */
[----:B------:R-:W-:Y:S01]  /*11c30*/  FFMA.FTZ R6, R7, R6, R20 ;  /* 0x0000000607067223 */ /* 0x000fe20000010014 */
[----:B------:R-:W-:-:S02]  /*11c40*/  HADD2.F32 R4, -RZ, R34.H0_H0 ;  /* 0x20000022ff047230 */ /* 0x000fc40000004100 */
[----:B------:R-:W-:Y:S02]  /*11c50*/  HADD2.F32 R5, -RZ, R35.H0_H0 ;  /* 0x20000023ff057230 */ /* 0x000fe40000004100 */
[----:B------:R-:W-:Y:S02]  /*11c60*/  HADD2.F32 R16, -RZ, R16.H1_H1 ;  /* 0x30000010ff107230 */ /* 0x000fe40000004100 */
[----:B------:R-:W-:Y:S01]  /*11c70*/  FFMA.FTZ R4, R4, R32, R21 ;  /* 0x0000002004047223 */ /* 0x000fe20000010015 */
[----:B------:R-:W-:Y:S02]  /*11c80*/  HADD2.F32 R17, -RZ, R17.H1_H1 ;  /* 0x30000011ff117230 */ /* 0x000fe40000004100 */
[----:B------:R-:W-:Y:S01]  /*11c90*/  FFMA.FTZ R5, R5, R39, R22 ;  /* 0x0000002705057223 */ /* 0x000fe20000010016 */
        /* <DEDUP_REMOVED lines=13> */
.L_x_5582:
[----:B------:R-:W-:Y:S05]  /*11d70*/  BSYNC.RECONVERGENT B0 ;  /* 0x0000000000007941 */ /* 0x000fea0003800200 */
.L_x_5581:
[----:B-----5:R4:W-:Y:S02]  /*11d80*/  STS.128 [R215+0x1800], R32 ;  /* 0x00180020d7007388 */ /* 0x0209e40000000c00 */
.L_x_5580:
[----:B------:R-:W-:Y:S05]  /*11d90*/  BSYNC.RECONVERGENT B1 ;  /* 0x0000000000017941 */ /* 0x000fea0003800200 */
.L_x_5579:
        /* <DEDUP_REMOVED lines=87> */
.L_x_5586:
[----:B------:R-:W-:Y:S05]  /*12310*/  BSYNC.RECONVERGENT B0 ;  /* 0x0000000000007941 */ /* 0x000fea0003800200 */
.L_x_5585:
[----:B-----5:R1:W-:Y:S02]  /*12320*/  STS.128 [R215+0x3800], R32 ;  /* 0x00380020d7007388 */ /* 0x0203e40000000c00 */
.L_x_5584:
[----:B------:R-:W-:Y:S05]  /*12330*/  BSYNC.RECONVERGENT B1 ;  /* 0x0000000000017941 */ /* 0x000fea0003800200 */
.L_x_5583:
        /* <DEDUP_REMOVED lines=86> */
.L_x_5588:
[----:B------:R-:W-:Y:S05]  /*128a0*/  BSYNC.RECONVERGENT B0 ;  /* 0x0000000000007941 */ /* 0x000fea0003800200 */
.L_x_5587:
[----:B-----5:R4:W-:Y:S02]  /*128b0*/  STS.128 [R215+0x5800], R32 ;  /* 0x00580020d7007388 */ /* 0x0209e40000000c00 */
.L_x_5494:
[----:B------:R-:W-:Y:S05]  /*128c0*/  BSYNC.RECONVERGENT B3 ;  /* 0x0000000000037941 */ /* 0x000fea0003800200 */
.L_x_5483:
[----:B------:R-:W-:Y:S01]  /*128d0*/  UIADD3 UR15, UPT, UPT, -UR34, UR29, URZ ;  /* 0x0000001d220f7290 */ /* 0x000fe2000fffe1ff */
[----:B------:R-:W-:Y:S05]  /*128e0*/  BSSY.RECONVERGENT B0, `(.L_x_5589) ;  /* 0x000001a000007945 */ /* 0x000fea0003800200 */
[----:B------:R-:W-:-:S13]  /*128f0*/  ISETP.GE.AND P3, PT, R100, UR15, PT ;  /* 0x0000000f64007c0c */ /* 0x000fda000bf66270 */
        /* <DEDUP_REMOVED lines=23> */
.L_x_5591:
[----:B------:R1:W-:Y:S02]  /*12a70*/  STS.128 [R215+0xa000], RZ ;  /* 0x00a000ffd7007388 */ /* 0x0003e40000000c00 */
.L_x_5590:
[----:B------:R-:W-:Y:S05]  /*12a80*/  BSYNC.RECONVERGENT B0 ;  /* 0x0000000000007941 */ /* 0x000fea0003800200 */
.L_x_5589:
[----:B------:R-:W-:Y:S01]  /*12a90*/  ISETP.GE.AND P0, PT, R27, UR15, PT ;  /* 0x0000000f1b007c0c */ /* 0x000fe2000bf06270 */
[----:B------:R-:W-:-:S12]  /*12aa0*/  BSSY.RECONVERGENT B0, `(.L_x_5592) ;  /* 0x000001b000007945 */ /* 0x000fd80003800200 */
[----:B------:R-:W-:Y:S05]  /*12ab0*/  @P0 BRA `(.L_x_5593) ;  /* 0x0000000000640947 */ /* 0x000fea0003800000 */
[----:B------:R-:W2:Y:S01]  /*12ac0*/  LDCU UR8, c[0x0][0x440] ;  /* 0x00008800ff0877ac */ /* 0x000ea20008000800 */
[----:B-1----:R-:W-:Y:S02]  /*12ad0*/  IMAD.U32 R3, RZ, RZ, UR31 ;  /* 0x0000001fff037e24 */ /* 0x002fe4000f8e00ff */
[----:B------:R-:W-:-:S03]  /*12ae0*/  IMAD.U32 R0, RZ, RZ, UR30 ;  /* 0x0000001eff007e24 */ /* 0x000fc6000f8e00ff */
[----:B------:R-:W-:-:S04]  /*12af0*/  LEA R2, P2, R3, R194, 0x1 ;  /* 0x000000c203027211 */ /* 0x000fc800078408ff */
        /* <DEDUP_REMOVED lines=20> */
.L_x_5594:
[----:B------:R2:W-:Y:S02]  /*12c40*/  STS.128 [R215+0xa800], RZ ;  /* 0x00a800ffd7007388 */ /* 0x0005e40000000c00 */
.L_x_5593:
[----:B------:R-:W-:Y:S05]  /*12c50*/  BSYNC.RECONVERGENT B0 ;  /* 0x0000000000007941 */ /* 0x000fea0003800200 */
.L_x_5592:
[----:B------:R-:W-:Y:S01]  /*12c60*/  ISETP.GE.AND P0, PT, R29, UR15, PT ;  /* 0x0000000f1d007c0c */ /* 0x000fe2000bf06270 */
        /* <DEDUP_REMOVED lines=25> */
.L_x_5597:
[----:B------:R2:W-:Y:S02]  /*12e00*/  STS.128 [R215+0xb000], RZ ;  /* 0x00b000ffd7007388 */ /* 0x0005e40000000c00 */
.L_x_5596:
[----:B------:R-:W-:Y:S05]  /*12e10*/  BSYNC.RECONVERGENT B0 ;  /* 0x0000000000007941 */ /* 0x000fea0003800200 */
.L_x_5595:
[----:B------:R-:W-:Y:S01]  /*12e20*/  ISETP.GE.AND P0, PT, R30, UR15, PT ;  /* 0x0000000f1e007c0c */ /* 0x000fe2000bf06270 */
[----:B------:R-:W-:Y:S01]  /*12e30*/  IMAD.SHL.U32 R180, R133, 0x8, RZ ;  /* 0x0000000885b47824 */ /* 0x000fe200078e00ff */
[----:B------:R-:W-:Y:S04]  /*12e40*/  BSSY.RECONVERGENT B0, `(.L_x_5598) ;  /* 0x000001a000007945 */ /* 0x000fe80003800200 */
[----:B------:R-:W-:-:S07]  /*12e50*/  LOP3.LUT R180, R180, 0x38, RZ, 0xc0, !PT ;  /* 0x00000038b4b47812 */ /* 0x000fce00078ec0ff */
[----:B------:R-:W-:Y:S05]  /*12e60*/  @P0 BRA `(.L_x_5599) ;  /* 0x00000000005c0947 */ /* 0x000fea0003800000 */
[----:B-12---:R-:W1:Y:S01]  /*12e70*/  LDC.64 R2, c[0x0][0x3b8] ;  /* 0x0000ee00ff027b82 */ /* 0x006e620000000a00 */
[----:B------:R-:W2:Y:S02]  /*12e80*/  LDCU UR8, c[0x0][0x440] ;  /* 0x00008800ff0877ac */ /* 0x000ea40008000800 */
[----:B--2---:R-:W-:Y:S02]  /*12e90*/  ISETP.GE.AND P2, PT, R180, UR8, PT ;  /* 0x00000008b4007c0c */ /* 0x004fe4000bf46270 */
[----:B------:R-:W-:Y:S02]  /*12ea0*/  ISETP.GE.AND P1, PT, R10, UR8, PT ;  /* 0x000000080a007c0c */ /* 0x000fe4000bf26270 */
        /* <DEDUP_REMOVED lines=19> */
.L_x_5599:
[----:B------:R-:W-:Y:S05]  /*12fe0*/  BSYNC.RECONVERGENT B0 ;  /* 0x0000000000007941 */ /* 0x000fea0003800200 */
.L_x_5598:
[----:B------:R-:W2:Y:S01]  /*12ff0*/  LDCU.64 UR10, c[0x0][0x540] ;  /* 0x0000a800ff0a77ac */ /* 0x000ea20008000a00 */
[----:B------:R-:W0:Y:S01]  /*13000*/  LDGDEPBAR ;  /* 0x00000000000079af */ /* 0x000e220000000000 */
[----:B------:R-:W3:Y:S01]  /*13010*/  LDCU.64 UR8, c[0x0][0x538] ;  /* 0x0000a700ff0877ac */ /* 0x000ee20008000a00 */
[----:B------:R-:W-:Y:S01]  /*13020*/  UMOV UR16, UR26 ;  /* 0x0000001a00107c82 */ /* 0x000fe20008000000 */
[----:B------:R-:W-:Y:S02]  /*13030*/  UMOV UR17, URZ ;  /* 0x000000ff00117c82 */ /* 0x000fe40008000000 */
[----:B--2---:R-:W-:-:S04]  /*13040*/  UIMAD.WIDE.U32 UR16, UR27, UR10, UR16 ;  /* 0x0000000a1b1072a5 */ /* 0x004fc8000f8e0010 */
[----:B------:R-:W-:Y:S02]  /*13050*/  UIMAD UR11, UR27, UR11, UR17 ;  /* 0x0000000b1b0b72a4 */ /* 0x000fe4000f8e0211 */
[----:B---3--:R-:W-:Y:S01]  /*13060*/  ULEA UR8, UP0, UR16, UR8, 0x2 ;  /* 0x0000000810087291 */ /* 0x008fe2000f8010ff */
[----:B------:R-:W-:Y:S01]  /*13070*/  SHF.R.U32.HI R182, RZ, 0x1, R133 ;  /* 0x00000001ffb67819 */ /* 0x000fe20000011685 */
[----:B------:R-:W-:Y:S01]  /*13080*/  IMAD.SHL.U32 R183, R133, 0x20, RZ ;  /* 0x0000002085b77824 */ /* 0x000fe200078e00ff */
[----:B------:R-:W-:-:S04]  /*13090*/  DEPBAR.LE SB0, 0x0 ;  /* 0x000080000000791a */ /* 0x000fc80000000000 */
[----:B------:R-:W-:Y:S01]  /*130a0*/  ULEA.HI.X UR9, UR16, UR9, UR11, 0x2, UP0 ;  /* 0x0000000910097291 */ /* 0x000fe200080f140b */
[----:B-1----:R-:W-:-:S03]  /*130b0*/  IMAD.U32 R2, RZ, RZ, UR8 ;  /* 0x00000008ff027e24 */ /* 0x002fc6000f8e00ff */
[----:B------:R-:W1:Y:S02]  /*130c0*/  LDCU UR8, c[0x0][0x458] ;  /* 0x00008b00ff0877ac */ /* 0x000e640008000800 */
[----:B------:R-:W-:-:S06]  /*130d0*/  IMAD.U32 R3, RZ, RZ, UR9 ;  /* 0x00000009ff037e24 */ /* 0x000fcc000f8e00ff */
[----:B------:R-:W2:Y:S01]  /*130e0*/  LDG.E R3, desc[UR6][R2.64] ;  /* 0x0000000602037981 */ /* 0x000ea2000c1e1900 */
[----:B------:R-:W-:Y:S01]  /*130f0*/  LOP3.LUT R187, R182, 0x8, RZ, 0xc0, !PT ;  /* 0x00000008b6bb7812 */ /* 0x000fe200078ec0ff */
[----:B------:R-:W-:Y:S01]  /*13100*/  BSSY.RECONVERGENT B0, `(.L_x_5600) ;  /* 0x0000028000007945 */ /* 0x000fe20003800200 */
[----:B------:R-:W-:Y:S01]  /*13110*/  LOP3.LUT R183, R183, 0x7c00, RZ, 0xc0, !PT ;  /* 0x00007c00b7b77812 */ /* 0x000fe200078ec0ff */
[----:B------:R-:W-:Y:S01]  /*13120*/  IMAD.SHL.U32 R84, R133, 0x2, RZ ;  /* 0x0000000285547824 */ /* 0x000fe200078e00ff */
[----:B------:R-:W-:Y:S01]  /*13130*/  LOP3.LUT R187, R60, R187, RZ, 0xfc, !PT ;  /* 0x000000bb3cbb7212 */ /* 0x000fe200078efcff */
[----:B-1----:R-:W2:Y:S01]  /*13140*/  MUFU.RCP R0, UR8 ;  /* 0x0000000800007d08 */ /* 0x002ea20008001000 */
[----:B------:R-:W-:Y:S01]  /*13150*/  BAR.SYNC.DEFER_BLOCKING 0x0 ;  /* 0x0000000000007b1d */ /* 0x000fe20000010000 */
[----:B--2---:R-:W-:Y:S01]  /*13160*/  FMUL.FTZ R0, R3, R0 ;  /* 0x0000000003007220 */ /* 0x004fe20000410000 */
[----:B------:R-:W-:-:S04]  /*13170*/  LOP3.LUT R3, R187, R180, RZ, 0x3c, !PT ;  /* 0x000000b4bb037212 */ /* 0x000fc800078e3cff */
[----:B------:R-:W-:Y:S01]  /*13180*/  R2UR UR14, R0 ;  /* 0x00000000000e72ca */ /* 0x000fe200000e0000 */
[----:B------:R-:W-:-:S05]  /*13190*/  IMAD.SHL.U32 R0, R133, 0x40, RZ ;  /* 0x0000004085007824 */ /* 0x000fca00078e00ff */
[----:B------:R-:W-:-:S05]  /*131a0*/  LOP3.LUT R2, R183, 0x200, R0, 0xf8, !PT ;  /* 0x00000200b7027812 */ /* 0x000fca00078ef800 */
[----:B------:R-:W-:Y:S01]  /*131b0*/  IMAD.IADD R91, R2, 0x1, R3 ;  /* 0x00000001025b7824 */ /* 0x000fe200078e0203 */
        /* <DEDUP_REMOVED lines=23> */
.L_x_5602:
[----:B------:R2:W-:Y:S01]  /*13330*/  STS.128 [R215+0x10000], RZ ;  /* 0x010000ffd7007388 */ /* 0x0005e20000000c00 */
[----:B------:R-:W-:Y:S05]  /*13340*/  BRA `(.L_x_5603) ;  /* 0x00000000000c7947 */ /* 0x000fea0003800000 */
.L_x_5601:
[----:B------:R1:W-:Y:S04]  /*13350*/  STS.128 [R215+0xc000], RZ ;  /* 0x00c000ffd7007388 */ /* 0x0003e80000000c00 */
[----:B------:R1:W-:Y:S04]  /*13360*/  STS.128 [R215+0xe000], RZ ;  /* 0x00e000ffd7007388 */ /* 0x0003e80000000c00 */
[----:B------:R1:W-:Y:S02]  /*13370*/  STS.128 [R215+0x10000], RZ ;  /* 0x010000ffd7007388 */ /* 0x0003e40000000c00 */
.L_x_5603:
[----:B------:R-:W-:Y:S05]  /*13380*/  BSYNC.RECONVERGENT B0 ;  /* 0x0000000000007941 */ /* 0x000fea0003800200 */
.L_x_5600:
[----:B------:R-:W-:Y:S01]  /*13390*/  ISETP.GE.AND P0, PT, R27, UR15, PT ;  /* 0x0000000f1b007c0c */ /* 0x000fe2000bf06270 */
[----:B------:R-:W-:-:S12]  /*133a0*/  BSSY.RECONVERGENT B0, `(.L_x_5604) ;  /* 0x000001e000007945 */ /* 0x000fd80003800200 */
[----:B------:R1:W-:Y:S04]  /*133b0*/  @P0 STS.128 [R215+0xc800], RZ ;  /* 0x00c800ffd7000388 */ /* 0x0003e80000000c00 */
[----:B------:R1:W-:Y:S04]  /*133c0*/  @P0 STS.128 [R215+0xe800], RZ ;  /* 0x00e800ffd7000388 */ /* 0x0003e80000000c00 */
[----:B------:R1:W-:Y:S01]  /*133d0*/  @P0 STS.128 [R215+0x10800], RZ ;  /* 0x010800ffd7000388 */ /* 0x0003e20000000c00 */
        /* <DEDUP_REMOVED lines=25> */
.L_x_5606:
[----:B------:R2:W-:Y:S02]  /*13570*/  STS.128 [R215+0x10800], RZ ;  /* 0x010800ffd7007388 */ /* 0x0005e40000000c00 */
.L_x_5605:
[----:B------:R-:W-:Y:S05]  /*13580*/  BSYNC.RECONVERGENT B0 ;  /* 0x0000000000007941 */ /* 0x000fea0003800200 */
.L_x_5604:
[----:B------:R-:W-:Y:S01]  /*13590*/  ISETP.GE.AND P0, PT, R29, UR15, PT ;  /* 0x0000000f1d007c0c */ /* 0x000fe2000bf06270 */
[----:B------:R-:W-:-:S12]  /*135a0*/  BSSY.RECONVERGENT B0, `(.L_x_5607) ;  /* 0x000001d000007945 */ /* 0x000fd80003800200 */
[----:B------:R1:W-:Y:S04]  /*135b0*/  @P0 STS.128 [R215+0xd000], RZ ;  /* 0x00d000ffd7000388 */ /* 0x0003e80000000c00 */
[----:B------:R1:W-:Y:S04]  /*135c0*/  @P0 STS.128 [R215+0xf000], RZ ;  /* 0x00f000ffd7000388 */ /* 0x0003e80000000c00 */
[----:B------:R1:W-:Y:S01]  /*135d0*/  @P0 STS.128 [R215+0x11000], RZ ;  /* 0x011000ffd7000388 */ /* 0x0003e20000000c00 */
[----:B------:R-:W-:Y:S05]  /*135e0*/  @P0 BRA `(.L_x_5608) ;  /* 0x0000000000600947 */ /* 0x000fea0003800000 */
[----:B-12---:R-:W4:Y:S01]  /*135f0*/  LDC.64 R4, c[0x0][0x3c0] ;  /* 0x0000f000ff047b82 */ /* 0x006f220000000a00 */
        /* <DEDUP_REMOVED lines=22> */
.L_x_5609:
[----:B------:R2:W-:Y:S02]  /*13760*/  STS.128 [R215+0x11000], RZ ;  /* 0x011000ffd7007388 */ /* 0x0005e40000000c00 */
.L_x_5608:
[----:B------:R-:W-:Y:S05]  /*13770*/  BSYNC.RECONVERGENT B0 ;  /* 0x0000000000007941 */ /* 0x000fea0003800200 */
.L_x_5607:
[----:B------:R-:W-:Y:S01]  /*13780*/  ISETP.GE.AND P0, PT, R30, UR15, PT ;  /* 0x0000000f1e007c0c */ /* 0x000fe2000bf06270 */
[----:B------:R-:W-:Y:S01]  /*13790*/  BSSY.RECONVERGENT B0, `(.L_x_5610) ;  /* 0x0000021000007945 */ /* 0x000fe20003800200 */
[----:B------:R-:W-:Y:S02]  /*137a0*/  SHF.R.U32.HI R185, RZ, 0x2, R133 ;  /* 0x00000002ffb97819 */ /* 0x000fe40000011685 */
[----:B------:R-:W-:Y:S02]  /*137b0*/  LOP3.LUT R2, R182, 0x1f0, RZ, 0xc0, !PT ;  /* 0x000001f0b6027812 */ /* 0x000fe400078ec0ff */
[----:B------:R-:W-:-:S07]  /*137c0*/  LOP3.LUT R185, R185, 0x7, RZ, 0xc0, !PT ;  /* 0x00000007b9b97812 */ /* 0x000fce00078ec0ff */
[----:B------:R1:W-:Y:S04]  /*137d0*/  @P0 STS.128 [R215+0xd800], RZ ;  /* 0x00d800ffd7000388 */ /* 0x0003e80000000c00 */
[----:B------:R1:W-:Y:S04]  /*137e0*/  @P0 STS.128 [R215+0xf800], RZ ;  /* 0x00f800ffd7000388 */ /* 0x0003e80000000c00 */
[----:B------:R1:W-:Y:S01]  /*137f0*/  @P0 STS.128 [R215+0x11800], RZ ;  /* 0x011800ffd7000388 */ /* 0x0003e20000000c00 */
[----:B------:R-:W-:Y:S05]  /*13800*/  @P0 BRA `(.L_x_5611) ;  /* 0x0000000000640947 */ /* 0x000fea0003800000 */
[----:B-12---:R-:W4:Y:S01]  /*13810*/  LDC.64 R4, c[0x0][0x3c0] ;  /* 0x0000f000ff047b82 */ /* 0x006f220000000a00 */
        /* <DEDUP_REMOVED lines=23> */
.L_x_5612:
[----:B------:R2:W-:Y:S02]  /*13990*/  STS.128 [R215+0x11800], RZ ;  /* 0x011800ffd7007388 */ /* 0x0005e40000000c00 */
.L_x_5611:
[----:B------:R-:W-:Y:S05]  /*139a0*/  BSYNC.RECONVERGENT B0 ;  /* 0x0000000000007941 */ /* 0x000fea0003800200 */
.L_x_5610:
[----:B-12---:R-:W-:Y:S01]  /*139b0*/  LOP3.LUT R5, R60, 0x8, R133, 0x78, !PT ;  /* 0x000000083c057812 */ /* 0x006fe200078e7885 */
[----:B------:R-:W-:Y:S01]  /*139c0*/  IMAD.MOV.U32 R181, RZ, RZ, 0x20 ;  /* 0x00000020ffb57424 */ /* 0x000fe200078e00ff */
[----:B------:R-:W-:Y:S01]  /*139d0*/  LOP3.LUT R89, R0, 0x400, RZ, 0xc0, !PT ;  /* 0x0000040000597812 */ /* 0x000fe200078ec0ff */
[----:B------:R-:W-:Y:S01]  /*139e0*/  IMAD.MOV.U32 R156, RZ, RZ, 0x40 ;  /* 0x00000040ff9c7424 */ /* 0x000fe200078e00ff */
[----:B------:R-:W-:Y:S01]  /*139f0*/  LOP3.LUT R4, R5, R180, RZ, 0x3c, !PT ;  /* 0x000000b405047212 */ /* 0x000fe200078e3cff */
[----:B------:R-:W1:Y:S01]  /*13a00*/  LDCU UR8, c[0x0][0x508] ;  /* 0x0000a100ff0877ac */ /* 0x000e620008000800 */
[----:B------:R-:W-:Y:S01]  /*13a10*/  LEA R91, R91, UR5, 0x1 ;  /* 0x000000055b5b7c11 */ /* 0x000fe2000f8e08ff */
[----:B------:R-:W-:Y:S01]  /*13a20*/  IMAD.U32 R200, RZ, RZ, UR29 ;  /* 0x0000001dffc87e24 */ /* 0x000fe2000f8e00ff */
[C---:B------:R-:W-:Y:S01]  /*13a30*/  LOP3.LUT P6, RZ, R133.reuse, 0x2, RZ, 0xc0, !PT ;  /* 0x0000000285ff7812 */ /* 0x040fe200078cc0ff */
[----:B------:R-:W-:Y:S01]  /*13a40*/  IMAD R89, R4, 0x2, R89 ;  /* 0x0000000204597824 */ /* 0x000fe200078e0259 */
[----:B------:R-:W-:Y:S01]  /*13a50*/  LOP3.LUT P2, RZ, R133, 0x4, RZ, 0xc0, !PT ;  /* 0x0000000485ff7812 */ /* 0x000fe2000784c0ff */
[----:B------:R-:W-:Y:S01]  /*13a60*/  LDSM.16.M88.4 R52, [R91] ;  /* 0x000000005b34783b */ /* 0x000fe20000000200 */
[----:B------:R-:W-:Y:S01]  /*13a70*/  SEL R176, R181, 0xffffffe0, !P6 ;  /* 0xffffffe0b5b07807 */ /* 0x000fe20007000000 */
[----:B------:R-:W-:Y:S01]  /*13a80*/  VIADD R11, R89, UR5 ;  /* 0x00000005590b7c36 */ /* 0x000fe20008000000 */
[----:B------:R-:W-:Y:S01]  /*13a90*/  SEL R156, R156, 0xffffffc0, !P2 ;  /* 0xffffffc09c9c7807 */ /* 0x000fe20005000000 */
[----:B----4-:R-:W2:Y:S01]  /*13aa0*/  LDSM.16.M88.4 R24, [R89+UR5+0x6000] ;  /* 0x006000055918783b */ /* 0x010ea20008000200 */
[----:B------:R-:W-:Y:S01]  /*13ab0*/  IADD3 R135, PT, PT, R185, UR28, R2 ;  /* 0x0000001cb9877c10 */ /* 0x000fe2000fffe002 */
[--C-:B------:R-:W-:Y:S01]  /*13ac0*/  IMAD.IADD R88, R91, 0x1, R176.reuse ;  /* 0x000000015b587824 */ /* 0x100fe200078e02b0 */
[----:B------:R-:W-:Y:S01]  /*13ad0*/  LOP3.LUT R148, R84, 0x6, RZ, 0xc0, !PT ;  /* 0x0000000654947812 */ /* 0x000fe200078ec0ff */
[----:B------:R-:W4:Y:S01]  /*13ae0*/  LDSM.16.M88.4 R16, [R89+UR5+0x6800] ;  /* 0x006800055910783b */ /* 0x000f220008000200 */
[----:B------:R-:W-:Y:S01]  /*13af0*/  IMAD.IADD R86, R11, 0x1, R176 ;  /* 0x000000010b567824 */ /* 0x000fe200078e02b0 */
[----:B------:R-:W-:Y:S01]  /*13b00*/  UISETP.GT.AND UP0, UPT, UR35, UR20, UPT ;  /* 0x000000142300728c */ /* 0x000fe2000bf04270 */
[--C-:B------:R-:W-:Y:S01]  /*13b10*/  IMAD.IADD R87, R91, 0x1, R156.reuse ;  /* 0x000000015b577824 */ /* 0x100fe200078e029c */
[----:B------:R-:W3:Y:S01]  /*13b20*/  LDSM.16.M88.4 R60, [R89+UR5+0x7000] ;  /* 0x00700005593c783b */ /* 0x000ee20008000200 */
[----:B------:R-:W-:Y:S01]  /*13b30*/  IMAD.IADD R11, R11, 0x1, R156 ;  /* 0x000000010b0b7824 */ /* 0x000fe200078e029c */
[----:B-1----:R-:W-:Y:S01]  /*13b40*/  UIADD3 UR8, UPT, UPT, UR29, UR8, -UR22 ;  /* 0x000000081d087290 */ /* 0x002fe2000fffe816 */
        /* <DEDUP_REMOVED lines=12> */
[C---:B----4-:R-:W-:Y:S03]  /*13c10*/  HMMA.16816.F32 R20, R52.reuse, R16, RZ ;  /* 0x000000103414723c */ /* 0x050fe600000018ff */
[----:B-----5:R-:W-:Y:S04]  /*13c20*/  LDSM.16.M88.4 R76, [R89+UR5+0x9000] ;  /* 0x00900005594c783b */ /* 0x020fe80008000200 */
[----:B------:R-:W-:Y:S01]  /*13c30*/  LDSM.16.M88.4 R80, [R89+UR5+0xa800] ;  /* 0x00a800055950783b */ /* 0x000fe20008000200 */
[C---:B---3--:R-:W-:Y:S03]  /*13c40*/  HMMA.16816.F32 R64, R52.reuse, R60, RZ ;  /* 0x0000003c3440723c */ /* 0x048fe600000018ff */
[----:B------:R-:W0:Y:S05]  /*13c50*/  LDGDEPBAR ;  /* 0x00000000000079af */ /* 0x000e2a0000000000 */
        /* <DEDUP_REMOVED lines=14> */
[----:B------:R-:W3:Y:S07]  /*13d40*/  LDSM.16.M88.4 R44, [R85] ;  /* 0x00000000552c783b */ /* 0x000eee0000000200 */
[C---:B------:R-:W-:Y:S08]  /*13d50*/  HMMA.16816.F32 R56, R40.reuse, R68, R56 ;  /* 0x000000442838723c */ /* 0x040ff00000001838 */
[----:B------:R-:W-:Y:S01]  /*13d60*/  HMMA.16816.F32 R52, R40, R70, R52 ;  /* 0x000000462834723c */ /* 0x000fe20000001834 */
[----:B------:R-:W4:Y:S04]  /*13d70*/  LDSM.16.M88.4 R40, [R8+0x6800] ;  /* 0x006800000828783b */ /* 0x000f280000000200 */
        /* <DEDUP_REMOVED lines=20> */
[C---:B-1----:R-:W-:Y:S08]  /*13ec0*/  HMMA.16816.F32 R64, R44.reuse, R36, R64 ;  /* 0x000000242c40723c */ /* 0x042ff00000001840 */
[C---:B------:R-:W-:Y:S01]  /*13ed0*/  HMMA.16816.F32 R60, R44.reuse, R38, R60 ;  /* 0x000000262c3c723c */ /* 0x040fe2000000183c */
[----:B------:R-:W1:Y:S07]  /*13ee0*/  LDSM.16.M88.4 R36, [R89+UR5+0x9800] ;  /* 0x009800055924783b */ /* 0x000e6e0008000200 */
        /* <DEDUP_REMOVED lines=12> */
[----:B------:R-:W-:Y:S07]  /*13fb0*/  LDSM.16.M88.4 R76, [R91+0x4000] ;  /* 0x004000005b4c783b */ /* 0x000fee0000000200 */
[C---:B-1----:R-:W-:Y:S08]  /*13fc0*/  HMMA.16816.F32 R56, R32.reuse, R36, R56 ;  /* 0x000000242038723c */ /* 0x042ff00000001838 */
[----:B------:R-:W-:Y:S01]  /*13fd0*/  HMMA.16816.F32 R52, R32, R38, R52 ;  /* 0x000000262034723c */ /* 0x000fe20000001834 */
[----:B------:R-:W1:Y:S04]  /*13fe0*/  LDSM.16.M88.4 R36, [R11+0x8800] ;  /* 0x008800000b24783b */ /* 0x000e680000000200 */
[----:B------:R-:W4:Y:S03]  /*13ff0*/  LDSM.16.M88.4 R32, [R11+0x9000] ;  /* 0x009000000b20783b */ /* 0x000f260000000200 */
[C---:B------:R-:W-:Y:S08]  /*14000*/  HMMA.16816.F32 R28, R40.reuse, R48, R28 ;  /* 0x00000030281c723c */ /* 0x040ff0000000181c */
[C---:B------:R-:W-:Y:S01]  /*14010*/  HMMA.16816.F32 R24, R40.reuse, R50, R24 ;  /* 0x000000322818723c */ /* 0x040fe20000001818 */
[----:B------:R-:W4:Y:S07]  /*14020*/  LDSM.16.M88.4 R48, [R11+0x9800] ;  /* 0x009800000b30783b */ /* 0x000f2e0000000200 */
[C---:B---3--:R-:W-:Y:S08]  /*14030*/  HMMA.16816.F32 R56, R40.reuse, R44, R56 ;  /* 0x0000002c2838723c */ /* 0x048ff00000001838 */
[----:B------:R-:W-:Y:S01]  /*14040*/  HMMA.16816.F32 R52, R40, R46, R52 ;  /* 0x0000002e2834723c */ /* 0x000fe20000001834 */
[----:B------:R-:W-:Y:S07]  /*14050*/  LDSM.16.M88.4 R44, [R8+0x8000] ;  /* 0x00800000082c783b */ /* 0x000fee0000000200 */
[C---:B--2---:R-:W-:Y:S08]  /*14060*/  HMMA.16816.F32 R28, R4.reuse, R12, R28 ;  /* 0x0000000c041c723c */ /* 0x044ff0000000181c */
[----:B------:R-:W-:Y:S01]  /*14070*/  HMMA.16816.F32 R24, R4, R14, R24 ;  /* 0x0000000e0418723c */ /* 0x000fe20000001818 */
[----:B------:R-:W2:Y:S07]  /*14080*/  LDSM.16.M88.4 R12, [R85+0x2000] ;  /* 0x00200000550c783b */ /* 0x000eae0000000200 */
[C---:B------:R-:W-:Y:S08]  /*14090*/  HMMA.16816.F32 R20, R40.reuse, R72, R20 ;  /* 0x000000482814723c */ /* 0x040ff00000001814 */
[C---:B------:R-:W-:Y:S01]  /*140a0*/  HMMA.16816.F32 R16, R40.reuse, R74, R16 ;  /* 0x0000004a2810723c */ /* 0x040fe20000001810 */
[----:B------:R-:W-:Y:S07]  /*140b0*/  LDSM.16.M88.4 R72, [R89+UR5+0xb000] ;  /* 0x00b000055948783b */ /* 0x000fee0008000200 */
[C---:B------:R-:W-:Y:S08]  /*140c0*/  HMMA.16816.F32 R64, R40.reuse, R68, R64 ;  /* 0x000000442840723c */ /* 0x040ff00000001840 */
[----:B------:R-:W-:Y:S01]  /*140d0*/  HMMA.16816.F32 R60, R40, R70, R60 ;  /* 0x00000046283c723c */ /* 0x000fe2000000183c */
[----:B------:R-:W3:Y:S04]  /*140e0*/  LDSM.16.M88.4 R40, [R8+0x8800] ;  /* 0x008800000828783b */ /* 0x000ee80000000200 */
[----:B------:R-:W-:Y:S03]  /*140f0*/  LDSM.16.M88.4 R68, [R89+UR5+0xb800] ;  /* 0x00b800055944783b */ /* 0x000fe60008000200 */
[C---:B-1----:R-:W-:Y:S08]  /*14100*/  HMMA.16816.F32 R20, R4.reuse, R36, R20 ;  /* 0x000000240414723c */ /* 0x042ff00000001814 */
[C---:B------:R-:W-:Y:S01]  /*14110*/  HMMA.16816.F32 R16, R4.reuse, R38, R16 ;  /* 0x000000260410723c */ /* 0x040fe20000001810 */
[----:B------:R-:W1:Y:S07]  /*14120*/  LDSM.16.M88.4 R36, [R8+0x9000] ;  /* 0x009000000824783b */ /* 0x000e6e0000000200 */
[C---:B----4-:R-:W-:Y:S08]  /*14130*/  HMMA.16816.F32 R64, R4.reuse, R32, R64 ;  /* 0x000000200440723c */ /* 0x050ff00000001840 */
        /* <DEDUP_REMOVED lines=8> */
[----:B------:R-:W2:Y:S07]  /*141c0*/  LDSM.16.M88.4 R44, [R86+0xa000] ;  /* 0x00a00000562c783b */ /* 0x000eae0000000200 */
[C---:B---3--:R-:W-:Y:S08]  /*141d0*/  HMMA.16816.F32 R20, R12.reuse, R40, R20 ;  /* 0x000000280c14723c */ /* 0x048ff00000001814 */
[C---:B------:R-:W-:Y:S01]  /*141e0*/  HMMA.16816.F32 R16, R12.reuse, R42, R16 ;  /* 0x0000002a0c10723c */ /* 0x040fe20000001810 */
[----:B------:R-:W3:Y:S07]  /*141f0*/  LDSM.16.M88.4 R40, [R86+0xa800] ;  /* 0x00a800005628783b */ /* 0x000eee0000000200 */
[----:B-1----:R-:W-:Y:S08]  /*14200*/  HMMA.16816.F32 R64, R12, R36, R64 ;  /* 0x000000240c40723c */ /* 0x002ff00000001840 */
[C---:B----4-:R-:W-:Y:S08]  /*14210*/  HMMA.16816.F32 R28, R76.reuse, R4, R28 ;  /* 0x000000044c1c723c */ /* 0x050ff0000000181c */
[----:B------:R-:W-:Y:S01]  /*14220*/  HMMA.16816.F32 R24, R76, R6, R24 ;  /* 0x000000064c18723c */ /* 0x000fe20000001818 */
[----:B------:R-:W-:Y:S07]  /*14230*/  LDSM.16.M88.4 R4, [R87+0x4000] ;  /* 0x004000005704783b */ /* 0x000fee0000000200 */
[C---:B------:R-:W-:Y:S01]  /*14240*/  HMMA.16816.F32 R60, R12.reuse, R38, R60 ;  /* 0x000000260c3c723c */ /* 0x040fe2000000183c */
[----:B------:R-:W-:Y:S07]  /*14250*/  LDSM.16.M88.4 R36, [R86+0xb000] ;  /* 0x00b000005624783b */ /* 0x000fee0000000200 */
[C---:B------:R-:W-:Y:S08]  /*14260*/  HMMA.16816.F32 R56, R12.reuse, R32, R56 ;  /* 0x000000200c38723c */ /* 0x040ff00000001838 */
[----:B------:R-:W-:Y:S01]  /*14270*/  HMMA.16816.F32 R52, R12, R34, R52 ;  /* 0x000000220c34723c */ /* 0x000fe20000001834 */
[----:B------:R-:W1:Y:S04]  /*14280*/  LDSM.16.M88.4 R12, [R11+0xa000] ;  /* 0x00a000000b0c783b */ /* 0x000e680000000200 */
[----:B------:R-:W4:Y:S03]  /*14290*/  LDSM.16.M88.4 R32, [R86+0xb800] ;  /* 0x00b800005620783b */ /* 0x000f260000000200 */
[----:B------:R-:W-:Y:S08]  /*142a0*/  HMMA.16816.F32 R20, R76, R80, R20 ;  /* 0x000000504c14723c */ /* 0x000ff00000001814 */
[C---:B--2---:R-:W-:Y:S08]  /*142b0*/  HMMA.16816.F32 R28, R48.reuse, R44, R28 ;  /* 0x0000002c301c723c */ /* 0x044ff0000000181c */
[----:B------:R-:W-:Y:S08]  /*142c0*/  HMMA.16816.F32 R44, R48, R46, R24 ;  /* 0x0000002e302c723c */ /* 0x000ff00000001818 */
[C---:B------:R-:W-:Y:S08]  /*142d0*/  HMMA.16816.F32 R56, R76.reuse, R68, R56 ;  /* 0x000000444c38723c */ /* 0x040ff00000001838 */
[----:B------:R-:W-:Y:S01]  /*142e0*/  HMMA.16816.F32 R52, R76, R70, R52 ;  /* 0x000000464c34723c */ /* 0x000fe20000001834 */
[----:B------:R-:W-:Y:S07]  /*142f0*/  LDSM.16.M88.4 R68, [R8+0xa000] ;  /* 0x00a000000844783b */ /* 0x000fee0000000200 */
[----:B---3--:R-:W-:Y:S01]  /*14300*/  HMMA.16816.F32 R24, R48, R40, R20 ;  /* 0x000000283018723c */ /* 0x008fe20000001814 */
[----:B------:R-:W2:Y:S01]  /*14310*/  LDSM.16.M88.4 R20, [R85+0x4000] ;  /* 0x004000005514783b */ /* 0x000ea20000000200 */
[----:B------:R-:W-:-:S06]  /*14320*/  VIADD R41, R148, UR34 ;  /* 0x0000002294297c36 */ /* 0x000fcc0008000000 */
[C---:B------:R-:W-:Y:S08]  /*14330*/  HMMA.16816.F32 R16, R76.reuse, R82, R16 ;  /* 0x000000524c10723c */ /* 0x040ff00000001810 */
[C---:B------:R-:W-:Y:S08]  /*14340*/  HMMA.16816.F32 R64, R76.reuse, R72, R64 ;  /* 0x000000484c40723c */ /* 0x040ff00000001840 */
[----:B------:R-:W-:Y:S08]  /*14350*/  HMMA.16816.F32 R60, R76, R74, R60 ;  /* 0x0000004a4c3c723c */ /* 0x000ff0000000183c */
[----:B-1----:R-:W-:Y:S01]  /*14360*/  HMMA.16816.F32 R28, R4, R12, R28 ;  /* 0x0000000c041c723c */ /* 0x002fe2000000181c */
[----:B------:R-:W-:-:S02]  /*14370*/  VIADD R13, R135, UR8 ;  /* 0x00000008870d7c36 */ /* 0x000fc40008000000 */
[----:B------:R-:W-:Y:S02]  /*14380*/  VIADD R135, R135, UR29 ;  /* 0x0000001d87877c36 */ /* 0x000fe40008000000 */
[----:B------:R-:W-:Y:S01]  /*14390*/  VIADD R12, R41, 0x1 ;  /* 0x00000001290c7836 */ /* 0x000fe20000000000 */
[--C-:B------:R-:W-:Y:S01]  /*143a0*/  VIADDMNMX R202, R13, 0x1, R200.reuse, PT ;  /* 0x000000010dca7846 */ /* 0x100fe200038001c8 */
[----:B------:R-:W-:Y:S01]  /*143b0*/  VIADD R203, R135, -UR23 ;  /* 0x8000001787cb7c36 */ /* 0x000fe20008000000 */
[----:B------:R-:W-:Y:S01]  /*143c0*/  HMMA.16816.F32 R16, R48, R42, R16 ;  /* 0x0000002a3010723c */ /* 0x000fe20000001810 */
[----:B------:R-:W-:Y:S02]  /*143d0*/  VIADDMNMX R200, R13, 0x9, R200, PT ;  /* 0x000000090dc87846 */ /* 0x000fe400038001c8 */
[----:B------:R-:W-:Y:S02]  /*143e0*/  ISETP.GE.AND P3, PT, R12, R202, PT ;  /* 0x000000ca0c00720c */ /* 0x000fe40003f66270 */
[----:B------:R-:W-:-:S02]  /*143f0*/  ISETP.GT.AND P5, PT, R203, R12, PT ;  /* 0x0000000ccb00720c */ /* 0x000fc40003fa4270 */
[----:B------:R-:W-:Y:S01]  /*14400*/  ISETP.GE.AND P1, PT, R12, R200, PT ;  /* 0x000000c80c00720c */ /* 0x000fe20003f26270 */
[----:B------:R-:W-:Y:S01]  /*14410*/  HMMA.16816.F32 R64, R48, R36, R64 ;  /* 0x000000243040723c */ /* 0x000fe20000001840 */
[----:B------:R-:W-:-:S07]  /*14420*/  ISETP.GT.AND P4, PT, R203, R41, PT ;  /* 0x00000029cb00720c */ /* 0x000fce0003f84270 */
[C---:B------:R-:W-:Y:S08]  /*14430*/  HMMA.16816.F32 R60, R48.reuse, R38, R60 ;  /* 0x00000026303c723c */ /* 0x040ff0000000183c */
[----:B----4-:R-:W-:Y:S01]  /*14440*/  HMMA.16816.F32 R56, R48, R32, R56 ;  /* 0x000000203038723c */ /* 0x010fe20000001838 */
[----:B------:R-:W-:-:S04]  /*14450*/  VIADD R33, R41, UR22 ;  /* 0x0000001629217c36 */ /* 0x000fc80008000000 */
[----:B------:R-:W-:-:S03]  /*14460*/  IMAD.IADD R43, R135, 0x1, -R33 ;  /* 0x00000001872b7824 */ /* 0x000fc600078e0a21 */
[----:B------:R-:W-:Y:S01]  /*14470*/  HMMA.16816.F32 R52, R48, R34, R52 ;  /* 0x000000223034723c */ /* 0x000fe20000001834 */
[----:B------:R-:W-:Y:S01]  /*14480*/  VIADD R50, R135, 0x8 ;  /* 0x0000000887327836 */ /* 0x000fe20000000000 */
[----:B------:R-:W-:Y:S01]  /*14490*/  IABS R43, R43 ;  /* 0x0000002b002b7213 */ /* 0x000fe20000000000 */
[----:B------:R-:W-:Y:S02]  /*144a0*/  VIADD R48, R41, 0x38 ;  /* 0x0000003829307836 */ /* 0x000fe40000000000 */
[----:B------:R-:W-:Y:S01]  /*144b0*/  VIADD R201, R50, -UR23 ;  /* 0x8000001732c97c36 */ /* 0x000fe20008000000 */
[----:B------:R-:W-:Y:S01]  /*144c0*/  I2FP.F32.S32 R43, R43 ;  /* 0x0000002b002b7245 */ /* 0x000fe20000201400 */
[----:B------:R-:W-:Y:S01]  /*144d0*/  VIADD R51, R48, UR22 ;  /* 0x0000001630337c36 */ /* 0x000fe20008000000 */
[----:B--2---:R-:W-:Y:S01]  /*144e0*/  HMMA.16816.F32 R28, R20, R68, R28 ;  /* 0x00000044141c723c */ /* 0x004fe2000000181c */
[----:B------:R-:W-:Y:S01]  /*144f0*/  IMAD.IADD R33, R50, 0x1, -R33 ;  /* 0x0000000132217824 */ /* 0x000fe200078e0a21 */
[----:B------:R-:W-:-:S02]  /*14500*/  ISETP.GT.AND P0, PT, R201, R12, PT ;  /* 0x0000000cc900720c */ /* 0x000fc40003f04270 */
[--C-:B------:R-:W-:Y:S02]  /*14510*/  IADD3 R32, PT, PT, R135, 0x37, -R51.reuse ;  /* 0x0000003787207810 */ /* 0x100fe40007ffe833 */
[----:B------:R-:W-:Y:S02]  /*14520*/  IADD3 R42, PT, PT, R50, 0x37, -R51 ;  /* 0x00000037322a7810 */ /* 0x000fe40007ffe833 */
[----:B------:R-:W-:Y:S01]  /*14530*/  HMMA.16816.F32 R44, R4, R14, R44 ;  /* 0x0000000e042c723c */ /* 0x000fe2000000182c */
[----:B------:R-:W1:Y:S01]  /*14540*/  LDSM.16.M88.4 R12, [R11+0xa800] ;  /* 0x00a800000b0c783b */ /* 0x000e620000000200 */
[----:B------:R-:W-:Y:S02]  /*14550*/  IABS R33, R33 ;  /* 0x0000002100217213 */ /* 0x000fe40000000000 */
[----:B------:R-:W-:Y:S02]  /*14560*/  IABS R42, R42 ;  /* 0x0000002a002a7213 */ /* 0x000fe40000000000 */
[----:B------:R-:W-:-:S02]  /*14570*/  I2FP.F32.S32 R33, R33 ;  /* 0x0000002100217245 */ /* 0x000fc40000201400 */
[----:B------:R-:W-:Y:S02]  /*14580*/  I2FP.F32.S32 R42, R42 ;  /* 0x0000002a002a7245 */ /* 0x000fe40000201400 */
[----:B------:R-:W-:Y:S01]  /*14590*/  IADD3 R35, PT, PT, R135, 0x30, -R51 ;  /* 0x0000003087237810 */ /* 0x000fe20007ffe833 */
[----:B------:R-:W-:Y:S01]  /*145a0*/  FFMA.FTZ R43, R43, -UR14, R28 ;  /* 0x8000000e2b2b7c23 */ /* 0x000fe2000801001c */
[----:B------:R-:W-:Y:S01]  /*145b0*/  IABS R28, R32 ;  /* 0x00000020001c7213 */ /* 0x000fe20000000000 */
[----:B------:R-:W-:Y:S01]  /*145c0*/  FFMA.FTZ R40, R33, -UR14, R30 ;  /* 0x8000000e21287c23 */ /* 0x000fe2000801001e */
[----:B------:R-:W-:Y:S01]  /*145d0*/  FFMA.FTZ R42, R42, -UR14, R31 ;  /* 0x8000000e2a2a7c23 */ /* 0x000fe2000801001f */
[----:B------:R-:W-:Y:S01]  /*145e0*/  IADD3 R33, PT, PT, R50, 0x30, -R51 ;  /* 0x0000003032217810 */ /* 0x000fe20007ffe833 */
[----:B------:R-:W-:Y:S01]  /*145f0*/  VIADD R32, R41, 0x8 ;  /* 0x0000000829207836 */ /* 0x000fe20000000000 */
[----:B------:R-:W-:Y:S02]  /*14600*/  I2FP.F32.S32 R28, R28 ;  /* 0x0000001c001c7245 */ /* 0x000fe40000201400 */
[----:B------:R-:W-:Y:S01]  /*14610*/  FSEL R43, R43, -INF , !P4 ;  /* 0xff8000002b2b7808 */ /* 0x000fe20006000000 */
[----:B------:R-:W-:Y:S01]  /*14620*/  HMMA.16816.F32 R44, R20, R70, R44 ;  /* 0x00000046142c723c */ /* 0x000fe2000000182c */
[----:B------:R-:W-:Y:S01]  /*14630*/  ISETP.GE.AND P4, PT, R41, R202, PT ;  /* 0x000000ca2900720c */ /* 0x000fe20003f86270 */
[----:B------:R-:W-:Y:S01]  /*14640*/  FFMA.FTZ R49, R28, -UR14, R29 ;  /* 0x8000000e1c317c23 */ /* 0x000fe2000801001d */
[----:B------:R-:W-:Y:S01]  /*14650*/  IABS R35, R35 ;  /* 0x0000002300237213 */ /* 0x000fe20000000000 */
[----:B------:R-:W2:Y:S01]  /*14660*/  LDSM.16.M88.4 R28, [R8+0xa800] ;  /* 0x00a80000081c783b */ /* 0x000ea20000000200 */
[----:B------:R-:W-:-:S02]  /*14670*/  FSEL R43, R43, -INF , !P4 ;  /* 0xff8000002b2b7808 */ /* 0x000fc40006000000 */
[----:B------:R-:W-:Y:S02]  /*14680*/  ISETP.GT.AND P4, PT, R201, R41, PT ;  /* 0x00000029c900720c */ /* 0x000fe40003f84270 */
[----:B------:R-:W-:Y:S02]  /*14690*/  IABS R33, R33 ;  /* 0x0000002100217213 */ /* 0x000fe40000000000 */
[----:B------:R-:W-:Y:S02]  /*146a0*/  FSEL R40, R40, -INF , !P4 ;  /* 0xff80000028287808 */ /* 0x000fe40006000000 */
[----:B------:R-:W-:Y:S02]  /*146b0*/  ISETP.GE.AND P4, PT, R41, R200, PT ;  /* 0x000000c82900720c */ /* 0x000fe40003f86270 */
[----:B------:R-:W-:Y:S02]  /*146c0*/  FSEL R49, R49, -INF , !P5 ;  /* 0xff80000031317808 */ /* 0x000fe40006800000 */
[----:B------:R-:W-:-:S02]  /*146d0*/  I2FP.F32.S32 R35, R35 ;  /* 0x0000002300237245 */ /* 0x000fc40000201400 */
[----:B------:R-:W-:Y:S01]  /*146e0*/  FSEL R40, R40, -INF , !P4 ;  /* 0xff80000028287808 */ /* 0x000fe20006000000 */
[C---:B-1----:R-:W-:Y:S01]  /*146f0*/  HMMA.16816.F32 R24, R4.reuse, R12, R24 ;  /* 0x0000000c0418723c */ /* 0x042fe20000001818 */
[----:B------:R-:W-:Y:S01]  /*14700*/  FSEL R49, R49, -INF , !P3 ;  /* 0xff80000031317808 */ /* 0x000fe20005800000 */
[----:B------:R-:W-:Y:S01]  /*14710*/  FFMA.FTZ R35, R35, -UR14, R44 ;  /* 0x8000000e23237c23 */ /* 0x000fe2000801002c */
[----:B------:R-:W-:Y:S01]  /*14720*/  I2FP.F32.S32 R33, R33 ;  /* 0x0000002100217245 */ /* 0x000fe20000201400 */
[----:B------:R-:W-:Y:S01]  /*14730*/  VIADD R13, R41, 0x9 ;  /* 0x00000009290d7836 */ /* 0x000fe20000000000 */
[----:B------:R-:W-:Y:S02]  /*14740*/  FSEL R42, R42, -INF , !P0 ;  /* 0xff8000002a2a7808 */ /* 0x000fe40004000000 */
[----:B------:R-:W-:Y:S01]  /*14750*/  ISETP.GT.AND P4, PT, R203, R32, PT ;  /* 0x00000020cb00720c */ /* 0x000fe20003f84270 */
[----:B------:R-:W-:Y:S01]  /*14760*/  FFMA.FTZ R46, R33, -UR14, R46 ;  /* 0x8000000e212e7c23 */ /* 0x000fe2000801002e */
[C---:B------:R-:W-:Y:S01]  /*14770*/  ISETP.GE.AND P5, PT, R32.reuse, R202, PT ;  /* 0x000000ca2000720c */ /* 0x040fe20003fa6270 */
[----:B------:R-:W-:Y:S01]  /*14780*/  HMMA.16816.F32 R16, R4, R14, R16 ;  /* 0x0000000e0410723c */ /* 0x000fe20000001810 */
[----:B------:R-:W-:-:S02]  /*14790*/  ISETP.GE.AND P3, PT, R32, R200, PT ;  /* 0x000000c82000720c */ /* 0x000fc40003f66270 */
[----:B------:R-:W-:Y:S02]  /*147a0*/  ISETP.GT.AND P0, PT, R201, R32, PT ;  /* 0x00000020c900720c */ /* 0x000fe40003f04270 */
[--C-:B------:R-:W-:Y:S02]  /*147b0*/  IADD3 R32, PT, PT, R135, 0x2f, -R51.reuse ;  /* 0x0000002f87207810 */ /* 0x100fe40007ffe833 */
[----:B------:R-:W-:Y:S02]  /*147c0*/  IADD3 R12, PT, PT, R50, 0x2f, -R51 ;  /* 0x0000002f320c7810 */ /* 0x000fe40007ffe833 */
[----:B------:R-:W-:Y:S02]  /*147d0*/  IABS R32, R32 ;  /* 0x0000002000207213 */ /* 0x000fe40000000000 */
[----:B------:R-:W-:Y:S01]  /*147e0*/  FSEL R35, R35, -INF , !P4 ;  /* 0xff80000023237808 */ /* 0x000fe20006000000 */
[----:B--2---:R-:W-:Y:S01]  /*147f0*/  HMMA.16816.F32 R24, R20, R28, R24 ;  /* 0x0000001c1418723c */ /* 0x004fe20000001818 */
[----:B------:R-:W-:Y:S01]  /*14800*/  FSEL R42, R42, -INF , !P1 ;  /* 0xff8000002a2a7808 */ /* 0x000fe20004800000 */
[----:B------:R-:W-:Y:S01]  /*14810*/  VIADD R28, R41, 0x11 ;  /* 0x00000011291c7836 */ /* 0x000fe20000000000 */
[----:B------:R-:W-:-:S02]  /*14820*/  IABS R12, R12 ;  /* 0x0000000c000c7213 */ /* 0x000fc40000000000 */
[----:B------:R-:W-:Y:S02]  /*14830*/  FSEL R69, R35, -INF , !P5 ;  /* 0xff80000023457808 */ /* 0x000fe40006800000 */
[----:B------:R-:W-:Y:S02]  /*14840*/  I2FP.F32.S32 R32, R32 ;  /* 0x0000002000207245 */ /* 0x000fe40000201400 */
[----:B------:R-:W-:Y:S02]  /*14850*/  FSEL R46, R46, -INF , !P0 ;  /* 0xff8000002e2e7808 */ /* 0x000fe40004000000 */
[----:B------:R-:W-:Y:S01]  /*14860*/  ISETP.GT.AND P1, PT, R203, R13, PT ;  /* 0x0000000dcb00720c */ /* 0x000fe20003f24270 */
[----:B------:R-:W-:Y:S01]  /*14870*/  FFMA.FTZ R32, R32, -UR14, R45 ;  /* 0x8000000e20207c23 */ /* 0x000fe2000801002d */
[C---:B------:R-:W-:Y:S02]  /*14880*/  ISETP.GE.AND P4, PT, R13.reuse, R202, PT ;  /* 0x000000ca0d00720c */ /* 0x040fe40003f86270 */
[----:B------:R-:W-:-:S02]  /*14890*/  ISETP.GE.AND P5, PT, R13, R200, PT ;  /* 0x000000c80d00720c */ /* 0x000fc40003fa6270 */
[----:B------:R-:W-:Y:S02]  /*148a0*/  ISETP.GT.AND P0, PT, R201, R13, PT ;  /* 0x0000000dc900720c */ /* 0x000fe40003f04270 */
[----:B------:R-:W-:Y:S02]  /*148b0*/  IADD3 R13, PT, PT, R135, 0x28, -R51 ;  /* 0x00000028870d7810 */ /* 0x000fe40007ffe833 */
[----:B------:R-:W-:Y:S02]  /*148c0*/  I2FP.F32.S32 R12, R12 ;  /* 0x0000000c000c7245 */ /* 0x000fe40000201400 */
[----:B------:R-:W-:Y:S02]  /*148d0*/  IABS R13, R13 ;  /* 0x0000000d000d7213 */ /* 0x000fe40000000000 */
[----:B------:R-:W-:Y:S01]  /*148e0*/  FSEL R32, R32, -INF , !P1 ;  /* 0xff80000020207808 */ /* 0x000fe20004800000 */
[----:B------:R-:W-:Y:S01]  /*148f0*/  FFMA.FTZ R44, R12, -UR14, R47 ;  /* 0x8000000e0c2c7c23 */ /* 0x000fe2000801002f */
[----:B------:R-:W-:Y:S01]  /*14900*/  VIADD R12, R41, 0x10 ;  /* 0x00000010290c7836 */ /* 0x000fe20000000000 */
[----:B------:R-:W-:-:S02]  /*14910*/  I2FP.F32.S32 R13, R13 ;  /* 0x0000000d000d7245 */ /* 0x000fc40000201400 */
[----:B------:R-:W-:Y:S02]  /*14920*/  IADD3 R29, PT, PT, R50, 0x28, -R51 ;  /* 0x00000028321d7810 */ /* 0x000fe40007ffe833 */
[----:B------:R-:W-:Y:S01]  /*14930*/  FSEL R46, R46, -INF , !P3 ;  /* 0xff8000002e2e7808 */ /* 0x000fe20005800000 */
[----:B------:R-:W-:Y:S01]  /*14940*/  FFMA.FTZ R24, R13, -UR14, R24 ;  /* 0x8000000e0d187c23 */ /* 0x000fe20008010018 */
[----:B------:R-:W-:Y:S02]  /*14950*/  FSEL R45, R32, -INF , !P4 ;  /* 0xff800000202d7808 */ /* 0x000fe40006000000 */
[----:B------:R-:W-:Y:S02]  /*14960*/  FSEL R44, R44, -INF , !P0 ;  /* 0xff8000002c2c7808 */ /* 0x000fe40004000000 */
[----:B------:R-:W-:Y:S02]  /*14970*/  ISETP.GT.AND P3, PT, R203, R12, PT ;  /* 0x0000000ccb00720c */ /* 0x000fe40003f64270 */
[----:B------:R-:W-:-:S02]  /*14980*/  IABS R29, R29 ;  /* 0x0000001d001d7213 */ /* 0x000fc40000000000 */
[C---:B------:R-:W-:Y:S02]  /*14990*/  ISETP.GE.AND P1, PT, R12.reuse, R202, PT ;  /* 0x000000ca0c00720c */ /* 0x040fe40003f26270 */
[----:B------:R-:W-:Y:S02]  /*149a0*/  ISETP.GE.AND P4, PT, R12, R200, PT ;  /* 0x000000c80c00720c */ /* 0x000fe40003f86270 */
[----:B------:R-:W-:Y:S02]  /*149b0*/  ISETP.GT.AND P0, PT, R201, R12, PT ;  /* 0x0000000cc900720c */ /* 0x000fe40003f04270 */
[----:B------:R-:W1:Y:S01]  /*149c0*/  LDSM.16.M88.4 R12, [R11+0xb000] ;  /* 0x00b000000b0c783b */ /* 0x000e620000000200 */
[----:B------:R-:W-:Y:S02]  /*149d0*/  I2FP.F32.S32 R29, R29 ;  /* 0x0000001d001d7245 */ /* 0x000fe40000201400 */
[----:B------:R-:W-:Y:S02]  /*149e0*/  FSEL R85, R24, -INF , !P3 ;  /* 0xff80000018557808 */ /* 0x000fe40005800000 */
[--C-:B------:R-:W-:Y:S01]  /*149f0*/  IADD3 R32, PT, PT, R135, 0x27, -R51.reuse ;  /* 0x0000002787207810 */ /* 0x100fe20007ffe833 */
[----:B------:R-:W-:Y:S01]  /*14a00*/  FFMA.FTZ R26, R29, -UR14, R26 ;  /* 0x8000000e1d1a7c23 */ /* 0x000fe2000801001a */
[----:B------:R-:W-:-:S02]  /*14a10*/  IADD3 R29, PT, PT, R50, 0x27, -R51 ;  /* 0x00000027321d7810 */ /* 0x000fc40007ffe833 */
[----:B------:R-:W-:Y:S02]  /*14a20*/  FSEL R44, R44, -INF , !P5 ;  /* 0xff8000002c2c7808 */ /* 0x000fe40006800000 */
[----:B------:R-:W-:Y:S02]  /*14a30*/  IABS R29, R29 ;  /* 0x0000001d001d7213 */ /* 0x000fe40000000000 */
[----:B------:R-:W-:Y:S02]  /*14a40*/  FSEL R85, R85, -INF , !P1 ;  /* 0xff80000055557808 */ /* 0x000fe40004800000 */
[----:B------:R-:W-:Y:S01]  /*14a50*/  FSEL R26, R26, -INF , !P0 ;  /* 0xff8000001a1a7808 */ /* 0x000fe20004000000 */
[----:B------:R-:W-:Y:S01]  /*14a60*/  IMAD.MOV.U32 R24, RZ, RZ, R29 ;  /* 0x000000ffff187224 */ /* 0x000fe200078e001d */
[----:B------:R-:W-:Y:S02]  /*14a70*/  ISETP.GT.AND P5, PT, R203, R28, PT ;  /* 0x0000001ccb00720c */ /* 0x000fe40003fa4270 */
[----:B------:R-:W-:-:S02]  /*14a80*/  ISETP.GE.AND P3, PT, R28, R202, PT ;  /* 0x000000ca1c00720c */ /* 0x000fc40003f66270 */
[----:B------:R-:W-:Y:S02]  /*14a90*/  ISETP.GE.AND P1, PT, R28, R200, PT ;  /* 0x000000c81c00720c */ /* 0x000fe40003f26270 */
[----:B------:R-:W-:Y:S02]  /*14aa0*/  ISETP.GT.AND P0, PT, R201, R28, PT ;  /* 0x0000001cc900720c */ /* 0x000fe40003f04270 */
[----:B------:R-:W-:Y:S01]  /*14ab0*/  HMMA.16816.F32 R28, R20, R30, R16 ;  /* 0x0000001e141c723c */ /* 0x000fe20000001810 */
[----:B------:R-:W-:Y:S01]  /*14ac0*/  IABS R32, R32 ;  /* 0x0000002000207213 */ /* 0x000fe20000000000 */
[----:B------:R-:W2:Y:S01]  /*14ad0*/  LDSM.16.M88.4 R16, [R8+0xb000] ;  /* 0x00b000000810783b */ /* 0x000ea20000000200 */
[----:B------:R-:W-:Y:S02]  /*14ae0*/  I2FP.F32.S32 R24, R24 ;  /* 0x0000001800187245 */ /* 0x000fe40000201400 */
[----:B------:R-:W-:Y:S02]  /*14af0*/  I2FP.F32.S32 R32, R32 ;  /* 0x0000002000207245 */ /* 0x000fe40000201400 */
[----:B------:R-:W-:Y:S01]  /*14b00*/  IADD3 R37, PT, PT, R135, 0x20, -R51 ;  /* 0x0000002087257810 */ /* 0x000fe20007ffe833 */
[----:B------:R-:W-:Y:S01]  /*14b10*/  FFMA.FTZ R33, R24, -UR14, R27 ;  /* 0x8000000e18217c23 */ /* 0x000fe2000801001b */
[----:B------:R-:W-:Y:S01]  /*14b20*/  FSEL R24, R26, -INF , !P4 ;  /* 0xff8000001a187808 */ /* 0x000fe20006000000 */
[----:B------:R-:W-:Y:S01]  /*14b30*/  FFMA.FTZ R25, R32, -UR14, R25 ;  /* 0x8000000e20197c23 */ /* 0x000fe20008010019 */
[----:B------:R-:W-:Y:S01]  /*14b40*/  VIADD R32, R41, 0x18 ;  /* 0x0000001829207836 */ /* 0x000fe20000000000 */
[----:B------:R-:W-:-:S02]  /*14b50*/  IABS R37, R37 ;  /* 0x0000002500257213 */ /* 0x000fc40000000000 */
[----:B------:R-:W-:Y:S02]  /*14b60*/  FSEL R26, R33, -INF , !P0 ;  /* 0xff800000211a7808 */ /* 0x000fe40004000000 */
[----:B------:R-:W-:Y:S02]  /*14b70*/  FSEL R25, R25, -INF , !P5 ;  /* 0xff80000019197808 */ /* 0x000fe40006800000 */
[----:B------:R-:W-:Y:S02]  /*14b80*/  ISETP.GT.AND P4, PT, R203, R32, PT ;  /* 0x00000020cb00720c */ /* 0x000fe40003f84270 */
[----:B------:R-:W-:Y:S02]  /*14b90*/  FSEL R25, R25, -INF , !P3 ;  /* 0xff80000019197808 */ /* 0x000fe40005800000 */
[C---:B------:R-:W-:Y:S02]  /*14ba0*/  ISETP.GE.AND P5, PT, R32.reuse, R202, PT ;  /* 0x000000ca2000720c */ /* 0x040fe40003fa6270 */
[----:B------:R-:W-:-:S02]  /*14bb0*/  ISETP.GE.AND P3, PT, R32, R200, PT ;  /* 0x000000c82000720c */ /* 0x000fc40003f66270 */
[----:B------:R-:W-:Y:S02]  /*14bc0*/  ISETP.GT.AND P0, PT, R201, R32, PT ;  /* 0x00000020c900720c */ /* 0x000fe40003f04270 */
[----:B-1----:R-:W-:Y:S01]  /*14bd0*/  HMMA.16816.F32 R32, R4, R12, R64 ;  /* 0x0000000c0420723c */ /* 0x002fe20000001840 */
[----:B------:R-:W-:Y:S02]  /*14be0*/  I2FP.F32.S32 R37, R37 ;  /* 0x0000002500257245 */ /* 0x000fe40000201400 */
[--C-:B------:R-:W-:Y:S02]  /*14bf0*/  IADD3 R36, PT, PT, R135, 0x1f, -R51.reuse ;  /* 0x0000001f87247810 */ /* 0x100fe40007ffe833 */
[----:B------:R-:W-:Y:S01]  /*14c00*/  IADD3 R27, PT, PT, R50, 0x20, -R51 ;  /* 0x00000020321b7810 */ /* 0x000fe20007ffe833 */
[----:B------:R-:W-:Y:S01]  /*14c10*/  FFMA.FTZ R28, R37, -UR14, R28 ;  /* 0x8000000e251c7c23 */ /* 0x000fe2000801001c */
[----:B------:R-:W-:Y:S02]  /*14c20*/  IABS R36, R36 ;  /* 0x0000002400247213 */ /* 0x000fe40000000000 */
[----:B------:R-:W-:-:S02]  /*14c30*/  IABS R27, R27 ;  /* 0x0000001b001b7213 */ /* 0x000fc40000000000 */
[----:B------:R-:W-:Y:S01]  /*14c40*/  FSEL R13, R28, -INF , !P4 ;  /* 0xff8000001c0d7808 */ /* 0x000fe20006000000 */
[----:B------:R-:W-:Y:S01]  /*14c50*/  IMAD.MOV.U32 R28, RZ, RZ, R36 ;  /* 0x000000ffff1c7224 */ /* 0x000fe200078e0024 */
[----:B------:R-:W-:Y:S01]  /*14c60*/  I2FP.F32.S32 R27, R27 ;  /* 0x0000001b001b7245 */ /* 0x000fe20000201400 */
[----:B------:R-:W-:Y:S01]  /*14c70*/  HMMA.16816.F32 R36, R4, R14, R60 ;  /* 0x0000000e0424723c */ /* 0x000fe2000000183c */
[----:B------:R-:W-:Y:S01]  /*14c80*/  IADD3 R12, PT, PT, R50, 0x1f, -R51 ;  /* 0x0000001f320c7810 */ /* 0x000fe20007ffe833 */
[----:B------:R-:W-:Y:S01]  /*14c90*/  VIADD R15, R41, 0x21 ;  /* 0x00000021290f7836 */ /* 0x000fe20000000000 */
[----:B------:R-:W-:Y:S01]  /*14ca0*/  I2FP.F32.S32 R28, R28 ;  /* 0x0000001c001c7245 */ /* 0x000fe20000201400 */
[----:B------:R-:W-:Y:S01]  /*14cb0*/  FFMA.FTZ R30, R27, -UR14, R30 ;  /* 0x8000000e1b1e7c23 */ /* 0x000fe2000801001e */
[----:B------:R-:W-:Y:S01]  /*14cc0*/  VIADD R27, R41, 0x19 ;  /* 0x00000019291b7836 */ /* 0x000fe20000000000 */
[----:B------:R-:W-:Y:S02]  /*14cd0*/  IABS R12, R12 ;  /* 0x0000000c000c7213 */ /* 0x000fe40000000000 */
[----:B--2---:R-:W-:Y:S01]  /*14ce0*/  HMMA.16816.F32 R32, R20, R16, R32 ;  /* 0x000000101420723c */ /* 0x004fe20000001820 */
[----:B------:R-:W-:Y:S01]  /*14cf0*/  FFMA.FTZ R28, R28, -UR14, R29 ;  /* 0x8000000e1c1c7c23 */ /* 0x000fe2000801001d */
[----:B------:R-:W-:Y:S01]  /*14d00*/  IADD3 R29, PT, PT, R135, 0x18, -R51 ;  /* 0x00000018871d7810 */ /* 0x000fe20007ffe833 */
[----:B------:R-:W-:Y:S01]  /*14d10*/  VIADD R16, R41, 0x20 ;  /* 0x0000002029107836 */ /* 0x000fe20000000000 */
[----:B------:R-:W-:-:S02]  /*14d20*/  FSEL R26, R26, -INF , !P1 ;  /* 0xff8000001a1a7808 */ /* 0x000fc40004800000 */
[----:B------:R-:W-:Y:S02]  /*14d30*/  IABS R29, R29 ;  /* 0x0000001d001d7213 */ /* 0x000fe40000000000 */
[----:B------:R-:W-:Y:S02]  /*14d40*/  I2FP.F32.S32 R12, R12 ;  /* 0x0000000c000c7245 */ /* 0x000fe40000201400 */
[----:B------:R-:W-:Y:S02]  /*14d50*/  I2FP.F32.S32 R29, R29 ;  /* 0x0000001d001d7245 */ /* 0x000fe40000201400 */
[----:B------:R-:W-:Y:S01]  /*14d60*/  ISETP.GT.AND P1, PT, R203, R27, PT ;  /* 0x0000001bcb00720c */ /* 0x000fe20003f24270 */
[----:B------:R-:W-:Y:S01]  /*14d70*/  FFMA.FTZ R12, R12, -UR14, R31 ;  /* 0x8000000e0c0c7c23 */ /* 0x000fe2000801001f */
[----:B------:R-:W-:Y:S01]  /*14d80*/  FSEL R13, R13, -INF , !P5 ;  /* 0xff8000000d0d7808 */ /* 0x000fe20006800000 */
[----:B------:R-:W-:Y:S01]  /*14d90*/  HMMA.16816.F32 R36, R20, R18, R36 ;  /* 0x000000121424723c */ /* 0x000fe20000001824 */
[----:B------:R-:W-:-:S02]  /*14da0*/  FSEL R92, R30, -INF , !P0 ;  /* 0xff8000001e5c7808 */ /* 0x000fc40004000000 */
[----:B------:R-:W-:Y:S01]  /*14db0*/  ISETP.GE.AND P4, PT, R27, R202, PT ;  /* 0x000000ca1b00720c */ /* 0x000fe20003f86270 */
[----:B------:R-:W-:Y:S01]  /*14dc0*/  FFMA.FTZ R32, R29, -UR14, R32 ;  /* 0x8000000e1d207c23 */ /* 0x000fe20008010020 */
[----:B------:R-:W-:Y:S02]  /*14dd0*/  ISETP.GE.AND P5, PT, R27, R200, PT ;  /* 0x000000c81b00720c */ /* 0x000fe40003fa6270 */
[----:B------:R-:W-:Y:S02]  /*14de0*/  ISETP.GT.AND P0, PT, R201, R27, PT ;  /* 0x0000001bc900720c */ /* 0x000fe40003f04270 */
[----:B------:R-:W-:Y:S02]  /*14df0*/  FSEL R27, R28, -INF , !P1 ;  /* 0xff8000001c1b7808 */ /* 0x000fe40004800000 */
[----:B------:R-:W1:Y:S01]  /*14e00*/  LDSM.16.M88.4 R28, [R11+0xb800] ;  /* 0x00b800000b1c783b */ /* 0x000e620000000200 */
[----:B------:R-:W-:Y:S02]  /*14e10*/  IADD3 R17, PT, PT, R50, 0x18, -R51 ;  /* 0x0000001832117810 */ /* 0x000fe40007ffe833 */
[----:B------:R-:W-:-:S02]  /*14e20*/  FSEL R92, R92, -INF , !P3 ;  /* 0xff8000005c5c7808 */ /* 0x000fc40005800000 */
[----:B------:R-:W-:Y:S02]  /*14e30*/  IABS R17, R17 ;  /* 0x0000001100117213 */ /* 0x000fe40000000000 */
[----:B------:R-:W-:Y:S02]  /*14e40*/  FSEL R27, R27, -INF , !P4 ;  /* 0xff8000001b1b7808 */ /* 0x000fe40006000000 */
[----:B------:R-:W-:Y:S02]  /*14e50*/  FSEL R12, R12, -INF , !P0 ;  /* 0xff8000000c0c7808 */ /* 0x000fe40004000000 */
[----:B------:R-:W-:Y:S02]  /*14e60*/  ISETP.GT.AND P3, PT, R203, R16, PT ;  /* 0x00000010cb00720c */ /* 0x000fe40003f64270 */
[C---:B------:R-:W-:Y:S02]  /*14e70*/  ISETP.GE.AND P1, PT, R16.reuse, R202, PT ;  /* 0x000000ca1000720c */ /* 0x040fe40003f26270 */
[----:B------:R-:W-:-:S02]  /*14e80*/  ISETP.GE.AND P4, PT, R16, R200, PT ;  /* 0x000000c81000720c */ /* 0x000fc40003f86270 */
[----:B------:R-:W-:Y:S02]  /*14e90*/  I2FP.F32.S32 R17, R17 ;  /* 0x0000001100117245 */ /* 0x000fe40000201400 */
[----:B------:R-:W-:Y:S02]  /*14ea0*/  ISETP.GT.AND P0, PT, R201, R16, PT ;  /* 0x00000010c900720c */ /* 0x000fe40003f04270 */
[----:B------:R-:W-:Y:S01]  /*14eb0*/  IADD3 R16, PT, PT, R135, 0x17, -R51 ;  /* 0x0000001787107810 */ /* 0x000fe20007ffe833 */
[----:B------:R-:W-:Y:S01]  /*14ec0*/  FFMA.FTZ R17, R17, -UR14, R34 ;  /* 0x8000000e11117c23 */ /* 0x000fe20008010022 */
[----:B------:R-:W-:Y:S02]  /*14ed0*/  FSEL R207, R32, -INF , !P3 ;  /* 0xff80000020cf7808 */ /* 0x000fe40005800000 */
[----:B------:R-:W-:Y:S02]  /*14ee0*/  IABS R16, R16 ;  /* 0x0000001000107213 */ /* 0x000fe40000000000 */
[----:B------:R-:W-:-:S02]  /*14ef0*/  FSEL R206, R17, -INF , !P0 ;  /* 0xff80000011ce7808 */ /* 0x000fc40004000000 */
[----:B------:R-:W-:Y:S01]  /*14f00*/  IADD3 R14, PT, PT, R50, 0x17, -R51 ;  /* 0x00000017320e7810 */ /* 0x000fe20007ffe833 */
[----:B------:R-:W-:Y:S01]  /*14f10*/  IMAD.MOV.U32 R32, RZ, RZ, R16 ;  /* 0x000000ffff207224 */ /* 0x000fe200078e0010 */
[----:B------:R-:W-:Y:S01]  /*14f20*/  FSEL R12, R12, -INF , !P5 ;  /* 0xff8000000c0c7808 */ /* 0x000fe20006800000 */
[----:B------:R-:W2:Y:S01]  /*14f30*/  LDSM.16.M88.4 R16, [R8+0xb800] ;  /* 0x00b800000810783b */ /* 0x000ea20000000200 */
[----:B------:R-:W-:Y:S01]  /*14f40*/  FSEL R207, R207, -INF , !P1 ;  /* 0xff800000cfcf7808 */ /* 0x000fe20004800000 */
[----:B------:R-:W-:-:S04]  /*14f50*/  DEPBAR.LE SB0, 0x0 ;  /* 0x000080000000791a */ /* 0x000fc80000000000 */
[-C--:B------:R-:W-:Y:S01]  /*14f60*/  ISETP.GT.AND P5, PT, R203, R15.reuse, PT ;  /* 0x0000000fcb00720c */ /* 0x080fe20003fa4270 */
[C---:B-1----:R-:W-:Y:S01]  /*14f70*/  HMMA.16816.F32 R56, R4.reuse, R28, R56 ;  /* 0x0000001c0438723c */ /* 0x042fe20000001838 */
[----:B------:R-:W-:Y:S02]  /*14f80*/  IABS R14, R14 ;  /* 0x0000000e000e7213 */ /* 0x000fe40000000000 */
[C---:B------:R-:W-:Y:S02]  /*14f90*/  ISETP.GE.AND P3, PT, R15.reuse, R202, PT ;  /* 0x000000ca0f00720c */ /* 0x040fe40003f66270 */
[----:B------:R-:W-:Y:S02]  /*14fa0*/  ISETP.GE.AND P1, PT, R15, R200, PT ;  /* 0x000000c80f00720c */ /* 0x000fe40003f26270 */
[----:B------:R-:W-:Y:S01]  /*14fb0*/  ISETP.GT.AND P0, PT, R201, R15, PT ;  /* 0x0000000fc900720c */ /* 0x000fe20003f04270 */
[----:B------:R-:W-:Y:S01]  /*14fc0*/  HMMA.16816.F32 R52, R4, R30, R52 ;  /* 0x0000001e0434723c */ /* 0x000fe20000001834 */
[--C-:B------:R-:W-:Y:S01]  /*14fd0*/  IADD3 R15, PT, PT, R135, 0x10, -R51.reuse ;  /* 0x00000010870f7810 */ /* 0x100fe20007ffe833 */
[----:B------:R-:W-:Y:S01]  /*14fe0*/  VIADD R5, R41, 0x31 ;  /* 0x0000003129057836 */ /* 0x000fe20000000000 */
[----:B------:R-:W-:Y:S01]  /*14ff0*/  I2FP.F32.S32 R14, R14 ;  /* 0x0000000e000e7245 */ /* 0x000fe20000201400 */
[----:B------:R-:W-:Y:S01]  /*15000*/  IMAD.IADD R7, R135, 0x1, -R51 ;  /* 0x0000000187077824 */ /* 0x000fe200078e0a33 */
[----:B------:R-:W-:-:S02]  /*15010*/  IABS R15, R15 ;  /* 0x0000000f000f7213 */ /* 0x000fc40000000000 */
[----:B------:R-:W-:Y:S01]  /*15020*/  I2FP.F32.S32 R32, R32 ;  /* 0x0000002000207245 */ /* 0x000fe20000201400 */
[----:B------:R-:W-:Y:S01]  /*15030*/  FFMA.FTZ R35, R14, -UR14, R35 ;  /* 0x8000000e0e237c23 */ /* 0x000fe20008010023 */
[----:B------:R-:W-:Y:S01]  /*15040*/  IADD3 R11, PT, PT, R50, 0x10, -R51 ;  /* 0x00000010320b7810 */ /* 0x000fe20007ffe833 */
[----:B------:R-:W-:Y:S01]  /*15050*/  VIADD R14, R41, 0x28 ;  /* 0x00000028290e7836 */ /* 0x000fe20000000000 */
[----:B------:R-:W-:Y:S01]  /*15060*/  I2FP.F32.S32 R15, R15 ;  /* 0x0000000f000f7245 */ /* 0x000fe20000201400 */
[----:B------:R-:W-:Y:S01]  /*15070*/  FFMA.FTZ R32, R32, -UR14, R33 ;  /* 0x8000000e20207c23 */ /* 0x000fe20008010021 */
[----:B------:R-:W-:Y:S02]  /*15080*/  IABS R11, R11 ;  /* 0x0000000b000b7213 */ /* 0x000fe40000000000 */
[----:B------:R-:W-:Y:S01]  /*15090*/  FSEL R206, R206, -INF , !P4 ;  /* 0xff800000cece7808 */ /* 0x000fe20006000000 */
[----:B------:R-:W-:Y:S01]  /*150a0*/  FFMA.FTZ R15, R15, -UR14, R36 ;  /* 0x8000000e0f0f7c23 */ /* 0x000fe20008010024 */
[----:B------:R-:W-:-:S02]  /*150b0*/  ISETP.GT.AND P4, PT, R203, R14, PT ;  /* 0x0000000ecb00720c */ /* 0x000fc40003f84270 */
[----:B------:R-:W-:Y:S02]  /*150c0*/  I2FP.F32.S32 R11, R11 ;  /* 0x0000000b000b7245 */ /* 0x000fe40000201400 */
[----:B------:R-:W-:Y:S02]  /*150d0*/  FSEL R32, R32, -INF , !P5 ;  /* 0xff80000020207808 */ /* 0x000fe40006800000 */
[----:B------:R-:W-:Y:S01]  /*150e0*/  ISETP.GE.AND P5, PT, R14, R202, PT ;  /* 0x000000ca0e00720c */ /* 0x000fe20003fa6270 */
[----:B--2---:R-:W-:Y:S01]  /*150f0*/  HMMA.16816.F32 R56, R20, R16, R56 ;  /* 0x000000101438723c */ /* 0x004fe20000001838 */
[----:B------:R-:W-:Y:S01]  /*15100*/  IADD3 R8, PT, PT, R50, 0xf, -R51 ;  /* 0x0000000f32087810 */ /* 0x000fe20007ffe833 */
[----:B------:R-:W-:Y:S01]  /*15110*/  FFMA.FTZ R38, R11, -UR14, R38 ;  /* 0x8000000e0b267c23 */ /* 0x000fe20008010026 */
[----:B------:R-:W-:Y:S01]  /*15120*/  FSEL R15, R15, -INF , !P4 ;  /* 0xff8000000f0f7808 */ /* 0x000fe20006000000 */
[----:B------:R-:W-:Y:S01]  /*15130*/  VIADD R11, R41, 0x29 ;  /* 0x00000029290b7836 */ /* 0x000fe20000000000 */
[----:B------:R-:W-:-:S02]  /*15140*/  FSEL R209, R32, -INF , !P3 ;  /* 0xff80000020d17808 */ /* 0x000fc40005800000 */
[----:B------:R-:W-:Y:S01]  /*15150*/  FSEL R190, R35, -INF , !P0 ;  /* 0xff80000023be7808 */ /* 0x000fe20004000000 */
[----:B------:R-:W-:Y:S01]  /*15160*/  HMMA.16816.F32 R52, R20, R18, R52 ;  /* 0x000000121434723c */ /* 0x000fe20000001834 */
[----:B------:R-:W-:Y:S02]  /*15170*/  ISETP.GE.AND P3, PT, R14, R200, PT ;  /* 0x000000c80e00720c */ /* 0x000fe40003f66270 */
[----:B------:R-:W-:Y:S02]  /*15180*/  ISETP.GT.AND P0, PT, R201, R14, PT ;  /* 0x0000000ec900720c */ /* 0x000fe40003f04270 */
[----:B------:R-:W-:Y:S02]  /*15190*/  IADD3 R14, PT, PT, R135, 0xf, -R51 ;  /* 0x0000000f870e7810 */ /* 0x000fe40007ffe833 */
[----:B------:R-:W-:Y:S02]  /*151a0*/  IABS R8, R8 ;  /* 0x0000000800087213 */ /* 0x000fe40000000000 */
[----:B------:R-:W-:-:S02]  /*151b0*/  FSEL R205, R15, -INF , !P5 ;  /* 0xff8000000fcd7808 */ /* 0x000fc40006800000 */
[----:B------:R-:W-:Y:S02]  /*151c0*/  IADD3 R15, PT, PT, R135, 0x8, -R51 ;  /* 0x00000008870f7810 */ /* 0x000fe40007ffe833 */
[----:B------:R-:W-:Y:S02]  /*151d0*/  FSEL R190, R190, -INF , !P1 ;  /* 0xff800000bebe7808 */ /* 0x000fe40004800000 */
[----:B------:R-:W-:Y:S02]  /*151e0*/  FSEL R188, R38, -INF , !P0 ;  /* 0xff80000026bc7808 */ /* 0x000fe40004000000 */
[----:B------:R-:W-:Y:S02]  /*151f0*/  ISETP.GT.AND P1, PT, R203, R11, PT ;  /* 0x0000000bcb00720c */ /* 0x000fe40003f24270 */
[----:B------:R-:W-:Y:S02]  /*15200*/  IABS R14, R14 ;  /* 0x0000000e000e7213 */ /* 0x000fe40000000000 */
[----:B------:R-:W-:-:S02]  /*15210*/  ISETP.GE.AND P4, PT, R11, R202, PT ;  /* 0x000000ca0b00720c */ /* 0x000fc40003f86270 */
        /* <DEDUP_REMOVED lines=89> */
.L_x_5614:
        /* <DEDUP_REMOVED lines=47> */
[----:B------:R-:W-:-:S04]  /*15aa0*/  IMAD R6, R6, R5, -0x40 ;  /* 0xffffffc006067424 */ /* 0x000fc800078e0205 */
[----:B--2---:R-:W-:Y:S01]  /*15ab0*/  IMAD.WIDE.U32 R14, R6, UR10, RZ ;  /* 0x0000000a060e7c25 */ /* 0x004fe2000f8e00ff */
[----:B------:R-:W-:-:S05]  /*15ac0*/  SHF.R.S32.HI R5, RZ, 0x1f, R6 ;  /* 0x0000001fff057819 */ /* 0x000fca0000011406 */
[----:B------:R-:W-:-:S04]  /*15ad0*/  IMAD R5, R5, UR10, RZ ;  /* 0x0000000a05057c24 */ /* 0x000fc8000f8e02ff */
[----:B------:R-:W-:-:S04]  /*15ae0*/  IMAD R5, R6, UR11, R5 ;  /* 0x0000000b06057c24 */ /* 0x000fc8000f8e0205 */
[----:B------:R-:W-:Y:S01]  /*15af0*/  IMAD.IADD R15, R15, 0x1, R5 ;  /* 0x000000010f0f7824 */ /* 0x000fe200078e0205 */
[----:B---3--:R-:W-:-:S04]  /*15b00*/  IADD3 R4, PT, PT, R11, -R4, RZ ;  /* 0x800000040b047210 */ /* 0x008fc80007ffe0ff */
[----:B------:R-:W-:Y:S01]  /*15b10*/  SHF.R.S32.HI R6, RZ, 0x1f, R4 ;  /* 0x0000001fff067819 */ /* 0x000fe20000011404 */
[----:B-1----:R-:W-:-:S04]  /*15b20*/  IMAD.WIDE.U32 R14, R4, UR8, R14 ;  /* 0x00000008040e7c25 */ /* 0x002fc8000f8e000e */
[----:B------:R-:W-:Y:S01]  /*15b30*/  IMAD R5, R6, UR8, RZ ;  /* 0x0000000806057c24 */ /* 0x000fe2000f8e02ff */
[----:B------:R-:W-:-:S03]  /*15b40*/  LEA R194, P0, R14, R194, 0x1 ;  /* 0x000000c20ec27211 */ /* 0x000fc600078008ff */
[----:B------:R-:W-:-:S05]  /*15b50*/  IMAD R5, R4, UR9, R5 ;  /* 0x0000000904057c24 */ /* 0x000fca000f8e0205 */
[----:B------:R-:W-:-:S04]  /*15b60*/  IADD3 R5, PT, PT, R15, R5, RZ ;  /* 0x000000050f057210 */ /* 0x000fc80007ffe0ff */
[----:B------:R-:W-:-:S07]  /*15b70*/  LEA.HI.X R195, R14, R195, R5, 0x1, P0 ;  /* 0x000000c30ec37211 */ /* 0x000fce00000f0c05 */
.L_x_5615:
[----:B------:R-:W1:Y:S01]  /*15b80*/  LDCU UR9, c[0x0][0x440] ;  /* 0x00008800ff0977ac */ /* 0x000e620008000800 */
[----:B------:R-:W-:Y:S02]  /*15b90*/  IMAD.U32 R4, RZ, RZ, UR31 ;  /* 0x0000001fff047e24 */ /* 0x000fe4000f8e00ff */
[----:B------:R-:W-:Y:S01]  /*15ba0*/  IMAD.U32 R5, RZ, RZ, UR30 ;  /* 0x0000001eff057e24 */ /* 0x000fe2000f8e00ff */
[----:B------:R-:W2:Y:S02]  /*15bb0*/  LDCU UR8, c[0x0][0x3bc] ;  /* 0x00007780ff0877ac */ /* 0x000ea40008000800 */
[----:B------:R-:W-:-:S04]  /*15bc0*/  LEA R6, P0, R4, R194, 0x1 ;  /* 0x000000c204067211 */ /* 0x000fc800078008ff */
[----:B------:R-:W-:Y:S02]  /*15bd0*/  LEA.HI.X R7, R4, R195, R5, 0x1, P0 ;  /* 0x000000c304077211 */ /* 0x000fe400000f0c05 */
[----:B-1----:R-:W-:Y:S02]  /*15be0*/  ISETP.GE.AND P3, PT, R10, UR9, PT ;  /* 0x000000090a007c0c */ /* 0x002fe4000bf66270 */
[----:B------:R-:W-:Y:S02]  /*15bf0*/  ISETP.GE.AND P4, PT, R180, UR9, PT ;  /* 0x00000009b4007c0c */ /* 0x000fe4000bf86270 */
[----:B------:R-:W-:Y:S01]  /*15c00*/  ISETP.GE.AND P1, PT, R9, UR9, PT ;  /* 0x0000000909007c0c */ /* 0x000fe2000bf26270 */
[----:B------:R-:W-:Y:S02]  /*15c10*/  USHF.L.U32 UR9, UR10, 0x5, URZ ;  /* 0x000000050a097899 */ /* 0x000fe400080006ff */
[----:B--2---:R-:W-:-:S04]  /*15c20*/  USHF.L.U64.HI UR8, UR10, 0x5, UR8 ;  /* 0x000000050a087899 */ /* 0x004fc80008010208 */
[----:B------:R-:W-:Y:S02]  /*15c30*/  IADD3 R10, P0, PT, R6, UR9, RZ ;  /* 0x00000009060a7c10 */ /* 0x000fe4000ff1e0ff */
[----:B------:R-:W-:Y:S02]  /*15c40*/  @!P3 IMAD.MOV.U32 R4, RZ, RZ, R194 ;  /* 0x000000ffff04b224 */ /* 0x000fe400078e00c2 */
[----:B------:R-:W-:Y:S01]  /*15c50*/  @!P3 IMAD.MOV.U32 R5, RZ, RZ, R195 ;  /* 0x000000ffff05b224 */ /* 0x000fe200078e00c3 */
[----:B------:R-:W-:Y:S01]  /*15c60*/  @!PT LDS RZ, [RZ] ;  /* 0x00000000fffff984 */ /* 0x000fe20000000800 */
[----:B------:R-:W-:Y:S01]  /*15c70*/  @!PT LDS RZ, [RZ] ;  /* 0x00000000fffff984 */ /* 0x000fe20000000800 */
[----:B------:R-:W-:Y:S01]  /*15c80*/  @!PT LDS RZ, [RZ] ;  /* 0x00000000fffff984 */ /* 0x000fe20000000800 */
[----:B------:R1:W-:Y:S01]  /*15c90*/  @!P4 LDGSTS.E.BYPASS.LTC128B.128 [R215+0x6000], desc[UR6][R194.64] ;  /* 0x06000000c2d7cfae */ /* 0x0003e2000b981a06 */
[----:B------:R-:W-:Y:S02]  /*15ca0*/  IADD3.X R11, PT, PT, R7, UR8, RZ, P0, !PT ;  /* 0x00000008070b7c10 */ /* 0x000fe400087fe4ff */
[----:B------:R-:W-:Y:S01]  /*15cb0*/  IADD3 R8, P0, PT, R10, UR9, RZ ;  /* 0x000000090a087c10 */ /* 0x000fe2000ff1e0ff */
[----:B------:R1:W-:Y:S03]  /*15cc0*/  @P4 STS.128 [R215+0x6000], RZ ;  /* 0x006000ffd7004388 */ /* 0x0003e60000000c00 */
[----:B------:R-:W-:Y:S01]  /*15cd0*/  IADD3.X R9, PT, PT, R11, UR8, RZ, P0, !PT ;  /* 0x000000080b097c10 */ /* 0x000fe200087fe4ff */
        /* <DEDUP_REMOVED lines=56> */
.L_x_5613:
[----:B-1----:R-:W-:Y:S01]  /*16060*/  FMNMX3.FTZ R8, R43, R49, R69, !PT ;  /* 0x000000312b087276 */ /* 0x002fe20007810045 */
[----:B------:R-:W1:Y:S01]  /*16070*/  LDCU UR8, c[0x0][0x45c] ;  /* 0x00008b80ff0877ac */ /* 0x000e620008000800 */
[----:B------:R-:W-:Y:S02]  /*16080*/  FMNMX3.FTZ R5, R40, R42, R46, !PT ;  /* 0x0000002a28057276 */ /* 0x000fe4000781002e */
[----:B------:R-:W-:Y:S01]  /*16090*/  FMNMX3.FTZ R8, R8, R45, R85, !PT ;  /* 0x0000002d08087276 */ /* 0x000fe20007810055 */
[----:B------:R-:W-:Y:S01]  /*160a0*/  UIADD3 UR15, UPT, UPT, UR4, -0x1, URZ ;  /* 0xffffffff040f7890 */ /* 0x000fe2000fffe0ff */
[----:B------:R-:W-:Y:S02]  /*160b0*/  FMNMX3.FTZ R5, R5, R44, R24, !PT ;  /* 0x0000002c05057276 */ /* 0x000fe40007810018 */
[----:B------:R-:W-:Y:S01]  /*160c0*/  FMNMX3.FTZ R8, R8, R25, R13, !PT ;  /* 0x0000001908087276 */ /* 0x000fe2000781000d */
[----:B------:R-:W-:Y:S01]  /*160d0*/  UISETP.GT.AND UP0, UPT, UR15, UR20, UPT ;  /* 0x000000140f00728c */ /* 0x000fe2000bf04270 */
        /* <DEDUP_REMOVED lines=15> */
[----:B------:R-:W-:Y:S01]  /*161d0*/  IADD3 R171, PT, PT, R173, 0xc040, RZ ;  /* 0x0000c040adab7810 */ /* 0x000fe20007ffe0ff */
[----:B------:R-:W-:Y:S01]  /*161e0*/  LDSM.16.MT88.4 R72, [R173+0x10000] ;  /* 0x01000000ad48783b */ /* 0x000fe20000004200 */
[----:B------:R-:W-:-:S03]  /*161f0*/  IADD3 R192, PT, PT, R176, R173, RZ ;  /* 0x000000adb0c07210 */ /* 0x000fc60007ffe0ff */
        /* <DEDUP_REMOVED lines=12> */
[----:B--2---:R-:W-:-:S02]  /*162c0*/  FMNMX.FTZ R132, R7, R132, !PT ;  /* 0x0000008407847209 */ /* 0x004fc40007810000 */
[----:B---3--:R-:W-:-:S03]  /*162d0*/  FMNMX.FTZ R3, R5, R4, !PT ;  /* 0x0000000405037209 */ /* 0x008fc60007810000 */
[C---:B-1----:R-:W-:Y:S01]  /*162e0*/  FMUL.FTZ R186, R132.reuse, UR8 ;  /* 0x0000000884ba7c20 */ /* 0x042fe20008410000 */
[----:B------:R-:W-:Y:S02]  /*162f0*/  FSETP.NEU.FTZ.AND P0, PT, R132, -INF , PT ;  /* 0xff8000008400780b */ /* 0x000fe40003f1d000 */
[----:B------:R-:W-:Y:S01]  /*16300*/  IADD3 R4, PT, PT, R173, 0xc000, RZ ;  /* 0x0000c000ad047810 */ /* 0x000fe20007ffe0ff */
[C---:B------:R-:W-:Y:S01]  /*16310*/  FMUL.FTZ R175, R3.reuse, UR8 ;  /* 0x0000000803af7c20 */ /* 0x040fe20008410000 */
[----:B------:R-:W-:Y:S02]  /*16320*/  FSEL R186, R186, RZ, P0 ;  /* 0x000000ffbaba7208 */ /* 0x000fe40000000000 */
[----:B------:R-:W-:Y:S02]  /*16330*/  FSETP.NEU.FTZ.AND P0, PT, R3, -INF , PT ;  /* 0xff8000000300780b */ /* 0x000fe40003f1d000 */
[----:B------:R-:W-:Y:S01]  /*16340*/  @P2 IADD3 R171, PT, PT, R4, -0x40, RZ ;  /* 0xffffffc004ab2810 */ /* 0x000fe20007ffe0ff */
[--C-:B------:R-:W-:Y:S01]  /*16350*/  FFMA.FTZ R170, R43, UR8, -R186.reuse ;  /* 0x000000082baa7c23 */ /* 0x100fe200080108ba */
[----:B------:R-:W-:Y:S01]  /*16360*/  FSEL R175, R175, RZ, P0 ;  /* 0x000000ffafaf7208 */ /* 0x000fe20000000000 */
[--C-:B------:R-:W-:Y:S01]  /*16370*/  FFMA.FTZ R167, R49, UR8, -R186.reuse ;  /* 0x0000000831a77c23 */ /* 0x100fe200080108ba */
[----:B------:R-:W-:Y:S01]  /*16380*/  IADD3 R169, PT, PT, R176, R171, RZ ;  /* 0x000000abb0a97210 */ /* 0x000fe20007ffe0ff */
[----:B------:R-:W1:Y:S01]  /*16390*/  LDSM.16.MT88.4 R88, [R171+0x4000] ;  /* 0x00400000ab58783b */ /* 0x000e620000004200 */
[--C-:B------:R-:W-:Y:S01]  /*163a0*/  FFMA.FTZ R166, R69, UR8, -R186.reuse ;  /* 0x0000000845a67c23 */ /* 0x100fe200080108ba */
[--C-:B------:R-:W-:Y:S01]  /*163b0*/  FFMA.FTZ R168, R40, UR8, -R175.reuse ;  /* 0x0000000828a87c23 */ /* 0x100fe200080108af */
[--C-:B------:R-:W-:Y:S01]  /*163c0*/  FFMA.FTZ R165, R42, UR8, -R175.reuse ;  /* 0x000000082aa57c23 */ /* 0x100fe200080108af */
[----:B------:R-:W2:Y:S01]  /*163d0*/  LDSM.16.MT88.4 R48, [R192+0xe000] ;  /* 0x00e00000c030783b */ /* 0x000ea20000004200 */
[--C-:B------:R-:W-:Y:S01]  /*163e0*/  FFMA.FTZ R163, R45, UR8, -R186.reuse ;  /* 0x000000082da37c23 */ /* 0x100fe200080108ba */
[--C-:B------:R-:W-:Y:S01]  /*163f0*/  FFMA.FTZ R164, R46, UR8, -R175.reuse ;  /* 0x000000082ea47c23 */ /* 0x100fe200080108af */
[--C-:B------:R-:W-:Y:S01]  /*16400*/  FFMA.FTZ R161, R44, UR8, -R175.reuse ;  /* 0x000000082ca17c23 */ /* 0x100fe200080108af */
[----:B------:R-:W3:Y:S01]  /*16410*/  LDSM.16.MT88.4 R40, [R173+0xe000] ;  /* 0x00e00000ad28783b */ /* 0x000ee20000004200 */
[----:B------:R-:W-:Y:S01]  /*16420*/  MUFU.EX2 R170, R170 ;  /* 0x000000aa00aa7308 */ /* 0x000fe20000000800 */
[--C-:B------:R-:W-:Y:S01]  /*16430*/  FFMA.FTZ R151, R13, UR8, -R186.reuse ;  /* 0x000000080d977c23 */ /* 0x100fe200080108ba */
[--C-:B------:R-:W-:Y:S01]  /*16440*/  FFMA.FTZ R158, R12, UR8, -R175.reuse ;  /* 0x000000080c9e7c23 */ /* 0x100fe200080108af */
[----:B------:R-:W4:Y:S01]  /*16450*/  LDSM.16.MT88.4 R108, [R171] ;  /* 0x00000000ab6c783b */ /* 0x000f220000004200 */
[----:B------:R-:W5:Y:S01]  /*16460*/  MUFU.EX2 R167, R167 ;  /* 0x000000a700a77308 */ /* 0x000f620000000800 */
[--C-:B------:R-:W-:Y:S01]  /*16470*/  FFMA.FTZ R162, R85, UR8, -R186.reuse ;  /* 0x0000000855a27c23 */ /* 0x100fe200080108ba */
[--C-:B------:R-:W-:Y:S01]  /*16480*/  FFMA.FTZ R159, R25, UR8, -R186.reuse ;  /* 0x00000008199f7c23 */ /* 0x100fe200080108ba */
[----:B------:R-:W-:Y:S01]  /*16490*/  LDSM.16.MT88.4 R56, [R171+0x2000] ;  /* 0x00200000ab38783b */ /* 0x000fe20000004200 */
[----:B------:R-:W-:Y:S01]  /*164a0*/  MUFU.EX2 R166, R166 ;  /* 0x000000a600a67308 */ /* 0x000fe20000000800 */
[--C-:B------:R-:W-:Y:S01]  /*164b0*/  FFMA.FTZ R150, R27, UR8, -R186.reuse ;  /* 0x000000081b967c23 */ /* 0x100fe200080108ba */
[--C-:B------:R-:W-:Y:S01]  /*164c0*/  FFMA.FTZ R160, R24, UR8, -R175.reuse ;  /* 0x0000000818a07c23 */ /* 0x100fe200080108af */
[----:B------:R-:W4:Y:S01]  /*164d0*/  LDSM.16.MT88.4 R100, [R169] ;  /* 0x00000000a964783b */ /* 0x000f220000004200 */
[----:B------:R-:W1:Y:S01]  /*164e0*/  MUFU.EX2 R163, R163 ;  /* 0x000000a300a37308 */ /* 0x000e620000000800 */
[--C-:B------:R-:W-:Y:S01]  /*164f0*/  FFMA.FTZ R157, R26, UR8, -R175.reuse ;  /* 0x000000081a9d7c23 */ /* 0x100fe200080108af */
[--C-:B------:R-:W-:Y:S01]  /*16500*/  FFMA.FTZ R149, R92, UR8, -R175.reuse ;  /* 0x000000085c957c23 */ /* 0x100fe200080108af */
[----:B------:R-:W4:Y:S01]  /*16510*/  LDSM.16.MT88.4 R64, [R169+0x2000] ;  /* 0x00200000a940783b */ /* 0x000f220000004200 */
[----:B------:R-:W-:Y:S01]  /*16520*/  MUFU.EX2 R168, R168 ;  /* 0x000000a800a87308 */ /* 0x000fe20000000800 */
[--C-:B------:R-:W-:Y:S01]  /*16530*/  FFMA.FTZ R190, R190, UR8, -R175.reuse ;  /* 0x00000008bebe7c23 */ /* 0x100fe200080108af */
[----:B-----5:R-:W-:Y:S01]  /*16540*/  F2FP.F16.F32.PACK_AB R96, R167, R170 ;  /* 0x000000aaa760723e */ /* 0x020fe200000000ff */
[----:B------:R-:W5:Y:S01]  /*16550*/  LDSM.16.MT88.4 R4, [R169+0x4000] ;  /* 0x00400000a904783b */ /* 0x000f620000004200 */
[----:B------:R-:W2:Y:S01]  /*16560*/  MUFU.EX2 R165, R165 ;  /* 0x000000a500a57308 */ /* 0x000ea20000000800 */
[--C-:B------:R-:W-:Y:S01]  /*16570*/  FFMA.FTZ R188, R188, UR8, -R175.reuse ;  /* 0x00000008bcbc7c23 */ /* 0x100fe200080108af */
[--C-:B------:R-:W-:Y:S01]  /*16580*/  FFMA.FTZ R211, R172, UR8, -R175.reuse ;  /* 0x00000008acd37c23 */ /* 0x100fe200080108af */
[----:B------:R-:W5:Y:S01]  /*16590*/  LDSM.16.MT88.4 R12, [R173+0x10800] ;  /* 0x01080000ad0c783b */ /* 0x000f620000004200 */
[----:B------:R-:W-:Y:S01]  /*165a0*/  MUFU.EX2 R164, R164 ;  /* 0x000000a400a47308 */ /* 0x000fe20000000800 */
[----:B------:R-:W-:Y:S01]  /*165b0*/  FFMA.FTZ R191, R191, UR8, -R186 ;  /* 0x00000008bfbf7c23 */ /* 0x000fe200080108ba */
[----:B-1----:R-:W-:Y:S01]  /*165c0*/  F2FP.F16.F32.PACK_AB R98, R163, R166 ;  /* 0x000000a6a362723e */ /* 0x002fe200000000ff */
[----:B------:R-:W1:Y:S01]  /*165d0*/  LDSM.16.MT88.4 R8, [R171+0x4800] ;  /* 0x00480000ab08783b */ /* 0x000e620000004200 */
[----:B------:R-:W3:Y:S01]  /*165e0*/  MUFU.EX2 R161, R161 ;  /* 0x000000a100a17308 */ /* 0x000ee20000000800 */
[----:B------:R-:W-:Y:S01]  /*165f0*/  FFMA.FTZ R174, R174, UR8, -R175 ;  /* 0x00000008aeae7c23 */ /* 0x000fe200080108af */
[----:B------:R-:W-:Y:S01]  /*16600*/  FADD.FTZ R167, R170, R167 ;  /* 0x000000a7aaa77221 */ /* 0x000fe20000010000 */
[----:B------:R-:W1:Y:S01]  /*16610*/  LDSM.16.MT88.4 R16, [R169+0x2800] ;  /* 0x00280000a910783b */ /* 0x000e620000004200 */
[----:B------:R-:W-:Y:S01]  /*16620*/  MUFU.EX2 R162, R162 ;  /* 0x000000a200a27308 */ /* 0x000fe20000000800 */
[----:B--2---:R-:W-:-:S02]  /*16630*/  F2FP.F16.F32.PACK_AB R97, R165, R168 ;  /* 0x000000a8a561723e */ /* 0x004fc400000000ff */
[----:B------:R-:W2:Y:S01]  /*16640*/  LDSM.16.MT88.4 R28, [R171+0x800] ;  /* 0x00080000ab1c783b */ /* 0x000ea20000004200 */
[----:B------:R-:W5:Y:S01]  /*16650*/  MUFU.EX2 R159, R159 ;  /* 0x0000009f009f7308 */ /* 0x000f620000000800 */
[----:B------:R-:W-:Y:S01]  /*16660*/  FADD.FTZ R165, R168, R165 ;  /* 0x000000a5a8a57221 */ /* 0x000fe20000010000 */
[----:B------:R-:W-:Y:S01]  /*16670*/  FADD.FTZ R166, R166, R167 ;  /* 0x000000a7a6a67221 */ /* 0x000fe20000010000 */
[----:B------:R-:W-:Y:S01]  /*16680*/  LDSM.16.MT88.4 R20, [R171+0x2800] ;  /* 0x00280000ab14783b */ /* 0x000fe20000004200 */
[----:B------:R-:W-:Y:S01]  /*16690*/  MUFU.EX2 R151, R151 ;  /* 0x0000009700977308 */ /* 0x000fe20000000800 */
[----:B---3--:R-:W-:Y:S02]  /*166a0*/  F2FP.F16.F32.PACK_AB R99, R161, R164 ;  /* 0x000000a4a163723e */ /* 0x008fe400000000ff */
[----:B------:R-:W3:Y:S01]  /*166b0*/  LDSM.16.MT88.4 R24, [R169+0x800] ;  /* 0x00080000a918783b */ /* 0x000ee20000004200 */
[----:B------:R-:W-:Y:S01]  /*166c0*/  MUFU.EX2 R150, R150 ;  /* 0x0000009600967308 */ /* 0x000fe20000000800 */
[----:B------:R-:W-:Y:S01]  /*166d0*/  FADD.FTZ R164, R164, R165 ;  /* 0x000000a5a4a47221 */ /* 0x000fe20000010000 */
[----:B------:R-:W-:-:S02]  /*166e0*/  FADD.FTZ R163, R163, R166 ;  /* 0x000000a6a3a37221 */ /* 0x000fc40000010000 */
[----:B------:R-:W-:Y:S01]  /*166f0*/  MUFU.EX2 R160, R160 ;  /* 0x000000a000a07308 */ /* 0x000fe20000000800 */
[C---:B------:R-:W-:Y:S01]  /*16700*/  HMMA.16816.F32 R68, R96.reuse, R72, RZ ;  /* 0x000000486044723c */ /* 0x040fe200000018ff */
[----:B------:R-:W-:Y:S02]  /*16710*/  FADD.FTZ R161, R161, R164 ;  /* 0x000000a4a1a17221 */ /* 0x000fe40000010000 */
[----:B------:R-:W5:Y:S04]  /*16720*/  MUFU.EX2 R157, R157 ;  /* 0x0000009d009d7308 */ /* 0x000f680000000800 */
        /* <DEDUP_REMOVED lines=27> */
[----:B-----5:R-:W-:Y:S01]  /*168e0*/  HMMA.16816.F32 R92, R96, R4, RZ ;  /* 0x00000004605c723c */ /* 0x020fe200000018ff */
[----:B------:R-:W-:-:S02]  /*168f0*/  F2FP.F16.F32.PACK_AB R4, R159, R162 ;  /* 0x000000a29f04723e */ /* 0x000fc400000000ff */
[----:B------:R-:W-:-:S05]  /*16900*/  F2FP.F16.F32.PACK_AB R5, R157, R160 ;  /* 0x000000a09d05723e */ /* 0x000fca00000000ff */
[----:B------:R-:W-:Y:S01]  /*16910*/  HMMA.16816.F32 R96, R96, R6, RZ ;  /* 0x000000066060723c */ /* 0x000fe200000018ff */
[----:B------:R-:W-:Y:S02]  /*16920*/  F2FP.F16.F32.PACK_AB R6, R150, R151 ;  /* 0x000000979606723e */ /* 0x000fe400000000ff */
[----:B-1----:R-:W-:-:S07]  /*16930*/  F2FP.F16.F32.PACK_AB R7, R158, R149 ;  /* 0x000000959e07723e */ /* 0x002fce00000000ff */
[C---:B------:R-:W-:Y:S08]  /*16940*/  HMMA.16816.F32 R68, R4.reuse, R12, R68 ;  /* 0x0000000c0444723c */ /* 0x040ff00000001844 */
[C---:B------:R-:W-:Y:S01]  /*16950*/  HMMA.16816.F32 R72, R4.reuse, R14, R72 ;  /* 0x0000000e0448723c */ /* 0x040fe20000001848 */
[----:B------:R-:W1:Y:S07]  /*16960*/  LDSM.16.MT88.4 R12, [R169+0x4800] ;  /* 0x00480000a90c783b */ /* 0x000e6e0000004200 */
[C---:B------:R-:W-:Y:S08]  /*16970*/  HMMA.16816.F32 R84, R4.reuse, R8, R84 ;  /* 0x000000080454723c */ /* 0x040ff00000001854 */
[C---:B------:R-:W-:Y:S01]  /*16980*/  HMMA.16816.F32 R88, R4.reuse, R10, R88 ;  /* 0x0000000a0458723c */ /* 0x040fe20000001858 */
[----:B------:R-:W4:Y:S07]  /*16990*/  LDSM.16.MT88.4 R8, [R192+0xf000] ;  /* 0x00f00000c008783b */ /* 0x000f2e0000004200 */
[----:B------:R-:W-:Y:S01]  /*169a0*/  HMMA.16816.F32 R120, R4, R152, R120 ;  /* 0x000000980478723c */ /* 0x000fe20000001878 */
[--C-:B------:R-:W-:Y:S01]  /*169b0*/  FFMA.FTZ R153, R193, UR8, -R186.reuse ;  /* 0x00000008c1997c23 */ /* 0x100fe200080108ba */
[----:B------:R-:W-:Y:S01]  /*169c0*/  FFMA.FTZ R152, R207, UR8, -R186 ;  /* 0x00000008cf987c23 */ /* 0x000fe200080108ba */
[----:B------:R-:W-:-:S04]  /*169d0*/  FFMA.FTZ R193, R206, UR8, -R175 ;  /* 0x00000008cec17c23 */ /* 0x000fc800080108af */
[----:B------:R-:W-:Y:S01]  /*169e0*/  MUFU.EX2 R153, R153 ;  /* 0x0000009900997308 */ /* 0x000fe20000000800 */
[C---:B------:R-:W-:Y:S01]  /*169f0*/  HMMA.16816.F32 R116, R4.reuse, R154, R116 ;  /* 0x0000009a0474723c */ /* 0x040fe20000001874 */
[--C-:B------:R-:W-:Y:S01]  /*16a00*/  FFMA.FTZ R154, R205, UR8, -R186.reuse ;  /* 0x00000008cd9a7c23 */ /* 0x100fe200080108ba */
[--C-:B------:R-:W-:Y:S01]  /*16a10*/  FFMA.FTZ R155, R209, UR8, -R186.reuse ;  /* 0x00000008d19b7c23 */ /* 0x100fe200080108ba */
[----:B------:R-:W-:Y:S01]  /*16a20*/  FFMA.FTZ R205, R204, UR8, -R175 ;  /* 0x00000008cccd7c23 */ /* 0x000fe200080108af */
[----:B------:R-:W-:Y:S04]  /*16a30*/  MUFU.EX2 R152, R152 ;  /* 0x0000009800987308 */ /* 0x000fe80000000800 */
[C---:B------:R-:W-:Y:S01]  /*16a40*/  HMMA.16816.F32 R60, R4.reuse, R16, R60 ;  /* 0x00000010043c723c */ /* 0x040fe2000000183c */
[----:B------:R-:W5:Y:S04]  /*16a50*/  MUFU.EX2 R155, R155 ;  /* 0x0000009b009b7308 */ /* 0x000f680000000800 */
[----:B------:R-:W-:Y:S03]  /*16a60*/  MUFU.EX2 R154, R154 ;  /* 0x0000009a009a7308 */ /* 0x000fe60000000800 */
[C---:B------:R-:W-:Y:S01]  /*16a70*/  HMMA.16816.F32 R64, R4.reuse, R18, R64 ;  /* 0x000000120440723c */ /* 0x040fe20000001840 */
[----:B------:R-:W4:Y:S01]  /*16a80*/  LDSM.16.MT88.4 R16, [R192+0xd000] ;  /* 0x00d00000c010783b */ /* 0x000f220000004200 */
[----:B------:R-:W5:Y:S04]  /*16a90*/  MUFU.EX2 R193, R193 ;  /* 0x000000c100c17308 */ /* 0x000f680000000800 */
[----:B------:R-:W5:Y:S02]  /*16aa0*/  MUFU.EX2 R205, R205 ;  /* 0x000000cd00cd7308 */ /* 0x000f640000000800 */
[C---:B------:R-:W-:Y:S08]  /*16ab0*/  HMMA.16816.F32 R44, R4.reuse, R144, R44 ;  /* 0x00000090042c723c */ /* 0x040ff0000000182c */
[C---:B------:R-:W-:Y:S08]  /*16ac0*/  HMMA.16816.F32 R48, R4.reuse, R146, R48 ;  /* 0x000000920430723c */ /* 0x040ff00000001830 */
[C---:B------:R-:W-:Y:S08]  /*16ad0*/  HMMA.16816.F32 R76, R4.reuse, R140, R76 ;  /* 0x0000008c044c723c */ /* 0x040ff0000000184c */
[C---:B------:R-:W-:Y:S01]  /*16ae0*/  HMMA.16816.F32 R80, R4.reuse, R142, R80 ;  /* 0x0000008e0450723c */ /* 0x040fe20000001850 */
[----:B------:R2:W-:Y:S07]  /*16af0*/  LDSM.16.MT88.4 R140, [R192+0x11000] ;  /* 0x01100000c08c783b */ /* 0x0005ee0000004200 */
[C---:B------:R-:W-:Y:S08]  /*16b00*/  HMMA.16816.F32 R128, R4.reuse, R136, R128 ;  /* 0x000000880480723c */ /* 0x040ff00000001880 */
[C---:B------:R-:W-:Y:S01]  /*16b10*/  HMMA.16816.F32 R124, R4.reuse, R138, R124 ;  /* 0x0000008a047c723c */ /* 0x040fe2000000187c */
[----:B------:R-:W-:Y:S07]  /*16b20*/  LDSM.16.MT88.4 R136, [R173+0xd000] ;  /* 0x00d00000ad88783b */ /* 0x000fee0000004200 */
[----:B------:R-:W-:Y:S01]  /*16b30*/  HMMA.16816.F32 R36, R4, R32, R36 ;  /* 0x000000200424723c */ /* 0x000fe20000001824 */
[----:B--2---:R-:W-:-:S02]  /*16b40*/  FFMA.FTZ R192, R189, UR8, -R186 ;  /* 0x00000008bdc07c23 */ /* 0x004fc400080108ba */
[----:B------:R-:W-:Y:S04]  /*16b50*/  MUFU.EX2 R189, R191 ;  /* 0x000000bf00bd7308 */ /* 0x000fe80000000800 */
[----:B------:R-:W2:Y:S01]  /*16b60*/  MUFU.EX2 R192, R192 ;  /* 0x000000c000c07308 */ /* 0x000ea20000000800 */
        /* <DEDUP_REMOVED lines=11> */
[C---:B-1----:R-:W-:Y:S08]  /*16c20*/  HMMA.16816.F32 R92, R4.reuse, R12, R92 ;  /* 0x0000000c045c723c */ /* 0x042ff0000000185c */
[----:B------:R-:W-:Y:S01]  /*16c30*/  HMMA.16816.F32 R96, R4, R14, R96 ;  /* 0x0000000e0460723c */ /* 0x000fe20000001860 */
[----:B------:R-:W1:Y:S01]  /*16c40*/  LDSM.16.MT88.4 R12, [R171+0x1000] ;  /* 0x00100000ab0c783b */ /* 0x000e620000004200 */
[----:B-----5:R-:W-:-:S02]  /*16c50*/  F2FP.F16.F32.PACK_AB R4, R155, R152 ;  /* 0x000000989b04723e */ /* 0x020fc400000000ff */
[----:B------:R-:W-:Y:S02]  /*16c60*/  F2FP.F16.F32.PACK_AB R5, R190, R193 ;  /* 0x000000c1be05723e */ /* 0x000fe400000000ff */
[----:B------:R-:W-:Y:S02]  /*16c70*/  F2FP.F16.F32.PACK_AB R6, R153, R154 ;  /* 0x0000009a9906723e */ /* 0x000fe400000000ff */
[----:B------:R-:W-:-:S07]  /*16c80*/  F2FP.F16.F32.PACK_AB R7, R205, R188 ;  /* 0x000000bccd07723e */ /* 0x000fce00000000ff */
[C---:B----4-:R-:W-:Y:S08]  /*16c90*/  HMMA.16816.F32 R44, R4.reuse, R8, R44 ;  /* 0x00000008042c723c */ /* 0x050ff0000000182c */
[C---:B------:R-:W-:Y:S01]  /*16ca0*/  HMMA.16816.F32 R48, R4.reuse, R10, R48 ;  /* 0x0000000a0430723c */ /* 0x040fe20000001830 */
[----:B------:R-:W3:Y:S07]  /*16cb0*/  LDSM.16.MT88.4 R8, [R171+0x5000] ;  /* 0x00500000ab08783b */ /* 0x000eee0000004200 */
[C---:B------:R-:W-:Y:S08]  /*16cc0*/  HMMA.16816.F32 R120, R4.reuse, R16, R120 ;  /* 0x000000100478723c */ /* 0x040ff00000001878 */
[C---:B------:R-:W-:Y:S01]  /*16cd0*/  HMMA.16816.F32 R116, R4.reuse, R18, R116 ;  /* 0x000000120474723c */ /* 0x040fe20000001874 */
[----:B------:R-:W4:Y:S07]  /*16ce0*/  LDSM.16.MT88.4 R16, [R169+0x3000] ;  /* 0x00300000a910783b */ /* 0x000f2e0000004200 */
[C---:B-1----:R-:W-:Y:S08]  /*16cf0*/  HMMA.16816.F32 R112, R4.reuse, R12, R112 ;  /* 0x0000000c0470723c */ /* 0x042ff00000001870 */
[C---:B------:R-:W-:Y:S01]  /*16d00*/  HMMA.16816.F32 R108, R4.reuse, R14, R108 ;  /* 0x0000000e046c723c */ /* 0x040fe2000000186c */
[----:B------:R-:W1:Y:S07]  /*16d10*/  LDSM.16.MT88.4 R12, [R169+0x5000] ;  /* 0x00500000a90c783b */ /* 0x000e6e0000004200 */
[C---:B------:R-:W-:Y:S08]  /*16d20*/  HMMA.16816.F32 R76, R4.reuse, R140, R76 ;  /* 0x0000008c044c723c */ /* 0x040ff0000000184c */
[C---:B---3--:R-:W-:Y:S08]  /*16d30*/  HMMA.16816.F32 R84, R4.reuse, R8, R84 ;  /* 0x000000080454723c */ /* 0x048ff00000001854 */
[C---:B------:R-:W-:Y:S01]  /*16d40*/  HMMA.16816.F32 R88, R4.reuse, R10, R88 ;  /* 0x0000000a0458723c */ /* 0x040fe20000001858 */
[----:B------:R-:W3:Y:S07]  /*16d50*/  LDSM.16.MT88.4 R8, [R173+0xd800] ;  /* 0x00d80000ad08783b */ /* 0x000eee0000004200 */
[----:B----4-:R-:W-:Y:S01]  /*16d60*/  HMMA.16816.F32 R60, R4, R16, R60 ;  /* 0x00000010043c723c */ /* 0x010fe2000000183c */
[--C-:B------:R-:W-:Y:S01]  /*16d70*/  FFMA.FTZ R17, R179, UR8, -R186.reuse ;  /* 0x00000008b3117c23 */ /* 0x100fe200080108ba */
[----:B------:R-:W-:Y:S01]  /*16d80*/  FFMA.FTZ R179, R178, UR8, -R175 ;  /* 0x00000008b2b37c23 */ /* 0x000fe200080108af */
[----:B------:R-:W-:Y:S01]  /*16d90*/  IADD3 R16, PT, PT, R176, R173, RZ ;  /* 0x000000adb0107210 */ /* 0x000fe20007ffe0ff */
[----:B------:R-:W-:-:S02]  /*16da0*/  FFMA.FTZ R186, R177, UR8, -R186 ;  /* 0x00000008b1ba7c23 */ /* 0x000fc400080108ba */
[----:B------:R-:W-:Y:S02]  /*16db0*/  MUFU.EX2 R177, R17 ;  /* 0x0000001100b17308 */ /* 0x000fe40000000800 */
[C---:B------:R-:W-:Y:S01]  /*16dc0*/  HMMA.16816.F32 R64, R4.reuse, R18, R64 ;  /* 0x000000120440723c */ /* 0x040fe20000001840 */
[----:B------:R-:W-:Y:S01]  /*16dd0*/  FFMA.FTZ R18, R184, UR8, -R175 ;  /* 0x00000008b8127c23 */ /* 0x000fe200080108af */
[----:B------:R-:W-:Y:S01]  /*16de0*/  LDSM.16.MT88.4 R144, [R16+0xd800] ;  /* 0x00d800001090783b */ /* 0x000fe20000004200 */
[----:B------:R4:W-:Y:S04]  /*16df0*/  MUFU.EX2 R184, R186 ;  /* 0x000000ba00b87308 */ /* 0x0009e80000000800 */
[----:B------:R5:W-:Y:S01]  /*16e00*/  MUFU.EX2 R178, R18 ;  /* 0x0000001200b27308 */ /* 0x000be20000000800 */
[C---:B------:R-:W-:Y:S01]  /*16e10*/  HMMA.16816.F32 R80, R4.reuse, R142, R80 ;  /* 0x0000008e0450723c */ /* 0x040fe20000001850 */
[----:B------:R-:W-:Y:S02]  /*16e20*/  LDSM.16.MT88.4 R140, [R16+0xf800] ;  /* 0x00f80000108c783b */ /* 0x000fe40000004200 */
[----:B------:R-:W3:Y:S05]  /*16e30*/  MUFU.EX2 R179, R179 ;  /* 0x000000b300b37308 */ /* 0x000eea0000000800 */
[C---:B------:R-:W-:Y:S01]  /*16e40*/  HMMA.16816.F32 R128, R4.reuse, R136, R128 ;  /* 0x000000880480723c */ /* 0x040fe20000001880 */
[----:B----4-:R-:W4:Y:S07]  /*16e50*/  S2R R186, SR_TID.X ;  /* 0x0000000000ba7919 */ /* 0x010f2e0000002100 */
[C---:B------:R-:W-:Y:S01]  /*16e60*/  HMMA.16816.F32 R124, R4.reuse, R138, R124 ;  /* 0x0000008a047c723c */ /* 0x040fe2000000187c */
[----:B------:R-:W-:Y:S04]  /*16e70*/  LDSM.16.MT88.4 R136, [R16+0x11800] ;  /* 0x011800001088783b */ /* 0x000fe80000004200 */
[----:B-----5:R-:W5:Y:S03]  /*16e80*/  LDSM.16.MT88.4 R16, [R171+0x5800] ;  /* 0x00580000ab10783b */ /* 0x020f660000004200 */
        /* <DEDUP_REMOVED lines=13> */
[----:B------:R-:W-:Y:S01]  /*16f60*/  HMMA.16816.F32 R96, R4, R14, R96 ;  /* 0x0000000e0460723c */ /* 0x000fe20000001860 */
[----:B--2---:R-:W-:Y:S01]  /*16f70*/  F2FP.F16.F32.PACK_AB R4, R192, R189 ;  /* 0x000000bdc004723e */ /* 0x004fe200000000ff */
[----:B------:R-:W1:Y:S01]  /*16f80*/  LDSM.16.MT88.4 R12, [R169+0x1800] ;  /* 0x00180000a90c783b */ /* 0x000e620000004200 */
[----:B---3--:R-:W-:-:S02]  /*16f90*/  F2FP.F16.F32.PACK_AB R5, R179, R178 ;  /* 0x000000b2b305723e */ /* 0x008fc400000000ff */
[----:B------:R-:W-:Y:S02]  /*16fa0*/  F2FP.F16.F32.PACK_AB R6, R184, R177 ;  /* 0x000000b1b806723e */ /* 0x000fe400000000ff */
[----:B------:R-:W-:-:S07]  /*16fb0*/  F2FP.F16.F32.PACK_AB R7, R211, R172 ;  /* 0x000000acd307723e */ /* 0x000fce00000000ff */
[C---:B------:R-:W-:Y:S08]  /*16fc0*/  HMMA.16816.F32 R128, R4.reuse, R8, R128 ;  /* 0x000000080480723c */ /* 0x040ff00000001880 */
[C---:B------:R-:W-:Y:S01]  /*16fd0*/  HMMA.16816.F32 R124, R4.reuse, R10, R124 ;  /* 0x0000000a047c723c */ /* 0x040fe2000000187c */
[----:B------:R-:W2:Y:S07]  /*16fe0*/  LDSM.16.MT88.4 R8, [R169+0x3800] ;  /* 0x00380000a908783b */ /* 0x000eae0000004200 */
[C---:B-----5:R-:W-:Y:S08]  /*16ff0*/  HMMA.16816.F32 R84, R4.reuse, R16, R84 ;  /* 0x000000100454723c */ /* 0x060ff00000001854 */
[C---:B------:R-:W-:Y:S01]  /*17000*/  HMMA.16816.F32 R88, R4.reuse, R18, R88 ;  /* 0x000000120458723c */ /* 0x040fe20000001858 */
[----:B------:R-:W3:Y:S07]  /*17010*/  LDSM.16.MT88.4 R16, [R169+0x5800] ;  /* 0x00580000a910783b */ /* 0x000eee0000004200 */
        /* <DEDUP_REMOVED lines=45> */
[----:B----4-:R-:W-:-:S15]  /*172f0*/  BRA.U !UP0, `(.L_x_5616) ;  /* 0x0000004908487547 */ /* 0x010fde000b800000 */
[----:B------:R-:W-:-:S04]  /*17300*/  DEPBAR.LE SB0, 0x0 ;  /* 0x000080000000791a */ /* 0x000fc80000000000 */
[----:B------:R-:W-:Y:S01]  /*17310*/  UISETP.NE.U32.AND UP0, UPT, UR12, URZ, UPT ;  /* 0x000000ff0c00728c */ /* 0x000fe2000bf05070 */
[----:B------:R-:W-:-:S03]  /*17320*/  LOP3.LUT R10, R0, 0x1c0, RZ, 0xc0, !PT ;  /* 0x000001c0000a7812 */ /* 0x000fc600078ec0ff */
[----:B------:R-:W-:Y:S01]  /*17330*/  UISETP.NE.AND.EX UP0, UPT, UR13, URZ, UPT, UP0 ;  /* 0x000000ff0d00728c */ /* 0x000fe2000bf05300 */
[----:B------:R-:W-:Y:S08]  /*17340*/  BAR.SYNC.DEFER_BLOCKING 0x0 ;  /* 0x0000000000007b1d */ /* 0x000ff00000010000 */
[----:B------:R-:W-:Y:S05]  /*17350*/  BRA.U !UP0, `(.L_x_5617) ;  /* 0x0000000508007547 */ /* 0x000fea000b800000 */
        /* <DEDUP_REMOVED lines=19> */
[----:B------:R-:W-:Y:S01]  /*17490*/  IMAD R7, R6, R4, R7 ;  /* 0x0000000406077224 */ /* 0x000fe200078e0207 */
[----:B------:R-:W-:Y:S01]  /*174a0*/  LOP3.LUT R4, R8, UR34, RZ, 0x3c, !PT ;  /* 0x0000002208047c12 */ /* 0x000fe2000f8e3cff */
[----:B------:R-:W-:-:S03]  /*174b0*/  IMAD R9, R6, R9, R11 ;  /* 0x0000000906097224 */ /* 0x000fc600078e020b */
        /* <DEDUP_REMOVED lines=10> */
[----:B------:R-:W1:Y:S03]  /*17560*/  LDCU.64 UR8, c[0x0][0x3c0] ;  /* 0x00007800ff0877ac */ /* 0x000e660008000a00 */
[----:B------:R-:W-:-:S03]  /*17570*/  ISETP.GE.AND P3, PT, R6, RZ, PT ;  /* 0x000000ff0600720c */ /* 0x000fc60003f66270 */
[----:B------:R-:W-:Y:S02]  /*17580*/  @P1 IADD3 R5, PT, PT, R5, 0x1, RZ ;  /* 0x0000000105051810 */ /* 0x000fe40007ffe0ff */
[----:B------:R-:W-:Y:S02]  /*17590*/  ISETP.NE.AND P1, PT, R8, RZ, PT ;  /* 0x000000ff0800720c */ /* 0x000fe40003f25270 */
[----:B------:R-:W-:Y:S02]  /*175a0*/  @P5 VIADD R12, R12, 0x1 ;  /* 0x000000010c0c5836 */ /* 0x000fe40000000000 */
[----:B------:R-:W-:Y:S01]  /*175b0*/  IMAD.MOV.U32 R4, RZ, RZ, R5 ;  /* 0x000000ffff047224 */ /* 0x000fe200078e0005 */
[----:B------:R-:W-:-:S03]  /*175c0*/  LOP3.LUT R5, RZ, R8, RZ, 0x33, !PT ;  /* 0x00000008ff057212 */ /* 0x000fc600078e33ff */
[----:B------:R-:W-:Y:S01]  /*175d0*/  @!P3 IADD3 R12, PT, PT, -R12, RZ, RZ ;  /* 0x000000ff0c0cb210 */ /* 0x000fe20007ffe1ff */
[----:B------:R-:W-:-:S03]  /*175e0*/  @!P0 IMAD.MOV R4, RZ, RZ, -R4 ;  /* 0x000000ffff048224 */ /* 0x000fc600078e0a04 */
[C---:B------:R-:W-:Y:S02]  /*175f0*/  SEL R6, R5.reuse, R12, !P1 ;  /* 0x0000000c05067207 */ /* 0x040fe40004800000 */
[----:B------:R-:W-:-:S03]  /*17600*/  SEL R5, R5, R4, !P1 ;  /* 0x0000000405057207 */ /* 0x000fc60004800000 */
[----:B------:R-:W-:-:S04]  /*17610*/  IMAD.WIDE R14, R6, 0x4, R198 ;  /* 0x00000004060e7825 */ /* 0x000fc800078e02c6 */
[C---:B------:R-:W-:Y:S01]  /*17620*/  IMAD.WIDE R12, R5.reuse, 0x4, R198 ;  /* 0x00000004050c7825 */ /* 0x040fe200078e02c6 */
[----:B------:R-:W3:Y:S04]  /*17630*/  LDG.E R7, desc[UR6][R14.64] ;  /* 0x000000060e077981 */ /* 0x000ee8000c1e1900 */
[----:B------:R-:W3:Y:S01]  /*17640*/  LDG.E R4, desc[UR6][R12.64] ;  /* 0x000000060c047981 */ /* 0x000ee2000c1e1900 */
[----:B------:R-:W-:-:S05]  /*17650*/  IADD3 R5, PT, PT, R5, -R6, RZ ;  /* 0x8000000605057210 */ /* 0x000fca0007ffe0ff */
[----:B------:R-:W-:Y:S02]  /*17660*/  IMAD R8, R5, R8, -0x40 ;  /* 0xffffffc005087424 */ /* 0x000fe400078e0208 */
[----:B-1----:R-:W-:-:S03]  /*17670*/  IMAD.U32 R5, RZ, RZ, UR8 ;  /* 0x00000008ff057e24 */ /* 0x002fc6000f8e00ff */
[----:B------:R-:W-:-:S05]  /*17680*/  SHF.R.S32.HI R6, RZ, 0x1f, R8 ;  /* 0x0000001fff067819 */ /* 0x000fca0000011408 */
[----:B------:R-:W-:-:S04]  /*17690*/  IMAD R6, R6, R5, RZ ;  /* 0x0000000506067224 */ /* 0x000fc800078e02ff */
[C---:B------:R-:W-:Y:S02]  /*176a0*/  IMAD R6, R8.reuse, UR9, R6 ;  /* 0x0000000908067c24 */ /* 0x040fe4000f8e0206 */
        /* <DEDUP_REMOVED lines=11> */
.L_x_5617:
        /* <DEDUP_REMOVED lines=8> */
.L_x_5618:
[----:B------:R-:W1:Y:S01]  /*177e0*/  LDCU UR8, c[0x0][0x440] ;  /* 0x00008800ff0877ac */ /* 0x000e620008000800 */
[----:B------:R-:W2:Y:S01]  /*177f0*/  LDC R4, c[0x0][0x3c4] ;  /* 0x0000f100ff047b82 */ /* 0x000ea20000000800 */
[----:B------:R-:W-:Y:S01]  /*17800*/  LOP3.LUT R6, R180, 0x40, RZ, 0xfc, !PT ;  /* 0x00000040b4067812 */ /* 0x000fe200078efcff */
[----:B------:R-:W-:Y:S01]  /*17810*/  IMAD.SHL.U32 R183, R186, 0x20, RZ ;  /* 0x00000020bab77824 */ /* 0x000fe200078e00ff */
[----:B------:R-:W-:Y:S01]  /*17820*/  SHF.R.U32.HI R182, RZ, 0x1, R186 ;  /* 0x00000001ffb67819 */ /* 0x000fe200000116ba */
[----:B------:R-:W-:Y:S01]  /*17830*/  UIADD3 UR15, UPT, UPT, UR4, -0x2, URZ ;  /* 0xfffffffe040f7890 */ /* 0x000fe2000fffe0ff */
[----:B------:R-:W-:Y:S02]  /*17840*/  LOP3.LUT R7, R10, 0x8, R133, 0xf8, !PT ;  /* 0x000000080a077812 */ /* 0x000fe400078ef885 */
[----:B------:R-:W-:Y:S01]  /*17850*/  LOP3.LUT R187, R182, 0x8, RZ, 0xc0, !PT ;  /* 0x00000008b6bb7812 */ /* 0x000fe200078ec0ff */
[----:B------:R-:W-:Y:S01]  /*17860*/  UISETP.GT.AND UP1, UPT, UR15, UR20, UPT ;  /* 0x000000140f00728c */ /* 0x000fe2000bf24270 */
[----:B------:R-:W-:-:S02]  /*17870*/  LOP3.LUT R206, R0, 0x400, RZ, 0xc0, !PT ;  /* 0x0000040000ce7812 */ /* 0x000fc400078ec0ff */
[----:B------:R-:W-:Y:S02]  /*17880*/  LOP3.LUT R7, R7, R180, RZ, 0x3c, !PT ;  /* 0x000000b407077212 */ /* 0x000fe400078e3cff */
[----:B------:R-:W-:Y:S02]  /*17890*/  LOP3.LUT R183, R183, 0x7c00, RZ, 0xc0, !PT ;  /* 0x00007c00b7b77812 */ /* 0x000fe400078ec0ff */
[----:B------:R-:W-:Y:S01]  /*178a0*/  LOP3.LUT R187, R187, 0x1c0, R0, 0xf8, !PT ;  /* 0x000001c0bbbb7812 */ /* 0x000fe200078ef800 */
[----:B------:R-:W-:Y:S01]  /*178b0*/  IMAD R206, R7, 0x2, R206 ;  /* 0x0000000207ce7824 */ /* 0x000fe200078e02ce */
[----:B-1----:R-:W-:Y:S01]  /*178c0*/  ISETP.GE.AND P3, PT, R6, UR8, PT ;  /* 0x0000000806007c0c */ /* 0x002fe2000bf66270 */
[----:B------:R-:W-:Y:S01]  /*178d0*/  IMAD.SHL.U32 R7, R5, 0x20, RZ ;  /* 0x0000002005077824 */ /* 0x000fe200078e00ff */
[----:B------:R-:W-:Y:S01]  /*178e0*/  ISETP.GE.AND P4, PT, R180, UR8, PT ;  /* 0x00000008b4007c0c */ /* 0x000fe2000bf86270 */
[----:B------:R-:W-:Y:S01]  /*178f0*/  VIADD R133, R206, UR5 ;  /* 0x00000005ce857c36 */ /* 0x000fe20008000000 */
[----:B------:R-:W-:-:S02]  /*17900*/  LOP3.LUT R6, R180, 0x80, RZ, 0xfc, !PT ;  /* 0x00000080b4067812 */ /* 0x000fc400078efcff */
[----:B------:R-:W-:Y:S01]  /*17910*/  LOP3.LUT R207, R187, R180, RZ, 0x3c, !PT ;  /* 0x000000b4bbcf7212 */ /* 0x000fe200078e3cff */
[--C-:B------:R-:W-:Y:S01]  /*17920*/  IMAD.IADD R192, R176, 0x1, R133.reuse ;  /* 0x00000001b0c07824 */ /* 0x100fe200078e0285 */
[----:B------:R-:W-:Y:S01]  /*17930*/  ISETP.GE.AND P1, PT, R6, UR8, PT ;  /* 0x0000000806007c0c */ /* 0x000fe2000bf26270 */
[----:B------:R-:W-:Y:S01]  /*17940*/  IMAD.IADD R133, R156, 0x1, R133 ;  /* 0x000000019c857824 */ /* 0x000fe200078e0285 */
[----:B------:R-:W-:Y:S02]  /*17950*/  LOP3.LUT R6, R183, 0x200, R0, 0xf8, !PT ;  /* 0x00000200b7067812 */ /* 0x000fe400078ef800 */
[C---:B------:R-:W-:Y:S01]  /*17960*/  LEA R8, P0, R5.reuse, R196, 0x5 ;  /* 0x000000c405087211 */ /* 0x040fe200078028ff */
[----:B------:R-:W-:Y:S01]  /*17970*/  IMAD.IADD R184, R176, 0x1, R133 ;  /* 0x00000001b0b87824 */ /* 0x000fe200078e0285 */
[----:B------:R-:W-:Y:S01]  /*17980*/  LOP3.LUT R207, R6, R207, RZ, 0xfc, !PT ;  /* 0x000000cf06cf7212 */ /* 0x000fe200078efcff */
[----:B------:R-:W-:Y:S01]  /*17990*/  @!PT LDS RZ, [RZ] ;  /* 0x00000000fffff984 */ /* 0x000fe20000000800 */
[----:B------:R-:W-:Y:S01]  /*179a0*/  @!PT LDS RZ, [RZ] ;  /* 0x00000000fffff984 */ /* 0x000fe20000000800 */
[----:B------:R-:W-:Y:S01]  /*179b0*/  @!PT LDS RZ, [RZ] ;  /* 0x00000000fffff984 */ /* 0x000fe20000000800 */
[----:B------:R-:W-:Y:S01]  /*179c0*/  @!P4 LDGSTS.E.BYPASS.LTC128B.128 [R215+0xc000], desc[UR6][R196.64] ;  /* 0x0c000000c4d7cfae */ /* 0x000fe2000b981a06 */
[----:B--2---:R-:W-:-:S02]  /*179d0*/  SHF.L.U64.HI R6, R5, 0x5, R4 ;  /* 0x0000000505067819 */ /* 0x004fc40000010204 */
[----:B------:R-:W-:Y:S01]  /*179e0*/  LEA.HI.X R9, R5, R197, R4, 0x5, P0 ;  /* 0x000000c505097211 */ /* 0x000fe200000f2c04 */
[----:B------:R-:W-:Y:S01]  /*179f0*/  @P4 STS.128 [R215+0xc000], RZ ;  /* 0x00c000ffd7004388 */ /* 0x000fe20000000c00 */
[----:B------:R-:W-:Y:S02]  /*17a00*/  IADD3 R4, P5, PT, R7, R8, RZ ;  /* 0x0000000807047210 */ /* 0x000fe40007fbe0ff */
[----:B------:R-:W-:Y:S01]  /*17a10*/  LEA R207, R207, UR5, 0x1 ;  /* 0x00000005cfcf7c11 */ /* 0x000fe2000f8e08ff */
[----:B------:R-:W-:Y:S01]  /*17a20*/  @!PT LDS RZ, [RZ] ;  /* 0x00000000fffff984 */ /* 0x000fe20000000800 */
[----:B------:R-:W-:Y:S01]  /*17a30*/  @!PT LDS RZ, [RZ] ;  /* 0x00000000fffff984 */ /* 0x000fe20000000800 */
[----:B------:R-:W-:Y:S01]  /*17a40*/  @!PT LDS RZ, [RZ] ;  /* 0x00000000fffff984 */ /* 0x000fe20000000800 */
[----:B------:R-:W-:Y:S01]  /*17a50*/  @!P3 LDGSTS.E.BYPASS.LTC128B.128 [R215+0xe000], desc[UR6][R196.64+0x80] ;  /* 0x0e000080c4d7bfae */ /* 0x000fe2000b981a06 */
[----:B------:R-:W-:Y:S01]  /*17a60*/  IADD3 R10, P0, PT, R7, R4, RZ ;  /* 0x00000004070a7210 */ /* 0x000fe20007f1e0ff */
[----:B------:R-:W-:Y:S02]  /*17a70*/  IMAD.X R5, R6, 0x1, R9, P5 ;  /* 0x0000000106057824 */ /* 0x000fe400028e0609 */
[----:B------:R-:W-:Y:S01]  /*17a80*/  @P3 STS.128 [R215+0xe000], RZ ;  /* 0x00e000ffd7003388 */ /* 0x000fe20000000c00 */
[----:B------:R-:W-:-:S02]  /*17a90*/  IMAD.IADD R205, R176, 0x1, R207 ;  /* 0x00000001b0cd7824 */ /* 0x000fc400078e02cf */
[----:B------:R-:W-:Y:S01]  /*17aa0*/  IMAD.X R11, R6, 0x1, R5, P0 ;  /* 0x00000001060b7824 */ /* 0x000fe200000e0605 */
[----:B------:R-:W-:Y:S01]  /*17ab0*/  @!PT LDS RZ, [RZ] ;  /* 0x00000000fffff984 */ /* 0x000fe20000000800 */
[----:B------:R-:W-:Y:S01]  /*17ac0*/  @!PT LDS RZ, [RZ] ;  /* 0x00000000fffff984 */ /* 0x000fe20000000800 */
[----:B------:R-:W-:Y:S01]  /*17ad0*/  @!PT LDS RZ, [RZ] ;  /* 0x00000000fffff984 */ /* 0x000fe20000000800 */
[----:B------:R-:W-:Y:S01]  /*17ae0*/  @!P1 LDGSTS.E.BYPASS.LTC128B.128 [R215+0x10000], desc[UR6][R196.64+0x100] ;  /* 0x10000100c4d79fae */ /* 0x000fe2000b981a06 */
[----:B------:R-:W-:-:S03]  /*17af0*/  IMAD.IADD R193, R156, 0x1, R207 ;  /* 0x000000019cc17824 */ /* 0x000fc600078e02cf */
[----:B------:R-:W-:Y:S01]  /*17b00*/  @P1 STS.128 [R215+0x10000], RZ ;  /* 0x010000ffd7001388 */ /* 0x000fe20000000c00 */
[----:B------:R-:W-:-:S03]  /*17b10*/  IMAD.IADD R204, R176, 0x1, R193 ;  /* 0x00000001b0cc7824 */ /* 0x000fc600078e02c1 */
        /* <DEDUP_REMOVED lines=59> */
[C---:B------:R-:W-:Y:S03]  /*17ed0*/  HMMA.16816.F32 R24, R152.reuse, R26, RZ ;  /* 0x0000001a9818723c */ /* 0x040fe600000018ff */
[----:B------:R-:W2:Y:S04]  /*17ee0*/  LDSM.16.M88.4 R172, [R133+0x7000] ;  /* 0x0070000085ac783b */ /* 0x000ea80000000200 */
        /* <DEDUP_REMOVED lines=9> */
[----:B------:R-:W3:Y:S07]  /*17f80*/  LDSM.16.M88.4 R168, [R133+0x7800] ;  /* 0x0078000085a8783b */ /* 0x000eee0000000200 */
        /* <DEDUP_REMOVED lines=11> */
[----:B------:R-:W4:Y:S04]  /*18040*/  LDSM.16.M88.4 R140, [R184+0x6800] ;  /* 0x00680000b88c783b */ /* 0x000f280000000200 */
[----:B------:R-:W5:Y:S03]  /*18050*/  LDSM.16.M88.4 R136, [R184+0x7000] ;  /* 0x00700000b888783b */ /* 0x000f660000000200 */
[C---:B--2---:R-:W-:Y:S08]  /*18060*/  HMMA.16816.F32 R28, R4.reuse, R32, R28 ;  /* 0x00000020041c723c */ /* 0x044ff0000000181c */
[C---:B------:R-:W-:Y:S01]  /*18070*/  HMMA.16816.F32 R24, R4.reuse, R34, R24 ;  /* 0x000000220418723c */ /* 0x040fe20000001818 */
[----:B------:R-:W2:Y:S07]  /*18080*/  LDSM.16.M88.4 R32, [R184+0x7800] ;  /* 0x00780000b820783b */ /* 0x000eae0000000200 */
[C---:B------:R-:W-:Y:S08]  /*18090*/  HMMA.16816.F32 R20, R4.reuse, R12, R20 ;  /* 0x0000000c0414723c */ /* 0x040ff00000001814 */
[C---:B------:R-:W-:Y:S01]  /*180a0*/  HMMA.16816.F32 R16, R4.reuse, R14, R16 ;  /* 0x0000000e0410723c */ /* 0x040fe20000001810 */
[----:B------:R-:W2:Y:S07]  /*180b0*/  LDSM.16.M88.4 R12, [R206+UR5+0x8000] ;  /* 0x00800005ce0c783b */ /* 0x000eae0008000200 */
[C---:B------:R-:W-:Y:S08]  /*180c0*/  HMMA.16816.F32 R164, R4.reuse, R172, R164 ;  /* 0x000000ac04a4723c */ /* 0x040ff000000018a4 */
[C---:B------:R-:W-:Y:S01]  /*180d0*/  HMMA.16816.F32 R160, R4.reuse, R174, R160 ;  /* 0x000000ae04a0723c */ /* 0x040fe200000018a0 */
[----:B------:R-:W-:Y:S07]  /*180e0*/  LDSM.16.M88.4 R172, [R133+0x9000] ;  /* 0x0090000085ac783b */ /* 0x000fee0000000200 */
[C---:B---3--:R-:W-:Y:S08]  /*180f0*/  HMMA.16816.F32 R156, R4.reuse, R168, R156 ;  /* 0x000000a8049c723c */ /* 0x048ff0000000189c */
[----:B------:R-:W-:Y:S01]  /*18100*/  HMMA.16816.F32 R152, R4, R170, R152 ;  /* 0x000000aa0498723c */ /* 0x000fe20000001898 */
[----:B------:R-:W3:Y:S04]  /*18110*/  LDSM.16.M88.4 R4, [R206+UR5+0x8800] ;  /* 0x00880005ce04783b */ /* 0x000ee80008000200 */
[----:B------:R-:W3:Y:S03]  /*18120*/  LDSM.16.M88.4 R168, [R206+UR5+0x9000] ;  /* 0x00900005cea8783b */ /* 0x000ee60008000200 */
[C---:B-1----:R-:W-:Y:S08]  /*18130*/  HMMA.16816.F32 R28, R8.reuse, R148, R28 ;  /* 0x00000094081c723c */ /* 0x042ff0000000181c */
[C---:B------:R-:W-:Y:S01]  /*18140*/  HMMA.16816.F32 R24, R8.reuse, R150, R24 ;  /* 0x000000960818723c */ /* 0x040fe20000001818 */
[----:B------:R-:W1:Y:S07]  /*18150*/  LDSM.16.M88.4 R148, [R206+UR5+0x9800] ;  /* 0x00980005ce94783b */ /* 0x000e6e0008000200 */
[C---:B----4-:R-:W-:Y:S08]  /*18160*/  HMMA.16816.F32 R20, R8.reuse, R140, R20 ;  /* 0x0000008c0814723c */ /* 0x050ff00000001814 */
[C---:B------:R-:W-:Y:S01]  /*18170*/  HMMA.16816.F32 R16, R8.reuse, R142, R16 ;  /* 0x0000008e0810723c */ /* 0x040fe20000001810 */
[----:B------:R-:W-:Y:S07]  /*18180*/  LDSM.16.M88.4 R140, [R192+0x8000] ;  /* 0x00800000c08c783b */ /* 0x000fee0000000200 */
[C---:B-----5:R-:W-:Y:S08]  /*18190*/  HMMA.16816.F32 R164, R8.reuse, R136, R164 ;  /* 0x0000008808a4723c */ /* 0x060ff000000018a4 */
[C---:B------:R-:W-:Y:S01]  /*181a0*/  HMMA.16816.F32 R160, R8.reuse, R138, R160 ;  /* 0x0000008a08a0723c */ /* 0x040fe200000018a0 */
[----:B------:R-:W-:Y:S07]  /*181b0*/  LDSM.16.M88.4 R136, [R192+0x8800] ;  /* 0x00880000c088783b */ /* 0x000fee0000000200 */
[C---:B--2---:R-:W-:Y:S08]  /*181c0*/  HMMA.16816.F32 R156, R8.reuse, R32, R156 ;  /* 0x00000020089c723c */ /* 0x044ff0000000189c */
[----:B------:R-:W-:Y:S01]  /*181d0*/  HMMA.16816.F32 R152, R8, R34, R152 ;  /* 0x000000220898723c */ /* 0x000fe20000001898 */
[----:B------:R-:W2:Y:S04]  /*181e0*/  LDSM.16.M88.4 R8, [R205+0x2000] ;  /* 0x00200000cd08783b */ /* 0x000ea80000000200 */
[----:B------:R-:W4:Y:S03]  /*181f0*/  LDSM.16.M88.4 R32, [R192+0x9000] ;  /* 0x00900000c020783b */ /* 0x000f260000000200 */
        /* <DEDUP_REMOVED lines=19> */
[C---:B----4-:R-:W-:Y:S08]  /*18330*/  HMMA.16816.F32 R164, R8.reuse, R32, R164 ;  /* 0x0000002008a4723c */ /* 0x050ff000000018a4 */
[C---:B------:R-:W-:Y:S01]  /*18340*/  HMMA.16816.F32 R160, R8.reuse, R34, R160 ;  /* 0x0000002208a0723c */ /* 0x040fe200000018a0 */
[----:B------:R-:W4:Y:S07]  /*18350*/  LDSM.16.M88.4 R32, [R184+0x9800] ;  /* 0x00980000b820783b */ /* 0x000f2e0000000200 */
[C---:B-----5:R-:W-:Y:S08]  /*18360*/  HMMA.16816.F32 R156, R8.reuse, R12, R156 ;  /* 0x0000000c089c723c */ /* 0x060ff0000000189c */
[----:B------:R-:W-:Y:S01]  /*18370*/  HMMA.16816.F32 R152, R8, R14, R152 ;  /* 0x0000000e0898723c */ /* 0x000fe20000001898 */
[----:B------:R-:W-:Y:S04]  /*18380*/  LDSM.16.M88.4 R12, [R207+0x4000] ;  /* 0x00400000cf0c783b */ /* 0x000fe80000000200 */
[----:B------:R-:W-:Y:S03]  /*18390*/  LDSM.16.M88.4 R8, [R206+UR5+0xa000] ;  /* 0x00a00005ce08783b */ /* 0x000fe60008000200 */
[C---:B---3--:R-:W-:Y:S08]  /*183a0*/  HMMA.16816.F32 R28, R176.reuse, R4, R28 ;  /* 0x00000004b01c723c */ /* 0x048ff0000000181c */
        /* <DEDUP_REMOVED lines=19> */
[C---:B----4-:R-:W-:Y:S08]  /*184e0*/  HMMA.16816.F32 R156, R148.reuse, R32, R156 ;  /* 0x00000020949c723c */ /* 0x050ff0000000189c */
[----:B------:R-:W-:Y:S01]  /*184f0*/  HMMA.16816.F32 R152, R148, R34, R152 ;  /* 0x000000229498723c */ /* 0x000fe20000001898 */
[----:B------:R-:W4:Y:S01]  /*18500*/  LDSM.16.M88.4 R32, [R192+0xb800] ;  /* 0x00b80000c020783b */ /* 0x000f220000000200 */
[----:B------:R-:W-:-:S05]  /*18510*/  IMAD.SHL.U32 R148, R186, 0x2, RZ ;  /* 0x00000002ba947824 */ /* 0x000fca00078e00ff */
        /* <DEDUP_REMOVED lines=23> */
[----:B------:R-:W1:Y:S01]  /*18690*/  LDSM.16.M88.4 R4, [R184+0xb800] ;  /* 0x00b80000b804783b */ /* 0x000e620000000200 */
[----:B------:R-:W-:-:S02]  /*186a0*/  VIADD R15, R135, 0x8 ;  /* 0x00000008870f7836 */ /* 0x000fc40000000000 */
[----:B------:R-:W-:Y:S02]  /*186b0*/  VIADD R34, R14, UR22 ;  /* 0x000000160e227c36 */ /* 0x000fe40008000000 */
[C---:B------:R-:W-:Y:S03]  /*186c0*/  HMMA.16816.F32 R172, R168.reuse, R8, R172 ;  /* 0x00000008a8ac723c */ /* 0x040fe600000018ac */
[C-C-:B------:R-:W-:Y:S02]  /*186d0*/  IADD3 R209, PT, PT, R135.reuse, 0x80, -R34.reuse ;  /* 0x0000008087d17810 */ /* 0x140fe40007ffe822 */
[--C-:B------:R-:W-:Y:S02]  /*186e0*/  IADD3 R35, PT, PT, R135, 0x48, -R34.reuse ;  /* 0x0000004887237810 */ /* 0x100fe40007ffe822 */
[----:B------:R-:W-:Y:S01]  /*186f0*/  IABS R209, R209 ;  /* 0x000000d100d17213 */ /* 0x000fe20000000000 */
[----:B------:R-:W-:Y:S01]  /*18700*/  HMMA.16816.F32 R140, R168, R10, R140 ;  /* 0x0000000aa88c723c */ /* 0x000fe2000000188c */
[----:B------:R-:W3:Y:S01]  /*18710*/  LDSM.16.M88.4 R8, [R133+0xa800] ;  /* 0x00a800008508783b */ /* 0x000ee20000000200 */
[----:B------:R-:W-:-:S02]  /*18720*/  IADD3 R150, PT, PT, R15, 0x80, -R34 ;  /* 0x000000800f967810 */ /* 0x000fc40007ffe822 */
[----:B------:R-:W-:Y:S02]  /*18730*/  I2FP.F32.S32 R209, R209 ;  /* 0x000000d100d17245 */ /* 0x000fe40000201400 */
[--C-:B------:R-:W-:Y:S02]  /*18740*/  IADD3 R149, PT, PT, R15, 0x48, -R34.reuse ;  /* 0x000000480f957810 */ /* 0x100fe40007ffe822 */
[----:B--2---:R-:W-:Y:S01]  /*18750*/  HMMA.16816.F32 R28, R24, R20, R28 ;  /* 0x00000014181c723c */ /* 0x004fe2000000181c */
[----:B------:R-:W-:Y:S02]  /*18760*/  IABS R35, R35 ;  /* 0x0000002300237213 */ /* 0x000fe40000000000 */
[----:B------:R-:W-:Y:S02]  /*18770*/  IABS R150, R150 ;  /* 0x0000009600967213 */ /* 0x000fe40000000000 */
[C-C-:B------:R-:W-:Y:S02]  /*18780*/  IADD3 R20, PT, PT, R135.reuse, 0x78, -R34.reuse ;  /* 0x0000007887147810 */ /* 0x140fe40007ffe822 */
[C-C-:B------:R-:W-:Y:S01]  /*18790*/  IADD3 R206, PT, PT, R135.reuse, 0x77, -R34.reuse ;  /* 0x0000007787ce7810 */ /* 0x140fe20007ffe822 */
[----:B------:R-:W-:Y:S01]  /*187a0*/  HMMA.16816.F32 R156, R168, R32, R156 ;  /* 0x00000020a89c723c */ /* 0x000fe2000000189c */
[----:B------:R-:W-:Y:S01]  /*187b0*/  VIADD R33, R14, 0xffffff80 ;  /* 0xffffff800e217836 */ /* 0x000fe20000000000 */
[----:B------:R-:W-:-:S02]  /*187c0*/  IADD3 R32, PT, PT, R135, 0x7f, -R34 ;  /* 0x0000007f87207810 */ /* 0x000fc40007ffe822 */
[----:B------:R-:W-:Y:S02]  /*187d0*/  IADD3 R204, PT, PT, R135, 0x70, -R34 ;  /* 0x0000007087cc7810 */ /* 0x000fe40007ffe822 */
        /* <DEDUP_REMOVED lines=9> */
[----:B------:R-:W-:Y:S01]  /*18870*/  IABS R6, R149 ;  /* 0x0000009500067213 */ /* 0x000fe20000000000 */
[----:B------:R-:W-:Y:S01]  /*18880*/  IMAD.MOV.U32 R149, RZ, RZ, R35 ;  /* 0x000000ffff957224 */ /* 0x000fe200078e0023 */
        /* <DEDUP_REMOVED lines=8> */
[----:B------:R-:W-:-:S02]  /*18910*/  IADD3 R179, PT, PT, R135, 0x58, -R34 ;  /* 0x0000005887b37810 */ /* 0x000fc40007ffe822 */
[C-C-:B------:R-:W-:Y:S01]  /*18920*/  IADD3 R176, PT, PT, R135.reuse, 0x57, -R34.reuse ;  /* 0x0000005787b07810 */ /* 0x140fe20007ffe822 */
[----:B------:R-:W-:Y:S01]  /*18930*/  HMMA.16816.F32 R160, R168, R138, R160 ;  /* 0x0000008aa8a0723c */ /* 0x000fe200000018a0 */
[C-C-:B------:R-:W-:Y:S02]  /*18940*/  IADD3 R138, PT, PT, R135.reuse, 0x68, -R34.reuse ;  /* 0x00000068878a7810 */ /* 0x140fe40007ffe822 */
[----:B------:R-:W-:Y:S01]  /*18950*/  IADD3 R139, PT, PT, R135, 0x60, -R34 ;  /* 0x00000060878b7810 */ /* 0x000fe20007ffe822 */
[----:B------:R-:W-:Y:S01]  /*18960*/  FFMA.FTZ R149, R149, -UR14, R152 ;  /* 0x8000000e95957c23 */ /* 0x000fe20008010098 */
[C-C-:B------:R-:W-:Y:S02]  /*18970*/  IADD3 R171, PT, PT, R135.reuse, 0x50, -R34.reuse ;  /* 0x0000005087ab7810 */ /* 0x140fe40007ffe822 */
[C-C-:B------:R-:W-:Y:S01]  /*18980*/  IADD3 R169, PT, PT, R135.reuse, 0x4f, -R34.reuse ;  /* 0x0000004f87a97810 */ /* 0x140fe20007ffe822 */
[----:B------:R-:W-:Y:S01]  /*18990*/  HMMA.16816.F32 R144, R24, R22, R144 ;  /* 0x000000161890723c */ /* 0x000fe20000001890 */
[----:B------:R-:W-:-:S02]  /*189a0*/  IADD3 R168, PT, PT, R135, 0x47, -R34 ;  /* 0x0000004787a87810 */ /* 0x000fc40007ffe822 */
[C-C-:B------:R-:W-:Y:S02]  /*189b0*/  IADD3 R21, PT, PT, R15.reuse, 0x7f, -R34.reuse ;  /* 0x0000007f0f157810 */ /* 0x140fe40007ffe822 */
[C-C-:B------:R-:W-:Y:S02]  /*189c0*/  IADD3 R207, PT, PT, R15.reuse, 0x78, -R34.reuse ;  /* 0x000000780fcf7810 */ /* 0x140fe40007ffe822 */
[C-C-:B------:R-:W-:Y:S01]  /*189d0*/  IADD3 R205, PT, PT, R15.reuse, 0x77, -R34.reuse ;  /* 0x000000770fcd7810 */ /* 0x140fe20007ffe822 */
[----:B------:R-:W-:Y:S01]  /*189e0*/  HMMA.16816.F32 R140, R16, R10, R140 ;  /* 0x0000000a108c723c */ /* 0x000fe2000000188c */
[C-C-:B------:R-:W-:Y:S02]  /*189f0*/  IADD3 R193, PT, PT, R15.reuse, 0x70, -R34.reuse ;  /* 0x000000700fc17810 */ /* 0x140fe40007ffe822 */
[C-C-:B------:R-:W-:Y:S02]  /*18a00*/  IADD3 R135, PT, PT, R15.reuse, 0x6f, -R34.reuse ;  /* 0x0000006f0f877810 */ /* 0x140fe40007ffe822 */
[----:B------:R-:W-:-:S02]  /*18a10*/  IADD3 R137, PT, PT, R15, 0x68, -R34 ;  /* 0x000000680f897810 */ /* 0x000fc40007ffe822 */
[C-C-:B------:R-:W-:Y:S01]  /*18a20*/  IADD3 R191, PT, PT, R15.reuse, 0x67, -R34.reuse ;  /* 0x000000670fbf7810 */ /* 0x140fe20007ffe822 */
[----:B------:R-:W-:Y:S01]  /*18a30*/  HMMA.16816.F32 R156, R16, R12, R156 ;  /* 0x0000000c109c723c */ /* 0x000fe2000000189c */
[C-C-:B------:R-:W-:Y:S02]  /*18a40*/  IADD3 R190, PT, PT, R15.reuse, 0x60, -R34.reuse ;  /* 0x000000600fbe7810 */ /* 0x140fe40007ffe822 */
[C-C-:B------:R-:W-:Y:S02]  /*18a50*/  IADD3 R189, PT, PT, R15.reuse, 0x5f, -R34.reuse ;  /* 0x0000005f0fbd7810 */ /* 0x140fe40007ffe822 */
[C-C-:B------:R-:W-:Y:S02]  /*18a60*/  IADD3 R178, PT, PT, R15.reuse, 0x58, -R34.reuse ;  /* 0x000000580fb27810 */ /* 0x140fe40007ffe822 */
[C-C-:B------:R-:W-:Y:S02]  /*18a70*/  IADD3 R177, PT, PT, R15.reuse, 0x57, -R34.reuse ;  /* 0x000000570fb17810 */ /* 0x140fe40007ffe822 */
[----:B------:R-:W-:-:S02]  /*18a80*/  IADD3 R170, PT, PT, R15, 0x50, -R34 ;  /* 0x000000500faa7810 */ /* 0x000fc40007ffe822 */
[C-C-:B------:R-:W-:Y:S02]  /*18a90*/  IADD3 R151, PT, PT, R15.reuse, 0x4f, -R34.reuse ;  /* 0x0000004f0f977810 */ /* 0x140fe40007ffe822 */
[----:B------:R-:W-:Y:S02]  /*18aa0*/  I2FP.F32.S32 R9, R6 ;  /* 0x0000000600097245 */ /* 0x000fe40000201400 */
[----:B------:R-:W-:Y:S02]  /*18ab0*/  IADD3 R15, PT, PT, R15, 0x47, -R34 ;  /* 0x000000470f0f7810 */ /* 0x000fe40007ffe822 */
[----:B------:R-:W-:Y:S01]  /*18ac0*/  ISETP.GE.AND P0, PT, R33, R200, PT ;  /* 0x000000c82100720c */ /* 0x000fe20003f06270 */
[----:B------:R-:W-:Y:S01]  /*18ad0*/  FFMA.FTZ R154, R9, -UR14, R154 ;  /* 0x8000000e099a7c23 */ /* 0x000fe2000801009a */
[----:B------:R-:W-:Y:S01]  /*18ae0*/  FSEL R6, R30, -INF , !P5 ;  /* 0xff8000001e067808 */ /* 0x000fe20006800000 */
[----:B------:R-:W-:Y:S01]  /*18af0*/  HMMA.16816.F32 R156, R24, R4, R156 ;  /* 0x00000004189c723c */ /* 0x000fe2000000189c */
[----:B------:R-:W-:Y:S01]  /*18b00*/  I2FP.F32.S32 R28, R32 ;  /* 0x00000020001c7245 */ /* 0x000fe20000201400 */
[----:B------:R-:W-:Y:S01]  /*18b10*/  VIADD R4, R14, 0xffffffa9 ;  /* 0xffffffa90e047836 */ /* 0x000fe20000000000 */
[----:B------:R-:W-:Y:S01]  /*18b20*/  ISETP.GT.AND P5, PT, R203, R8, PT ;  /* 0x00000008cb00720c */ /* 0x000fe20003fa4270 */
[----:B------:R-:W1:Y:S01]  /*18b30*/  LDSM.16.M88.4 R32, [R184+0xa800] ;  /* 0x00a80000b820783b */ /* 0x000e620000000200 */
[----:B------:R-:W-:Y:S01]  /*18b40*/  FSEL R6, R6, -INF , !P0 ;  /* 0xff80000006067808 */ /* 0x000fe20004000000 */
[----:B------:R-:W-:Y:S01]  /*18b50*/  FFMA.FTZ R29, R28, -UR14, R29 ;  /* 0x8000000e1c1d7c23 */ /* 0x000fe2000801001d */
[----:B------:R-:W-:-:S02]  /*18b60*/  ISETP.GE.AND P0, PT, R8, R202, PT ;  /* 0x000000ca0800720c */ /* 0x000fc40003f06270 */
[----:B------:R-:W-:Y:S02]  /*18b70*/  FSEL R150, R149, -INF , !P5 ;  /* 0xff80000095967808 */ /* 0x000fe40006800000 */
[----:B------:R-:W-:Y:S02]  /*18b80*/  ISETP.GE.AND P5, PT, R8, R200, PT ;  /* 0x000000c80800720c */ /* 0x000fe40003fa6270 */
[----:B------:R-:W-:Y:S02]  /*18b90*/  FSEL R150, R150, -INF , !P0 ;  /* 0xff80000096967808 */ /* 0x000fe40004000000 */
[----:B------:R-:W-:Y:S01]  /*18ba0*/  ISETP.GT.AND P0, PT, R201, R8, PT ;  /* 0x00000008c900720c */ /* 0x000fe20003f04270 */
[----:B------:R-:W-:Y:S01]  /*18bb0*/  VIADD R8, R14, 0xffffff81 ;  /* 0xffffff810e087836 */ /* 0x000fe20000000000 */
[----:B------:R-:W-:Y:S02]  /*18bc0*/  IABS R28, R21 ;  /* 0x00000015001c7213 */ /* 0x000fe40000000000 */
[----:B------:R-:W-:-:S02]  /*18bd0*/  FSEL R149, R154, -INF , !P0 ;  /* 0xff8000009a957808 */ /* 0x000fc40004000000 */
[----:B------:R-:W-:Y:S02]  /*18be0*/  ISETP.GT.AND P0, PT, R203, R8, PT ;  /* 0x00000008cb00720c */ /* 0x000fe40003f04270 */
[----:B------:R-:W-:Y:S02]  /*18bf0*/  IABS R9, R20 ;  /* 0x0000001400097213 */ /* 0x000fe40000000000 */
[----:B------:R-:W-:Y:S01]  /*18c00*/  FSEL R149, R149, -INF , !P5 ;  /* 0xff80000095957808 */ /* 0x000fe20006800000 */
[----:B------:R-:W2:Y:S01]  /*18c10*/  LDSM.16.M88.4 R20, [R133+0xb000] ;  /* 0x00b000008514783b */ /* 0x000ea20000000200 */
        /* <DEDUP_REMOVED lines=8> */
[C---:B------:R-:W-:Y:S01]  /*18ca0*/  VIADD R8, R14.reuse, 0xffffff88 ;  /* 0xffffff880e087836 */ /* 0x040fe20000000000 */
[----:B------:R-:W-:Y:S01]  /*18cb0*/  IABS R207, R207 ;  /* 0x000000cf00cf7213 */ /* 0x000fe20000000000 */
[----:B------:R-:W-:Y:S01]  /*18cc0*/  FFMA.FTZ R9, R9, -UR14, R144 ;  /* 0x8000000e09097c23 */ /* 0x000fe20008010090 */
[----:B------:R-:W-:Y:S01]  /*18cd0*/  FSEL R28, R31, -INF , !P5 ;  /* 0xff8000001f1c7808 */ /* 0x000fe20006800000 */
[----:B-1----:R-:W-:Y:S01]  /*18ce0*/  HMMA.16816.F32 R172, R24, R32, R172 ;  /* 0x0000002018ac723c */ /* 0x002fe200000018ac */
[----:B------:R-:W-:Y:S01]  /*18cf0*/  ISETP.GT.AND P5, PT, R203, R8, PT ;  /* 0x00000008cb00720c */ /* 0x000fe20003fa4270 */
[----:B------:R-:W-:Y:S01]  /*18d00*/  VIADD R32, R14, 0xffffff90 ;  /* 0xffffff900e207836 */ /* 0x000fe20000000000 */
[----:B------:R-:W-:-:S02]  /*18d10*/  FSEL R28, R28, -INF , !P0 ;  /* 0xff8000001c1c7808 */ /* 0x000fc40004000000 */
[C---:B------:R-:W-:Y:S02]  /*18d20*/  ISETP.GE.AND P0, PT, R8.reuse, R202, PT ;  /* 0x000000ca0800720c */ /* 0x040fe40003f06270 */
[----:B------:R-:W-:Y:S01]  /*18d30*/  FSEL R9, R9, -INF , !P5 ;  /* 0xff80000009097808 */ /* 0x000fe20006800000 */
[----:B------:R-:W-:Y:S01]  /*18d40*/  HMMA.16816.F32 R140, R24, R34, R140 ;  /* 0x00000022188c723c */ /* 0x000fe2000000188c */
[----:B------:R-:W-:Y:S02]  /*18d50*/  I2FP.F32.S32 R207, R207 ;  /* 0x000000cf00cf7245 */ /* 0x000fe40000201400 */
[----:B------:R-:W-:Y:S02]  /*18d60*/  IABS R206, R206 ;  /* 0x000000ce00ce7213 */ /* 0x000fe40000000000 */
[----:B------:R-:W-:Y:S01]  /*18d70*/  FSEL R31, R9, -INF , !P0 ;  /* 0xff800000091f7808 */ /* 0x000fe20004000000 */
[----:B------:R-:W-:Y:S01]  /*18d80*/  FFMA.FTZ R146, R207, -UR14, R146 ;  /* 0x8000000ecf927c23 */ /* 0x000fe20008010092 */
[----:B------:R-:W-:Y:S01]  /*18d90*/  ISETP.GE.AND P5, PT, R8, R200, PT ;  /* 0x000000c80800720c */ /* 0x000fe20003fa6270 */
[----:B------:R-:W-:Y:S01]  /*18da0*/  VIADD R9, R14, 0xffffff89 ;  /* 0xffffff890e097836 */ /* 0x000fe20000000000 */
[----:B------:R-:W-:-:S02]  /*18db0*/  ISETP.GT.AND P0, PT, R201, R8, PT ;  /* 0x00000008c900720c */ /* 0x000fc40003f04270 */
[----:B------:R-:W-:Y:S02]  /*18dc0*/  I2FP.F32.S32 R8, R206 ;  /* 0x000000ce00087245 */ /* 0x000fe40000201400 */
[----:B------:R-:W-:Y:S01]  /*18dd0*/  IABS R205, R205 ;  /* 0x000000cd00cd7213 */ /* 0x000fe20000000000 */
[C---:B--2---:R-:W-:Y:S01]  /*18de0*/  HMMA.16816.F32 R164, R16.reuse, R20, R164 ;  /* 0x0000001410a4723c */ /* 0x044fe200000018a4 */
[----:B------:R-:W-:Y:S01]  /*18df0*/  FSEL R30, R146, -INF , !P0 ;  /* 0xff800000921e7808 */ /* 0x000fe20004000000 */
[----:B------:R-:W-:Y:S01]  /*18e00*/  FFMA.FTZ R8, R8, -UR14, R145 ;  /* 0x8000000e08087c23 */ /* 0x000fe20008010091 */
[----:B------:R-:W-:Y:S02]  /*18e10*/  ISETP.GT.AND P0, PT, R203, R9, PT ;  /* 0x00000009cb00720c */ /* 0x000fe40003f04270 */
[----:B------:R-:W-:Y:S02]  /*18e20*/  I2FP.F32.S32 R10, R205 ;  /* 0x000000cd000a7245 */ /* 0x000fe40000201400 */
[----:B------:R-:W-:Y:S01]  /*18e30*/  FSEL R30, R30, -INF , !P5 ;  /* 0xff8000001e1e7808 */ /* 0x000fe20006800000 */
[----:B------:R-:W-:Y:S01]  /*18e40*/  HMMA.16816.F32 R160, R16, R22, R160 ;  /* 0x0000001610a0723c */ /* 0x000fe200000018a0 */
[----:B------:R-:W-:Y:S01]  /*18e50*/  IABS R204, R204 ;  /* 0x000000cc00cc7213 */ /* 0x000fe20000000000 */
[----:B------:R-:W-:Y:S01]  /*18e60*/  FFMA.FTZ R147, R10, -UR14, R147 ;  /* 0x8000000e0a937c23 */ /* 0x000fe20008010093 */
[----:B------:R-:W-:-:S02]  /*18e70*/  ISETP.GE.AND P5, PT, R9, R202, PT ;  /* 0x000000ca0900720c */ /* 0x000fc40003fa6270 */
[----:B------:R-:W-:Y:S02]  /*18e80*/  FSEL R8, R8, -INF , !P0 ;  /* 0xff80000008087808 */ /* 0x000fe40004000000 */
[----:B------:R-:W-:Y:S02]  /*18e90*/  I2FP.F32.S32 R11, R204 ;  /* 0x000000cc000b7245 */ /* 0x000fe40000201400 */
[----:B------:R-:W-:Y:S02]  /*18ea0*/  FSEL R33, R8, -INF , !P5 ;  /* 0xff80000008217808 */ /* 0x000fe40006800000 */
[----:B------:R-:W-:Y:S01]  /*18eb0*/  ISETP.GT.AND P5, PT, R201, R9, PT ;  /* 0x00000009c900720c */ /* 0x000fe20003fa4270 */
[----:B------:R-:W-:Y:S01]  /*18ec0*/  FFMA.FTZ R11, R11, -UR14, R172 ;  /* 0x8000000e0b0b7c23 */ /* 0x000fe200080100ac */
[----:B------:R-:W-:Y:S02]  /*18ed0*/  ISETP.GE.AND P0, PT, R9, R200, PT ;  /* 0x000000c80900720c */ /* 0x000fe40003f06270 */
[----:B------:R-:W-:-:S02]  /*18ee0*/  FSEL R20, R147, -INF , !P5 ;  /* 0xff80000093147808 */ /* 0x000fc40006800000 */
[----:B------:R-:W-:Y:S02]  /*18ef0*/  ISETP.GT.AND P5, PT, R203, R32, PT ;  /* 0x00000020cb00720c */ /* 0x000fe40003fa4270 */
[----:B------:R-:W-:Y:S02]  /*18f00*/  IABS R21, R193 ;  /* 0x000000c100157213 */ /* 0x000fe40000000000 */
[----:B------:R-:W-:Y:S02]  /*18f10*/  FSEL R133, R11, -INF , !P5 ;  /* 0xff8000000b857808 */ /* 0x000fe40006800000 */
[----:B------:R-:W1:Y:S01]  /*18f20*/  LDSM.16.M88.4 R8, [R184+0xb000] ;  /* 0x00b00000b808783b */ /* 0x000e620000000200 */
[----:B------:R-:W-:Y:S01]  /*18f30*/  FSEL R20, R20, -INF , !P0 ;  /* 0xff80000014147808 */ /* 0x000fe20004000000 */
[----:B------:R-:W-:-:S04]  /*18f40*/  DEPBAR.LE SB0, 0x0 ;  /* 0x000080000000791a */ /* 0x000fc80000000000 */
[----:B------:R-:W-:Y:S02]  /*18f50*/  I2FP.F32.S32 R21, R21 ;  /* 0x0000001500157245 */ /* 0x000fe40000201400 */
[----:B------:R-:W-:Y:S02]  /*18f60*/  IABS R144, R192 ;  /* 0x000000c000907213 */ /* 0x000fe40000000000 */
[----:B------:R-:W-:Y:S01]  /*18f70*/  ISETP.GE.AND P0, PT, R32, R202, PT ;  /* 0x000000ca2000720c */ /* 0x000fe20003f06270 */
[----:B------:R-:W-:Y:S01]  /*18f80*/  FFMA.FTZ R174, R21, -UR14, R174 ;  /* 0x8000000e15ae7c23 */ /* 0x000fe200080100ae */
[----:B------:R-:W-:Y:S01]  /*18f90*/  I2FP.F32.S32 R144, R144 ;  /* 0x0000009000907245 */ /* 0x000fe20000201400 */
[----:B------:R-:W-:Y:S01]  /*18fa0*/  VIADD R21, R14, 0xffffff91 ;  /* 0xffffff910e157836 */ /* 0x000fe20000000000 */
[----:B------:R-:W-:Y:S02]  /*18fb0*/  FSEL R133, R133, -INF , !P0 ;  /* 0xff80000085857808 */ /* 0x000fe40004000000 */
        /* <DEDUP_REMOVED lines=87> */
[----:B------:R-:W-:-:S02]  /*19530*/  IABS R177, R177 ;  /* 0x000000b100b17213 */ /* 0x000fc40000000000 */
[----:B------:R-:W-:Y:S02]  /*19540*/  FSEL R12, R9, -INF , !P0 ;  /* 0xff800000090c7808 */ /* 0x000fe40004000000 */
[----:B------:R-:W-:Y:S01]  /*19550*/  I2FP.F32.S32 R9, R178 ;  /* 0x000000b200097245 */ /* 0x000fe20000201400 */
[----:B------:R-:W-:Y:S01]  /*19560*/  IMAD.MOV.U32 R8, RZ, RZ, R177 ;  /* 0x000000ffff087224 */ /* 0x000fe200078e00b1 */
[----:B------:R-:W-:Y:S02]  /*19570*/  ISETP.GE.AND P5, PT, R11, R202, PT ;  /* 0x000000ca0b00720c */ /* 0x000fe40003fa6270 */
[----:B------:R-:W-:Y:S01]  /*19580*/  I2FP.F32.S32 R10, R10 ;  /* 0x0000000a000a7245 */ /* 0x000fe20000201400 */
[----:B------:R-:W-:Y:S01]  /*19590*/  FFMA.FTZ R9, R9, -UR14, R162 ;  /* 0x8000000e09097c23 */ /* 0x000fe200080100a2 */
[----:B------:R-:W-:Y:S02]  /*195a0*/  FSEL R177, R12, -INF , !P5 ;  /* 0xff8000000cb17808 */ /* 0x000fe40006800000 */
        /* <DEDUP_REMOVED lines=65> */
[----:B------:R-:W-:Y:S01]  /*199c0*/  UIADD3 UR34, UPT, UPT, UR34, -0x80, URZ ;  /* 0xffffff8022227890 */ /* 0x000fe2000fffe0ff */
[----:B------:R-:W2:Y:S03]  /*199d0*/  LDCU.64 UR10, c[0x0][0x3a0] ;  /* 0x00007400ff0a77ac */ /* 0x000ea60008000a00 */
        /* <DEDUP_REMOVED lines=32> */
[----:B------:R-:W-:-:S05]  /*19be0*/  MOV R4, R8 ;  /* 0x0000000800047202 */ /* 0x000fca0000000f00 */
[----:B------:R-:W-:Y:S01]  /*19bf0*/  @P5 VIADD R9, R9, 0x1 ;  /* 0x0000000109095836 */ /* 0x000fe20000000000 */
[----:B------:R-:W-:-:S03]  /*19c00*/  ISETP.GE.AND P5, PT, R5, RZ, PT ;  /* 0x000000ff0500720c */ /* 0x000fc60003fa6270 */
[----:B------:R-:W-:Y:S01]  /*19c10*/  IMAD.MOV.U32 R8, RZ, RZ, R9 ;  /* 0x000000ffff087224 */ /* 0x000fe200078e0009 */
[----:B------:R-:W-:Y:S02]  /*19c20*/  LOP3.LUT R9, RZ, R12, RZ, 0x33, !PT ;  /* 0x0000000cff097212 */ /* 0x000fe400078e33ff */
[----:B------:R-:W-:Y:S02]  /*19c30*/  @!P0 IADD3 R4, PT, PT, -R4, RZ, RZ ;  /* 0x000000ff04048210 */ /* 0x000fe40007ffe1ff */
[----:B------:R-:W-:-:S05]  /*19c40*/  ISETP.NE.AND P0, PT, R12, RZ, PT ;  /* 0x000000ff0c00720c */ /* 0x000fca0003f05270 */
[----:B------:R-:W-:-:S05]  /*19c50*/  @!P5 IMAD.MOV R8, RZ, RZ, -R8 ;  /* 0x000000ffff08d224 */ /* 0x000fca00078e0a08 */
[C---:B------:R-:W-:Y:S02]  /*19c60*/  SEL R8, R9.reuse, R8, !P0 ;  /* 0x0000000809087207 */ /* 0x040fe40004000000 */
[----:B------:R-:W-:-:S03]  /*19c70*/  SEL R9, R9, R4, !P0 ;  /* 0x0000000409097207 */ /* 0x000fc60004000000 */
[----:B------:R-:W-:-:S04]  /*19c80*/  IMAD.WIDE R14, R8, 0x4, R198 ;  /* 0x00000004080e7825 */ /* 0x000fc800078e02c6 */
[C---:B------:R-:W-:Y:S01]  /*19c90*/  IMAD.WIDE R10, R9.reuse, 0x4, R198 ;  /* 0x00000004090a7825 */ /* 0x040fe200078e02c6 */
[----:B------:R-:W3:Y:S04]  /*19ca0*/  LDG.E R5, desc[UR6][R14.64] ;  /* 0x000000060e057981 */ /* 0x000ee8000c1e1900 */
[----:B------:R-:W3:Y:S01]  /*19cb0*/  LDG.E R4, desc[UR6][R10.64] ;  /* 0x000000060a047981 */ /* 0x000ee2000c1e1900 */
[----:B------:R-:W-:Y:S01]  /*19cc0*/  IADD3 R9, PT, PT, R9, -R8, RZ ;  /* 0x8000000809097210 */ /* 0x000fe20007ffe0ff */
[----:B-1----:R-:W-:-:S04]  /*19cd0*/  IMAD.U32 R8, RZ, RZ, UR8 ;  /* 0x00000008ff087e24 */ /* 0x002fc8000f8e00ff */
[----:B------:R-:W-:-:S05]  /*19ce0*/  IMAD R12, R9, R12, -0x40 ;  /* 0xffffffc0090c7424 */ /* 0x000fca00078e020c */
        /* <DEDUP_REMOVED lines=14> */
.L_x_5620:
        /* <DEDUP_REMOVED lines=8> */
.L_x_5621:
[----:B------:R-:W1:Y:S01]  /*19e50*/  LDC R9, c[0x0][0x3bc] ;  /* 0x0000ef00ff097b82 */ /* 0x000e620000000800 */
        /* <DEDUP_REMOVED lines=17> */
[----:B-1----:R-:W-:-:S02]  /*19f70*/  SHF.L.U64.HI R5, R8, 0x5, R9 ;  /* 0x0000000508057819 */ /* 0x002fc40000010209 */
        /* <DEDUP_REMOVED lines=51> */
.L_x_5619:
[----:B--2---:R-:W-:Y:S01]  /*1a2b0*/  FMNMX3.FTZ R8, R132, R7, R29, !PT ;  /* 0x0000000784087276 */ /* 0x004fe2000781001d */
[----:B------:R-:W1:Y:S01]  /*1a2c0*/  LDCU UR8, c[0x0][0x45c] ;  /* 0x00008b80ff0877ac */ /* 0x000e620008000800 */
[----:B------:R-:W-:Y:S02]  /*1a2d0*/  FMNMX3.FTZ R9, R3, R6, R28, !PT ;  /* 0x0000000603097276 */ /* 0x000fe4000781001c */
[----:B------:R-:W-:Y:S01]  /*1a2e0*/  FMNMX3.FTZ R8, R8, R31, R33, !PT ;  /* 0x0000001f08087276 */ /* 0x000fe20007810021 */
[----:B------:R-:W-:Y:S01]  /*1a2f0*/  @UP1 UIADD3 UR4, UPT, UPT, UR4, -0x3, URZ ;  /* 0xfffffffd04041890 */ /* 0x000fe2000fffe0ff */
        /* <DEDUP_REMOVED lines=199> */
[--C-:B------:R-:W-:Y:S01]  /*1af70*/  FFMA.FTZ R146, R146, UR8, -R165.reuse ;  /* 0x0000000892927c23 */ /* 0x100fe200080108a5 */
[----:B------:R-:W-:Y:S01]  /*1af80*/  LDSM.16.MT88.4 R128, [R164+0xe800] ;  /* 0x00e80000a480783b */ /* 0x000fe20000004200 */
[----:B------:R-:W5:Y:S01]  /*1af90*/  MUFU.EX2 R173, R173 ;  /* 0x000000ad00ad7308 */ /* 0x000f620000000800 */
[--C-:B------:R-:W-:Y:S01]  /*1afa0*/  FFMA.FTZ R184, R184, UR8, -R165.reuse ;  /* 0x00000008b8b87c23 */ /* 0x100fe200080108a5 */
[C---:B------:R-:W-:Y:S01]  /*1afb0*/  HMMA.16816.F32 R32, R4.reuse, R120, R32 ;  /* 0x000000780420723c */ /* 0x040fe20000001820 */
[--C-:B------:R-:W-:Y:S01]  /*1afc0*/  FFMA.FTZ R193, R145, UR8, -R144.reuse ;  /* 0x0000000891c17c23 */ /* 0x100fe20008010890 */
[----:B------:R-:W4:Y:S01]  /*1afd0*/  MUFU.EX2 R174, R174 ;  /* 0x000000ae00ae7308 */ /* 0x000f220000000800 */
[--C-:B------:R-:W-:Y:S01]  /*1afe0*/  FFMA.FTZ R205, R150, UR8, -R144.reuse ;  /* 0x0000000896cd7c23 */ /* 0x100fe20008010890 */
[--C-:B------:R-:W-:Y:S01]  /*1aff0*/  FFMA.FTZ R192, R140, UR8, -R165.reuse ;  /* 0x000000088cc07c23 */ /* 0x100fe200080108a5 */
[----:B------:R-:W-:Y:S01]  /*1b000*/  FFMA.FTZ R166, R166, UR8, -R165 ;  /* 0x00000008a6a67c23 */ /* 0x000fe200080108a5 */
[----:B------:R-:W-:Y:S01]  /*1b010*/  MUFU.EX2 R172, R172 ;  /* 0x000000ac00ac7308 */ /* 0x000fe20000000800 */
[----:B------:R-:W-:Y:S01]  /*1b020*/  FFMA.FTZ R141, R141, UR8, -R144 ;  /* 0x000000088d8d7c23 */ /* 0x000fe20008010890 */
[C---:B------:R-:W-:Y:S01]  /*1b030*/  HMMA.16816.F32 R100, R4.reuse, R122, R100 ;  /* 0x0000007a0464723c */ /* 0x040fe20000001864 */
[----:B------:R-:W-:Y:S01]  /*1b040*/  LDSM.16.MT88.4 R120, [R167+0xe800] ;  /* 0x00e80000a778783b */ /* 0x000fe20000004200 */
[----:B------:R-:W2:Y:S01]  /*1b050*/  MUFU.EX2 R175, R175 ;  /* 0x000000af00af7308 */ /* 0x000ea20000000800 */
[----:B------:R-:W-:Y:S01]  /*1b060*/  FFMA.FTZ R162, R213, R159, R162 ;  /* 0x0000009fd5a27223 */ /* 0x000fe200000100a2 */
[----:B------:R-:W-:Y:S01]  /*1b070*/  FFMA.FTZ R3, R211, R3, R156 ;  /* 0x00000003d3037223 */ /* 0x000fe2000001009c */
        /* <DEDUP_REMOVED lines=9> */
[----:B------:R3:W-:Y:S01]  /*1b110*/  MUFU.EX2 R178, R184 ;  /* 0x000000b800b27308 */ /* 0x0007e20000000800 */
[----:B------:R-:W-:Y:S01]  /*1b120*/  FADD.FTZ R158, R155, R158 ;  /* 0x0000009e9b9e7221 */ /* 0x000fe20000010000 */
[----:B------:R-:W-:Y:S01]  /*1b130*/  HMMA.16816.F32 R80, R4, R114, R80 ;  /* 0x000000720450723c */ /* 0x000fe20000001850 */
[----:B------:R-:W-:Y:S01]  /*1b140*/  LDSM.16.MT88.4 R112, [R164+0xc800] ;  /* 0x00c80000a470783b */ /* 0x000fe20000004200 */
[----:B------:R-:W-:Y:S01]  /*1b150*/  MUFU.EX2 R191, R191 ;  /* 0x000000bf00bf7308 */ /* 0x000fe20000000800 */
[----:B------:R-:W-:-:S03]  /*1b160*/  FADD.FTZ R160, R160, R157 ;  /* 0x0000009da0a07221 */ /* 0x000fc60000010000 */
[----:B------:R-:W-:Y:S01]  /*1b170*/  MUFU.EX2 R193, R193 ;  /* 0x000000c100c17308 */ /* 0x000fe20000000800 */
[----:B-----5:R-:W-:Y:S01]  /*1b180*/  FADD.FTZ R3, R173, R160 ;  /* 0x000000a0ad037221 */ /* 0x020fe20000010000 */
[C---:B-1----:R-:W-:Y:S02]  /*1b190*/  HMMA.16816.F32 R84, R4.reuse, R108, R84 ;  /* 0x0000006c0454723c */ /* 0x042fe40000001854 */
[----:B------:R-:W-:Y:S01]  /*1b1a0*/  MUFU.EX2 R150, R141 ;  /* 0x0000008d00967308 */ /* 0x000fe20000000800 */
[----:B----4-:R-:W-:Y:S01]  /*1b1b0*/  FADD.FTZ R3, R174, R3 ;  /* 0x00000003ae037221 */ /* 0x010fe20000010000 */
[----:B---3--:R-:W-:Y:S02]  /*1b1c0*/  FFMA.FTZ R184, R143, UR8, -R144 ;  /* 0x000000088fb87c23 */ /* 0x008fe40008010890 */
[----:B------:R-:W-:Y:S02]  /*1b1d0*/  MUFU.EX2 R205, R205 ;  /* 0x000000cd00cd7308 */ /* 0x000fe40000000800 */
[C---:B------:R-:W-:Y:S01]  /*1b1e0*/  HMMA.16816.F32 R88, R4.reuse, R110, R88 ;  /* 0x0000006e0458723c */ /* 0x040fe20000001858 */
[----:B------:R-:W1:Y:S01]  /*1b1f0*/  LDSM.16.MT88.4 R108, [R167+0xc800] ;  /* 0x00c80000a76c783b */ /* 0x000e620000004200 */
[----:B------:R-:W-:Y:S04]  /*1b200*/  MUFU.EX2 R184, R184 ;  /* 0x000000b800b87308 */ /* 0x000fe80000000800 */
[----:B------:R-:W-:Y:S02]  /*1b210*/  MUFU.EX2 R192, R192 ;  /* 0x000000c000c07308 */ /* 0x000fe40000000800 */
[C---:B------:R-:W-:Y:S02]  /*1b220*/  HMMA.16816.F32 R8, R4.reuse, R12, R8 ;  /* 0x0000000c0408723c */ /* 0x040fe40000001808 */
[----:B------:R-:W-:Y:S06]  /*1b230*/  MUFU.EX2 R166, R166 ;  /* 0x000000a600a67308 */ /* 0x000fec0000000800 */
[C---:B------:R-:W-:Y:S01]  /*1b240*/  HMMA.16816.F32 R12, R4.reuse, R14, R124 ;  /* 0x0000000e040c723c */ /* 0x040fe2000000187c */
[----:B------:R-:W3:Y:S07]  /*1b250*/  LDSM.16.MT88.4 R124, [R163+0x2800] ;  /* 0x00280000a37c783b */ /* 0x000eee0000004200 */
[C---:B------:R-:W-:Y:S08]  /*1b260*/  HMMA.16816.F32 R36, R4.reuse, R116, R36 ;  /* 0x000000740424723c */ /* 0x040ff00000001824 */
        /* <DEDUP_REMOVED lines=39> */
[C---:B------:R-:W-:Y:S01]  /*1b4e0*/  HMMA.16816.F32 R64, R96.reuse, R118, R64 ;  /* 0x000000766040723c */ /* 0x040fe20000001840 */
[----:B------:R-:W-:Y:S07]  /*1b4f0*/  LDSM.16.MT88.4 R116, [R161+0x3000] ;  /* 0x00300000a174783b */ /* 0x000fee0000004200 */
[----:B--2---:R-:W-:Y:S01]  /*1b500*/  HMMA.16816.F32 R68, R96, R104, R68 ;  /* 0x000000686044723c */ /* 0x004fe20000001844 */
[--C-:B------:R-:W-:Y:S01]  /*1b510*/  FFMA.FTZ R104, R179, UR8, -R144.reuse ;  /* 0x00000008b3687c23 */ /* 0x100fe20008010890 */
[----:B------:R-:W-:Y:S01]  /*1b520*/  FFMA.FTZ R179, R189, UR8, -R144 ;  /* 0x00000008bdb37c23 */ /* 0x000fe20008010890 */
[----:B------:R-:W-:-:S02]  /*1b530*/  FFMA.FTZ R189, R176, UR8, -R165 ;  /* 0x00000008b0bd7c23 */ /* 0x000fc400080108a5 */
[----:B------:R2:W3:Y:S03]  /*1b540*/  MUFU.EX2 R177, R104 ;  /* 0x0000006800b17308 */ /* 0x0004e60000000800 */
[C---:B------:R-:W-:Y:S01]  /*1b550*/  HMMA.16816.F32 R72, R96.reuse, R106, R72 ;  /* 0x0000006a6048723c */ /* 0x040fe20000001848 */
[----:B------:R-:W-:Y:S04]  /*1b560*/  MUFU.EX2 R179, R179 ;  /* 0x000000b300b37308 */ /* 0x000fe80000000800 */
[----:B------:R4:W-:Y:S03]  /*1b570*/  MUFU.EX2 R176, R146 ;  /* 0x0000009200b07308 */ /* 0x0009e60000000800 */
[C---:B-1----:R-:W-:Y:S01]  /*1b580*/  HMMA.16816.F32 R76, R96.reuse, R108, R76 ;  /* 0x0000006c604c723c */ /* 0x042fe2000000184c */
[----:B------:R-:W1:Y:S01]  /*1b590*/  MUFU.EX2 R189, R189 ;  /* 0x000000bd00bd7308 */ /* 0x000e620000000800 */
[----:B--2---:R-:W-:Y:S06]  /*1b5a0*/  LDSM.16.MT88.4 R104, [R167+0x11000] ;  /* 0x01100000a768783b */ /* 0x004fec0000004200 */
[C---:B------:R-:W-:Y:S01]  /*1b5b0*/  HMMA.16816.F32 R80, R96.reuse, R110, R80 ;  /* 0x0000006e6050723c */ /* 0x040fe20000001850 */
[----:B------:R-:W2:Y:S04]  /*1b5c0*/  LDSM.16.MT88.4 R108, [R167+0xd000] ;  /* 0x00d00000a76c783b */ /* 0x000ea80000004200 */
[----:B----4-:R-:W-:Y:S03]  /*1b5d0*/  LDSM.16.MT88.4 R144, [R167+0xf800] ;  /* 0x00f80000a790783b */ /* 0x010fe60000004200 */
[C---:B-----5:R-:W-:Y:S08]  /*1b5e0*/  HMMA.16816.F32 R84, R96.reuse, R112, R84 ;  /* 0x000000706054723c */ /* 0x060ff00000001854 */
[C---:B------:R-:W-:Y:S01]  /*1b5f0*/  HMMA.16816.F32 R88, R96.reuse, R114, R88 ;  /* 0x000000726058723c */ /* 0x040fe20000001858 */
[----:B------:R-:W4:Y:S07]  /*1b600*/  LDSM.16.MT88.4 R112, [R164+0xd000] ;  /* 0x00d00000a470783b */ /* 0x000f2e0000004200 */
[C---:B------:R-:W-:Y:S08]  /*1b610*/  HMMA.16816.F32 R92, R96.reuse, R120, R92 ;  /* 0x00000078605c723c */ /* 0x040ff0000000185c */
[----:B------:R-:W-:Y:S01]  /*1b620*/  HMMA.16816.F32 R96, R96, R122, R4 ;  /* 0x0000007a6060723c */ /* 0x000fe20000001804 */
[----:B------:R-:W5:Y:S01]  /*1b630*/  LDSM.16.MT88.4 R120, [R164+0xf000] ;  /* 0x00f00000a478783b */ /* 0x000f620000004200 */
[----:B---3--:R-:W-:Y:S01]  /*1b640*/  F2FP.F16.F32.PACK_AB R4, R177, R188 ;  /* 0x000000bcb104723e */ /* 0x008fe200000000ff */
[----:B------:R-:W-:Y:S01]  /*1b650*/  FADD.FTZ R188, R188, R171 ;  /* 0x000000abbcbc7221 */ /* 0x000fe20000010000 */
[----:B-1----:R-:W-:Y:S01]  /*1b660*/  F2FP.F16.F32.PACK_AB R5, R189, R176 ;  /* 0x000000b0bd05723e */ /* 0x002fe200000000ff */
        /* <DEDUP_REMOVED lines=11> */
[----:B------:R-:W1:Y:S07]  /*1b720*/  LDSM.16.MT88.4 R108, [R164+0x11000] ;  /* 0x01100000a46c783b */ /* 0x000e6e0000004200 */
[C---:B----4-:R-:W-:Y:S08]  /*1b730*/  HMMA.16816.F32 R16, R4.reuse, R112, R16 ;  /* 0x000000700410723c */ /* 0x050ff00000001810 */
[C---:B------:R-:W-:Y:S01]  /*1b740*/  HMMA.16816.F32 R20, R4.reuse, R114, R20 ;  /* 0x000000720414723c */ /* 0x040fe20000001814 */
[----:B------:R-:W2:Y:S07]  /*1b750*/  LDSM.16.MT88.4 R112, [R163+0x5000] ;  /* 0x00500000a370783b */ /* 0x000eae0000004200 */
[C---:B-----5:R-:W-:Y:S08]  /*1b760*/  HMMA.16816.F32 R44, R4.reuse, R120, R44 ;  /* 0x00000078042c723c */ /* 0x060ff0000000182c */
        /* <DEDUP_REMOVED lines=8> */
[----:B------:R-:W-:Y:S01]  /*1b7f0*/  HMMA.16816.F32 R36, R4, R128, R36 ;  /* 0x000000800424723c */ /* 0x000fe20000001824 */
[----:B------:R-:W-:-:S07]  /*1b800*/  FFMA.FTZ R128, R149, UR8, -R165 ;  /* 0x0000000895807c23 */ /* 0x000fce00080108a5 */
[C---:B------:R-:W-:Y:S01]  /*1b810*/  HMMA.16816.F32 R68, R4.reuse, R104, R68 ;  /* 0x000000680444723c */ /* 0x040fe20000001844 */
[----:B------:R-:W-:Y:S02]  /*1b820*/  FFMA.FTZ R104, R142, UR8, -R165 ;  /* 0x000000088e687c23 */ /* 0x000fe400080108a5 */
[----:B------:R-:W-:Y:S01]  /*1b830*/  MUFU.EX2 R165, R128 ;  /* 0x0000008000a57308 */ /* 0x000fe20000000800 */
[----:B------:R-:W-:Y:S03]  /*1b840*/  LDSM.16.MT88.4 R140, [R167+0x11800] ;  /* 0x01180000a78c783b */ /* 0x000fe60000004200 */
[----:B------:R1:W4:Y:S01]  /*1b850*/  MUFU.EX2 R149, R104 ;  /* 0x0000006800957308 */ /* 0x0003220000000800 */
        /* <DEDUP_REMOVED lines=8> */
[----:B-1----:R-:W-:Y:S07]  /*1b8e0*/  LDSM.16.MT88.4 R104, [R163+0x5800] ;  /* 0x00580000a368783b */ /* 0x002fee0000004200 */
[C---:B------:R-:W-:Y:S08]  /*1b8f0*/  HMMA.16816.F32 R76, R4.reuse, R108, R76 ;  /* 0x0000006c044c723c */ /* 0x040ff0000000184c */
        /* <DEDUP_REMOVED lines=9> */
[C---:B----4-:R-:W-:Y:S01]  /*1b990*/  F2FP.F16.F32.PACK_AB R5, R149.reuse, R192 ;  /* 0x000000c09505723e */ /* 0x050fe200000000ff */
        /* <DEDUP_REMOVED lines=40> */
.L_x_5616:
[----:B------:R-:W-:-:S12]  /*1bc20*/  UIADD3 UR4, UPT, UPT, UR15, -0x1, URZ ;  /* 0xffffffff0f047890 */ /* 0x000fd8000fffe0ff */
.L_x_5622:
[----:B------:R-:W-:-:S09]  /*1bc30*/  UISETP.GE.AND UP0, UPT, UR4, UR20, UPT ;  /* 0x000000140400728c */ /* 0x000fd2000bf06270 */
[----:B------:R-:W-:Y:S05]  /*1bc40*/  BRA.U !UP0, `(.L_x_5623) ;  /* 0x0000004908007547 */ /* 0x000fea000b800000 */
[----:B------:R-:W1:Y:S01]  /*1bc50*/  S2UR UR5, SR_CgaCtaId ;  /* 0x00000000000579c3 */ /* 0x000e620000008800 */
[----:B------:R-:W-:Y:S01]  /*1bc60*/  USHF.L.U32 UR16, UR4, 0x6, URZ ;  /* 0x0000000604107899 */ /* 0x000fe200080006ff */
[----:B------:R-:W-:Y:S01]  /*1bc70*/  IADD3 R206, PT, PT, R185, UR24, R2 ;  /* 0x00000018b9ce7c10 */ /* 0x000fe2000fffe002 */
[----:B------:R-:W-:Y:S01]  /*1bc80*/  UMOV UR18, 0x400 ;  /* 0x0000040000127882 */ /* 0x000fe20000000000 */
[----:B------:R-:W-:Y:S01]  /*1bc90*/  LOP3.LUT R185, R187, R180, RZ, 0x3c, !PT ;  /* 0x000000b4bbb97212 */ /* 0x000fe200078e3cff */
[----:B------:R-:W-:Y:S01]  /*1bca0*/  UISETP.NE.U32.AND UP0, UPT, UR12, URZ, UPT ;  /* 0x000000ff0c00728c */ /* 0x000fe2000bf05070 */
[----:B------:R-:W-:Y:S01]  /*1bcb0*/  IMAD.MOV.U32 R184, RZ, RZ, 0x20 ;  /* 0x00000020ffb87424 */ /* 0x000fe200078e00ff */
[----:B------:R-:W-:Y:S01]  /*1bcc0*/  LOP3.LUT R5, R148, UR16, RZ, 0xfc, !PT ;  /* 0x0000001094057c12 */ /* 0x000fe2000f8efcff */
[----:B------:R-:W2:Y:S01]  /*1bcd0*/  S2UR UR15, SR_CgaCtaId ;  /* 0x00000000000f79c3 */ /* 0x000ea20000008800 */
[----:B------:R-:W-:Y:S01]  /*1bce0*/  LOP3.LUT R185, R185, 0x200, R0, 0xf8, !PT ;  /* 0x00000200b9b97812 */ /* 0x000fe200078ef800 */
[----:B------:R-:W-:Y:S01]  /*1bcf0*/  IMAD.U32 R205, RZ, RZ, UR16 ;  /* 0x00000010ffcd7e24 */ /* 0x000fe2000f8e00ff */
[----:B------:R-:W-:Y:S01]  /*1bd00*/  UISETP.NE.AND.EX UP0, UPT, UR13, URZ, UPT, UP0 ;  /* 0x000000ff0d00728c */ /* 0x000fe2000bf05300 */
[----:B------:R-:W-:Y:S01]  /*1bd10*/  IADD3 R206, PT, PT, R206, -UR22, -R5 ;  /* 0x80000016cece7c10 */ /* 0x000fe2000fffe805 */
[----:B------:R-:W-:Y:S01]  /*1bd20*/  UIADD3 UR16, UPT, UPT, UR16, 0x40, URZ ;  /* 0x0000004010107890 */ /* 0x000fe2000fffe0ff */
[----:B------:R-:W-:Y:S01]  /*1bd30*/  SEL R184, R184, 0xffffffe0, !P6 ;  /* 0xffffffe0b8b87807 */ /* 0x000fe20007000000 */
[----:B------:R-:W-:Y:S01]  /*1bd40*/  IMAD.MOV.U32 R2, RZ, RZ, R3 ;  /* 0x000000ffff027224 */ /* 0x000fe200078e0003 */
[----:B------:R-:W-:Y:S01]  /*1bd50*/  LOP3.LUT R205, R205, 0x20, R148, 0xfe, !PT ;  /* 0x00000020cdcd7812 */ /* 0x000fe200078efe94 */
[----:B------:R-:W-:Y:S01]  /*1bd60*/  IMAD.MOV.U32 R0, RZ, RZ, R132 ;  /* 0x000000ffff007224 */ /* 0x000fe200078e0084 */
[----:B------:R-:W-:Y:S01]  /*1bd70*/  PLOP3.LUT P3, PT, PT, PT, UP0, 0x80, 0x8 ;  /* 0x000000000008781c */ /* 0x000fe20003f6f008 */
[----:B------:R-:W-:Y:S01]  /*1bd80*/  IMAD.MOV.U32 R204, RZ, RZ, RZ ;  /* 0x000000ffffcc7224 */ /* 0x000fe200078e00ff */
[----:B------:R-:W-:Y:S01]  /*1bd90*/  MOV R207, UR16 ;  /* 0x0000001000cf7c02 */ /* 0x000fe20008000f00 */
[----:B------:R-:W-:Y:S01]  /*1bda0*/  VIADD R206, R206, 0x8 ;  /* 0x00000008cece7836 */ /* 0x000fe20000000000 */
[----:B------:R-:W-:Y:S01]  /*1bdb0*/  UMOV UR17, 0x400 ;  /* 0x0000040000117882 */ /* 0x000fe20000000000 */
[----:B------:R-:W-:-:S02]  /*1bdc0*/  UIADD3 UR13, UPT, UPT, UR4, 0x1, URZ ;  /* 0x00000001040d7890 */ /* 0x000fc4000fffe0ff */
[----:B-1----:R-:W-:Y:S01]  /*1bdd0*/  ULEA UR5, UR5, UR18, 0x18 ;  /* 0x0000001205057291 */ /* 0x002fe2000f8ec0ff */
[----:B------:R-:W1:Y:S05]  /*1bde0*/  LDCU UR12, c[0x0][0x440] ;  /* 0x00008800ff0c77ac */ /* 0x000e6a0008000800 */
[----:B------:R-:W-:Y:S01]  /*1bdf0*/  LEA R185, R185, UR5, 0x1 ;  /* 0x00000005b9b97c11 */ /* 0x000fe2000f8e08ff */
[----:B------:R-:W3:Y:S03]  /*1be00*/  LDCU UR4, c[0x0][0x45c] ;  /* 0x00008b80ff0477ac */ /* 0x000ee60008000800 */
[C---:B------:R-:W-:Y:S01]  /*1be10*/  IADD3 R209, PT, PT, R185.reuse, 0xc000, RZ ;  /* 0x0000c000b9d17810 */ /* 0x040fe20007ffe0ff */
[----:B------:R-:W-:Y:S01]  /*1be20*/  IMAD.IADD R184, R184, 0x1, R185 ;  /* 0x00000001b8b87824 */ /* 0x000fe200078e02b9 */
[----:B------:R-:W4:Y:S01]  /*1be30*/  LDCU.64 UR8, c[0x0][0x3a0] ;  /* 0x00007400ff0877ac */ /* 0x000f220008000a00 */
[----:B------:R-:W-:Y:S01]  /*1be40*/  VIADD R208, R185, 0xc040 ;  /* 0x0000c040b9d07836 */ /* 0x000fe20000000000 */
[----:B------:R-:W1:Y:S01]  /*1be50*/  LDCU.64 UR10, c[0x0][0x3a8] ;  /* 0x00007500ff0a77ac */ /* 0x000e620008000a00 */
[----:B--2---:R-:W-:-:S12]  /*1be60*/  ULEA UR15, UR15, UR17, 0x18 ;  /* 0x000000110f0f7291 */ /* 0x004fd8000f8ec0ff */
.L_x_5627:
[----:B------:R-:W2:Y:S01]  /*1be70*/  S2R R186, SR_TID.X ;  /* 0x0000000000ba7919 */ /* 0x000ea20000002100 */
[----:B------:R-:W5:Y:S01]  /*1be80*/  @!P3 LDC R6, c[0x0][0x3c0] ;  /* 0x0000f000ff06bb82 */ /* 0x000f620000000800 */
[----:B------:R-:W-:Y:S07]  /*1be90*/  DEPBAR.LE SB0, 0x0 ;  /* 0x000080000000791a */ /* 0x000fee0000000000 */
[----:B------:R-:W3:Y:S08]  /*1bea0*/  LDC R9, c[0x0][0x3c4] ;  /* 0x0000f100ff097b82 */ /* 0x000ef00000000800 */
[----:B------:R-:W-:Y:S01]  /*1beb0*/  BAR.SYNC.DEFER_BLOCKING 0x0 ;  /* 0x0000000000007b1d */ /* 0x000fe20000010000 */
[----:B------:R-:W-:Y:S01]  /*1bec0*/  IMAD.MOV.U32 R11, RZ, RZ, R197 ;  /* 0x000000ffff0b7224 */ /* 0x000fe200078e00c5 */
[C---:B--2---:R-:W-:Y:S01]  /*1bed0*/  LOP3.LUT R215, R186.reuse, 0x38, RZ, 0xc0, !PT ;  /* 0x00000038bad77812 */ /* 0x044fe200078ec0ff */
[C---:B------:R-:W-:Y:S01]  /*1bee0*/  IMAD.SHL.U32 R10, R186.reuse, 0x8, RZ ;  /* 0x00000008ba0a7824 */ /* 0x040fe200078e00ff */
[----:B------:R-:W-:Y:S01]  /*1bef0*/  SHF.R.U32.HI R182, RZ, 0x1, R186 ;  /* 0x00000001ffb67819 */ /* 0x000fe200000116ba */
[----:B------:R-:W-:Y:S03]  /*1bf00*/  IMAD.SHL.U32 R172, R186, 0x40, RZ ;  /* 0x00000040baac7824 */ /* 0x000fe600078e00ff */
[----:B------:R-:W-:Y:S02]  /*1bf10*/  LOP3.LUT R180, R10, 0x38, RZ, 0xc0, !PT ;  /* 0x000000380ab47812 */ /* 0x000fe400078ec0ff */
[--C-:B------:R-:W-:Y:S02]  /*1bf20*/  LOP3.LUT R215, R215, 0x1f8, R10.reuse, 0x78, !PT ;  /* 0x000001f8d7d77812 */ /* 0x100fe400078e780a */
[C---:B------:R-:W-:Y:S02]  /*1bf30*/  LOP3.LUT R7, R180.reuse, 0x80, RZ, 0xfc, !PT ;  /* 0x00000080b4077812 */ /* 0x040fe400078efcff */
[----:B------:R-:W-:Y:S02]  /*1bf40*/  LOP3.LUT R8, R180, 0x40, RZ, 0xfc, !PT ;  /* 0x00000040b4087812 */ /* 0x000fe400078efcff */
[----:B-1----:R-:W-:Y:S02]  /*1bf50*/  ISETP.GE.AND P1, PT, R7, UR12, PT ;  /* 0x0000000c07007c0c */ /* 0x002fe4000bf26270 */
        /* <DEDUP_REMOVED lines=14> */
[----:B------:R-:W-:Y:S01]  /*1c040*/  LOP3.LUT R4, R5, R180, RZ, 0x3c, !PT ;  /* 0x000000b405047212 */ /* 0x000fe200078e3cff */
[----:B------:R-:W-:Y:S01]  /*1c050*/  UMOV UR5, UR15 ;  /* 0x0000000f00057c82 */ /* 0x000fe20008000000 */
        /* <DEDUP_REMOVED lines=69> */
.L_x_5624:
        /* <DEDUP_REMOVED lines=16> */
[----:B------:R-:W-:Y:S01]  /*1c5b0*/  UIADD3 UR13, UPT, UPT, UR13, -0x1, URZ ;  /* 0xffffffff0d0d7890 */ /* 0x000fe2000fffe0ff */
[----:B------:R-:W-:Y:S01]  /*1c5c0*/  IADD3 R12, P0, PT, R3, R6, RZ ;  /* 0x00000006030c7210 */ /* 0x000fe20007f1e0ff */
[----:B------:R-:W-:Y:S01]  /*1c5d0*/  @P4 STS.128 [R215+0xe000], RZ ;  /* 0x00e000ffd7004388 */ /* 0x000fe20000000c00 */
[----:B------:R-:W-:Y:S01]  /*1c5e0*/  IMAD.X R7, R4, 0x1, R9, P2 ;  /* 0x0000000104077824 */ /* 0x000fe200010e0609 */
[----:B------:R-:W-:Y:S01]  /*1c5f0*/  LOP3.LUT P2, RZ, R186, 0x4, RZ, 0xc0, !PT ;  /* 0x00000004baff7812 */ /* 0x000fe2000784c0ff */
[----:B------:R-:W-:Y:S01]  /*1c600*/  IMAD.MOV.U32 R3, RZ, RZ, 0x40 ;  /* 0x00000040ff037424 */ /* 0x000fe200078e00ff */
        /* <DEDUP_REMOVED lines=17> */
[----:B------:R-:W-:Y:S02]  /*1c720*/  IMAD.IADD R191, R187, 0x1, R172 ;  /* 0x00000001bbbf7824 */ /* 0x000fe400078e02ac */
        /* <DEDUP_REMOVED lines=45> */
[----:B------:R-:W3:Y:S04]  /*1ca00*/  LDSM.16.M88.4 R16, [R193+UR5+0x6800] ;  /* 0x00680005c110783b */ /* 0x000ee80008000200 */
[----:B------:R-:W1:Y:S04]  /*1ca10*/  LDSM.16.M88.4 R24, [R193+UR5+0x7000] ;  /* 0x00700005c118783b */ /* 0x000e680008000200 */
        /* <DEDUP_REMOVED lines=13> */
[C---:B---3--:R-:W-:Y:S03]  /*1caf0*/  HMMA.16816.F32 R12, R132.reuse, R16, RZ ;  /* 0x00000010840c723c */ /* 0x048fe600000018ff */
[----:B------:R-:W-:Y:S05]  /*1cb00*/  LDSM.16.M88.4 R176, [R193+UR5+0xa000] ;  /* 0x00a00005c1b0783b */ /* 0x000fea0008000200 */
[C---:B------:R-:W-:Y:S08]  /*1cb10*/  HMMA.16816.F32 R16, R132.reuse, R18, RZ ;  /* 0x000000128410723c */ /* 0x040ff000000018ff */
[C---:B-1----:R-:W-:Y:S08]  /*1cb20*/  HMMA.16816.F32 R20, R132.reuse, R24, RZ ;  /* 0x000000188414723c */ /* 0x042ff000000018ff */
        /* <DEDUP_REMOVED lines=216> */
.L_x_5626:
        /* <DEDUP_REMOVED lines=69> */
.L_x_5625:
[C---:B------:R-:W-:Y:S01]  /*1dd00*/  VIADD R134, R206.reuse, 0xfffffff7 ;  /* 0xfffffff7ce867836 */ /* 0x040fe20000000000 */
[C---:B-1----:R-:W-:Y:S01]  /*1dd10*/  IADD3 R133, PT, PT, R206.reuse, -0x8, RZ ;  /* 0xfffffff8ce857810 */ /* 0x042fe20007ffe0ff */
[C---:B------:R-:W-:Y:S01]  /*1dd20*/  VIADD R132, R205.reuse, 0xffffffe0 ;  /* 0xffffffe0cd847836 */ /* 0x040fe20000000000 */
[----:B------:R-:W-:Y:S01]  /*1dd30*/  IABS R3, R206 ;  /* 0x000000ce00037213 */ /* 0x000fe20000000000 */
[----:B------:R-:W-:Y:S01]  /*1dd40*/  VIADD R136, R206, 0xffffffff ;  /* 0xffffffffce887836 */ /* 0x000fe20000000000 */
[----:B------:R-:W-:Y:S01]  /*1dd50*/  IABS R134, R134 ;  /* 0x0000008600867213 */ /* 0x000fe20000000000 */
[C---:B------:R-:W-:Y:S01]  /*1dd60*/  VIADD R148, R205.reuse, 0xffffffe1 ;  /* 0xffffffe1cd947836 */ /* 0x040fe20000000000 */
[----:B------:R-:W-:Y:S01]  /*1dd70*/  IABS R133, R133 ;  /* 0x0000008500857213 */ /* 0x000fe20000000000 */
[----:B------:R-:W-:Y:S01]  /*1dd80*/  VIADD R138, R205, 0xffffffe9 ;  /* 0xffffffe9cd8a7836 */ /* 0x000fe20000000000 */
[----:B------:R-:W-:Y:S01]  /*1dd90*/  I2FP.F32.S32 R134, R134 ;  /* 0x0000008600867245 */ /* 0x000fe20000201400 */
[----:B------:R-:W-:Y:S01]  /*1dda0*/  IMAD.MOV.U32 R164, RZ, RZ, R208 ;  /* 0x000000ffffa47224 */ /* 0x000fe200078e00d0 */
[----:B------:R-:W-:Y:S01]  /*1ddb0*/  I2FP.F32.S32 R3, R3 ;  /* 0x0000000300037245 */ /* 0x000fe20000201400 */
[----:B------:R-:W-:Y:S01]  /*1ddc0*/  UISETP.GT.AND UP0, UPT, UR13, UR20, UPT ;  /* 0x000000140d00728c */ /* 0x000fe2000bf04270 */
[----:B------:R-:W-:Y:S01]  /*1ddd0*/  I2FP.F32.S32 R133, R133 ;  /* 0x0000008500857245 */ /* 0x000fe20000201400 */
[C---:B------:R-:W-:Y:S01]  /*1dde0*/  FFMA.FTZ R5, R134.reuse, -UR14, R5 ;  /* 0x8000000e86057c23 */ /* 0x040fe20008010005 */
[----:B------:R-:W-:Y:S01]  /*1ddf0*/  FFMA.FTZ R11, R134, -UR14, R11 ;  /* 0x8000000e860b7c23 */ /* 0x000fe2000801000b */
[C---:B------:R-:W-:Y:S02]  /*1de00*/  VIADD R134, R206.reuse, 0xffffffe7 ;  /* 0xffffffe7ce867836 */ /* 0x040fe40000000000 */
[----:B------:R-:W-:Y:S01]  /*1de10*/  FFMA.FTZ R6, R3, -UR14, R6 ;  /* 0x8000000e03067c23 */ /* 0x000fe20008010006 */
[C---:B------:R-:W-:Y:S02]  /*1de20*/  VIADD R3, R206.reuse, 0xfffffff0 ;  /* 0xfffffff0ce037836 */ /* 0x040fe40000000000 */
[C---:B------:R-:W-:Y:S01]  /*1de30*/  FFMA.FTZ R4, R133.reuse, -UR14, R4 ;  /* 0x8000000e85047c23 */ /* 0x040fe20008010004 */
[----:B------:R-:W-:Y:S01]  /*1de40*/  FFMA.FTZ R10, R133, -UR14, R10 ;  /* 0x8000000e850a7c23 */ /* 0x000fe2000801000a */
[----:B------:R-:W-:Y:S01]  /*1de50*/  IABS R134, R134 ;  /* 0x0000008600867213 */ /* 0x000fe20000000000 */
[----:B------:R-:W-:Y:S01]  /*1de60*/  VIADD R133, R206, 0xffffffe8 ;  /* 0xffffffe8ce857836 */ /* 0x000fe20000000000 */
[C---:B------:R-:W-:Y:S02]  /*1de70*/  ISETP.GE.AND P6, PT, R132.reuse, R202, PT ;  /* 0x000000ca8400720c */ /* 0x040fe40003fc6270 */
[-C--:B------:R-:W-:Y:S02]  /*1de80*/  ISETP.GT.AND P4, PT, R201, R132.reuse, PT ;  /* 0x00000084c900720c */ /* 0x080fe40003f84270 */
[----:B------:R-:W-:Y:S02]  /*1de90*/  ISETP.GT.AND P1, PT, R203, R132, PT ;  /* 0x00000084cb00720c */ /* 0x000fe40003f24270 */
[----:B------:R-:W-:Y:S02]  /*1dea0*/  ISETP.GE.AND P0, PT, R132, R200, PT ;  /* 0x000000c88400720c */ /* 0x000fe40003f06270 */
[----:B------:R-:W-:Y:S02]  /*1deb0*/  IADD3 R132, PT, PT, R206, -0x11, RZ ;  /* 0xffffffefce847810 */ /* 0x000fe40007ffe0ff */
[----:B------:R-:W-:Y:S02]  /*1dec0*/  IABS R3, R3 ;  /* 0x0000000300037213 */ /* 0x000fe40000000000 */
[----:B------:R-:W-:Y:S02]  /*1ded0*/  I2FP.F32.S32 R134, R134 ;  /* 0x0000008600867245 */ /* 0x000fe40000201400 */
[----:B------:R-:W-:Y:S02]  /*1dee0*/  IABS R133, R133 ;  /* 0x0000008500857213 */ /* 0x000fe40000000000 */
[----:B------:R-:W-:Y:S01]  /*1def0*/  IABS R132, R132 ;  /* 0x0000008400847213 */ /* 0x000fe20000000000 */
[C---:B------:R-:W-:Y:S01]  /*1df00*/  FFMA.FTZ R13, R134.reuse, -UR14, R13 ;  /* 0x8000000e860d7c23 */ /* 0x040fe2000801000d */
[----:B------:R-:W-:Y:S01]  /*1df10*/  I2FP.F32.S32 R3, R3 ;  /* 0x0000000300037245 */ /* 0x000fe20000201400 */
[----:B------:R-:W-:Y:S01]  /*1df20*/  FFMA.FTZ R19, R134, -UR14, R19 ;  /* 0x8000000e86137c23 */ /* 0x000fe20008010013 */
[C---:B------:R-:W-:Y:S02]  /*1df30*/  IADD3 R135, PT, PT, R206.reuse, -0x21, RZ ;  /* 0xffffffdfce877810 */ /* 0x040fe40007ffe0ff */
[----:B------:R-:W-:Y:S01]  /*1df40*/  I2FP.F32.S32 R133, R133 ;  /* 0x0000008500857245 */ /* 0x000fe20000201400 */
[C---:B------:R-:W-:Y:S01]  /*1df50*/  FFMA.FTZ R14, R3.reuse, -UR14, R14 ;  /* 0x8000000e030e7c23 */ /* 0x040fe2000801000e */
[C---:B------:R-:W-:Y:S01]  /*1df60*/  IADD3 R134, PT, PT, R206.reuse, -0x29, RZ ;  /* 0xffffffd7ce867810 */ /* 0x040fe20007ffe0ff */
[----:B------:R-:W-:Y:S01]  /*1df70*/  FFMA.FTZ R8, R3, -UR14, R8 ;  /* 0x8000000e03087c23 */ /* 0x000fe20008010008 */
[----:B------:R-:W-:Y:S01]  /*1df80*/  I2FP.F32.S32 R132, R132 ;  /* 0x0000008400847245 */ /* 0x000fe20000201400 */
[----:B------:R-:W-:Y:S01]  /*1df90*/  VIADD R3, R206, 0xffffffe0 ;  /* 0xffffffe0ce037836 */ /* 0x000fe20000000000 */
[----:B------:R-:W-:Y:S01]  /*1dfa0*/  IABS R135, R135 ;  /* 0x0000008700877213 */ /* 0x000fe20000000000 */
[C---:B------:R-:W-:Y:S01]  /*1dfb0*/  FFMA.FTZ R12, R133.reuse, -UR14, R12 ;  /* 0x8000000e850c7c23 */ /* 0x040fe2000801000c */
[----:B------:R-:W-:Y:S01]  /*1dfc0*/  IABS R134, R134 ;  /* 0x0000008600867213 */ /* 0x000fe20000000000 */
[----:B------:R-:W-:Y:S01]  /*1dfd0*/  FFMA.FTZ R18, R133, -UR14, R18 ;  /* 0x8000000e85127c23 */ /* 0x000fe20008010012 */
[C---:B------:R-:W-:Y:S01]  /*1dfe0*/  FFMA.FTZ R15, R132.reuse, -UR14, R15 ;  /* 0x8000000e840f7c23 */ /* 0x040fe2000801000f */
[----:B------:R-:W-:Y:S01]  /*1dff0*/  FFMA.FTZ R9, R132, -UR14, R9 ;  /* 0x8000000e84097c23 */ /* 0x000fe20008010009 */
[C---:B------:R-:W-:Y:S01]  /*1e000*/  VIADD R133, R206.reuse, 0xffffffd8 ;  /* 0xffffffd8ce857836 */ /* 0x040fe20000000000 */
[----:B------:R-:W-:Y:S01]  /*1e010*/  I2FP.F32.S32 R132, R135 ;  /* 0x0000008700847245 */ /* 0x000fe20000201400 */
[----:B------:R-:W-:Y:S01]  /*1e020*/  VIADD R135, R206, 0xffffffd0 ;  /* 0xffffffd0ce877836 */ /* 0x000fe20000000000 */
[----:B------:R-:W-:Y:S02]  /*1e030*/  I2FP.F32.S32 R134, R134 ;  /* 0x0000008600867245 */ /* 0x000fe40000201400 */
[----:B------:R-:W-:Y:S01]  /*1e040*/  IABS R3, R3 ;  /* 0x0000000300037213 */ /* 0x000fe20000000000 */
[C---:B------:R-:W-:Y:S01]  /*1e050*/  FFMA.FTZ R23, R132.reuse, -UR14, R23 ;  /* 0x8000000e84177c23 */ /* 0x040fe20008010017 */
[----:B------:R-:W-:Y:S01]  /*1e060*/  IABS R133, R133 ;  /* 0x0000008500857213 */ /* 0x000fe20000000000 */
[----:B------:R-:W-:Y:S01]  /*1e070*/  FFMA.FTZ R17, R132, -UR14, R17 ;  /* 0x8000000e84117c23 */ /* 0x000fe20008010011 */
[C---:B------:R-:W-:Y:S01]  /*1e080*/  FFMA.FTZ R21, R134.reuse, -UR14, R21 ;  /* 0x8000000e86157c23 */ /* 0x040fe20008010015 */
[----:B------:R-:W-:Y:S01]  /*1e090*/  I2FP.F32.S32 R3, R3 ;  /* 0x0000000300037245 */ /* 0x000fe20000201400 */
[----:B------:R-:W-:Y:S01]  /*1e0a0*/  FFMA.FTZ R27, R134, -UR14, R27 ;  /* 0x8000000e861b7c23 */ /* 0x000fe2000801001b */
[C---:B------:R-:W-:Y:S01]  /*1e0b0*/  VIADD R132, R206.reuse, 0xffffffcf ;  /* 0xffffffcfce847836 */ /* 0x040fe20000000000 */
[----:B------:R-:W-:Y:S01]  /*1e0c0*/  IABS R136, R136 ;  /* 0x0000008800887213 */ /* 0x000fe20000000000 */
[----:B------:R-:W-:Y:S01]  /*1e0d0*/  VIADD R134, R206, 0xffffffbf ;  /* 0xffffffbfce867836 */ /* 0x000fe20000000000 */
[----:B------:R-:W-:Y:S01]  /*1e0e0*/  I2FP.F32.S32 R133, R133 ;  /* 0x0000008500857245 */ /* 0x000fe20000201400 */
[C---:B------:R-:W-:Y:S01]  /*1e0f0*/  FFMA.FTZ R22, R3.reuse, -UR14, R22 ;  /* 0x8000000e03167c23 */ /* 0x040fe20008010016 */
[----:B------:R-:W-:Y:S01]  /*1e100*/  IABS R135, R135 ;  /* 0x0000008700877213 */ /* 0x000fe20000000000 */
[----:B------:R-:W-:Y:S01]  /*1e110*/  FFMA.FTZ R16, R3, -UR14, R16 ;  /* 0x8000000e03107c23 */ /* 0x000fe20008010010 */
[----:B------:R-:W-:Y:S01]  /*1e120*/  I2FP.F32.S32 R136, R136 ;  /* 0x0000008800887245 */ /* 0x000fe20000201400 */
[C---:B------:R-:W-:Y:S01]  /*1e130*/  FFMA.FTZ R20, R133.reuse, -UR14, R20 ;  /* 0x8000000e85147c23 */ /* 0x040fe20008010014 */
[----:B------:R-:W-:Y:S01]  /*1e140*/  IABS R132, R132 ;  /* 0x0000008400847213 */ /* 0x000fe20000000000 */
[----:B------:R-:W-:Y:S01]  /*1e150*/  FFMA.FTZ R26, R133, -UR14, R26 ;  /* 0x8000000e851a7c23 */ /* 0x000fe2000801001a */
[----:B------:R-:W-:Y:S01]  /*1e160*/  I2FP.F32.S32 R3, R135 ;  /* 0x0000008700037245 */ /* 0x000fe20000201400 */
[----:B------:R-:W-:Y:S01]  /*1e170*/  FFMA.FTZ R7, R136, -UR14, R7 ;  /* 0x8000000e88077c23 */ /* 0x000fe20008010007 */
[----:B------:R-:W-:Y:S02]  /*1e180*/  IABS R134, R134 ;  /* 0x0000008600867213 */ /* 0x000fe40000000000 */
[----:B------:R-:W-:Y:S01]  /*1e190*/  IADD3 R141, PT, PT, R205, -0x18, RZ ;  /* 0xffffffe8cd8d7810 */ /* 0x000fe20007ffe0ff */
[C---:B------:R-:W-:Y:S01]  /*1e1a0*/  FFMA.FTZ R30, R3.reuse, -UR14, R30 ;  /* 0x8000000e031e7c23 */ /* 0x040fe2000801001e */
[C---:B------:R-:W-:Y:S01]  /*1e1b0*/  IADD3 R135, PT, PT, R206.reuse, -0x39, RZ ;  /* 0xffffffc7ce877810 */ /* 0x040fe20007ffe0ff */
[----:B------:R-:W-:Y:S01]  /*1e1c0*/  FFMA.FTZ R24, R3, -UR14, R24 ;  /* 0x8000000e03187c23 */ /* 0x000fe20008010018 */
[C---:B------:R-:W-:Y:S01]  /*1e1d0*/  IADD3 R133, PT, PT, R206.reuse, -0x40, RZ ;  /* 0xffffffc0ce857810 */ /* 0x040fe20007ffe0ff */
[----:B------:R-:W-:Y:S01]  /*1e1e0*/  VIADD R3, R206, 0xffffffc8 ;  /* 0xffffffc8ce037836 */ /* 0x000fe20000000000 */
[----:B------:R-:W-:Y:S02]  /*1e1f0*/  ISETP.GT.AND P5, PT, R203, R148, PT ;  /* 0x00000094cb00720c */ /* 0x000fe40003fa4270 */
[----:B------:R-:W-:Y:S02]  /*1e200*/  I2FP.F32.S32 R132, R132 ;  /* 0x0000008400847245 */ /* 0x000fe40000201400 */
[----:B------:R-:W-:Y:S02]  /*1e210*/  FSEL R149, R6, -INF , !P4 ;  /* 0xff80000006957808 */ /* 0x000fe40006000000 */
[----:B------:R-:W-:Y:S01]  /*1e220*/  FSEL R143, R4, -INF , !P1 ;  /* 0xff800000048f7808 */ /* 0x000fe20004800000 */
[C---:B------:R-:W-:Y:S01]  /*1e230*/  FFMA.FTZ R31, R132.reuse, -UR14, R31 ;  /* 0x8000000e841f7c23 */ /* 0x040fe2000801001f */
[----:B------:R-:W-:Y:S01]  /*1e240*/  I2FP.F32.S32 R134, R134 ;  /* 0x0000008600867245 */ /* 0x000fe20000201400 */
[----:B------:R-:W-:Y:S01]  /*1e250*/  FFMA.FTZ R25, R132, -UR14, R25 ;  /* 0x8000000e84197c23 */ /* 0x000fe20008010019 */
[----:B------:R-:W-:Y:S01]  /*1e260*/  ISETP.GT.AND P4, PT, R201, R148, PT ;  /* 0x00000094c900720c */ /* 0x000fe20003f84270 */
[----:B------:R-:W-:Y:S01]  /*1e270*/  VIADD R4, R205, 0x18 ;  /* 0x00000018cd047836 */ /* 0x000fe20000000000 */
[----:B------:R-:W-:Y:S01]  /*1e280*/  ISETP.GT.AND P1, PT, R203, R141, PT ;  /* 0x0000008dcb00720c */ /* 0x000fe20003f24270 */
[----:B------:R-:W-:Y:S01]  /*1e290*/  FFMA.FTZ R33, R134, -UR14, R33 ;  /* 0x8000000e86217c23 */ /* 0x000fe20008010021 */
[----:B------:R-:W-:Y:S01]  /*1e2a0*/  IABS R135, R135 ;  /* 0x0000008700877213 */ /* 0x000fe20000000000 */
[----:B------:R-:W-:Y:S01]  /*1e2b0*/  VIADD R134, R205, 0xfffffff1 ;  /* 0xfffffff1cd867836 */ /* 0x000fe20000000000 */
[----:B------:R-:W-:Y:S02]  /*1e2c0*/  IABS R133, R133 ;  /* 0x0000008500857213 */ /* 0x000fe40000000000 */
[----:B------:R-:W-:Y:S02]  /*1e2d0*/  FSEL R139, R5, -INF , !P5 ;  /* 0xff800000058b7808 */ /* 0x000fe40006800000 */
[-C--:B------:R-:W-:Y:S02]  /*1e2e0*/  ISETP.GT.AND P5, PT, R203, R138.reuse, PT ;  /* 0x0000008acb00720c */ /* 0x080fe40003fa4270 */
[----:B------:R-:W-:Y:S02]  /*1e2f0*/  IADD3 R136, PT, PT, R205, -0x10, RZ ;  /* 0xfffffff0cd887810 */ /* 0x000fe40007ffe0ff */
[----:B------:R-:W-:Y:S02]  /*1e300*/  FSEL R137, R8, -INF , !P1 ;  /* 0xff80000008897808 */ /* 0x000fe40004800000 */
[----:B------:R-:W-:Y:S02]  /*1e310*/  I2FP.F32.S32 R132, R135 ;  /* 0x0000008700847245 */ /* 0x000fe40000201400 */
[----:B------:R-:W-:Y:S02]  /*1e320*/  FSEL R5, R7, -INF , !P4 ;  /* 0xff80000007057808 */ /* 0x000fe40006000000 */
[C---:B------:R-:W-:Y:S01]  /*1e330*/  ISETP.GT.AND P4, PT, R201.reuse, R141, PT ;  /* 0x0000008dc900720c */ /* 0x040fe20003f84270 */
[C---:B------:R-:W-:Y:S01]  /*1e340*/  FFMA.FTZ R29, R132.reuse, -UR14, R29 ;  /* 0x8000000e841d7c23 */ /* 0x040fe2000801001d */
[----:B------:R-:W-:Y:S01]  /*1e350*/  ISETP.GT.AND P1, PT, R201, R138, PT ;  /* 0x0000008ac900720c */ /* 0x000fe20003f24270 */
[----:B------:R-:W-:Y:S01]  /*1e360*/  FFMA.FTZ R35, R132, -UR14, R35 ;  /* 0x8000000e84237c23 */ /* 0x000fe20008010023 */
[----:B------:R-:W-:Y:S01]  /*1e370*/  I2FP.F32.S32 R133, R133 ;  /* 0x0000008500857245 */ /* 0x000fe20000201400 */
[----:B------:R-:W-:Y:S01]  /*1e380*/  VIADD R132, R205, 0xfffffff9 ;  /* 0xfffffff9cd847836 */ /* 0x000fe20000000000 */
[----:B------:R-:W-:Y:S02]  /*1e390*/  FSEL R8, R9, -INF , !P5 ;  /* 0xff80000009087808 */ /* 0x000fe40006800000 */
[-C--:B------:R-:W-:Y:S01]  /*1e3a0*/  ISETP.GT.AND P5, PT, R203, R136.reuse, PT ;  /* 0x00000088cb00720c */ /* 0x080fe20003fa4270 */
[----:B------:R-:W-:Y:S01]  /*1e3b0*/  FFMA.FTZ R32, R133, -UR14, R32 ;  /* 0x8000000e85207c23 */ /* 0x000fe20008010020 */
[----:B------:R-:W-:Y:S02]  /*1e3c0*/  FSEL R135, R10, -INF , !P4 ;  /* 0xff8000000a877808 */ /* 0x000fe40006000000 */
[----:B------:R-:W-:Y:S02]  /*1e3d0*/  FSEL R9, R11, -INF , !P1 ;  /* 0xff8000000b097808 */ /* 0x000fe40004800000 */
[----:B------:R-:W-:Y:S02]  /*1e3e0*/  ISETP.GT.AND P1, PT, R201, R136, PT ;  /* 0x00000088c900720c */ /* 0x000fe40003f24270 */
[-C--:B------:R-:W-:Y:S02]  /*1e3f0*/  ISETP.GT.AND P4, PT, R203, R134.reuse, PT ;  /* 0x00000086cb00720c */ /* 0x080fe40003f84270 */
[----:B------:R-:W-:Y:S02]  /*1e400*/  IADD3 R133, PT, PT, R205, -0x8, RZ ;  /* 0xfffffff8cd857810 */ /* 0x000fe40007ffe0ff */
[----:B------:R-:W-:Y:S02]  /*1e410*/  FSEL R146, R12, -INF , !P5 ;  /* 0xff8000000c927808 */ /* 0x000fe40006800000 */
[----:B------:R-:W-:Y:S02]  /*1e420*/  ISETP.GT.AND P5, PT, R201, R134, PT ;  /* 0x00000086c900720c */ /* 0x000fe40003fa4270 */
[----:B------:R-:W-:Y:S01]  /*1e430*/  FSEL R144, R13, -INF , !P4 ;  /* 0xff8000000d907808 */ /* 0x000fe20006000000 */
[----:B------:R-:W-:Y:S01]  /*1e440*/  VIADD R13, R205, 0x10 ;  /* 0x00000010cd0d7836 */ /* 0x000fe20000000000 */
[----:B------:R-:W-:Y:S02]  /*1e450*/  FSEL R147, R14, -INF , !P1 ;  /* 0xff8000000e937808 */ /* 0x000fe40004800000 */
[CC--:B------:R-:W-:Y:S02]  /*1e460*/  ISETP.GT.AND P1, PT, R203.reuse, R132.reuse, PT ;  /* 0x00000084cb00720c */ /* 0x0c0fe40003f24270 */
[-C--:B------:R-:W-:Y:S02]  /*1e470*/  ISETP.GT.AND P4, PT, R203, R133.reuse, PT ;  /* 0x00000085cb00720c */ /* 0x080fe40003f84270 */
[----:B------:R-:W-:Y:S02]  /*1e480*/  FSEL R145, R15, -INF , !P5 ;  /* 0xff8000000f917808 */ /* 0x000fe40006800000 */
[----:B------:R-:W-:Y:S02]  /*1e490*/  ISETP.GT.AND P5, PT, R201, R133, PT ;  /* 0x00000085c900720c */ /* 0x000fe40003fa4270 */
[----:B------:R-:W-:Y:S01]  /*1e4a0*/  FSEL R142, R16, -INF , !P4 ;  /* 0xff800000108e7808 */ /* 0x000fe20006000000 */
[----:B------:R-:W-:Y:S01]  /*1e4b0*/  VIADD R16, R205, 0x8 ;  /* 0x00000008cd107836 */ /* 0x000fe20000000000 */
[----:B------:R-:W-:Y:S02]  /*1e4c0*/  FSEL R140, R17, -INF , !P1 ;  /* 0xff800000118c7808 */ /* 0x000fe40004800000 */
[----:B------:R-:W-:Y:S02]  /*1e4d0*/  ISETP.GT.AND P1, PT, R201, R205, PT ;  /* 0x000000cdc900720c */ /* 0x000fe40003f24270 */
[----:B------:R-:W-:Y:S02]  /*1e4e0*/  IABS R3, R3 ;  /* 0x0000000300037213 */ /* 0x000fe40000000000 */
[----:B------:R-:W-:Y:S02]  /*1e4f0*/  ISETP.GT.AND P4, PT, R203, R205, PT ;  /* 0x000000cdcb00720c */ /* 0x000fe40003f84270 */
[----:B------:R-:W-:Y:S02]  /*1e500*/  FSEL R18, R18, -INF , !P5 ;  /* 0xff80000012127808 */ /* 0x000fe40006800000 */
[----:B------:R-:W-:Y:S02]  /*1e510*/  ISETP.GT.AND P5, PT, R201, R132, PT ;  /* 0x00000084c900720c */ /* 0x000fe40003fa4270 */
[----:B------:R-:W-:Y:S02]  /*1e520*/  FSEL R22, R22, -INF , !P1 ;  /* 0xff80000016167808 */ /* 0x000fe40004800000 */
[----:B------:R-:W-:Y:S02]  /*1e530*/  IADD3 R17, PT, PT, R205, 0x1, RZ ;  /* 0x00000001cd117810 */ /* 0x000fe40007ffe0ff */
[-C--:B------:R-:W-:Y:S02]  /*1e540*/  ISETP.GT.AND P1, PT, R201, R16.reuse, PT ;  /* 0x00000010c900720c */ /* 0x080fe40003f24270 */
[----:B------:R-:W-:Y:S02]  /*1e550*/  I2FP.F32.S32 R3, R3 ;  /* 0x0000000300037245 */ /* 0x000fe40000201400 */
[----:B------:R-:W-:Y:S02]  /*1e560*/  FSEL R20, R20, -INF , !P4 ;  /* 0xff80000014147808 */ /* 0x000fe40006000000 */
[----:B------:R-:W-:Y:S01]  /*1e570*/  IADD3 R6, PT, PT, R205, 0x11, RZ ;  /* 0x00000011cd067810 */ /* 0x000fe20007ffe0ff */
[----:B------:R-:W-:Y:S01]  /*1e580*/  FFMA.FTZ R28, R3, -UR14, R28 ;  /* 0x8000000e031c7c23 */ /* 0x000fe2000801001c */
[----:B------:R-:W-:Y:S01]  /*1e590*/  FSEL R19, R19, -INF , !P5 ;  /* 0xff80000013137808 */ /* 0x000fe20006800000 */
[----:B------:R-:W-:Y:S01]  /*1e5a0*/  FFMA.FTZ R34, R3, -UR14, R34 ;  /* 0x8000000e03227c23 */ /* 0x000fe20008010022 */
[----:B------:R-:W-:Y:S02]  /*1e5b0*/  ISETP.GT.AND P4, PT, R203, R16, PT ;  /* 0x00000010cb00720c */ /* 0x000fe40003f84270 */
[----:B------:R-:W-:Y:S02]  /*1e5c0*/  IADD3 R15, PT, PT, R205, 0x9, RZ ;  /* 0x00000009cd0f7810 */ /* 0x000fe40007ffe0ff */
[----:B------:R-:W-:Y:S02]  /*1e5d0*/  ISETP.GT.AND P5, PT, R203, R17, PT ;  /* 0x00000011cb00720c */ /* 0x000fe40003fa4270 */
[----:B------:R-:W-:Y:S02]  /*1e5e0*/  FSEL R26, R26, -INF , !P1 ;  /* 0xff8000001a1a7808 */ /* 0x000fe40004800000 */
[----:B------:R-:W-:Y:S02]  /*1e5f0*/  FSEL R7, R149, -INF , !P0 ;  /* 0xff80000095077808 */ /* 0x000fe40004000000 */
[-C--:B------:R-:W-:Y:S02]  /*1e600*/  ISETP.GT.AND P1, PT, R203, R6.reuse, PT ;  /* 0x00000006cb00720c */ /* 0x080fe40003f24270 */
[----:B------:R-:W-:Y:S02]  /*1e610*/  ISETP.GT.AND P0, PT, R201, R6, PT ;  /* 0x00000006c900720c */ /* 0x000fe40003f04270 */
[----:B------:R-:W-:Y:S02]  /*1e620*/  IADD3 R3, PT, PT, R205, 0x19, RZ ;  /* 0x00000019cd037810 */ /* 0x000fe40007ffe0ff */
[----:B------:R-:W-:Y:S02]  /*1e630*/  FSEL R24, R24, -INF , !P4 ;  /* 0xff80000018187808 */ /* 0x000fe40006000000 */
[----:B------:R-:W-:Y:S02]  /*1e640*/  FSEL R21, R21, -INF , !P5 ;  /* 0xff80000015157808 */ /* 0x000fe40006800000 */
[C---:B------:R-:W-:Y:S02]  /*1e650*/  ISETP.GT.AND P4, PT, R201.reuse, R15, PT ;  /* 0x0000000fc900720c */ /* 0x040fe40003f84270 */
        /* <DEDUP_REMOVED lines=98> */
[----:B------:R-:W-:Y:S02]  /*1ec80*/  @P2 IADD3 R164, PT, PT, R209, -0x40, RZ ;  /* 0xffffffc0d1a42810 */ /* 0x000fe40007ffe0ff */
[----:B------:R-:W-:Y:S02]  /*1ec90*/  FMNMX3.FTZ R6, R3, R134, R133, !PT ;  /* 0x0000008603067276 */ /* 0x000fe40007810085 */
[----:B------:R-:W-:Y:S01]  /*1eca0*/  IADD3 R207, PT, PT, R207, -0x40, RZ ;  /* 0xffffffc0cfcf7810 */ /* 0x000fe20007ffe0ff */
[----:B------:R-:W-:Y:S01]  /*1ecb0*/  LDSM.16.MT88.4 R28, [R164] ;  /* 0x00000000a41c783b */ /* 0x000fe20000004200 */
[----:B------:R-:W-:Y:S01]  /*1ecc0*/  IMAD.IADD R187, R187, 0x1, R164 ;  /* 0x00000001bbbb7824 */ /* 0x000fe200078e02a4 */
[----:B------:R-:W-:Y:S06]  /*1ecd0*/  IADD3 R206, PT, PT, R206, 0x40, RZ ;  /* 0x00000040cece7810 */ /* 0x000fec0007ffe0ff */
        /* <DEDUP_REMOVED lines=10> */
[----:B--2---:R-:W-:Y:S01]  /*1ed80*/  FMNMX.FTZ R3, R4, R3, !PT ;  /* 0x0000000304037209 */ /* 0x004fe20007810000 */
[--C-:B------:R-:W-:Y:S01]  /*1ed90*/  FFMA.FTZ R168, R12, UR4, -R155.reuse ;  /* 0x000000040ca87c23 */ /* 0x100fe2000801089b */
[--C-:B------:R-:W-:Y:S01]  /*1eda0*/  FFMA.FTZ R166, R10, UR4, -R155.reuse ;  /* 0x000000040aa67c23 */ /* 0x100fe2000801089b */
[----:B------:R-:W1:Y:S01]  /*1edb0*/  LDSM.16.MT88.4 R12, [R185+0xc000] ;  /* 0x00c00000b90c783b */ /* 0x000e620000004200 */
[C---:B------:R-:W-:Y:S01]  /*1edc0*/  FSETP.NEU.FTZ.AND P0, PT, R3.reuse, -INF , PT ;  /* 0xff8000000300780b */ /* 0x040fe20003f1d000 */
[----:B------:R-:W-:Y:S01]  /*1edd0*/  FMUL.FTZ R154, R3, UR4 ;  /* 0x00000004039a7c20 */ /* 0x000fe20008410000 */
[--C-:B------:R-:W-:Y:S01]  /*1ede0*/  FFMA.FTZ R135, R8, UR4, -R155.reuse ;  /* 0x0000000408877c23 */ /* 0x100fe2000801089b */
[----:B------:R-:W-:Y:S01]  /*1edf0*/  MUFU.EX2 R171, R171 ;  /* 0x000000ab00ab7308 */ /* 0x000fe20000000800 */
[--C-:B------:R-:W-:Y:S01]  /*1ee00*/  FFMA.FTZ R172, R146, UR4, -R155.reuse ;  /* 0x0000000492ac7c23 */ /* 0x100fe2000801089b */
[--C-:B------:R-:W-:Y:S01]  /*1ee10*/  FFMA.FTZ R173, R144, UR4, -R155.reuse ;  /* 0x0000000490ad7c23 */ /* 0x100fe2000801089b */
[----:B------:R-:W-:Y:S07]  /*1ee20*/  FSEL R154, R154, RZ, P0 ;  /* 0x000000ff9a9a7208 */ /* 0x000fee0000000000 */
        /* <DEDUP_REMOVED lines=41> */
[--C-:B------:R-:W-:Y:S01]  /*1f0c0*/  FFMA.FTZ R214, R159, UR4, -R154.reuse ;  /* 0x000000049fd67c23 */ /* 0x100fe2000801089a */
[----:B------:R-:W-:Y:S01]  /*1f0d0*/  FFMA.FTZ R221, R157, UR4, -R154 ;  /* 0x000000049ddd7c23 */ /* 0x000fe2000801089a */
[--C-:B------:R-:W-:Y:S01]  /*1f0e0*/  FFMA.FTZ R216, R153, UR4, -R155.reuse ;  /* 0x0000000499d87c23 */ /* 0x100fe2000801089b */
[----:B---3--:R-:W-:Y:S01]  /*1f0f0*/  F2FP.F16.F32.PACK_AB R139, R170, R165 ;  /* 0x000000a5aa8b723e */ /* 0x008fe200000000ff */
[----:B------:R-:W-:Y:S01]  /*1f100*/  LDSM.16.MT88.4 R156, [R187+0x3800] ;  /* 0x00380000bb9c783b */ /* 0x000fe20000004200 */
[----:B------:R-:W-:Y:S02]  /*1f110*/  FFMA.FTZ R155, R152, UR4, -R155 ;  /* 0x00000004989b7c23 */ /* 0x000fe4000801089b */
        /* <DEDUP_REMOVED lines=307> */
.L_x_5623:
[----:B------:R-:W1:Y:S01]  /*20450*/  SHFL.BFLY PT, R8, R213, 0x2, 0x1f ;  /* 0x0c401f00d5087f89 */ /* 0x000e6200000e0000 */
[----:B------:R-:W2:Y:S01]  /*20460*/  LDCU.U8 UR4, c[0x0][0x548] ;  /* 0x0000a900ff0477ac */ /* 0x000ea20008000000 */
[----:B------:R-:W3:Y:S01]  /*20470*/  S2UR UR11, SR_CTAID.Y ;  /* 0x00000000000b79c3 */ /* 0x000ee20000002600 */
[----:B------:R-:W-:Y:S01]  /*20480*/  LOP3.LUT R182, R182, 0x30, RZ, 0xc0, !PT ;  /* 0x00000030b6b67812 */ /* 0x000fe200078ec0ff */
[----:B------:R-:W4:Y:S01]  /*20490*/  SHFL.BFLY PT, R0, R211, 0x2, 0x1f ;  /* 0x0c401f00d3007f89 */ /* 0x000f2200000e0000 */
[----:B------:R-:W-:Y:S01]  /*204a0*/  UISETP.NE.AND UP1, UPT, UR21, -0x1, UPT ;  /* 0xffffffff1500788c */ /* 0x000fe2000bf25270 */
[----:B------:R-:W-:Y:S01]  /*204b0*/  BSSY.RECONVERGENT B0, `(.L_x_5628) ;  /* 0x0000112000007945 */ /* 0x000fe20003800200 */
[----:B------:R-:W5:Y:S01]  /*204c0*/  LDCU UR13, c[0x0][0x434] ;  /* 0x00008680ff0d77ac */ /* 0x000f620008000800 */
[----:B------:R-:W-:Y:S02]  /*204d0*/  MOV R12, 0x7f800000 ;  /* 0x7f800000000c7802 */ /* 0x000fe40000000f00 */
[----:B------:R-:W-:Y:S06]  /*204e0*/  S2UR UR10, SR_CTAID.Z ;  /* 0x00000000000a79c3 */ /* 0x000fec0000002700 */
[----:B------:R-:W3:Y:S02]  /*204f0*/  @!UP1 LDCU.64 UR8, c[0x0][0x400] ;  /* 0x00008000ff0897ac */ /* 0x000ee40008000a00 */
[----:B------:R-:W5:Y:S01]  /*20500*/  S2UR UR12, SR_CTAID.X ;  /* 0x00000000000c79c3 */ /* 0x000f620000002500 */
[----:B--2---:R-:W-:Y:S01]  /*20510*/  UISETP.NE.AND UP2, UPT, UR4, URZ, UPT ;  /* 0x000000ff0400728c */ /* 0x004fe2000bf45270 */
[----:B-1----:R-:W-:-:S03]  /*20520*/  FADD.FTZ R8, R8, R213 ;  /* 0x000000d508087221 */ /* 0x002fc60000010000 */
[----:B------:R-:W-:Y:S01]  /*20530*/  UISETP.NE.OR UP0, UPT, UR21, -0x1, !UP2 ;  /* 0xffffffff1500788c */ /* 0x000fe2000d705670 */
[----:B----4-:R-:W-:Y:S01]  /*20540*/  FADD.FTZ R9, R0, R211 ;  /* 0x000000d300097221 */ /* 0x010fe20000010000 */
[----:B------:R-:W1:Y:S01]  /*20550*/  SHFL.BFLY PT, R5, R8, 0x1, 0x1f ;  /* 0x0c201f0008057f89 */ /* 0x000e6200000e0000 */
[----:B------:R-:W-:-:S03]  /*20560*/  SHF.L.U32 R0, R186, 0x1, RZ ;  /* 0x00000001ba007819 */ /* 0x000fc600000006ff */
[----:B------:R-:W2:Y:S01]  /*20570*/  SHFL.BFLY PT, R2, R9, 0x1, 0x1f ;  /* 0x0c201f0009027f89 */ /* 0x000ea200000e0000 */
[----:B------:R-:W-:Y:S01]  /*20580*/  LOP3.LUT R183, R183, 0x6, R0, 0xf8, !PT ;  /* 0x00000006b7b77812 */ /* 0x000fe200078ef800 */
[----:B---3--:R-:W-:Y:S01]  /*20590*/  @!UP1 UIMAD.WIDE.U32 UR14, UR11, UR8, URZ ;  /* 0x000000080b0e92a5 */ /* 0x008fe2000f8e00ff */
[----:B------:R-:W3:Y:S03]  /*205a0*/  @!UP2 LDCU UR8, c[0x0][0x3e0] ;  /* 0x00007c00ff08a7ac */ /* 0x000ee60008000800 */
[----:B------:R-:W-:Y:S02]  /*205b0*/  @!UP1 UIMAD UR9, UR11, UR9, UR15 ;  /* 0x000000090b0992a4 */ /* 0x000fe4000f8e020f */
[----:B-----5:R-:W-:Y:S01]  /*205c0*/  USHF.L.U32 UR12, UR12, 0x6, URZ ;  /* 0x000000060c0c7899 */ /* 0x020fe200080006ff */
[----:B-1----:R-:W-:Y:S01]  /*205d0*/  FADD.FTZ R4, R8, R5 ;  /* 0x0000000508047221 */ /* 0x002fe20000010000 */
[----:B------:R-:W-:Y:S01]  /*205e0*/  SHF.L.U32 R5, R186, 0x4, RZ ;  /* 0x00000004ba057819 */ /* 0x000fe200000006ff */
[----:B--2---:R-:W-:-:S02]  /*205f0*/  FADD.FTZ R2, R9, R2 ;  /* 0x0000000209027221 */ /* 0x004fc40000010000 */
[----:B------:R-:W1:Y:S01]  /*20600*/  MUFU.RCP R7, R4 ;  /* 0x0000000400077308 */ /* 0x000e620000001000 */
[----:B------:R-:W-:Y:S02]  /*20610*/  LOP3.LUT R5, R5, 0x1c0, RZ, 0xc0, !PT ;  /* 0x000001c005057812 */ /* 0x000fe400078ec0ff */
[----:B------:R-:W-:Y:S02]  /*20620*/  FSETP.NE.FTZ.AND P1, PT, R4, RZ, PT ;  /* 0x000000ff0400720b */ /* 0x000fe40003f35000 */
[----:B------:R-:W-:Y:S02]  /*20630*/  FSETP.NE.FTZ.AND P0, PT, R2, RZ, PT ;  /* 0x000000ff0200720b */ /* 0x000fe40003f15000 */
[----:B------:R-:W-:Y:S01]  /*20640*/  LOP3.LUT R0, R5, 0x38, R0, 0xf8, !PT ;  /* 0x0000003805007812 */ /* 0x000fe200078ef800 */
[----:B------:R-:W2:Y:S01]  /*20650*/  MUFU.RCP R6, R2 ;  /* 0x0000000200067308 */ /* 0x000ea20000001000 */
[----:B------:R-:W-:Y:S02]  /*20660*/  R2P PR, R186, 0x18 ;  /* 0x00000018ba007804 */ /* 0x000fe40000000000 */
[----:B------:R-:W-:-:S02]  /*20670*/  LOP3.LUT R0, R183, R0, RZ, 0xfc, !PT ;  /* 0x00000000b7007212 */ /* 0x000fc400078efcff */
[----:B------:R-:W-:Y:S02]  /*20680*/  MOV R5, 0x10 ;  /* 0x0000001000057802 */ /* 0x000fe40000000f00 */
[----:B------:R-:W-:Y:S01]  /*20690*/  LEA R9, R0, UR5, 0x1 ;  /* 0x0000000500097c11 */ /* 0x000fe2000f8e08ff */
[----:B------:R-:W4:Y:S01]  /*206a0*/  @UP1 LDCU.64 UR4, c[0x0][0x408] ;  /* 0x00008100ff0417ac */ /* 0x000f220008000a00 */
[----:B------:R-:W-:Y:S01]  /*206b0*/  SEL R0, R181, 0xffffffe0, !P3 ;  /* 0xffffffe0b5007807 */ /* 0x000fe20005800000 */
[----:B------:R-:W5:Y:S01]  /*206c0*/  @P0 MUFU.LG2 R2, R2 ;  /* 0x0000000200020308 */ /* 0x000f620000000c00 */
        /* <DEDUP_REMOVED lines=170> */
[----:B------:R-:W1:Y:S01]  /*21170*/  @P0 LDC R0, c[0x0][0x458] ;  /* 0x00011600ff000b82 */ /* 0x000e620000000800 */
[----:B------:R-:W-:Y:S01]  /*21180*/  F2FP.F16.F32.PACK_AB R78, R79, R78 ;  /* 0x0000004e4f4e723e */ /* 0x000fe200000000ff */
[----:B------:R-:W-:Y:S01]  /*21190*/  STS [R21+0x2000], R56 ;  /* 0x0020003815007388 */ /* 0x000fe20000000800 */
[----:B------:R-:W-:Y:S01]  /*211a0*/  F2FP.F16.F32.PACK_AB R80, R81, R80 ;  /* 0x000000505150723e */ /* 0x000fe200000000ff */
[----:B------:R-:W2:Y:S01]  /*211b0*/  @P1 MUFU.LG2 R6, R4 ;  /* 0x0000000400061308 */ /* 0x000ea20000000c00 */
[----:B------:R-:W-:Y:S01]  /*211c0*/  F2FP.F16.F32.PACK_AB R82, R83, R82 ;  /* 0x000000525352723e */ /* 0x000fe200000000ff */
[----:B------:R-:W-:Y:S01]  /*211d0*/  STS [R21+0x2400], R58 ;  /* 0x0024003a15007388 */ /* 0x000fe20000000800 */
[----:B------:R-:W-:Y:S01]  /*211e0*/  F2FP.F16.F32.PACK_AB R84, R85, R84 ;  /* 0x000000545554723e */ /* 0x000fe200000000ff */
[----:B----4-:R-:W-:Y:S01]  /*211f0*/  @UP1 UIMAD.WIDE.U32 UR16, UR21, UR4, URZ ;  /* 0x00000004151012a5 */ /* 0x010fe2000f8e00ff */
[----:B------:R-:W-:Y:S01]  /*21200*/  F2FP.F16.F32.PACK_AB R86, R87, R86 ;  /* 0x000000565756723e */ /* 0x000fe200000000ff */
[----:B------:R-:W-:Y:S01]  /*21210*/  STS [R19+0x2000], R60 ;  /* 0x0020003c13007388 */ /* 0x000fe20000000800 */
[----:B------:R-:W-:Y:S01]  /*21220*/  F2FP.F16.F32.PACK_AB R88, R89, R88 ;  /* 0x000000585958723e */ /* 0x000fe200000000ff */
[----:B------:R-:W4:Y:S01]  /*21230*/  @UP2 LDCU UR4, c[0x0][0x454] ;  /* 0x00008a80ff0427ac */ /* 0x000f220008000800 */
[----:B------:R-:W-:Y:S01]  /*21240*/  F2FP.F16.F32.PACK_AB R90, R91, R90 ;  /* 0x0000005a5b5a723e */ /* 0x000fe200000000ff */
[----:B------:R-:W-:Y:S01]  /*21250*/  STS [R19+0x2400], R62 ;  /* 0x0024003e13007388 */ /* 0x000fe20000000800 */
[----:B------:R-:W-:Y:S01]  /*21260*/  F2FP.F16.F32.PACK_AB R92, R93, R92 ;  /* 0x0000005c5d5c723e */ /* 0x000fe200000000ff */
[----:B------:R-:W-:Y:S01]  /*21270*/  @UP1 UIMAD UR9, UR21, UR5, UR17 ;  /* 0x00000005150912a4 */ /* 0x000fe2000f8e0211 */
[----:B------:R-:W-:Y:S01]  /*21280*/  F2FP.F16.F32.PACK_AB R94, R95, R94 ;  /* 0x0000005e5f5e723e */ /* 0x000fe200000000ff */
[----:B------:R-:W-:Y:S01]  /*21290*/  STS [R5+0x2000], R64 ;  /* 0x0020004005007388 */ /* 0x000fe20000000800 */
[----:B------:R-:W-:Y:S01]  /*212a0*/  F2FP.F16.F32.PACK_AB R7, R7, R96 ;  /* 0x000000600707723e */ /* 0x000fe200000000ff */
[----:B---3--:R-:W-:Y:S01]  /*212b0*/  @!UP2 UIMAD UR5, UR11, UR8, UR10 ;  /* 0x000000080b05a2a4 */ /* 0x008fe2000f8e020a */
[----:B------:R-:W-:Y:S01]  /*212c0*/  F2FP.F16.F32.PACK_AB R98, R99, R98 ;  /* 0x000000626362723e */ /* 0x000fe200000000ff */
[----:B------:R-:W-:Y:S01]  /*212d0*/  STS [R5+0x2400], R66 ;  /* 0x0024004205007388 */ /* 0x000fe20000000800 */
[----:B------:R-:W-:Y:S01]  /*212e0*/  LOP3.LUT P2, RZ, R186, 0x3, RZ, 0xc0, !PT ;  /* 0x00000003baff7812 */ /* 0x000fe2000784c0ff */
[----:B------:R-:W-:Y:S01]  /*212f0*/  @!UP0 UIMAD UR21, UR11, UR13, URZ ;  /* 0x0000000d0b1582a4 */ /* 0x000fe2000f8e02ff */
[----:B-----5:R-:W-:Y:S01]  /*21300*/  @P0 FMUL.FTZ R2, R2, 0.69314718246459960938 ;  /* 0x3f31721802020820 */ /* 0x020fe20000410000 */
[----:B------:R-:W-:Y:S01]  /*21310*/  STS [R9+0x4000], R68 ;  /* 0x0040004409007388 */ /* 0x000fe20000000800 */
[----:B------:R-:W-:Y:S01]  /*21320*/  @!UP1 UMOV UR8, UR14 ;  /* 0x0000000e00089c82 */ /* 0x000fe20008000000 */
[----:B------:R-:W-:-:S02]  /*21330*/  @!UP2 UIMAD UR14, UR5, UR13, URZ ;  /* 0x0000000d050ea2a4 */ /* 0x000fc4000f8e02ff */
[----:B------:R-:W-:Y:S01]  /*21340*/  STS [R9+0x4400], R70 ;  /* 0x0044004609007388 */ /* 0x000fe20000000800 */
[----:B------:R-:W-:Y:S01]  /*21350*/  @UP1 UMOV UR8, UR16 ;  /* 0x0000001000081c82 */ /* 0x000fe20008000000 */
[----:B----4-:R-:W-:Y:S02]  /*21360*/  @UP2 UIMAD UR14, UR10, UR4, UR21 ;  /* 0x000000040a0e22a4 */ /* 0x010fe4000f8e0215 */
[----:B------:R-:W-:Y:S04]  /*21370*/  STS [R11+0x4000], R72 ;  /* 0x004000480b007388 */ /* 0x000fe80000000800 */
[----:B------:R-:W-:Y:S04]  /*21380*/  STS [R11+0x4400], R74 ;  /* 0x0044004a0b007388 */ /* 0x000fe80000000800 */
[----:B------:R-:W-:Y:S04]  /*21390*/  STS [R13+0x4000], R76 ;  /* 0x0040004c0d007388 */ /* 0x000fe80000000800 */
[----:B------:R3:W-:Y:S04]  /*213a0*/  STS [R13+0x4400], R78 ;  /* 0x0044004e0d007388 */ /* 0x0007e80000000800 */
[----:B------:R-:W-:Y:S04]  /*213b0*/  STS [R17+0x4000], R80 ;  /* 0x0040005011007388 */ /* 0x000fe80000000800 */
[----:B------:R-:W-:Y:S04]  /*213c0*/  STS [R17+0x4400], R82 ;  /* 0x0044005211007388 */ /* 0x000fe80000000800 */
[----:B------:R-:W-:Y:S04]  /*213d0*/  STS [R15+0x4000], R84 ;  /* 0x004000540f007388 */ /* 0x000fe80000000800 */
[----:B------:R2:W-:Y:S04]  /*213e0*/  STS [R15+0x4400], R86 ;  /* 0x004400560f007388 */ /* 0x0005e80000000800 */
[----:B------:R-:W-:Y:S04]  /*213f0*/  STS [R21+0x4000], R88 ;  /* 0x0040005815007388 */ /* 0x000fe80000000800 */
[----:B------:R-:W-:Y:S01]  /*21400*/  STS [R21+0x4400], R90 ;  /* 0x0044005a15007388 */ /* 0x000fe20000000800 */
[----:B---3--:R-:W3:Y:S03]  /*21410*/  @P1 LDC R13, c[0x0][0x458] ;  /* 0x00011600ff0d1b82 */ /* 0x008ee60000000800 */
[----:B------:R-:W-:Y:S04]  /*21420*/  STS [R19+0x4000], R92 ;  /* 0x0040005c13007388 */ /* 0x000fe80000000800 */
[----:B------:R-:W-:Y:S04]  /*21430*/  STS [R19+0x4400], R94 ;  /* 0x0044005e13007388 */ /* 0x000fe80000000800 */
[----:B------:R4:W-:Y:S04]  /*21440*/  STS [R5+0x4000], R7 ;  /* 0x0040000705007388 */ /* 0x0009e80000000800 */
[----:B------:R5:W-:Y:S01]  /*21450*/  STS [R5+0x4400], R98 ;  /* 0x0044006205007388 */ /* 0x000be20000000800 */
[----:B--2---:R-:W-:Y:S01]  /*21460*/  @P1 FMUL.FTZ R15, R6, 0.69314718246459960938 ;  /* 0x3f317218060f1820 */ /* 0x004fe20000410000 */
[----:B------:R-:W-:Y:S01]  /*21470*/  MOV R6, 0x7f800000 ;  /* 0x7f80000000067802 */ /* 0x000fe20000000f00 */
[----:B-1----:R-:W-:Y:S01]  /*21480*/  @P0 FFMA.FTZ R6, R3, R0, R2 ;  /* 0x0000000003060223 */ /* 0x002fe20000010002 */
[----:B------:R-:W-:Y:S01]  /*21490*/  BAR.SYNC.DEFER_BLOCKING 0x0 ;  /* 0x0000000000007b1d */ /* 0x000fe20000010000 */
[----:B---3--:R-:W-:Y:S01]  /*214a0*/  @P1 FFMA.FTZ R12, R132, R13, R15 ;  /* 0x0000000d840c1223 */ /* 0x008fe2000001000f */
[----:B----4-:R-:W-:-:S06]  /*214b0*/  SHF.R.U32.HI R7, RZ, 0x2, R186 ;  /* 0x00000002ff077819 */ /* 0x010fcc00000116ba */
[----:B-----5:R-:W1:Y:S01]  /*214c0*/  LDC.64 R4, c[0x0][0x408] ;  /* 0x00010200ff047b82 */ /* 0x020e620000000a00 */
[----:B------:R-:W-:Y:S01]  /*214d0*/  LOP3.LUT R7, R182, 0x7, R7, 0xf8, !PT ;  /* 0x00000007b6077812 */ /* 0x000fe200078ef807 */
[----:B------:R2:W3:Y:S01]  /*214e0*/  LDS.128 R8, [R215+0x1800] ;  /* 0x00180000d7087984 */ /* 0x0004e20000000c00 */
[----:B------:R-:W-:Y:S05]  /*214f0*/  @P2 BRA `(.L_x_5629) ;  /* 0x0000000000342947 */ /* 0x000fea0003800000 */
[----:B------:R-:W4:Y:S01]  /*21500*/  LDCU.64 UR4, c[0x0][0x420] ;  /* 0x00008400ff0477ac */ /* 0x000f220008000a00 */
[----:B------:R-:W-:Y:S01]  /*21510*/  VIADD R3, R7, 0x8 ;  /* 0x0000000807037836 */ /* 0x000fe20000000000 */
[----:B------:R-:W-:Y:S02]  /*21520*/  UIADD3 UR13, UPT, UPT, UR12, UR14, URZ ;  /* 0x0000000e0c0d7290 */ /* 0x000fe4000fffe0ff */
[----:B------:R-:W-:-:S04]  /*21530*/  UIADD3 UR11, UPT, UPT, -UR12, UR22, URZ ;  /* 0x000000160c0b7290 */ /* 0x000fc8000fffe1ff */
[----:B------:R-:W-:Y:S01]  /*21540*/  IMAD.U32 R0, RZ, RZ, UR13 ;  /* 0x0000000dff007e24 */ /* 0x000fe2000f8e00ff */
[C---:B------:R-:W-:Y:S02]  /*21550*/  IADD3 R2, P0, PT, R7.reuse, UR13, RZ ;  /* 0x0000000d07027c10 */ /* 0x040fe4000ff1e0ff */
[----:B------:R-:W-:Y:S02]  /*21560*/  ISETP.GE.AND P2, PT, R7, UR11, PT ;  /* 0x0000000b07007c0c */ /* 0x000fe4000bf46270 */
[----:B------:R-:W-:Y:S02]  /*21570*/  ISETP.GE.AND P1, PT, R3, UR11, PT ;  /* 0x0000000b03007c0c */ /* 0x000fe4000bf26270 */
[----:B------:R-:W-:Y:S02]  /*21580*/  LEA.HI.X.SX32 R3, R0, RZ, 0x1, P0 ;  /* 0x000000ff00037211 */ /* 0x000fe400000f0eff */
[----:B----4-:R-:W-:-:S04]  /*21590*/  LEA R14, P0, R2, UR4, 0x2 ;  /* 0x00000004020e7c11 */ /* 0x010fc8000f8010ff */
[----:B------:R-:W-:-:S05]  /*215a0*/  LEA.HI.X R15, R2, UR5, R3, 0x2, P0 ;  /* 0x00000005020f7c11 */ /* 0x000fca00080f1403 */
[----:B------:R4:W-:Y:S04]  /*215b0*/  @!P2 STG.E desc[UR6][R14.64], R12 ;  /* 0x0000000c0e00a986 */ /* 0x0009e8000c101906 */
[----:B------:R4:W-:Y:S02]  /*215c0*/  @!P1 STG.E desc[UR6][R14.64+0x20], R6 ;  /* 0x000020060e009986 */ /* 0x0009e4000c101906 */
.L_x_5629:
[----:B------:R-:W-:Y:S05]  /*215d0*/  BSYNC.RECONVERGENT B0 ;  /* 0x0000000000007941 */ /* 0x000fea0003800200 */
.L_x_5628:
[----:B------:R-:W5:Y:S01]  /*215e0*/  LDCU.64 UR4, c[0x0][0x410] ;  /* 0x00008200ff0477ac */ /* 0x000f620008000a00 */
[----:B------:R-:W-:Y:S01]  /*215f0*/  IMAD.MOV.U32 R181, RZ, RZ, RZ ;  /* 0x000000ffffb57224 */ /* 0x000fe200078e00ff */
[----:B------:R2:W2:Y:S01]  /*21600*/  LDS.128 R20, [R215] ;  /* 0x00000000d7147984 */ /* 0x0004a20000000c00 */
[----:B------:R-:W-:Y:S01]  /*21610*/  SHF.R.U32.HI R0, RZ, 0x3, R186 ;  /* 0x00000003ff007819 */ /* 0x000fe200000116ba */
[----:B------:R-:W-:Y:S01]  /*21620*/  UIADD3 UR22, UPT, UPT, -UR12, UR22, URZ ;  /* 0x000000160c167290 */ /* 0x000fe2000fffe1ff */
[----:B-1--4-:R-:W-:Y:S01]  /*21630*/  IMAD.WIDE.U32 R12, R4, UR12, R180 ;  /* 0x0000000c040c7c25 */ /* 0x012fe2000f8e00b4 */
[----:B------:R1:W4:Y:S01]  /*21640*/  LDS.128 R16, [R215+0x2000] ;  /* 0x00200000d7107984 */ /* 0x0003220000000c00 */
[----:B------:R-:W-:Y:S02]  /*21650*/  BSSY.RECONVERGENT B0, `(.L_x_5630) ;  /* 0x0000020000007945 */ /* 0x000fe40003800200 */
[----:B------:R-:W-:Y:S01]  /*21660*/  IMAD R6, R5, UR12, R13 ;  /* 0x0000000c05067c24 */ /* 0x000fe2000f8e020d */
[----:B------:R-:W-:Y:S01]  /*21670*/  IADD3 R12, P0, PT, R12, UR8, RZ ;  /* 0x000000080c0c7c10 */ /* 0x000fe2000ff1e0ff */
[----:B------:R-:W-:-:S02]  /*21680*/  VIADD R2, R0, 0x10 ;  /* 0x0000001000027836 */ /* 0x000fc40000000000 */
[----:B------:R-:W-:Y:S01]  /*21690*/  VIADD R3, R0, 0x20 ;  /* 0x0000002000037836 */ /* 0x000fe20000000000 */
[----:B------:R-:W-:Y:S02]  /*216a0*/  IADD3.X R13, PT, PT, R6, UR9, RZ, P0, !PT ;  /* 0x00000009060d7c10 */ /* 0x000fe400087fe4ff */
[----:B------:R-:W-:Y:S01]  /*216b0*/  ISETP.GE.AND P0, PT, R0, UR22, PT ;  /* 0x0000001600007c0c */ /* 0x000fe2000bf06270 */
[----:B-----5:R-:W-:Y:S01]  /*216c0*/  IMAD.U32 R6, RZ, RZ, UR4 ;  /* 0x00000004ff067e24 */ /* 0x020fe2000f8e00ff */
[----:B------:R-:W-:Y:S02]  /*216d0*/  ISETP.GE.AND P6, PT, R2, UR22, PT ;  /* 0x0000001602007c0c */ /* 0x000fe4000bfc6270 */
[----:B------:R-:W-:Y:S01]  /*216e0*/  IADD3 R2, PT, PT, R0, 0x30, RZ ;  /* 0x0000003000027810 */ /* 0x000fe20007ffe0ff */
[----:B------:R-:W-:Y:S01]  /*216f0*/  IMAD.WIDE.U32 R6, R6, UR10, R12 ;  /* 0x0000000a06067c25 */ /* 0x000fe2000f8e000c */
[----:B------:R-:W-:Y:S01]  /*21700*/  MOV R25, UR5 ;  /* 0x0000000500197c02 */ /* 0x000fe20008000f00 */
[----:B------:R1:W1:Y:S01]  /*21710*/  LDS.128 R12, [R215+0x4000] ;  /* 0x00400000d70c7984 */ /* 0x0002620000000c00 */
[----:B------:R-:W-:-:S02]  /*21720*/  ISETP.GE.AND P5, PT, R3, UR22, PT ;  /* 0x0000001603007c0c */ /* 0x000fc4000bfa6270 */
[----:B------:R-:W-:Y:S01]  /*21730*/  ISETP.GE.AND P4, PT, R2, UR22, PT ;  /* 0x0000001602007c0c */ /* 0x000fe2000bf86270 */
[----:B------:R-:W-:Y:S01]  /*21740*/  IMAD R25, R25, UR10, R7 ;  /* 0x0000000a19197c24 */ /* 0x000fe2000f8e0207 */
[C---:B------:R-:W-:Y:S02]  /*21750*/  LOP3.LUT R3, R180.reuse, 0x80, RZ, 0xfc, !PT ;  /* 0x00000080b4037812 */ /* 0x040fe400078efcff */
[----:B------:R-:W-:Y:S01]  /*21760*/  LOP3.LUT R2, R180, 0x40, RZ, 0xfc, !PT ;  /* 0x00000040b4027812 */ /* 0x000fe200078efcff */
[----:B------:R-:W-:Y:S08]  /*21770*/  @P0 BRA `(.L_x_5631) ;  /* 0x0000000000340947 */ /* 0x000ff00003800000 */
[----:B------:R-:W5:Y:S01]  /*21780*/  LDCU UR8, c[0x0][0x440] ;  /* 0x00008800ff0877ac */ /* 0x000f620008000800 */
[----:B------:R-:W-:Y:S01]  /*21790*/  IMAD.MOV.U32 R24, RZ, RZ, R6 ;  /* 0x000000ffff187224 */ /* 0x000fe200078e0006 */
[----:B------:R-:W3:Y:S03]  /*217a0*/  LDCU.64 UR4, c[0x0][0x3f0] ;  /* 0x00007e00ff0477ac */ /* 0x000ee60008000a00 */
[----:B------:R-:W-:-:S04]  /*217b0*/  IMAD.WIDE.U32 R30, R0, R4, R24 ;  /* 0x00000004001e7225 */ /* 0x000fc800078e0018 */
[----:B------:R-:W-:Y:S01]  /*217c0*/  IMAD R26, R0, R5, R31 ;  /* 0x00000005001a7224 */ /* 0x000fe200078e021f */
[----:B-----5:R-:W-:Y:S02]  /*217d0*/  ISETP.GE.AND P2, PT, R180, UR8, PT ;  /* 0x00000008b4007c0c */ /* 0x020fe4000bf46270 */
[----:B------:R-:W-:Y:S02]  /*217e0*/  ISETP.GE.AND P1, PT, R2, UR8, PT ;  /* 0x0000000802007c0c */ /* 0x000fe4000bf26270 */
[----:B------:R-:W-:Y:S02]  /*217f0*/  ISETP.GE.AND P0, PT, R3, UR8, PT ;  /* 0x0000000803007c0c */ /* 0x000fe4000bf06270 */
[----:B---3--:R-:W-:-:S04]  /*21800*/  LEA R28, P3, R30, UR4, 0x1 ;  /* 0x000000041e1c7c11 */ /* 0x008fc8000f8608ff */
[----:B------:R-:W-:-:S05]  /*21810*/  LEA.HI.X R29, R30, UR5, R26, 0x1, P3 ;  /* 0x000000051e1d7c11 */ /* 0x000fca00098f0c1a */
[----:B--2---:R2:W-:Y:S04]  /*21820*/  @!P2 STG.E.128 desc[UR6][R28.64], R20 ;  /* 0x000000141c00a986 */ /* 0x0045e8000c101d06 */
[----:B----4-:R2:W-:Y:S04]  /*21830*/  @!P1 STG.E.128 desc[UR6][R28.64+0x80], R16 ;  /* 0x000080101c009986 */ /* 0x0105e8000c101d06 */
[----:B-1----:R2:W-:Y:S02]  /*21840*/  @!P0 STG.E.128 desc[UR6][R28.64+0x100], R12 ;  /* 0x0001000c1c008986 */ /* 0x0025e4000c101d06 */
.L_x_5631:
[----:B------:R-:W-:Y:S05]  /*21850*/  BSYNC.RECONVERGENT B0 ;  /* 0x0000000000007941 */ /* 0x000fea0003800200 */
.L_x_5630:
[----:B--2---:R2:W2:Y:S01]  /*21860*/  LDS.128 R20, [R215+0x800] ;  /* 0x00080000d7147984 */ /* 0x0044a20000000c00 */
[----:B------:R-:W-:Y:S03]  /*21870*/  BSSY.RECONVERGENT B0, `(.L_x_5632) ;  /* 0x0000016000007945 */ /* 0x000fe60003800200 */
[----:B----4-:R4:W2:Y:S04]  /*21880*/  LDS.128 R16, [R215+0x2800] ;  /* 0x00280000d7107984 */ /* 0x0108a80000000c00 */
        /* <DEDUP_REMOVED lines=17> */
[----:B--2---:R2:W-:Y:S04]  /*219a0*/  @!P2 STG.E.128 desc[UR6][R30.64], R20 ;  /* 0x000000141e00a986 */ /* 0x0045e8000c101d06 */
[----:B------:R2:W-:Y:S04]  /*219b0*/  @!P1 STG.E.128 desc[UR6][R30.64+0x80], R16 ;  /* 0x000080101e009986 */ /* 0x0005e8000c101d06 */
[----:B-1----:R2:W-:Y:S02]  /*219c0*/  @!P0 STG.E.128 desc[UR6][R30.64+0x100], R12 ;  /* 0x0001000c1e008986 */ /* 0x0025e4000c101d06 */
.L_x_5633:
[----:B------:R-:W-:Y:S05]  /*219d0*/  BSYNC.RECONVERGENT B0 ;  /* 0x0000000000007941 */ /* 0x000fea0003800200 */
.L_x_5632:
[----:B--2---:R2:W2:Y:S01]  /*219e0*/  LDS.128 R20, [R215+0x1000] ;  /* 0x00100000d7147984 */ /* 0x0044a20000000c00 */
[----:B------:R-:W-:Y:S03]  /*219f0*/  BSSY.RECONVERGENT B0, `(.L_x_5634) ;  /* 0x0000016000007945 */ /* 0x000fe60003800200 */
[----:B------:R2:W2:Y:S04]  /*21a00*/  LDS.128 R16, [R215+0x3000] ;  /* 0x00300000d7107984 */ /* 0x0004a80000000c00 */
        /* <DEDUP_REMOVED lines=20> */
.L_x_5635:
[----:B------:R-:W-:Y:S05]  /*21b50*/  BSYNC.RECONVERGENT B0 ;  /* 0x0000000000007941 */ /* 0x000fea0003800200 */
.L_x_5634:
[----:B-12---:R1:W2:Y:S01]  /*21b60*/  LDS.128 R12, [R215+0x3800] ;  /* 0x00380000d70c7984 */ /* 0x0062a20000000c00 */
[----:B------:R-:W-:Y:S05]  /*21b70*/  @P4 EXIT ;  /* 0x000000000000494d */ /* 0x000fea0003800000 */
[----:B------:R1:W1:Y:S01]  /*21b80*/  LDS.128 R16, [R215+0x5800] ;  /* 0x00580000d7107984 */ /* 0x0002620000000c00 */
        /* <DEDUP_REMOVED lines=20> */
.L_x_5636:
        /* <DEDUP_REMOVED lines=11> */
.L_x_6927:


//--------------------- .text._ZN5flash24flash_fwd_splitkv_kernelI23Flash_fwd_kernel_traitsILi192ELi64ELi64ELi4ELb0ELb0EN7cutlass6half_tE19Flash_kernel_traitsILi192ELi64ELi64ELi4ES3_EELb0ELb1ELb1ELb0ELb0ELb1ELb0ELb1EEEvNS_16Flash_fwd_paramsE --------------------------
	.section	.text._ZN5flash24flash_fwd_splitkv_kernelI23Flash_fwd_kernel_traitsILi192ELi64ELi64ELi4ELb0ELb0EN7cutlass6half_tE19Flash_kernel_traitsILi192ELi64ELi64ELi4ES3_EELb0ELb1ELb1ELb0ELb0ELb1ELb0ELb1EEEvNS_16Flash_fwd_paramsE,"ax",@progbits
	.align	128
        .global         _ZN5flash24flash_fwd_splitkv_kernelI23Flash_fwd_kernel_traitsILi192ELi64ELi64ELi4ELb0ELb0EN7cutlass6half_tE19Flash_kernel_traitsILi192ELi64ELi64ELi4ES3_EELb0ELb1ELb1ELb0ELb0ELb1ELb0ELb1EEEvNS_16Flash_fwd_paramsE
        .type           _ZN5flash24flash_fwd_splitkv_kernelI23Flash_fwd_kernel_traitsILi192ELi64ELi64ELi4ELb0ELb0EN7cutlass6half_tE19Flash_kernel_traitsILi192ELi64ELi64ELi4ES3_EELb0ELb1ELb1ELb0ELb0ELb1ELb0ELb1EEEvNS_16Flash_fwd_paramsE,@function
        .size           _ZN5flash24flash_fwd_splitkv_kernelI23Flash_fwd_kernel_traitsILi192ELi64ELi64ELi4ELb0ELb0EN7cutlass6half_tE19Flash_kernel_traitsILi192ELi64ELi64ELi4ES3_EELb0ELb1ELb1ELb0ELb0ELb1ELb0ELb1EEEvNS_16Flash_fwd_paramsE,(.L_x_6928 - _ZN5flash24flash_fwd_splitkv_kernelI23Flash_fwd_kernel_traitsILi192ELi64ELi64ELi4ELb0ELb0EN7cutlass6half_tE19Flash_kernel_traitsILi192ELi64ELi64ELi4ES3_EELb0ELb1ELb1ELb0ELb0ELb1ELb0ELb1EEEvNS_16Flash_fwd_paramsE)
        .other          _ZN5flash24flash_fwd_splitkv_kernelI23Flash_fwd_kernel_traitsILi192ELi64ELi64ELi4ELb0ELb0EN7cutlass6half_tE19Flash_kernel_traitsILi192ELi64ELi64ELi4ES3_EELb0ELb1ELb1ELb0ELb0ELb1ELb0ELb1EEEvNS_16Flash_fwd_paramsE,@"STO_CUDA_ENTRY STV_DEFAULT"
_ZN5flash24flash_fwd_splitkv_kernelI23Flash_fwd_kernel_traitsILi192ELi64ELi64ELi4ELb0ELb0EN7cutlass6half_tE19Flash_kernel_traitsILi192ELi64ELi64ELi4ES3_EELb0ELb1ELb1ELb0ELb0ELb1ELb0ELb1EEEvNS_16Flash_fwd_paramsE:
.text._ZN5flash24flash_fwd_splitkv_kernelI23Flash_fwd_kernel_traitsILi192ELi64ELi64ELi4ELb0ELb0EN7cutlass6half_tE19Flash_kernel_traitsILi192ELi64ELi64ELi4ES3_EELb0ELb1ELb1ELb0ELb0ELb1ELb0ELb1EEEvNS_16Flash_fwd_paramsE:
        /* <DEDUP_REMOVED lines=75> */
.L_x_5637:
        /* <DEDUP_REMOVED lines=88> */
.L_x_5640:
[----:B------:R-:W-:Y:S05]  /*0a30*/  BSYNC.RECONVERGENT B0 ;  /* 0x0000000000007941 */ /* 0x000fea0003800200 */
.L_x_5639:
        /* <DEDUP_REMOVED lines=20> */
.L_x_5642:
[----:B------:R-:W-:Y:S05]  /*0b80*/  BSYNC.RECONVERGENT B0 ;  /* 0x0000000000007941 */ /* 0x000fea0003800200 */
.L_x_5641:
        /* <DEDUP_REMOVED lines=20> */
.L_x_5644:
[----:B------:R-:W-:Y:S05]  /*0cd0*/  BSYNC.RECONVERGENT B0 ;  /* 0x0000000000007941 */ /* 0x000fea0003800200 */
.L_x_5643:
        /* <DEDUP_REMOVED lines=19> */
.L_x_5646:
[----:B------:R-:W-:Y:S05]  /*0e10*/  BSYNC.RECONVERGENT B0 ;  /* 0x0000000000007941 */ /* 0x000fea0003800200 */
.L_x_5645:
        /* <DEDUP_REMOVED lines=21> */
.L_x_5638:
        /* <DEDUP_REMOVED lines=13> */
.L_x_5647:
        /* <DEDUP_REMOVED lines=103> */
.L_x_5648:
        /* <DEDUP_REMOVED lines=16> */
.L_x_5650:
[----:B------:R-:W1:Y:S01]  /*17b0*/  LDCU.64 UR16, c[0x0][0x3b8] ;  /* 0x00007700ff1077ac */ /* 0x000e620008000a00 */
[----:B------:R-:W-:-:S04]  /*17c0*/  UIADD3 UR11, UPT, UPT, UR5, UR19, URZ ;  /* 0x00000013050b7290 */ /* 0x000fc8000fffe0ff */
[----:B-1----:R-:W-:Y:S02]  /*17d0*/  UIMAD.WIDE.U32 UR8, UR11, UR16, URZ ;  /* 0x000000100b0872a5 */ /* 0x002fe4000f8e00ff */
[----:B------:R-:W-:-:S04]  /*17e0*/  UIMAD UR11, UR11, UR17, URZ ;  /* 0x000000110b0b72a4 */ /* 0x000fc8000f8e02ff */
[----:B------:R-:W-:Y:S01]  /*17f0*/  UIADD3 UR11, UPT, UPT, UR9, UR11, URZ ;  /* 0x0000000b090b7290 */ /* 0x000fe2000fffe0ff */
[----:B------:R-:W-:-:S11]  /*1800*/  UMOV UR18, UR8 ;  /* 0x0000000800127c82 */ /* 0x000fd60008000000 */
.L_x_5651:
        /* <DEDUP_REMOVED lines=15> */
.L_x_5652:
[----:B------:R-:W1:Y:S01]  /*1900*/  LDCU.64 UR14, c[0x0][0x3c0] ;  /* 0x00007800ff0e77ac */ /* 0x000e620008000a00 */
[----:B------:R-:W-:-:S04]  /*1910*/  UIADD3 UR5, UPT, UPT, UR5, UR19, URZ ;  /* 0x0000001305057290 */ /* 0x000fc8000fffe0ff */
[----:B-1----:R-:W-:Y:S02]  /*1920*/  UIMAD.WIDE.U32 UR8, UR5, UR14, URZ ;  /* 0x0000000e050872a5 */ /* 0x002fe4000f8e00ff */
[----:B------:R-:W-:-:S04]  /*1930*/  UIMAD UR5, UR5, UR15, URZ ;  /* 0x0000000f050572a4 */ /* 0x000fc8000f8e02ff */
[----:B------:R-:W-:Y:S01]  /*1940*/  UIADD3 UR5, UPT, UPT, UR9, UR5, URZ ;  /* 0x0000000509057290 */ /* 0x000fe2000fffe0ff */
[----:B------:R-:W-:-:S11]  /*1950*/  UMOV UR10, UR8 ;  /* 0x00000008000a7c82 */ /* 0x000fd60008000000 */
.L_x_5653:
        /* <DEDUP_REMOVED lines=54> */
.L_x_5649:
        /* <DEDUP_REMOVED lines=176> */
.L_x_5722:
        /* <DEDUP_REMOVED lines=22> */
.L_x_5656:
[----:B-1-3--:R-:W-:Y:S05]  /*2920*/  BSYNC.RECONVERGENT B0 ;  /* 0x0000000000007941 */ /* 0x00afea0003800200 */
.L_x_5655:
        /* <DEDUP_REMOVED lines=18> */
.L_x_5658:
[----:B------:R-:W-:Y:S05]  /*2a50*/  BSYNC.RECONVERGENT B0 ;  /* 0x0000000000007941 */ /* 0x000fea0003800200 */
.L_x_5657:
        /* <DEDUP_REMOVED lines=17> */
.L_x_5660:
[----:B------:R-:W-:Y:S05]  /*2b70*/  BSYNC.RECONVERGENT B0 ;  /* 0x0000000000007941 */ /* 0x000fea0003800200 */
.L_x_5659:
        /* <DEDUP_REMOVED lines=23> */
.L_x_5662:
[----:B------:R-:W-:Y:S05]  /*2cf0*/  BSYNC.RECONVERGENT B0 ;  /* 0x0000000000007941 */ /* 0x000fea0003800200 */
.L_x_5661:
        /* <DEDUP_REMOVED lines=17> */
.L_x_5666:
[----:B------:R-:W-:Y:S05]  /*2e10*/  BSYNC.RECONVERGENT B0 ;  /* 0x0000000000007941 */ /* 0x000fea0003800200 */
.L_x_5665:
        /* <DEDUP_REMOVED lines=17> */
.L_x_5668:
[----:B------:R-:W-:Y:S05]  /*2f30*/  BSYNC.RECONVERGENT B0 ;  /* 0x0000000000007941 */ /* 0x000fea0003800200 */
.L_x_5667:
        /* <DEDUP_REMOVED lines=17> */
.L_x_5670:
[----:B------:R-:W-:Y:S05]  /*3050*/  BSYNC.RECONVERGENT B0 ;  /* 0x0000000000007941 */ /* 0x000fea0003800200 */
.L_x_5669:
        /* <DEDUP_REMOVED lines=22> */
.L_x_5664:
        /* <DEDUP_REMOVED lines=59> */
.L_x_5676:
[----:B------:R-:W-:Y:S05]  /*3570*/  BSYNC.RECONVERGENT B0 ;  /* 0x0000000000007941 */ /* 0x000fea0003800200 */
.L_x_5675:
        /* <DEDUP_REMOVED lines=52> */
.L_x_5678:
[----:B------:R-:W-:Y:S05]  /*38c0*/  BSYNC.RECONVERGENT B0 ;  /* 0x0000000000007941 */ /* 0x000fea0003800200 */
.L_x_5677:
        /* <DEDUP_REMOVED lines=51> */
.L_x_5674:
[----:B------:R-:W-:Y:S05]  /*3c00*/  BSYNC.RECONVERGENT B1 ;  /* 0x0000000000017941 */ /* 0x000fea0003800200 */
.L_x_5673:
        /* <DEDUP_REMOVED lines=70> */
.L_x_5682:
[----:B------:R-:W-:Y:S05]  /*4070*/  BSYNC.RECONVERGENT B0 ;  /* 0x0000000000007941 */ /* 0x000fea0003800200 */
.L_x_5681:
        /* <DEDUP_REMOVED lines=52> */
.L_x_5684:
[----:B------:R-:W-:Y:S05]  /*43c0*/  BSYNC.RECONVERGENT B0 ;  /* 0x0000000000007941 */ /* 0x000fea0003800200 */
.L_x_5683:
        /* <DEDUP_REMOVED lines=51> */
.L_x_5680:
[----:B------:R-:W-:Y:S05]  /*4700*/  BSYNC.RECONVERGENT B1 ;  /* 0x0000000000017941 */ /* 0x000fea0003800200 */
.L_x_5679:
        /* <DEDUP_REMOVED lines=68> */
.L_x_5688:
[----:B------:R-:W-:Y:S05]  /*4b50*/  BSYNC.RECONVERGENT B0 ;  /* 0x0000000000007941 */ /* 0x000fea0003800200 */
.L_x_5687:
        /* <DEDUP_REMOVED lines=52> */
.L_x_5690:
[----:B------:R-:W-:Y:S05]  /*4ea0*/  BSYNC.RECONVERGENT B0 ;  /* 0x0000000000007941 */ /* 0x000fea0003800200 */
.L_x_5689:
        /* <DEDUP_REMOVED lines=51> */
.L_x_5686:
[----:B------:R-:W-:Y:S05]  /*51e0*/  BSYNC.RECONVERGENT B1 ;  /* 0x0000000000017941 */ /* 0x000fea0003800200 */
.L_x_5685:
        /* <DEDUP_REMOVED lines=70> */
.L_x_5694:
[----:B------:R-:W-:Y:S05]  /*5650*/  BSYNC.RECONVERGENT B0 ;  /* 0x0000000000007941 */ /* 0x000fea0003800200 */
.L_x_5693:
        /* <DEDUP_REMOVED lines=52> */
.L_x_5696:
[----:B------:R-:W-:Y:S05]  /*59a0*/  BSYNC.RECONVERGENT B0 ;  /* 0x0000000000007941 */ /* 0x000fea0003800200 */
.L_x_5695:
        /* <DEDUP_REMOVED lines=51> */
.L_x_5692:
[----:B------:R-:W-:Y:S05]  /*5ce0*/  BSYNC.RECONVERGENT B1 ;  /* 0x0000000000017941 */ /* 0x000fea0003800200 */
.L_x_5691:
        /* <DEDUP_REMOVED lines=8> */
.L_x_5672:
        /* <DEDUP_REMOVED lines=99> */
.L_x_5700:
[----:B------:R-:W-:Y:S05]  /*63a0*/  BSYNC.RECONVERGENT B0 ;  /* 0x0000000000007941 */ /* 0x000fea0003800200 */
.L_x_5699:
        /* <DEDUP_REMOVED lines=93> */
.L_x_5702:
[----:B------:R-:W-:Y:S05]  /*6980*/  BSYNC.RECONVERGENT B0 ;  /* 0x0000000000007941 */ /* 0x000fea0003800200 */
.L_x_5701:
        /* <DEDUP_REMOVED lines=92> */
.L_x_5698:
[----:B------:R-:W-:Y:S05]  /*6f50*/  BSYNC.RECONVERGENT B1 ;  /* 0x0000000000017941 */ /* 0x000fea0003800200 */
.L_x_5697:
        /* <DEDUP_REMOVED lines=102> */
.L_x_5706:
[----:B------:R-:W-:Y:S05]  /*75c0*/  BSYNC.RECONVERGENT B0 ;  /* 0x0000000000007941 */ /* 0x000fea0003800200 */
.L_x_5705:
        /* <DEDUP_REMOVED lines=93> */
.L_x_5708:
[----:B------:R-:W-:Y:S05]  /*7ba0*/  BSYNC.RECONVERGENT B0 ;  /* 0x0000000000007941 */ /* 0x000fea0003800200 */
.L_x_5707:
        /* <DEDUP_REMOVED lines=92> */
.L_x_5704:
[----:B------:R-:W-:Y:S05]  /*8170*/  BSYNC.RECONVERGENT B1 ;  /* 0x0000000000017941 */ /* 0x000fea0003800200 */
.L_x_5703:
        /* <DEDUP_REMOVED lines=102> */
.L_x_5712:
[----:B------:R-:W-:Y:S05]  /*87e0*/  BSYNC.RECONVERGENT B0 ;  /* 0x0000000000007941 */ /* 0x000fea0003800200 */
.L_x_5711:
        /* <DEDUP_REMOVED lines=92> */
.L_x_5714:
[----:B------:R-:W-:Y:S05]  /*8db0*/  BSYNC.RECONVERGENT B0 ;  /* 0x0000000000007941 */ /* 0x000fea0003800200 */
.L_x_5713:
        /* <DEDUP_REMOVED lines=90> */
.L_x_5710:
[----:B------:R-:W-:Y:S05]  /*9360*/  BSYNC.RECONVERGENT B1 ;  /* 0x0000000000017941 */ /* 0x000fea0003800200 */
.L_x_5709:
        /* <DEDUP_REMOVED lines=105> */
.L_x_5718:
[----:B------:R-:W-:Y:S05]  /*9a00*/  BSYNC.RECONVERGENT B0 ;  /* 0x0000000000007941 */ /* 0x000fea0003800200 */
.L_x_5717:
        /* <DEDUP_REMOVED lines=91> */
.L_x_5720:
[----:B------:R-:W-:Y:S05]  /*9fc0*/  BSYNC.RECONVERGENT B0 ;  /* 0x0000000000007941 */ /* 0x000fea0003800200 */
.L_x_5719:
        /* <DEDUP_REMOVED lines=90> */
.L_x_5716:
[----:B------:R-:W-:Y:S05]  /*a570*/  BSYNC.RECONVERGENT B1 ;  /* 0x0000000000017941 */ /* 0x000fea0003800200 */
.L_x_5715:
[----:B------:R-:W5:Y:S08]  /*a580*/  LDC R3, c[0x0][0x450] ;  /* 0x00011400ff037b82 */ /* 0x000f700000000800 */
[----:B------:R-:W1:Y:S01]  /*a590*/  LDC R11, c[0x0][0x450] ;  /* 0x00011400ff0b7b82 */ /* 0x000e620000000800 */
[----:B-----5:R-:W-:Y:S05]  /*a5a0*/  IMAD.U32 R3, R3, -0x20, RZ ;  /* 0xffffffe003037824 */ /* 0x020fea00078e00ff */
[C---:B------:R-:W-:Y:S02]  /*a5b0*/  LEA R80, P1, R3.reuse, R80, 0x1 ;  /* 0x0000005003507211 */ /* 0x040fe400078208ff */
[C---:B------:R-:W-:Y:S02]  /*a5c0*/  LEA R78, P0, R3.reuse, R78, 0x1 ;  /* 0x0000004e034e7211 */ /* 0x040fe400078008ff */
[C---:B------:R-:W-:Y:S02]  /*a5d0*/  LEA.HI.X.SX32 R81, R3.reuse, R81, 0x1, P1 ;  /* 0x0000005103517211 */ /* 0x040fe400008f0eff */
[----:B-1----:R-:W-:Y:S09]  /*a5e0*/  LEA.HI.X.SX32 R79, R3, R79, 0x1, P0 ;  /* 0x0000004f034f7211 */ /* 0x002ff200000f0eff */
.L_x_5671:
[----:B------:R-:W-:Y:S05]  /*a5f0*/  BSYNC.RECONVERGENT B2 ;  /* 0x0000000000027941 */ /* 0x000fea0003800200 */
.L_x_5663:
        /* <DEDUP_REMOVED lines=90> */
.L_x_5721:
[----:B------:R-:W-:Y:S01]  /*aba0*/  UISETP.GT.AND UP0, UPT, UR18, UR5, UPT ;  /* 0x000000051200728c */ /* 0x000fe2000bf04270 */
[----:B------:R-:W-:Y:S02]  /*abb0*/  IADD3 R76, P1, PT, R76, R83, RZ ;  /* 0x000000534c4c7210 */ /* 0x000fe40007f3e0ff */
[----:B------:R-:W-:Y:S03]  /*abc0*/  IADD3 R14, P0, PT, R14, R87, RZ ;  /* 0x000000570e0e7210 */ /* 0x000fe60007f1e0ff */
[----:B------:R-:W-:Y:S02]  /*abd0*/  IMAD.X R77, R77, 0x1, R82, P1 ;  /* 0x000000014d4d7824 */ /* 0x000fe400008e0652 */
[----:B------:R-:W-:Y:S01]  /*abe0*/  IMAD.X R15, R15, 0x1, R85, P0 ;  /* 0x000000010f0f7824 */ /* 0x000fe200000e0655 */
[----:B------:R-:W-:Y:S07]  /*abf0*/  BRA.U UP0, `(.L_x_5722) ;  /* 0xffffff7900f07547 */ /* 0x000fee000b83ffff */
.L_x_5654:
        /* <DEDUP_REMOVED lines=42> */
.L_x_5727:
[----:B------:R3:W-:Y:S02]  /*aea0*/  STS.128 [R217+0x4000], RZ ;  /* 0x004000ffd9007388 */ /* 0x0007e40000000c00 */
.L_x_5726:
[----:B------:R-:W-:Y:S05]  /*aeb0*/  BSYNC.RECONVERGENT B0 ;  /* 0x0000000000007941 */ /* 0x000fea0003800200 */
.L_x_5725:
        /* <DEDUP_REMOVED lines=26> */
.L_x_5730:
[----:B------:R1:W-:Y:S02]  /*b060*/  STS.128 [R217+0x4800], RZ ;  /* 0x004800ffd9007388 */ /* 0x0003e40000000c00 */
.L_x_5729:
[----:B------:R-:W-:Y:S05]  /*b070*/  BSYNC.RECONVERGENT B0 ;  /* 0x0000000000007941 */ /* 0x000fea0003800200 */
.L_x_5728:
        /* <DEDUP_REMOVED lines=26> */
.L_x_5733:
[----:B------:R2:W-:Y:S02]  /*b220*/  STS.128 [R217+0x5000], RZ ;  /* 0x005000ffd9007388 */ /* 0x0005e40000000c00 */
.L_x_5732:
[----:B------:R-:W-:Y:S05]  /*b230*/  BSYNC.RECONVERGENT B0 ;  /* 0x0000000000007941 */ /* 0x000fea0003800200 */
.L_x_5731:
        /* <DEDUP_REMOVED lines=26> */
.L_x_5735:
[----:B------:R2:W-:Y:S01]  /*b3e0*/  STS.128 [R217+0x5800], RZ ;  /* 0x005800ffd9007388 */ /* 0x0005e20000000c00 */
[----:B------:R-:W-:Y:S05]  /*b3f0*/  BRA `(.L_x_5734) ;  /* 0x0000007400307947 */ /* 0x000fea0003800000 */
.L_x_5724:
        /* <DEDUP_REMOVED lines=82> */
.L_x_5742:
[----:B------:R-:W-:Y:S05]  /*b920*/  BSYNC.RECONVERGENT B0 ;  /* 0x0000000000007941 */ /* 0x000fea0003800200 */
.L_x_5741:
[----:B-----5:R-:W-:Y:S01]  /*b930*/  IMAD.MOV.U32 R6, RZ, RZ, R18 ;  /* 0x000000ffff067224 */ /* 0x020fe200078e0012 */
[----:B------:R-:W-:Y:S01]  /*b940*/  MOV R4, R16 ;  /* 0x0000001000047202 */ /* 0x000fe20000000f00 */
[----:B------:R-:W-:Y:S01]  /*b950*/  IMAD.MOV.U32 R7, RZ, RZ, R19 ;  /* 0x000000ffff077224 */ /* 0x000fe200078e0013 */
[----:B------:R-:W-:Y:S02]  /*b960*/  MOV R5, R17 ;  /* 0x0000001100057202 */ /* 0x000fe40000000f00 */
.L_x_5740:
[----:B------:R-:W-:Y:S05]  /*b970*/  BSYNC.RECONVERGENT B1 ;  /* 0x0000000000017941 */ /* 0x000fea0003800200 */
.L_x_5739:
        /* <DEDUP_REMOVED lines=49> */
.L_x_5746:
[----:B------:R-:W-:Y:S05]  /*bc90*/  BSYNC.RECONVERGENT B0 ;  /* 0x0000000000007941 */ /* 0x000fea0003800200 */
.L_x_5745:
[----:B-----5:R4:W-:Y:S02]  /*bca0*/  STS.128 [R217+0x2000], R16 ;  /* 0x00200010d9007388 */ /* 0x0209e40000000c00 */
.L_x_5744:
[----:B------:R-:W-:Y:S05]  /*bcb0*/  BSYNC.RECONVERGENT B1 ;  /* 0x0000000000017941 */ /* 0x000fea0003800200 */
.L_x_5743:
        /* <DEDUP_REMOVED lines=47> */
.L_x_5748:
[----:B------:R-:W-:Y:S05]  /*bfb0*/  BSYNC.RECONVERGENT B0 ;  /* 0x0000000000007941 */ /* 0x000fea0003800200 */
.L_x_5747:
[----:B-----5:R1:W-:Y:S02]  /*bfc0*/  STS.128 [R217+0x4000], R16 ;  /* 0x00400010d9007388 */ /* 0x0203e40000000c00 */
.L_x_5738:
[----:B------:R-:W-:Y:S05]  /*bfd0*/  BSYNC.RECONVERGENT B2 ;  /* 0x0000000000027941 */ /* 0x000fea0003800200 */
.L_x_5737:
        /* <DEDUP_REMOVED lines=65> */
.L_x_5754:
[----:B------:R-:W-:Y:S05]  /*c3f0*/  BSYNC.RECONVERGENT B0 ;  /* 0x0000000000007941 */ /* 0x000fea0003800200 */
.L_x_5753:
[----:B-----5:R4:W-:Y:S02]  /*c400*/  STS.128 [R217+0x800], R16 ;  /* 0x00080010d9007388 */ /* 0x0209e40000000c00 */
.L_x_5752:
[----:B------:R-:W-:Y:S05]  /*c410*/  BSYNC.RECONVERGENT B1 ;  /* 0x0000000000017941 */ /* 0x000fea0003800200 */
.L_x_5751:
        /* <DEDUP_REMOVED lines=58> */
.L_x_5758:
[----:B------:R-:W-:Y:S05]  /*c7c0*/  BSYNC.RECONVERGENT B0 ;  /* 0x0000000000007941 */ /* 0x000fea0003800200 */
.L_x_5757:
[----:B-----5:R4:W-:Y:S02]  /*c7d0*/  STS.128 [R217+0x2800], R16 ;  /* 0x00280010d9007388 */ /* 0x0209e40000000c00 */
.L_x_5756:
[----:B------:R-:W-:Y:S05]  /*c7e0*/  BSYNC.RECONVERGENT B1 ;  /* 0x0000000000017941 */ /* 0x000fea0003800200 */
.L_x_5755:
        /* <DEDUP_REMOVED lines=57> */
.L_x_5760:
[----:B------:R-:W-:Y:S05]  /*cb80*/  BSYNC.RECONVERGENT B0 ;  /* 0x0000000000007941 */ /* 0x000fea0003800200 */
.L_x_5759:
[----:B-----5:R4:W-:Y:S02]  /*cb90*/  STS.128 [R217+0x4800], R16 ;  /* 0x00480010d9007388 */ /* 0x0209e40000000c00 */
.L_x_5750:
[----:B------:R-:W-:Y:S05]  /*cba0*/  BSYNC.RECONVERGENT B2 ;  /* 0x0000000000027941 */ /* 0x000fea0003800200 */
.L_x_5749:
        /* <DEDUP_REMOVED lines=66> */
.L_x_5766:
[----:B------:R-:W-:Y:S05]  /*cfd0*/  BSYNC.RECONVERGENT B0 ;  /* 0x0000000000007941 */ /* 0x000fea0003800200 */
.L_x_5765:
[----:B-----5:R4:W-:Y:S02]  /*cfe0*/  STS.128 [R217+0x1000], R16 ;  /* 0x00100010d9007388 */ /* 0x0209e40000000c00 */
.L_x_5764:
[----:B------:R-:W-:Y:S05]  /*cff0*/  BSYNC.RECONVERGENT B1 ;  /* 0x0000000000017941 */ /* 0x000fea0003800200 */
.L_x_5763:
        /* <DEDUP_REMOVED lines=58> */
.L_x_5770:
[----:B------:R-:W-:Y:S05]  /*d3a0*/  BSYNC.RECONVERGENT B0 ;  /* 0x0000000000007941 */ /* 0x000fea0003800200 */
.L_x_5769:
[----:B-----5:R1:W-:Y:S02]  /*d3b0*/  STS.128 [R217+0x3000], R16 ;  /* 0x00300010d9007388 */ /* 0x0203e40000000c00 */
.L_x_5768:
[----:B------:R-:W-:Y:S05]  /*d3c0*/  BSYNC.RECONVERGENT B1 ;  /* 0x0000000000017941 */ /* 0x000fea0003800200 */
.L_x_5767:
        /* <DEDUP_REMOVED lines=57> */
.L_x_5772:
[----:B------:R-:W-:Y:S05]  /*d760*/  BSYNC.RECONVERGENT B0 ;  /* 0x0000000000007941 */ /* 0x000fea0003800200 */
.L_x_5771:
[----:B-----5:R4:W-:Y:S02]  /*d770*/  STS.128 [R217+0x5000], R16 ;  /* 0x00500010d9007388 */ /* 0x0209e40000000c00 */
.L_x_5762:
[----:B------:R-:W-:Y:S05]  /*d780*/  BSYNC.RECONVERGENT B2 ;  /* 0x0000000000027941 */ /* 0x000fea0003800200 */
.L_x_5761:
        /* <DEDUP_REMOVED lines=65> */
.L_x_5776:
[----:B------:R-:W-:Y:S05]  /*dba0*/  BSYNC.RECONVERGENT B0 ;  /* 0x0000000000007941 */ /* 0x000fea0003800200 */
.L_x_5775:
[----:B-----5:R3:W-:Y:S02]  /*dbb0*/  STS.128 [R217+0x1800], R16 ;  /* 0x00180010d9007388 */ /* 0x0207e40000000c00 */
.L_x_5774:
[----:B------:R-:W-:Y:S05]  /*dbc0*/  BSYNC.RECONVERGENT B1 ;  /* 0x0000000000017941 */ /* 0x000fea0003800200 */
.L_x_5773:
        /* <DEDUP_REMOVED lines=57> */
.L_x_5780:
[----:B------:R-:W-:Y:S05]  /*df60*/  BSYNC.RECONVERGENT B0 ;  /* 0x0000000000007941 */ /* 0x000fea0003800200 */
.L_x_5779:
[----:B-----5:R1:W-:Y:S02]  /*df70*/  STS.128 [R217+0x3800], R16 ;  /* 0x00380010d9007388 */ /* 0x0203e40000000c00 */
.L_x_5778:
[----:B------:R-:W-:Y:S05]  /*df80*/  BSYNC.RECONVERGENT B1 ;  /* 0x0000000000017941 */ /* 0x000fea0003800200 */
.L_x_5777:
        /* <DEDUP_REMOVED lines=56> */
.L_x_5782:
[----:B------:R-:W-:Y:S05]  /*e310*/  BSYNC.RECONVERGENT B0 ;  /* 0x0000000000007941 */ /* 0x000fea0003800200 */
.L_x_5781:
[----:B-----5:R3:W-:Y:S01]  /*e320*/  STS.128 [R217+0x5800], R16 ;  /* 0x00580010d9007388 */ /* 0x0207e20000000c00 */
[----:B------:R-:W-:Y:S05]  /*e330*/  BRA `(.L_x_5734) ;  /* 0x0000004400607947 */ /* 0x000fea0003800000 */
.L_x_5736:
        /* <DEDUP_REMOVED lines=97> */
.L_x_5788:
[----:B------:R-:W-:Y:S05]  /*e950*/  BSYNC.RECONVERGENT B0 ;  /* 0x0000000000007941 */ /* 0x000fea0003800200 */
.L_x_5787:
[----:B-----5:R-:W-:Y:S01]  /*e960*/  IMAD.MOV.U32 R6, RZ, RZ, R38 ;  /* 0x000000ffff067224 */ /* 0x020fe200078e0026 */
[----:B------:R-:W-:Y:S01]  /*e970*/  MOV R4, R36 ;  /* 0x0000002400047202 */ /* 0x000fe20000000f00 */
[----:B------:R-:W-:Y:S01]  /*e980*/  IMAD.MOV.U32 R7, RZ, RZ, R39 ;  /* 0x000000ffff077224 */ /* 0x000fe200078e0027 */
[----:B------:R-:W-:Y:S02]  /*e990*/  MOV R5, R37 ;  /* 0x0000002500057202 */ /* 0x000fe40000000f00 */
.L_x_5786:
[----:B------:R-:W-:Y:S05]  /*e9a0*/  BSYNC.RECONVERGENT B1 ;  /* 0x0000000000017941 */ /* 0x000fea0003800200 */
.L_x_5785:
        /* <DEDUP_REMOVED lines=87> */
.L_x_5792:
[----:B------:R-:W-:Y:S05]  /*ef20*/  BSYNC.RECONVERGENT B0 ;  /* 0x0000000000007941 */ /* 0x000fea0003800200 */
.L_x_5791:
[----:B-----5:R4:W-:Y:S02]  /*ef30*/  STS.128 [R217+0x2000], R36 ;  /* 0x00200024d9007388 */ /* 0x0209e40000000c00 */
.L_x_5790:
[----:B------:R-:W-:Y:S05]  /*ef40*/  BSYNC.RECONVERGENT B1 ;  /* 0x0000000000017941 */ /* 0x000fea0003800200 */
.L_x_5789:
        /* <DEDUP_REMOVED lines=85> */
.L_x_5794:
[----:B------:R-:W-:Y:S05]  /*f4a0*/  BSYNC.RECONVERGENT B0 ;  /* 0x0000000000007941 */ /* 0x000fea0003800200 */
.L_x_5793:
[----:B-----5:R1:W-:Y:S02]  /*f4b0*/  STS.128 [R217+0x4000], R36 ;  /* 0x00400024d9007388 */ /* 0x0203e40000000c00 */
.L_x_5784:
[----:B------:R-:W-:Y:S05]  /*f4c0*/  BSYNC.RECONVERGENT B2 ;  /* 0x0000000000027941 */ /* 0x000fea0003800200 */
.L_x_5783:
        /* <DEDUP_REMOVED lines=95> */
.L_x_5800:
[----:B------:R-:W-:Y:S05]  /*fac0*/  BSYNC.RECONVERGENT B0 ;  /* 0x0000000000007941 */ /* 0x000fea0003800200 */
.L_x_5799:
[----:B-----5:R1:W-:Y:S02]  /*fad0*/  STS.128 [R217+0x800], R32 ;  /* 0x00080020d9007388 */ /* 0x0203e40000000c00 */
.L_x_5798:
[----:B------:R-:W-:Y:S05]  /*fae0*/  BSYNC.RECONVERGENT B1 ;  /* 0x0000000000017941 */ /* 0x000fea0003800200 */
.L_x_5797:
        /* <DEDUP_REMOVED lines=88> */
.L_x_5804:
[----:B------:R-:W-:Y:S05]  /*10070*/  BSYNC.RECONVERGENT B0 ;  /* 0x0000000000007941 */ /* 0x000fea0003800200 */
.L_x_5803:
[----:B-----5:R1:W-:Y:S02]  /*10080*/  STS.128 [R217+0x2800], R32 ;  /* 0x00280020d9007388 */ /* 0x0203e40000000c00 */
.L_x_5802:
[----:B------:R-:W-:Y:S05]  /*10090*/  BSYNC.RECONVERGENT B1 ;  /* 0x0000000000017941 */ /* 0x000fea0003800200 */
.L_x_5801:
        /* <DEDUP_REMOVED lines=86> */
.L_x_5806:
[----:B------:R-:W-:Y:S05]  /*10600*/  BSYNC.RECONVERGENT B0 ;  /* 0x0000000000007941 */ /* 0x000fea0003800200 */
.L_x_5805:
[----:B-----5:R1:W-:Y:S02]  /*10610*/  STS.128 [R217+0x4800], R32 ;  /* 0x00480020d9007388 */ /* 0x0203e40000000c00 */
.L_x_5796:
[----:B------:R-:W-:Y:S05]  /*10620*/  BSYNC.RECONVERGENT B2 ;  /* 0x0000000000027941 */ /* 0x000fea0003800200 */
.L_x_5795:
        /* <DEDUP_REMOVED lines=95> */
.L_x_5812:
[----:B------:R-:W-:Y:S05]  /*10c20*/  BSYNC.RECONVERGENT B0 ;  /* 0x0000000000007941 */ /* 0x000fea0003800200 */
.L_x_5811:
[----:B-----5:R1:W-:Y:S02]  /*10c30*/  STS.128 [R217+0x1000], R32 ;  /* 0x00100020d9007388 */ /* 0x0203e40000000c00 */
.L_x_5810:
[----:B------:R-:W-:Y:S05]  /*10c40*/  BSYNC.RECONVERGENT B1 ;  /* 0x0000000000017941 */ /* 0x000fea0003800200 */
.L_x_5809:
        /* <DEDUP_REMOVED lines=87> */
.L_x_5816:
[----:B------:R-:W-:Y:S05]  /*111c0*/  BSYNC.RECONVERGENT B0 ;  /* 0x0000000000007941 */ /* 0x000fea0003800200 */
.L_x_5815:
[----:B-----5:R1:W-:Y:S02]  /*111d0*/  STS.128 [R217+0x3000], R32 ;  /* 0x00300020d9007388 */ /* 0x0203e40000000c00 */
.L_x_5814:
[----:B------:R-:W-:Y:S05]  /*111e0*/  BSYNC.RECONVERGENT B1 ;  /* 0x0000000000017941 */ /* 0x000fea0003800200 */
.L_x_5813:
        /* <DEDUP_REMOVED lines=86> */
.L_x_5818:
[----:B------:R-:W-:Y:S05]  /*11750*/  BSYNC.RECONVERGENT B0 ;  /* 0x0000000000007941 */ /* 0x000fea0003800200 */
.L_x_5817:
[----:B-----5:R1:W-:Y:S02]  /*11760*/  STS.128 [R217+0x5000], R32 ;  /* 0x00500020d9007388 */ /* 0x0203e40000000c00 */
.L_x_5808:
[----:B------:R-:W-:Y:S05]  /*11770*/  BSYNC.RECONVERGENT B2 ;  /* 0x0000000000027941 */ /* 0x000fea0003800200 */
.L_x_5807:
        /* <DEDUP_REMOVED lines=95> */
.L_x_5822:
[----:B------:R-:W-:Y:S05]  /*11d70*/  BSYNC.RECONVERGENT B0 ;  /* 0x0000000000007941 */ /* 0x000fea0003800200 */
.L_x_5821:
[----:B-----5:R4:W-:Y:S02]  /*11d80*/  STS.128 [R217+0x1800], R32 ;  /* 0x00180020d9007388 */ /* 0x0209e40000000c00 */
.L_x_5820:
[----:B------:R-:W-:Y:S05]  /*11d90*/  BSYNC.RECONVERGENT B1 ;  /* 0x0000000000017941 */ /* 0x000fea0003800200 */
.L_x_5819:
        /* <DEDUP_REMOVED lines=87> */
.L_x_5826:
[----:B------:R-:W-:Y:S05]  /*12310*/  BSYNC.RECONVERGENT B0 ;  /* 0x0000000000007941 */ /* 0x000fea0003800200 */
.L_x_5825:
[----:B-----5:R1:W-:Y:S02]  /*12320*/  STS.128 [R217+0x3800], R32 ;  /* 0x00380020d9007388 */ /* 0x0203e40000000c00 */
.L_x_5824:
[----:B------:R-:W-:Y:S05]  /*12330*/  BSYNC.RECONVERGENT B1 ;  /* 0x0000000000017941 */ /* 0x000fea0003800200 */
.L_x_5823:
        /* <DEDUP_REMOVED lines=86> */
.L_x_5828:
[----:B------:R-:W-:Y:S05]  /*128a0*/  BSYNC.RECONVERGENT B0 ;  /* 0x0000000000007941 */ /* 0x000fea0003800200 */
.L_x_5827:
[----:B-----5:R4:W-:Y:S02]  /*128b0*/  STS.128 [R217+0x5800], R32 ;  /* 0x00580020d9007388 */ /* 0x0209e40000000c00 */
.L_x_5734:
[----:B------:R-:W-:Y:S05]  /*128c0*/  BSYNC.RECONVERGENT B3 ;  /* 0x0000000000037941 */ /* 0x000fea0003800200 */
.L_x_5723:
[----:B------:R-:W-:Y:S01]  /*128d0*/  UIADD3 UR15, UPT, UPT, -UR34, UR29, URZ ;  /* 0x0000001d220f7290 */ /* 0x000fe2000fffe1ff */
[----:B------:R-:W-:Y:S05]  /*128e0*/  BSSY.RECONVERGENT B0, `(.L_x_5829) ;  /* 0x000001c000007945 */ /* 0x000fea0003800200 */
[----:B------:R-:W-:-:S13]  /*128f0*/  ISETP.GE.AND P3, PT, R100, UR15, PT ;  /* 0x0000000f64007c0c */ /* 0x000fda000bf66270 */
[----:B------:R-:W-:Y:S05]  /*12900*/  @P3 BRA `(.L_x_5830) ;  /* 0x0000000000643947 */ /* 0x000fea0003800000 */
[----:B------:R-:W1:Y:S02]  /*12910*/  LDCU UR8, c[0x0][0x440] ;  /* 0x00008800ff0877ac */ /* 0x000e640008000800 */
[----:B-1----:R-:W-:Y:S02]  /*12920*/  ISETP.GE.AND P1, PT, R12, UR8, PT ;  /* 0x000000080c007c0c */ /* 0x002fe4000bf26270 */
        /* <DEDUP_REMOVED lines=22> */
.L_x_5831:
[----:B------:R1:W-:Y:S02]  /*12a90*/  STS.128 [R217+0xa000], RZ ;  /* 0x00a000ffd9007388 */ /* 0x0003e40000000c00 */
.L_x_5830:
[----:B------:R-:W-:Y:S05]  /*12aa0*/  BSYNC.RECONVERGENT B0 ;  /* 0x0000000000007941 */ /* 0x000fea0003800200 */
.L_x_5829:
        /* <DEDUP_REMOVED lines=27> */
.L_x_5834:
[----:B------:R2:W-:Y:S02]  /*12c60*/  STS.128 [R217+0xa800], RZ ;  /* 0x00a800ffd9007388 */ /* 0x0005e40000000c00 */
.L_x_5833:
[----:B------:R-:W-:Y:S05]  /*12c70*/  BSYNC.RECONVERGENT B0 ;  /* 0x0000000000007941 */ /* 0x000fea0003800200 */
.L_x_5832:
        /* <DEDUP_REMOVED lines=26> */
.L_x_5837:
[----:B------:R2:W-:Y:S02]  /*12e20*/  STS.128 [R217+0xb000], RZ ;  /* 0x00b000ffd9007388 */ /* 0x0005e40000000c00 */
.L_x_5836:
[----:B------:R-:W-:Y:S05]  /*12e30*/  BSYNC.RECONVERGENT B0 ;  /* 0x0000000000007941 */ /* 0x000fea0003800200 */
.L_x_5835:
[----:B------:R-:W-:Y:S01]  /*12e40*/  ISETP.GE.AND P0, PT, R30, UR15, PT ;  /* 0x0000000f1e007c0c */ /* 0x000fe2000bf06270 */
[----:B------:R-:W-:Y:S01]  /*12e50*/  IMAD.SHL.U32 R180, R133, 0x8, RZ ;  /* 0x0000000885b47824 */ /* 0x000fe200078e00ff */
[----:B------:R-:W-:Y:S04]  /*12e60*/  BSSY.RECONVERGENT B0, `(.L_x_5838) ;  /* 0x000001b000007945 */ /* 0x000fe80003800200 */
[----:B------:R-:W-:-:S07]  /*12e70*/  LOP3.LUT R180, R180, 0x38, RZ, 0xc0, !PT ;  /* 0x00000038b4b47812 */ /* 0x000fce00078ec0ff */
[----:B------:R-:W-:Y:S05]  /*12e80*/  @P0 BRA `(.L_x_5839) ;  /* 0x0000000000600947 */ /* 0x000fea0003800000 */
[----:B-12---:R-:W1:Y:S01]  /*12e90*/  LDC.64 R2, c[0x0][0x3b8] ;  /* 0x0000ee00ff027b82 */ /* 0x006e620000000a00 */
[----:B------:R-:W2:Y:S01]  /*12ea0*/  LDCU UR8, c[0x0][0x440] ;  /* 0x00008800ff0877ac */ /* 0x000ea20008000800 */
[----:B------:R-:W-:Y:S01]  /*12eb0*/  IMAD.MOV.U32 R194, RZ, RZ, R196 ;  /* 0x000000ffffc27224 */ /* 0x000fe200078e00c4 */
        /* <DEDUP_REMOVED lines=21> */
.L_x_5839:
[----:B------:R-:W-:Y:S05]  /*13010*/  BSYNC.RECONVERGENT B0 ;  /* 0x0000000000007941 */ /* 0x000fea0003800200 */
.L_x_5838:
        /* <DEDUP_REMOVED lines=54> */
.L_x_5842:
[----:B------:R2:W-:Y:S01]  /*13380*/  STS.128 [R217+0x10000], RZ ;  /* 0x010000ffd9007388 */ /* 0x0005e20000000c00 */
[----:B------:R-:W-:Y:S05]  /*13390*/  BRA `(.L_x_5843) ;  /* 0x00000000000c7947 */ /* 0x000fea0003800000 */
.L_x_5841:
[----:B------:R1:W-:Y:S04]  /*133a0*/  STS.128 [R217+0xc000], RZ ;  /* 0x00c000ffd9007388 */ /* 0x0003e80000000c00 */
[----:B------:R1:W-:Y:S04]  /*133b0*/  STS.128 [R217+0xe000], RZ ;  /* 0x00e000ffd9007388 */ /* 0x0003e80000000c00 */
[----:B------:R1:W-:Y:S02]  /*133c0*/  STS.128 [R217+0x10000], RZ ;  /* 0x010000ffd9007388 */ /* 0x0003e40000000c00 */
.L_x_5843:
[----:B------:R-:W-:Y:S05]  /*133d0*/  BSYNC.RECONVERGENT B0 ;  /* 0x0000000000007941 */ /* 0x000fea0003800200 */
.L_x_5840:
        /* <DEDUP_REMOVED lines=30> */
.L_x_5846:
[----:B------:R2:W-:Y:S02]  /*135c0*/  STS.128 [R217+0x10800], RZ ;  /* 0x010800ffd9007388 */ /* 0x0005e40000000c00 */
.L_x_5845:
[----:B------:R-:W-:Y:S05]  /*135d0*/  BSYNC.RECONVERGENT B0 ;  /* 0x0000000000007941 */ /* 0x000fea0003800200 */
.L_x_5844:
        /* <DEDUP_REMOVED lines=29> */
.L_x_5849:
[----:B------:R2:W-:Y:S02]  /*137b0*/  STS.128 [R217+0x11000], RZ ;  /* 0x011000ffd9007388 */ /* 0x0005e40000000c00 */
.L_x_5848:
[----:B------:R-:W-:Y:S05]  /*137c0*/  BSYNC.RECONVERGENT B0 ;  /* 0x0000000000007941 */ /* 0x000fea0003800200 */
.L_x_5847:
        /* <DEDUP_REMOVED lines=10> */
[----:B------:R-:W1:Y:S01]  /*13870*/  LDCU UR8, c[0x0][0x440] ;  /* 0x00008800ff0877ac */ /* 0x000e620008000800 */
[----:B---3--:R-:W-:Y:S01]  /*13880*/  IMAD.MOV.U32 R199, RZ, RZ, R197 ;  /* 0x000000ffffc77224 */ /* 0x008fe200078e00c5 */
        /* <DEDUP_REMOVED lines=22> */
.L_x_5852:
[----:B------:R2:W-:Y:S02]  /*139f0*/  STS.128 [R217+0x11800], RZ ;  /* 0x011800ffd9007388 */ /* 0x0005e40000000c00 */
.L_x_5851:
[----:B------:R-:W-:Y:S05]  /*13a00*/  BSYNC.RECONVERGENT B0 ;  /* 0x0000000000007941 */ /* 0x000fea0003800200 */
.L_x_5850:
[----:B-12---:R-:W-:Y:S01]  /*13a10*/  LOP3.LUT R5, R60, 0x8, R133, 0x78, !PT ;  /* 0x000000083c057812 */ /* 0x006fe200078e7885 */
[----:B------:R-:W-:Y:S01]  /*13a20*/  IMAD.MOV.U32 R181, RZ, RZ, 0x20 ;  /* 0x00000020ffb57424 */ /* 0x000fe200078e00ff */
[----:B------:R-:W-:Y:S01]  /*13a30*/  LOP3.LUT R100, R0, 0x400, RZ, 0xc0, !PT ;  /* 0x0000040000647812 */ /* 0x000fe200078ec0ff */
[----:B------:R-:W-:Y:S01]  /*13a40*/  IMAD.MOV.U32 R156, RZ, RZ, 0x40 ;  /* 0x00000040ff9c7424 */ /* 0x000fe200078e00ff */
[----:B------:R-:W-:Y:S01]  /*13a50*/  LOP3.LUT R5, R5, R180, RZ, 0x3c, !PT ;  /* 0x000000b405057212 */ /* 0x000fe200078e3cff */
[----:B------:R-:W1:Y:S01]  /*13a60*/  LDCU.64 UR8, c[0x0][0x508] ;  /* 0x0000a100ff0877ac */ /* 0x000e620008000a00 */
[----:B------:R-:W-:Y:S01]  /*13a70*/  LEA R103, R103, UR5, 0x1 ;  /* 0x0000000567677c11 */ /* 0x000fe2000f8e08ff */
[----:B------:R-:W-:Y:S01]  /*13a80*/  IMAD.U32 R202, RZ, RZ, UR29 ;  /* 0x0000001dffca7e24 */ /* 0x000fe2000f8e00ff */
[----:B------:R-:W-:Y:S01]  /*13a90*/  LOP3.LUT P6, RZ, R133, 0x2, RZ, 0xc0, !PT ;  /* 0x0000000285ff7812 */ /* 0x000fe200078cc0ff */
[----:B------:R-:W-:Y:S01]  /*13aa0*/  IMAD R100, R5, 0x2, R100 ;  /* 0x0000000205647824 */ /* 0x000fe200078e0264 */
[----:B------:R-:W-:Y:S01]  /*13ab0*/  LOP3.LUT P2, RZ, R133, 0x4, RZ, 0xc0, !PT ;  /* 0x0000000485ff7812 */ /* 0x000fe2000784c0ff */
[----:B------:R-:W-:Y:S01]  /*13ac0*/  LDSM.16.M88.4 R44, [R103] ;  /* 0x00000000672c783b */ /* 0x000fe20000000200 */
[----:B------:R-:W-:Y:S01]  /*13ad0*/  SEL R168, R181, 0xffffffe0, !P6 ;  /* 0xffffffe0b5a87807 */ /* 0x000fe20007000000 */
[----:B------:R-:W-:Y:S01]  /*13ae0*/  VIADD R11, R100, UR5 ;  /* 0x00000005640b7c36 */ /* 0x000fe20008000000 */
[----:B------:R-:W-:Y:S01]  /*13af0*/  SEL R156, R156, 0xffffffc0, !P2 ;  /* 0xffffffc09c9c7807 */ /* 0x000fe20005000000 */
[----:B------:R-:W2:Y:S01]  /*13b00*/  LDSM.16.M88.4 R68, [R100+UR5+0x6000] ;  /* 0x006000056444783b */ /* 0x000ea20008000200 */
[----:B------:R-:W-:Y:S01]  /*13b10*/  IADD3 R135, PT, PT, R185, UR28, R2 ;  /* 0x0000001cb9877c10 */ /* 0x000fe2000fffe002 */
[--C-:B------:R-:W-:Y:S01]  /*13b20*/  IMAD.IADD R101, R103, 0x1, R168.reuse ;  /* 0x0000000167657824 */ /* 0x100fe200078e02a8 */
[----:B------:R-:W-:Y:S01]  /*13b30*/  LOP3.LUT R148, R96, 0x6, RZ, 0xc0, !PT ;  /* 0x0000000660947812 */ /* 0x000fe200078ec0ff */
[----:B------:R-:W3:Y:S01]  /*13b40*/  LDSM.16.M88.4 R60, [R100+UR5+0x6800] ;  /* 0x00680005643c783b */ /* 0x000ee20008000200 */
        /* <DEDUP_REMOVED lines=9> */
[----:B----4-:R-:W-:Y:S04]  /*13be0*/  LDSM.16.M88.4 R16, [R101] ;  /* 0x000000006510783b */ /* 0x010fe80000000200 */
[----:B------:R-:W4:Y:S04]  /*13bf0*/  LDSM.16.M88.4 R4, [R98+0x6000] ;  /* 0x006000006204783b */ /* 0x000f280000000200 */
[----:B------:R-:W4:Y:S04]  /*13c00*/  LDSM.16.M88.4 R36, [R98+0x6800] ;  /* 0x006800006224783b */ /* 0x000f280000000200 */
[----:B------:R-:W4:Y:S04]  /*13c10*/  LDSM.16.M88.4 R24, [R98+0x7000] ;  /* 0x007000006218783b */ /* 0x000f280000000200 */
[----:B------:R-:W-:Y:S04]  /*13c20*/  LDSM.16.M88.4 R12, [R99] ;  /* 0x00000000630c783b */ /* 0x000fe80000000200 */
[----:B------:R-:W4:Y:S01]  /*13c30*/  LDSM.16.M88.4 R32, [R11+0x6000] ;  /* 0x006000000b20783b */ /* 0x000f220000000200 */
[C---:B--2---:R-:W-:Y:S03]  /*13c40*/  HMMA.16816.F32 R20, R44.reuse, R68, RZ ;  /* 0x000000442c14723c */ /* 0x044fe600000018ff */
[----:B------:R-:W-:Y:S04]  /*13c50*/  LDSM.16.M88.4 R84, [R11+0x6800] ;  /* 0x006800000b54783b */ /* 0x000fe80000000200 */
[----:B------:R-:W-:Y:S01]  /*13c60*/  LDSM.16.M88.4 R80, [R8+0x6000] ;  /* 0x006000000850783b */ /* 0x000fe20000000200 */
[C---:B------:R-:W-:Y:S03]  /*13c70*/  HMMA.16816.F32 R68, R44.reuse, R70, RZ ;  /* 0x000000462c44723c */ /* 0x040fe600000018ff */
[----:B-----5:R-:W-:Y:S04]  /*13c80*/  LDSM.16.M88.4 R76, [R11+0x7000] ;  /* 0x007000000b4c783b */ /* 0x020fe80000000200 */
[----:B------:R-:W-:Y:S01]  /*13c90*/  LDSM.16.M88.4 R72, [R11+0x7800] ;  /* 0x007800000b48783b */ /* 0x000fe20000000200 */
[C---:B---3--:R-:W-:Y:S03]  /*13ca0*/  HMMA.16816.F32 R64, R44.reuse, R60, RZ ;  /* 0x0000003c2c40723c */ /* 0x048fe600000018ff */
[----:B------:R-:W-:Y:S04]  /*13cb0*/  LDSM.16.M88.4 R40, [R8+0x6800] ;  /* 0x006800000828783b */ /* 0x000fe80000000200 */
[----:B------:R-:W-:Y:S01]  /*13cc0*/  LDSM.16.M88.4 R92, [R100+UR5+0x8800] ;  /* 0x00880005645c783b */ /* 0x000fe20008000200 */
[C---:B------:R-:W-:Y:S03]  /*13cd0*/  HMMA.16816.F32 R56, R44.reuse, R52, RZ ;  /* 0x000000342c38723c */ /* 0x040fe600000018ff */
[----:B------:R-:W-:Y:S04]  /*13ce0*/  LDSM.16.M88.4 R88, [R98+0x8000] ;  /* 0x008000006258783b */ /* 0x000fe80000000200 */
[----:B------:R-:W0:Y:S01]  /*13cf0*/  LDGDEPBAR ;  /* 0x00000000000079af */ /* 0x000e220000000000 */
[C---:B------:R-:W-:Y:S08]  /*13d00*/  HMMA.16816.F32 R60, R44.reuse, R62, RZ ;  /* 0x0000003e2c3c723c */ /* 0x040ff000000018ff */
[C---:B------:R-:W-:Y:S08]  /*13d10*/  HMMA.16816.F32 R52, R44.reuse, R54, RZ ;  /* 0x000000362c34723c */ /* 0x040ff000000018ff */
[C---:B-1----:R-:W-:Y:S08]  /*13d20*/  HMMA.16816.F32 R48, R44.reuse, R28, RZ ;  /* 0x0000001c2c30723c */ /* 0x042ff000000018ff */
[----:B------:R-:W-:Y:S01]  /*13d30*/  HMMA.16816.F32 R44, R44, R30, RZ ;  /* 0x0000001e2c2c723c */ /* 0x000fe200000018ff */
[----:B------:R-:W1:Y:S07]  /*13d40*/  LDSM.16.M88.4 R28, [R98+0x7800] ;  /* 0x00780000621c783b */ /* 0x000e6e0000000200 */
[C---:B----4-:R-:W-:Y:S08]  /*13d50*/  HMMA.16816.F32 R20, R16.reuse, R4, R20 ;  /* 0x000000041014723c */ /* 0x050ff00000001814 */
[C---:B------:R-:W-:Y:S01]  /*13d60*/  HMMA.16816.F32 R68, R16.reuse, R6, R68 ;  /* 0x000000061044723c */ /* 0x040fe20000001844 */
[----:B------:R-:W2:Y:S07]  /*13d70*/  LDSM.16.M88.4 R4, [R97] ;  /* 0x000000006104783b */ /* 0x000eae0000000200 */
[C---:B------:R-:W-:Y:S08]  /*13d80*/  HMMA.16816.F32 R64, R16.reuse, R36, R64 ;  /* 0x000000241040723c */ /* 0x040ff00000001840 */
[C---:B------:R-:W-:Y:S01]  /*13d90*/  HMMA.16816.F32 R60, R16.reuse, R38, R60 ;  /* 0x00000026103c723c */ /* 0x040fe2000000183c */
[----:B------:R-:W-:Y:S07]  /*13da0*/  LDSM.16.M88.4 R36, [R100+UR5+0x8000] ;  /* 0x008000056424783b */ /* 0x000fee0008000200 */
[C---:B------:R-:W-:Y:S08]  /*13db0*/  HMMA.16816.F32 R56, R16.reuse, R24, R56 ;  /* 0x000000181038723c */ /* 0x040ff00000001838 */
[----:B------:R-:W-:Y:S01]  /*13dc0*/  HMMA.16816.F32 R52, R16, R26, R52 ;  /* 0x0000001a1034723c */ /* 0x000fe20000001834 */
[----:B------:R-:W3:Y:S07]  /*13dd0*/  LDSM.16.M88.4 R24, [R103+0x2000] ;  /* 0x002000006718783b */ /* 0x000eee0000000200 */
[----:B------:R-:W-:Y:S08]  /*13de0*/  HMMA.16816.F32 R20, R12, R32, R20 ;  /* 0x000000200c14723c */ /* 0x000ff00000001814 */
[C---:B-1----:R-:W-:Y:S08]  /*13df0*/  HMMA.16816.F32 R48, R16.reuse, R28, R48 ;  /* 0x0000001c1030723c */ /* 0x042ff00000001830 */
[----:B------:R-:W-:Y:S01]  /*13e00*/  HMMA.16816.F32 R44, R16, R30, R44 ;  /* 0x0000001e102c723c */ /* 0x000fe2000000182c */
[----:B------:R-:W-:Y:S04]  /*13e10*/  LDSM.16.M88.4 R28, [R8+0x7800] ;  /* 0x00780000081c783b */ /* 0x000fe80000000200 */
[----:B------:R-:W-:Y:S03]  /*13e20*/  LDSM.16.M88.4 R16, [R101+0x2000] ;  /* 0x002000006510783b */ /* 0x000fe60000000200 */
[C---:B------:R-:W-:Y:S01]  /*13e30*/  HMMA.16816.F32 R68, R12.reuse, R34, R68 ;  /* 0x000000220c44723c */ /* 0x040fe20000001844 */
[----:B------:R-:W1:Y:S07]  /*13e40*/  LDSM.16.M88.4 R32, [R8+0x7000] ;  /* 0x007000000820783b */ /* 0x000e6e0000000200 */
[C---:B------:R-:W-:Y:S08]  /*13e50*/  HMMA.16816.F32 R64, R12.reuse, R84, R64 ;  /* 0x000000540c40723c */ /* 0x040ff00000001840 */
[----:B------:R-:W-:Y:S01]  /*13e60*/  HMMA.16816.F32 R60, R12, R86, R60 ;  /* 0x000000560c3c723c */ /* 0x000fe2000000183c */
[----:B------:R-:W4:Y:S07]  /*13e70*/  LDSM.16.M88.4 R84, [R100+UR5+0x9000] ;  /* 0x009000056454783b */ /* 0x000f2e0008000200 */
[----:B--2---:R-:W-:Y:S08]  /*13e80*/  HMMA.16816.F32 R20, R4, R80, R20 ;  /* 0x000000500414723c */ /* 0x004ff00000001814 */
[C---:B------:R-:W-:Y:S08]  /*13e90*/  HMMA.16816.F32 R56, R12.reuse, R76, R56 ;  /* 0x0000004c0c38723c */ /* 0x040ff00000001838 */
[C---:B------:R-:W-:Y:S01]  /*13ea0*/  HMMA.16816.F32 R52, R12.reuse, R78, R52 ;  /* 0x0000004e0c34723c */ /* 0x040fe20000001834 */
[----:B------:R-:W-:Y:S07]  /*13eb0*/  LDSM.16.M88.4 R76, [R11+0x8000] ;  /* 0x008000000b4c783b */ /* 0x000fee0000000200 */
[C---:B------:R-:W-:Y:S08]  /*13ec0*/  HMMA.16816.F32 R48, R12.reuse, R72, R48 ;  /* 0x000000480c30723c */ /* 0x040ff00000001830 */
[----:B------:R-:W-:Y:S01]  /*13ed0*/  HMMA.16816.F32 R44, R12, R74, R44 ;  /* 0x0000004a0c2c723c */ /* 0x000fe2000000182c */
[----:B------:R-:W2:Y:S04]  /*13ee0*/  LDSM.16.M88.4 R72, [R100+UR5+0x9800] ;  /* 0x009800056448783b */ /* 0x000ea80008000200 */
[----:B------:R-:W-:Y:S03]  /*13ef0*/  LDSM.16.M88.4 R12, [R99+0x2000] ;  /* 0x00200000630c783b */ /* 0x000fe60000000200 */
[C---:B------:R-:W-:Y:S01]  /*13f00*/  HMMA.16816.F32 R68, R4.reuse, R82, R68 ;  /* 0x000000520444723c */ /* 0x040fe20000001844 */
[----:B------:R-:W2:Y:S07]  /*13f10*/  LDSM.16.M88.4 R80, [R98+0x8800] ;  /* 0x008800006250783b */ /* 0x000eae0000000200 */
[C---:B------:R-:W-:Y:S08]  /*13f20*/  HMMA.16816.F32 R64, R4.reuse, R40, R64 ;  /* 0x000000280440723c */ /* 0x040ff00000001840 */
[----:B------:R-:W-:Y:S01]  /*13f30*/  HMMA.16816.F32 R60, R4, R42, R60 ;  /* 0x0000002a043c723c */ /* 0x000fe2000000183c */
[----:B------:R-:W-:Y:S07]  /*13f40*/  LDSM.16.M88.4 R40, [R11+0x8800] ;  /* 0x008800000b28783b */ /* 0x000fee0000000200 */
[----:B---3--:R-:W-:Y:S08]  /*13f50*/  HMMA.16816.F32 R20, R24, R36, R20 ;  /* 0x000000241814723c */ /* 0x008ff00000001814 */
[C---:B-1----:R-:W-:Y:S08]  /*13f60*/  HMMA.16816.F32 R56, R4.reuse, R32, R56 ;  /* 0x000000200438723c */ /* 0x042ff00000001838 */
[C---:B------:R-:W-:Y:S01]  /*13f70*/  HMMA.16816.F32 R52, R4.reuse, R34, R52 ;  /* 0x000000220434723c */ /* 0x040fe20000001834 */
[----:B------:R-:W1:Y:S07]  /*13f80*/  LDSM.16.M88.4 R32, [R98+0x9000] ;  /* 0x009000006220783b */ /* 0x000e6e0000000200 */
[C---:B------:R-:W-:Y:S08]  /*13f90*/  HMMA.16816.F32 R48, R4.reuse, R28, R48 ;  /* 0x0000001c0430723c */ /* 0x040ff00000001830 */
[----:B------:R-:W-:Y:S01]  /*13fa0*/  HMMA.16816.F32 R44, R4, R30, R44 ;  /* 0x0000001e042c723c */ /* 0x000fe2000000182c */
[----:B------:R-:W3:Y:S04]  /*13fb0*/  LDSM.16.M88.4 R28, [R98+0x9800] ;  /* 0x00980000621c783b */ /* 0x000ee80000000200 */
[----:B------:R-:W-:Y:S03]  /*13fc0*/  LDSM.16.M88.4 R4, [R97+0x2000] ;  /* 0x002000006104783b */ /* 0x000fe60000000200 */
[C---:B------:R-:W-:Y:S01]  /*13fd0*/  HMMA.16816.F32 R68, R24.reuse, R38, R68 ;  /* 0x000000261844723c */ /* 0x040fe20000001844 */
[----:B------:R-:W3:Y:S07]  /*13fe0*/  LDSM.16.M88.4 R36, [R8+0x8000] ;  /* 0x008000000824783b */ /* 0x000eee0000000200 */
[C---:B------:R-:W-:Y:S08]  /*13ff0*/  HMMA.16816.F32 R64, R24.reuse, R92, R64 ;  /* 0x0000005c1840723c */ /* 0x040ff00000001840 */
[----:B------:R-:W-:Y:S01]  /*14000*/  HMMA.16816.F32 R60, R24, R94, R60 ;  /* 0x0000005e183c723c */ /* 0x000fe2000000183c */
[----:B------:R-:W-:Y:S07]  /*14010*/  LDSM.16.M88.4 R92, [R100+UR5+0xa000] ;  /* 0x00a00005645c783b */ /* 0x000fee0008000200 */
[----:B------:R-:W-:Y:S08]  /*14020*/  HMMA.16816.F32 R20, R16, R88, R20 ;  /* 0x000000581014723c */ /* 0x000ff00000001814 */
[C---:B----4-:R-:W-:Y:S08]  /*14030*/  HMMA.16816.F32 R56, R24.reuse, R84, R56 ;  /* 0x000000541838723c */ /* 0x050ff00000001838 */
[C---:B------:R-:W-:Y:S01]  /*14040*/  HMMA.16816.F32 R52, R24.reuse, R86, R52 ;  /* 0x000000561834723c */ /* 0x040fe20000001834 */
[----:B------:R-:W-:Y:S07]  /*14050*/  LDSM.16.M88.4 R84, [R103+0x4000] ;  /* 0x004000006754783b */ /* 0x000fee0000000200 */
[C---:B--2---:R-:W-:Y:S08]  /*14060*/  HMMA.16816.F32 R48, R24.reuse, R72, R48 ;  /* 0x000000481830723c */ /* 0x044ff00000001830 */
[----:B------:R-:W-:Y:S01]  /*14070*/  HMMA.16816.F32 R44, R24, R74, R44 ;  /* 0x0000004a182c723c */ /* 0x000fe2000000182c */
[----:B------:R-:W2:Y:S04]  /*14080*/  LDSM.16.M88.4 R72, [R11+0x9000] ;  /* 0x009000000b48783b */ /* 0x000ea80000000200 */
[----:B------:R-:W4:Y:S03]  /*14090*/  LDSM.16.M88.4 R24, [R11+0x9800] ;  /* 0x009800000b18783b */ /* 0x000f260000000200 */
[C---:B------:R-:W-:Y:S08]  /*140a0*/  HMMA.16816.F32 R64, R16.reuse, R80, R64 ;  /* 0x000000501040723c */ /* 0x040ff00000001840 */
        /* <DEDUP_REMOVED lines=8> */
[C---:B---3--:R-:W-:Y:S08]  /*14130*/  HMMA.16816.F32 R48, R16.reuse, R28, R48 ;  /* 0x0000001c1030723c */ /* 0x048ff00000001830 */
[----:B------:R-:W-:Y:S01]  /*14140*/  HMMA.16816.F32 R44, R16, R30, R44 ;  /* 0x0000001e102c723c */ /* 0x000fe2000000182c */
[----:B------:R-:W3:Y:S04]  /*14150*/  LDSM.16.M88.4 R28, [R8+0x9000] ;  /* 0x00900000081c783b */ /* 0x000ee80000000200 */
[----:B------:R-:W3:Y:S03]  /*14160*/  LDSM.16.M88.4 R16, [R8+0x9800] ;  /* 0x009800000810783b */ /* 0x000ee60000000200 */
[C---:B------:R-:W-:Y:S08]  /*14170*/  HMMA.16816.F32 R64, R12.reuse, R40, R64 ;  /* 0x000000280c40723c */ /* 0x040ff00000001840 */
[----:B------:R-:W-:Y:S01]  /*14180*/  HMMA.16816.F32 R60, R12, R42, R60 ;  /* 0x0000002a0c3c723c */ /* 0x000fe2000000183c */
[----:B------:R-:W3:Y:S07]  /*14190*/  LDSM.16.M88.4 R40, [R101+0x4000] ;  /* 0x004000006528783b */ /* 0x000eee0000000200 */
[----:B------:R-:W-:Y:S08]  /*141a0*/  HMMA.16816.F32 R20, R4, R36, R20 ;  /* 0x000000240414723c */ /* 0x000ff00000001814 */
[C---:B------:R-:W-:Y:S01]  /*141b0*/  HMMA.16816.F32 R68, R12.reuse, R78, R68 ;  /* 0x0000004e0c44723c */ /* 0x040fe20000001844 */
[----:B------:R-:W-:Y:S07]  /*141c0*/  LDSM.16.M88.4 R76, [R100+UR5+0xb000] ;  /* 0x00b00005644c783b */ /* 0x000fee0008000200 */
[C---:B--2---:R-:W-:Y:S08]  /*141d0*/  HMMA.16816.F32 R56, R12.reuse, R72, R56 ;  /* 0x000000480c38723c */ /* 0x044ff00000001838 */
[C---:B------:R-:W-:Y:S01]  /*141e0*/  HMMA.16816.F32 R52, R12.reuse, R74, R52 ;  /* 0x0000004a0c34723c */ /* 0x040fe20000001834 */
[----:B------:R-:W2:Y:S07]  /*141f0*/  LDSM.16.M88.4 R72, [R100+UR5+0xb800] ;  /* 0x00b800056448783b */ /* 0x000eae0008000200 */
[C---:B----4-:R-:W-:Y:S08]  /*14200*/  HMMA.16816.F32 R48, R12.reuse, R24, R48 ;  /* 0x000000180c30723c */ /* 0x050ff00000001830 */
[----:B------:R-:W-:Y:S01]  /*14210*/  HMMA.16816.F32 R44, R12, R26, R44 ;  /* 0x0000001a0c2c723c */ /* 0x000fe2000000182c */
[----:B------:R-:W-:Y:S04]  /*14220*/  LDSM.16.M88.4 R12, [R99+0x4000] ;  /* 0x00400000630c783b */ /* 0x000fe80000000200 */
[----:B------:R-:W4:Y:S03]  /*14230*/  LDSM.16.M88.4 R24, [R11+0xa000] ;  /* 0x00a000000b18783b */ /* 0x000f260000000200 */
[----:B------:R-:W-:Y:S08]  /*14240*/  HMMA.16816.F32 R20, R84, R92, R20 ;  /* 0x0000005c5414723c */ /* 0x000ff00000001814 */
[C---:B------:R-:W-:Y:S01]  /*14250*/  HMMA.16816.F32 R68, R4.reuse, R38, R68 ;  /* 0x000000260444723c */ /* 0x040fe20000001844 */
[----:B------:R-:W-:Y:S07]  /*14260*/  LDSM.16.M88.4 R36, [R98+0xa800] ;  /* 0x00a800006224783b */ /* 0x000fee0000000200 */
[C---:B-1----:R-:W-:Y:S08]  /*14270*/  HMMA.16816.F32 R64, R4.reuse, R32, R64 ;  /* 0x000000200440723c */ /* 0x042ff00000001840 */
[C---:B------:R-:W-:Y:S01]  /*14280*/  HMMA.16816.F32 R60, R4.reuse, R34, R60 ;  /* 0x00000022043c723c */ /* 0x040fe2000000183c */
[----:B------:R-:W-:Y:S07]  /*14290*/  LDSM.16.M88.4 R32, [R98+0xb000] ;  /* 0x00b000006220783b */ /* 0x000fee0000000200 */
[C---:B---3--:R-:W-:Y:S08]  /*142a0*/  HMMA.16816.F32 R56, R4.reuse, R28, R56 ;  /* 0x0000001c0438723c */ /* 0x048ff00000001838 */
[C---:B------:R-:W-:Y:S01]  /*142b0*/  HMMA.16816.F32 R52, R4.reuse, R30, R52 ;  /* 0x0000001e0434723c */ /* 0x040fe20000001834 */
[----:B------:R-:W-:Y:S07]  /*142c0*/  LDSM.16.M88.4 R28, [R98+0xb800] ;  /* 0x00b80000621c783b */ /* 0x000fee0000000200 */
[C---:B------:R-:W-:Y:S08]  /*142d0*/  HMMA.16816.F32 R48, R4.reuse, R16, R48 ;  /* 0x000000100430723c */ /* 0x040ff00000001830 */
[----:B------:R-:W-:Y:S01]  /*142e0*/  HMMA.16816.F32 R44, R4, R18, R44 ;  /* 0x00000012042c723c */ /* 0x000fe2000000182c */
[----:B------:R-:W-:Y:S04]  /*142f0*/  LDSM.16.M88.4 R4, [R97+0x4000] ;  /* 0x004000006104783b */ /* 0x000fe80000000200 */
[----:B------:R-:W1:Y:S03]  /*14300*/  LDSM.16.M88.4 R16, [R8+0xa000] ;  /* 0x00a000000810783b */ /* 0x000e660000000200 */
[----:B------:R-:W-:Y:S08]  /*14310*/  HMMA.16816.F32 R20, R40, R88, R20 ;  /* 0x000000582814723c */ /* 0x000ff00000001814 */
[C---:B------:R-:W-:Y:S08]  /*14320*/  HMMA.16816.F32 R68, R84.reuse, R94, R68 ;  /* 0x0000005e5444723c */ /* 0x040ff00000001844 */
[----:B--2---:R-:W-:Y:S08]  /*14330*/  HMMA.16816.F32 R48, R84, R72, R48 ;  /* 0x000000485430723c */ /* 0x004ff00000001830 */
[----:B----4-:R-:W-:Y:S08]  /*14340*/  HMMA.16816.F32 R20, R12, R24, R20 ;  /* 0x000000180c14723c */ /* 0x010ff00000001814 */
[C---:B------:R-:W-:Y:S01]  /*14350*/  HMMA.16816.F32 R72, R84.reuse, R74, R44 ;  /* 0x0000004a5448723c */ /* 0x040fe2000000182c */
[----:B------:R-:W2:Y:S07]  /*14360*/  LDSM.16.M88.4 R44, [R11+0xa800] ;  /* 0x00a800000b2c783b */ /* 0x000eae0000000200 */
[----:B------:R-:W-:Y:S08]  /*14370*/  HMMA.16816.F32 R64, R84, R80, R64 ;  /* 0x000000505440723c */ /* 0x000ff00000001840 */
[----:B------:R-:W-:Y:S08]  /*14380*/  HMMA.16816.F32 R68, R40, R90, R68 ;  /* 0x0000005a2844723c */ /* 0x000ff00000001844 */
[----:B-1----:R-:W-:Y:S01]  /*14390*/  HMMA.16816.F32 R20, R4, R16, R20 ;  /* 0x000000100414723c */ /* 0x002fe20000001814 */
[----:B------:R-:W-:-:S02]  /*143a0*/  VIADD R17, R135, UR8 ;  /* 0x0000000887117c36 */ /* 0x000fc40008000000 */
[----:B------:R-:W-:-:S03]  /*143b0*/  VIADD R135, R135, UR29 ;  /* 0x0000001d87877c36 */ /* 0x000fc60008000000 */
[--C-:B------:R-:W-:Y:S01]  /*143c0*/  VIADDMNMX R204, R17, 0x1, R202.reuse, PT ;  /* 0x0000000111cc7846 */ /* 0x100fe200038001ca */
[----:B------:R-:W-:Y:S01]  /*143d0*/  VIADD R205, R135, -UR24 ;  /* 0x8000001887cd7c36 */ /* 0x000fe20008000000 */
[----:B------:R-:W-:Y:S01]  /*143e0*/  HMMA.16816.F32 R64, R40, R36, R64 ;  /* 0x000000242840723c */ /* 0x000fe20000001840 */
[----:B------:R-:W-:-:S07]  /*143f0*/  VIADDMNMX R202, R17, 0x9, R202, PT ;  /* 0x0000000911ca7846 */ /* 0x000fce00038001ca */
[----:B------:R-:W-:Y:S01]  /*14400*/  HMMA.16816.F32 R68, R12, R26, R68 ;  /* 0x0000001a0c44723c */ /* 0x000fe20000001844 */
[----:B------:R-:W-:Y:S02]  /*14410*/  VIADD R27, R148, UR34 ;  /* 0x00000022941b7c36 */ /* 0x000fe40008000000 */
[----:B------:R-:W-:Y:S01]  /*14420*/  FMUL.FTZ R17, R20, UR9 ;  /* 0x0000000914117c20 */ /* 0x000fe20008410000 */
[----:B------:R-:W-:Y:S01]  /*14430*/  FMUL.FTZ R25, R22, UR9 ;  /* 0x0000000916197c20 */ /* 0x000fe20008410000 */
[----:B------:R-:W-:Y:S02]  /*14440*/  VIADD R16, R27, UR22 ;  /* 0x000000161b107c36 */ /* 0x000fe40008000000 */
[----:B------:R-:W-:Y:S01]  /*14450*/  FMUL.FTZ R21, R21, UR9 ;  /* 0x0000000915157c20 */ /* 0x000fe20008410000 */
[----:B------:R-:W-:Y:S01]  /*14460*/  VIADD R24, R27, 0x1 ;  /* 0x000000011b187836 */ /* 0x000fe20000000000 */
[----:B------:R-:W-:Y:S01]  /*14470*/  HMMA.16816.F32 R60, R84, R82, R60 ;  /* 0x00000052543c723c */ /* 0x000fe2000000183c */
[----:B------:R-:W-:Y:S01]  /*14480*/  IMAD.IADD R20, R135, 0x1, -R16 ;  /* 0x0000000187147824 */ /* 0x000fe200078e0a10 */
[----:B------:R-:W1:Y:S01]  /*14490*/  MUFU.TANH R17, R17 ;  /* 0x0000001100117308 */ /* 0x000e620000002400 */
[----:B------:R-:W-:Y:S01]  /*144a0*/  FMUL.FTZ R23, R23, UR9 ;  /* 0x0000000917177c20 */ /* 0x000fe20008410000 */
[----:B------:R-:W-:-:S02]  /*144b0*/  ISETP.GT.AND P5, PT, R205, R24, PT ;  /* 0x00000018cd00720c */ /* 0x000fc40003fa4270 */
[----:B------:R-:W-:Y:S02]  /*144c0*/  IABS R20, R20 ;  /* 0x0000001400147213 */ /* 0x000fe40000000000 */
[C---:B------:R-:W-:Y:S01]  /*144d0*/  HMMA.16816.F32 R56, R84.reuse, R76, R56 ;  /* 0x0000004c5438723c */ /* 0x040fe20000001838 */
[----:B------:R-:W-:Y:S01]  /*144e0*/  VIADD R76, R27, 0x38 ;  /* 0x000000381b4c7836 */ /* 0x000fe20000000000 */
[C---:B------:R-:W-:Y:S01]  /*144f0*/  ISETP.GE.AND P3, PT, R24.reuse, R204, PT ;  /* 0x000000cc1800720c */ /* 0x040fe20003f66270 */
[----:B------:R-:W-:Y:S01]  /*14500*/  IMAD.MOV.U32 R22, RZ, RZ, R20 ;  /* 0x000000ffff167224 */ /* 0x000fe200078e0014 */
[----:B------:R-:W-:Y:S01]  /*14510*/  ISETP.GE.AND P1, PT, R24, R202, PT ;  /* 0x000000ca1800720c */ /* 0x000fe20003f26270 */
[----:B------:R-:W3:Y:S01]  /*14520*/  MUFU.TANH R21, R21 ;  /* 0x0000001500157308 */ /* 0x000ee20000002400 */
[----:B------:R-:W-:Y:S02]  /*14530*/  ISETP.GT.AND P4, PT, R205, R27, PT ;  /* 0x0000001bcd00720c */ /* 0x000fe40003f84270 */
[----:B------:R-:W-:Y:S01]  /*14540*/  HMMA.16816.F32 R52, R84, R78, R52 ;  /* 0x0000004e5434723c */ /* 0x000fe20000001834 */
[----:B------:R-:W-:Y:S01]  /*14550*/  VIADD R78, R76, UR22 ;  /* 0x000000164c4e7c36 */ /* 0x000fe20008000000 */
[----:B------:R-:W-:-:S03]  /*14560*/  I2FP.F32.S32 R22, R22 ;  /* 0x0000001600167245 */ /* 0x000fc60000201400 */
[----:B------:R4:W3:Y:S02]  /*14570*/  MUFU.TANH R20, R25 ;  /* 0x0000001900147308 */ /* 0x0008e40000002400 */
[----:B-1----:R-:W-:Y:S01]  /*14580*/  FFMA.FTZ R26, R22, -UR14, R17 ;  /* 0x8000000e161a7c23 */ /* 0x002fe20008010011 */
[----:B--2---:R-:W-:Y:S01]  /*14590*/  HMMA.16816.F32 R64, R12, R44, R64 ;  /* 0x0000002c0c40723c */ /* 0x004fe20000001840 */
[----:B------:R-:W-:-:S03]  /*145a0*/  VIADD R45, R135, 0x8 ;  /* 0x00000008872d7836 */ /* 0x000fc60000000000 */
[----:B------:R-:W-:Y:S01]  /*145b0*/  FSEL R26, R26, -INF , !P4 ;  /* 0xff8000001a1a7808 */ /* 0x000fe20006000000 */
[----:B------:R-:W-:Y:S01]  /*145c0*/  VIADD R203, R45, -UR24 ;  /* 0x800000182dcb7c36 */ /* 0x000fe20008000000 */
[----:B------:R-:W-:Y:S02]  /*145d0*/  ISETP.GE.AND P4, PT, R27, R204, PT ;  /* 0x000000cc1b00720c */ /* 0x000fe40003f86270 */
[----:B------:R-:W-:Y:S02]  /*145e0*/  HMMA.16816.F32 R68, R4, R18, R68 ;  /* 0x000000120444723c */ /* 0x000fe40000001844 */
[----:B------:R-:W-:Y:S01]  /*145f0*/  ISETP.GT.AND P0, PT, R203, R24, PT ;  /* 0x00000018cb00720c */ /* 0x000fe20003f04270 */
[----:B------:R-:W-:Y:S01]  /*14600*/  IMAD.IADD R24, R45, 0x1, -R16 ;  /* 0x000000012d187824 */ /* 0x000fe200078e0a10 */
[--C-:B------:R-:W-:Y:S02]  /*14610*/  IADD3 R16, PT, PT, R135, 0x37, -R78.reuse ;  /* 0x0000003787107810 */ /* 0x100fe40007ffe84e */
[----:B----4-:R-:W-:-:S02]  /*14620*/  IADD3 R25, PT, PT, R45, 0x37, -R78 ;  /* 0x000000372d197810 */ /* 0x010fc40007ffe84e */
[C---:B------:R-:W-:Y:S01]  /*14630*/  HMMA.16816.F32 R60, R40.reuse, R38, R60 ;  /* 0x00000026283c723c */ /* 0x040fe2000000183c */
[----:B------:R-:W-:Y:S02]  /*14640*/  IABS R22, R16 ;  /* 0x0000001000167213 */ /* 0x000fe40000000000 */
[----:B------:R-:W1:Y:S01]  /*14650*/  LDSM.16.M88.4 R16, [R8+0xa800] ;  /* 0x00a800000810783b */ /* 0x000e620000000200 */
[----:B------:R-:W-:Y:S02]  /*14660*/  IABS R24, R24 ;  /* 0x0000001800187213 */ /* 0x000fe40000000000 */
[----:B------:R-:W-:Y:S02]  /*14670*/  I2FP.F32.S32 R22, R22 ;  /* 0x0000001600167245 */ /* 0x000fe40000201400 */
[----:B------:R-:W-:Y:S01]  /*14680*/  HMMA.16816.F32 R56, R40, R32, R56 ;  /* 0x000000202838723c */ /* 0x000fe20000001838 */
[----:B------:R-:W-:Y:S01]  /*14690*/  IABS R25, R25 ;  /* 0x0000001900197213 */ /* 0x000fe20000000000 */
[----:B------:R-:W-:-:S02]  /*146a0*/  VIADD R33, R27, 0x20 ;  /* 0x000000201b217836 */ /* 0x000fc40000000000 */
[----:B---3--:R-:W-:Y:S01]  /*146b0*/  FFMA.FTZ R22, R22, -UR14, R21 ;  /* 0x8000000e16167c23 */ /* 0x008fe20008010015 */
[----:B------:R-:W-:Y:S01]  /*146c0*/  FMUL.FTZ R70, R70, UR9 ;  /* 0x0000000946467c20 */ /* 0x000fe20008410000 */
[----:B------:R-:W-:Y:S01]  /*146d0*/  I2FP.F32.S32 R25, R25 ;  /* 0x0000001900197245 */ /* 0x000fe20000201400 */
[----:B------:R-:W-:Y:S01]  /*146e0*/  FMUL.FTZ R68, R68, UR9 ;  /* 0x0000000944447c20 */ /* 0x000fe20008410000 */
[----:B------:R-:W-:Y:S01]  /*146f0*/  VIADD R21, R27, 0x8 ;  /* 0x000000081b157836 */ /* 0x000fe20000000000 */
[----:B------:R-:W-:Y:S01]  /*14700*/  HMMA.16816.F32 R52, R40, R34, R52 ;  /* 0x000000222834723c */ /* 0x000fe20000001834 */
[----:B------:R-:W-:Y:S01]  /*14710*/  FMUL.FTZ R71, R71, UR9 ;  /* 0x0000000947477c20 */ /* 0x000fe20008410000 */
[----:B------:R-:W-:Y:S01]  /*14720*/  FMUL.FTZ R69, R69, UR9 ;  /* 0x0000000945457c20 */ /* 0x000fe20008410000 */
[C-C-:B------:R-:W-:Y:S02]  /*14730*/  IADD3 R32, PT, PT, R45.reuse, 0x27, -R78.reuse ;  /* 0x000000272d207810 */ /* 0x140fe40007ffe84e */
[----:B------:R-:W-:-:S02]  /*14740*/  IADD3 R35, PT, PT, R45, 0x18, -R78 ;  /* 0x000000182d237810 */ /* 0x000fc40007ffe84e */
[----:B------:R-:W-:Y:S01]  /*14750*/  IABS R32, R32 ;  /* 0x0000002000207213 */ /* 0x000fe20000000000 */
[C---:B------:R-:W-:Y:S01]  /*14760*/  HMMA.16816.F32 R48, R40.reuse, R28, R48 ;  /* 0x0000001c2830723c */ /* 0x040fe20000001830 */
[----:B------:R-:W-:Y:S02]  /*14770*/  I2FP.F32.S32 R29, R24 ;  /* 0x00000018001d7245 */ /* 0x000fe40000201400 */
[C-C-:B------:R-:W-:Y:S02]  /*14780*/  IADD3 R24, PT, PT, R45.reuse, 0x30, -R78.reuse ;  /* 0x000000302d187810 */ /* 0x140fe40007ffe84e */
[----:B------:R-:W-:Y:S01]  /*14790*/  IADD3 R28, PT, PT, R45, 0x28, -R78 ;  /* 0x000000282d1c7810 */ /* 0x000fe20007ffe84e */
[----:B------:R-:W-:Y:S01]  /*147a0*/  FFMA.FTZ R20, R29, -UR14, R20 ;  /* 0x8000000e1d147c23 */ /* 0x000fe20008010014 */
[----:B------:R-:W-:Y:S01]  /*147b0*/  IABS R24, R24 ;  /* 0x0000001800187213 */ /* 0x000fe20000000000 */
[----:B------:R-:W-:Y:S01]  /*147c0*/  HMMA.16816.F32 R72, R40, R30, R72 ;  /* 0x0000001e2848723c */ /* 0x000fe20000001848 */
[----:B------:R-:W2:Y:S01]  /*147d0*/  MUFU.TANH R40, R23 ;  /* 0x0000001700287308 */ /* 0x000ea20000002400 */
[----:B------:R-:W-:-:S02]  /*147e0*/  FSEL R41, R26, -INF , !P4 ;  /* 0xff8000001a297808 */ /* 0x000fc40006000000 */
[----:B------:R-:W-:Y:S02]  /*147f0*/  ISETP.GT.AND P4, PT, R203, R27, PT ;  /* 0x0000001bcb00720c */ /* 0x000fe40003f84270 */
[----:B------:R-:W-:Y:S02]  /*14800*/  FSEL R43, R22, -INF , !P5 ;  /* 0xff800000162b7808 */ /* 0x000fe40006800000 */
[----:B------:R-:W-:Y:S01]  /*14810*/  FSEL R26, R20, -INF , !P4 ;  /* 0xff800000141a7808 */ /* 0x000fe20006000000 */
[----:B------:R-:W3:Y:S01]  /*14820*/  MUFU.TANH R22, R70 ;  /* 0x0000004600167308 */ /* 0x000ee20000002400 */
[----:B------:R-:W-:Y:S01]  /*14830*/  ISETP.GE.AND P4, PT, R27, R202, PT ;  /* 0x000000ca1b00720c */ /* 0x000fe20003f86270 */
[----:B-1----:R-:W-:Y:S01]  /*14840*/  HMMA.16816.F32 R64, R4, R16, R64 ;  /* 0x000000100440723c */ /* 0x002fe20000001840 */
[----:B------:R-:W-:Y:S01]  /*14850*/  FSEL R43, R43, -INF , !P3 ;  /* 0xff8000002b2b7808 */ /* 0x000fe20005800000 */
[----:B------:R-:W-:Y:S01]  /*14860*/  VIADD R17, R27, 0x9 ;  /* 0x000000091b117836 */ /* 0x000fe20000000000 */
[----:B------:R-:W-:-:S02]  /*14870*/  FSEL R26, R26, -INF , !P4 ;  /* 0xff8000001a1a7808 */ /* 0x000fc40006000000 */
[-C--:B------:R-:W-:Y:S01]  /*14880*/  ISETP.GT.AND P4, PT, R205, R21.reuse, PT ;  /* 0x00000015cd00720c */ /* 0x080fe20003f84270 */
[----:B------:R-:W1:Y:S01]  /*14890*/  MUFU.TANH R20, R68 ;  /* 0x0000004400147308 */ /* 0x000e620000002400 */
[----:B------:R-:W-:Y:S01]  /*148a0*/  ISETP.GE.AND P5, PT, R21, R204, PT ;  /* 0x000000cc1500720c */ /* 0x000fe20003fa6270 */
[----:B--2---:R-:W-:Y:S01]  /*148b0*/  FFMA.FTZ R40, R25, -UR14, R40 ;  /* 0x8000000e19287c23 */ /* 0x004fe20008010028 */
[----:B------:R-:W-:Y:S01]  /*148c0*/  IADD3 R23, PT, PT, R135, 0x30, -R78 ;  /* 0x0000003087177810 */ /* 0x000fe20007ffe84e */
[----:B------:R-:W-:Y:S01]  /*148d0*/  HMMA.16816.F32 R60, R12, R46, R60 ;  /* 0x0000002e0c3c723c */ /* 0x000fe2000000183c */
[----:B------:R-:W-:Y:S02]  /*148e0*/  ISETP.GE.AND P3, PT, R21, R202, PT ;  /* 0x000000ca1500720c */ /* 0x000fe40003f66270 */
[----:B------:R-:W-:Y:S01]  /*148f0*/  FSEL R40, R40, -INF , !P0 ;  /* 0xff80000028287808 */ /* 0x000fe20004000000 */
[----:B------:R2:W-:Y:S01]  /*14900*/  MUFU.TANH R16, R69 ;  /* 0x0000004500107308 */ /* 0x0005e20000002400 */
[----:B------:R-:W-:Y:S01]  /*14910*/  ISETP.GT.AND P0, PT, R203, R21, PT ;  /* 0x00000015cb00720c */ /* 0x000fe20003f04270 */
[----:B------:R-:W-:Y:S01]  /*14920*/  IMAD.MOV.U32 R21, RZ, RZ, R24 ;  /* 0x000000ffff157224 */ /* 0x000fe200078e0018 */
[----:B------:R-:W-:-:S02]  /*14930*/  IABS R23, R23 ;  /* 0x0000001700177213 */ /* 0x000fc40000000000 */
[----:B------:R-:W-:Y:S01]  /*14940*/  IADD3 R24, PT, PT, R45, 0x2f, -R78 ;  /* 0x0000002f2d187810 */ /* 0x000fe20007ffe84e */
[----:B------:R-:W-:Y:S01]  /*14950*/  FMUL.FTZ R30, R65, UR9 ;  /* 0x00000009411e7c20 */ /* 0x000fe20008410000 */
[----:B------:R-:W-:Y:S01]  /*14960*/  I2FP.F32.S32 R21, R21 ;  /* 0x0000001500157245 */ /* 0x000fe20000201400 */
[----:B------:R-:W-:Y:S01]  /*14970*/  FMUL.FTZ R31, R67, UR9 ;  /* 0x00000009431f7c20 */ /* 0x000fe20008410000 */
[----:B------:R-:W-:Y:S02]  /*14980*/  I2FP.F32.S32 R23, R23 ;  /* 0x0000001700177245 */ /* 0x000fe40000201400 */
[----:B------:R-:W-:Y:S01]  /*14990*/  IABS R24, R24 ;  /* 0x0000001800187213 */ /* 0x000fe20000000000 */
[----:B---3--:R-:W-:Y:S01]  /*149a0*/  FFMA.FTZ R21, R21, -UR14, R22 ;  /* 0x8000000e15157c23 */ /* 0x008fe20008010016 */
[----:B------:R-:W-:Y:S01]  /*149b0*/  IADD3 R22, PT, PT, R135, 0x2f, -R78 ;  /* 0x0000002f87167810 */ /* 0x000fe20007ffe84e */
[----:B-1----:R-:W-:Y:S01]  /*149c0*/  FFMA.FTZ R23, R23, -UR14, R20 ;  /* 0x8000000e17177c23 */ /* 0x002fe20008010014 */
[----:B------:R-:W-:Y:S01]  /*149d0*/  FSEL R40, R40, -INF , !P1 ;  /* 0xff80000028287808 */ /* 0x000fe20004800000 */
[----:B------:R-:W1:Y:S01]  /*149e0*/  MUFU.TANH R20, R71 ;  /* 0x0000004700147308 */ /* 0x000e620000002400 */
[----:B------:R-:W-:Y:S01]  /*149f0*/  IABS R22, R22 ;  /* 0x0000001600167213 */ /* 0x000fe20000000000 */
[----:B------:R-:W-:Y:S01]  /*14a00*/  HMMA.16816.F32 R60, R4, R18, R60 ;  /* 0x00000012043c723c */ /* 0x000fe2000000183c */
[----:B------:R-:W-:-:S02]  /*14a10*/  FSEL R23, R23, -INF , !P4 ;  /* 0xff80000017177808 */ /* 0x000fc40006000000 */
[----:B------:R-:W-:Y:S01]  /*14a20*/  FSEL R42, R21, -INF , !P0 ;  /* 0xff800000152a7808 */ /* 0x000fe20004000000 */
[----:B------:R-:W-:Y:S01]  /*14a30*/  IMAD.MOV.U32 R25, RZ, RZ, R22 ;  /* 0x000000ffff197224 */ /* 0x000fe200078e0016 */
[----:B--2---:R-:W-:Y:S01]  /*14a40*/  FSEL R69, R23, -INF , !P5 ;  /* 0xff80000017457808 */ /* 0x004fe20006800000 */
[----:B------:R-:W-:Y:S01]  /*14a50*/  IMAD.MOV.U32 R22, RZ, RZ, R24 ;  /* 0x000000ffff167224 */ /* 0x000fe200078e0018 */
[-C--:B------:R-:W-:Y:S01]  /*14a60*/  ISETP.GT.AND P1, PT, R205, R17.reuse, PT ;  /* 0x00000011cd00720c */ /* 0x080fe20003f24270 */
[----:B------:R-:W-:Y:S01]  /*14a70*/  FMUL.FTZ R24, R64, UR9 ;  /* 0x0000000940187c20 */ /* 0x000fe20008410000 */
[C---:B------:R-:W-:Y:S01]  /*14a80*/  ISETP.GE.AND P4, PT, R17.reuse, R204, PT ;  /* 0x000000cc1100720c */ /* 0x040fe20003f86270 */
[----:B------:R-:W-:Y:S01]  /*14a90*/  MUFU.TANH R30, R30 ;  /* 0x0000001e001e7308 */ /* 0x000fe20000002400 */
[----:B------:R-:W-:Y:S02]  /*14aa0*/  ISETP.GE.AND P5, PT, R17, R202, PT ;  /* 0x000000ca1100720c */ /* 0x000fe40003fa6270 */
[----:B------:R-:W-:-:S02]  /*14ab0*/  ISETP.GT.AND P0, PT, R203, R17, PT ;  /* 0x00000011cb00720c */ /* 0x000fc40003f04270 */
[----:B------:R-:W-:Y:S02]  /*14ac0*/  I2FP.F32.S32 R17, R22 ;  /* 0x0000001600117245 */ /* 0x000fe40000201400 */
[----:B------:R-:W-:Y:S01]  /*14ad0*/  I2FP.F32.S32 R25, R25 ;  /* 0x0000001900197245 */ /* 0x000fe20000201400 */
[----:B------:R-:W-:Y:S01]  /*14ae0*/  MUFU.TANH R24, R24 ;  /* 0x0000001800187308 */ /* 0x000fe20000002400 */
[----:B------:R-:W-:Y:S01]  /*14af0*/  IABS R28, R28 ;  /* 0x0000001c001c7213 */ /* 0x000fe20000000000 */
[----:B-1----:R-:W-:Y:S01]  /*14b00*/  FFMA.FTZ R44, R17, -UR14, R20 ;  /* 0x8000000e112c7c23 */ /* 0x002fe20008010014 */
[----:B------:R-:W-:Y:S01]  /*14b10*/  FMUL.FTZ R17, R66, UR9 ;  /* 0x0000000942117c20 */ /* 0x000fe20008410000 */
[----:B------:R-:W1:Y:S01]  /*14b20*/  LDSM.16.M88.4 R20, [R11+0xb000] ;  /* 0x00b000000b14783b */ /* 0x000e620000000200 */
[----:B------:R-:W-:Y:S01]  /*14b30*/  FFMA.FTZ R25, R25, -UR14, R16 ;  /* 0x8000000e19197c23 */ /* 0x000fe20008010010 */
[----:B------:R-:W-:Y:S01]  /*14b40*/  VIADD R16, R27, 0x10 ;  /* 0x000000101b107836 */ /* 0x000fe20000000000 */
[----:B------:R-:W-:Y:S01]  /*14b50*/  FSEL R42, R42, -INF , !P3 ;  /* 0xff8000002a2a7808 */ /* 0x000fe20005800000 */
[----:B------:R-:W-:Y:S01]  /*14b60*/  MUFU.TANH R31, R31 ;  /* 0x0000001f001f7308 */ /* 0x000fe20000002400 */
[----:B------:R-:W-:Y:S01]  /*14b70*/  FSEL R44, R44, -INF , !P0 ;  /* 0xff8000002c2c7808 */ /* 0x000fe20004000000 */
[----:B------:R-:W-:Y:S01]  /*14b80*/  FMUL.FTZ R60, R60, UR9 ;  /* 0x000000093c3c7c20 */ /* 0x000fe20008410000 */
[----:B------:R-:W-:Y:S01]  /*14b90*/  FSEL R47, R25, -INF , !P1 ;  /* 0xff800000192f7808 */ /* 0x000fe20004800000 */
[----:B------:R-:W-:Y:S01]  /*14ba0*/  FMUL.FTZ R62, R62, UR9 ;  /* 0x000000093e3e7c20 */ /* 0x000fe20008410000 */
[----:B------:R-:W-:Y:S01]  /*14bb0*/  ISETP.GT.AND P3, PT, R205, R16, PT ;  /* 0x00000010cd00720c */ /* 0x000fe20003f64270 */
[----:B------:R-:W-:Y:S01]  /*14bc0*/  FMUL.FTZ R61, R61, UR9 ;  /* 0x000000093d3d7c20 */ /* 0x000fe20008410000 */
[----:B------:R-:W-:Y:S01]  /*14bd0*/  FSEL R47, R47, -INF , !P4 ;  /* 0xff8000002f2f7808 */ /* 0x000fe20006000000 */
[----:B------:R-:W2:Y:S01]  /*14be0*/  MUFU.TANH R17, R17 ;  /* 0x0000001100117308 */ /* 0x000ea20000002400 */
[C---:B------:R-:W-:Y:S01]  /*14bf0*/  ISETP.GE.AND P1, PT, R16.reuse, R204, PT ;  /* 0x000000cc1000720c */ /* 0x040fe20003f26270 */
[----:B------:R-:W-:Y:S01]  /*14c00*/  FMUL.FTZ R63, R63, UR9 ;  /* 0x000000093f3f7c20 */ /* 0x000fe20008410000 */
[----:B------:R-:W-:-:S02]  /*14c10*/  ISETP.GE.AND P4, PT, R16, R202, PT ;  /* 0x000000ca1000720c */ /* 0x000fc40003f86270 */
[----:B------:R-:W-:Y:S02]  /*14c20*/  ISETP.GT.AND P0, PT, R203, R16, PT ;  /* 0x00000010cb00720c */ /* 0x000fe40003f04270 */
[----:B------:R-:W-:Y:S01]  /*14c30*/  I2FP.F32.S32 R16, R28 ;  /* 0x0000001c00107245 */ /* 0x000fe20000201400 */
[----:B------:R-:W-:Y:S01]  /*14c40*/  MUFU.TANH R60, R60 ;  /* 0x0000003c003c7308 */ /* 0x000fe20000002400 */
[C-C-:B------:R-:W-:Y:S02]  /*14c50*/  IADD3 R29, PT, PT, R135.reuse, 0x28, -R78.reuse ;  /* 0x00000028871d7810 */ /* 0x140fe40007ffe84e */
[----:B------:R-:W-:Y:S02]  /*14c60*/  FSEL R44, R44, -INF , !P5 ;  /* 0xff8000002c2c7808 */ /* 0x000fe40006800000 */
[----:B------:R-:W-:Y:S02]  /*14c70*/  IABS R25, R29 ;  /* 0x0000001d00197213 */ /* 0x000fe40000000000 */
[C-C-:B------:R-:W-:Y:S01]  /*14c80*/  IADD3 R29, PT, PT, R135.reuse, 0x27, -R78.reuse ;  /* 0x00000027871d7810 */ /* 0x140fe20007ffe84e */
[----:B------:R-:W-:Y:S01]  /*14c90*/  MUFU.TANH R61, R61 ;  /* 0x0000003d003d7308 */ /* 0x000fe20000002400 */
[----:B------:R-:W-:Y:S01]  /*14ca0*/  I2FP.F32.S32 R25, R25 ;  /* 0x0000001900197245 */ /* 0x000fe20000201400 */
[----:B--2---:R-:W-:Y:S01]  /*14cb0*/  FFMA.FTZ R28, R16, -UR14, R17 ;  /* 0x8000000e101c7c23 */ /* 0x004fe20008010011 */
[----:B------:R-:W-:Y:S01]  /*14cc0*/  IABS R29, R29 ;  /* 0x0000001d001d7213 */ /* 0x000fe20000000000 */
[----:B------:R-:W2:Y:S01]  /*14cd0*/  LDSM.16.M88.4 R16, [R8+0xb000] ;  /* 0x00b000000810783b */ /* 0x000ea20000000200 */
[----:B------:R-:W-:Y:S01]  /*14ce0*/  IADD3 R46, PT, PT, R135, 0x18, -R78 ;  /* 0x00000018872e7810 */ /* 0x000fe20007ffe84e */
[----:B------:R-:W-:Y:S01]  /*14cf0*/  FFMA.FTZ R25, R25, -UR14, R24 ;  /* 0x8000000e19197c23 */ /* 0x000fe20008010018 */
[----:B------:R-:W-:Y:S01]  /*14d00*/  I2FP.F32.S32 R29, R29 ;  /* 0x0000001d001d7245 */ /* 0x000fe20000201400 */
[----:B------:R-:W-:Y:S01]  /*14d10*/  VIADD R24, R27, 0x11 ;  /* 0x000000111b187836 */ /* 0x000fe20000000000 */
[----:B------:R-:W-:-:S02]  /*14d20*/  FSEL R28, R28, -INF , !P0 ;  /* 0xff8000001c1c7808 */ /* 0x000fc40004000000 */
[----:B------:R-:W-:Y:S01]  /*14d30*/  FSEL R25, R25, -INF , !P3 ;  /* 0xff80000019197808 */ /* 0x000fe20005800000 */
[C---:B-1----:R-:W-:Y:S01]  /*14d40*/  HMMA.16816.F32 R56, R12.reuse, R20, R56 ;  /* 0x000000140c38723c */ /* 0x042fe20000001838 */
[----:B------:R-:W-:Y:S01]  /*14d50*/  FFMA.FTZ R30, R29, -UR14, R30 ;  /* 0x8000000e1d1e7c23 */ /* 0x000fe2000801001e */
[----:B------:R-:W-:Y:S01]  /*14d60*/  ISETP.GT.AND P5, PT, R205, R24, PT ;  /* 0x00000018cd00720c */ /* 0x000fe20003fa4270 */
[----:B------:R-:W-:Y:S01]  /*14d70*/  VIADD R29, R27, 0x18 ;  /* 0x000000181b1d7836 */ /* 0x000fe20000000000 */
[----:B------:R-:W-:Y:S02]  /*14d80*/  FSEL R25, R25, -INF , !P1 ;  /* 0xff80000019197808 */ /* 0x000fe40004800000 */
[C---:B------:R-:W-:Y:S02]  /*14d90*/  ISETP.GE.AND P3, PT, R24.reuse, R204, PT ;  /* 0x000000cc1800720c */ /* 0x040fe40003f66270 */
[----:B------:R-:W-:Y:S01]  /*14da0*/  ISETP.GE.AND P1, PT, R24, R202, PT ;  /* 0x000000ca1800720c */ /* 0x000fe20003f26270 */
[----:B------:R-:W-:Y:S01]  /*14db0*/  HMMA.16816.F32 R36, R12, R22, R52 ;  /* 0x000000160c24723c */ /* 0x000fe20000001834 */
[----:B------:R-:W-:-:S02]  /*14dc0*/  ISETP.GT.AND P0, PT, R203, R24, PT ;  /* 0x00000018cb00720c */ /* 0x000fc40003f04270 */
[----:B------:R-:W-:Y:S02]  /*14dd0*/  I2FP.F32.S32 R24, R32 ;  /* 0x0000002000187245 */ /* 0x000fe40000201400 */
[----:B------:R-:W-:Y:S02]  /*14de0*/  FSEL R21, R30, -INF , !P5 ;  /* 0xff8000001e157808 */ /* 0x000fe40006800000 */
[--C-:B------:R-:W-:Y:S01]  /*14df0*/  IADD3 R32, PT, PT, R45, 0x20, -R78.reuse ;  /* 0x000000202d207810 */ /* 0x100fe20007ffe84e */
[----:B------:R-:W1:Y:S01]  /*14e00*/  MUFU.TANH R30, R62 ;  /* 0x0000003e001e7308 */ /* 0x000e620000002400 */
[----:B------:R-:W-:Y:S01]  /*14e10*/  FFMA.FTZ R24, R24, -UR14, R31 ;  /* 0x8000000e18187c23 */ /* 0x000fe2000801001f */
[----:B------:R-:W-:Y:S02]  /*14e20*/  FSEL R20, R28, -INF , !P4 ;  /* 0xff8000001c147808 */ /* 0x000fe40006000000 */
[----:B------:R-:W-:Y:S02]  /*14e30*/  IABS R32, R32 ;  /* 0x0000002000207213 */ /* 0x000fe40000000000 */
[----:B------:R-:W-:-:S02]  /*14e40*/  IADD3 R31, PT, PT, R135, 0x20, -R78 ;  /* 0x00000020871f7810 */ /* 0x000fc40007ffe84e */
[----:B------:R-:W-:Y:S01]  /*14e50*/  FSEL R28, R24, -INF , !P0 ;  /* 0xff800000181c7808 */ /* 0x000fe20004000000 */
[----:B------:R-:W-:Y:S01]  /*14e60*/  IMAD.MOV.U32 R24, RZ, RZ, R32 ;  /* 0x000000ffff187224 */ /* 0x000fe200078e0020 */
[----:B------:R-:W-:Y:S02]  /*14e70*/  IABS R31, R31 ;  /* 0x0000001f001f7213 */ /* 0x000fe40000000000 */
[----:B------:R-:W-:Y:S02]  /*14e80*/  FSEL R21, R21, -INF , !P3 ;  /* 0xff80000015157808 */ /* 0x000fe40005800000 */
[----:B------:R-:W-:Y:S01]  /*14e90*/  ISETP.GT.AND P4, PT, R205, R29, PT ;  /* 0x0000001dcd00720c */ /* 0x000fe20003f84270 */
[----:B--2---:R-:W-:Y:S01]  /*14ea0*/  HMMA.16816.F32 R56, R4, R16, R56 ;  /* 0x000000100438723c */ /* 0x004fe20000001838 */
[----:B------:R-:W-:Y:S01]  /*14eb0*/  ISETP.GE.AND P5, PT, R29, R204, PT ;  /* 0x000000cc1d00720c */ /* 0x000fe20003fa6270 */
[----:B------:R-:W-:Y:S01]  /*14ec0*/  VIADD R16, R27, 0x19 ;  /* 0x000000191b107836 */ /* 0x000fe20000000000 */
[----:B------:R-:W-:-:S02]  /*14ed0*/  ISETP.GE.AND P3, PT, R29, R202, PT ;  /* 0x000000ca1d00720c */ /* 0x000fc40003f66270 */
[----:B------:R-:W-:Y:S02]  /*14ee0*/  ISETP.GT.AND P0, PT, R203, R29, PT ;  /* 0x0000001dcb00720c */ /* 0x000fe40003f04270 */
[----:B------:R-:W-:Y:S01]  /*14ef0*/  I2FP.F32.S32 R17, R24 ;  /* 0x0000001800117245 */ /* 0x000fe20000201400 */
[----:B------:R-:W-:Y:S01]  /*14f00*/  HMMA.16816.F32 R36, R4, R18, R36 ;  /* 0x000000120424723c */ /* 0x000fe20000001824 */
[----:B------:R-:W-:Y:S02]  /*14f10*/  I2FP.F32.S32 R29, R31 ;  /* 0x0000001f001d7245 */ /* 0x000fe40000201400 */
[----:B------:R-:W-:Y:S01]  /*14f20*/  FSEL R24, R28, -INF , !P1 ;  /* 0xff8000001c187808 */ /* 0x000fe20004800000 */
[----:B-1----:R-:W-:Y:S01]  /*14f30*/  FFMA.FTZ R31, R17, -UR14, R30 ;  /* 0x8000000e111f7c23 */ /* 0x002fe2000801001e */
[----:B------:R-:W-:Y:S01]  /*14f40*/  IADD3 R17, PT, PT, R135, 0x1f, -R78 ;  /* 0x0000001f87117810 */ /* 0x000fe20007ffe84e */
[----:B------:R-:W-:Y:S01]  /*14f50*/  FFMA.FTZ R60, R29, -UR14, R60 ;  /* 0x8000000e1d3c7c23 */ /* 0x000fe2000801003c */
[----:B------:R-:W-:Y:S01]  /*14f60*/  IADD3 R28, PT, PT, R45, 0x1f, -R78 ;  /* 0x0000001f2d1c7810 */ /* 0x000fe20007ffe84e */
[----:B------:R-:W1:Y:S01]  /*14f70*/  MUFU.TANH R29, R63 ;  /* 0x0000003f001d7308 */ /* 0x000e620000002400 */
[----:B------:R-:W-:-:S02]  /*14f80*/  IABS R17, R17 ;  /* 0x0000001100117213 */ /* 0x000fc40000000000 */
[----:B------:R-:W-:Y:S01]  /*14f90*/  FSEL R60, R60, -INF , !P4 ;  /* 0xff8000003c3c7808 */ /* 0x000fe20006000000 */
[----:B------:R-:W-:Y:S01]  /*14fa0*/  FMUL.FTZ R34, R58, UR9 ;  /* 0x000000093a227c20 */ /* 0x000fe20008410000 */
[----:B------:R-:W-:Y:S01]  /*14fb0*/  IABS R32, R28 ;  /* 0x0000001c00207213 */ /* 0x000fe20000000000 */
[----:B------:R-:W-:Y:S01]  /*14fc0*/  IMAD.MOV.U32 R30, RZ, RZ, R17 ;  /* 0x000000ffff1e7224 */ /* 0x000fe200078e0011 */
[----:B------:R-:W-:Y:S01]  /*14fd0*/  FSEL R17, R60, -INF , !P5 ;  /* 0xff8000003c117808 */ /* 0x000fe20006800000 */
[----:B------:R-:W-:Y:S01]  /*14fe0*/  FMUL.FTZ R57, R57, UR9 ;  /* 0x0000000939397c20 */ /* 0x000fe20008410000 */
[----:B------:R-:W-:Y:S01]  /*14ff0*/  FSEL R28, R31, -INF , !P0 ;  /* 0xff8000001f1c7808 */ /* 0x000fe20004000000 */
[----:B------:R-:W2:Y:S01]  /*15000*/  MUFU.TANH R34, R34 ;  /* 0x0000002200227308 */ /* 0x000ea20000002400 */
[----:B------:R-:W-:Y:S01]  /*15010*/  ISETP.GT.AND P1, PT, R205, R16, PT ;  /* 0x00000010cd00720c */ /* 0x000fe20003f24270 */
[----:B------:R-:W-:Y:S01]  /*15020*/  FMUL.FTZ R19, R59, UR9 ;  /* 0x000000093b137c20 */ /* 0x000fe20008410000 */
[----:B------:R-:W-:Y:S01]  /*15030*/  ISETP.GE.AND P4, PT, R16, R204, PT ;  /* 0x000000cc1000720c */ /* 0x000fe20003f86270 */
[----:B------:R-:W-:Y:S01]  /*15040*/  FMUL.FTZ R36, R36, UR9 ;  /* 0x0000000924247c20 */ /* 0x000fe20008410000 */
[----:B------:R-:W-:Y:S01]  /*15050*/  ISETP.GE.AND P5, PT, R16, R202, PT ;  /* 0x000000ca1000720c */ /* 0x000fe20003fa6270 */
[----:B------:R-:W-:Y:S01]  /*15060*/  FMUL.FTZ R38, R38, UR9 ;  /* 0x0000000926267c20 */ /* 0x000fe20008410000 */
[----:B------:R-:W-:Y:S01]  /*15070*/  ISETP.GT.AND P0, PT, R203, R16, PT ;  /* 0x00000010cb00720c */ /* 0x000fe20003f04270 */
[----:B------:R-:W-:Y:S01]  /*15080*/  MUFU.TANH R19, R19 ;  /* 0x0000001300137308 */ /* 0x000fe20000002400 */
[----:B------:R-:W-:Y:S01]  /*15090*/  I2FP.F32.S32 R30, R30 ;  /* 0x0000001e001e7245 */ /* 0x000fe20000201400 */
[----:B------:R-:W-:Y:S01]  /*150a0*/  FMUL.FTZ R39, R39, UR9 ;  /* 0x0000000927277c20 */ /* 0x000fe20008410000 */
[----:B------:R-:W-:Y:S01]  /*150b0*/  I2FP.F32.S32 R16, R32 ;  /* 0x0000002000107245 */ /* 0x000fe20000201400 */
[----:B------:R-:W-:Y:S01]  /*150c0*/  FMUL.FTZ R32, R56, UR9 ;  /* 0x0000000938207c20 */ /* 0x000fe20008410000 */
[----:B------:R-:W-:Y:S01]  /*150d0*/  FSEL R22, R28, -INF , !P3 ;  /* 0xff8000001c167808 */ /* 0x000fe20005800000 */
[----:B------:R-:W-:Y:S01]  /*150e0*/  FFMA.FTZ R61, R30, -UR14, R61 ;  /* 0x8000000e1e3d7c23 */ /* 0x000fe2000801003d */
[----:B------:R-:W-:Y:S01]  /*150f0*/  IABS R46, R46 ;  /* 0x0000002e002e7213 */ /* 0x000fe20000000000 */
[----:B-1----:R-:W-:Y:S01]  /*15100*/  FFMA.FTZ R16, R16, -UR14, R29 ;  /* 0x8000000e10107c23 */ /* 0x002fe2000801001d */
[----:B------:R-:W-:Y:S01]  /*15110*/  IABS R35, R35 ;  /* 0x0000002300237213 */ /* 0x000fe20000000000 */
[----:B------:R1:W3:Y:S01]  /*15120*/  LDSM.16.M88.4 R28, [R11+0xb800] ;  /* 0x00b800000b1c783b */ /* 0x0002e20000000200 */
[----:B------:R-:W4:Y:S01]  /*15130*/  MUFU.TANH R32, R32 ;  /* 0x0000002000207308 */ /* 0x000f220000002400 */
[----:B------:R-:W-:Y:S01]  /*15140*/  FSEL R23, R61, -INF , !P1 ;  /* 0xff8000003d177808 */ /* 0x000fe20004800000 */
[----:B------:R-:W-:Y:S01]  /*15150*/  FMUL.FTZ R37, R37, UR9 ;  /* 0x0000000925257c20 */ /* 0x000fe20008410000 */
[----:B------:R-:W-:-:S02]  /*15160*/  FSEL R16, R16, -INF , !P0 ;  /* 0xff80000010107808 */ /* 0x000fc40004000000 */
[----:B------:R-:W-:Y:S02]  /*15170*/  FSEL R23, R23, -INF , !P4 ;  /* 0xff80000017177808 */ /* 0x000fe40006000000 */
[-C--:B------:R-:W-:Y:S01]  /*15180*/  ISETP.GT.AND P3, PT, R205, R33.reuse, PT ;  /* 0x00000021cd00720c */ /* 0x080fe20003f64270 */
[----:B------:R-:W-:Y:S01]  /*15190*/  MUFU.TANH R36, R36 ;  /* 0x0000002400247308 */ /* 0x000fe20000002400 */
[C---:B------:R-:W-:Y:S02]  /*151a0*/  ISETP.GE.AND P1, PT, R33.reuse, R204, PT ;  /* 0x000000cc2100720c */ /* 0x040fe40003f26270 */
[----:B------:R-:W-:Y:S02]  /*151b0*/  ISETP.GE.AND P4, PT, R33, R202, PT ;  /* 0x000000ca2100720c */ /* 0x000fe40003f86270 */
[----:B------:R-:W-:Y:S02]  /*151c0*/  ISETP.GT.AND P0, PT, R203, R33, PT ;  /* 0x00000021cb00720c */ /* 0x000fe40003f04270 */
[----:B------:R-:W-:Y:S01]  /*151d0*/  I2FP.F32.S32 R33, R35 ;  /* 0x0000002300217245 */ /* 0x000fe20000201400 */
[----:B------:R-:W-:Y:S01]  /*151e0*/  MUFU.TANH R37, R37 ;  /* 0x0000002500257308 */ /* 0x000fe20000002400 */
[----:B------:R-:W-:-:S02]  /*151f0*/  IADD3 R52, PT, PT, R135, 0x17, -R78 ;  /* 0x0000001787347810 */ /* 0x000fc40007ffe84e */
[----:B------:R-:W-:Y:S01]  /*15200*/  IADD3 R53, PT, PT, R45, 0x17, -R78 ;  /* 0x000000172d357810 */ /* 0x000fe20007ffe84e */
[----:B--2---:R-:W-:Y:S01]  /*15210*/  FFMA.FTZ R206, R33, -UR14, R34 ;  /* 0x8000000e21ce7c23 */ /* 0x004fe20008010022 */
[----:B------:R-:W-:Y:S02]  /*15220*/  IABS R52, R52 ;  /* 0x0000003400347213 */ /* 0x000fe40000000000 */
[----:B-1----:R-:W-:Y:S01]  /*15230*/  I2FP.F32.S32 R11, R46 ;  /* 0x0000002e000b7245 */ /* 0x002fe20000201400 */
[----:B------:R-:W-:Y:S01]  /*15240*/  VIADD R46, R27, 0x21 ;  /* 0x000000211b2e7836 */ /* 0x000fe20000000000 */
[----:B------:R-:W-:Y:S02]  /*15250*/  FSEL R16, R16, -INF , !P5 ;  /* 0xff80000010107808 */ /* 0x000fe40006800000 */
[----:B------:R-:W-:Y:S01]  /*15260*/  FSEL R206, R206, -INF , !P0 ;  /* 0xff800000cece7808 */ /* 0x000fe20004000000 */
[----:B----4-:R-:W-:Y:S01]  /*15270*/  FFMA.FTZ R18, R11, -UR14, R32 ;  /* 0x8000000e0b127c23 */ /* 0x010fe20008010020 */
[-C--:B------:R-:W-:Y:S01]  /*15280*/  ISETP.GT.AND P5, PT, R205, R46.reuse, PT ;  /* 0x0000002ecd00720c */ /* 0x080fe20003fa4270 */
[----:B------:R1:W2:Y:S01]  /*15290*/  LDSM.16.M88.4 R32, [R8+0xb800] ;  /* 0x00b800000820783b */ /* 0x0002a20000000200 */
[----:B------:R-:W4:Y:S01]  /*152a0*/  MUFU.TANH R11, R57 ;  /* 0x00000039000b7308 */ /* 0x000f220000002400 */
[----:B------:R-:W-:Y:S01]  /*152b0*/  ISETP.GT.AND P0, PT, R203, R46, PT ;  /* 0x0000002ecb00720c */ /* 0x000fe20003f04270 */
[----:B------:R-:W-:-:S04]  /*152c0*/  DEPBAR.LE SB0, 0x0 ;  /* 0x000080000000791a */ /* 0x000fc80000000000 */
[----:B------:R-:W-:Y:S01]  /*152d0*/  FSEL R18, R18, -INF , !P3 ;  /* 0xff80000012127808 */ /* 0x000fe20005800000 */
[C---:B---3--:R-:W-:Y:S01]  /*152e0*/  HMMA.16816.F32 R48, R12.reuse, R28, R48 ;  /* 0x0000001c0c30723c */ /* 0x048fe20000001830 */
[----:B------:R-:W-:Y:S02]  /*152f0*/  IADD3 R28, PT, PT, R45, 0x10, -R78 ;  /* 0x000000102d1c7810 */ /* 0x000fe40007ffe84e */
[----:B------:R-:W-:Y:S02]  /*15300*/  FSEL R209, R18, -INF , !P1 ;  /* 0xff80000012d17808 */ /* 0x000fe40004800000 */
[----:B------:R-:W-:Y:S02]  /*15310*/  I2FP.F32.S32 R18, R52 ;  /* 0x0000003400127245 */ /* 0x000fe40000201400 */
[----:B------:R-:W-:Y:S01]  /*15320*/  ISETP.GE.AND P3, PT, R46, R204, PT ;  /* 0x000000cc2e00720c */ /* 0x000fe20003f66270 */
[----:B------:R-:W-:Y:S01]  /*15330*/  HMMA.16816.F32 R72, R12, R30, R72 ;  /* 0x0000001e0c48723c */ /* 0x000fe20000001848 */
[----:B------:R-:W-:Y:S01]  /*15340*/  IABS R28, R28 ;  /* 0x0000001c001c7213 */ /* 0x000fe20000000000 */
[----:B----4-:R-:W-:Y:S01]  /*15350*/  FFMA.FTZ R18, R18, -UR14, R11 ;  /* 0x8000000e12127c23 */ /* 0x010fe2000801000b */
[C---:B------:R-:W-:Y:S01]  /*15360*/  VIADD R11, R27.reuse, 0x28 ;  /* 0x000000281b0b7836 */ /* 0x040fe20000000000 */
[----:B------:R-:W-:Y:S01]  /*15370*/  FSEL R206, R206, -INF , !P4 ;  /* 0xff800000cece7808 */ /* 0x000fe20006000000 */
[----:B------:R-:W-:Y:S01]  /*15380*/  VIADD R13, R27, 0x30 ;  /* 0x000000301b0d7836 */ /* 0x000fe20000000000 */
[----:B-1----:R-:W-:-:S02]  /*15390*/  IABS R8, R53 ;  /* 0x0000003500087213 */ /* 0x002fc40000000000 */
[----:B------:R-:W-:Y:S02]  /*153a0*/  FSEL R207, R18, -INF , !P5 ;  /* 0xff80000012cf7808 */ /* 0x000fe40006800000 */
[----:B------:R-:W-:Y:S01]  /*153b0*/  I2FP.F32.S32 R8, R8 ;  /* 0x0000000800087245 */ /* 0x000fe20000201400 */
[----:B------:R-:W1:Y:S01]  /*153c0*/  MUFU.TANH R18, R38 ;  /* 0x0000002600127308 */ /* 0x000e620000002400 */
[----:B------:R-:W-:Y:S02]  /*153d0*/  FSEL R207, R207, -INF , !P3 ;  /* 0xff800000cfcf7808 */ /* 0x000fe40005800000 */
[----:B------:R-:W-:Y:S01]  /*153e0*/  ISETP.GT.AND P4, PT, R205, R11, PT ;  /* 0x0000000bcd00720c */ /* 0x000fe20003f84270 */
[----:B------:R-:W-:Y:S01]  /*153f0*/  FFMA.FTZ R8, R8, -UR14, R19 ;  /* 0x8000000e08087c23 */ /* 0x000fe20008010013 */
[----:B------:R-:W-:Y:S02]  /*15400*/  IADD3 R19, PT, PT, R135, 0x10, -R78 ;  /* 0x0000001087137810 */ /* 0x000fe40007ffe84e */
[----:B------:R-:W-:-:S02]  /*15410*/  ISETP.GE.AND P5, PT, R11, R204, PT ;  /* 0x000000cc0b00720c */ /* 0x000fc40003fa6270 */
[----:B------:R-:W-:Y:S02]  /*15420*/  IABS R19, R19 ;  /* 0x0000001300137213 */ /* 0x000fe40000000000 */
[----:B------:R-:W-:Y:S01]  /*15430*/  FSEL R190, R8, -INF , !P0 ;  /* 0xff80000008be7808 */ /* 0x000fe20004000000 */
[C---:B--2---:R-:W-:Y:S01]  /*15440*/  HMMA.16816.F32 R48, R4.reuse, R32, R48 ;  /* 0x000000200430723c */ /* 0x044fe20000001830 */
[----:B------:R-:W-:Y:S01]  /*15450*/  ISETP.GE.AND P3, PT, R11, R202, PT ;  /* 0x000000ca0b00720c */ /* 0x000fe20003f66270 */
[----:B------:R-:W-:Y:S01]  /*15460*/  IMAD.MOV.U32 R8, RZ, RZ, R28 ;  /* 0x000000ffff087224 */ /* 0x000fe200078e001c */
[----:B------:R-:W-:Y:S02]  /*15470*/  ISETP.GT.AND P0, PT, R203, R11, PT ;  /* 0x0000000bcb00720c */ /* 0x000fe40003f04270 */
[----:B------:R-:W-:Y:S02]  /*15480*/  I2FP.F32.S32 R11, R19 ;  /* 0x00000013000b7245 */ /* 0x000fe40000201400 */
[----:B------:R-:W-:Y:S01]  /*15490*/  I2FP.F32.S32 R19, R8 ;  /* 0x0000000800137245 */ /* 0x000fe20000201400 */
[----:B------:R-:W-:Y:S01]  /*154a0*/  VIADD R8, R27, 0x29 ;  /* 0x000000291b087836 */ /* 0x000fe20000000000 */
[----:B------:R-:W-:Y:S01]  /*154b0*/  IADD3 R28, PT, PT, R45, 0xf, -R78 ;  /* 0x0000000f2d1c7810 */ /* 0x000fe20007ffe84e */
[----:B------:R-:W-:Y:S01]  /*154c0*/  FFMA.FTZ R36, R11, -UR14, R36 ;  /* 0x8000000e0b247c23 */ /* 0x000fe20008010024 */
[----:B------:R-:W-:Y:S01]  /*154d0*/  ISETP.GE.AND P1, PT, R46, R202, PT ;  /* 0x000000ca2e00720c */ /* 0x000fe20003f26270 */
[----:B------:R-:W2:Y:S01]  /*154e0*/  MUFU.TANH R11, R39 ;  /* 0x00000027000b7308 */ /* 0x000ea20000002400 */
[----:B-1----:R-:W-:Y:S01]  /*154f0*/  FFMA.FTZ R19, R19, -UR14, R18 ;  /* 0x8000000e13137c23 */ /* 0x002fe20008010012 */
[----:B------:R-:W-:Y:S01]  /*15500*/  IABS R28, R28 ;  /* 0x0000001c001c7213 */ /* 0x000fe20000000000 */
[----:B------:R-:W-:Y:S01]  /*15510*/  HMMA.16816.F32 R72, R4, R34, R72 ;  /* 0x000000220448723c */ /* 0x000fe20000001848 */
[----:B------:R-:W-:Y:S01]  /*15520*/  FSEL R36, R36, -INF , !P4 ;  /* 0xff80000024247808 */ /* 0x000fe20006000000 */
[----:B------:R-:W-:Y:S01]  /*15530*/  VIADD R4, R27, 0x31 ;  /* 0x000000311b047836 */ /* 0x000fe20000000000 */
[----:B------:R-:W-:Y:S01]  /*15540*/  FSEL R190, R190, -INF , !P1 ;  /* 0xff800000bebe7808 */ /* 0x000fe20004800000 */
[----:B------:R-:W-:Y:S01]  /*15550*/  FMUL.FTZ R48, R48, UR9 ;  /* 0x0000000930307c20 */ /* 0x000fe20008410000 */
[----:B------:R-:W-:Y:S01]  /*15560*/  FSEL R193, R36, -INF , !P5 ;  /* 0xff80000024c17808 */ /* 0x000fe20006800000 */
[----:B------:R-:W-:Y:S01]  /*15570*/  FMUL.FTZ R12, R50, UR9 ;  /* 0x00000009320c7c20 */ /* 0x000fe20008410000 */
[----:B------:R-:W-:Y:S01]  /*15580*/  FSEL R188, R19, -INF , !P0 ;  /* 0xff80000013bc7808 */ /* 0x000fe20004000000 */
[----:B------:R-:W-:Y:S01]  /*15590*/  FMUL.FTZ R5, R49, UR9 ;  /* 0x0000000931057c20 */ /* 0x000fe20008410000 */
[----:B------:R-:W-:Y:S01]  /*155a0*/  ISETP.GT.AND P1, PT, R205, R8, PT ;  /* 0x00000008cd00720c */ /* 0x000fe20003f24270 */
[----:B------:R-:W1:Y:S01]  /*155b0*/  MUFU.TANH R48, R48 ;  /* 0x0000003000307308 */ /* 0x000e620000002400 */
[C---:B------:R-:W-:Y:S01]  /*155c0*/  ISETP.GE.AND P4, PT, R8.reuse, R204, PT ;  /* 0x000000cc0800720c */ /* 0x040fe20003f86270 */
[----:B------:R-:W-:Y:S01]  /*155d0*/  FMUL.FTZ R51, R51, UR9 ;  /* 0x0000000933337c20 */ /* 0x000fe20008410000 */
[----:B------:R-:W-:Y:S01]  /*155e0*/  ISETP.GE.AND P5, PT, R8, R202, PT ;  /* 0x000000ca0800720c */ /* 0x000fe20003fa6270 */
[----:B------:R-:W-:Y:S01]  /*155f0*/  VIADD R27, R27, 0x39 ;  /* 0x000000391b1b7836 */ /* 0x000fe20000000000 */
[----:B------:R-:W-:-:S02]  /*15600*/  ISETP.GT.AND P0, PT, R203, R8, PT ;  /* 0x00000008cb00720c */ /* 0x000fc40003f04270 */
[----:B------:R-:W-:Y:S01]  /*15610*/  I2FP.F32.S32 R8, R28 ;  /* 0x0000001c00087245 */ /* 0x000fe20000201400 */
[----:B------:R-:W3:Y:S01]  /*15620*/  MUFU.TANH R12, R12 ;  /* 0x0000000c000c7308 */ /* 0x000ee20000002400 */
[--C-:B------:R-:W-:Y:S01]  /*15630*/  IADD3 R14, PT, PT, R45, 0x8, -R78.reuse ;  /* 0x000000082d0e7810 */ /* 0x100fe20007ffe84e */
[----:B------:R-:W-:Y:S01]  /*15640*/  FMUL.FTZ R74, R74, UR9 ;  /* 0x000000094a4a7c20 */ /* 0x000fe20008410000 */
[C-C-:B------:R-:W-:Y:S01]  /*15650*/  IADD3 R18, PT, PT, R135.reuse, 0xf, -R78.reuse ;  /* 0x0000000f87127810 */ /* 0x140fe20007ffe84e */
[----:B--2---:R-:W-:Y:S01]  /*15660*/  FFMA.FTZ R8, R8, -UR14, R11 ;  /* 0x8000000e08087c23 */ /* 0x004fe2000801000b */
[----:B------:R-:W-:Y:S01]  /*15670*/  IABS R14, R14 ;  /* 0x0000000e000e7213 */ /* 0x000fe20000000000 */
[----:B------:R-:W-:Y:S01]  /*15680*/  FMUL.FTZ R72, R72, UR9 ;  /* 0x0000000948487c20 */ /* 0x000fe20008410000 */
[----:B------:R-:W-:Y:S01]  /*15690*/  IADD3 R11, PT, PT, R135, 0x8, -R78 ;  /* 0x00000008870b7810 */ /* 0x000fe20007ffe84e */
[----:B------:R-:W2:Y:S01]  /*156a0*/  MUFU.TANH R5, R5 ;  /* 0x0000000500057308 */ /* 0x000ea20000002400 */
[----:B------:R-:W-:Y:S01]  /*156b0*/  IABS R18, R18 ;  /* 0x0000001200127213 */ /* 0x000fe20000000000 */
[----:B------:R-:W-:Y:S01]  /*156c0*/  FMUL.FTZ R73, R73, UR9 ;  /* 0x0000000949497c20 */ /* 0x000fe20008410000 */
[----:B------:R-:W-:Y:S01]  /*156d0*/  FSEL R194, R8, -INF , !P0 ;  /* 0xff80000008c27808 */ /* 0x000fe20004000000 */
[----:B------:R-:W-:Y:S01]  /*156e0*/  IMAD.MOV.U32 R8, RZ, RZ, R14 ;  /* 0x000000ffff087224 */ /* 0x000fe200078e000e */
[----:B------:R-:W-:Y:S01]  /*156f0*/  IABS R11, R11 ;  /* 0x0000000b000b7213 */ /* 0x000fe20000000000 */
[----:B------:R-:W-:Y:S01]  /*15700*/  FMUL.FTZ R75, R75, UR9 ;  /* 0x000000094b4b7c20 */ /* 0x000fe20008410000 */
[----:B------:R-:W-:Y:S01]  /*15710*/  I2FP.F32.S32 R18, R18 ;  /* 0x0000001200127245 */ /* 0x000fe20000201400 */
[----:B------:R-:W4:Y:S01]  /*15720*/  MUFU.TANH R51, R51 ;  /* 0x0000003300337308 */ /* 0x000f220000002400 */
[----:B------:R-:W-:-:S02]  /*15730*/  I2FP.F32.S32 R11, R11 ;  /* 0x0000000b000b7245 */ /* 0x000fc40000201400 */
[----:B------:R-:W-:Y:S01]  /*15740*/  I2FP.F32.S32 R7, R8 ;  /* 0x0000000800077245 */ /* 0x000fe20000201400 */
[----:B------:R-:W-:Y:S01]  /*15750*/  FFMA.FTZ R18, R18, -UR14, R37 ;  /* 0x8000000e12127c23 */ /* 0x000fe20008010025 */
[----:B------:R-:W-:Y:S01]  /*15760*/  IADD3 R8, PT, PT, R135, 0x7, -R78 ;  /* 0x0000000787087810 */ /* 0x000fe20007ffe84e */
[----:B-1----:R-:W-:Y:S01]  /*15770*/  FFMA.FTZ R11, R11, -UR14, R48 ;  /* 0x8000000e0b0b7c23 */ /* 0x002fe20008010030 */
[----:B------:R-:W-:Y:S01]  /*15780*/  FSEL R188, R188, -INF , !P3 ;  /* 0xff800000bcbc7808 */ /* 0x000fe20005800000 */
[----:B---3--:R-:W-:Y:S01]  /*15790*/  FFMA.FTZ R7, R7, -UR14, R12 ;  /* 0x8000000e07077c23 */ /* 0x008fe2000801000c */
[----:B------:R-:W-:Y:S01]  /*157a0*/  ISETP.GT.AND P3, PT, R205, R13, PT ;  /* 0x0000000dcd00720c */ /* 0x000fe20003f64270 */
[----:B------:R-:W1:Y:S01]  /*157b0*/  MUFU.TANH R74, R74 ;  /* 0x0000004a004a7308 */ /* 0x000e620000002400 */
[----:B------:R-:W-:Y:S02]  /*157c0*/  IABS R8, R8 ;  /* 0x0000000800087213 */ /* 0x000fe40000000000 */
[----:B------:R-:W-:-:S02]  /*157d0*/  FSEL R18, R18, -INF , !P1 ;  /* 0xff80000012127808 */ /* 0x000fc40004800000 */
[----:B------:R-:W-:Y:S02]  /*157e0*/  ISETP.GE.AND P1, PT, R13, R204, PT ;  /* 0x000000cc0d00720c */ /* 0x000fe40003f26270 */
[----:B------:R-:W-:Y:S01]  /*157f0*/  ISETP.GT.AND P0, PT, R203, R13, PT ;  /* 0x0000000dcb00720c */ /* 0x000fe20003f04270 */
[----:B------:R-:W3:Y:S01]  /*15800*/  MUFU.TANH R72, R72 ;  /* 0x0000004800487308 */ /* 0x000ee20000002400 */
[----:B------:R-:W-:Y:S02]  /*15810*/  FSEL R11, R11, -INF , !P3 ;  /* 0xff8000000b0b7808 */ /* 0x000fe40005800000 */
[----:B------:R-:W-:Y:S02]  /*15820*/  I2FP.F32.S32 R8, R8 ;  /* 0x0000000800087245 */ /* 0x000fe40000201400 */
[----:B------:R-:W-:Y:S02]  /*15830*/  IADD3 R6, PT, PT, R45, 0x7, -R78 ;  /* 0x000000072d067810 */ /* 0x000fe40007ffe84e */
[----:B------:R-:W-:Y:S01]  /*15840*/  FSEL R199, R18, -INF , !P4 ;  /* 0xff80000012c77808 */ /* 0x000fe20006000000 */
[----:B--2---:R-:W-:Y:S01]  /*15850*/  FFMA.FTZ R5, R8, -UR14, R5 ;  /* 0x8000000e08057c23 */ /* 0x004fe20008010005 */
[----:B------:R-:W-:Y:S01]  /*15860*/  FSEL R194, R194, -INF , !P5 ;  /* 0xff800000c2c27808 */ /* 0x000fe20006800000 */
[----:B------:R-:W2:Y:S01]  /*15870*/  MUFU.TANH R73, R73 ;  /* 0x0000004900497308 */ /* 0x000ea20000002400 */
[----:B------:R-:W-:-:S02]  /*15880*/  FSEL R191, R11, -INF , !P1 ;  /* 0xff8000000bbf7808 */ /* 0x000fc40004800000 */
[----:B------:R-:W-:Y:S01]  /*15890*/  FSEL R7, R7, -INF , !P0 ;  /* 0xff80000007077808 */ /* 0x000fe20004000000 */
[----:B------:R-:W-:Y:S01]  /*158a0*/  BAR.SYNC.DEFER_BLOCKING 0x0 ;  /* 0x0000000000007b1d */ /* 0x000fe20000010000 */
[----:B------:R-:W-:Y:S02]  /*158b0*/  ISETP.GE.AND P4, PT, R13, R202, PT ;  /* 0x000000ca0d00720c */ /* 0x000fe40003f86270 */
[----:B------:R-:W-:Y:S02]  /*158c0*/  ISETP.GT.AND P5, PT, R205, R4, PT ;  /* 0x00000004cd00720c */ /* 0x000fe40003fa4270 */
[C---:B------:R-:W-:Y:S01]  /*158d0*/  ISETP.GE.AND P3, PT, R4.reuse, R204, PT ;  /* 0x000000cc0400720c */ /* 0x040fe20003f66270 */
[----:B------:R-:W2:Y:S01]  /*158e0*/  MUFU.TANH R75, R75 ;  /* 0x0000004b004b7308 */ /* 0x000ea20000002400 */
[----:B------:R-:W-:Y:S02]  /*158f0*/  ISETP.GE.AND P1, PT, R4, R202, PT ;  /* 0x000000ca0400720c */ /* 0x000fe40003f26270 */
[----:B------:R-:W-:Y:S01]  /*15900*/  ISETP.GT.AND P0, PT, R203, R4, PT ;  /* 0x00000004cb00720c */ /* 0x000fe20003f04270 */
[----:B------:R-:W-:Y:S01]  /*15910*/  IMAD.IADD R4, R45, 0x1, -R78 ;  /* 0x000000012d047824 */ /* 0x000fe200078e0a4e */
[----:B------:R-:W-:-:S02]  /*15920*/  IABS R6, R6 ;  /* 0x0000000600067213 */ /* 0x000fc40000000000 */
[----:B------:R-:W-:Y:S01]  /*15930*/  FSEL R184, R7, -INF , !P4 ;  /* 0xff80000007b87808 */ /* 0x000fe20006000000 */
[--C-:B------:R-:W-:Y:S01]  /*15940*/  IMAD.IADD R7, R135, 0x1, -R78.reuse ;  /* 0x0000000187077824 */ /* 0x100fe200078e0a4e */
[----:B------:R-:W-:Y:S02]  /*15950*/  I2FP.F32.S32 R6, R6 ;  /* 0x0000000600067245 */ /* 0x000fe40000201400 */
[--C-:B------:R-:W-:Y:S02]  /*15960*/  IADD3 R45, PT, PT, R45, -0x1, -R78.reuse ;  /* 0xffffffff2d2d7810 */ /* 0x100fe40007ffe84e */
[----:B------:R-:W-:Y:S01]  /*15970*/  FSEL R5, R5, -INF , !P5 ;  /* 0xff80000005057808 */ /* 0x000fe20006800000 */
[----:B----4-:R-:W-:Y:S01]  /*15980*/  FFMA.FTZ R6, R6, -UR14, R51 ;  /* 0x8000000e06067c23 */ /* 0x010fe20008010033 */
[----:B------:R-:W-:Y:S02]  /*15990*/  IADD3 R78, PT, PT, R135, -0x1, -R78 ;  /* 0xffffffff874e7810 */ /* 0x000fe40007ffe84e */
[----:B------:R-:W-:-:S02]  /*159a0*/  IABS R4, R4 ;  /* 0x0000000400047213 */ /* 0x000fc40000000000 */
[----:B------:R-:W-:Y:S02]  /*159b0*/  FSEL R189, R5, -INF , !P3 ;  /* 0xff80000005bd7808 */ /* 0x000fe40005800000 */
[----:B------:R-:W-:Y:S02]  /*159c0*/  IABS R7, R7 ;  /* 0x0000000700077213 */ /* 0x000fe40000000000 */
[----:B------:R-:W-:Y:S02]  /*159d0*/  IABS R78, R78 ;  /* 0x0000004e004e7213 */ /* 0x000fe40000000000 */
[----:B------:R-:W-:Y:S02]  /*159e0*/  I2FP.F32.S32 R5, R4 ;  /* 0x0000000400057245 */ /* 0x000fe40000201400 */
[----:B------:R-:W-:Y:S02]  /*159f0*/  IABS R45, R45 ;  /* 0x0000002d002d7213 */ /* 0x000fe40000000000 */
[----:B------:R-:W-:Y:S01]  /*15a00*/  I2FP.F32.S32 R7, R7 ;  /* 0x0000000700077245 */ /* 0x000fe20000201400 */
[----:B-1----:R-:W-:Y:S01]  /*15a10*/  FFMA.FTZ R5, R5, -UR14, R74 ;  /* 0x8000000e05057c23 */ /* 0x002fe2000801004a */
[----:B------:R-:W-:-:S02]  /*15a20*/  I2FP.F32.S32 R78, R78 ;  /* 0x0000004e004e7245 */ /* 0x000fc40000201400 */
[----:B------:R-:W-:Y:S01]  /*15a30*/  FSEL R6, R6, -INF , !P0 ;  /* 0xff80000006067808 */ /* 0x000fe20004000000 */
[----:B---3--:R-:W-:Y:S01]  /*15a40*/  FFMA.FTZ R7, R7, -UR14, R72 ;  /* 0x8000000e07077c23 */ /* 0x008fe20008010048 */
[----:B------:R-:W-:Y:S01]  /*15a50*/  I2FP.F32.S32 R4, R45 ;  /* 0x0000002d00047245 */ /* 0x000fe20000201400 */
[----:B--2---:R-:W-:Y:S01]  /*15a60*/  FFMA.FTZ R73, R78, -UR14, R73 ;  /* 0x8000000e4e497c23 */ /* 0x004fe20008010049 */
[-C--:B------:R-:W-:Y:S02]  /*15a70*/  ISETP.GT.AND P0, PT, R203, R76.reuse, PT ;  /* 0x0000004ccb00720c */ /* 0x080fe40003f04270 */
[----:B------:R-:W-:Y:S01]  /*15a80*/  FSEL R178, R6, -INF , !P1 ;  /* 0xff80000006b27808 */ /* 0x000fe20004800000 */
[----:B------:R-:W-:Y:S01]  /*15a90*/  FFMA.FTZ R4, R4, -UR14, R75 ;  /* 0x8000000e04047c23 */ /* 0x000fe2000801004b */
[C---:B------:R-:W-:Y:S02]  /*15aa0*/  ISETP.GT.AND P4, PT, R205.reuse, R76, PT ;  /* 0x0000004ccd00720c */ /* 0x040fe40003f84270 */
[----:B------:R-:W-:-:S02]  /*15ab0*/  ISETP.GT.AND P1, PT, R205, R27, PT ;  /* 0x0000001bcd00720c */ /* 0x000fc40003f24270 */
[----:B------:R-:W-:Y:S02]  /*15ac0*/  FSEL R5, R5, -INF , !P0 ;  /* 0xff80000005057808 */ /* 0x000fe40004000000 */
[----:B------:R-:W-:Y:S02]  /*15ad0*/  ISETP.GT.AND P0, PT, R203, R27, PT ;  /* 0x0000001bcb00720c */ /* 0x000fe40003f04270 */
[----:B------:R-:W-:Y:S02]  /*15ae0*/  FSEL R7, R7, -INF , !P4 ;  /* 0xff80000007077808 */ /* 0x000fe40006000000 */
[----:B------:R-:W-:Y:S02]  /*15af0*/  FSEL R73, R73, -INF , !P1 ;  /* 0xff80000049497808 */ /* 0x000fe40004800000 */
[C---:B------:R-:W-:Y:S02]  /*15b00*/  ISETP.GE.AND P5, PT, R76.reuse, R204, PT ;  /* 0x000000cc4c00720c */ /* 0x040fe40003fa6270 */
[----:B------:R-:W-:-:S02]  /*15b10*/  ISETP.GE.AND P3, PT, R76, R202, PT ;  /* 0x000000ca4c00720c */ /* 0x000fc40003f66270 */
[C---:B------:R-:W-:Y:S02]  /*15b20*/  ISETP.GE.AND P4, PT, R27.reuse, R204, PT ;  /* 0x000000cc1b00720c */ /* 0x040fe40003f86270 */
[----:B------:R-:W-:Y:S02]  /*15b30*/  ISETP.GE.AND P1, PT, R27, R202, PT ;  /* 0x000000ca1b00720c */ /* 0x000fe40003f26270 */
[----:B------:R-:W-:Y:S02]  /*15b40*/  FSEL R4, R4, -INF , !P0 ;  /* 0xff80000004047808 */ /* 0x000fe40004000000 */
[----:B------:R-:W-:Y:S02]  /*15b50*/  FSEL R179, R7, -INF , !P5 ;  /* 0xff80000007b37808 */ /* 0x000fe40006800000 */
[----:B------:R-:W-:Y:S02]  /*15b60*/  FSEL R176, R5, -INF , !P3 ;  /* 0xff80000005b07808 */ /* 0x000fe40005800000 */
[----:B------:R-:W-:-:S02]  /*15b70*/  FSEL R177, R73, -INF , !P4 ;  /* 0xff80000049b17808 */ /* 0x000fc40006000000 */
        /* <DEDUP_REMOVED lines=14> */
.L_x_5854:
        /* <DEDUP_REMOVED lines=61> */
.L_x_5855:
        /* <DEDUP_REMOVED lines=12> */
[--C-:B------:R-:W-:Y:S02]  /*160f0*/  @!P4 IMAD.MOV.U32 R4, RZ, RZ, R196.reuse ;  /* 0x000000ffff04c224 */ /* 0x100fe400078e00c4 */
[--C-:B------:R-:W-:Y:S01]  /*16100*/  @!P4 IMAD.MOV.U32 R5, RZ, RZ, R195.reuse ;  /* 0x000000ffff05c224 */ /* 0x100fe200078e00c3 */
[----:B------:R-:W-:Y:S01]  /*16110*/  IADD3.X R13, PT, PT, R7, UR8, RZ, P0, !PT ;  /* 0x00000008070d7c10 */ /* 0x000fe200087fe4ff */
[----:B------:R-:W-:Y:S01]  /*16120*/  @!P3 IMAD.MOV.U32 R8, RZ, RZ, R196 ;  /* 0x000000ffff08b224 */ /* 0x000fe200078e00c4 */
[----:B------:R-:W-:Y:S01]  /*16130*/  IADD3 R10, P0, PT, R12, UR9, RZ ;  /* 0x000000090c0a7c10 */ /* 0x000fe2000ff1e0ff */
[----:B------:R-:W-:Y:S01]  /*16140*/  @!P3 IMAD.MOV.U32 R9, RZ, RZ, R195 ;  /* 0x000000ffff09b224 */ /* 0x000fe200078e00c3 */
[----:B------:R-:W-:Y:S01]  /*16150*/  @!PT LDS RZ, [RZ] ;  /* 0x00000000fffff984 */ /* 0x000fe20000000800 */
[----:B------:R-:W-:Y:S01]  /*16160*/  @!PT LDS RZ, [RZ] ;  /* 0x00000000fffff984 */ /* 0x000fe20000000800 */
[----:B------:R-:W-:Y:S01]  /*16170*/  @!PT LDS RZ, [RZ] ;  /* 0x00000000fffff984 */ /* 0x000fe20000000800 */
[----:B------:R1:W-:Y:S02]  /*16180*/  @!P4 LDGSTS.E.BYPASS.LTC128B.128 [R217+0x6000], desc[UR6][R4.64] ;  /* 0x0600000004d9cfae */ /* 0x0003e4000b981a06 */
[----:B------:R-:W-:-:S02]  /*16190*/  IADD3.X R11, PT, PT, R13, UR8, RZ, P0, !PT ;  /* 0x000000080d0b7c10 */ /* 0x000fc400087fe4ff */
[----:B------:R2:W-:Y:S04]  /*161a0*/  @P4 STS.128 [R217+0x6000], RZ ;  /* 0x006000ffd9004388 */ /* 0x0005e80000000c00 */
[----:B------:R-:W-:Y:S01]  /*161b0*/  @!PT LDS RZ, [RZ] ;  /* 0x00000000fffff984 */ /* 0x000fe20000000800 */
[----:B------:R-:W-:Y:S01]  /*161c0*/  @!PT LDS RZ, [RZ] ;  /* 0x00000000fffff984 */ /* 0x000fe20000000800 */
[----:B------:R-:W-:Y:S01]  /*161d0*/  @!PT LDS RZ, [RZ] ;  /* 0x00000000fffff984 */ /* 0x000fe20000000800 */
[----:B------:R2:W-:Y:S04]  /*161e0*/  @!P3 LDGSTS.E.BYPASS.LTC128B.128 [R217+0x8000], desc[UR6][R8.64+0x80] ;  /* 0x0800008008d9bfae */ /* 0x0005e8000b981a06 */
[----:B------:R2:W-:Y:S01]  /*161f0*/  @P3 STS.128 [R217+0x8000], RZ ;  /* 0x008000ffd9003388 */ /* 0x0005e20000000c00 */
        /* <DEDUP_REMOVED lines=53> */
.L_x_5853:
[----:B--2---:R-:W-:Y:S01]  /*16550*/  FMNMX3.FTZ R8, R41, R43, R69, !PT ;  /* 0x0000002b29087276 */ /* 0x004fe20007810045 */
        /* <DEDUP_REMOVED lines=42> */
[----:B------:R-:W-:Y:S01]  /*16800*/  LDSM.16.MT88.4 R32, [R173+0xe800] ;  /* 0x00e80000ad20783b */ /* 0x000fe20000004200 */
        /* <DEDUP_REMOVED lines=13> */
[----:B------:R-:W-:Y:S01]  /*168e0*/  LDSM.16.MT88.4 R108, [R171] ;  /* 0x00000000ab6c783b */ /* 0x000fe20000004200 */
[--C-:B------:R-:W-:Y:S01]  /*168f0*/  FFMA.FTZ R163, R47, UR8, -R186.reuse ;  /* 0x000000082fa37c23 */ /* 0x100fe200080108ba */
[--C-:B------:R-:W-:Y:S01]  /*16900*/  FFMA.FTZ R170, R26, UR8, -R175.reuse ;  /* 0x000000081aaa7c23 */ /* 0x100fe200080108af */
[--C-:B------:R-:W-:Y:S01]  /*16910*/  FFMA.FTZ R161, R44, UR8, -R175.reuse ;  /* 0x000000082ca17c23 */ /* 0x100fe200080108af */
[----:B------:R-:W2:Y:S01]  /*16920*/  LDSM.16.MT88.4 R40, [R173+0xe000] ;  /* 0x00e00000ad28783b */ /* 0x000ea20000004200 */
[----:B------:R-:W-:Y:S01]  /*16930*/  MUFU.EX2 R172, R172 ;  /* 0x000000ac00ac7308 */ /* 0x000fe20000000800 */
[--C-:B------:R-:W-:Y:S01]  /*16940*/  FFMA.FTZ R162, R25, UR8, -R186.reuse ;  /* 0x0000000819a27c23 */ /* 0x100fe200080108ba */
[--C-:B------:R-:W-:Y:S01]  /*16950*/  FFMA.FTZ R159, R21, UR8, -R186.reuse ;  /* 0x00000008159f7c23 */ /* 0x100fe200080108ba */
[----:B------:R-:W-:Y:S01]  /*16960*/  LDSM.16.MT88.4 R56, [R171+0x2000] ;  /* 0x00200000ab38783b */ /* 0x000fe20000004200 */
[----:B------:R-:W3:Y:S01]  /*16970*/  MUFU.EX2 R167, R167 ;  /* 0x000000a700a77308 */ /* 0x000ee20000000800 */
[--C-:B------:R-:W-:Y:S01]  /*16980*/  FFMA.FTZ R151, R17, UR8, -R186.reuse ;  /* 0x0000000811977c23 */ /* 0x100fe200080108ba */
[--C-:B------:R-:W-:Y:S01]  /*16990*/  FFMA.FTZ R150, R23, UR8, -R186.reuse ;  /* 0x0000000817967c23 */ /* 0x100fe200080108ba */
[----:B------:R-:W4:Y:S01]  /*169a0*/  LDSM.16.MT88.4 R100, [R169] ;  /* 0x00000000a964783b */ /* 0x000f220000004200 */
[----:B------:R-:W-:Y:S01]  /*169b0*/  MUFU.EX2 R166, R166 ;  /* 0x000000a600a67308 */ /* 0x000fe20000000800 */
[--C-:B------:R-:W-:Y:S01]  /*169c0*/  FFMA.FTZ R160, R20, UR8, -R175.reuse ;  /* 0x0000000814a07c23 */ /* 0x100fe200080108af */
[--C-:B------:R-:W-:Y:S01]  /*169d0*/  FFMA.FTZ R157, R24, UR8, -R175.reuse ;  /* 0x00000008189d7c23 */ /* 0x100fe200080108af */
[----:B------:R-:W5:Y:S01]  /*169e0*/  LDSM.16.MT88.4 R64, [R169+0x2000] ;  /* 0x00200000a940783b */ /* 0x000f620000004200 */
[----:B------:R-:W1:Y:S01]  /*169f0*/  MUFU.EX2 R163, R163 ;  /* 0x000000a300a37308 */ /* 0x000e620000000800 */
[--C-:B------:R-:W-:Y:S01]  /*16a00*/  FFMA.FTZ R149, R22, UR8, -R175.reuse ;  /* 0x0000000816957c23 */ /* 0x100fe200080108af */
[--C-:B------:R-:W-:Y:S01]  /*16a10*/  FFMA.FTZ R158, R16, UR8, -R175.reuse ;  /* 0x00000008109e7c23 */ /* 0x100fe200080108af */
[----:B------:R-:W5:Y:S01]  /*16a20*/  LDSM.16.MT88.4 R4, [R169+0x4000] ;  /* 0x00400000a904783b */ /* 0x000f620000004200 */
[----:B------:R-:W-:Y:S01]  /*16a30*/  MUFU.EX2 R170, R170 ;  /* 0x000000aa00aa7308 */ /* 0x000fe20000000800 */
[--C-:B------:R-:W-:Y:S01]  /*16a40*/  FFMA.FTZ R190, R190, UR8, -R175.reuse ;  /* 0x00000008bebe7c23 */ /* 0x100fe200080108af */
[----:B---3--:R-:W-:Y:S01]  /*16a50*/  F2FP.F16.F32.PACK_AB R96, R167, R172 ;  /* 0x000000aca760723e */ /* 0x008fe200000000ff */
[----:B------:R-:W3:Y:S01]  /*16a60*/  LDSM.16.MT88.4 R8, [R171+0x4800] ;  /* 0x00480000ab08783b */ /* 0x000ee20000004200 */
[----:B------:R-:W2:Y:S01]  /*16a70*/  MUFU.EX2 R165, R165 ;  /* 0x000000a500a57308 */ /* 0x000ea20000000800 */
[--C-:B------:R-:W-:Y:S01]  /*16a80*/  FFMA.FTZ R188, R188, UR8, -R175.reuse ;  /* 0x00000008bcbc7c23 */ /* 0x100fe200080108af */
[--C-:B------:R-:W-:Y:S01]  /*16a90*/  FFMA.FTZ R213, R174, UR8, -R175.reuse ;  /* 0x00000008aed57c23 */ /* 0x100fe200080108af */
[----:B------:R-:W3:Y:S01]  /*16aa0*/  LDSM.16.MT88.4 R16, [R169+0x2800] ;  /* 0x00280000a910783b */ /* 0x000ee20000004200 */
[----:B------:R-:W-:Y:S01]  /*16ab0*/  MUFU.EX2 R164, R164 ;  /* 0x000000a400a47308 */ /* 0x000fe20000000800 */
[----:B------:R-:W-:Y:S01]  /*16ac0*/  FFMA.FTZ R191, R191, UR8, -R186 ;  /* 0x00000008bfbf7c23 */ /* 0x000fe200080108ba */
[----:B-1----:R-:W-:Y:S01]  /*16ad0*/  F2FP.F16.F32.PACK_AB R98, R163, R166 ;  /* 0x000000a6a362723e */ /* 0x002fe200000000ff */
[----:B------:R-:W1:Y:S01]  /*16ae0*/  LDSM.16.MT88.4 R28, [R171+0x800] ;  /* 0x00080000ab1c783b */ /* 0x000e620000004200 */
[----:B------:R-:W4:Y:S01]  /*16af0*/  MUFU.EX2 R161, R161 ;  /* 0x000000a100a17308 */ /* 0x000f220000000800 */
[----:B------:R-:W-:Y:S01]  /*16b00*/  FFMA.FTZ R176, R176, UR8, -R175 ;  /* 0x00000008b0b07c23 */ /* 0x000fe200080108af */
[----:B------:R-:W-:Y:S01]  /*16b10*/  FADD.FTZ R167, R172, R167 ;  /* 0x000000a7aca77221 */ /* 0x000fe20000010000 */
[----:B------:R-:W-:Y:S01]  /*16b20*/  LDSM.16.MT88.4 R20, [R171+0x2800] ;  /* 0x00280000ab14783b */ /* 0x000fe20000004200 */
[----:B------:R-:W-:Y:S01]  /*16b30*/  MUFU.EX2 R162, R162 ;  /* 0x000000a200a27308 */ /* 0x000fe20000000800 */
[----:B--2---:R-:W-:-:S02]  /*16b40*/  F2FP.F16.F32.PACK_AB R97, R165, R170 ;  /* 0x000000aaa561723e */ /* 0x004fc400000000ff */
[----:B------:R-:W2:Y:S01]  /*16b50*/  LDSM.16.MT88.4 R24, [R169+0x800] ;  /* 0x00080000a918783b */ /* 0x000ea20000004200 */
[----:B------:R-:W3:Y:S01]  /*16b60*/  MUFU.EX2 R159, R159 ;  /* 0x0000009f009f7308 */ /* 0x000ee20000000800 */
[----:B------:R-:W-:Y:S01]  /*16b70*/  FADD.FTZ R165, R170, R165 ;  /* 0x000000a5aaa57221 */ /* 0x000fe20000010000 */
[----:B------:R-:W-:Y:S02]  /*16b80*/  FADD.FTZ R166, R166, R167 ;  /* 0x000000a7a6a67221 */ /* 0x000fe40000010000 */
[----:B------:R-:W-:Y:S01]  /*16b90*/  MUFU.EX2 R151, R151 ;  /* 0x0000009700977308 */ /* 0x000fe20000000800 */
[----:B----4-:R-:W-:Y:S01]  /*16ba0*/  F2FP.F16.F32.PACK_AB R99, R161, R164 ;  /* 0x000000a4a163723e */ /* 0x010fe200000000ff */
[----:B------:R-:W-:Y:S02]  /*16bb0*/  FADD.FTZ R164, R164, R165 ;  /* 0x000000a5a4a47221 */ /* 0x000fe40000010000 */
[----:B------:R-:W-:Y:S01]  /*16bc0*/  MUFU.EX2 R150, R150 ;  /* 0x0000009600967308 */ /* 0x000fe20000000800 */
[----:B------:R-:W-:Y:S01]  /*16bd0*/  FADD.FTZ R163, R163, R166 ;  /* 0x000000a6a3a37221 */ /* 0x000fe20000010000 */
[----:B------:R-:W-:-:S02]  /*16be0*/  FADD.FTZ R161, R161, R164 ;  /* 0x000000a4a1a17221 */ /* 0x000fc40000010000 */
[----:B------:R-:W-:Y:S01]  /*16bf0*/  MUFU.EX2 R160, R160 ;  /* 0x000000a000a07308 */ /* 0x000fe20000000800 */
[C---:B------:R-:W-:Y:S03]  /*16c00*/  HMMA.16816.F32 R68, R96.reuse, R72, RZ ;  /* 0x000000486044723c */ /* 0x040fe600000018ff */
[----:B------:R-:W4:Y:S04]  /*16c10*/  MUFU.EX2 R157, R157 ;  /* 0x0000009d009d7308 */ /* 0x000f280000000800 */
        /* <DEDUP_REMOVED lines=28> */
[----:B---3--:R-:W-:-:S02]  /*16de0*/  F2FP.F16.F32.PACK_AB R4, R159, R162 ;  /* 0x000000a29f04723e */ /* 0x008fc400000000ff */
[----:B----4-:R-:W-:-:S05]  /*16df0*/  F2FP.F16.F32.PACK_AB R5, R157, R160 ;  /* 0x000000a09d05723e */ /* 0x010fca00000000ff */
        /* <DEDUP_REMOVED lines=8> */
[----:B------:R-:W3:Y:S07]  /*16e80*/  LDSM.16.MT88.4 R8, [R192+0xf000] ;  /* 0x00f00000c008783b */ /* 0x000eee0000004200 */
        /* <DEDUP_REMOVED lines=11> */
[----:B------:R-:W4:Y:S04]  /*16f40*/  MUFU.EX2 R155, R155 ;  /* 0x0000009b009b7308 */ /* 0x000f280000000800 */
[----:B------:R-:W-:Y:S03]  /*16f50*/  MUFU.EX2 R154, R154 ;  /* 0x0000009a009a7308 */ /* 0x000fe60000000800 */
[C---:B------:R-:W-:Y:S01]  /*16f60*/  HMMA.16816.F32 R64, R4.reuse, R18, R64 ;  /* 0x000000120440723c */ /* 0x040fe20000001840 */
[----:B------:R-:W5:Y:S01]  /*16f70*/  LDSM.16.MT88.4 R16, [R192+0xd000] ;  /* 0x00d00000c010783b */ /* 0x000f620000004200 */
[----:B------:R-:W3:Y:S04]  /*16f80*/  MUFU.EX2 R193, R193 ;  /* 0x000000c100c17308 */ /* 0x000ee80000000800 */
[----:B------:R-:W3:Y:S02]  /*16f90*/  MUFU.EX2 R199, R199 ;  /* 0x000000c700c77308 */ /* 0x000ee40000000800 */
        /* <DEDUP_REMOVED lines=26> */
[----:B----4-:R-:W-:-:S02]  /*17140*/  F2FP.F16.F32.PACK_AB R4, R155, R152 ;  /* 0x000000989b04723e */ /* 0x010fc400000000ff */
[----:B---3--:R-:W-:Y:S02]  /*17150*/  F2FP.F16.F32.PACK_AB R5, R190, R193 ;  /* 0x000000c1be05723e */ /* 0x008fe400000000ff */
[----:B------:R-:W-:Y:S02]  /*17160*/  F2FP.F16.F32.PACK_AB R6, R153, R154 ;  /* 0x0000009a9906723e */ /* 0x000fe400000000ff */
[----:B------:R-:W-:-:S07]  /*17170*/  F2FP.F16.F32.PACK_AB R7, R199, R188 ;  /* 0x000000bcc707723e */ /* 0x000fce00000000ff */
[C---:B------:R-:W-:Y:S08]  /*17180*/  HMMA.16816.F32 R44, R4.reuse, R8, R44 ;  /* 0x00000008042c723c */ /* 0x040ff0000000182c */
[C---:B------:R-:W-:Y:S01]  /*17190*/  HMMA.16816.F32 R48, R4.reuse, R10, R48 ;  /* 0x0000000a0430723c */ /* 0x040fe20000001830 */
[----:B------:R-:W3:Y:S07]  /*171a0*/  LDSM.16.MT88.4 R8, [R171+0x5000] ;  /* 0x00500000ab08783b */ /* 0x000eee0000004200 */
[C---:B-----5:R-:W-:Y:S08]  /*171b0*/  HMMA.16816.F32 R120, R4.reuse, R16, R120 ;  /* 0x000000100478723c */ /* 0x060ff00000001878 */
        /* <DEDUP_REMOVED lines=169> */
.L_x_5857:
        /* <DEDUP_REMOVED lines=8> */
.L_x_5858:
[----:B------:R-:W1:Y:S01]  /*17cd0*/  LDCU UR8, c[0x0][0x440] ;  /* 0x00008800ff0877ac */ /* 0x000e620008000800 */
[----:B------:R-:W-:Y:S01]  /*17ce0*/  LOP3.LUT R6, R180, 0x40, RZ, 0xfc, !PT ;  /* 0x00000040b4067812 */ /* 0x000fe200078efcff */
[----:B------:R-:W2:Y:S01]  /*17cf0*/  LDC R4, c[0x0][0x3c4] ;  /* 0x0000f100ff047b82 */ /* 0x000ea20000000800 */
[----:B------:R-:W-:Y:S01]  /*17d00*/  SHF.R.U32.HI R182, RZ, 0x1, R186 ;  /* 0x00000001ffb67819 */ /* 0x000fe200000116ba */
[----:B------:R-:W-:Y:S01]  /*17d10*/  IMAD.SHL.U32 R183, R186, 0x20, RZ ;  /* 0x00000020bab77824 */ /* 0x000fe200078e00ff */
[----:B------:R-:W-:Y:S01]  /*17d20*/  LOP3.LUT R7, R10, 0x8, R133, 0xf8, !PT ;  /* 0x000000080a077812 */ /* 0x000fe200078ef885 */
[----:B------:R-:W-:Y:S01]  /*17d30*/  UIADD3 UR15, UPT, UPT, UR4, -0x2, URZ ;  /* 0xfffffffe040f7890 */ /* 0x000fe2000fffe0ff */
[----:B------:R-:W-:Y:S02]  /*17d40*/  LOP3.LUT R187, R182, 0x8, RZ, 0xc0, !PT ;  /* 0x00000008b6bb7812 */ /* 0x000fe400078ec0ff */
[----:B------:R-:W-:Y:S01]  /*17d50*/  LOP3.LUT R206, R0, 0x400, RZ, 0xc0, !PT ;  /* 0x0000040000ce7812 */ /* 0x000fe200078ec0ff */
[----:B------:R-:W-:Y:S01]  /*17d60*/  UISETP.GT.AND UP1, UPT, UR15, UR20, UPT ;  /* 0x000000140f00728c */ /* 0x000fe2000bf24270 */
[----:B------:R-:W-:-:S02]  /*17d70*/  LOP3.LUT R7, R7, R180, RZ, 0x3c, !PT ;  /* 0x000000b407077212 */ /* 0x000fc400078e3cff */
[----:B------:R-:W-:Y:S02]  /*17d80*/  LOP3.LUT R183, R183, 0x7c00, RZ, 0xc0, !PT ;  /* 0x00007c00b7b77812 */ /* 0x000fe400078ec0ff */
[----:B------:R-:W-:Y:S01]  /*17d90*/  LOP3.LUT R187, R187, 0x1c0, R0, 0xf8, !PT ;  /* 0x000001c0bbbb7812 */ /* 0x000fe200078ef800 */
[----:B------:R-:W-:Y:S01]  /*17da0*/  IMAD R206, R7, 0x2, R206 ;  /* 0x0000000207ce7824 */ /* 0x000fe200078e02ce */
[C---:B------:R-:W-:Y:S01]  /*17db0*/  LEA R8, P0, R5.reuse, R198, 0x5 ;  /* 0x000000c605087211 */ /* 0x040fe200078028ff */
[----:B------:R-:W-:Y:S01]  /*17dc0*/  IMAD.SHL.U32 R7, R5, 0x20, RZ ;  /* 0x0000002005077824 */ /* 0x000fe200078e00ff */
[----:B-1----:R-:W-:Y:S01]  /*17dd0*/  ISETP.GE.AND P4, PT, R180, UR8, PT ;  /* 0x00000008b4007c0c */ /* 0x002fe2000bf86270 */
[----:B------:R-:W-:Y:S01]  /*17de0*/  VIADD R133, R206, UR5 ;  /* 0x00000005ce857c36 */ /* 0x000fe20008000000 */
[----:B------:R-:W-:Y:S02]  /*17df0*/  ISETP.GE.AND P3, PT, R6, UR8, PT ;  /* 0x0000000806007c0c */ /* 0x000fe4000bf66270 */
[----:B------:R-:W-:Y:S01]  /*17e00*/  LOP3.LUT R6, R180, 0x80, RZ, 0xfc, !PT ;  /* 0x00000080b4067812 */ /* 0x000fe200078efcff */
[--C-:B------:R-:W-:Y:S01]  /*17e10*/  IMAD.IADD R192, R168, 0x1, R133.reuse ;  /* 0x00000001a8c07824 */ /* 0x100fe200078e0285 */
[----:B------:R-:W-:Y:S01]  /*17e20*/  LOP3.LUT R207, R187, R180, RZ, 0x3c, !PT ;  /* 0x000000b4bbcf7212 */ /* 0x000fe200078e3cff */
[----:B------:R-:W-:Y:S01]  /*17e30*/  IMAD.IADD R133, R156, 0x1, R133 ;  /* 0x000000019c857824 */ /* 0x000fe200078e0285 */
[----:B------:R-:W-:Y:S01]  /*17e40*/  ISETP.GE.AND P1, PT, R6, UR8, PT ;  /* 0x0000000806007c0c */ /* 0x000fe2000bf26270 */
[----:B------:R-:W1:Y:S01]  /*17e50*/  LDCU UR8, c[0x0][0x50c] ;  /* 0x0000a180ff0877ac */ /* 0x000e620008000800 */
[----:B------:R-:W-:Y:S01]  /*17e60*/  LOP3.LUT R6, R183, 0x200, R0, 0xf8, !PT ;  /* 0x00000200b7067812 */ /* 0x000fe200078ef800 */
[----:B------:R-:W-:Y:S01]  /*17e70*/  IMAD.IADD R184, R168, 0x1, R133 ;  /* 0x00000001a8b87824 */ /* 0x000fe200078e0285 */
[----:B--2---:R-:W-:Y:S01]  /*17e80*/  LEA.HI.X R9, R5, R197, R4, 0x5, P0 ;  /* 0x000000c505097211 */ /* 0x004fe200000f2c04 */
[----:B------:R-:W-:Y:S01]  /*17e90*/  @!P4 IMAD.MOV.U32 R199, RZ, RZ, R197 ;  /* 0x000000ffffc7c224 */ /* 0x000fe200078e00c5 */
[----:B------:R-:W-:-:S02]  /*17ea0*/  LOP3.LUT R207, R6, R207, RZ, 0xfc, !PT ;  /* 0x000000cf06cf7212 */ /* 0x000fc400078efcff */
[----:B------:R-:W-:Y:S02]  /*17eb0*/  SHF.L.U64.HI R6, R5, 0x5, R4 ;  /* 0x0000000505067819 */ /* 0x000fe40000010204 */
[----:B------:R-:W-:Y:S01]  /*17ec0*/  @!PT LDS RZ, [RZ] ;  /* 0x00000000fffff984 */ /* 0x000fe20000000800 */
[----:B------:R-:W-:Y:S01]  /*17ed0*/  @!PT LDS RZ, [RZ] ;  /* 0x00000000fffff984 */ /* 0x000fe20000000800 */
[----:B------:R-:W-:Y:S01]  /*17ee0*/  @!PT LDS RZ, [RZ] ;  /* 0x00000000fffff984 */ /* 0x000fe20000000800 */
[----:B------:R2:W-:Y:S01]  /*17ef0*/  @!P4 LDGSTS.E.BYPASS.LTC128B.128 [R217+0xc000], desc[UR6][R198.64] ;  /* 0x0c000000c6d9cfae */ /* 0x0005e2000b981a06 */
[----:B------:R-:W-:Y:S02]  /*17f00*/  IADD3 R4, P5, PT, R7, R8, RZ ;  /* 0x0000000807047210 */ /* 0x000fe40007fbe0ff */
[----:B------:R-:W-:Y:S01]  /*17f10*/  LEA R207, R207, UR5, 0x1 ;  /* 0x00000005cfcf7c11 */ /* 0x000fe2000f8e08ff */
[----:B------:R-:W-:Y:S01]  /*17f20*/  @P4 STS.128 [R217+0xc000], RZ ;  /* 0x00c000ffd9004388 */ /* 0x000fe20000000c00 */
[----:B------:R-:W-:Y:S01]  /*17f30*/  IADD3 R10, P0, PT, R7, R4, RZ ;  /* 0x00000004070a7210 */ /* 0x000fe20007f1e0ff */
[----:B------:R-:W-:Y:S02]  /*17f40*/  IMAD.X R5, R6, 0x1, R9, P5 ;  /* 0x0000000106057824 */ /* 0x000fe400028e0609 */
[----:B------:R-:W-:-:S02]  /*17f50*/  IMAD.IADD R194, R168, 0x1, R207 ;  /* 0x00000001a8c27824 */ /* 0x000fc400078e02cf */
[----:B------:R-:W-:Y:S02]  /*17f60*/  IMAD.X R11, R6, 0x1, R5, P0 ;  /* 0x00000001060b7824 */ /* 0x000fe400000e0605 */
[----:B------:R-:W-:Y:S02]  /*17f70*/  IMAD.IADD R193, R156, 0x1, R207 ;  /* 0x000000019cc17824 */ /* 0x000fe400078e02cf */
[----:B--2---:R-:W-:-:S05]  /*17f80*/  @!P3 IMAD.MOV.U32 R199, RZ, RZ, R197 ;  /* 0x000000ffffc7b224 */ /* 0x004fca00078e00c5 */
[----:B------:R-:W-:Y:S01]  /*17f90*/  @!PT LDS RZ, [RZ] ;  /* 0x00000000fffff984 */ /* 0x000fe20000000800 */
[----:B------:R-:W-:Y:S01]  /*17fa0*/  @!PT LDS RZ, [RZ] ;  /* 0x00000000fffff984 */ /* 0x000fe20000000800 */
[----:B------:R-:W-:Y:S01]  /*17fb0*/  @!PT LDS RZ, [RZ] ;  /* 0x00000000fffff984 */ /* 0x000fe20000000800 */
[----:B------:R2:W-:Y:S04]  /*17fc0*/  @!P3 LDGSTS.E.BYPASS.LTC128B.128 [R217+0xe000], desc[UR6][R198.64+0x80] ;  /* 0x0e000080c6d9bfae */ /* 0x0005e8000b981a06 */
[----:B------:R-:W-:Y:S01]  /*17fd0*/  @P3 STS.128 [R217+0xe000], RZ ;  /* 0x00e000ffd9003388 */ /* 0x000fe20000000c00 */
[----:B--2---:R-:W-:-:S05]  /*17fe0*/  @!P1 IMAD.MOV.U32 R199, RZ, RZ, R197 ;  /* 0x000000ffffc79224 */ /* 0x004fca00078e00c5 */
        /* <DEDUP_REMOVED lines=18> */
[----:B------:R-:W-:Y:S01]  /*18110*/  @!P1 LDGSTS.E.BYPASS.LTC128B.128 [R217+0x10800], desc[UR6][R8.64+0x100] ;  /* 0x1080010008d99fae */ /* 0x000fe2000b981a06 */
[----:B--2---:R-:W-:-:S03]  /*18120*/  IMAD.IADD R199, R168, 0x1, R193 ;  /* 0x00000001a8c77824 */ /* 0x004fc600078e02c1 */
        /* <DEDUP_REMOVED lines=34> */
[----:B------:R-:W1:Y:S04]  /*18350*/  LDSM.16.M88.4 R160, [R206+UR5+0x7000] ;  /* 0x00700005cea0783b */ /* 0x000e680008000200 */
[----:B--2---:R-:W2:Y:S04]  /*18360*/  LDSM.16.M88.4 R4, [R206+UR5+0x7800] ;  /* 0x00780005ce04783b */ /* 0x004ea80008000200 */
[----:B------:R-:W-:Y:S04]  /*18370*/  LDSM.16.M88.4 R12, [R194] ;  /* 0x00000000c20c783b */ /* 0x000fe80000000200 */
[----:B------:R-:W2:Y:S04]  /*18380*/  LDSM.16.M88.4 R148, [R192+0x6000] ;  /* 0x00600000c094783b */ /* 0x000ea80000000200 */
[----:B------:R-:W2:Y:S04]  /*18390*/  LDSM.16.M88.4 R144, [R192+0x6800] ;  /* 0x00680000c090783b */ /* 0x000ea80000000200 */
[----:B------:R-:W2:Y:S04]  /*183a0*/  LDSM.16.M88.4 R152, [R192+0x7000] ;  /* 0x00700000c098783b */ /* 0x000ea80000000200 */
[----:B------:R-:W2:Y:S04]  /*183b0*/  LDSM.16.M88.4 R136, [R192+0x7800] ;  /* 0x00780000c088783b */ /* 0x000ea80000000200 */
[----:B------:R-:W-:Y:S01]  /*183c0*/  LDSM.16.M88.4 R140, [R193] ;  /* 0x00000000c18c783b */ /* 0x000fe20000000200 */
[C---:B----4-:R-:W-:Y:S03]  /*183d0*/  HMMA.16816.F32 R32, R16.reuse, R28, RZ ;  /* 0x0000001c1020723c */ /* 0x050fe600000018ff */
[----:B---3--:R-:W3:Y:S04]  /*183e0*/  LDSM.16.M88.4 R8, [R133+0x6000] ;  /* 0x006000008508783b */ /* 0x008ee80000000200 */
[----:B------:R-:W-:Y:S01]  /*183f0*/  LDSM.16.M88.4 R172, [R184+0x7800] ;  /* 0x00780000b8ac783b */ /* 0x000fe20000000200 */
[C---:B-----5:R-:W-:Y:S03]  /*18400*/  HMMA.16816.F32 R24, R16.reuse, R20, RZ ;  /* 0x000000141018723c */ /* 0x060fe600000018ff */
[----:B------:R-:W-:Y:S04]  /*18410*/  LDSM.16.M88.4 R168, [R206+UR5+0x8800] ;  /* 0x00880005cea8783b */ /* 0x000fe80008000200 */
[----:B------:R-:W-:Y:S01]  /*18420*/  LDSM.16.M88.4 R176, [R206+UR5+0xb800] ;  /* 0x00b80005ceb0783b */ /* 0x000fe20008000200 */
[C---:B-1----:R-:W-:Y:S03]  /*18430*/  HMMA.16816.F32 R164, R16.reuse, R160, RZ ;  /* 0x000000a010a4723c */ /* 0x042fe600000018ff */
[----:B------:R-:W-:Y:S04]  /*18440*/  LDSM.16.M88.4 R188, [R206+UR5+0xa800] ;  /* 0x00a80005cebc783b */ /* 0x000fe80008000200 */
[----:B------:R-:W0:Y:S01]  /*18450*/  LDGDEPBAR ;  /* 0x00000000000079af */ /* 0x000e220000000000 */
[C---:B------:R-:W-:Y:S08]  /*18460*/  HMMA.16816.F32 R28, R16.reuse, R30, RZ ;  /* 0x0000001e101c723c */ /* 0x040ff000000018ff */
[C---:B------:R-:W-:Y:S08]  /*18470*/  HMMA.16816.F32 R20, R16.reuse, R22, RZ ;  /* 0x000000161014723c */ /* 0x040ff000000018ff */
[C---:B------:R-:W-:Y:S08]  /*18480*/  HMMA.16816.F32 R160, R16.reuse, R162, RZ ;  /* 0x000000a210a0723c */ /* 0x040ff000000018ff */
[C---:B--2---:R-:W-:Y:S08]  /*18490*/  HMMA.16816.F32 R156, R16.reuse, R4, RZ ;  /* 0x00000004109c723c */ /* 0x044ff000000018ff */
[----:B------:R-:W-:Y:S01]  /*184a0*/  HMMA.16816.F32 R16, R16, R6, RZ ;  /* 0x000000061010723c */ /* 0x000fe200000018ff */
[----:B------:R-:W1:Y:S07]  /*184b0*/  LDSM.16.M88.4 R4, [R133+0x6800] ;  /* 0x006800008504783b */ /* 0x000e6e0000000200 */
[C---:B------:R-:W-:Y:S08]  /*184c0*/  HMMA.16816.F32 R32, R12.reuse, R148, R32 ;  /* 0x000000940c20723c */ /* 0x040ff00000001820 */
        /* <DEDUP_REMOVED lines=110> */
[----:B------:R-:W-:Y:S02]  /*18bb0*/  IMAD R6, R7, 0x40, R148 ;  /* 0x0000004007067824 */ /* 0x000fe400078e0294 */
[----:B------:R-:W-:Y:S01]  /*18bc0*/  VIADD R7, R135, 0x8 ;  /* 0x0000000887077836 */ /* 0x000fe20000000000 */
[----:B------:R-:W-:Y:S01]  /*18bd0*/  HMMA.16816.F32 R28, R12, R10, R28 ;  /* 0x0000000a0c1c723c */ /* 0x000fe2000000181c */
[----:B------:R-:W2:Y:S01]  /*18be0*/  LDSM.16.M88.4 R8, [R133+0xa800] ;  /* 0x00a800008508783b */ /* 0x000ea20000000200 */
[C---:B------:R-:W-:Y:S02]  /*18bf0*/  VIADD R188, R6.reuse, UR22 ;  /* 0x0000001606bc7c36 */ /* 0x040fe40008000000 */
[----:B------:R-:W-:-:S03]  /*18c00*/  VIADD R212, R6, 0xffffff80 ;  /* 0xffffff8006d47836 */ /* 0x000fc60000000000 */
[C-C-:B------:R-:W-:Y:S01]  /*18c10*/  IADD3 R211, PT, PT, R135.reuse, 0x80, -R188.reuse ;  /* 0x0000008087d37810 */ /* 0x140fe20007ffe8bc */
[C---:B----4-:R-:W-:Y:S01]  /*18c20*/  HMMA.16816.F32 R172, R168.reuse, R32, R172 ;  /* 0x00000020a8ac723c */ /* 0x050fe200000018ac */
[--C-:B------:R-:W-:Y:S02]  /*18c30*/  IADD3 R33, PT, PT, R135, 0x48, -R188.reuse ;  /* 0x0000004887217810 */ /* 0x100fe40007ffe8bc */
[----:B------:R-:W-:Y:S02]  /*18c40*/  IADD3 R209, PT, PT, R7, 0x80, -R188 ;  /* 0x0000008007d17810 */ /* 0x000fe40007ffe8bc */
[----:B------:R-:W-:Y:S02]  /*18c50*/  IABS R211, R211 ;  /* 0x000000d300d37213 */ /* 0x000fe40000000000 */
[----:B------:R-:W-:Y:S01]  /*18c60*/  IABS R33, R33 ;  /* 0x0000002100217213 */ /* 0x000fe20000000000 */
[----:B-1----:R-:W-:Y:S01]  /*18c70*/  HMMA.16816.F32 R176, R168, R18, R176 ;  /* 0x00000012a8b0723c */ /* 0x002fe200000018b0 */
[----:B------:R-:W-:-:S02]  /*18c80*/  I2FP.F32.S32 R211, R211 ;  /* 0x000000d300d37245 */ /* 0x000fc40000201400 */
[----:B------:R-:W-:Y:S02]  /*18c90*/  I2FP.F32.S32 R33, R33 ;  /* 0x0000002100217245 */ /* 0x000fe40000201400 */
[C-C-:B------:R-:W-:Y:S02]  /*18ca0*/  IADD3 R208, PT, PT, R135.reuse, 0x78, -R188.reuse ;  /* 0x0000007887d07810 */ /* 0x140fe40007ffe8bc */
[C-C-:B------:R-:W-:Y:S01]  /*18cb0*/  IADD3 R206, PT, PT, R135.reuse, 0x77, -R188.reuse ;  /* 0x0000007787ce7810 */ /* 0x140fe20007ffe8bc */
[C---:B------:R-:W-:Y:S01]  /*18cc0*/  HMMA.16816.F32 R24, R152.reuse, R144, R24 ;  /* 0x000000909818723c */ /* 0x040fe20000001818 */
[C-C-:B------:R-:W-:Y:S02]  /*18cd0*/  IADD3 R194, PT, PT, R135.reuse, 0x70, -R188.reuse ;  /* 0x0000007087c27810 */ /* 0x140fe40007ffe8bc */
[----:B------:R-:W-:Y:S01]  /*18ce0*/  FMUL.FTZ R210, R172, UR8 ;  /* 0x00000008acd27c20 */ /* 0x000fe20008410000 */
[----:B------:R-:W-:Y:S01]  /*18cf0*/  FMUL.FTZ R32, R174, UR8 ;  /* 0x00000008ae207c20 */ /* 0x000fe20008410000 */
[--C-:B------:R-:W-:Y:S01]  /*18d00*/  IADD3 R138, PT, PT, R135, 0x6f, -R188.reuse ;  /* 0x0000006f878a7810 */ /* 0x100fe20007ffe8bc */
[----:B------:R-:W-:Y:S01]  /*18d10*/  FMUL.FTZ R175, R175, UR8 ;  /* 0x00000008afaf7c20 */ /* 0x000fe20008410000 */
[C-C-:B------:R-:W-:Y:S01]  /*18d20*/  IADD3 R192, PT, PT, R135.reuse, 0x68, -R188.reuse ;  /* 0x0000006887c07810 */ /* 0x140fe20007ffe8bc */
[----:B------:R-:W-:Y:S01]  /*18d30*/  HMMA.16816.F32 R164, R152, R140, R164 ;  /* 0x0000008c98a4723c */ /* 0x000fe200000018a4 */
[----:B------:R-:W-:Y:S01]  /*18d40*/  MUFU.TANH R210, R210 ;  /* 0x000000d200d27308 */ /* 0x000fe20000002400 */
[C-C-:B------:R-:W-:Y:S01]  /*18d50*/  IADD3 R141, PT, PT, R135.reuse, 0x7f, -R188.reuse ;  /* 0x0000007f878d7810 */ /* 0x140fe20007ffe8bc */
[----:B------:R-:W-:Y:S01]  /*18d60*/  FMUL.FTZ R176, R176, UR8 ;  /* 0x00000008b0b07c20 */ /* 0x000fe20008410000 */
[--C-:B------:R-:W-:Y:S01]  /*18d70*/  IADD3 R191, PT, PT, R135, 0x67, -R188.reuse ;  /* 0x0000006787bf7810 */ /* 0x100fe20007ffe8bc */
[----:B------:R-:W-:Y:S01]  /*18d80*/  FMUL.FTZ R179, R179, UR8 ;  /* 0x00000008b3b37c20 */ /* 0x000fe20008410000 */
[----:B------:R-:W-:-:S02]  /*18d90*/  IADD3 R189, PT, PT, R135, 0x60, -R188 ;  /* 0x0000006087bd7810 */ /* 0x000fc40007ffe8bc */
[----:B------:R-:W-:Y:S01]  /*18da0*/  HMMA.16816.F32 R20, R152, R146, R20 ;  /* 0x000000929814723c */ /* 0x000fe20000001814 */
[----:B------:R-:W1:Y:S01]  /*18db0*/  MUFU.TANH R32, R32 ;  /* 0x0000002000207308 */ /* 0x000e620000002400 */
[C-C-:B------:R-:W-:Y:S02]  /*18dc0*/  IADD3 R139, PT, PT, R135.reuse, 0x5f, -R188.reuse ;  /* 0x0000005f878b7810 */ /* 0x140fe40007ffe8bc */
[C-C-:B------:R-:W-:Y:S02]  /*18dd0*/  IADD3 R150, PT, PT, R135.reuse, 0x58, -R188.reuse ;  /* 0x0000005887967810 */ /* 0x140fe40007ffe8bc */
[C-C-:B------:R-:W-:Y:S02]  /*18de0*/  IADD3 R145, PT, PT, R135.reuse, 0x57, -R188.reuse ;  /* 0x0000005787917810 */ /* 0x140fe40007ffe8bc */
[----:B--2---:R-:W-:Y:S01]  /*18df0*/  HMMA.16816.F32 R24, R12, R8, R24 ;  /* 0x000000080c18723c */ /* 0x004fe20000001818 */
[----:B------:R-:W2:Y:S01]  /*18e00*/  MUFU.TANH R176, R176 ;  /* 0x000000b000b07308 */ /* 0x000ea20000002400 */
[----:B------:R-:W-:Y:S01]  /*18e10*/  IABS R9, R209 ;  /* 0x000000d100097213 */ /* 0x000fe20000000000 */
[----:B------:R-:W-:Y:S01]  /*18e20*/  FMUL.FTZ R8, R178, UR8 ;  /* 0x00000008b2087c20 */ /* 0x000fe20008410000 */
[----:B------:R-:W-:Y:S01]  /*18e30*/  IADD3 R144, PT, PT, R135, 0x50, -R188 ;  /* 0x0000005087907810 */ /* 0x000fe20007ffe8bc */
[----:B------:R-:W-:Y:S01]  /*18e40*/  FMUL.FTZ R178, R173, UR8 ;  /* 0x00000008adb27c20 */ /* 0x000fe20008410000 */
[----:B------:R-:W-:-:S02]  /*18e50*/  I2FP.F32.S32 R9, R9 ;  /* 0x0000000900097245 */ /* 0x000fc40000201400 */
[----:B------:R-:W-:Y:S01]  /*18e60*/  HMMA.16816.F32 R160, R152, R142, R160 ;  /* 0x0000008e98a0723c */ /* 0x000fe200000018a0 */
[C-C-:B------:R-:W-:Y:S01]  /*18e70*/  IADD3 R19, PT, PT, R135.reuse, 0x4f, -R188.reuse ;  /* 0x0000004f87137810 */ /* 0x140fe20007ffe8bc */
[----:B------:R-:W-:Y:S01]  /*18e80*/  MUFU.TANH R8, R8 ;  /* 0x0000000800087308 */ /* 0x000fe20000002400 */
[----:B------:R-:W-:Y:S01]  /*18e90*/  IADD3 R18, PT, PT, R135, 0x47, -R188 ;  /* 0x0000004787127810 */ /* 0x000fe20007ffe8bc */
[----:B-1----:R-:W-:Y:S01]  /*18ea0*/  FFMA.FTZ R173, R9, -UR14, R32 ;  /* 0x8000000e09ad7c23 */ /* 0x002fe20008010020 */
[C-C-:B------:R-:W-:Y:S02]  /*18eb0*/  IADD3 R140, PT, PT, R7.reuse, 0x7f, -R188.reuse ;  /* 0x0000007f078c7810 */ /* 0x140fe40007ffe8bc */
[C-C-:B------:R-:W-:Y:S01]  /*18ec0*/  IADD3 R207, PT, PT, R7.reuse, 0x78, -R188.reuse ;  /* 0x0000007807cf7810 */ /* 0x140fe20007ffe8bc */
[----:B------:R-:W-:Y:S01]  /*18ed0*/  HMMA.16816.F32 R28, R168, R34, R28 ;  /* 0x00000022a81c723c */ /* 0x000fe2000000181c */
[C-C-:B------:R-:W-:Y:S01]  /*18ee0*/  IADD3 R199, PT, PT, R7.reuse, 0x77, -R188.reuse ;  /* 0x0000007707c77810 */ /* 0x140fe20007ffe8bc */
[----:B------:R-:W1:Y:S01]  /*18ef0*/  MUFU.TANH R9, R178 ;  /* 0x000000b200097308 */ /* 0x000e620000002400 */
[----:B------:R-:W-:Y:S01]  /*18f00*/  IADD3 R193, PT, PT, R7, 0x70, -R188 ;  /* 0x0000007007c17810 */ /* 0x000fe20007ffe8bc */
[----:B--2---:R-:W-:Y:S01]  /*18f10*/  FFMA.FTZ R209, R33, -UR14, R176 ;  /* 0x8000000e21d17c23 */ /* 0x004fe200080100b0 */
[C-C-:B------:R-:W-:Y:S01]  /*18f20*/  IADD3 R135, PT, PT, R7.reuse, 0x6f, -R188.reuse ;  /* 0x0000006f07877810 */ /* 0x140fe20007ffe8bc */
[----:B------:R-:W2:Y:S01]  /*18f30*/  LDSM.16.M88.4 R32, [R184+0xa800] ;  /* 0x00a80000b820783b */ /* 0x000ea20000000200 */
[C-C-:B------:R-:W-:Y:S01]  /*18f40*/  IADD3 R172, PT, PT, R7.reuse, 0x68, -R188.reuse ;  /* 0x0000006807ac7810 */ /* 0x140fe20007ffe8bc */
[----:B------:R-:W-:Y:S01]  /*18f50*/  VIADD R176, R6, 0xffffffb8 ;  /* 0xffffffb806b07836 */ /* 0x000fe20000000000 */
[C-C-:B------:R-:W-:Y:S01]  /*18f60*/  IADD3 R190, PT, PT, R7.reuse, 0x67, -R188.reuse ;  /* 0x0000006707be7810 */ /* 0x140fe20007ffe8bc */
[----:B------:R-:W-:Y:S01]  /*18f70*/  HMMA.16816.F32 R20, R12, R10, R20 ;  /* 0x0000000a0c14723c */ /* 0x000fe20000001814 */
[C-C-:B------:R-:W-:Y:S01]  /*18f80*/  IADD3 R151, PT, PT, R7.reuse, 0x60, -R188.reuse ;  /* 0x0000006007977810 */ /* 0x140fe20007ffe8bc */
[----:B------:R-:W3:Y:S01]  /*18f90*/  MUFU.TANH R175, R175 ;  /* 0x000000af00af7308 */ /* 0x000ee20000002400 */
[----:B------:R-:W-:-:S02]  /*18fa0*/  IADD3 R147, PT, PT, R7, 0x5f, -R188 ;  /* 0x0000005f07937810 */ /* 0x000fc40007ffe8bc */
[C-C-:B------:R-:W-:Y:S02]  /*18fb0*/  IADD3 R149, PT, PT, R7.reuse, 0x58, -R188.reuse ;  /* 0x0000005807957810 */ /* 0x140fe40007ffe8bc */
[C-C-:B------:R-:W-:Y:S01]  /*18fc0*/  IADD3 R146, PT, PT, R7.reuse, 0x57, -R188.reuse ;  /* 0x0000005707927810 */ /* 0x140fe20007ffe8bc */
[----:B------:R-:W-:Y:S01]  /*18fd0*/  HMMA.16816.F32 R156, R152, R136, R156 ;  /* 0x00000088989c723c */ /* 0x000fe2000000189c */
[C-C-:B------:R-:W-:Y:S01]  /*18fe0*/  IADD3 R143, PT, PT, R7.reuse, 0x50, -R188.reuse ;  /* 0x00000050078f7810 */ /* 0x140fe20007ffe8bc */
[----:B------:R-:W-:Y:S01]  /*18ff0*/  FMUL.FTZ R30, R30, UR8 ;  /* 0x000000081e1e7c20 */ /* 0x000fe20008410000 */
[--C-:B------:R-:W-:Y:S01]  /*19000*/  IADD3 R142, PT, PT, R7, 0x4f, -R188.reuse ;  /* 0x0000004f078e7810 */ /* 0x100fe20007ffe8bc */
[----:B------:R-:W-:Y:S01]  /*19010*/  FMUL.FTZ R31, R31, UR8 ;  /* 0x000000081f1f7c20 */ /* 0x000fe20008410000 */
[C-C-:B------:R-:W-:Y:S01]  /*19020*/  IADD3 R174, PT, PT, R7.reuse, 0x48, -R188.reuse ;  /* 0x0000004807ae7810 */ /* 0x140fe20007ffe8bc */
[----:B------:R-:W-:Y:S01]  /*19030*/  VIADD R137, R6, 0xffffff91 ;  /* 0xffffff9106897836 */ /* 0x000fe20000000000 */
[----:B------:R-:W-:Y:S01]  /*19040*/  IADD3 R7, PT, PT, R7, 0x47, -R188 ;  /* 0x0000004707077810 */ /* 0x000fe20007ffe8bc */
[----:B------:R-:W-:Y:S01]  /*19050*/  FFMA.FTZ R188, R211, -UR14, R210 ;  /* 0x8000000ed3bc7c23 */ /* 0x000fe200080100d2 */
[----:B------:R-:W-:Y:S01]  /*19060*/  ISETP.GT.AND P5, PT, R205, R212, PT ;  /* 0x000000d4cd00720c */ /* 0x000fe20003fa4270 */
[----:B------:R-:W-:Y:S01]  /*19070*/  MUFU.TANH R31, R31 ;  /* 0x0000001f001f7308 */ /* 0x000fe20000002400 */
[----:B------:R-:W-:-:S02]  /*19080*/  ISETP.GE.AND P0, PT, R212, R204, PT ;  /* 0x000000ccd400720c */ /* 0x000fc40003f06270 */
[----:B------:R-:W-:Y:S02]  /*19090*/  FSEL R188, R188, -INF , !P5 ;  /* 0xff800000bcbc7808 */ /* 0x000fe40006800000 */
[----:B------:R-:W-:Y:S02]  /*190a0*/  IABS R141, R141 ;  /* 0x0000008d008d7213 */ /* 0x000fe40000000000 */
[----:B------:R-:W-:Y:S01]  /*190b0*/  FSEL R188, R188, -INF , !P0 ;  /* 0xff800000bcbc7808 */ /* 0x000fe20004000000 */
[----:B------:R-:W-:Y:S01]  /*190c0*/  MUFU.TANH R179, R179 ;  /* 0x000000b300b37308 */ /* 0x000fe20000002400 */
[----:B------:R-:W-:Y:S01]  /*190d0*/  ISETP.GT.AND P0, PT, R203, R212, PT ;  /* 0x000000d4cb00720c */ /* 0x000fe20003f04270 */
[----:B------:R-:W-:Y:S01]  /*190e0*/  IMAD.MOV.U32 R210, RZ, RZ, R141 ;  /* 0x000000ffffd27224 */ /* 0x000fe200078e008d */
[----:B------:R-:W-:Y:S01]  /*190f0*/  IABS R174, R174 ;  /* 0x000000ae00ae7213 */ /* 0x000fe20000000000 */
[----:B------:R-:W-:Y:S01]  /*19100*/  HMMA.16816.F32 R156, R12, R4, R156 ;  /* 0x000000040c9c723c */ /* 0x000fe2000000189c */
[----:B------:R-:W-:Y:S01]  /*19110*/  FSEL R173, R173, -INF , !P0 ;  /* 0xff800000adad7808 */ /* 0x000fe20004000000 */
[----:B------:R-:W-:Y:S01]  /*19120*/  VIADD R4, R6, 0xffffffa1 ;  /* 0xffffffa106047836 */ /* 0x000fe20000000000 */
[----:B------:R-:W-:Y:S01]  /*19130*/  ISETP.GT.AND P0, PT, R205, R176, PT ;  /* 0x000000b0cd00720c */ /* 0x000fe20003f04270 */
[----:B------:R-:W-:Y:S01]  /*19140*/  IMAD.MOV.U32 R141, RZ, RZ, R174 ;  /* 0x000000ffff8d7224 */ /* 0x000fe200078e00ae */
[----:B------:R-:W-:-:S02]  /*19150*/  ISETP.GE.AND P5, PT, R212, R202, PT ;  /* 0x000000cad400720c */ /* 0x000fc40003fa6270 */
[----:B------:R-:W-:Y:S01]  /*19160*/  FSEL R211, R209, -INF , !P0 ;  /* 0xff800000d1d37808 */ /* 0x000fe20004000000 */
[C---:B--2---:R-:W-:Y:S01]  /*19170*/  HMMA.16816.F32 R24, R168.reuse, R32, R24 ;  /* 0x00000020a818723c */ /* 0x044fe20000001818 */
[----:B------:R-:W-:Y:S01]  /*19180*/  FSEL R173, R173, -INF , !P5 ;  /* 0xff800000adad7808 */ /* 0x000fe20006800000 */
[----:B------:R-:W-:Y:S01]  /*19190*/  FMUL.FTZ R33, R29, UR8 ;  /* 0x000000081d217c20 */ /* 0x000fe20008410000 */
[----:B------:R-:W-:Y:S01]  /*191a0*/  I2FP.F32.S32 R174, R210 ;  /* 0x000000d200ae7245 */ /* 0x000fe20000201400 */
[----:B------:R-:W-:Y:S01]  /*191b0*/  VIADD R32, R6, 0xffffff88 ;  /* 0xffffff8806207836 */ /* 0x000fe20000000000 */
[----:B------:R-:W-:Y:S02]  /*191c0*/  I2FP.F32.S32 R209, R141 ;  /* 0x0000008d00d17245 */ /* 0x000fe40000201400 */
[----:B------:R-:W-:Y:S01]  /*191d0*/  ISETP.GE.AND P5, PT, R176, R204, PT ;  /* 0x000000ccb000720c */ /* 0x000fe20003fa6270 */
[----:B-1----:R-:W-:Y:S01]  /*191e0*/  FFMA.FTZ R178, R174, -UR14, R9 ;  /* 0x8000000eaeb27c23 */ /* 0x002fe20008010009 */
[----:B------:R-:W-:Y:S01]  /*191f0*/  FMUL.FTZ R174, R28, UR8 ;  /* 0x000000081cae7c20 */ /* 0x000fe20008410000 */
[----:B------:R-:W-:Y:S01]  /*19200*/  FFMA.FTZ R209, R209, -UR14, R8 ;  /* 0x8000000ed1d17c23 */ /* 0x000fe20008010008 */
[----:B------:R-:W-:Y:S01]  /*19210*/  FSEL R141, R211, -INF , !P5 ;  /* 0xff800000d38d7808 */ /* 0x000fe20006800000 */
[----:B------:R1:W2:Y:S01]  /*19220*/  LDSM.16.M88.4 R8, [R133+0xb000] ;  /* 0x00b000008508783b */ /* 0x0002a20000000200 */
[----:B------:R-:W-:Y:S01]  /*19230*/  ISETP.GT.AND P5, PT, R203, R176, PT ;  /* 0x000000b0cb00720c */ /* 0x000fe20003fa4270 */
[----:B------:R-:W-:Y:S01]  /*19240*/  MUFU.TANH R33, R33 ;  /* 0x0000002100217308 */ /* 0x000fe20000002400 */
[----:B------:R-:W-:Y:S01]  /*19250*/  ISETP.GE.AND P0, PT, R176, R202, PT ;  /* 0x000000cab000720c */ /* 0x000fe20003f06270 */
[----:B------:R-:W-:Y:S01]  /*19260*/  VIADD R176, R6, 0xffffff81 ;  /* 0xffffff8106b07836 */ /* 0x000fe20000000000 */
[----:B------:R-:W-:Y:S01]  /*19270*/  FSEL R209, R209, -INF , !P5 ;  /* 0xff800000d1d17808 */ /* 0x000fe20006800000 */
[C---:B------:R-:W-:Y:S01]  /*19280*/  HMMA.16816.F32 R20, R168.reuse, R34, R20 ;  /* 0x00000022a814723c */ /* 0x040fe20000001814 */
[----:B------:R-:W-:Y:S01]  /*19290*/  IABS R28, R140 ;  /* 0x0000008c001c7213 */ /* 0x000fe20000000000 */
[----:B------:R-:W-:Y:S01]  /*192a0*/  FMUL.FTZ R35, R27, UR8 ;  /* 0x000000081b237c20 */ /* 0x000fe20008410000 */
[----:B------:R-:W-:Y:S01]  /*192b0*/  FSEL R140, R209, -INF , !P0 ;  /* 0xff800000d18c7808 */ /* 0x000fe20004000000 */
[----:B------:R-:W4:Y:S01]  /*192c0*/  MUFU.TANH R174, R174 ;  /* 0x000000ae00ae7308 */ /* 0x000f220000002400 */
[----:B------:R-:W-:Y:S01]  /*192d0*/  IABS R209, R208 ;  /* 0x000000d000d17213 */ /* 0x000fe20000000000 */
[----:B------:R-:W-:Y:S01]  /*192e0*/  IMAD.MOV.U32 R208, RZ, RZ, R28 ;  /* 0x000000ffffd07224 */ /* 0x000fe200078e001c */
[----:B------:R-:W-:Y:S01]  /*192f0*/  ISETP.GT.AND P5, PT, R205, R176, PT ;  /* 0x000000b0cd00720c */ /* 0x000fe20003fa4270 */
[----:B------:R-:W-:Y:S01]  /*19300*/  HMMA.16816.F32 R156, R168, R16, R156 ;  /* 0x00000010a89c723c */ /* 0x000fe2000000189c */
[----:B------:R-:W-:-:S02]  /*19310*/  ISETP.GE.AND P0, PT, R176, R204, PT ;  /* 0x000000ccb000720c */ /* 0x000fc40003f06270 */
[----:B------:R-:W-:Y:S02]  /*19320*/  FSEL R28, R178, -INF , !P5 ;  /* 0xff800000b21c7808 */ /* 0x000fe40006800000 */
[----:B------:R-:W-:Y:S02]  /*19330*/  I2FP.F32.S32 R178, R208 ;  /* 0x000000d000b27245 */ /* 0x000fe40000201400 */
[----:B------:R-:W-:Y:S01]  /*19340*/  FSEL R28, R28, -INF , !P0 ;  /* 0xff8000001c1c7808 */ /* 0x000fe20004000000 */
[----:B-1----:R1:W5:Y:S01]  /*19350*/  MUFU.TANH R133, R30 ;  /* 0x0000001e00857308 */ /* 0x0023620000002400 */
[----:B------:R-:W-:Y:S01]  /*19360*/  I2FP.F32.S32 R209, R209 ;  /* 0x000000d100d17245 */ /* 0x000fe20000201400 */
[----:B---3--:R-:W-:Y:S01]  /*19370*/  FFMA.FTZ R175, R178, -UR14, R175 ;  /* 0x8000000eb2af7c23 */ /* 0x008fe200080100af */
[----:B------:R-:W-:Y:S01]  /*19380*/  ISETP.GT.AND P0, PT, R203, R176, PT ;  /* 0x000000b0cb00720c */ /* 0x000fe20003f04270 */
[----:B------:R-:W-:Y:S01]  /*19390*/  FMUL.FTZ R20, R20, UR8 ;  /* 0x0000000814147c20 */ /* 0x000fe20008410000 */
[----:B------:R-:W-:Y:S01]  /*193a0*/  ISETP.GE.AND P5, PT, R176, R202, PT ;  /* 0x000000cab000720c */ /* 0x000fe20003fa6270 */
[----:B----4-:R-:W-:Y:S01]  /*193b0*/  FFMA.FTZ R174, R209, -UR14, R174 ;  /* 0x8000000ed1ae7c23 */ /* 0x010fe200080100ae */
[----:B------:R-:W-:Y:S01]  /*193c0*/  FSEL R29, R175, -INF , !P0 ;  /* 0xff800000af1d7808 */ /* 0x000fe20004000000 */
[----:B------:R-:W-:Y:S01]  /*193d0*/  FMUL.FTZ R22, R22, UR8 ;  /* 0x0000000816167c20 */ /* 0x000fe20008410000 */
[----:B------:R-:W-:Y:S01]  /*193e0*/  ISETP.GT.AND P0, PT, R205, R32, PT ;  /* 0x00000020cd00720c */ /* 0x000fe20003f04270 */
[----:B------:R-:W-:Y:S01]  /*193f0*/  MUFU.TANH R20, R20 ;  /* 0x0000001400147308 */ /* 0x000fe20000002400 */
[----:B------:R-:W-:Y:S01]  /*19400*/  IABS R206, R206 ;  /* 0x000000ce00ce7213 */ /* 0x000fe20000000000 */
[----:B------:R-:W-:Y:S01]  /*19410*/  FMUL.FTZ R21, R21, UR8 ;  /* 0x0000000815157c20 */ /* 0x000fe20008410000 */
[----:B------:R-:W-:Y:S01]  /*19420*/  IABS R176, R207 ;  /* 0x000000cf00b07213 */ /* 0x000fe20000000000 */
[----:B------:R-:W-:Y:S01]  /*19430*/  FMUL.FTZ R156, R156, UR8 ;  /* 0x000000089c9c7c20 */ /* 0x000fe20008410000 */
[----:B------:R-:W-:Y:S01]  /*19440*/  FSEL R29, R29, -INF , !P5 ;  /* 0xff8000001d1d7808 */ /* 0x000fe20006800000 */
[----:B------:R-:W-:Y:S01]  /*19450*/  FMUL.FTZ R158, R158, UR8 ;  /* 0x000000089e9e7c20 */ /* 0x000fe20008410000 */
[----:B------:R-:W-:Y:S01]  /*19460*/  ISETP.GE.AND P5, PT, R32, R204, PT ;  /* 0x000000cc2000720c */ /* 0x000fe20003fa6270 */
[C---:B--2---:R-:W-:Y:S01]  /*19470*/  HMMA.16816.F32 R164, R12.reuse, R8, R164 ;  /* 0x000000080ca4723c */ /* 0x044fe200000018a4 */
[----:B-1----:R-:W-:Y:S01]  /*19480*/  FSEL R30, R174, -INF , !P0 ;  /* 0xff800000ae1e7808 */ /* 0x002fe20004000000 */
[----:B------:R-:W-:Y:S01]  /*19490*/  IMAD.MOV.U32 R174, RZ, RZ, R206 ;  /* 0x000000ffffae7224 */ /* 0x000fe200078e00ce */
[----:B------:R-:W-:Y:S01]  /*194a0*/  I2FP.F32.S32 R176, R176 ;  /* 0x000000b000b07245 */ /* 0x000fe20000201400 */
[----:B------:R-:W-:Y:S01]  /*194b0*/  MUFU.TANH R22, R22 ;  /* 0x0000001600167308 */ /* 0x000fe20000002400 */
[----:B------:R-:W-:Y:S01]  /*194c0*/  FSEL R30, R30, -INF , !P5 ;  /* 0xff8000001e1e7808 */ /* 0x000fe20006800000 */
[----:B------:R-:W-:Y:S01]  /*194d0*/  FMUL.FTZ R157, R157, UR8 ;  /* 0x000000089d9d7c20 */ /* 0x000fe20008410000 */
[----:B------:R-:W-:Y:S01]  /*194e0*/  ISETP.GE.AND P0, PT, R32, R202, PT ;  /* 0x000000ca2000720c */ /* 0x000fe20003f06270 */
[----:B-----5:R-:W-:Y:S01]  /*194f0*/  FFMA.FTZ R133, R176, -UR14, R133 ;  /* 0x8000000eb0857c23 */ /* 0x020fe20008010085 */
[----:B------:R-:W-:Y:S01]  /*19500*/  ISETP.GT.AND P5, PT, R203, R32, PT ;  /* 0x00000020cb00720c */ /* 0x000fe20003fa4270 */
[----:B------:R-:W-:Y:S01]  /*19510*/  HMMA.16816.F32 R160, R12, R10, R160 ;  /* 0x0000000a0ca0723c */ /* 0x000fe200000018a0 */
[----:B------:R-:W-:Y:S01]  /*19520*/  I2FP.F32.S32 R32, R174 ;  /* 0x000000ae00207245 */ /* 0x000fe20000201400 */
[----:B------:R-:W-:Y:S01]  /*19530*/  VIADD R174, R6, 0xffffff89 ;  /* 0xffffff8906ae7836 */ /* 0x000fe20000000000 */
[----:B------:R-:W-:Y:S01]  /*19540*/  FSEL R9, R133, -INF , !P5 ;  /* 0xff80000085097808 */ /* 0x000fe20006800000 */
[----:B------:R-:W-:Y:S01]  /*19550*/  FMUL.FTZ R133, R26, UR8 ;  /* 0x000000081a857c20 */ /* 0x000fe20008410000 */
[----:B------:R-:W-:Y:S01]  /*19560*/  IABS R138, R138 ;  /* 0x0000008a008a7213 */ /* 0x000fe20000000000 */
[----:B------:R-:W-:Y:S01]  /*19570*/  FFMA.FTZ R8, R32, -UR14, R33 ;  /* 0x8000000e20087c23 */ /* 0x000fe20008010021 */
[----:B------:R-:W-:Y:S01]  /*19580*/  ISETP.GT.AND P5, PT, R205, R174, PT ;  /* 0x000000aecd00720c */ /* 0x000fe20003fa4270 */
[----:B------:R-:W-:Y:S01]  /*19590*/  FMUL.FTZ R32, R24, UR8 ;  /* 0x0000000818207c20 */ /* 0x000fe20008410000 */
[----:B------:R-:W-:Y:S01]  /*195a0*/  FSEL R9, R9, -INF , !P0 ;  /* 0xff80000009097808 */ /* 0x000fe20004000000 */
[----:B------:R-:W-:Y:S01]  /*195b0*/  MUFU.TANH R133, R133 ;  /* 0x0000008500857308 */ /* 0x000fe20000002400 */
[----:B------:R-:W-:Y:S01]  /*195c0*/  ISETP.GE.AND P0, PT, R174, R204, PT ;  /* 0x000000ccae00720c */ /* 0x000fe20003f06270 */
[----:B------:R-:W-:Y:S01]  /*195d0*/  VIADD R10, R6, 0xffffff99 ;  /* 0xffffff99060a7836 */ /* 0x000fe20000000000 */
[----:B------:R-:W-:Y:S01]  /*195e0*/  FSEL R8, R8, -INF , !P5 ;  /* 0xff80000008087808 */ /* 0x000fe20006800000 */
[----:B------:R-:W-:Y:S01]  /*195f0*/  FMUL.FTZ R159, R159, UR8 ;  /* 0x000000089f9f7c20 */ /* 0x000fe20008410000 */
[----:B------:R-:W-:-:S02]  /*19600*/  IABS R24, R199 ;  /* 0x000000c700187213 */ /* 0x000fc40000000000 */
[----:B------:R-:W-:Y:S01]  /*19610*/  FSEL R8, R8, -INF , !P0 ;  /* 0xff80000008087808 */ /* 0x000fe20004000000 */
[----:B------:R-:W1:Y:S01]  /*19620*/  MUFU.TANH R32, R32 ;  /* 0x0000002000207308 */ /* 0x000e620000002400 */
[----:B------:R-:W-:Y:S02]  /*19630*/  ISETP.GE.AND P5, PT, R174, R202, PT ;  /* 0x000000caae00720c */ /* 0x000fe40003fa6270 */
[----:B------:R-:W-:Y:S01]  /*19640*/  ISETP.GT.AND P0, PT, R203, R174, PT ;  /* 0x000000aecb00720c */ /* 0x000fe20003f04270 */
[----:B------:R-:W-:Y:S01]  /*19650*/  FMUL.FTZ R174, R25, UR8 ;  /* 0x0000000819ae7c20 */ /* 0x000fe20008410000 */
[----:B------:R-:W-:Y:S02]  /*19660*/  I2FP.F32.S32 R34, R24 ;  /* 0x0000001800227245 */ /* 0x000fe40000201400 */
[----:B------:R-:W2:Y:S01]  /*19670*/  LDSM.16.M88.4 R24, [R184+0xb000] ;  /* 0x00b00000b818783b */ /* 0x000ea20000000200 */
[----:B------:R-:W-:Y:S01]  /*19680*/  IABS R33, R194 ;  /* 0x000000c200217213 */ /* 0x000fe20000000000 */
[----:B------:R-:W-:Y:S01]  /*19690*/  MUFU.TANH R21, R21 ;  /* 0x0000001500157308 */ /* 0x000fe20000002400 */
[----:B------:R-:W-:Y:S01]  /*196a0*/  FFMA.FTZ R31, R34, -UR14, R31 ;  /* 0x8000000e221f7c23 */ /* 0x000fe2000801001f */
[----:B------:R-:W-:Y:S01]  /*196b0*/  IABS R193, R193 ;  /* 0x000000c100c17213 */ /* 0x000fe20000000000 */
[----:B------:R-:W-:-:S04]  /*196c0*/  DEPBAR.LE SB0, 0x0 ;  /* 0x000080000000791a */ /* 0x000fc80000000000 */
[----:B------:R-:W-:Y:S01]  /*196d0*/  I2FP.F32.S32 R33, R33 ;  /* 0x0000002100217245 */ /* 0x000fe20000201400 */
[----:B------:R-:W-:Y:S01]  /*196e0*/  MUFU.TANH R156, R156 ;  /* 0x0000009c009c7308 */ /* 0x000fe20000002400 */
[----:B------:R-:W-:Y:S02]  /*196f0*/  FSEL R31, R31, -INF , !P0 ;  /* 0xff8000001f1f7808 */ /* 0x000fe40004000000 */
[----:B------:R-:W-:Y:S01]  /*19700*/  I2FP.F32.S32 R176, R193 ;  /* 0x000000c100b07245 */ /* 0x000fe20000201400 */
[----:B-1----:R-:W-:Y:S01]  /*19710*/  FFMA.FTZ R34, R33, -UR14, R32 ;  /* 0x8000000e21227c23 */ /* 0x002fe20008010020 */
[----:B------:R-:W-:Y:S01]  /*19720*/  VIADD R32, R6, 0xffffff90 ;  /* 0xffffff9006207836 */ /* 0x000fe20000000000 */
[----:B------:R-:W-:Y:S02]  /*19730*/  FSEL R31, R31, -INF , !P5 ;  /* 0xff8000001f1f7808 */ /* 0x000fe40006800000 */
[----:B------:R-:W1:Y:S01]  /*19740*/  MUFU.TANH R33, R174 ;  /* 0x000000ae00217308 */ /* 0x000e620000002400 */
[----:B------:R-:W-:Y:S01]  /*19750*/  FFMA.FTZ R133, R176, -UR14, R133 ;  /* 0x8000000eb0857c23 */ /* 0x000fe20008010085 */
[----:B------:R-:W-:-:S02]  /*19760*/  ISETP.GT.AND P0, PT, R205, R32, PT ;  /* 0x00000020cd00720c */ /* 0x000fc40003f04270 */
[----:B------:R-:W-:Y:S02]  /*19770*/  ISETP.GE.AND P5, PT, R32, R204, PT ;  /* 0x000000cc2000720c */ /* 0x000fe40003fa6270 */
[----:B------:R-:W-:Y:S01]  /*19780*/  FSEL R175, R34, -INF , !P0 ;  /* 0xff80000022af7808 */ /* 0x000fe20004000000 */
[----:B------:R-:W-:Y:S01]  /*19790*/  IMAD.MOV.U32 R34, RZ, RZ, R138 ;  /* 0x000000ffff227224 */ /* 0x000fe200078e008a */
[----:B------:R-:W-:Y:S01]  /*197a0*/  ISETP.GE.AND P0, PT, R32, R202, PT ;  /* 0x000000ca2000720c */ /* 0x000fe20003f06270 */
[----:B------:R-:W-:Y:S01]  /*197b0*/  MUFU.TANH R157, R157 ;  /* 0x0000009d009d7308 */ /* 0x000fe20000002400 */
[----:B------:R-:W-:Y:S02]  /*197c0*/  FSEL R138, R175, -INF , !P5 ;  /* 0xff800000af8a7808 */ /* 0x000fe40006800000 */
[----:B------:R-:W-:Y:S02]  /*197d0*/  ISETP.GT.AND P5, PT, R203, R32, PT ;  /* 0x00000020cb00720c */ /* 0x000fe40003fa4270 */
[----:B------:R-:W-:-:S02]  /*197e0*/  I2FP.F32.S32 R34, R34 ;  /* 0x0000002200227245 */ /* 0x000fc40000201400 */
[----:B------:R-:W-:Y:S01]  /*197f0*/  FSEL R133, R133, -INF , !P5 ;  /* 0xff80000085857808 */ /* 0x000fe20006800000 */
[----:B------:R3:W4:Y:S01]  /*19800*/  MUFU.TANH R32, R35 ;  /* 0x0000002300207308 */ /* 0x0007220000002400 */
[----:B------:R-:W-:Y:S01]  /*19810*/  ISETP.GT.AND P5, PT, R205, R137, PT ;  /* 0x00000089cd00720c */ /* 0x000fe20003fa4270 */
[----:B-1----:R-:W-:Y:S01]  /*19820*/  FFMA.FTZ R33, R34, -UR14, R33 ;  /* 0x8000000e22217c23 */ /* 0x002fe20008010021 */
[----:B------:R-:W-:Y:S01]  /*19830*/  IABS R34, R192 ;  /* 0x000000c000227213 */ /* 0x000fe20000000000 */
[----:B--2---:R-:W-:Y:S01]  /*19840*/  HMMA.16816.F32 R164, R168, R24, R164 ;  /* 0x00000018a8a4723c */ /* 0x004fe200000018a4 */
[----:B------:R-:W-:Y:S02]  /*19850*/  FMUL.FTZ R24, R23, UR8 ;  /* 0x0000000817187c20 */ /* 0x000fe40008410000 */
[----:B------:R-:W-:Y:S01]  /*19860*/  FSEL R136, R33, -INF , !P5 ;  /* 0xff80000021887808 */ /* 0x000fe20006800000 */
[----:B------:R-:W-:Y:S01]  /*19870*/  VIADD R23, R6, 0xffffff98 ;  /* 0xffffff9806177836 */ /* 0x000fe20000000000 */
[----:B------:R-:W-:Y:S01]  /*19880*/  I2FP.F32.S32 R25, R34 ;  /* 0x0000002200197245 */ /* 0x000fe20000201400 */
[----:B------:R-:W-:Y:S01]  /*19890*/  MUFU.TANH R159, R159 ;  /* 0x0000009f009f7308 */ /* 0x000fe20000002400 */
[----:B------:R-:W-:-:S02]  /*198a0*/  ISETP.GE.AND P5, PT, R137, R202, PT ;  /* 0x000000ca8900720c */ /* 0x000fc40003fa6270 */
[----:B------:R-:W-:Y:S01]  /*198b0*/  IABS R172, R172 ;  /* 0x000000ac00ac7213 */ /* 0x000fe20000000000 */
[----:B------:R-:W-:Y:S01]  /*198c0*/  FFMA.FTZ R20, R25, -UR14, R20 ;  /* 0x8000000e19147c23 */ /* 0x000fe20008010014 */
[----:B------:R-:W-:Y:S01]  /*198d0*/  IABS R190, R190 ;  /* 0x000000be00be7213 */ /* 0x000fe20000000000 */
[----:B------:R-:W-:Y:S01]  /*198e0*/  HMMA.16816.F32 R160, R168, R26, R160 ;  /* 0x0000001aa8a0723c */ /* 0x000fe200000018a0 */
[----:B------:R-:W-:Y:S02]  /*198f0*/  I2FP.F32.S32 R25, R172 ;  /* 0x000000ac00197245 */ /* 0x000fe40000201400 */
[----:B---3--:R-:W-:Y:S02]  /*19900*/  IABS R35, R135 ;  /* 0x0000008700237213 */ /* 0x008fe40000000000 */
[----:B------:R-:W-:Y:S01]  /*19910*/  FSEL R135, R133, -INF , !P0 ;  /* 0xff80000085877808 */ /* 0x000fe20004000000 */
[----:B------:R-:W-:Y:S01]  /*19920*/  FFMA.FTZ R22, R25, -UR14, R22 ;  /* 0x8000000e19167c23 */ /* 0x000fe20008010016 */
        /* <DEDUP_REMOVED lines=10> */
[----:B------:R-:W-:-:S02]  /*199d0*/  I2FP.F32.S32 R151, R151 ;  /* 0x0000009700977245 */ /* 0x000fc40000201400 */
[----:B------:R-:W-:Y:S01]  /*199e0*/  FSEL R32, R32, -INF , !P0 ;  /* 0xff80000020207808 */ /* 0x000fe20004000000 */
[----:B------:R-:W-:Y:S01]  /*199f0*/  FMUL.FTZ R160, R160, UR8 ;  /* 0x00000008a0a07c20 */ /* 0x000fe20008410000 */
[----:B------:R-:W-:Y:S01]  /*19a00*/  ISETP.GT.AND P0, PT, R205, R23, PT ;  /* 0x00000017cd00720c */ /* 0x000fe20003f04270 */
[----:B------:R-:W-:Y:S01]  /*19a10*/  MUFU.TANH R167, R167 ;  /* 0x000000a700a77308 */ /* 0x000fe20000002400 */
[----:B------:R-:W-:Y:S01]  /*19a20*/  FSEL R133, R32, -INF , !P5 ;  /* 0xff80000020857808 */ /* 0x000fe20006800000 */
[----:B------:R-:W-:Y:S01]  /*19a30*/  FMUL.FTZ R162, R162, UR8 ;  /* 0x00000008a2a27c20 */ /* 0x000fe20008410000 */
[----:B------:R-:W-:Y:S01]  /*19a40*/  ISETP.GE.AND P5, PT, R23, R204, PT ;  /* 0x000000cc1700720c */ /* 0x000fe20003fa6270 */
[----:B------:R-:W-:Y:S01]  /*19a50*/  FMUL.FTZ R161, R161, UR8 ;  /* 0x00000008a1a17c20 */ /* 0x000fe20008410000 */
[----:B------:R-:W-:Y:S01]  /*19a60*/  IABS R32, R191 ;  /* 0x000000bf00207213 */ /* 0x000fe20000000000 */
[----:B------:R-:W-:Y:S01]  /*19a70*/  FMUL.FTZ R163, R163, UR8 ;  /* 0x00000008a3a37c20 */ /* 0x000fe20008410000 */
[----:B------:R-:W-:Y:S01]  /*19a80*/  FSEL R20, R20, -INF , !P0 ;  /* 0xff80000014147808 */ /* 0x000fe20004000000 */
[----:B------:R-:W-:Y:S01]  /*19a90*/  MUFU.TANH R162, R162 ;  /* 0x000000a200a27308 */ /* 0x000fe20000002400 */
[----:B------:R-:W-:-:S02]  /*19aa0*/  I2FP.F32.S32 R32, R32 ;  /* 0x0000002000207245 */ /* 0x000fc40000201400 */
[----:B------:R-:W-:Y:S02]  /*19ab0*/  FSEL R172, R20, -INF , !P5 ;  /* 0xff80000014ac7808 */ /* 0x000fe40006800000 */
[----:B------:R-:W-:Y:S01]  /*19ac0*/  ISETP.GT.AND P5, PT, R203, R23, PT ;  /* 0x00000017cb00720c */ /* 0x000fe20003fa4270 */
[----:B------:R-:W-:Y:S01]  /*19ad0*/  FFMA.FTZ R21, R32, -UR14, R21 ;  /* 0x8000000e20157c23 */ /* 0x000fe20008010015 */
[----:B------:R-:W-:Y:S01]  /*19ae0*/  ISETP.GE.AND P0, PT, R23, R202, PT ;  /* 0x000000ca1700720c */ /* 0x000fe20003f06270 */
[----:B------:R2:W3:Y:S01]  /*19af0*/  MUFU.TANH R20, R24 ;  /* 0x0000001800147308 */ /* 0x0004e20000002400 */
[----:B------:R-:W-:Y:S01]  /*19b00*/  FSEL R22, R22, -INF , !P5 ;  /* 0xff80000016167808 */ /* 0x000fe20006800000 */
[----:B------:R-:W-:Y:S01]  /*19b10*/  FMUL.FTZ R23, R166, UR8 ;  /* 0x00000008a6177c20 */ /* 0x000fe20008410000 */
[----:B------:R-:W-:Y:S02]  /*19b20*/  ISETP.GT.AND P5, PT, R205, R10, PT ;  /* 0x0000000acd00720c */ /* 0x000fe40003fa4270 */
[----:B------:R-:W-:-:S02]  /*19b30*/  FSEL R137, R22, -INF , !P0 ;  /* 0xff80000016897808 */ /* 0x000fc40004000000 */
[----:B------:R-:W-:Y:S01]  /*19b40*/  ISETP.GE.AND P0, PT, R10, R204, PT ;  /* 0x000000cc0a00720c */ /* 0x000fe20003f06270 */
[----:B------:R-:W-:Y:S01]  /*19b50*/  MUFU.TANH R163, R163 ;  /* 0x000000a300a37308 */ /* 0x000fe20000002400 */
[----:B------:R-:W-:Y:S02]  /*19b60*/  IABS R22, R189 ;  /* 0x000000bd00167213 */ /* 0x000fe40000000000 */
[----:B------:R-:W-:Y:S02]  /*19b70*/  IABS R5, R147 ;  /* 0x0000009300057213 */ /* 0x000fe40000000000 */
[----:B------:R-:W-:Y:S02]  /*19b80*/  I2FP.F32.S32 R22, R22 ;  /* 0x0000001600167245 */ /* 0x000fe40000201400 */
[----:B------:R-:W-:Y:S02]  /*19b90*/  IABS R150, R150 ;  /* 0x0000009600967213 */ /* 0x000fe40000000000 */
[----:B------:R-:W-:Y:S01]  /*19ba0*/  IABS R149, R149 ;  /* 0x0000009500957213 */ /* 0x000fe20000000000 */
[----:B-1----:R-:W-:Y:S01]  /*19bb0*/  FFMA.FTZ R22, R22, -UR14, R11 ;  /* 0x8000000e16167c23 */ /* 0x002fe2000801000b */
[----:B--2---:R-:W-:Y:S01]  /*19bc0*/  FSEL R24, R21, -INF , !P5 ;  /* 0xff80000015187808 */ /* 0x004fe20006800000 */
[----:B------:R-:W-:Y:S01]  /*19bd0*/  IMAD.MOV.U32 R21, RZ, RZ, R190 ;  /* 0x000000ffff157224 */ /* 0x000fe200078e00be */
[----:B------:R-:W-:Y:S01]  /*19be0*/  ISETP.GE.AND P5, PT, R10, R202, PT ;  /* 0x000000ca0a00720c */ /* 0x000fe20003fa6270 */
[----:B------:R-:W-:Y:S01]  /*19bf0*/  MUFU.TANH R11, R165 ;  /* 0x000000a5000b7308 */ /* 0x000fe20000002400 */
[----:B------:R-:W-:-:S02]  /*19c00*/  FSEL R166, R24, -INF , !P0 ;  /* 0xff80000018a67808 */ /* 0x000fc40004000000 */
[----:B------:R-:W-:Y:S02]  /*19c10*/  ISETP.GT.AND P0, PT, R203, R10, PT ;  /* 0x0000000acb00720c */ /* 0x000fe40003f04270 */
[----:B------:R-:W-:Y:S02]  /*19c20*/  I2FP.F32.S32 R21, R21 ;  /* 0x0000001500157245 */ /* 0x000fe40000201400 */
[----:B------:R-:W-:Y:S01]  /*19c30*/  I2FP.F32.S32 R149, R149 ;  /* 0x0000009500957245 */ /* 0x000fe20000201400 */
[----:B------:R-:W1:Y:S01]  /*19c40*/  MUFU.TANH R10, R23 ;  /* 0x00000017000a7308 */ /* 0x000e620000002400 */
[----:B------:R-:W-:Y:S01]  /*19c50*/  IABS R145, R145 ;  /* 0x0000009100917213 */ /* 0x000fe20000000000 */
[----:B---3--:R-:W-:Y:S01]  /*19c60*/  FFMA.FTZ R20, R21, -UR14, R20 ;  /* 0x8000000e15147c23 */ /* 0x008fe20008010014 */
[----:B------:R-:W-:Y:S02]  /*19c70*/  VIADD R21, R6, 0xffffffa0 ;  /* 0xffffffa006157836 */ /* 0x000fe40000000000 */
[----:B------:R-:W-:Y:S01]  /*19c80*/  FFMA.FTZ R149, R149, -UR14, R162 ;  /* 0x8000000e95957c23 */ /* 0x000fe200080100a2 */
[----:B------:R-:W-:-:S02]  /*19c90*/  IABS R146, R146 ;  /* 0x0000009200927213 */ /* 0x000fc40000000000 */
[----:B------:R-:W-:Y:S02]  /*19ca0*/  FSEL R24, R20, -INF , !P0 ;  /* 0xff80000014187808 */ /* 0x000fe40004000000 */
[----:B------:R-:W-:Y:S02]  /*19cb0*/  ISETP.GT.AND P0, PT, R205, R21, PT ;  /* 0x00000015cd00720c */ /* 0x000fe40003f04270 */
[----:B------:R-:W-:Y:S02]  /*19cc0*/  IABS R20, R139 ;  /* 0x0000008b00147213 */ /* 0x000fe40000000000 */
[----:B------:R-:W-:Y:S02]  /*19cd0*/  FSEL R139, R24, -INF , !P5 ;  /* 0xff800000188b7808 */ /* 0x000fe40006800000 */
[----:B------:R-:W-:Y:S02]  /*19ce0*/  ISETP.GE.AND P5, PT, R21, R204, PT ;  /* 0x000000cc1500720c */ /* 0x000fe40003fa6270 */
[----:B------:R-:W-:Y:S01]  /*19cf0*/  FSEL R22, R22, -INF , !P0 ;  /* 0xff80000016167808 */ /* 0x000fe20004000000 */
[----:B-1----:R-:W-:Y:S01]  /*19d00*/  FFMA.FTZ R10, R151, -UR14, R10 ;  /* 0x8000000e970a7c23 */ /* 0x002fe2000801000a */
[----:B------:R-:W-:-:S02]  /*19d10*/  I2FP.F32.S32 R20, R20 ;  /* 0x0000001400147245 */ /* 0x000fc40000201400 */
[----:B------:R-:W-:Y:S02]  /*19d20*/  FSEL R174, R22, -INF , !P5 ;  /* 0xff80000016ae7808 */ /* 0x000fe40006800000 */
[----:B------:R-:W-:Y:S01]  /*19d30*/  ISETP.GT.AND P5, PT, R203, R21, PT ;  /* 0x00000015cb00720c */ /* 0x000fe20003fa4270 */
[----:B------:R-:W-:Y:S01]  /*19d40*/  FFMA.FTZ R11, R20, -UR14, R11 ;  /* 0x8000000e140b7c23 */ /* 0x000fe2000801000b */
[----:B------:R-:W-:Y:S02]  /*19d50*/  ISETP.GE.AND P0, PT, R21, R202, PT ;  /* 0x000000ca1500720c */ /* 0x000fe40003f06270 */
[----:B------:R-:W-:Y:S02]  /*19d60*/  FSEL R12, R10, -INF , !P5 ;  /* 0xff8000000a0c7808 */ /* 0x000fe40006800000 */
[----:B------:R-:W-:Y:S01]  /*19d70*/  ISETP.GT.AND P5, PT, R205, R4, PT ;  /* 0x00000004cd00720c */ /* 0x000fe20003fa4270 */
[----:B------:R-:W1:Y:S01]  /*19d80*/  MUFU.TANH R10, R160 ;  /* 0x000000a0000a7308 */ /* 0x000e620000002400 */
[----:B------:R-:W-:-:S02]  /*19d90*/  FSEL R147, R12, -INF , !P0 ;  /* 0xff8000000c937808 */ /* 0x000fc40004000000 */
[C---:B------:R-:W-:Y:S02]  /*19da0*/  ISETP.GE.AND P0, PT, R4.reuse, R204, PT ;  /* 0x000000cc0400720c */ /* 0x040fe40003f06270 */
[----:B------:R-:W-:Y:S02]  /*19db0*/  FSEL R11, R11, -INF , !P5 ;  /* 0xff8000000b0b7808 */ /* 0x000fe40006800000 */
[----:B------:R-:W-:Y:S02]  /*19dc0*/  ISETP.GE.AND P5, PT, R4, R202, PT ;  /* 0x000000ca0400720c */ /* 0x000fe40003fa6270 */
[----:B------:R-:W-:Y:S02]  /*19dd0*/  FSEL R176, R11, -INF , !P0 ;  /* 0xff8000000bb07808 */ /* 0x000fe40004000000 */
[----:B------:R-:W-:Y:S01]  /*19de0*/  ISETP.GT.AND P0, PT, R203, R4, PT ;  /* 0x00000004cb00720c */ /* 0x000fe20003f04270 */
[----:B------:R-:W-:Y:S01]  /*19df0*/  IMAD.MOV.U32 R4, RZ, RZ, R150 ;  /* 0x000000ffff047224 */ /* 0x000fe200078e0096 */
[----:B------:R-:W-:-:S02]  /*19e00*/  I2FP.F32.S32 R12, R5 ;  /* 0x00000005000c7245 */ /* 0x000fc40000201400 */
[----:B------:R-:W2:Y:S01]  /*19e10*/  MUFU.TANH R5, R161 ;  /* 0x000000a100057308 */ /* 0x000ea20000002400 */
[----:B------:R-:W-:Y:S02]  /*19e20*/  I2FP.F32.S32 R146, R146 ;  /* 0x0000009200927245 */ /* 0x000fe40000201400 */
[----:B------:R-:W-:Y:S01]  /*19e30*/  FFMA.FTZ R12, R12, -UR14, R167 ;  /* 0x8000000e0c0c7c23 */ /* 0x000fe200080100a7 */
[----:B------:R-:W-:Y:S01]  /*19e40*/  I2FP.F32.S32 R11, R4 ;  /* 0x00000004000b7245 */ /* 0x000fe20000201400 */
[----:B------:R-:W-:Y:S02]  /*19e50*/  VIADD R4, R6, 0xffffffa8 ;  /* 0xffffffa806047836 */ /* 0x000fe40000000000 */
[----:B------:R-:W-:Y:S01]  /*19e60*/  FFMA.FTZ R146, R146, -UR14, R163 ;  /* 0x8000000e92927c23 */ /* 0x000fe200080100a3 */
[----:B------:R-:W-:Y:S02]  /*19e70*/  IABS R143, R143 ;  /* 0x0000008f008f7213 */ /* 0x000fe40000000000 */
[----:B------:R-:W-:Y:S01]  /*19e80*/  FSEL R12, R12, -INF , !P0 ;  /* 0xff8000000c0c7808 */ /* 0x000fe20004000000 */
[----:B-1----:R-:W-:Y:S01]  /*19e90*/  FFMA.FTZ R10, R11, -UR14, R10 ;  /* 0x8000000e0b0a7c23 */ /* 0x002fe2000801000a */
[----:B------:R-:W-:-:S02]  /*19ea0*/  ISETP.GT.AND P0, PT, R205, R4, PT ;  /* 0x00000004cd00720c */ /* 0x000fc40003f04270 */
[----:B------:R-:W-:Y:S02]  /*19eb0*/  FSEL R193, R12, -INF , !P5 ;  /* 0xff8000000cc17808 */ /* 0x000fe40006800000 */
[----:B------:R-:W-:Y:S02]  /*19ec0*/  ISETP.GE.AND P5, PT, R4, R204, PT ;  /* 0x000000cc0400720c */ /* 0x000fe40003fa6270 */
[----:B------:R-:W-:Y:S02]  /*19ed0*/  FSEL R10, R10, -INF , !P0 ;  /* 0xff8000000a0a7808 */ /* 0x000fe40004000000 */
[----:B------:R-:W-:Y:S02]  /*19ee0*/  ISETP.GE.AND P0, PT, R4, R202, PT ;  /* 0x000000ca0400720c */ /* 0x000fe40003f06270 */
[----:B------:R-:W-:Y:S01]  /*19ef0*/  FSEL R184, R10, -INF , !P5 ;  /* 0xff8000000ab87808 */ /* 0x000fe20006800000 */
[----:B------:R-:W-:Y:S01]  /*19f00*/  FMUL.FTZ R10, R177, UR8 ;  /* 0x00000008b10a7c20 */ /* 0x000fe20008410000 */
[----:B------:R-:W-:-:S02]  /*19f10*/  I2FP.F32.S32 R12, R145 ;  /* 0x00000091000c7245 */ /* 0x000fc40000201400 */
[----:B------:R-:W-:Y:S01]  /*19f20*/  ISETP.GT.AND P5, PT, R203, R4, PT ;  /* 0x00000004cb00720c */ /* 0x000fe20003fa4270 */
[----:B------:R-:W-:Y:S01]  /*19f30*/  VIADD R4, R6, 0xffffffa9 ;  /* 0xffffffa906047836 */ /* 0x000fe20000000000 */
[----:B------:R-:W-:Y:S01]  /*19f40*/  IABS R11, R144 ;  /* 0x00000090000b7213 */ /* 0x000fe20000000000 */
[----:B--2---:R-:W-:Y:S01]  /*19f50*/  FFMA.FTZ R5, R12, -UR14, R5 ;  /* 0x8000000e0c057c23 */ /* 0x004fe20008010005 */
[----:B------:R-:W-:Y:S01]  /*19f60*/  FSEL R149, R149, -INF , !P5 ;  /* 0xff80000095957808 */ /* 0x000fe20006800000 */
[----:B------:R-:W-:Y:S01]  /*19f70*/  MUFU.TANH R10, R10 ;  /* 0x0000000a000a7308 */ /* 0x000fe20000002400 */
[----:B------:R-:W-:Y:S02]  /*19f80*/  ISETP.GT.AND P5, PT, R205, R4, PT ;  /* 0x00000004cd00720c */ /* 0x000fe40003fa4270 */
[----:B------:R-:W-:Y:S02]  /*19f90*/  FSEL R191, R149, -INF , !P0 ;  /* 0xff80000095bf7808 */ /* 0x000fe40004000000 */
[----:B------:R-:W-:-:S02]  /*19fa0*/  ISETP.GE.AND P0, PT, R4, R204, PT ;  /* 0x000000cc0400720c */ /* 0x000fc40003f06270 */
[----:B------:R-:W-:Y:S02]  /*19fb0*/  FSEL R178, R5, -INF , !P5 ;  /* 0xff80000005b27808 */ /* 0x000fe40006800000 */
[----:B------:R-:W1:Y:S01]  /*19fc0*/  MUFU.TANH R5, R158 ;  /* 0x0000009e00057308 */ /* 0x000e620000002400 */
[----:B------:R-:W-:Y:S02]  /*19fd0*/  ISETP.GE.AND P5, PT, R4, R202, PT ;  /* 0x000000ca0400720c */ /* 0x000fe40003fa6270 */
[----:B------:R-:W-:Y:S02]  /*19fe0*/  FSEL R178, R178, -INF , !P0 ;  /* 0xff800000b2b27808 */ /* 0x000fe40004000000 */
[----:B------:R-:W-:Y:S01]  /*19ff0*/  I2FP.F32.S32 R11, R11 ;  /* 0x0000000b000b7245 */ /* 0x000fe20000201400 */
[----:B------:R-:W-:Y:S01]  /*1a000*/  BAR.SYNC.DEFER_BLOCKING 0x0 ;  /* 0x0000000000007b1d */ /* 0x000fe20000010000 */
[----:B------:R-:W-:Y:S01]  /*1a010*/  ISETP.GT.AND P0, PT, R203, R4, PT ;  /* 0x00000004cb00720c */ /* 0x000fe20003f04270 */
[----:B------:R-:W-:Y:S01]  /*1a020*/  VIADD R4, R6, 0xffffffb0 ;  /* 0xffffffb006047836 */ /* 0x000fe20000000000 */
[----:B------:R-:W-:Y:S01]  /*1a030*/  I2FP.F32.S32 R14, R143 ;  /* 0x0000008f000e7245 */ /* 0x000fe20000201400 */
[----:B------:R-:W-:Y:S01]  /*1a040*/  FFMA.FTZ R11, R11, -UR14, R156 ;  /* 0x8000000e0b0b7c23 */ /* 0x000fe2000801009c */
[----:B------:R-:W-:-:S02]  /*1a050*/  FSEL R146, R146, -INF , !P0 ;  /* 0xff80000092927808 */ /* 0x000fc40004000000 */
[----:B------:R-:W-:Y:S02]  /*1a060*/  ISETP.GT.AND P0, PT, R205, R4, PT ;  /* 0x00000004cd00720c */ /* 0x000fe40003f04270 */
[----:B------:R-:W-:Y:S02]  /*1a070*/  FSEL R189, R146, -INF , !P5 ;  /* 0xff80000092bd7808 */ /* 0x000fe40006800000 */
[----:B------:R-:W-:Y:S01]  /*1a080*/  ISETP.GE.AND P5, PT, R4, R204, PT ;  /* 0x000000cc0400720c */ /* 0x000fe20003fa6270 */
[----:B-1----:R-:W-:Y:S01]  /*1a090*/  FFMA.FTZ R5, R14, -UR14, R5 ;  /* 0x8000000e0e057c23 */ /* 0x002fe20008010005 */
[----:B------:R-:W-:Y:S02]  /*1a0a0*/  FSEL R11, R11, -INF , !P0 ;  /* 0xff8000000b0b7808 */ /* 0x000fe40004000000 */
[----:B------:R-:W-:Y:S02]  /*1a0b0*/  IABS R19, R19 ;  /* 0x0000001300137213 */ /* 0x000fe40000000000 */
[----:B------:R-:W-:-:S02]  /*1a0c0*/  FSEL R146, R11, -INF , !P5 ;  /* 0xff8000000b927808 */ /* 0x000fc40006800000 */
        /* <DEDUP_REMOVED lines=102> */
.L_x_5860:
        /* <DEDUP_REMOVED lines=8> */
.L_x_5861:
        /* <DEDUP_REMOVED lines=73> */
.L_x_5859:
[----:B---3--:R-:W-:Y:S01]  /*1ac40*/  FMNMX3.FTZ R5, R132, R188, R28, !PT ;  /* 0x000000bc84057276 */ /* 0x008fe2000781001c */
        /* <DEDUP_REMOVED lines=193> */
[----:B------:R-:W2:Y:S01]  /*1b860*/  MUFU.EX2 R171, R171 ;  /* 0x000000ab00ab7308 */ /* 0x000ea20000000800 */
        /* <DEDUP_REMOVED lines=10> */
[--C-:B------:R-:W-:Y:S01]  /*1b910*/  FFMA.FTZ R178, R147, UR8, -R164.reuse ;  /* 0x0000000893b27c23 */ /* 0x100fe200080108a4 */
[----:B------:R-:W-:Y:S01]  /*1b920*/  LDSM.16.MT88.4 R128, [R162+0xe800] ;  /* 0x00e80000a280783b */ /* 0x000fe20000004200 */
[----:B------:R-:W-:Y:S01]  /*1b930*/  MUFU.EX2 R172, R172 ;  /* 0x000000ac00ac7308 */ /* 0x000fe20000000800 */
[--C-:B------:R-:W-:Y:S01]  /*1b940*/  FFMA.FTZ R184, R191, UR8, -R164.reuse ;  /* 0x00000008bfb87c23 */ /* 0x100fe200080108a4 */
[C---:B------:R-:W-:Y:S01]  /*1b950*/  HMMA.16816.F32 R32, R4.reuse, R120, R32 ;  /* 0x000000780420723c */ /* 0x040fe20000001820 */
[--C-:B------:R-:W-:Y:S01]  /*1b960*/  FFMA.FTZ R189, R189, UR8, -R164.reuse ;  /* 0x00000008bdbd7c23 */ /* 0x100fe200080108a4 */
[----:B------:R-:W2:Y:S01]  /*1b970*/  MUFU.EX2 R173, R173 ;  /* 0x000000ad00ad7308 */ /* 0x000ea20000000800 */
[--C-:B------:R-:W-:Y:S01]  /*1b980*/  FFMA.FTZ R193, R193, UR8, -R164.reuse ;  /* 0x00000008c1c17c23 */ /* 0x100fe200080108a4 */
[--C-:B------:R-:W-:Y:S01]  /*1b990*/  FFMA.FTZ R192, R167, UR8, -R164.reuse ;  /* 0x00000008a7c07c23 */ /* 0x100fe200080108a4 */
[----:B------:R-:W-:Y:S01]  /*1b9a0*/  FFMA.FTZ R199, R143, UR8, -R164 ;  /* 0x000000088fc77c23 */ /* 0x000fe200080108a4 */
[----:B------:R-:W-:Y:S01]  /*1b9b0*/  MUFU.EX2 R170, R170 ;  /* 0x000000aa00aa7308 */ /* 0x000fe20000000800 */
[--C-:B------:R-:W-:Y:S01]  /*1b9c0*/  FFMA.FTZ R188, R144, UR8, -R145.reuse ;  /* 0x0000000890bc7c23 */ /* 0x100fe20008010891 */
[C---:B------:R-:W-:Y:S01]  /*1b9d0*/  HMMA.16816.F32 R100, R4.reuse, R122, R100 ;  /* 0x0000007a0464723c */ /* 0x040fe20000001864 */
[----:B------:R-:W-:Y:S01]  /*1b9e0*/  LDSM.16.MT88.4 R120, [R165+0xe800] ;  /* 0x00e80000a578783b */ /* 0x000fe20000004200 */
[----:B------:R-:W2:Y:S01]  /*1b9f0*/  MUFU.EX2 R175, R175 ;  /* 0x000000af00af7308 */ /* 0x000ea20000000800 */
[----:B------:R-:W-:Y:S01]  /*1ba00*/  FFMA.FTZ R190, R141, UR8, -R145 ;  /* 0x000000088dbe7c23 */ /* 0x000fe20008010891 */
[----:B------:R-:W-:Y:S01]  /*1ba10*/  FFMA.FTZ R160, R215, R157, R160 ;  /* 0x0000009dd7a07223 */ /* 0x000fe200000100a0 */
[----:B------:R-:W-:Y:S01]  /*1ba20*/  FFMA.FTZ R3, R213, R3, R154 ;  /* 0x00000003d5037223 */ /* 0x000fe2000001009a */
[----:B------:R-:W-:Y:S01]  /*1ba30*/  MUFU.EX2 R177, R177 ;  /* 0x000000b100b17308 */ /* 0x000fe20000000800 */
[----:B------:R-:W-:Y:S01]  /*1ba40*/  PLOP3.LUT P1, PT, PT, PT, UP1, 0x80, 0x8 ;  /* 0x000000000008781c */ /* 0x000fe20003f2f018 */
[C---:B---3--:R-:W-:Y:S01]  /*1ba50*/  HMMA.16816.F32 R76, R4.reuse, R112, R76 ;  /* 0x00000070044c723c */ /* 0x048fe2000000184c */
[----:B------:R-:W-:Y:S01]  /*1ba60*/  FADD.FTZ R151, R151, R160 ;  /* 0x000000a097977221 */ /* 0x000fe20000010000 */
[----:B------:R-:W3:Y:S01]  /*1ba70*/  MUFU.EX2 R174, R174 ;  /* 0x000000ae00ae7308 */ /* 0x000ee20000000800 */
[----:B------:R-:W-:Y:S01]  /*1ba80*/  FADD.FTZ R152, R152, R3 ;  /* 0x0000000398987221 */ /* 0x000fe20000010000 */
[----:B------:R-:W-:Y:S01]  /*1ba90*/  PLOP3.LUT P0, PT, PT, PT, UP1, 0x80, 0x8 ;  /* 0x000000000008781c */ /* 0x000fe20003f0f018 */
[----:B------:R-:W-:Y:S01]  /*1baa0*/  FADD.FTZ R156, R156, R151 ;  /* 0x000000979c9c7221 */ /* 0x000fe20000010000 */
[----:B------:R-:W-:Y:S01]  /*1bab0*/  MUFU.EX2 R179, R179 ;  /* 0x000000b300b37308 */ /* 0x000fe20000000800 */
[----:B------:R-:W-:Y:S01]  /*1bac0*/  FADD.FTZ R3, R155, R152 ;  /* 0x000000989b037221 */ /* 0x000fe20000010000 */
[----:B------:R-:W-:Y:S01]  /*1bad0*/  HMMA.16816.F32 R80, R4, R114, R80 ;  /* 0x000000720450723c */ /* 0x000fe20000001850 */
[----:B------:R-:W-:Y:S01]  /*1bae0*/  LDSM.16.MT88.4 R112, [R162+0xc800] ;  /* 0x00c80000a270783b */ /* 0x000fe20000004200 */
[----:B------:R-:W-:Y:S01]  /*1baf0*/  MUFU.EX2 R176, R176 ;  /* 0x000000b000b07308 */ /* 0x000fe20000000800 */
[----:B------:R-:W-:Y:S01]  /*1bb00*/  FADD.FTZ R153, R153, R156 ;  /* 0x0000009c99997221 */ /* 0x000fe20000010000 */
[----:B------:R-:W-:-:S02]  /*1bb10*/  FADD.FTZ R3, R158, R3 ;  /* 0x000000039e037221 */ /* 0x000fc40000010000 */
[----:B------:R-:W-:Y:S02]  /*1bb20*/  MUFU.EX2 R178, R178 ;  /* 0x000000b200b27308 */ /* 0x000fe40000000800 */
[C---:B-1----:R-:W-:Y:S02]  /*1bb30*/  HMMA.16816.F32 R84, R4.reuse, R108, R84 ;  /* 0x0000006c0454723c */ /* 0x042fe40000001854 */
[----:B------:R1:W3:Y:S04]  /*1bb40*/  MUFU.EX2 R191, R193 ;  /* 0x000000c100bf7308 */ /* 0x0002e80000000800 */
[----:B------:R-:W-:Y:S02]  /*1bb50*/  MUFU.EX2 R184, R184 ;  /* 0x000000b800b87308 */ /* 0x000fe40000000800 */
[C---:B------:R-:W-:Y:S01]  /*1bb60*/  HMMA.16816.F32 R88, R4.reuse, R110, R88 ;  /* 0x0000006e0458723c */ /* 0x040fe20000001858 */
[----:B------:R-:W3:Y:S01]  /*1bb70*/  LDSM.16.MT88.4 R108, [R165+0xc800] ;  /* 0x00c80000a56c783b */ /* 0x000ee20000004200 */
[----:B------:R-:W3:Y:S04]  /*1bb80*/  MUFU.EX2 R189, R189 ;  /* 0x000000bd00bd7308 */ /* 0x000ee80000000800 */
[----:B------:R-:W-:Y:S02]  /*1bb90*/  MUFU.EX2 R188, R188 ;  /* 0x000000bc00bc7308 */ /* 0x000fe40000000800 */
[C---:B------:R-:W-:Y:S01]  /*1bba0*/  HMMA.16816.F32 R8, R4.reuse, R12, R8 ;  /* 0x0000000c0408723c */ /* 0x040fe20000001808 */
[----:B-1----:R-:W-:Y:S01]  /*1bbb0*/  FFMA.FTZ R193, R146, UR8, -R145 ;  /* 0x0000000892c17c23 */ /* 0x002fe20008010891 */
[----:B------:R-:W-:Y:S04]  /*1bbc0*/  MUFU.EX2 R190, R190 ;  /* 0x000000be00be7308 */ /* 0x000fe80000000800 */
[----:B------:R-:W-:Y:S02]  /*1bbd0*/  MUFU.EX2 R192, R192 ;  /* 0x000000c000c07308 */ /* 0x000fe40000000800 */
[C---:B------:R-:W-:Y:S01]  /*1bbe0*/  HMMA.16816.F32 R12, R4.reuse, R14, R124 ;  /* 0x0000000e040c723c */ /* 0x040fe2000000187c */
[----:B------:R-:W1:Y:S01]  /*1bbf0*/  LDSM.16.MT88.4 R124, [R161+0x2800] ;  /* 0x00280000a17c783b */ /* 0x000e620000004200 */
[----:B------:R-:W1:Y:S04]  /*1bc00*/  MUFU.EX2 R193, R193 ;  /* 0x000000c100c17308 */ /* 0x000e680000000800 */
[----:B------:R-:W1:Y:S02]  /*1bc10*/  MUFU.EX2 R199, R199 ;  /* 0x000000c700c77308 */ /* 0x000e640000000800 */
[C---:B----4-:R-:W-:Y:S08]  /*1bc20*/  HMMA.16816.F32 R36, R4.reuse, R116, R36 ;  /* 0x000000740424723c */ /* 0x050ff00000001824 */
[C---:B------:R-:W-:Y:S01]  /*1bc30*/  HMMA.16816.F32 R40, R4.reuse, R118, R40 ;  /* 0x000000760428723c */ /* 0x040fe20000001828 */
[----:B------:R-:W4:Y:S07]  /*1bc40*/  LDSM.16.MT88.4 R116, [R159+0x2800] ;  /* 0x002800009f74783b */ /* 0x000f2e0000004200 */
[C---:B-----5:R-:W-:Y:S08]  /*1bc50*/  HMMA.16816.F32 R92, R4.reuse, R104, R92 ;  /* 0x00000068045c723c */ /* 0x060ff0000000185c */
[----:B------:R-:W-:Y:S01]  /*1bc60*/  HMMA.16816.F32 R4, R4, R106, R96 ;  /* 0x0000006a0404723c */ /* 0x000fe20000001860 */
[----:B--2---:R-:W-:Y:S01]  /*1bc70*/  F2FP.F16.F32.PACK_AB R96, R171, R168 ;  /* 0x000000a8ab60723e */ /* 0x004fe200000000ff */
[----:B------:R-:W2:Y:S01]  /*1bc80*/  LDSM.16.MT88.4 R104, [R165+0x10800] ;  /* 0x01080000a568783b */ /* 0x000ea20000004200 */
        /* <DEDUP_REMOVED lines=12> */
[----:B------:R-:W-:-:S03]  /*1bd50*/  FADD.FTZ R166, R166, R169 ;  /* 0x000000a9a6a67221 */ /* 0x000fc60000010000 */
[----:B------:R-:W-:-:S03]  /*1bd60*/  FADD.FTZ R175, R175, R170 ;  /* 0x000000aaafaf7221 */ /* 0x000fc60000010000 */
        /* <DEDUP_REMOVED lines=20> */
[C---:B----4-:R-:W-:Y:S08]  /*1beb0*/  HMMA.16816.F32 R60, R96.reuse, R116, R60 ;  /* 0x00000074603c723c */ /* 0x050ff0000000183c */
[C---:B------:R-:W-:Y:S01]  /*1bec0*/  HMMA.16816.F32 R64, R96.reuse, R118, R64 ;  /* 0x000000766040723c */ /* 0x040fe20000001840 */
[----:B------:R-:W-:Y:S07]  /*1bed0*/  LDSM.16.MT88.4 R116, [R159+0x3000] ;  /* 0x003000009f74783b */ /* 0x000fee0000004200 */
[C---:B--2---:R-:W-:Y:S08]  /*1bee0*/  HMMA.16816.F32 R68, R96.reuse, R104, R68 ;  /* 0x000000686044723c */ /* 0x044ff00000001844 */
[C---:B------:R-:W-:Y:S01]  /*1bef0*/  HMMA.16816.F32 R72, R96.reuse, R106, R72 ;  /* 0x0000006a6048723c */ /* 0x040fe20000001848 */
[----:B------:R-:W-:Y:S07]  /*1bf00*/  LDSM.16.MT88.4 R104, [R165+0x11000] ;  /* 0x01100000a568783b */ /* 0x000fee0000004200 */
[C---:B---3--:R-:W-:Y:S08]  /*1bf10*/  HMMA.16816.F32 R76, R96.reuse, R108, R76 ;  /* 0x0000006c604c723c */ /* 0x048ff0000000184c */
[C---:B------:R-:W-:Y:S01]  /*1bf20*/  HMMA.16816.F32 R80, R96.reuse, R110, R80 ;  /* 0x0000006e6050723c */ /* 0x040fe20000001850 */
[----:B------:R-:W1:Y:S07]  /*1bf30*/  LDSM.16.MT88.4 R108, [R165+0xd000] ;  /* 0x00d00000a56c783b */ /* 0x000e6e0000004200 */
[C---:B-----5:R-:W-:Y:S08]  /*1bf40*/  HMMA.16816.F32 R84, R96.reuse, R112, R84 ;  /* 0x000000706054723c */ /* 0x060ff00000001854 */
[C---:B------:R-:W-:Y:S01]  /*1bf50*/  HMMA.16816.F32 R88, R96.reuse, R114, R88 ;  /* 0x000000726058723c */ /* 0x040fe20000001858 */
[----:B------:R-:W2:Y:S07]  /*1bf60*/  LDSM.16.MT88.4 R112, [R162+0xd000] ;  /* 0x00d00000a270783b */ /* 0x000eae0000004200 */
[C---:B------:R-:W-:Y:S08]  /*1bf70*/  HMMA.16816.F32 R92, R96.reuse, R120, R92 ;  /* 0x00000078605c723c */ /* 0x040ff0000000185c */
[----:B------:R-:W-:Y:S01]  /*1bf80*/  HMMA.16816.F32 R96, R96, R122, R4 ;  /* 0x0000007a6060723c */ /* 0x000fe20000001804 */
[----:B------:R-:W3:Y:S01]  /*1bf90*/  LDSM.16.MT88.4 R120, [R162+0xf000] ;  /* 0x00f00000a278783b */ /* 0x000ee20000004200 */
[----:B------:R-:W-:Y:S01]  /*1bfa0*/  F2FP.F16.F32.PACK_AB R4, R174, R177 ;  /* 0x000000b1ae04723e */ /* 0x000fe200000000ff */
        /* <DEDUP_REMOVED lines=27> */
[--C-:B------:R-:W-:Y:S01]  /*1c160*/  FFMA.FTZ R128, R140, UR8, -R164.reuse ;  /* 0x000000088c807c23 */ /* 0x100fe200080108a4 */
[----:B------:R-:W-:-:S03]  /*1c170*/  FFMA.FTZ R164, R163, UR8, -R164 ;  /* 0x00000008a3a47c23 */ /* 0x000fc600080108a4 */
[----:B------:R-:W-:Y:S03]  /*1c180*/  MUFU.EX2 R163, R128 ;  /* 0x0000008000a37308 */ /* 0x000fe60000000800 */
[C---:B------:R-:W-:Y:S01]  /*1c190*/  HMMA.16816.F32 R68, R4.reuse, R104, R68 ;  /* 0x000000680444723c */ /* 0x040fe20000001844 */
[----:B------:R-:W-:Y:S01]  /*1c1a0*/  FFMA.FTZ R104, R142, UR8, -R145 ;  /* 0x000000088e687c23 */ /* 0x000fe20008010891 */
[----:B------:R-:W-:Y:S01]  /*1c1b0*/  MUFU.EX2 R164, R164 ;  /* 0x000000a400a47308 */ /* 0x000fe20000000800 */
[----:B------:R-:W-:Y:S03]  /*1c1c0*/  LDSM.16.MT88.4 R144, [R165+0xf800] ;  /* 0x00f80000a590783b */ /* 0x000fe60000004200 */
[----:B------:R1:W4:Y:S01]  /*1c1d0*/  MUFU.EX2 R167, R104 ;  /* 0x0000006800a77308 */ /* 0x0003220000000800 */
        /* <DEDUP_REMOVED lines=20> */
[----:B------:R-:W-:Y:S01]  /*1c320*/  F2FP.F16.F32.PACK_AB R5, R199, R192 ;  /* 0x000000c0c705723e */ /* 0x000fe200000000ff */
[----:B------:R-:W-:Y:S01]  /*1c330*/  FADD.FTZ R192, R192, R189 ;  /* 0x000000bdc0c07221 */ /* 0x000fe20000010000 */
[----:B----4-:R-:W-:Y:S01]  /*1c340*/  F2FP.F16.F32.PACK_AB R6, R167, R190 ;  /* 0x000000bea706723e */ /* 0x010fe200000000ff */
        /* <DEDUP_REMOVED lines=38> */
.L_x_5856:
[----:B------:R-:W-:-:S12]  /*1c5b0*/  UIADD3 UR4, UPT, UPT, UR15, -0x1, URZ ;  /* 0xffffffff0f047890 */ /* 0x000fd8000fffe0ff */
.L_x_5862:
        /* <DEDUP_REMOVED lines=32> */
[----:B------:R-:W4:Y:S01]  /*1c7c0*/  LDCU UR16, c[0x0][0x50c] ;  /* 0x0000a180ff1077ac */ /* 0x000f220008000800 */
[----:B------:R-:W-:Y:S01]  /*1c7d0*/  VIADD R210, R185, 0xc040 ;  /* 0x0000c040b9d27836 */ /* 0x000fe20000000000 */
[----:B------:R-:W1:Y:S01]  /*1c7e0*/  LDCU.64 UR8, c[0x0][0x3a0] ;  /* 0x00007400ff0877ac */ /* 0x000e620008000a00 */
[----:B------:R-:W1:Y:S01]  /*1c7f0*/  LDCU.64 UR10, c[0x0][0x3a8] ;  /* 0x00007500ff0a77ac */ /* 0x000e620008000a00 */
[----:B--2---:R-:W-:-:S12]  /*1c800*/  ULEA UR15, UR15, UR18, 0x18 ;  /* 0x000000120f0f7291 */ /* 0x004fd8000f8ec0ff */
.L_x_5867:
        /* <DEDUP_REMOVED lines=100> */
.L_x_5864:
[-C--:B------:R-:W-:Y:S01]  /*1ce50*/  @!P5 MOV R199, R197.reuse ;  /* 0x000000c500c7d202 */ /* 0x080fe20000000f00 */
[----:B------:R-:W-:Y:S01]  /*1ce60*/  UIADD3 UR13, UPT, UPT, UR13, -0x1, URZ ;  /* 0xffffffff0d0d7890 */ /* 0x000fe2000fffe0ff */
[C---:B------:R-:W-:Y:S02]  /*1ce70*/  LEA R8, P0, R6.reuse, R198, 0x5 ;  /* 0x000000c606087211 */ /* 0x040fe400078028ff */
[C-C-:B------:R-:W-:Y:S01]  /*1ce80*/  SHF.L.U64.HI R4, R6.reuse, 0x5, R9.reuse ;  /* 0x0000000506047819 */ /* 0x140fe20000010209 */
[----:B------:R-:W-:Y:S01]  /*1ce90*/  @!PT LDS RZ, [RZ] ;  /* 0x00000000fffff984 */ /* 0x000fe20000000800 */
[----:B------:R-:W-:Y:S01]  /*1cea0*/  @!PT LDS RZ, [RZ] ;  /* 0x00000000fffff984 */ /* 0x000fe20000000800 */
[----:B------:R-:W-:Y:S01]  /*1ceb0*/  @!PT LDS RZ, [RZ] ;  /* 0x00000000fffff984 */ /* 0x000fe20000000800 */
[----:B------:R1:W-:Y:S01]  /*1cec0*/  @!P5 LDGSTS.E.BYPASS.LTC128B.128 [R217+0xc000], desc[UR6][R198.64] ;  /* 0x0c000000c6d9dfae */ /* 0x0003e2000b981a06 */
[C---:B------:R-:W-:Y:S01]  /*1ced0*/  LEA.HI.X R9, R6.reuse, R197, R9, 0x5, P0 ;  /* 0x000000c506097211 */ /* 0x040fe200000f2c09 */
[----:B------:R-:W-:Y:S01]  /*1cee0*/  UISETP.GT.AND UP0, UPT, UR13, UR20, UPT ;  /* 0x000000140d00728c */ /* 0x000fe2000bf04270 */
[----:B------:R-:W-:Y:S02]  /*1cef0*/  SHF.L.U32 R3, R6, 0x5, RZ ;  /* 0x0000000506037819 */ /* 0x000fe400000006ff */
[----:B------:R-:W-:Y:S01]  /*1cf00*/  @P5 STS.128 [R217+0xc000], RZ ;  /* 0x00c000ffd9005388 */ /* 0x000fe20000000c00 */
[----:B------:R-:W-:Y:S02]  /*1cf10*/  LEA R194, R194, UR5, 0x1 ;  /* 0x00000005c2c27c11 */ /* 0x000fe4000f8e08ff */
[----:B------:R-:W-:Y:S02]  /*1cf20*/  IADD3 R6, P2, PT, R3, R8, RZ ;  /* 0x0000000803067210 */ /* 0x000fe40007f5e0ff */
[----:B------:R-:W-:Y:S02]  /*1cf30*/  IADD3 R188, PT, PT, R193, UR5, RZ ;  /* 0x00000005c1bc7c10 */ /* 0x000fe4000fffe0ff */
[C---:B------:R-:W-:Y:S02]  /*1cf40*/  IADD3.X R7, PT, PT, R4.reuse, R9, RZ, P2, !PT ;  /* 0x0000000904077210 */ /* 0x040fe400017fe4ff */
[----:B------:R-:W-:Y:S02]  /*1cf50*/  IADD3 R12, P0, PT, R3, R6, RZ ;  /* 0x00000006030c7210 */ /* 0x000fe40007f1e0ff */
[----:B------:R-:W-:Y:S02]  /*1cf60*/  MOV R3, 0x40 ;  /* 0x0000004000037802 */ /* 0x000fe40000000f00 */
[----:B------:R-:W-:Y:S02]  /*1cf70*/  IADD3.X R13, PT, PT, R4, R7, RZ, P0, !PT ;  /* 0x00000007040d7210 */ /* 0x000fe400007fe4ff */
[C---:B------:R-:W-:Y:S02]  /*1cf80*/  LOP3.LUT P0, RZ, R186.reuse, 0x2, RZ, 0xc0, !PT ;  /* 0x00000002baff7812 */ /* 0x040fe4000780c0ff */
[----:B------:R-:W-:Y:S02]  /*1cf90*/  LOP3.LUT P2, RZ, R186, 0x4, RZ, 0xc0, !PT ;  /* 0x00000004baff7812 */ /* 0x000fe4000784c0ff */
[----:B------:R-:W-:Y:S02]  /*1cfa0*/  SEL R187, R181, 0xffffffe0, !P0 ;  /* 0xffffffe0b5bb7807 */ /* 0x000fe40004000000 */
[----:B------:R-:W-:Y:S02]  /*1cfb0*/  SEL R3, R3, 0xffffffc0, !P2 ;  /* 0xffffffc003037807 */ /* 0x000fe40005000000 */
[-C--:B-1----:R-:W-:Y:S02]  /*1cfc0*/  @!P4 MOV R199, R197.reuse ;  /* 0x000000c500c7c202 */ /* 0x082fe40000000f00 */
[C---:B------:R-:W-:Y:S02]  /*1cfd0*/  IADD3 R192, PT, PT, R187.reuse, R194, RZ ;  /* 0x000000c2bbc07210 */ /* 0x040fe40007ffe0ff */
[----:B------:R-:W-:Y:S01]  /*1cfe0*/  IADD3 R191, PT, PT, R187, R188, RZ ;  /* 0x000000bcbbbf7210 */ /* 0x000fe20007ffe0ff */
[----:B------:R-:W-:Y:S01]  /*1cff0*/  @!PT LDS RZ, [RZ] ;  /* 0x00000000fffff984 */ /* 0x000fe20000000800 */
[----:B------:R-:W-:Y:S01]  /*1d000*/  @!PT LDS RZ, [RZ] ;  /* 0x00000000fffff984 */ /* 0x000fe20000000800 */
[----:B------:R-:W-:Y:S01]  /*1d010*/  @!PT LDS RZ, [RZ] ;  /* 0x00000000fffff984 */ /* 0x000fe20000000800 */
[----:B------:R1:W-:Y:S01]  /*1d020*/  @!P4 LDGSTS.E.BYPASS.LTC128B.128 [R217+0xe000], desc[UR6][R198.64+0x80] ;  /* 0x0e000080c6d9cfae */ /* 0x0003e2000b981a06 */
[C---:B------:R-:W-:Y:S02]  /*1d030*/  IADD3 R190, PT, PT, R3.reuse, R194, RZ ;  /* 0x000000c203be7210 */ /* 0x040fe40007ffe0ff */
[----:B------:R-:W-:Y:S02]  /*1d040*/  IADD3 R188, PT, PT, R3, R188, RZ ;  /* 0x000000bc03bc7210 */ /* 0x000fe40007ffe0ff */
[----:B------:R-:W-:Y:S01]  /*1d050*/  @P4 STS.128 [R217+0xe000], RZ ;  /* 0x00e000ffd9004388 */ /* 0x000fe20000000c00 */
        /* <DEDUP_REMOVED lines=55> */
[----:B------:R-:W3:Y:S05]  /*1d3d0*/  LDSM.16.M88.4 R16, [R193+UR5+0x6800] ;  /* 0x00680005c110783b */ /* 0x000eea0008000200 */
[----:B------:R-:W1:Y:S05]  /*1d3e0*/  LDSM.16.M88.4 R24, [R193+UR5+0x7000] ;  /* 0x00700005c118783b */ /* 0x000e6a0008000200 */
        /* <DEDUP_REMOVED lines=11> */
[C---:B---3--:R-:W-:Y:S03]  /*1d4a0*/  HMMA.16816.F32 R12, R132.reuse, R16, RZ ;  /* 0x00000010840c723c */ /* 0x048fe600000018ff */
[----:B------:R-:W-:Y:S05]  /*1d4b0*/  LDSM.16.M88.4 R164, [R188+0x7800] ;  /* 0x00780000bca4783b */ /* 0x000fea0000000200 */
[C---:B------:R-:W-:Y:S01]  /*1d4c0*/  HMMA.16816.F32 R16, R132.reuse, R18, RZ ;  /* 0x000000128410723c */ /* 0x040fe200000018ff */
[----:B------:R-:W-:Y:S05]  /*1d4d0*/  LDSM.16.M88.4 R168, [R189] ;  /* 0x00000000bda8783b */ /* 0x000fea0000000200 */
[----:B------:R-:W-:Y:S02]  /*1d4e0*/  LDSM.16.M88.4 R172, [R3+0x6000] ;  /* 0x0060000003ac783b */ /* 0x000fe40000000200 */
[C---:B-1----:R-:W-:Y:S03]  /*1d4f0*/  HMMA.16816.F32 R20, R132.reuse, R24, RZ ;  /* 0x000000188414723c */ /* 0x042fe600000018ff */
        /* <DEDUP_REMOVED lines=165> */
[----:B------:R-:W-:Y:S01]  /*1df50*/  FMUL.FTZ R21, R24, UR16 ;  /* 0x0000001018157c20 */ /* 0x000fe20008410000 */
[----:B------:R-:W-:Y:S01]  /*1df60*/  FMUL.FTZ R26, R26, UR16 ;  /* 0x000000101a1a7c20 */ /* 0x000fe20008410000 */
[----:B------:R-:W-:Y:S06]  /*1df70*/  FMUL.FTZ R27, R27, UR16 ;  /* 0x000000101b1b7c20 */ /* 0x000fec0008410000 */
[----:B------:R-:W1:Y:S10]  /*1df80*/  MUFU.TANH R13, R13 ;  /* 0x0000000d000d7308 */ /* 0x000e740000002400 */
[----:B------:R-:W1:Y:S01]  /*1df90*/  MUFU.TANH R14, R14 ;  /* 0x0000000e000e7308 */ /* 0x000e620000002400 */
[C---:B---3--:R-:W-:Y:S03]  /*1dfa0*/  HMMA.16816.F32 R28, R164.reuse, R8, R28 ;  /* 0x00000008a41c723c */ /* 0x048fe6000000181c */
[----:B------:R-:W-:Y:S06]  /*1dfb0*/  FMUL.FTZ R9, R25, UR16 ;  /* 0x0000001019097c20 */ /* 0x000fec0008410000 */
[----:B------:R-:W3:Y:S01]  /*1dfc0*/  MUFU.TANH R15, R15 ;  /* 0x0000000f000f7308 */ /* 0x000ee20000002400 */
[----:B------:R-:W-:Y:S09]  /*1dfd0*/  HMMA.16816.F32 R32, R164, R10, R32 ;  /* 0x0000000aa420723c */ /* 0x000ff20000001820 */
[----:B------:R1:W1:Y:S01]  /*1dfe0*/  MUFU.TANH R16, R5 ;  /* 0x0000000500107308 */ /* 0x0002620000002400 */
        /* <DEDUP_REMOVED lines=11> */
[----:B------:R1:W1:Y:S10]  /*1e0a0*/  MUFU.TANH R6, R4 ;  /* 0x0000000400067308 */ /* 0x0002740000002400 */
[----:B------:R-:W1:Y:S10]  /*1e0b0*/  MUFU.TANH R3, R3 ;  /* 0x0000000300037308 */ /* 0x000e740000002400 */
[----:B------:R-:W1:Y:S10]  /*1e0c0*/  MUFU.TANH R7, R7 ;  /* 0x0000000700077308 */ /* 0x000e740000002400 */
[----:B------:R-:W1:Y:S10]  /*1e0d0*/  MUFU.TANH R20, R20 ;  /* 0x0000001400147308 */ /* 0x000e740000002400 */
[----:B------:R-:W1:Y:S10]  /*1e0e0*/  MUFU.TANH R21, R21 ;  /* 0x0000001500157308 */ /* 0x000e740000002400 */
[----:B------:R-:W1:Y:S10]  /*1e0f0*/  MUFU.TANH R9, R9 ;  /* 0x0000000900097308 */ /* 0x000e740000002400 */
        /* <DEDUP_REMOVED lines=87> */
.L_x_5866:
        /* <DEDUP_REMOVED lines=72> */
.L_x_5865:
[C---:B-12---:R-:W-:Y:S01]  /*1eaf0*/  VIADD R5, R208.reuse, 0xfffffff8 ;  /* 0xfffffff8d0057836 */ /* 0x046fe20000000000 */
        /* <DEDUP_REMOVED lines=10> */
[----:B------:R-:W-:Y:S01]  /*1eba0*/  ISETP.GE.AND P6, PT, R10, R204, PT ;  /* 0x000000cc0a00720c */ /* 0x000fe20003fc6270 */
[----:B------:R-:W-:Y:S01]  /*1ebb0*/  FFMA.FTZ R138, R11, -UR14, R138 ;  /* 0x8000000e0b8a7c23 */ /* 0x000fe2000801008a */
[C---:B------:R-:W-:Y:S02]  /*1ebc0*/  VIADD R11, R208.reuse, 0xfffffff0 ;  /* 0xfffffff0d00b7836 */ /* 0x040fe40000000000 */
[C---:B------:R-:W-:Y:S01]  /*1ebd0*/  FFMA.FTZ R136, R5.reuse, -UR14, R136 ;  /* 0x8000000e05887c23 */ /* 0x040fe20008010088 */
[----:B------:R-:W-:Y:S01]  /*1ebe0*/  FFMA.FTZ R142, R5, -UR14, R142 ;  /* 0x8000000e058e7c23 */ /* 0x000fe2000801008e */
[-C--:B------:R-:W-:Y:S01]  /*1ebf0*/  ISETP.GT.AND P4, PT, R203, R10.reuse, PT ;  /* 0x0000000acb00720c */ /* 0x080fe20003f84270 */
[----:B------:R-:W-:Y:S01]  /*1ec00*/  VIADD R5, R208, 0xffffffe8 ;  /* 0xffffffe8d0057836 */ /* 0x000fe20000000000 */
[----:B------:R-:W-:Y:S01]  /*1ec10*/  ISETP.GT.AND P1, PT, R205, R10, PT ;  /* 0x0000000acd00720c */ /* 0x000fe20003f24270 */
[----:B------:R-:W-:Y:S01]  /*1ec20*/  IMAD.MOV.U32 R164, RZ, RZ, R210 ;  /* 0x000000ffffa47224 */ /* 0x000fe200078e00d2 */
[----:B------:R-:W-:Y:S01]  /*1ec30*/  ISETP.GE.AND P0, PT, R10, R202, PT ;  /* 0x000000ca0a00720c */ /* 0x000fe20003f06270 */
[----:B------:R-:W-:Y:S01]  /*1ec40*/  UISETP.GT.AND UP0, UPT, UR13, UR20, UPT ;  /* 0x000000140d00728c */ /* 0x000fe2000bf04270 */
[C---:B------:R-:W-:Y:S02]  /*1ec50*/  IADD3 R10, PT, PT, R208.reuse, -0x11, RZ ;  /* 0xffffffefd00a7810 */ /* 0x040fe40007ffe0ff */
[----:B------:R-:W-:Y:S02]  /*1ec60*/  IABS R11, R11 ;  /* 0x0000000b000b7213 */ /* 0x000fe40000000000 */
[----:B------:R-:W-:Y:S02]  /*1ec70*/  IABS R5, R5 ;  /* 0x0000000500057213 */ /* 0x000fe40000000000 */
[----:B------:R-:W-:Y:S02]  /*1ec80*/  IABS R10, R10 ;  /* 0x0000000a000a7213 */ /* 0x000fe40000000000 */
[----:B------:R-:W-:Y:S02]  /*1ec90*/  I2FP.F32.S32 R11, R11 ;  /* 0x0000000b000b7245 */ /* 0x000fe40000201400 */
[----:B------:R-:W-:Y:S02]  /*1eca0*/  IABS R4, R4 ;  /* 0x0000000400047213 */ /* 0x000fe40000000000 */
[----:B------:R-:W-:Y:S01]  /*1ecb0*/  I2FP.F32.S32 R5, R5 ;  /* 0x0000000500057245 */ /* 0x000fe20000201400 */
[C---:B------:R-:W-:Y:S01]  /*1ecc0*/  FFMA.FTZ R14, R11.reuse, -UR14, R14 ;  /* 0x8000000e0b0e7c23 */ /* 0x040fe2000801000e */
[----:B------:R-:W-:Y:S01]  /*1ecd0*/  I2FP.F32.S32 R10, R10 ;  /* 0x0000000a000a7245 */ /* 0x000fe20000201400 */
[----:B------:R-:W-:Y:S01]  /*1ece0*/  FFMA.FTZ R140, R11, -UR14, R140 ;  /* 0x8000000e0b8c7c23 */ /* 0x000fe2000801008c */
[----:B------:R-:W-:Y:S01]  /*1ecf0*/  I2FP.F32.S32 R4, R4 ;  /* 0x0000000400047245 */ /* 0x000fe20000201400 */
[----:B------:R-:W-:Y:S02]  /*1ed00*/  VIADD R11, R208, 0xffffffe0 ;  /* 0xffffffe0d00b7836 */ /* 0x000fe40000000000 */
[C---:B------:R-:W-:Y:S01]  /*1ed10*/  FFMA.FTZ R12, R5.reuse, -UR14, R12 ;  /* 0x8000000e050c7c23 */ /* 0x040fe2000801000c */
[C---:B------:R-:W-:Y:S01]  /*1ed20*/  FFMA.FTZ R141, R10.reuse, -UR14, R141 ;  /* 0x8000000e0a8d7c23 */ /* 0x040fe2000801008d */
[----:B------:R-:W-:Y:S01]  /*1ed30*/  FFMA.FTZ R15, R10, -UR14, R15 ;  /* 0x8000000e0a0f7c23 */ /* 0x000fe2000801000f */
[----:B------:R-:W-:Y:S01]  /*1ed40*/  FFMA.FTZ R18, R5, -UR14, R18 ;  /* 0x8000000e05127c23 */ /* 0x000fe20008010012 */
[C---:B------:R-:W-:Y:S01]  /*1ed50*/  VIADD R5, R208.reuse, 0xffffffd8 ;  /* 0xffffffd8d0057836 */ /* 0x040fe20000000000 */
[----:B------:R-:W-:Y:S01]  /*1ed60*/  IADD3 R10, PT, PT, R208, -0x29, RZ ;  /* 0xffffffd7d00a7810 */ /* 0x000fe20007ffe0ff */
[----:B------:R-:W-:Y:S01]  /*1ed70*/  FFMA.FTZ R139, R4, -UR14, R139 ;  /* 0x8000000e048b7c23 */ /* 0x000fe2000801008b */
[----:B------:R-:W-:Y:S01]  /*1ed80*/  IABS R11, R11 ;  /* 0x0000000b000b7213 */ /* 0x000fe20000000000 */
[C---:B------:R-:W-:Y:S01]  /*1ed90*/  VIADD R4, R208.reuse, 0xffffffe7 ;  /* 0xffffffe7d0047836 */ /* 0x040fe20000000000 */
        /* <DEDUP_REMOVED lines=8> */
[----:B------:R-:W-:Y:S01]  /*1ee20*/  IABS R22, R22 ;  /* 0x0000001600167213 */ /* 0x000fe20000000000 */
[----:B------:R-:W-:Y:S01]  /*1ee30*/  VIADD R11, R208, 0xffffffc8 ;  /* 0xffffffc8d00b7836 */ /* 0x000fe20000000000 */
[----:B------:R-:W-:Y:S01]  /*1ee40*/  I2FP.F32.S32 R4, R4 ;  /* 0x0000000400047245 */ /* 0x000fe20000201400 */
[C---:B------:R-:W-:Y:S01]  /*1ee50*/  FFMA.FTZ R3, R10.reuse, -UR14, R3 ;  /* 0x8000000e0a037c23 */ /* 0x040fe20008010003 */
[----:B------:R-:W-:Y:S01]  /*1ee60*/  FFMA.FTZ R149, R10, -UR14, R149 ;  /* 0x8000000e0a957c23 */ /* 0x000fe20008010095 */
[C---:B------:R-:W-:Y:S01]  /*1ee70*/  FFMA.FTZ R6, R5.reuse, -UR14, R6 ;  /* 0x8000000e05067c23 */ /* 0x040fe20008010006 */
[----:B------:R-:W-:Y:S01]  /*1ee80*/  FFMA.FTZ R151, R5, -UR14, R151 ;  /* 0x8000000e05977c23 */ /* 0x000fe20008010097 */
[----:B------:R-:W-:Y:S01]  /*1ee90*/  VIADD R10, R208, 0xffffffcf ;  /* 0xffffffcfd00a7836 */ /* 0x000fe20000000000 */
[----:B------:R-:W-:Y:S01]  /*1eea0*/  I2FP.F32.S32 R22, R22 ;  /* 0x0000001600167245 */ /* 0x000fe20000201400 */
[----:B------:R-:W-:Y:S01]  /*1eeb0*/  FFMA.FTZ R13, R4, -UR14, R13 ;  /* 0x8000000e040d7c23 */ /* 0x000fe2000801000d */
[----:B------:R-:W-:Y:S01]  /*1eec0*/  IADD3 R5, PT, PT, R208, -0x39, RZ ;  /* 0xffffffc7d0057810 */ /* 0x000fe20007ffe0ff */
[----:B------:R-:W-:Y:S01]  /*1eed0*/  FFMA.FTZ R19, R4, -UR14, R19 ;  /* 0x8000000e04137c23 */ /* 0x000fe20008010013 */
[----:B------:R-:W-:Y:S01]  /*1eee0*/  IABS R11, R11 ;  /* 0x0000000b000b7213 */ /* 0x000fe20000000000 */
[----:B------:R-:W-:Y:S01]  /*1eef0*/  VIADD R4, R208, 0xffffffd0 ;  /* 0xffffffd0d0047836 */ /* 0x000fe20000000000 */
[----:B------:R-:W-:Y:S01]  /*1ef00*/  IABS R5, R5 ;  /* 0x0000000500057213 */ /* 0x000fe20000000000 */
[C---:B------:R-:W-:Y:S01]  /*1ef10*/  FFMA.FTZ R143, R22.reuse, -UR14, R143 ;  /* 0x8000000e168f7c23 */ /* 0x040fe2000801008f */
[----:B------:R-:W-:Y:S01]  /*1ef20*/  IABS R10, R10 ;  /* 0x0000000a000a7213 */ /* 0x000fe20000000000 */
[----:B------:R-:W-:Y:S01]  /*1ef30*/  FFMA.FTZ R137, R22, -UR14, R137 ;  /* 0x8000000e16897c23 */ /* 0x000fe20008010089 */
[----:B------:R-:W-:Y:S02]  /*1ef40*/  IADD3 R26, PT, PT, R207, -0x18, RZ ;  /* 0xffffffe8cf1a7810 */ /* 0x000fe40007ffe0ff */
[----:B------:R-:W-:Y:S02]  /*1ef50*/  ISETP.GT.AND P5, PT, R205, R27, PT ;  /* 0x0000001bcd00720c */ /* 0x000fe40003fa4270 */
[----:B------:R-:W-:Y:S02]  /*1ef60*/  IADD3 R22, PT, PT, R208, -0x21, RZ ;  /* 0xffffffdfd0167810 */ /* 0x000fe40007ffe0ff */
[----:B------:R-:W-:Y:S02]  /*1ef70*/  I2FP.F32.S32 R11, R11 ;  /* 0x0000000b000b7245 */ /* 0x000fe40000201400 */
[----:B------:R-:W-:Y:S02]  /*1ef80*/  IABS R4, R4 ;  /* 0x0000000400047213 */ /* 0x000fe40000000000 */
[----:B------:R-:W-:Y:S01]  /*1ef90*/  I2FP.F32.S32 R5, R5 ;  /* 0x0000000500057245 */ /* 0x000fe20000201400 */
[C---:B------:R-:W-:Y:S01]  /*1efa0*/  FFMA.FTZ R158, R11.reuse, -UR14, R8 ;  /* 0x8000000e0b9e7c23 */ /* 0x040fe20008010008 */
[----:B------:R-:W-:Y:S01]  /*1efb0*/  I2FP.F32.S32 R10, R10 ;  /* 0x0000000a000a7245 */ /* 0x000fe20000201400 */
[----:B------:R-:W-:Y:S01]  /*1efc0*/  FFMA.FTZ R134, R11, -UR14, R134 ;  /* 0x8000000e0b867c23 */ /* 0x000fe20008010086 */
[----:B------:R-:W-:Y:S01]  /*1efd0*/  FSEL R138, R138, -INF , !P4 ;  /* 0xff8000008a8a7808 */ /* 0x000fe20006000000 */
[----:B------:R-:W-:Y:S01]  /*1efe0*/  FFMA.FTZ R156, R5, -UR14, R156 ;  /* 0x8000000e059c7c23 */ /* 0x000fe2000801009c */
[----:B------:R-:W-:Y:S01]  /*1eff0*/  FSEL R136, R136, -INF , !P1 ;  /* 0xff80000088887808 */ /* 0x000fe20004800000 */
[C---:B------:R-:W-:Y:S01]  /*1f000*/  FFMA.FTZ R148, R10.reuse, -UR14, R9 ;  /* 0x8000000e0a947c23 */ /* 0x040fe20008010009 */
[----:B------:R-:W-:Y:S01]  /*1f010*/  ISETP.GT.AND P4, PT, R203, R27, PT ;  /* 0x0000001bcb00720c */ /* 0x000fe20003f84270 */
[----:B------:R-:W-:Y:S01]  /*1f020*/  FFMA.FTZ R157, R10, -UR14, R157 ;  /* 0x8000000e0a9d7c23 */ /* 0x000fe2000801009d */
[----:B------:R-:W-:Y:S01]  /*1f030*/  ISETP.GT.AND P1, PT, R205, R26, PT ;  /* 0x0000001acd00720c */ /* 0x000fe20003f24270 */
[----:B------:R-:W-:Y:S01]  /*1f040*/  FFMA.FTZ R133, R5, -UR14, R133 ;  /* 0x8000000e05857c23 */ /* 0x000fe20008010085 */
[----:B------:R-:W-:Y:S02]  /*1f050*/  FSEL R137, R137, -INF , !P5 ;  /* 0xff80000089897808 */ /* 0x000fe40006800000 */
[----:B------:R-:W-:Y:S02]  /*1f060*/  IABS R22, R22 ;  /* 0x0000001600167213 */ /* 0x000fe40000000000 */
[-C--:B------:R-:W-:Y:S02]  /*1f070*/  ISETP.GT.AND P5, PT, R205, R25.reuse, PT ;  /* 0x00000019cd00720c */ /* 0x080fe40003fa4270 */
[----:B------:R-:W-:Y:S02]  /*1f080*/  I2FP.F32.S32 R4, R4 ;  /* 0x0000000400047245 */ /* 0x000fe40000201400 */
[----:B------:R-:W-:Y:S02]  /*1f090*/  IADD3 R8, PT, PT, R207, -0x10, RZ ;  /* 0xfffffff0cf087810 */ /* 0x000fe40007ffe0ff */
[----:B------:R-:W-:Y:S01]  /*1f0a0*/  I2FP.F32.S32 R22, R22 ;  /* 0x0000001600167245 */ /* 0x000fe20000201400 */
[----:B------:R-:W-:Y:S01]  /*1f0b0*/  FFMA.FTZ R150, R4, -UR14, R21 ;  /* 0x8000000e04967c23 */ /* 0x000fe20008010015 */
[----:B------:R-:W-:Y:S01]  /*1f0c0*/  FSEL R5, R139, -INF , !P4 ;  /* 0xff8000008b057808 */ /* 0x000fe20006000000 */
[----:B------:R-:W-:Y:S01]  /*1f0d0*/  VIADD R21, R208, 0xffffffbf ;  /* 0xffffffbfd0157836 */ /* 0x000fe20000000000 */
[----:B------:R-:W-:Y:S01]  /*1f0e0*/  FSEL R10, R140, -INF , !P1 ;  /* 0xff8000008c0a7808 */ /* 0x000fe20004800000 */
[C---:B------:R-:W-:Y:S01]  /*1f0f0*/  FFMA.FTZ R17, R22.reuse, -UR14, R17 ;  /* 0x8000000e16117c23 */ /* 0x040fe20008010011 */
[C---:B------:R-:W-:Y:S01]  /*1f100*/  ISETP.GT.AND P4, PT, R203.reuse, R26, PT ;  /* 0x0000001acb00720c */ /* 0x040fe20003f84270 */
[----:B------:R-:W-:Y:S01]  /*1f110*/  FFMA.FTZ R20, R22, -UR14, R20 ;  /* 0x8000000e16147c23 */ /* 0x000fe20008010014 */
[----:B------:R-:W-:Y:S01]  /*1f120*/  ISETP.GT.AND P1, PT, R203, R25, PT ;  /* 0x00000019cb00720c */ /* 0x000fe20003f24270 */
[----:B------:R-:W-:Y:S01]  /*1f130*/  VIADD R22, R207, 0xfffffff9 ;  /* 0xfffffff9cf167836 */ /* 0x000fe20000000000 */
[----:B------:R-:W-:Y:S01]  /*1f140*/  FSEL R141, R141, -INF , !P5 ;  /* 0xff8000008d8d7808 */ /* 0x000fe20006800000 */
[----:B------:R-:W-:Y:S01]  /*1f150*/  FFMA.FTZ R159, R4, -UR14, R159 ;  /* 0x8000000e049f7c23 */ /* 0x000fe2000801009f */
[----:B------:R-:W-:Y:S02]  /*1f160*/  ISETP.GT.AND P5, PT, R205, R8, PT ;  /* 0x00000008cd00720c */ /* 0x000fe40003fa4270 */
[----:B------:R-:W-:Y:S02]  /*1f170*/  FSEL R9, R143, -INF , !P1 ;  /* 0xff8000008f097808 */ /* 0x000fe40004800000 */
[----:B------:R-:W-:Y:S02]  /*1f180*/  FSEL R11, R142, -INF , !P4 ;  /* 0xff8000008e0b7808 */ /* 0x000fe40006000000 */
[----:B------:R-:W-:Y:S02]  /*1f190*/  ISETP.GT.AND P4, PT, R205, R24, PT ;  /* 0x00000018cd00720c */ /* 0x000fe40003f84270 */
[----:B------:R-:W-:Y:S02]  /*1f1a0*/  ISETP.GT.AND P1, PT, R203, R8, PT ;  /* 0x00000008cb00720c */ /* 0x000fe40003f24270 */
[----:B------:R-:W-:Y:S02]  /*1f1b0*/  FSEL R146, R12, -INF , !P5 ;  /* 0xff8000000c927808 */ /* 0x000fe40006800000 */
[----:B------:R-:W-:Y:S02]  /*1f1c0*/  IADD3 R23, PT, PT, R207, -0x8, RZ ;  /* 0xfffffff8cf177810 */ /* 0x000fe40007ffe0ff */
[----:B------:R-:W-:Y:S02]  /*1f1d0*/  ISETP.GT.AND P5, PT, R203, R24, PT ;  /* 0x00000018cb00720c */ /* 0x000fe40003fa4270 */
[----:B------:R-:W-:Y:S02]  /*1f1e0*/  IABS R21, R21 ;  /* 0x0000001500157213 */ /* 0x000fe40000000000 */
[----:B------:R-:W-:Y:S02]  /*1f1f0*/  FSEL R144, R13, -INF , !P4 ;  /* 0xff8000000d907808 */ /* 0x000fe40006000000 */
[----:B------:R-:W-:Y:S02]  /*1f200*/  FSEL R147, R14, -INF , !P1 ;  /* 0xff8000000e937808 */ /* 0x000fe40004800000 */
[CC--:B------:R-:W-:Y:S02]  /*1f210*/  ISETP.GT.AND P4, PT, R205.reuse, R23.reuse, PT ;  /* 0x00000017cd00720c */ /* 0x0c0fe40003f84270 */
[-C--:B------:R-:W-:Y:S02]  /*1f220*/  ISETP.GT.AND P1, PT, R205, R22.reuse, PT ;  /* 0x00000016cd00720c */ /* 0x080fe40003f24270 */
[----:B------:R-:W-:Y:S01]  /*1f230*/  FSEL R145, R15, -INF , !P5 ;  /* 0xff8000000f917808 */ /* 0x000fe20006800000 */
[----:B------:R-:W-:Y:S01]  /*1f240*/  VIADD R15, R207, 0x10 ;  /* 0x00000010cf0f7836 */ /* 0x000fe20000000000 */
[----:B------:R-:W-:Y:S02]  /*1f250*/  ISETP.GT.AND P5, PT, R203, R23, PT ;  /* 0x00000017cb00720c */ /* 0x000fe40003fa4270 */
[----:B------:R-:W-:Y:S02]  /*1f260*/  I2FP.F32.S32 R21, R21 ;  /* 0x0000001500157245 */ /* 0x000fe40000201400 */
[----:B------:R-:W-:Y:S02]  /*1f270*/  FSEL R142, R16, -INF , !P4 ;  /* 0xff800000108e7808 */ /* 0x000fe40006000000 */
[----:B------:R-:W-:Y:S01]  /*1f280*/  FSEL R140, R17, -INF , !P1 ;  /* 0xff800000118c7808 */ /* 0x000fe20004800000 */
[----:B------:R-:W-:Y:S01]  /*1f290*/  VIADD R17, R207, 0x8 ;  /* 0x00000008cf117836 */ /* 0x000fe20000000000 */
[----:B------:R-:W-:Y:S01]  /*1f2a0*/  FSEL R18, R18, -INF , !P5 ;  /* 0xff80000012127808 */ /* 0x000fe20006800000 */
[----:B------:R-:W-:Y:S01]  /*1f2b0*/  FFMA.FTZ R152, R21, -UR14, R152 ;  /* 0x8000000e15987c23 */ /* 0x000fe20008010098 */
[-C--:B------:R-:W-:Y:S02]  /*1f2c0*/  ISETP.GT.AND P4, PT, R205, R207.reuse, PT ;  /* 0x000000cfcd00720c */ /* 0x080fe40003f84270 */
[C---:B------:R-:W-:Y:S02]  /*1f2d0*/  ISETP.GT.AND P1, PT, R203.reuse, R207, PT ;  /* 0x000000cfcb00720c */ /* 0x040fe40003f24270 */
[----:B------:R-:W-:Y:S02]  /*1f2e0*/  ISETP.GT.AND P5, PT, R203, R22, PT ;  /* 0x00000016cb00720c */ /* 0x000fe40003fa4270 */
[----:B------:R-:W-:Y:S02]  /*1f2f0*/  IADD3 R4, PT, PT, R208, -0x40, RZ ;  /* 0xffffffc0d0047810 */ /* 0x000fe40007ffe0ff */
[----:B------:R-:W-:Y:S02]  /*1f300*/  IADD3 R21, PT, PT, R207, 0x1, RZ ;  /* 0x00000001cf157810 */ /* 0x000fe40007ffe0ff */
[----:B------:R-:W-:Y:S02]  /*1f310*/  FSEL R6, R6, -INF , !P4 ;  /* 0xff80000006067808 */ /* 0x000fe40006000000 */
[----:B------:R-:W-:Y:S02]  /*1f320*/  FSEL R163, R7, -INF , !P1 ;  /* 0xff80000007a37808 */ /* 0x000fe40004800000 */
[----:B------:R-:W-:Y:S02]  /*1f330*/  FSEL R19, R19, -INF , !P5 ;  /* 0xff80000013137808 */ /* 0x000fe40006800000 */
[-C--:B------:R-:W-:Y:S02]  /*1f340*/  ISETP.GT.AND P4, PT, R205, R17.reuse, PT ;  /* 0x00000011cd00720c */ /* 0x080fe40003f84270 */
[----:B------:R-:W-:Y:S02]  /*1f350*/  ISETP.GT.AND P1, PT, R203, R17, PT ;  /* 0x00000011cb00720c */ /* 0x000fe40003f24270 */
[----:B------:R-:W-:Y:S02]  /*1f360*/  IABS R4, R4 ;  /* 0x0000000400047213 */ /* 0x000fe40000000000 */
[----:B------:R-:W-:Y:S02]  /*1f370*/  ISETP.GT.AND P5, PT, R205, R21, PT ;  /* 0x00000015cd00720c */ /* 0x000fe40003fa4270 */
[C---:B------:R-:W-:Y:S02]  /*1f380*/  IADD3 R16, PT, PT, R207.reuse, 0x9, RZ ;  /* 0x00000009cf107810 */ /* 0x040fe40007ffe0ff */
[----:B------:R-:W-:Y:S02]  /*1f390*/  IADD3 R13, PT, PT, R207, 0x11, RZ ;  /* 0x00000011cf0d7810 */ /* 0x000fe40007ffe0ff */
[----:B------:R-:W-:Y:S02]  /*1f3a0*/  FSEL R150, R150, -INF , !P4 ;  /* 0xff80000096967808 */ /* 0x000fe40006000000 */
[----:B------:R-:W-:Y:S02]  /*1f3b0*/  FSEL R151, R151, -INF , !P1 ;  /* 0xff80000097977808 */ /* 0x000fe40004800000 */
[----:B------:R-:W-:Y:S02]  /*1f3c0*/  FSEL R7, R138, -INF , !P0 ;  /* 0xff8000008a077808 */ /* 0x000fe40004000000 */
[----:B------:R-:W-:Y:S02]  /*1f3d0*/  I2FP.F32.S32 R4, R4 ;  /* 0x0000000400047245 */ /* 0x000fe40000201400 */
[----:B------:R-:W-:Y:S02]  /*1f3e0*/  FSEL R160, R3, -INF , !P5 ;  /* 0xff80000003a07808 */ /* 0x000fe40006800000 */
[-C--:B------:R-:W-:Y:S01]  /*1f3f0*/  ISETP.GT.AND P4, PT, R203, R16.reuse, PT ;  /* 0x00000010cb00720c */ /* 0x080fe20003f84270 */
[----:B------:R-:W-:Y:S01]  /*1f400*/  FFMA.FTZ R153, R4, -UR14, R153 ;  /* 0x8000000e04997c23 */ /* 0x000fe20008010099 */
[-C--:B------:R-:W-:Y:S01]  /*1f410*/  ISETP.GT.AND P1, PT, R205, R13.reuse, PT ;  /* 0x0000000dcd00720c */ /* 0x080fe20003f24270 */
[----:B------:R-:W-:Y:S01]  /*1f420*/  VIADD R4, R207, 0x18 ;  /* 0x00000018cf047836 */ /* 0x000fe20000000000 */
[----:B------:R-:W-:Y:S02]  /*1f430*/  ISETP.GT.AND P0, PT, R203, R13, PT ;  /* 0x0000000dcb00720c */ /* 0x000fe40003f04270 */
[----:B------:R-:W-:Y:S02]  /*1f440*/  IADD3 R3, PT, PT, R207, 0x19, RZ ;  /* 0x00000019cf037810 */ /* 0x000fe40007ffe0ff */
[----:B------:R-:W-:Y:S02]  /*1f450*/  ISETP.GT.AND P5, PT, R203, R21, PT ;  /* 0x00000015cb00720c */ /* 0x000fe40003fa4270 */
[----:B------:R-:W-:Y:S02]  /*1f460*/  FSEL R149, R149, -INF , !P4 ;  /* 0xff80000095957808 */ /* 0x000fe40006000000 */
[----:B------:R-:W-:Y:S02]  /*1f470*/  FSEL R156, R156, -INF , !P1 ;  /* 0xff8000009c9c7808 */ /* 0x000fe40004800000 */
[----:B------:R-:W-:Y:S02]  /*1f480*/  FSEL R157, R157, -INF , !P0 ;  /* 0xff8000009d9d7808 */ /* 0x000fe40004000000 */
[----:B------:R-:W-:Y:S02]  /*1f490*/  ISETP.GT.AND P4, PT, R203, R15, PT ;  /* 0x0000000fcb00720c */ /* 0x000fe40003f84270 */
[-C--:B------:R-:W-:Y:S02]  /*1f4a0*/  ISETP.GT.AND P1, PT, R205, R3.reuse, PT ;  /* 0x00000003cd00720c */ /* 0x080fe40003f24270 */
[----:B------:R-:W-:Y:S02]  /*1f4b0*/  ISETP.GT.AND P0, PT, R203, R3, PT ;  /* 0x00000003cb00720c */ /* 0x000fe40003f04270 */
[----:B------:R-:W-:Y:S02]  /*1f4c0*/  FSEL R20, R20, -INF , !P5 ;  /* 0xff80000014147808 */ /* 0x000fe40006800000 */
[----:B------:R-:W-:Y:S02]  /*1f4d0*/  ISETP.GT.AND P5, PT, R205, R16, PT ;  /* 0x00000010cd00720c */ /* 0x000fe40003fa4270 */
[----:B------:R-:W-:Y:S02]  /*1f4e0*/  FSEL R159, R159, -INF , !P4 ;  /* 0xff8000009f9f7808 */ /* 0x000fe40006000000 */
[----:B------:R-:W-:Y:S02]  /*1f4f0*/  FSEL R152, R152, -INF , !P1 ;  /* 0xff80000098987808 */ /* 0x000fe40004800000 */
[----:B------:R-:W-:Y:S02]  /*1f500*/  FSEL R133, R133, -INF , !P0 ;  /* 0xff80000085857808 */ /* 0x000fe40004000000 */
[----:B------:R-:W-:Y:S02]  /*1f510*/  ISETP.GT.AND P4, PT, R203, R4, PT ;  /* 0x00000004cb00720c */ /* 0x000fe40003f84270 */
[-C--:B------:R-:W-:Y:S02]  /*1f520*/  ISETP.GE.AND P1, PT, R27, R202.reuse, PT ;  /* 0x000000ca1b00720c */ /* 0x080fe40003f26270 */
[----:B------:R-:W-:Y:S02]  /*1f530*/  ISETP.GE.AND P0, PT, R26, R202, PT ;  /* 0x000000ca1a00720c */ /* 0x000fe40003f06270 */
[----:B------:R-:W-:Y:S02]  /*1f540*/  FSEL R148, R148, -INF , !P5 ;  /* 0xff80000094947808 */ /* 0x000fe40006800000 */
[----:B------:R-:W-:Y:S02]  /*1f550*/  ISETP.GT.AND P5, PT, R205, R15, PT ;  /* 0x0000000fcd00720c */ /* 0x000fe40003fa4270 */
[----:B------:R-:W-:Y:S02]  /*1f560*/  FSEL R11, R11, -INF , !P0 ;  /* 0xff8000000b0b7808 */ /* 0x000fe40004000000 */
[----:B------:R-:W-:Y:S02]  /*1f570*/  FSEL R134, R134, -INF , !P4 ;  /* 0xff80000086867808 */ /* 0x000fe40006000000 */
[----:B------:R-:W-:Y:S02]  /*1f580*/  FSEL R5, R5, -INF , !P1 ;  /* 0xff80000005057808 */ /* 0x000fe40004800000 */
[-C--:B------:R-:W-:Y:S02]  /*1f590*/  ISETP.GE.AND P4, PT, R26, R204.reuse, PT ;  /* 0x000000cc1a00720c */ /* 0x080fe40003f86270 */
[----:B------:R-:W-:Y:S02]  /*1f5a0*/  ISETP.GE.AND P1, PT, R8, R204, PT ;  /* 0x000000cc0800720c */ /* 0x000fe40003f26270 */
[----:B------:R-:W-:Y:S02]  /*1f5b0*/  ISETP.GE.AND P0, PT, R24, R202, PT ;  /* 0x000000ca1800720c */ /* 0x000fe40003f06270 */
[----:B------:R-:W-:Y:S02]  /*1f5c0*/  FSEL R14, R136, -INF , !P6 ;  /* 0xff800000880e7808 */ /* 0x000fe40007000000 */
[----:B------:R-:W-:Y:S02]  /*1f5d0*/  FSEL R158, R158, -INF , !P5 ;  /* 0xff8000009e9e7808 */ /* 0x000fe40006800000 */
[----:B------:R-:W-:Y:S02]  /*1f5e0*/  ISETP.GE.AND P6, PT, R25, R204, PT ;  /* 0x000000cc1900720c */ /* 0x000fe40003fc6270 */
[----:B------:R-:W-:Y:S02]  /*1f5f0*/  ISETP.GT.AND P5, PT, R205, R4, PT ;  /* 0x00000004cd00720c */ /* 0x000fe40003fa4270 */
[----:B------:R-:W-:Y:S02]  /*1f600*/  FSEL R146, R146, -INF , !P1 ;  /* 0xff80000092927808 */ /* 0x000fe40004800000 */
[----:B------:R-:W-:Y:S02]  /*1f610*/  FSEL R145, R145, -INF , !P0 ;  /* 0xff80000091917808 */ /* 0x000fe40004000000 */
[----:B------:R-:W-:Y:S02]  /*1f620*/  FSEL R10, R10, -INF , !P4 ;  /* 0xff8000000a0a7808 */ /* 0x000fe40006000000 */
[----:B------:R-:W-:Y:S02]  /*1f630*/  ISETP.GE.AND P1, PT, R23, R202, PT ;  /* 0x000000ca1700720c */ /* 0x000fe40003f26270 */
[----:B------:R-:W-:Y:S02]  /*1f640*/  ISETP.GE.AND P0, PT, R21, R204, PT ;  /* 0x000000cc1500720c */ /* 0x000fe40003f06270 */
[----:B------:R-:W-:Y:S02]  /*1f650*/  ISETP.GE.AND P4, PT, R8, R202, PT ;  /* 0x000000ca0800720c */ /* 0x000fe40003f86270 */
[----:B------:R-:W-:Y:S02]  /*1f660*/  FSEL R8, R141, -INF , !P6 ;  /* 0xff8000008d087808 */ /* 0x000fe40007000000 */
[----:B------:R-:W-:Y:S02]  /*1f670*/  FSEL R153, R153, -INF , !P5 ;  /* 0xff80000099997808 */ /* 0x000fe40006800000 */
[-C--:B------:R-:W-:Y:S02]  /*1f680*/  ISETP.GE.AND P6, PT, R24, R204.reuse, PT ;  /* 0x000000cc1800720c */ /* 0x080fe40003fc6270 */
[-C--:B------:R-:W-:Y:S02]  /*1f690*/  ISETP.GE.AND P5, PT, R27, R204.reuse, PT ;  /* 0x000000cc1b00720c */ /* 0x080fe40003fa6270 */
[----:B------:R-:W-:Y:S02]  /*1f6a0*/  FSEL R143, R18, -INF , !P1 ;  /* 0xff800000128f7808 */ /* 0x000fe40004800000 */
[----:B------:R-:W-:Y:S02]  /*1f6b0*/  FSEL R160, R160, -INF , !P0 ;  /* 0xff800000a0a07808 */ /* 0x000fe40004000000 */
[----:B------:R-:W-:Y:S02]  /*1f6c0*/  ISETP.GE.AND P1, PT, R17, R204, PT ;  /* 0x000000cc1100720c */ /* 0x000fe40003f26270 */
[----:B------:R-:W-:Y:S02]  /*1f6d0*/  ISETP.GE.AND P0, PT, R207, R202, PT ;  /* 0x000000cacf00720c */ /* 0x000fe40003f06270 */
[----:B------:R-:W-:Y:S02]  /*1f6e0*/  FSEL R144, R144, -INF , !P6 ;  /* 0xff80000090907808 */ /* 0x000fe40007000000 */
[----:B------:R-:W-:Y:S02]  /*1f6f0*/  FSEL R12, R137, -INF , !P5 ;  /* 0xff800000890c7808 */ /* 0x000fe40006800000 */
[----:B------:R-:W-:Y:S02]  /*1f700*/  ISETP.GE.AND P6, PT, R22, R204, PT ;  /* 0x000000cc1600720c */ /* 0x000fe40003fc6270 */
        /* <DEDUP_REMOVED lines=9> */
[CC--:B------:R-:W-:Y:S01]  /*1f7a0*/  ISETP.GE.AND P6, PT, R207.reuse, R204.reuse, PT ;  /* 0x000000cccf00720c */ /* 0x0c0fe20003fc6270 */
[----:B------:R-:W-:Y:S01]  /*1f7b0*/  VIADD R207, R207, 0xffffffc0 ;  /* 0xffffffc0cfcf7836 */ /* 0x000fe20000000000 */
[----:B------:R-:W-:Y:S02]  /*1f7c0*/  FSEL R9, R9, -INF , !P5 ;  /* 0xff80000009097808 */ /* 0x000fe40006800000 */
[----:B------:R-:W-:Y:S02]  /*1f7d0*/  ISETP.GE.AND P5, PT, R23, R204, PT ;  /* 0x000000cc1700720c */ /* 0x000fe40003fa6270 */
[----:B------:R-:W-:Y:S02]  /*1f7e0*/  FMNMX3.FTZ R15, R15, R10, R8, !PT ;  /* 0x0000000a0f0f7276 */ /* 0x000fe40007810008 */
[----:B------:R-:W-:Y:S02]  /*1f7f0*/  FSEL R141, R19, -INF , !P4 ;  /* 0xff800000138d7808 */ /* 0x000fe40006000000 */
[----:B------:R-:W-:Y:S02]  /*1f800*/  FSEL R162, R6, -INF , !P6 ;  /* 0xff80000006a27808 */ /* 0x000fe40007000000 */
[----:B------:R-:W-:Y:S02]  /*1f810*/  ISETP.GE.AND P4, PT, R17, R202, PT ;  /* 0x000000ca1100720c */ /* 0x000fe40003f86270 */
[----:B------:R-:W-:Y:S02]  /*1f820*/  ISETP.GE.AND P6, PT, R16, R204, PT ;  /* 0x000000cc1000720c */ /* 0x000fe40003fc6270 */
[----:B------:R-:W-:Y:S02]  /*1f830*/  FMNMX3.FTZ R6, R2, R7, R5, !PT ;  /* 0x0000000702067276 */ /* 0x000fe40007810005 */
[----:B------:R-:W-:Y:S02]  /*1f840*/  FSEL R142, R142, -INF , !P5 ;  /* 0xff8000008e8e7808 */ /* 0x000fe40006800000 */
[----:B------:R-:W-:Y:S02]  /*1f850*/  FMNMX3.FTZ R15, R15, R146, R144, !PT ;  /* 0x000000920f0f7276 */ /* 0x000fe40007810090 */
[----:B------:R-:W-:Y:S02]  /*1f860*/  ISETP.GE.AND P5, PT, R21, R202, PT ;  /* 0x000000ca1500720c */ /* 0x000fe40003fa6270 */
[----:B------:R-:W-:Y:S02]  /*1f870*/  FSEL R148, R148, -INF , !P6 ;  /* 0xff80000094947808 */ /* 0x000fe40007000000 */
[----:B------:R-:W-:Y:S02]  /*1f880*/  FSEL R151, R151, -INF , !P4 ;  /* 0xff80000097977808 */ /* 0x000fe40006000000 */
[C---:B------:R-:W-:Y:S02]  /*1f890*/  ISETP.GE.AND P6, PT, R13.reuse, R204, PT ;  /* 0x000000cc0d00720c */ /* 0x040fe40003fc6270 */
        /* <DEDUP_REMOVED lines=410> */
.L_x_5863:
        /* <DEDUP_REMOVED lines=280> */
.L_x_5869:
[----:B------:R-:W-:Y:S05]  /*223c0*/  BSYNC.RECONVERGENT B0 ;  /* 0x0000000000007941 */ /* 0x000fea0003800200 */
.L_x_5868:
        /* <DEDUP_REMOVED lines=39> */
.L_x_5871:
[----:B------:R-:W-:Y:S05]  /*22640*/  BSYNC.RECONVERGENT B0 ;  /* 0x0000000000007941 */ /* 0x000fea0003800200 */
.L_x_5870:
        /* <DEDUP_REMOVED lines=23> */
.L_x_5873:
[----:B------:R-:W-:Y:S05]  /*227c0*/  BSYNC.RECONVERGENT B0 ;  /* 0x0000000000007941 */ /* 0x000fea0003800200 */
.L_x_5872:
        /* <DEDUP_REMOVED lines=23> */
.L_x_5875:
[----:B------:R-:W-:Y:S05]  /*22940*/  BSYNC.RECONVERGENT B0 ;  /* 0x0000000000007941 */ /* 0x000fea0003800200 */
.L_x_5874:
        /* <DEDUP_REMOVED lines=23> */
.L_x_5876:
        /* <DEDUP_REMOVED lines=12> */
.L_x_6928:


//--------------------- .text._ZN5flash24flash_fwd_splitkv_kernelI23Flash_fwd_kernel_traitsILi192ELi64ELi64ELi4ELb0ELb0EN7cutlass6half_tE19Flash_kernel_traitsILi192ELi64ELi64ELi4ES3_EELb0ELb1ELb0ELb0ELb1ELb0ELb1ELb0EEEvNS_16Flash_fwd_paramsE --------------------------
	.section	.text._ZN5flash24flash_fwd_splitkv_kernelI23Flash_fwd_kernel_traitsILi192ELi64ELi64ELi4ELb0ELb0EN7cutlass6half_tE19Flash_kernel_traitsILi192ELi64ELi64ELi4ES3_EELb0ELb1ELb0ELb0ELb1ELb0ELb1ELb0EEEvNS_16Flash_fwd_paramsE,"ax",@progbits
	.align	128
        .global         _ZN5flash24flash_fwd_splitkv_kernelI23Flash_fwd_kernel_traitsILi192ELi64ELi64ELi4ELb0ELb0EN7cutlass6half_tE19Flash_kernel_traitsILi192ELi64ELi64ELi4ES3_EELb0ELb1ELb0ELb0ELb1ELb0ELb1ELb0EEEvNS_16Flash_fwd_paramsE
        .type           _ZN5flash24flash_fwd_splitkv_kernelI23Flash_fwd_kernel_traitsILi192ELi64ELi64ELi4ELb0ELb0EN7cutlass6half_tE19Flash_kernel_traitsILi192ELi64ELi64ELi4ES3_EELb0ELb1ELb0ELb0ELb1ELb0ELb1ELb0EEEvNS_16Flash_fwd_paramsE,@function
        .size           _ZN5flash24flash_fwd_splitkv_kernelI23Flash_fwd_kernel_traitsILi192ELi64ELi64ELi4ELb0ELb0EN7cutlass6half_tE19Flash_kernel_traitsILi192ELi64ELi64ELi4ES3_EELb0ELb1ELb0ELb0ELb1ELb0ELb1ELb0EEEvNS_16Flash_fwd_paramsE,(.L_x_6929 - _ZN5flash24flash_fwd_splitkv_kernelI23Flash_fwd_kernel_traitsILi192ELi64ELi64ELi4ELb0ELb0EN7cutlass6half_tE19Flash_kernel_traitsILi192ELi64ELi64ELi4ES3_EELb0ELb1ELb0ELb0ELb1ELb0ELb1ELb0EEEvNS_16Flash_fwd_paramsE)
        .other          _ZN5flash24flash_fwd_splitkv_kernelI23Flash_fwd_kernel_traitsILi192ELi64ELi64ELi4ELb0ELb0EN7cutlass6half_tE19Flash_kernel_traitsILi192ELi64ELi64ELi4ES3_EELb0ELb1ELb0ELb0ELb1ELb0ELb1ELb0EEEvNS_16Flash_fwd_paramsE,@"STO_CUDA_ENTRY STV_DEFAULT"
_ZN5flash24flash_fwd_splitkv_kernelI23Flash_fwd_kernel_traitsILi192ELi64ELi64ELi4ELb0ELb0EN7cutlass6half_tE19Flash_kernel_traitsILi192ELi64ELi64ELi4ES3_EELb0ELb1ELb0ELb0ELb1ELb0ELb1ELb0EEEvNS_16Flash_fwd_paramsE:
.text._ZN5flash24flash_fwd_splitkv_kernelI23Flash_fwd_kernel_traitsILi192ELi64ELi64ELi4ELb0ELb0EN7cutlass6half_tE19Flash_kernel_traitsILi192ELi64ELi64ELi4ES3_EELb0ELb1ELb0ELb0ELb1ELb0ELb1ELb0EEEvNS_16Flash_fwd_paramsE:
        /* <DEDUP_REMOVED lines=28> */
[----:B------:R-:W-:Y:S01]  /*01c0*/  ISETP.NE.AND.EX P0, PT, RZ, UR5, PT, P0 ;  /* 0x00000005ff007c0c */ /* 0x000fe2000bf05300 */
[----:B------:R-:W3:Y:S01]  /*01d0*/  LDCU.64 UR4, c[0x0][0x470] ;  /* 0x00008e00ff0477ac */ /* 0x000ee20008000a00 */
[----:B----4-:R-:W-:Y:S02]  /*01e0*/  ISETP.NE.AND P5, PT, RZ, UR7, PT ;  /* 0x00000007ff007c0c */ /* 0x010fe4000bfa5270 */
[----:B--2---:R-:W-:-:S07]  /*01f0*/  ISETP.EQ.U32.AND P6, PT, R4, RZ, PT ;  /* 0x000000ff0400720c */ /* 0x004fce0003fc2070 */
[----:B------:R-:W-:Y:S01]  /*0200*/  @P2 VIADD R211, R211, 0x1 ;  /* 0x00000001d3d32836 */ /* 0x000fe20000000000 */
[----:B------:R-:W-:Y:S02]  /*0210*/  @!P1 LOP3.LUT R211, RZ, R9, RZ, 0x33, !PT ;  /* 0x00000009ffd39212 */ /* 0x000fe400078e33ff */
[----:B------:R-:W-:-:S03]  /*0220*/  ISETP.EQ.OR.EX P6, PT, R5, RZ, !P5, P6 ;  /* 0x000000ff0500720c */ /* 0x000fc60006fc2760 */
[----:B-1----:R-:W-:-:S04]  /*0230*/  IMAD.WIDE.U32 R2, R211, 0x4, R2 ;  /* 0x00000004d3027825 */ /* 0x002fc800078e0002 */
[----:B------:R-:W-:Y:S01]  /*0240*/  IMAD.SHL.U32 R7, R211, 0x4, RZ ;  /* 0x00000004d3077824 */ /* 0x000fe200078e00ff */
[----:B------:R-:W5:Y:S04]  /*0250*/  @P0 LDG.E R10, desc[UR14][R2.64] ;  /* 0x0000000e020a0981 */ /* 0x000f68000c1e1900 */
[----:B------:R1:W5:Y:S01]  /*0260*/  @P4 LDG.E R13, desc[UR14][R2.64+0x4] ;  /* 0x0000040e020d4981 */ /* 0x000362000c1e1900 */
[----:B------:R-:W-:Y:S01]  /*0270*/  IADD3 R14, P1, PT, R7, R4, RZ ;  /* 0x00000004070e7210 */ /* 0x000fe20007f3e0ff */
[----:B------:R-:W-:Y:S01]  /*0280*/  IMAD.MOV R28, RZ, RZ, -R211 ;  /* 0x000000ffff1c7224 */ /* 0x000fe200078e0ad3 */
[----:B------:R-:W-:Y:S02]  /*0290*/  ISETP.NE.U32.AND P2, PT, R4, RZ, PT ;  /* 0x000000ff0400720c */ /* 0x000fe40003f45070 */
[----:B---3--:R-:W-:Y:S01]  /*02a0*/  ISETP.NE.U32.AND P3, PT, RZ, UR4, PT ;  /* 0x00000004ff007c0c */ /* 0x008fe2000bf65070 */
[----:B------:R-:W-:Y:S01]  /*02b0*/  IMAD R28, R9, R28, UR6 ;  /* 0x00000006091c7e24 */ /* 0x000fe2000f8e021c */
[----:B------:R-:W-:-:S02]  /*02c0*/  ISETP.NE.AND.EX P2, PT, R5, RZ, PT, P2 ;  /* 0x000000ff0500720c */ /* 0x000fc40003f45320 */
[----:B------:R-:W-:-:S11]  /*02d0*/  ISETP.NE.AND.EX P3, PT, RZ, UR5, PT, P3 ;  /* 0x00000005ff007c0c */ /* 0x000fd6000bf65330 */
[----:B------:R-:W2:Y:S02]  /*02e0*/  @!P2 LDC R11, c[0x0][0x438] ;  /* 0x00010e00ff0bab82 */ /* 0x000ea40000000800 */
[----:B------:R-:W-:Y:S02]  /*02f0*/  @P3 IADD3 R4, P0, PT, R7, UR4, RZ ;  /* 0x0000000407043c10 */ /* 0x000fe4000ff1e0ff */
[----:B-1----:R-:W-:Y:S01]  /*0300*/  SHF.R.U32.HI R2, RZ, 0x1e, R211 ;  /* 0x0000001eff027819 */ /* 0x002fe200000116d3 */
[----:B------:R-:W-:-:S04]  /*0310*/  IMAD.MOV.U32 R3, RZ, RZ, -0x1 ;  /* 0xffffffffff037424 */ /* 0x000fc800078e00ff */
[C---:B------:R-:W-:Y:S01]  /*0320*/  IMAD.X R15, R2.reuse, 0x1, R5, P1 ;  /* 0x00000001020f7824 */ /* 0x040fe200008e0605 */
[----:B------:R-:W-:-:S04]  /*0330*/  @P3 IADD3.X R5, PT, PT, R2, UR5, RZ, P0, !PT ;  /* 0x0000000502053c10 */ /* 0x000fc800087fe4ff */
[----:B------:R1:W5:Y:S01]  /*0340*/  @!P6 LDG.E R3, desc[UR14][R14.64] ;  /* 0x0000000e0e03e981 */ /* 0x000362000c1e1900 */
[----:B------:R-:W-:Y:S05]  /*0350*/  @!P2 BRA `(.L_x_5877) ;  /* 0x00000000000ca947 */ /* 0x000fea0003800000 */
[----:B------:R-:W2:Y:S02]  /*0360*/  @P5 LDG.E R0, desc[UR14][R14.64+0x4] ;  /* 0x0000040e0e005981 */ /* 0x000ea4000c1e1900 */
[----:B--2--5:R-:W-:-:S06]  /*0370*/  @P5 IADD3 R11, PT, PT, R0, -R3, RZ ;  /* 0x80000003000b5210 */ /* 0x024fcc0007ffe0ff */
[----:B------:R3:W5:Y:S02]  /*0380*/  @!P5 LDG.E R11, desc[UR14][R14.64] ;  /* 0x0000000e0e0bd981 */ /* 0x000764000c1e1900 */
.L_x_5877:
[----:B------:R-:W4:Y:S01]  /*0390*/  LDCU.64 UR4, c[0x0][0x478] ;  /* 0x00008f00ff0477ac */ /* 0x000f220008000a00 */
[----:B------:R-:W-:-:S06]  /*03a0*/  IMAD.MOV.U32 R6, RZ, RZ, RZ ;  /* 0x000000ffff067224 */ /* 0x000fcc00078e00ff */
[----:B------:R1:W5:Y:S01]  /*03b0*/  @P3 LDG.E R6, desc[UR14][R4.64] ;  /* 0x0000000e04063981 */ /* 0x000362000c1e1900 */
[----:B----4-:R-:W-:-:S04]  /*03c0*/  ISETP.NE.U32.AND P1, PT, RZ, UR4, PT ;  /* 0x00000004ff007c0c */ /* 0x010fc8000bf25070 */
[----:B------:R-:W-:-:S13]  /*03d0*/  ISETP.NE.AND.EX P1, PT, RZ, UR5, PT, P1 ;  /* 0x00000005ff007c0c */ /* 0x000fda000bf25310 */
[----:B-1-3--:R-:W-:-:S04]  /*03e0*/  @P1 IADD3 R14, P0, PT, R7, UR4, RZ ;  /* 0x00000004070e1c10 */ /* 0x00afc8000ff1e0ff */
[----:B------:R-:W-:-:S05]  /*03f0*/  @P1 IADD3.X R15, PT, PT, R2, UR5, RZ, P0, !PT ;  /* 0x00000005020f1c10 */ /* 0x000fca00087fe4ff */
[----:B------:R1:W5:Y:S01]  /*0400*/  @P1 LDG.E R87, desc[UR14][R14.64] ;  /* 0x0000000e0e571981 */ /* 0x000362000c1e1900 */
[----:B------:R-:W3:Y:S01]  /*0410*/  S2R R41, SR_CTAID.X ;  /* 0x0000000000297919 */ /* 0x000ee20000002500 */
[----:B------:R-:W4:Y:S01]  /*0420*/  @!P4 LDC R89, c[0x0][0x434] ;  /* 0x00010d00ff59cb82 */ /* 0x000f220000000800 */
[----:B-----5:R-:W-:Y:S02]  /*0430*/  @P4 IMAD.IADD R89, R13, 0x1, -R10 ;  /* 0x000000010d594824 */ /* 0x020fe400078e0a0a */
[----:B---3--:R-:W-:-:S05]  /*0440*/  IMAD.SHL.U32 R92, R41, 0x40, RZ ;  /* 0x00000040295c7824 */ /* 0x008fca00078e00ff */
[----:B----4-:R-:W-:-:S13]  /*0450*/  ISETP.GT.AND P0, PT, R89, R92, PT ;  /* 0x0000005c5900720c */ /* 0x010fda0003f04270 */
[----:B-1----:R-:W-:Y:S05]  /*0460*/  @!P0 EXIT ;  /* 0x000000000000894d */ /* 0x002fea0003800000 */
[----:B------:R-:W1:Y:S01]  /*0470*/  LDC R0, c[0x0][0x374] ;  /* 0x0000dd00ff007b82 */ /* 0x000e620000000800 */
[----:B------:R-:W3:Y:S01]  /*0480*/  LDCU UR4, c[0x0][0x504] ;  /* 0x0000a080ff0477ac */ /* 0x000ee20008000800 */
[----:B------:R-:W-:Y:S01]  /*0490*/  @P1 IMAD.IADD R87, R87, 0x1, -R6 ;  /* 0x0000000157571824 */ /* 0x000fe200078e0a06 */
[----:B------:R-:W4:Y:S05]  /*04a0*/  S2R R184, SR_TID.X ;  /* 0x0000000000b87919 */ /* 0x000f2a0000002100 */
[----:B------:R-:W5:Y:S08]  /*04b0*/  LDC R4, c[0x0][0x438] ;  /* 0x00010e00ff047b82 */ /* 0x000f700000000800 */
[----:B------:R-:W4:Y:S01]  /*04c0*/  LDC R90, c[0x0][0x508] ;  /* 0x00014200ff5a7b82 */ /* 0x000f220000000800 */
[----:B---3--:R-:W-:Y:S01]  /*04d0*/  VIADD R88, R89, UR4 ;  /* 0x0000000459587c36 */ /* 0x008fe20008000000 */
[----:B-1----:R-:W-:-:S04]  /*04e0*/  IABS R12, R0 ;  /* 0x00000000000c7213 */ /* 0x002fc80000000000 */
[----:B------:R-:W1:Y:S01]  /*04f0*/  I2F.RP R8, R12 ;  /* 0x0000000c00087306 */ /* 0x000e620000209400 */
[----:B-----5:R-:W-:-:S05]  /*0500*/  VIADD R4, R4, 0x3f ;  /* 0x0000003f04047836 */ /* 0x020fca0000000000 */
[----:B------:R-:W-:-:S04]  /*0510*/  SHF.R.S32.HI R15, RZ, 0x1f, R4 ;  /* 0x0000001fff0f7819 */ /* 0x000fc80000011404 */
[----:B------:R-:W-:Y:S01]  /*0520*/  LEA.HI R15, R15, R4, RZ, 0x6 ;  /* 0x000000040f0f7211 */ /* 0x000fe200078f30ff */
[----:B------:R-:W-:Y:S01]  /*0530*/  IMAD.MOV.U32 R4, RZ, RZ, RZ ;  /* 0x000000ffff047224 */ /* 0x000fe200078e00ff */
[----:B-1----:R-:W1:Y:S02]  /*0540*/  MUFU.RCP R5, R8 ;  /* 0x0000000800057308 */ /* 0x002e640000001000 */
[----:B------:R-:W-:-:S05]  /*0550*/  LEA.HI.SX32 R15, R15, R0, 0x1a ;  /* 0x000000000f0f7211 */ /* 0x000fca00078fd2ff */
[----:B------:R-:W-:-:S05]  /*0560*/  VIADD R15, R15, 0xffffffff ;  /* 0xffffffff0f0f7836 */ /* 0x000fca0000000000 */
[----:B------:R-:W-:Y:S02]  /*0570*/  IABS R14, R15 ;  /* 0x0000000f000e7213 */ /* 0x000fe40000000000 */
[-C--:B------:R-:W-:Y:S01]  /*0580*/  LOP3.LUT R15, R15, R0.reuse, RZ, 0x3c, !PT ;  /* 0x000000000f0f7212 */ /* 0x080fe200078e3cff */
[----:B-1----:R-:W-:Y:S01]  /*0590*/  VIADD R5, R5, 0xffffffe ;  /* 0x0ffffffe05057836 */ /* 0x002fe20000000000 */
[----:B------:R-:W-:-:S05]  /*05a0*/  IABS R8, R0 ;  /* 0x0000000000087213 */ /* 0x000fca0000000000 */
        /* <DEDUP_REMOVED lines=10> */
[----:B-1----:R-:W-:Y:S02]  /*0650*/  @!P1 ISETP.NE.U32.AND P0, PT, R4, RZ, PT ;  /* 0x000000ff0400920c */ /* 0x002fe40003f05070 */
[----:B------:R-:W1:Y:S09]  /*0660*/  S2R R4, SR_CTAID.Y ;  /* 0x0000000000047919 */ /* 0x000e720000002600 */
[----:B------:R-:W-:Y:S01]  /*0670*/  @!P2 IMAD.IADD R17, R17, 0x1, -R12 ;  /* 0x000000011111a824 */ /* 0x000fe200078e0a0c */
[----:B------:R-:W-:Y:S01]  /*0680*/  @!P1 ISETP.NE.AND.EX P0, PT, R5, RZ, PT, P0 ;  /* 0x000000ff0500920c */ /* 0x000fe20003f05300 */
[----:B------:R-:W-:-:S03]  /*0690*/  @!P2 VIADD R13, R13, 0x1 ;  /* 0x000000010d0da836 */ /* 0x000fc60000000000 */
[----:B------:R-:W-:Y:S02]  /*06a0*/  ISETP.GE.U32.AND P3, PT, R17, R12, PT ;  /* 0x0000000c1100720c */ /* 0x000fe40003f66070 */
[----:B---3--:R-:W-:Y:S02]  /*06b0*/  @!P1 SEL R8, R8, RZ, P0 ;  /* 0x000000ff08089207 */ /* 0x008fe40000000000 */
[----:B------:R-:W-:Y:S02]  /*06c0*/  ISETP.GE.AND P0, PT, R15, RZ, PT ;  /* 0x000000ff0f00720c */ /* 0x000fe40003f06270 */
[----:B--2---:R-:W-:Y:S02]  /*06d0*/  @!P1 IADD3 R87, PT, PT, R8, R11, -R6 ;  /* 0x0000000b08579210 */ /* 0x004fe40007ffe806 */
[----:B------:R-:W-:Y:S02]  /*06e0*/  ISETP.NE.AND P1, PT, R0, RZ, PT ;  /* 0x000000ff0000720c */ /* 0x000fe40003f25270 */
[----:B------:R-:W-:Y:S01]  /*06f0*/  IADD3 R11, PT, PT, -R88, R92, R87 ;  /* 0x0000005c580b7210 */ /* 0x000fe20007ffe157 */
[----:B------:R-:W-:-:S02]  /*0700*/  VIADD R8, R87, 0x3f ;  /* 0x0000003f57087836 */ /* 0x000fc40000000000 */
[----:B------:R-:W-:Y:S01]  /*0710*/  @P3 VIADD R13, R13, 0x1 ;  /* 0x000000010d0d3836 */ /* 0x000fe20000000000 */
[----:B------:R-:W-:Y:S02]  /*0720*/  SHF.R.S32.HI R12, RZ, 0x1f, R11 ;  /* 0x0000001fff0c7819 */ /* 0x000fe4000001140b */
[----:B------:R-:W-:Y:S01]  /*0730*/  IADD3 R5, PT, PT, R8, R92, -R89 ;  /* 0x0000005c08057210 */ /* 0x000fe20007ffe859 */
[----:B------:R-:W-:Y:S01]  /*0740*/  @!P0 IMAD.MOV R13, RZ, RZ, -R13 ;  /* 0x000000ffff0d8224 */ /* 0x000fe200078e0a0d */
[----:B------:R-:W-:Y:S02]  /*0750*/  SHF.R.S32.HI R15, RZ, 0x1f, R8 ;  /* 0x0000001fff0f7819 */ /* 0x000fe40000011408 */
[----:B----4-:R-:W-:Y:S02]  /*0760*/  IADD3 R5, PT, PT, R5, 0x40, R90 ;  /* 0x0000004005057810 */ /* 0x010fe40007ffe05a */
[----:B------:R-:W-:Y:S02]  /*0770*/  @!P1 LOP3.LUT R13, RZ, R0, RZ, 0x33, !PT ;  /* 0x00000000ff0d9212 */ /* 0x000fe400078e33ff */
[----:B------:R-:W-:-:S02]  /*0780*/  SHF.R.S32.HI R0, RZ, 0x1f, R5 ;  /* 0x0000001fff007819 */ /* 0x000fc40000011405 */
[----:B------:R-:W-:Y:S01]  /*0790*/  LEA.HI R15, R15, R8, RZ, 0x6 ;  /* 0x000000080f0f7211 */ /* 0x000fe200078f30ff */
[----:B-1----:R-:W-:Y:S01]  /*07a0*/  IMAD R200, R13, R4, RZ ;  /* 0x000000040dc87224 */ /* 0x002fe200078e02ff */
[----:B------:R-:W-:Y:S02]  /*07b0*/  LEA.HI R12, R12, R11, RZ, 0x6 ;  /* 0x0000000b0c0c7211 */ /* 0x000fe400078f30ff */
[----:B------:R-:W-:Y:S02]  /*07c0*/  LEA.HI R0, R0, R5, RZ, 0x6 ;  /* 0x0000000500007211 */ /* 0x000fe400078f30ff */
[----:B------:R-:W-:Y:S02]  /*07d0*/  SHF.R.S32.HI R15, RZ, 0x6, R15 ;  /* 0x00000006ff0f7819 */ /* 0x000fe4000001140f */
[----:B------:R-:W-:Y:S02]  /*07e0*/  SHF.R.S32.HI R5, RZ, 0x6, R12 ;  /* 0x00000006ff057819 */ /* 0x000fe4000001140c */
[----:B------:R-:W-:-:S02]  /*07f0*/  SHF.R.S32.HI R0, RZ, 0x6, R0 ;  /* 0x00000006ff007819 */ /* 0x000fc40000011400 */
[C---:B------:R-:W-:Y:S02]  /*0800*/  VIADDMNMX R15, R200.reuse, R13, R15, PT ;  /* 0x0000000dc80f7246 */ /* 0x040fe4000380010f */
[----:B------:R-:W-:Y:S02]  /*0810*/  VIMNMX R200, PT, PT, R200, R5, !PT ;  /* 0x00000005c8c87248 */ /* 0x000fe40007fe0100 */
[----:B------:R-:W-:-:S04]  /*0820*/  VIMNMX R0, PT, PT, R15, R0, PT ;  /* 0x000000000f007248 */ /* 0x000fc80003fe0100 */
[----:B------:R-:W-:-:S13]  /*0830*/  ISETP.GE.AND P0, PT, R200, R0, PT ;  /* 0x00000000c800720c */ /* 0x000fda0003f06270 */
[----:B------:R-:W-:Y:S05]  /*0840*/  @!P0 BRA `(.L_x_5878) ;  /* 0x0000000400648947 */ /* 0x000fea0003800000 */
        /* <DEDUP_REMOVED lines=89> */
.L_x_5878:
        /* <DEDUP_REMOVED lines=8> */
.L_x_5879:
[----:B------:R-:W2:Y:S02]  /*0e60*/  LDCU.64 UR8, c[0x0][0x4e0] ;  /* 0x00009c00ff0877ac */ /* 0x000ea40008000a00 */
[----:B--2---:R-:W-:-:S04]  /*0e70*/  UISETP.NE.U32.AND UP1, UPT, UR8, URZ, UPT ;  /* 0x000000ff0800728c */ /* 0x004fc8000bf25070 */
        /* <DEDUP_REMOVED lines=33> */
[----:B------:R-:W-:-:S02]  /*1090*/  LEA R212, P0, R4, UR8, 0x2 ;  /* 0x0000000804d47c11 */ /* 0x000fc4000f8010ff */
[----:B------:R-:W-:Y:S02]  /*10a0*/  @!P1 IADD3 R7, PT, PT, -R7, RZ, RZ ;  /* 0x000000ff07079210 */ /* 0x000fe40007ffe1ff */
[----:B------:R-:W-:Y:S02]  /*10b0*/  LEA.HI.X R213, R4, UR9, R213, 0x2, P0 ;  /* 0x0000000904d57c11 */ /* 0x000fe400080f14d5 */
[----:B------:R-:W-:-:S05]  /*10c0*/  @!P2 LOP3.LUT R7, RZ, R13, RZ, 0x33, !PT ;  /* 0x0000000dff07a212 */ /* 0x000fca00078e33ff */
[----:B------:R-:W-:-:S05]  /*10d0*/  IMAD.WIDE R16, R7, 0x4, R212 ;  /* 0x0000000407107825 */ /* 0x000fca00078e02d4 */
[----:B------:R-:W2:Y:S01]  /*10e0*/  LDG.E R6, desc[UR14][R16.64] ;  /* 0x0000000e10067981 */ /* 0x000ea2000c1e1900 */
[----:B-1----:R-:W-:Y:S01]  /*10f0*/  IABS R4, R3 ;  /* 0x0000000300047213 */ /* 0x002fe20000000000 */
[----:B---3--:R-:W-:Y:S01]  /*1100*/  IMAD.U32 R144, RZ, RZ, UR10 ;  /* 0x0000000aff907e24 */ /* 0x008fe2000f8e00ff */
[----:B------:R-:W-:Y:S01]  /*1110*/  IADD3 R7, PT, PT, -R7, RZ, RZ ;  /* 0x000000ff07077210 */ /* 0x000fe20007ffe1ff */
[----:B------:R-:W-:Y:S01]  /*1120*/  IMAD.U32 R145, RZ, RZ, UR11 ;  /* 0x0000000bff917e24 */ /* 0x000fe2000f8e00ff */
[----:B------:R-:W1:Y:S01]  /*1130*/  I2F.RP R9, R4 ;  /* 0x0000000400097306 */ /* 0x000e620000209400 */
[----:B----4-:R-:W-:Y:S02]  /*1140*/  MOV R134, UR12 ;  /* 0x0000000c00867c02 */ /* 0x010fe40008000f00 */
[----:B------:R-:W-:Y:S01]  /*1150*/  IMAD R2, R13, R7, R2 ;  /* 0x000000070d027224 */ /* 0x000fe200078e0202 */
[----:B------:R-:W-:-:S04]  /*1160*/  MOV R135, UR13 ;  /* 0x0000000d00877c02 */ /* 0x000fc80008000f00 */
[----:B-1----:R-:W1:Y:S02]  /*1170*/  MUFU.RCP R14, R9 ;  /* 0x00000009000e7308 */ /* 0x002e640000001000 */
[----:B-1----:R-:W-:-:S06]  /*1180*/  VIADD R14, R14, 0xffffffe ;  /* 0x0ffffffe0e0e7836 */ /* 0x002fcc0000000000 */
[----:B------:R-:W1:Y:S02]  /*1190*/  F2I.FTZ.U32.TRUNC.NTZ R15, R14 ;  /* 0x0000000e000f7305 */ /* 0x000e64000021f000 */
[----:B-1----:R-:W-:Y:S02]  /*11a0*/  IADD3 R5, PT, PT, RZ, -R15, RZ ;  /* 0x8000000fff057210 */ /* 0x002fe40007ffe0ff */
        /* <DEDUP_REMOVED lines=48> */
.L_x_5880:
        /* <DEDUP_REMOVED lines=15> */
.L_x_5882:
[----:B------:R-:W2:Y:S01]  /*15a0*/  LDC.64 R134, c[0x0][0x3b8] ;  /* 0x0000ee00ff867b82 */ /* 0x000ea20000000a00 */
[----:B------:R-:W-:-:S05]  /*15b0*/  IADD3 R8, PT, PT, R6, R3, RZ ;  /* 0x0000000306087210 */ /* 0x000fca0007ffe0ff */
[C---:B--2---:R-:W-:Y:S02]  /*15c0*/  IMAD R13, R8.reuse, R135, RZ ;  /* 0x00000087080d7224 */ /* 0x044fe400078e02ff */
[----:B------:R-:W-:-:S05]  /*15d0*/  IMAD.WIDE.U32 R8, R8, R134, RZ ;  /* 0x0000008608087225 */ /* 0x000fca00078e00ff */
[----:B------:R-:W-:Y:S02]  /*15e0*/  IADD3 R13, PT, PT, R9, R13, RZ ;  /* 0x0000000d090d7210 */ /* 0x000fe40007ffe0ff */
[----:B------:R-:W-:Y:S02]  /*15f0*/  MOV R12, R8 ;  /* 0x00000008000c7202 */ /* 0x000fe40000000f00 */
.L_x_5883:
        /* <DEDUP_REMOVED lines=14> */
.L_x_5884:
[----:B------:R-:W2:Y:S01]  /*16e0*/  LDC.64 R144, c[0x0][0x3c0] ;  /* 0x0000f000ff907b82 */ /* 0x000ea20000000a00 */
[----:B------:R-:W-:-:S05]  /*16f0*/  IADD3 R3, PT, PT, R6, R3, RZ ;  /* 0x0000000306037210 */ /* 0x000fca0007ffe0ff */
[C---:B--2---:R-:W-:Y:S02]  /*1700*/  IMAD R15, R3.reuse, R145, RZ ;  /* 0x00000091030f7224 */ /* 0x044fe400078e02ff */
[----:B------:R-:W-:-:S05]  /*1710*/  IMAD.WIDE.U32 R2, R3, R144, RZ ;  /* 0x0000009003027225 */ /* 0x000fca00078e00ff */
[----:B------:R-:W-:Y:S02]  /*1720*/  IADD3 R15, PT, PT, R3, R15, RZ ;  /* 0x0000000f030f7210 */ /* 0x000fe40007ffe0ff */
[----:B------:R-:W-:-:S07]  /*1730*/  MOV R14, R2 ;  /* 0x00000002000e7202 */ /* 0x000fce0000000f00 */
.L_x_5885:
        /* <DEDUP_REMOVED lines=48> */
.L_x_5881:
        /* <DEDUP_REMOVED lines=9> */
[----:B------:R-:W2:Y:S01]  /*1ad0*/  LDCU.64 UR6, c[0x0][0x388] ;  /* 0x00007100ff0677ac */ /* 0x000ea20008000a00 */
[----:B------:R-:W-:Y:S01]  /*1ae0*/  VIADD R14, R20, 0x20 ;  /* 0x00000020140e7836 */ /* 0x000fe20000000000 */
[----:B------:R-:W-:Y:S01]  /*1af0*/  SHF.L.U64.HI R84, R134, 0x4, R135 ;  /* 0x0000000486547819 */ /* 0x000fe20000010287 */
[----:B------:R-:W-:Y:S01]  /*1b00*/  IMAD.WIDE.U32 R40, R41, 0x40, R20 ;  /* 0x0000004029287825 */ /* 0x000fe200078e0014 */
[----:B------:R-:W3:Y:S01]  /*1b10*/  @!P0 LDC.64 R4, c[0x0][0x398] ;  /* 0x0000e600ff048b82 */ /* 0x000ee20000000a00 */
[----:B------:R-:W-:-:S02]  /*1b20*/  ISETP.GE.AND P4, PT, R18, R195, PT ;  /* 0x000000c31200720c */ /* 0x000fc40003f86270 */
[----:B------:R-:W-:Y:S01]  /*1b30*/  VIADD R153, R0, 0xffffffff ;  /* 0xffffffff00997836 */ /* 0x000fe20000000000 */
[----:B------:R-:W-:Y:S01]  /*1b40*/  SHF.R.U32.HI R186, RZ, 0x1, R184 ;  /* 0x00000001ffba7819 */ /* 0x000fe200000116b8 */
[----:B------:R-:W-:Y:S01]  /*1b50*/  IMAD.SHL.U32 R85, R134, 0x10, RZ ;  /* 0x0000001086557824 */ /* 0x000fe200078e00ff */
[C---:B------:R-:W-:Y:S01]  /*1b60*/  LOP3.LUT R147, R184.reuse, 0x8, RZ, 0xc0, !PT ;  /* 0x00000008b8937812 */ /* 0x040fe200078ec0ff */
[C---:B------:R-:W-:Y:S01]  /*1b70*/  IMAD.SHL.U32 R154, R184.reuse, 0x40, RZ ;  /* 0x00000040b89a7824 */ /* 0x040fe200078e00ff */
[----:B------:R-:W4:Y:S01]  /*1b80*/  @P0 LDC.64 R2, c[0x0][0x3b0] ;  /* 0x0000ec00ff020b82 */ /* 0x000f220000000a00 */
[----:B------:R-:W-:Y:S01]  /*1b90*/  IMAD.SHL.U32 R183, R184, 0x20, RZ ;  /* 0x00000020b8b77824 */ /* 0x000fe200078e00ff */
[----:B------:R-:W-:Y:S01]  /*1ba0*/  IADD3 R89, PT, PT, R87, R90, -R89 ;  /* 0x0000005a57597210 */ /* 0x000fe20007ffe859 */
[----:B------:R-:W-:Y:S01]  /*1bb0*/  IMAD.MOV.U32 R182, RZ, RZ, 0x20 ;  /* 0x00000020ffb67424 */ /* 0x000fe200078e00ff */
[----:B------:R-:W-:Y:S01]  /*1bc0*/  LOP3.LUT R146, R154, 0x1c0, RZ, 0xc0, !PT ;  /* 0x000001c09a927812 */ /* 0x000fe200078ec0ff */
[----:B------:R-:W-:Y:S01]  /*1bd0*/  IMAD.MOV.U32 R152, RZ, RZ, 0x40 ;  /* 0x00000040ff987424 */ /* 0x000fe200078e00ff */
[----:B------:R-:W-:-:S02]  /*1be0*/  LOP3.LUT R183, R183, 0x7c00, RZ, 0xc0, !PT ;  /* 0x00007c00b7b77812 */ /* 0x000fc400078ec0ff */
[----:B------:R-:W-:-:S04]  /*1bf0*/  LOP3.LUT R146, R146, 0x38, R155, 0xf8, !PT ;  /* 0x0000003892927812 */ /* 0x000fc800078ef89b */
[----:B------:R-:W-:Y:S01]  /*1c00*/  LOP3.LUT R147, R146, R147, RZ, 0x3c, !PT ;  /* 0x0000009392937212 */ /* 0x000fe200078e3cff */
[----:B---3--:R-:W-:Y:S01]  /*1c10*/  @!P0 IMAD.WIDE.U32 R22, R211, R4, RZ ;  /* 0x00000004d3168225 */ /* 0x008fe200078e00ff */
[----:B------:R-:W-:Y:S02]  /*1c20*/  IADD3 R4, P1, PT, R17, R6, RZ ;  /* 0x0000000611047210 */ /* 0x000fe40007f3e0ff */
[----:B------:R-:W3:Y:S01]  /*1c30*/  @!P5 LDC.64 R6, c[0x0][0x3b0] ;  /* 0x0000ec00ff06db82 */ /* 0x000ee20000000a00 */
[----:B------:R-:W-:Y:S02]  /*1c40*/  @!P0 IMAD R9, R211, R5, R23 ;  /* 0x00000005d3098224 */ /* 0x000fe400078e0217 */
[----:B------:R-:W-:Y:S01]  /*1c50*/  IMAD.X R5, RZ, RZ, R8, P1 ;  /* 0x000000ffff057224 */ /* 0x000fe200008e0608 */
[----:B------:R-:W-:Y:S01]  /*1c60*/  ISETP.GE.AND P1, PT, R14, R195, PT ;  /* 0x000000c30e00720c */ /* 0x000fe20003f26270 */
[----:B----4-:R-:W-:-:S04]  /*1c70*/  @P0 IMAD.WIDE.U32 R12, R10, R2, RZ ;  /* 0x000000020a0c0225 */ /* 0x010fc800078e00ff */
[----:B------:R-:W-:Y:S02]  /*1c80*/  @!P0 IMAD.MOV.U32 R8, RZ, RZ, R22 ;  /* 0x000000ffff088224 */ /* 0x000fe400078e0016 */
[----:B------:R-:W-:Y:S02]  /*1c90*/  VIADD R22, R20, 0x30 ;  /* 0x0000003014167836 */ /* 0x000fe40000000000 */
[----:B------:R-:W-:Y:S02]  /*1ca0*/  @P0 IMAD.MOV.U32 R8, RZ, RZ, R12 ;  /* 0x000000ffff080224 */ /* 0x000fe400078e000c */
[----:B------:R-:W-:Y:S01]  /*1cb0*/  @P0 IMAD R9, R10, R3, R13 ;  /* 0x000000030a090224 */ /* 0x000fe200078e020d */
[----:B------:R-:W-:Y:S01]  /*1cc0*/  SHF.R.S32.HI R3, RZ, 0x1f, R28 ;  /* 0x0000001fff037819 */ /* 0x000fe2000001141c */
[----:B------:R-:W-:Y:S01]  /*1cd0*/  IMAD.WIDE.U32 R10, R20, R134, R4 ;  /* 0x00000086140a7225 */ /* 0x000fe200078e0004 */
[----:B------:R-:W-:Y:S01]  /*1ce0*/  ISETP.GE.AND P0, PT, R22, R195, PT ;  /* 0x000000c31600720c */ /* 0x000fe20003f06270 */
[----:B------:R-:W4:Y:S01]  /*1cf0*/  @!P4 LDC.64 R4, c[0x0][0x3b0] ;  /* 0x0000ec00ff04cb82 */ /* 0x000f220000000a00 */
[----:B------:R-:W-:Y:S01]  /*1d00*/  IADD3 R8, P2, PT, R17, R8, RZ ;  /* 0x0000000811087210 */ /* 0x000fe20007f5e0ff */
[----:B-1----:R-:W-:Y:S01]  /*1d10*/  IMAD R3, R3, UR4, RZ ;  /* 0x0000000403037c24 */ /* 0x002fe2000f8e02ff */
[----:B--2---:R-:W-:Y:S01]  /*1d20*/  LEA R202, P3, R10, UR6, 0x1 ;  /* 0x000000060aca7c11 */ /* 0x004fe2000f8608ff */
[----:B------:R-:W-:-:S02]  /*1d30*/  IMAD R201, R20, R135, R11 ;  /* 0x0000008714c97224 */ /* 0x000fc400078e020b */
[----:B------:R-:W-:Y:S01]  /*1d40*/  IMAD.X R9, RZ, RZ, R9, P2 ;  /* 0x000000ffff097224 */ /* 0x000fe200010e0609 */
[----:B------:R-:W-:Y:S01]  /*1d50*/  @!P4 IADD3 R24, P2, PT, R40, 0x10, RZ ;  /* 0x000000102818c810 */ /* 0x000fe20007f5e0ff */
[----:B------:R-:W1:Y:S01]  /*1d60*/  @!P5 LDC.64 R12, c[0x0][0x380] ;  /* 0x0000e000ff0cdb82 */ /* 0x000e620000000a00 */
[----:B------:R-:W-:Y:S01]  /*1d70*/  IMAD R3, R28, UR5, R3 ;  /* 0x000000051c037c24 */ /* 0x000fe2000f8e0203 */
[----:B------:R-:W-:Y:S01]  /*1d80*/  LEA.HI.X R201, R10, UR7, R201, 0x1, P3 ;  /* 0x000000070ac97c11 */ /* 0x000fe200098f0cc9 */
[----:B------:R-:W-:Y:S01]  /*1d90*/  IMAD.WIDE.U32 R28, R28, UR4, R8 ;  /* 0x000000041c1c7c25 */ /* 0x000fe2000f8e0008 */
[C---:B------:R-:W-:Y:S01]  /*1da0*/  @!P1 IADD3 R21, P3, PT, R40.reuse, 0x20, RZ ;  /* 0x0000002028159810 */ /* 0x040fe20007f7e0ff */
[----:B------:R-:W-:Y:S01]  /*1db0*/  UMOV UR4, 0x400 ;  /* 0x0000040000047882 */ /* 0x000fe20000000000 */
[----:B------:R-:W2:Y:S01]  /*1dc0*/  LDCU.64 UR6, c[0x0][0x390] ;  /* 0x00007200ff0677ac */ /* 0x000ea20008000a00 */
[----:B------:R-:W-:Y:S01]  /*1dd0*/  @!P4 IMAD.X R31, RZ, RZ, R41, P2 ;  /* 0x000000ffff1fc224 */ /* 0x000fe200010e0629 */
[----:B------:R-:W5:Y:S01]  /*1de0*/  @!P1 LDC.64 R10, c[0x0][0x3b0] ;  /* 0x0000ec00ff0a9b82 */ /* 0x000f620000000a00 */
[----:B------:R-:W-:Y:S01]  /*1df0*/  @!P0 IADD3 R19, P2, PT, R40, 0x30, RZ ;  /* 0x0000003028138810 */ /* 0x000fe20007f5e0ff */
[----:B---3--:R-:W-:-:S02]  /*1e00*/  @!P5 IMAD R27, R41, R6, RZ ;  /* 0x00000006291bd224 */ /* 0x008fc400078e02ff */
[----:B------:R-:W-:Y:S02]  /*1e10*/  IMAD.IADD R29, R29, 0x1, R3 ;  /* 0x000000011d1d7824 */ /* 0x000fe400078e0203 */
[C---:B------:R-:W-:Y:S02]  /*1e20*/  @!P5 IMAD R27, R40.reuse, R7, R27 ;  /* 0x00000007281bd224 */ /* 0x040fe400078e021b */
[----:B------:R-:W3:Y:S01]  /*1e30*/  @!P0 LDC.64 R2, c[0x0][0x3b0] ;  /* 0x0000ec00ff028b82 */ /* 0x000ee20000000a00 */
[--C-:B------:R-:W-:Y:S02]  /*1e40*/  @!P1 IMAD.X R25, RZ, RZ, R41.reuse, P3 ;  /* 0x000000ffff199224 */ /* 0x100fe400018e0629 */
[----:B------:R-:W-:Y:S02]  /*1e50*/  @!P0 IMAD.X R23, RZ, RZ, R41, P2 ;  /* 0x000000ffff178224 */ /* 0x000fe400010e0629 */
[----:B------:R-:W-:-:S03]  /*1e60*/  @!P5 IMAD.WIDE.U32 R40, R40, R6, R28 ;  /* 0x000000062828d225 */ /* 0x000fc600078e001c */
[----:B------:R-:W2:Y:S01]  /*1e70*/  S2UR UR5, SR_CgaCtaId ;  /* 0x00000000000579c3 */ /* 0x000ea20000008800 */
[----:B----4-:R-:W-:Y:S01]  /*1e80*/  @!P4 IMAD R30, R31, R4, RZ ;  /* 0x000000041f1ec224 */ /* 0x010fe200078e02ff */
[----:B-1----:R-:W-:Y:S01]  /*1e90*/  @!P5 LEA R26, P2, R40, R12, 0x1 ;  /* 0x0000000c281ad211 */ /* 0x002fe200078408ff */
[----:B------:R-:W-:Y:S02]  /*1ea0*/  @!P4 IMAD.MOV.U32 R38, RZ, RZ, R28 ;  /* 0x000000ffff26c224 */ /* 0x000fe400078e001c */
[----:B------:R-:W-:Y:S02]  /*1eb0*/  @!P4 IMAD.MOV.U32 R39, RZ, RZ, R29 ;  /* 0x000000ffff27c224 */ /* 0x000fe400078e001d */
[----:B------:R-:W-:Y:S01]  /*1ec0*/  @!P5 IMAD.IADD R32, R41, 0x1, R27 ;  /* 0x000000012920d824 */ /* 0x000fe200078e021b */
[----:B------:R-:W1:Y:S01]  /*1ed0*/  @!P1 LDC.64 R6, c[0x0][0x380] ;  /* 0x0000e000ff069b82 */ /* 0x000e620000000a00 */
[C---:B------:R-:W-:Y:S02]  /*1ee0*/  @!P4 IMAD R12, R24.reuse, R5, R30 ;  /* 0x00000005180cc224 */ /* 0x040fe400078e021e */
[----:B------:R-:W-:Y:S01]  /*1ef0*/  @!P4 IMAD.WIDE.U32 R38, R24, R4, R38 ;  /* 0x000000041826c225 */ /* 0x000fe200078e0026 */
[----:B------:R-:W-:-:S02]  /*1f00*/  @!P5 LEA.HI.X R27, R40, R13, R32, 0x1, P2 ;  /* 0x0000000d281bd211 */ /* 0x000fc400010f0c20 */
[----:B------:R-:W-:Y:S01]  /*1f10*/  LOP3.LUT R13, R155, 0x1f8, RZ, 0xc0, !PT ;  /* 0x000001f89b0d7812 */ /* 0x000fe200078ec0ff */
[----:B------:R-:W-:Y:S01]  /*1f20*/  @!P1 IMAD.MOV.U32 R36, RZ, RZ, R28 ;  /* 0x000000ffff249224 */ /* 0x000fe200078e001c */
[----:B------:R-:W4:Y:S01]  /*1f30*/  @!P4 LDC.64 R8, c[0x0][0x380] ;  /* 0x0000e000ff08cb82 */ /* 0x000f220000000a00 */
[----:B------:R-:W-:Y:S01]  /*1f40*/  @!P1 IMAD.MOV.U32 R37, RZ, RZ, R29 ;  /* 0x000000ffff259224 */ /* 0x000fe200078e001d */
[----:B------:R-:W-:Y:S01]  /*1f50*/  LOP3.LUT R86, R13, 0x38, R184, 0x78, !PT ;  /* 0x000000380d567812 */ /* 0x000fe200078e78b8 */
[-C--:B-----5:R-:W-:Y:S02]  /*1f60*/  @!P1 IMAD R34, R25, R10.reuse, RZ ;  /* 0x0000000a19229224 */ /* 0x0a0fe400078e02ff */
[C---:B------:R-:W-:Y:S01]  /*1f70*/  @!P1 IMAD.WIDE.U32 R36, R21.reuse, R10, R36 ;  /* 0x0000000a15249225 */ /* 0x040fe200078e0024 */
[----:B------:R-:W-:Y:S02]  /*1f80*/  LOP3.LUT R86, R86, 0x1e00, R155, 0xf8, !PT ;  /* 0x00001e0056567812 */ /* 0x000fe400078ef89b */
[----:B------:R-:W5:Y:S01]  /*1f90*/  @!P0 LDC.64 R4, c[0x0][0x380] ;  /* 0x0000e000ff048b82 */ /* 0x000f620000000a00 */
[----:B------:R-:W-:Y:S01]  /*1fa0*/  @!P1 IMAD R11, R21, R11, R34 ;  /* 0x0000000b150b9224 */ /* 0x000fe200078e0222 */
[----:B--2---:R-:W-:Y:S01]  /*1fb0*/  ULEA UR5, UR5, UR4, 0x18 ;  /* 0x0000000405057291 */ /* 0x004fe2000f8ec0ff */
[----:B---3--:R-:W-:-:S02]  /*1fc0*/  @!P0 IMAD R10, R23, R2, RZ ;  /* 0x00000002170a8224 */ /* 0x008fc400078e02ff */
[----:B------:R-:W-:Y:S02]  /*1fd0*/  @!P1 IMAD.IADD R11, R37, 0x1, R11 ;  /* 0x00000001250b9824 */ /* 0x000fe400078e020b */
[C---:B------:R-:W-:Y:S01]  /*1fe0*/  @!P0 IMAD R3, R19.reuse, R3, R10 ;  /* 0x0000000313038224 */ /* 0x040fe200078e020a */
[----:B-1----:R-:W-:Y:S01]  /*1ff0*/  @!P1 LEA R10, P2, R36, R6, 0x1 ;  /* 0x00000006240a9211 */ /* 0x002fe200078408ff */
[----:B------:R-:W-:Y:S01]  /*2000*/  @!P0 IMAD.WIDE.U32 R28, R19, R2, R28 ;  /* 0x00000002131c8225 */ /* 0x000fe200078e001c */
[----:B------:R-:W-:Y:S02]  /*2010*/  LEA R86, R86, UR5, 0x1 ;  /* 0x0000000556567c11 */ /* 0x000fe4000f8e08ff */
[----:B------:R-:W-:Y:S01]  /*2020*/  @!P1 LEA.HI.X R11, R36, R7, R11, 0x1, P2 ;  /* 0x00000007240b9211 */ /* 0x000fe200010f0c0b */
[----:B------:R-:W-:Y:S01]  /*2030*/  IMAD.SHL.U32 R2, R153, 0x40, RZ ;  /* 0x0000004099027824 */ /* 0x000fe200078e00ff */
[----:B------:R-:W-:Y:S01]  /*2040*/  @!P0 IADD3 R3, PT, PT, R29, R3, RZ ;  /* 0x000000031d038210 */ /* 0x000fe20007ffe0ff */
[----:B------:R-:W-:Y:S01]  /*2050*/  @!P4 IMAD.IADD R12, R39, 0x1, R12 ;  /* 0x00000001270cc824 */ /* 0x000fe200078e020c */
[C---:B----4-:R-:W-:Y:S01]  /*2060*/  @!P4 LEA R8, P3, R38.reuse, R8, 0x1 ;  /* 0x000000082608c211 */ /* 0x050fe200078608ff */
[----:B------:R-:W-:Y:S01]  /*2070*/  IMAD.IADD R7, R87, 0x1, -R2 ;  /* 0x0000000157077824 */ /* 0x000fe200078e0a02 */
[----:B------:R-:W-:Y:S01]  /*2080*/  @!PT LDS RZ, [RZ] ;  /* 0x00000000fffff984 */ /* 0x000fe20000000800 */
[----:B------:R-:W-:Y:S01]  /*2090*/  @!PT LDS RZ, [RZ] ;  /* 0x00000000fffff984 */ /* 0x000fe20000000800 */
[----:B------:R-:W-:Y:S01]  /*20a0*/  @!PT LDS RZ, [RZ] ;  /* 0x00000000fffff984 */ /* 0x000fe20000000800 */
[----:B------:R-:W-:Y:S02]  /*20b0*/  @!P5 LDGSTS.E.BYPASS.LTC128B.128 [R86], desc[UR14][R26.64] ;  /* 0x000000001a56dfae */ /* 0x000fe4000b981a0e */
[----:B------:R-:W-:-:S02]  /*20c0*/  @!P4 LEA.HI.X R9, R38, R9, R12, 0x1, P3 ;  /* 0x000000092609c211 */ /* 0x000fc400018f0c0c */
[----:B------:R-:W-:Y:S01]  /*20d0*/  @!P5 LDGSTS.E.BYPASS.LTC128B.128 [R86+0x2000], desc[UR14][R26.64+0x80] ;  /* 0x020000801a56dfae */ /* 0x000fe2000b981a0e */
[-C--:B------:R-:W-:Y:S02]  /*20e0*/  ISETP.GE.AND P6, PT, R20, R7.reuse, PT ;  /* 0x000000071400720c */ /* 0x080fe40003fc6270 */
[----:B-----5:R-:W-:Y:S01]  /*20f0*/  @!P0 LEA R4, P2, R28, R4, 0x1 ;  /* 0x000000041c048211 */ /* 0x020fe200078408ff */
[----:B------:R-:W-:Y:S01]  /*2100*/  @!P5 LDGSTS.E.BYPASS.LTC128B.128 [R86+0x4000], desc[UR14][R26.64+0x100] ;  /* 0x040001001a56dfae */ /* 0x000fe2000b981a0e */
[-C--:B------:R-:W-:Y:S02]  /*2110*/  ISETP.GE.AND P5, PT, R18, R7.reuse, PT ;  /* 0x000000071200720c */ /* 0x080fe40003fa6270 */
[----:B------:R-:W-:Y:S01]  /*2120*/  ISETP.GE.AND P3, PT, R22, R7, PT ;  /* 0x000000071600720c */ /* 0x000fe20003f66270 */
[----:B------:R-:W-:Y:S01]  /*2130*/  @!P4 LDGSTS.E.BYPASS.LTC128B.128 [R86+0x800], desc[UR14][R8.64] ;  /* 0x008000000856cfae */ /* 0x000fe2000b981a0e */
[----:B------:R-:W-:Y:S02]  /*2140*/  @!P0 LEA.HI.X R5, R28, R5, R3, 0x1, P2 ;  /* 0x000000051c058211 */ /* 0x000fe400010f0c03 */
[-C--:B------:R-:W-:Y:S01]  /*2150*/  ISETP.GE.AND P2, PT, R18, R7.reuse, PT ;  /* 0x000000071200720c */ /* 0x080fe20003f46270 */
[----:B------:R-:W-:Y:S04]  /*2160*/  @!P4 LDGSTS.E.BYPASS.LTC128B.128 [R86+0x2800], desc[UR14][R8.64+0x80] ;  /* 0x028000800856cfae */ /* 0x000fe8000b981a0e */
[----:B------:R1:W-:Y:S01]  /*2170*/  @!P4 LDGSTS.E.BYPASS.LTC128B.128 [R86+0x4800], desc[UR14][R8.64+0x100] ;  /* 0x048001000856cfae */ /* 0x0003e2000b981a0e */
[----:B------:R-:W-:-:S03]  /*2180*/  ISETP.GE.AND P4, PT, R14, R7, PT ;  /* 0x000000070e00720c */ /* 0x000fc60003f86270 */
[----:B------:R-:W-:Y:S01]  /*2190*/  @!P1 LDGSTS.E.BYPASS.LTC128B.128 [R86+0x1000], desc[UR14][R10.64] ;  /* 0x010000000a569fae */ /* 0x000fe2000b981a0e */
[----:B------:R-:W-:Y:S02]  /*21a0*/  @!P3 IMAD.MOV.U32 R203, RZ, RZ, R201 ;  /* 0x000000ffffcbb224 */ /* 0x000fe400078e00c9 */
[----:B------:R-:W-:Y:S01]  /*21b0*/  @!P3 IMAD R3, R135, 0x60, RZ ;  /* 0x000000608703b824 */ /* 0x000fe200078e02ff */
[----:B------:R-:W-:Y:S01]  /*21c0*/  @!P1 LDGSTS.E.BYPASS.LTC128B.128 [R86+0x3000], desc[UR14][R10.64+0x80] ;  /* 0x030000800a569fae */ /* 0x000fe2000b981a0e */
[----:B------:R-:W-:-:S03]  /*21d0*/  @!P3 IMAD.WIDE.U32 R12, R134, 0x60, R202 ;  /* 0x00000060860cb825 */ /* 0x000fc600078e00ca */
[----:B------:R2:W-:Y:S01]  /*21e0*/  @!P1 LDGSTS.E.BYPASS.LTC128B.128 [R86+0x5000], desc[UR14][R10.64+0x100] ;  /* 0x050001000a569fae */ /* 0x0005e2000b981a0e */
[----:B------:R-:W-:Y:S01]  /*21f0*/  @!P3 IMAD.IADD R13, R13, 0x1, R3 ;  /* 0x000000010d0db824 */ /* 0x000fe200078e0203 */
[----:B------:R-:W-:Y:S01]  /*2200*/  IADD3 R16, P1, PT, R17, R16, RZ ;  /* 0x0000001011107210 */ /* 0x000fe20007f3e0ff */
[----:B------:R-:W-:Y:S01]  /*2210*/  IMAD.SHL.U32 R3, R144, 0x10, RZ ;  /* 0x0000001090037824 */ /* 0x000fe200078e00ff */
[----:B------:R-:W-:Y:S03]  /*2220*/  @!P0 LDGSTS.E.BYPASS.LTC128B.128 [R86+0x1800], desc[UR14][R4.64] ;  /* 0x0180000004568fae */ /* 0x000fe6000b981a0e */
[----:B------:R-:W-:Y:S01]  /*2230*/  IMAD.X R17, RZ, RZ, R15, P1 ;  /* 0x000000ffff117224 */ /* 0x000fe200008e060f */
[----:B------:R-:W-:Y:S01]  /*2240*/  @!P0 LDGSTS.E.BYPASS.LTC128B.128 [R86+0x3800], desc[UR14][R4.64+0x80] ;  /* 0x0380008004568fae */ /* 0x000fe2000b981a0e */
[----:B------:R-:W-:-:S03]  /*2250*/  IMAD.WIDE.U32 R16, R20, R144, R16 ;  /* 0x0000009014107225 */ /* 0x000fc600078e0010 */
[----:B------:R3:W-:Y:S01]  /*2260*/  @!P0 LDGSTS.E.BYPASS.LTC128B.128 [R86+0x5800], desc[UR14][R4.64+0x100] ;  /* 0x0580010004568fae */ /* 0x0007e2000b981a0e */
[C---:B-1----:R-:W-:Y:S01]  /*2270*/  @!P5 LEA R8, P0, R85.reuse, R202, 0x1 ;  /* 0x000000ca5508d211 */ /* 0x042fe200078008ff */
[----:B------:R-:W-:Y:S01]  /*2280*/  IMAD R21, R20, R145, R17 ;  /* 0x0000009114157224 */ /* 0x000fe200078e0211 */
[C---:B------:R-:W-:Y:S02]  /*2290*/  LEA R204, P1, R16.reuse, UR6, 0x1 ;  /* 0x0000000610cc7c11 */ /* 0x040fe4000f8208ff */
[----:B------:R-:W-:Y:S02]  /*22a0*/  @!P5 LEA.HI.X R9, R85, R201, R84, 0x1, P0 ;  /* 0x000000c95509d211 */ /* 0x000fe400000f0c54 */
[----:B------:R-:W-:Y:S02]  /*22b0*/  LEA.HI.X R205, R16, UR7, R21, 0x1, P1 ;  /* 0x0000000710cd7c11 */ /* 0x000fe400088f0c15 */
[----:B------:R-:W-:Y:S02]  /*22c0*/  @!P2 LEA R6, P1, R3, R204, 0x1 ;  /* 0x000000cc0306a211 */ /* 0x000fe400078208ff */
[----:B--2---:R-:W-:-:S04]  /*22d0*/  @!P4 LEA R10, P0, R134, R202, 0x6 ;  /* 0x000000ca860ac211 */ /* 0x004fc800078030ff */
[----:B------:R-:W-:Y:S02]  /*22e0*/  @!P4 LEA.HI.X R11, R134, R201, R135, 0x6, P0 ;  /* 0x000000c9860bc211 */ /* 0x000fe400000f3487 */
[----:B------:R-:W-:Y:S01]  /*22f0*/  ISETP.GE.AND P0, PT, R22, R7, PT ;  /* 0x000000071600720c */ /* 0x000fe20003f06270 */
[----:B---3--:R-:W-:Y:S02]  /*2300*/  @!P6 IMAD.MOV.U32 R4, RZ, RZ, R202 ;  /* 0x000000ffff04e224 */ /* 0x008fe400078e00ca */
[----:B------:R-:W-:-:S05]  /*2310*/  @!P6 IMAD.MOV.U32 R5, RZ, RZ, R201 ;  /* 0x000000ffff05e224 */ /* 0x000fca00078e00c9 */
[----:B------:R-:W-:Y:S04]  /*2320*/  @!P6 LDGSTS.E.BYPASS.LTC128B.128 [R86+0x6000], desc[UR14][R4.64] ;  /* 0x060000000456efae */ /* 0x000fe8000b981a0e */
[----:B------:R-:W-:Y:S04]  /*2330*/  @!P6 LDGSTS.E.BYPASS.LTC128B.128 [R86+0x8000], desc[UR14][R4.64+0x80] ;  /* 0x080000800456efae */ /* 0x000fe8000b981a0e */
[----:B------:R1:W-:Y:S04]  /*2340*/  @!P6 LDGSTS.E.BYPASS.LTC128B.128 [R86+0xa000], desc[UR14][R4.64+0x100] ;  /* 0x0a0001000456efae */ /* 0x0003e8000b981a0e */
[----:B------:R-:W-:Y:S04]  /*2350*/  @!P5 LDGSTS.E.BYPASS.LTC128B.128 [R86+0x6800], desc[UR14][R8.64] ;  /* 0x068000000856dfae */ /* 0x000fe8000b981a0e */
[----:B------:R-:W-:Y:S04]  /*2360*/  @!P5 LDGSTS.E.BYPASS.LTC128B.128 [R86+0x8800], desc[UR14][R8.64+0x80] ;  /* 0x088000800856dfae */ /* 0x000fe8000b981a0e */
[----:B------:R2:W-:Y:S01]  /*2370*/  @!P5 LDGSTS.E.BYPASS.LTC128B.128 [R86+0xa800], desc[UR14][R8.64+0x100] ;  /* 0x0a8001000856dfae */ /* 0x0005e2000b981a0e */
[----:B------:R-:W-:-:S03]  /*2380*/  LOP3.LUT P5, RZ, R184, 0x2, RZ, 0xc0, !PT ;  /* 0x00000002b8ff7812 */ /* 0x000fc600078ac0ff */
[----:B------:R-:W-:Y:S01]  /*2390*/  @!P4 LDGSTS.E.BYPASS.LTC128B.128 [R86+0x7000], desc[UR14][R10.64] ;  /* 0x070000000a56cfae */ /* 0x000fe2000b981a0e */
[----:B------:R-:W-:-:S03]  /*23a0*/  SEL R168, R182, 0xffffffe0, !P5 ;  /* 0xffffffe0b6a87807 */ /* 0x000fc60006800000 */
[----:B------:R-:W-:Y:S04]  /*23b0*/  @!P4 LDGSTS.E.BYPASS.LTC128B.128 [R86+0x9000], desc[UR14][R10.64+0x80] ;  /* 0x090000800a56cfae */ /* 0x000fe8000b981a0e */
[----:B------:R3:W-:Y:S01]  /*23c0*/  @!P4 LDGSTS.E.BYPASS.LTC128B.128 [R86+0xb000], desc[UR14][R10.64+0x100] ;  /* 0x0b0001000a56cfae */ /* 0x0007e2000b981a0e */
[----:B-1----:R-:W-:-:S03]  /*23d0*/  SHF.L.U64.HI R4, R144, 0x4, R145 ;  /* 0x0000000490047819 */ /* 0x002fc60000010291 */
[----:B------:R-:W-:Y:S01]  /*23e0*/  @!P3 LDGSTS.E.BYPASS.LTC128B.128 [R86+0x7800], desc[UR14][R12.64] ;  /* 0x078000000c56bfae */ /* 0x000fe2000b981a0e */
[----:B------:R-:W-:-:S03]  /*23f0*/  SHF.R.U32.HI R5, RZ, 0x4, R184 ;  /* 0x00000004ff057819 */ /* 0x000fc600000116b8 */
[----:B------:R-:W-:Y:S02]  /*2400*/  @!P3 LDGSTS.E.BYPASS.LTC128B.128 [R86+0x9800], desc[UR14][R12.64+0x80] ;  /* 0x098000800c56bfae */ /* 0x000fe4000b981a0e */
[----:B------:R-:W-:Y:S02]  /*2410*/  IMAD.SHL.U32 R5, R5, 0x400, RZ ;  /* 0x0000040005057824 */ /* 0x000fe400078e00ff */
[----:B------:R-:W-:Y:S01]  /*2420*/  @!P3 LDGSTS.E.BYPASS.LTC128B.128 [R86+0xb800], desc[UR14][R12.64+0x100] ;  /* 0x0b8001000c56bfae */ /* 0x000fe2000b981a0e */
[----:B------:R-:W-:Y:S01]  /*2430*/  ISETP.GE.AND P3, PT, R14, R7, PT ;  /* 0x000000070e00720c */ /* 0x000fe20003f66270 */
[----:B--2---:R-:W-:Y:S02]  /*2440*/  @!P0 IMAD R8, R145, 0x60, RZ ;  /* 0x0000006091088824 */ /* 0x004fe400078e02ff */
[----:B------:R-:W0:Y:S01]  /*2450*/  LDGDEPBAR ;  /* 0x00000000000079af */ /* 0x000e220000000000 */
[----:B------:R-:W-:Y:S02]  /*2460*/  @!P2 LEA.HI.X R7, R3, R205, R4, 0x1, P1 ;  /* 0x000000cd0307a211 */ /* 0x000fe400008f0c04 */
[----:B------:R-:W-:-:S02]  /*2470*/  LOP3.LUT R3, R186, 0x8, RZ, 0xc0, !PT ;  /* 0x00000008ba037812 */ /* 0x000fc400078ec0ff */
[----:B------:R-:W-:Y:S02]  /*2480*/  LOP3.LUT R4, R183, 0x200, R154, 0xf8, !PT ;  /* 0x00000200b7047812 */ /* 0x000fe400078ef89a */
[----:B------:R-:W-:Y:S02]  /*2490*/  LOP3.LUT R3, R146, R3, RZ, 0x3c, !PT ;  /* 0x0000000392037212 */ /* 0x000fe400078e3cff */
[----:B------:R-:W-:Y:S01]  /*24a0*/  LOP3.LUT R98, R5, 0x400, RZ, 0xc0, !PT ;  /* 0x0000040005627812 */ /* 0x000fe200078ec0ff */
[----:B---3--:R-:W-:Y:S01]  /*24b0*/  @!P0 IMAD.WIDE.U32 R10, R144, 0x60, R204 ;  /* 0x00000060900a8825 */ /* 0x008fe200078e00cc */
[----:B------:R-:W-:-:S03]  /*24c0*/  IADD3 R4, PT, PT, R3, R4, RZ ;  /* 0x0000000403047210 */ /* 0x000fc60007ffe0ff */
[----:B------:R-:W-:Y:S01]  /*24d0*/  @!P0 IMAD.IADD R9, R11, 0x1, R8 ;  /* 0x000000010b098824 */ /* 0x000fe200078e0208 */
[----:B------:R-:W-:Y:S01]  /*24e0*/  LEA R99, R4, UR5, 0x1 ;  /* 0x0000000504637c11 */ /* 0x000fe2000f8e08ff */
[----:B------:R-:W-:Y:S01]  /*24f0*/  @!P0 IMAD.MOV.U32 R8, RZ, RZ, R10 ;  /* 0x000000ffff088224 */ /* 0x000fe200078e000a */
[C---:B------:R-:W-:Y:S01]  /*2500*/  @!P3 LEA R10, P1, R144.reuse, R204, 0x6 ;  /* 0x000000cc900ab211 */ /* 0x040fe200078230ff */
[----:B------:R-:W-:Y:S02]  /*2510*/  IMAD R98, R147, 0x2, R98 ;  /* 0x0000000293627824 */ /* 0x000fe400078e0262 */
[----:B------:R-:W-:Y:S01]  /*2520*/  IMAD.IADD R96, R99, 0x1, R168 ;  /* 0x0000000163607824 */ /* 0x000fe200078e02a8 */
[----:B------:R-:W-:Y:S01]  /*2530*/  @!P3 LEA.HI.X R11, R144, R205, R145, 0x6, P1 ;  /* 0x000000cd900bb211 */ /* 0x000fe200008f3491 */
[----:B------:R-:W-:Y:S01]  /*2540*/  VIADD R95, R98, UR5 ;  /* 0x00000005625f7c36 */ /* 0x000fe20008000000 */
        /* <DEDUP_REMOVED lines=45> */
[----:B------:R-:W-:-:S03]  /*2820*/  ISETP.GT.AND P0, PT, R153, R200, PT ;  /* 0x000000c89900720c */ /* 0x000fc60003f04270 */
        /* <DEDUP_REMOVED lines=158> */
[C---:B------:R-:W-:Y:S01]  /*3210*/  HMMA.16816.F32 R44, R20.reuse, R18, R44 ;  /* 0x00000012142c723c */ /* 0x040fe2000000182c */
[C---:B------:R-:W-:Y:S02]  /*3220*/  VIMNMX R198, PT, PT, R196.reuse, R87, PT ;  /* 0x00000057c4c67248 */ /* 0x040fe40003fe0100 */
[----:B------:R-:W-:Y:S02]  /*3230*/  VIADDMNMX R196, R196, 0x8, R87, PT ;  /* 0x00000008c4c47846 */ /* 0x000fe40003800157 */
[----:B------:R-:W-:Y:S02]  /*3240*/  VIMNMX R199, PT, PT, RZ, R88, !PT ;  /* 0x00000058ffc77248 */ /* 0x000fe40007fe0100 */
[----:B------:R-:W-:Y:S01]  /*3250*/  VIADDMNMX R197, R88, 0x8, RZ, !PT ;  /* 0x0000000858c57846 */ /* 0x000fe200078001ff */
        /* <DEDUP_REMOVED lines=18> */
.L_x_5887:
        /* <DEDUP_REMOVED lines=59> */
.L_x_5888:
        /* <DEDUP_REMOVED lines=25> */
.L_x_5886:
[----:B------:R-:W-:Y:S01]  /*38c0*/  IMAD.SHL.U32 R181, R184, 0x2, RZ ;  /* 0x00000002b8b57824 */ /* 0x000fe200078e00ff */
[----:B------:R-:W2:Y:S01]  /*38d0*/  LDCU UR4, c[0x0][0x45c] ;  /* 0x00008b80ff0477ac */ /* 0x000ea20008000800 */
[----:B------:R-:W-:-:S03]  /*38e0*/  LOP3.LUT R133, R3, 0x200, R154, 0xf8, !PT ;  /* 0x0000020003857812 */ /* 0x000fc600078ef89a */
[----:B------:R-:W-:Y:S02]  /*38f0*/  LOP3.LUT R181, R181, 0x6, RZ, 0xc0, !PT ;  /* 0x00000006b5b57812 */ /* 0x000fe400078ec0ff */
[----:B------:R-:W-:Y:S02]  /*3900*/  LEA R185, R133, UR5, 0x1 ;  /* 0x0000000585b97c11 */ /* 0x000fe4000f8e08ff */
[----:B------:R-:W-:-:S03]  /*3910*/  LOP3.LUT R22, R2, R181, RZ, 0xfc, !PT ;  /* 0x000000b502167212 */ /* 0x000fc600078efcff */
[--C-:B------:R-:W-:Y:S01]  /*3920*/  IMAD.IADD R176, R168, 0x1, R185.reuse ;  /* 0x00000001a8b07824 */ /* 0x100fe200078e02b9 */
[CC--:B------:R-:W-:Y:S01]  /*3930*/  ISETP.GE.AND P3, PT, R22.reuse, R199.reuse, PT ;  /* 0x000000c71600720c */ /* 0x0c0fe20003f66270 */
[C---:B------:R-:W-:Y:S01]  /*3940*/  VIADD R23, R22.reuse, 0x1 ;  /* 0x0000000116177836 */ /* 0x040fe20000000000 */
[CC--:B------:R-:W-:Y:S01]  /*3950*/  ISETP.GE.AND P6, PT, R22.reuse, R198.reuse, PT ;  /* 0x000000c61600720c */ /* 0x0c0fe20003fc6270 */
[----:B------:R-:W-:Y:S01]  /*3960*/  VIADD R21, R22, 0x8 ;  /* 0x0000000816157836 */ /* 0x000fe20000000000 */
[----:B------:R-:W-:Y:S01]  /*3970*/  FSEL R48, R48, -INF , P3 ;  /* 0xff80000030307808 */ /* 0x000fe20001800000 */
[C---:B------:R-:W-:Y:S01]  /*3980*/  VIADD R19, R22.reuse, 0x9 ;  /* 0x0000000916137836 */ /* 0x040fe20000000000 */
[CC--:B------:R-:W-:Y:S01]  /*3990*/  ISETP.GE.AND P0, PT, R23.reuse, R199.reuse, PT ;  /* 0x000000c71700720c */ /* 0x0c0fe20003f06270 */
[C---:B------:R-:W-:Y:S01]  /*39a0*/  VIADD R18, R22.reuse, 0x10 ;  /* 0x0000001016127836 */ /* 0x040fe20000000000 */
[-C--:B------:R-:W-:Y:S01]  /*39b0*/  ISETP.GE.AND P3, PT, R23, R198.reuse, PT ;  /* 0x000000c61700720c */ /* 0x080fe20003f66270 */
[C---:B------:R-:W-:Y:S01]  /*39c0*/  VIADD R5, R22.reuse, 0x11 ;  /* 0x0000001116057836 */ /* 0x040fe20000000000 */
[----:B------:R-:W-:Y:S01]  /*39d0*/  FSEL R49, R49, -INF , P0 ;  /* 0xff80000031317808 */ /* 0x000fe20000000000 */
[C---:B------:R-:W-:Y:S01]  /*39e0*/  VIADD R13, R22.reuse, 0x18 ;  /* 0x00000018160d7836 */ /* 0x040fe20000000000 */
[-C--:B------:R-:W-:Y:S01]  /*39f0*/  ISETP.GE.AND P0, PT, R21, R199.reuse, PT ;  /* 0x000000c71500720c */ /* 0x080fe20003f06270 */
[C---:B-1----:R-:W-:Y:S01]  /*3a00*/  VIADD R10, R22.reuse, 0x19 ;  /* 0x00000019160a7836 */ /* 0x042fe20000000000 */
[----:B------:R-:W-:Y:S01]  /*3a10*/  FSEL R49, R49, -INF , !P3 ;  /* 0xff80000031317808 */ /* 0x000fe20005800000 */
[C---:B------:R-:W-:Y:S01]  /*3a20*/  VIADD R6, R22.reuse, 0x20 ;  /* 0x0000002016067836 */ /* 0x040fe20000000000 */
[CC--:B------:R-:W-:Y:S01]  /*3a30*/  ISETP.GE.AND P3, PT, R19.reuse, R199.reuse, PT ;  /* 0x000000c71300720c */ /* 0x0c0fe20003f66270 */
[----:B------:R-:W-:Y:S01]  /*3a40*/  VIADD R4, R22, 0x21 ;  /* 0x0000002116047836 */ /* 0x000fe20000000000 */
[----:B------:R-:W-:Y:S01]  /*3a50*/  FSEL R44, R44, -INF , P0 ;  /* 0xff8000002c2c7808 */ /* 0x000fe20000000000 */
        /* <DEDUP_REMOVED lines=8> */
[----:B------:R-:W-:Y:S01]  /*3ae0*/  VIADD R20, R22, 0x38 ;  /* 0x0000003816147836 */ /* 0x000fe20000000000 */
[CC--:B------:R-:W-:Y:S01]  /*3af0*/  ISETP.GE.AND P0, PT, R5.reuse, R199.reuse, PT ;  /* 0x000000c70500720c */ /* 0x0c0fe20003f06270 */
[----:B------:R-:W-:Y:S01]  /*3b00*/  LDSM.16.MT88.4 R116, [R176+0xc000] ;  /* 0x00c00000b074783b */ /* 0x000fe20000004200 */
[----:B------:R-:W-:Y:S01]  /*3b10*/  FSEL R17, R40, -INF , P3 ;  /* 0xff80000028117808 */ /* 0x000fe20001800000 */
[----:B------:R-:W-:Y:S01]  /*3b20*/  IMAD.IADD R175, R152, 0x1, R185 ;  /* 0x0000000198af7824 */ /* 0x000fe200078e02b9 */
[----:B------:R-:W-:Y:S01]  /*3b30*/  ISETP.GE.AND P3, PT, R5, R198, PT ;  /* 0x000000c60500720c */ /* 0x000fe20003f66270 */
[----:B------:R-:W-:Y:S01]  /*3b40*/  LDSM.16.MT88.4 R80, [R176+0x10000] ;  /* 0x01000000b050783b */ /* 0x000fe20000004200 */
[----:B------:R-:W-:Y:S01]  /*3b50*/  FSEL R15, R41, -INF , P0 ;  /* 0xff800000290f7808 */ /* 0x000fe20000000000 */
[----:B------:R-:W-:Y:S01]  /*3b60*/  IMAD.IADD R173, R168, 0x1, R175 ;  /* 0x00000001a8ad7824 */ /* 0x000fe200078e02af */
[----:B------:R-:W-:Y:S01]  /*3b70*/  ISETP.GE.AND P0, PT, R13, R199, PT ;  /* 0x000000c70d00720c */ /* 0x000fe20003f06270 */
[----:B------:R-:W-:Y:S01]  /*3b80*/  LDSM.16.MT88.4 R124, [R185+0xc000] ;  /* 0x00c00000b97c783b */ /* 0x000fe20000004200 */
[----:B------:R-:W-:-:S02]  /*3b90*/  FSEL R15, R15, -INF , !P3 ;  /* 0xff8000000f0f7808 */ /* 0x000fc40005800000 */
[----:B------:R-:W-:Y:S01]  /*3ba0*/  ISETP.GE.AND P3, PT, R10, R199, PT ;  /* 0x000000c70a00720c */ /* 0x000fe20003f66270 */
[----:B------:R-:W-:Y:S01]  /*3bb0*/  LDSM.16.MT88.4 R108, [R175+0xc000] ;  /* 0x00c00000af6c783b */ /* 0x000fe20000004200 */
[----:B------:R-:W-:Y:S02]  /*3bc0*/  FSEL R11, R36, -INF , P0 ;  /* 0xff800000240b7808 */ /* 0x000fe40000000000 */
[-C--:B------:R-:W-:Y:S01]  /*3bd0*/  ISETP.GE.AND P0, PT, R10, R198.reuse, PT ;  /* 0x000000c60a00720c */ /* 0x080fe20003f06270 */
[----:B------:R-:W-:Y:S01]  /*3be0*/  LDSM.16.MT88.4 R100, [R173+0xc000] ;  /* 0x00c00000ad64783b */ /* 0x000fe20000004200 */
[----:B------:R-:W-:Y:S02]  /*3bf0*/  FSEL R9, R37, -INF , P3 ;  /* 0xff80000025097808 */ /* 0x000fe40001800000 */
[----:B------:R-:W-:Y:S01]  /*3c00*/  FSEL R53, R48, -INF , !P6 ;  /* 0xff80000030357808 */ /* 0x000fe20007000000 */
[----:B------:R-:W-:Y:S01]  /*3c10*/  LDSM.16.MT88.4 R56, [R175+0xe000] ;  /* 0x00e00000af38783b */ /* 0x000fe20000004200 */
[----:B------:R-:W-:-:S02]  /*3c20*/  ISETP.GE.AND P6, PT, R21, R198, PT ;  /* 0x000000c61500720c */ /* 0x000fc40003fc6270 */
[-C--:B------:R-:W-:Y:S01]  /*3c30*/  ISETP.GE.AND P3, PT, R6, R199.reuse, PT ;  /* 0x000000c70600720c */ /* 0x080fe20003f66270 */
[----:B------:R-:W-:Y:S01]  /*3c40*/  LDSM.16.MT88.4 R64, [R173+0xe000] ;  /* 0x00e00000ad40783b */ /* 0x000fe20000004200 */
[----:B------:R-:W-:Y:S02]  /*3c50*/  FSEL R9, R9, -INF , !P0 ;  /* 0xff80000009097808 */ /* 0x000fe40004000000 */
[----:B------:R-:W-:Y:S01]  /*3c60*/  ISETP.GE.AND P0, PT, R4, R199, PT ;  /* 0x000000c70400720c */ /* 0x000fe20003f06270 */
[----:B------:R-:W-:Y:S01]  /*3c70*/  LDSM.16.MT88.4 R88, [R175+0x10000] ;  /* 0x01000000af58783b */ /* 0x000fe20000004200 */
[----:B------:R-:W-:Y:S02]  /*3c80*/  FSEL R45, R44, -INF , !P6 ;  /* 0xff8000002c2d7808 */ /* 0x000fe40007000000 */
[----:B------:R-:W-:Y:S01]  /*3c90*/  ISETP.GE.AND P6, PT, R18, R198, PT ;  /* 0x000000c61200720c */ /* 0x000fe20003fc6270 */
[----:B------:R-:W-:Y:S01]  /*3ca0*/  LDSM.16.MT88.4 R148, [R176+0xe800] ;  /* 0x00e80000b094783b */ /* 0x000fe20000004200 */
[----:B------:R-:W-:-:S02]  /*3cb0*/  FSEL R32, R32, -INF , P3 ;  /* 0xff80000020207808 */ /* 0x000fc40001800000 */
[-C--:B------:R-:W-:Y:S01]  /*3cc0*/  ISETP.GE.AND P3, PT, R4, R198.reuse, PT ;  /* 0x000000c60400720c */ /* 0x080fe20003f66270 */
[----:B------:R-:W-:Y:S01]  /*3cd0*/  LDSM.16.MT88.4 R140, [R176+0x10800] ;  /* 0x01080000b08c783b */ /* 0x000fe20000004200 */
[----:B------:R-:W-:Y:S02]  /*3ce0*/  FSEL R33, R33, -INF , P0 ;  /* 0xff80000021217808 */ /* 0x000fe40000000000 */
[----:B------:R-:W-:Y:S01]  /*3cf0*/  FSEL R17, R17, -INF , !P6 ;  /* 0xff80000011117808 */ /* 0x000fe20007000000 */
[----:B------:R-:W-:Y:S01]  /*3d00*/  LDSM.16.MT88.4 R136, [R185+0xc800] ;  /* 0x00c80000b988783b */ /* 0x000fe20000004200 */
        /* <DEDUP_REMOVED lines=50> */
[----:B------:R-:W-:Y:S02]  /*4030*/  FSEL R23, R43, -INF , P0 ;  /* 0xff8000002b177808 */ /* 0x000fe40000000000 */
[----:B------:R-:W-:Y:S01]  /*4040*/  ISETP.GE.AND P3, PT, R13, R196, PT ;  /* 0x000000c40d00720c */ /* 0x000fe20003f66270 */
[----:B------:R-:W-:Y:S01]  /*4050*/  LDSM.16.MT88.4 R40, [R185+0xe000] ;  /* 0x00e00000b928783b */ /* 0x000fe20000004200 */
[----:B------:R-:W-:-:S02]  /*4060*/  ISETP.GE.AND P0, PT, R10, R197, PT ;  /* 0x000000c50a00720c */ /* 0x000fc40003f06270 */
[----:B------:R-:W-:Y:S02]  /*4070*/  FSEL R21, R38, -INF , P1 ;  /* 0xff80000026157808 */ /* 0x000fe40000800000 */
[----:B------:R-:W-:Y:S02]  /*4080*/  FSEL R13, R39, -INF , P0 ;  /* 0xff800000270d7808 */ /* 0x000fe40000000000 */
[----:B------:R-:W-:Y:S02]  /*4090*/  FSEL R21, R21, -INF , !P3 ;  /* 0xff80000015157808 */ /* 0x000fe40005800000 */
[C---:B------:R-:W-:Y:S02]  /*40a0*/  ISETP.GE.AND P0, PT, R4.reuse, R197, PT ;  /* 0x000000c50400720c */ /* 0x040fe40003f06270 */
[----:B------:R-:W-:Y:S02]  /*40b0*/  ISETP.GE.AND P3, PT, R4, R196, PT ;  /* 0x000000c40400720c */ /* 0x000fe40003f66270 */
[----:B------:R-:W-:-:S02]  /*40c0*/  FMNMX3.FTZ R4, R53, R49, R45, !PT ;  /* 0x0000003135047276 */ /* 0x000fc4000781002d */
[----:B------:R-:W-:Y:S02]  /*40d0*/  FSEL R29, R29, -INF , !P6 ;  /* 0xff8000001d1d7808 */ /* 0x000fe40007000000 */
[----:B------:R-:W-:Y:S02]  /*40e0*/  FSEL R23, R23, -INF , !P4 ;  /* 0xff80000017177808 */ /* 0x000fe40006000000 */
[----:B------:R-:W-:Y:S02]  /*40f0*/  ISETP.GE.AND P6, PT, R18, R196, PT ;  /* 0x000000c41200720c */ /* 0x000fe40003fc6270 */
[----:B------:R-:W-:Y:S02]  /*4100*/  ISETP.GE.AND P4, PT, R6, R197, PT ;  /* 0x000000c50600720c */ /* 0x000fe40003f86270 */
[----:B------:R-:W-:Y:S02]  /*4110*/  FMNMX3.FTZ R4, R4, R7, R17, !PT ;  /* 0x0000000704047276 */ /* 0x000fe40007810011 */
[----:B------:R-:W-:-:S02]  /*4120*/  FSEL R25, R25, -INF , !P6 ;  /* 0xff80000019197808 */ /* 0x000fc40007000000 */
[-C--:B------:R-:W-:Y:S02]  /*4130*/  ISETP.GE.AND P1, PT, R6, R196.reuse, PT ;  /* 0x000000c40600720c */ /* 0x080fe40003f26270 */
[----:B------:R-:W-:Y:S02]  /*4140*/  FSEL R34, R34, -INF , P4 ;  /* 0xff80000022227808 */ /* 0x000fe40002000000 */
[----:B------:R-:W-:Y:S02]  /*4150*/  ISETP.GE.AND P6, PT, R10, R196, PT ;  /* 0x000000c40a00720c */ /* 0x000fe40003fc6270 */
[----:B------:R-:W-:Y:S02]  /*4160*/  FMNMX3.FTZ R4, R4, R15, R11, !PT ;  /* 0x0000000f04047276 */ /* 0x000fe4000781000b */
[----:B------:R-:W-:Y:S02]  /*4170*/  FMNMX3.FTZ R6, R33, R29, R19, !PT ;  /* 0x0000001d21067276 */ /* 0x000fe40007810013 */
[----:B------:R-:W-:-:S02]  /*4180*/  FSEL R223, R34, -INF , !P1 ;  /* 0xff80000022df7808 */ /* 0x000fc40004800000 */
[----:B------:R-:W-:Y:S02]  /*4190*/  FSEL R13, R13, -INF , !P6 ;  /* 0xff8000000d0d7808 */ /* 0x000fe40007000000 */
[----:B------:R-:W-:Y:S02]  /*41a0*/  FSEL R35, R35, -INF , P0 ;  /* 0xff80000023237808 */ /* 0x000fe40000000000 */
[----:B------:R-:W-:Y:S02]  /*41b0*/  ISETP.GE.AND P1, PT, R12, R197, PT ;  /* 0x000000c50c00720c */ /* 0x000fe40003f26270 */
[----:B------:R-:W-:Y:S02]  /*41c0*/  FMNMX3.FTZ R4, R4, R9, R227, !PT ;  /* 0x0000000904047276 */ /* 0x000fe400078100e3 */
[----:B------:R-:W-:Y:S02]  /*41d0*/  ISETP.GE.AND P6, PT, R8, R197, PT ;  /* 0x000000c50800720c */ /* 0x000fe40003fc6270 */
[----:B------:R-:W-:-:S02]  /*41e0*/  FMNMX3.FTZ R6, R6, R5, R25, !PT ;  /* 0x0000000506067276 */ /* 0x000fc40007810019 */
[-C--:B------:R-:W-:Y:S02]  /*41f0*/  ISETP.GE.AND P0, PT, R12, R196.reuse, PT ;  /* 0x000000c40c00720c */ /* 0x080fe40003f06270 */
[----:B------:R-:W-:Y:S02]  /*4200*/  FSEL R217, R35, -INF , !P3 ;  /* 0xff80000023d97808 */ /* 0x000fe40005800000 */
[----:B------:R-:W-:Y:S02]  /*4210*/  FSEL R31, R31, -INF , P1 ;  /* 0xff8000001f1f7808 */ /* 0x000fe40000800000 */
[----:B------:R-:W-:Y:S02]  /*4220*/  FMNMX3.FTZ R4, R4, R225, R215, !PT ;  /* 0x000000e104047276 */ /* 0x000fe400078100d7 */
        /* <DEDUP_REMOVED lines=9> */
[----:B------:R-:W-:Y:S02]  /*42c0*/  ISETP.GE.AND P0, PT, R20, R197, PT ;  /* 0x000000c51400720c */ /* 0x000fe40003f06270 */
[----:B------:R-:W-:Y:S02]  /*42d0*/  FSEL R26, R26, -INF , P3 ;  /* 0xff8000001a1a7808 */ /* 0x000fe40001800000 */
[----:B------:R-:W-:Y:S02]  /*42e0*/  FMNMX3.FTZ R6, R6, R13, R223, !PT ;  /* 0x0000000d06067276 */ /* 0x000fe400078100df */
[----:B------:R-:W-:Y:S02]  /*42f0*/  FSEL R27, R27, -INF , P1 ;  /* 0xff8000001b1b7808 */ /* 0x000fe40000800000 */
[----:B------:R-:W-:-:S02]  /*4300*/  FMNMX3.FTZ R8, R4, R203, R193, !PT ;  /* 0x000000cb04087276 */ /* 0x000fc400078100c1 */
[-C--:B------:R-:W-:Y:S02]  /*4310*/  ISETP.GE.AND P4, PT, R16, R196.reuse, PT ;  /* 0x000000c41000720c */ /* 0x080fe40003f86270 */
[----:B------:R-:W-:Y:S02]  /*4320*/  ISETP.GE.AND P3, PT, R20, R196, PT ;  /* 0x000000c41400720c */ /* 0x000fe40003f66270 */
[----:B------:R-:W-:Y:S02]  /*4330*/  FSEL R189, R26, -INF , !P6 ;  /* 0xff8000001abd7808 */ /* 0x000fe40007000000 */
[----:B------:R-:W-:Y:S02]  /*4340*/  ISETP.GE.AND P1, PT, R22, R197, PT ;  /* 0x000000c51600720c */ /* 0x000fe40003f26270 */
[----:B------:R-:W-:Y:S02]  /*4350*/  FSEL R74, R74, -INF , P0 ;  /* 0xff8000004a4a7808 */ /* 0x000fe40000000000 */
        /* <DEDUP_REMOVED lines=70> */
[----:B------:R-:W-:Y:S01]  /*47c0*/  FFMA.FTZ R177, R177, UR4, -R174 ;  /* 0x00000004b1b17c23 */ /* 0x000fe200080108ae */
[----:B------:R-:W-:Y:S01]  /*47d0*/  FADD.FTZ R172, R172, R171 ;  /* 0x000000abacac7221 */ /* 0x000fe20000010000 */
[----:B------:R-:W-:Y:S01]  /*47e0*/  FADD.FTZ R170, R170, R169 ;  /* 0x000000a9aaaa7221 */ /* 0x000fe20000010000 */
[----:B------:R-:W-:Y:S01]  /*47f0*/  MUFU.EX2 R159, R159 ;  /* 0x0000009f009f7308 */ /* 0x000fe20000000800 */
[----:B------:R-:W-:Y:S01]  /*4800*/  ISETP.GT.AND P0, PT, R153, R200, PT ;  /* 0x000000c89900720c */ /* 0x000fe20003f04270 */
[----:B------:R-:W-:Y:S01]  /*4810*/  FADD.FTZ R167, R167, R172 ;  /* 0x000000aca7a77221 */ /* 0x000fe20000010000 */
[----:B-----5:R-:W-:Y:S01]  /*4820*/  F2FP.F16.F32.PACK_AB R99, R164, R165 ;  /* 0x000000a5a463723e */ /* 0x020fe200000000ff */
[----:B------:R-:W-:Y:S01]  /*4830*/  MUFU.EX2 R158, R158 ;  /* 0x0000009e009e7308 */ /* 0x000fe20000000800 */
[----:B------:R-:W-:Y:S01]  /*4840*/  FADD.FTZ R165, R165, R170 ;  /* 0x000000aaa5a57221 */ /* 0x000fe20000010000 */
[----:B------:R-:W-:-:S02]  /*4850*/  FADD.FTZ R166, R166, R167 ;  /* 0x000000a7a6a67221 */ /* 0x000fc40000010000 */
[----:B------:R-:W-:Y:S01]  /*4860*/  MUFU.EX2 R161, R161 ;  /* 0x000000a100a17308 */ /* 0x000fe20000000800 */
[----:B------:R-:W-:Y:S01]  /*4870*/  FADD.FTZ R164, R164, R165 ;  /* 0x000000a5a4a47221 */ /* 0x000fe20000010000 */
[C---:B------:R-:W-:Y:S02]  /*4880*/  HMMA.16816.F32 R120, R96.reuse, R116, RZ ;  /* 0x000000746078723c */ /* 0x040fe400000018ff */
[----:B------:R-:W5:Y:S04]  /*4890*/  MUFU.EX2 R160, R160 ;  /* 0x000000a000a07308 */ /* 0x000f680000000800 */
        /* <DEDUP_REMOVED lines=39> */
[----:B----4-:R-:W-:-:S03]  /*4b10*/  F2FP.F16.F32.PACK_AB R7, R156, R157 ;  /* 0x0000009d9c07723e */ /* 0x010fc600000000ff */
[----:B------:R-:W-:-:S04]  /*4b20*/  FADD.FTZ R157, R157, R160 ;  /* 0x000000a09d9d7221 */ /* 0x000fc80000010000 */
[----:B------:R-:W-:Y:S01]  /*4b30*/  HMMA.16816.F32 R120, R4, R16, R120 ;  /* 0x000000100478723c */ /* 0x000fe20000001878 */
[----:B------:R-:W-:-:S07]  /*4b40*/  FADD.FTZ R156, R156, R157 ;  /* 0x0000009d9c9c7221 */ /* 0x000fce0000010000 */
        /* <DEDUP_REMOVED lines=206> */
.L_x_5890:
[----:B------:R-:W-:Y:S01]  /*5830*/  UMOV UR4, URZ ;  /* 0x000000ff00047c82 */ /* 0x000fe20008000000 */
[----:B------:R-:W-:Y:S01]  /*5840*/  IMAD.SHL.U32 R4, R144, 0x40, RZ ;  /* 0x0000004090047824 */ /* 0x000fe200078e00ff */
[----:B------:R-:W-:-:S05]  /*5850*/  IADD3 R5, P0, PT, RZ, -UR4, RZ ;  /* 0x80000004ff057c10 */ /* 0x000fca000ff1e0ff */
[----:B------:R-:W-:-:S05]  /*5860*/  IMAD.X R4, RZ, RZ, ~R4, P0 ;  /* 0x000000ffff047224 */ /* 0x000fca00000e0e04 */
[----:B------:R-:W-:-:S04]  /*5870*/  SHF.R.S64 R5, R5, 0x1f, R4 ;  /* 0x0000001f05057819 */ /* 0x000fc80000001004 */
[----:B------:R-:W-:-:S04]  /*5880*/  IADD3 R204, P0, PT, R5, R204, RZ ;  /* 0x000000cc05cc7210 */ /* 0x000fc80007f1e0ff */
[----:B------:R-:W-:-:S09]  /*5890*/  LEA.HI.X.SX32 R205, R4, R205, 0x1, P0 ;  /* 0x000000cd04cd7211 */ /* 0x000fd200000f0eff */
.L_x_5891:
[----:B------:R-:W1:Y:S01]  /*58a0*/  LDCU.64 UR6, c[0x0][0x3c0] ;  /* 0x00007800ff0677ac */ /* 0x000e620008000a00 */
[----:B------:R-:W-:Y:S01]  /*58b0*/  IMAD.SHL.U32 R183, R184, 0x20, RZ ;  /* 0x00000020b8b77824 */ /* 0x000fe200078e00ff */
[----:B------:R-:W-:Y:S02]  /*58c0*/  LOP3.LUT R5, R155, 0x1f8, RZ, 0xc0, !PT ;  /* 0x000001f89b057812 */ /* 0x000fe400078ec0ff */
[--C-:B------:R-:W-:Y:S02]  /*58d0*/  SHF.R.U32.HI R186, RZ, 0x1, R184.reuse ;  /* 0x00000001ffba7819 */ /* 0x100fe400000116b8 */
[----:B------:R-:W-:Y:S02]  /*58e0*/  LOP3.LUT R183, R183, 0x7c00, RZ, 0xc0, !PT ;  /* 0x00007c00b7b77812 */ /* 0x000fe400078ec0ff */
[----:B------:R-:W-:Y:S02]  /*58f0*/  LOP3.LUT R180, R5, 0x38, R184, 0x78, !PT ;  /* 0x0000003805b47812 */ /* 0x000fe400078e78b8 */
[----:B------:R-:W-:-:S02]  /*5900*/  LOP3.LUT R206, R154, 0x400, RZ, 0xc0, !PT ;  /* 0x000004009ace7812 */ /* 0x000fc400078ec0ff */
[----:B------:R-:W-:Y:S02]  /*5910*/  LOP3.LUT R5, R186, 0x8, RZ, 0xc0, !PT ;  /* 0x00000008ba057812 */ /* 0x000fe400078ec0ff */
[----:B------:R-:W-:Y:S01]  /*5920*/  LOP3.LUT R154, R183, 0x200, R154, 0xf8, !PT ;  /* 0x00000200b79a7812 */ /* 0x000fe200078ef89a */
[----:B------:R-:W-:Y:S01]  /*5930*/  IMAD R206, R147, 0x2, R206 ;  /* 0x0000000293ce7824 */ /* 0x000fe200078e02ce */
[----:B------:R-:W-:Y:S01]  /*5940*/  LOP3.LUT R180, R180, 0x1e00, R155, 0xf8, !PT ;  /* 0x00001e00b4b47812 */ /* 0x000fe200078ef89b */
[----:B-1----:R-:W-:Y:S01]  /*5950*/  USHF.L.U32 UR4, UR6, 0x5, URZ ;  /* 0x0000000506047899 */ /* 0x002fe200080006ff */
[----:B------:R-:W-:Y:S01]  /*5960*/  LOP3.LUT R154, R154, R146, R5, 0xf6, !PT ;  /* 0x000000929a9a7212 */ /* 0x000fe200078ef605 */
[----:B------:R-:W-:Y:S01]  /*5970*/  USHF.L.U64.HI UR7, UR6, 0x5, UR7 ;  /* 0x0000000506077899 */ /* 0x000fe20008010207 */
[----:B------:R-:W-:Y:S01]  /*5980*/  LEA R180, R180, UR5, 0x1 ;  /* 0x00000005b4b47c11 */ /* 0x000fe2000f8e08ff */
[----:B------:R-:W-:Y:S01]  /*5990*/  VIADD R193, R206, UR5 ;  /* 0x00000005cec17c36 */ /* 0x000fe20008000000 */
[----:B------:R-:W-:-:S02]  /*59a0*/  LEA R207, R154, UR5, 0x1 ;  /* 0x000000059acf7c11 */ /* 0x000fc4000f8e08ff */
[----:B------:R-:W-:Y:S01]  /*59b0*/  IADD3 R4, P0, PT, R204, UR4, RZ ;  /* 0x00000004cc047c10 */ /* 0x000fe2000ff1e0ff */
[----:B------:R-:W-:Y:S01]  /*59c0*/  @!PT LDS RZ, [RZ] ;  /* 0x00000000fffff984 */ /* 0x000fe20000000800 */
[----:B------:R-:W-:Y:S01]  /*59d0*/  @!PT LDS RZ, [RZ] ;  /* 0x00000000fffff984 */ /* 0x000fe20000000800 */
[----:B------:R-:W-:Y:S01]  /*59e0*/  @!PT LDS RZ, [RZ] ;  /* 0x00000000fffff984 */ /* 0x000fe20000000800 */
[----:B------:R-:W-:Y:S01]  /*59f0*/  LDGSTS.E.BYPASS.LTC128B.128 [R180+0xc000], desc[UR14][R204.64] ;  /* 0x0c000000ccb47fae */ /* 0x000fe2000b981a0e */
[----:B------:R-:W-:Y:S02]  /*5a00*/  IMAD.IADD R192, R168, 0x1, R193 ;  /* 0x00000001a8c07824 */ /* 0x000fe400078e02c1 */
[----:B------:R-:W-:Y:S01]  /*5a10*/  IADD3.X R5, PT, PT, R205, UR7, RZ, P0, !PT ;  /* 0x00000007cd057c10 */ /* 0x000fe200087fe4ff */
[----:B------:R-:W-:Y:S01]  /*5a20*/  LDGSTS.E.BYPASS.LTC128B.128 [R180+0xe000], desc[UR14][R204.64+0x80] ;  /* 0x0e000080ccb47fae */ /* 0x000fe2000b981a0e */
[----:B------:R-:W-:Y:S01]  /*5a30*/  IADD3 R8, P0, PT, R4, UR4, RZ ;  /* 0x0000000404087c10 */ /* 0x000fe2000ff1e0ff */
[--C-:B------:R-:W-:Y:S02]  /*5a40*/  IMAD.IADD R194, R168, 0x1, R207.reuse ;  /* 0x00000001a8c27824 */ /* 0x100fe400078e02cf */
[----:B------:R-:W-:Y:S01]  /*5a50*/  LDGSTS.E.BYPASS.LTC128B.128 [R180+0x10000], desc[UR14][R204.64+0x100] ;  /* 0x10000100ccb47fae */ /* 0x000fe2000b981a0e */
[----:B------:R-:W-:Y:S01]  /*5a60*/  IADD3.X R9, PT, PT, R5, UR7, RZ, P0, !PT ;  /* 0x0000000705097c10 */ /* 0x000fe200087fe4ff */
[----:B------:R-:W-:Y:S01]  /*5a70*/  IMAD.IADD R203, R152, 0x1, R207 ;  /* 0x0000000198cb7824 */ /* 0x000fe200078e02cf */
[----:B------:R-:W-:Y:S01]  /*5a80*/  IADD3 R6, P0, PT, R8, UR4, RZ ;  /* 0x0000000408067c10 */ /* 0x000fe2000ff1e0ff */
[----:B------:R-:W-:Y:S01]  /*5a90*/  LDGSTS.E.BYPASS.LTC128B.128 [R180+0xc800], desc[UR14][R4.64] ;  /* 0x0c80000004b47fae */ /* 0x000fe2000b981a0e */
[----:B------:R-:W-:-:S02]  /*5aa0*/  IMAD.IADD R193, R152, 0x1, R193 ;  /* 0x0000000198c17824 */ /* 0x000fc400078e02c1 */
[----:B------:R-:W-:Y:S01]  /*5ab0*/  IADD3.X R7, PT, PT, R9, UR7, RZ, P0, !PT ;  /* 0x0000000709077c10 */ /* 0x000fe200087fe4ff */
[----:B------:R-:W-:Y:S01]  /*5ac0*/  LDGSTS.E.BYPASS.LTC128B.128 [R180+0xe800], desc[UR14][R4.64+0x80] ;  /* 0x0e80008004b47fae */ /* 0x000fe2000b981a0e */
[C---:B------:R-:W-:Y:S02]  /*5ad0*/  IMAD.IADD R187, R168.reuse, 0x1, R203 ;  /* 0x00000001a8bb7824 */ /* 0x040fe400078e02cb */
[----:B------:R-:W-:Y:S01]  /*5ae0*/  IMAD.IADD R185, R168, 0x1, R193 ;  /* 0x00000001a8b97824 */ /* 0x000fe200078e02c1 */
[----:B------:R-:W-:Y:S04]  /*5af0*/  LDGSTS.E.BYPASS.LTC128B.128 [R180+0x10800], desc[UR14][R4.64+0x100] ;  /* 0x1080010004b47fae */ /* 0x000fe8000b981a0e */
[----:B------:R-:W-:Y:S04]  /*5b00*/  LDGSTS.E.BYPASS.LTC128B.128 [R180+0xd000], desc[UR14][R8.64] ;  /* 0x0d00000008b47fae */ /* 0x000fe8000b981a0e */
        /* <DEDUP_REMOVED lines=229> */
.L_x_5893:
[----:B------:R-:W-:Y:S01]  /*6960*/  UMOV UR4, URZ ;  /* 0x000000ff00047c82 */ /* 0x000fe20008000000 */
[----:B------:R-:W-:Y:S01]  /*6970*/  IMAD.SHL.U32 R2, R134, 0x40, RZ ;  /* 0x0000004086027824 */ /* 0x000fe200078e00ff */
[----:B------:R-:W-:-:S05]  /*6980*/  IADD3 R4, P0, PT, RZ, -UR4, RZ ;  /* 0x80000004ff047c10 */ /* 0x000fca000ff1e0ff */
[----:B------:R-:W-:-:S05]  /*6990*/  IMAD.X R2, RZ, RZ, ~R2, P0 ;  /* 0x000000ffff027224 */ /* 0x000fca00000e0e02 */
[----:B------:R-:W-:-:S04]  /*69a0*/  SHF.R.S64 R5, R4, 0x1f, R2 ;  /* 0x0000001f04057819 */ /* 0x000fc80000001002 */
[----:B------:R-:W-:-:S04]  /*69b0*/  IADD3 R202, P0, PT, R5, R202, RZ ;  /* 0x000000ca05ca7210 */ /* 0x000fc80007f1e0ff */
[----:B------:R-:W-:-:S09]  /*69c0*/  LEA.HI.X.SX32 R201, R2, R201, 0x1, P0 ;  /* 0x000000c902c97211 */ /* 0x000fd200000f0eff */
.L_x_5894:
        /* <DEDUP_REMOVED lines=25> */
.L_x_5892:
[----:B------:R-:W-:Y:S01]  /*6b60*/  IMAD R2, R0, 0x40, R181 ;  /* 0x0000004000027824 */ /* 0x000fe200078e02b5 */
[----:B------:R-:W2:Y:S01]  /*6b70*/  S2UR UR6, SR_CgaCtaId ;  /* 0x00000000000679c3 */ /* 0x000ea20000008800 */
[----:B------:R-:W3:Y:S01]  /*6b80*/  LDCU UR4, c[0x0][0x45c] ;  /* 0x00008b80ff0477ac */ /* 0x000ee20008000800 */
[----:B------:R-:W-:Y:S01]  /*6b90*/  SEL R155, R182, 0xffffffe0, !P5 ;  /* 0xffffffe0b69b7807 */ /* 0x000fe20006800000 */
[C---:B-1----:R-:W-:Y:S01]  /*6ba0*/  VIADD R5, R2.reuse, 0xffffff80 ;  /* 0xffffff8002057836 */ /* 0x042fe20000000000 */
[C---:B------:R-:W-:Y:S01]  /*6bb0*/  IADD3 R4, PT, PT, R2.reuse, -0x7f, RZ ;  /* 0xffffff8102047810 */ /* 0x040fe20007ffe0ff */
[C---:B------:R-:W-:Y:S01]  /*6bc0*/  VIADD R6, R2.reuse, 0xffffff88 ;  /* 0xffffff8802067836 */ /* 0x040fe20000000000 */
[----:B------:R-:W-:Y:S01]  /*6bd0*/  IADD3 R7, PT, PT, R2, -0x70, RZ ;  /* 0xffffff9002077810 */ /* 0x000fe20007ffe0ff */
[----:B------:R-:W-:Y:S01]  /*6be0*/  UMOV UR5, 0x400 ;  /* 0x0000040000057882 */ /* 0x000fe20000000000 */
[C---:B------:R-:W-:Y:S02]  /*6bf0*/  ISETP.GE.AND P1, PT, R5.reuse, R199, PT ;  /* 0x000000c70500720c */ /* 0x040fe40003f26270 */
[----:B------:R-:W-:-:S02]  /*6c00*/  ISETP.GE.AND P0, PT, R5, R198, PT ;  /* 0x000000c60500720c */ /* 0x000fc40003f06270 */
[----:B------:R-:W-:Y:S02]  /*6c10*/  FSEL R12, R148, -INF , P1 ;  /* 0xff800000940c7808 */ /* 0x000fe40000800000 */
[C---:B------:R-:W-:Y:S02]  /*6c20*/  ISETP.GE.AND P1, PT, R5.reuse, R197, PT ;  /* 0x000000c50500720c */ /* 0x040fe40003f26270 */
[----:B------:R-:W-:Y:S02]  /*6c30*/  ISETP.GE.AND P6, PT, R4, R199, PT ;  /* 0x000000c70400720c */ /* 0x000fe40003fc6270 */
[----:B------:R-:W-:Y:S01]  /*6c40*/  ISETP.GE.AND P3, PT, R5, R196, PT ;  /* 0x000000c40500720c */ /* 0x000fe20003f66270 */
[----:B------:R-:W-:Y:S01]  /*6c50*/  VIADD R5, R2, 0xffffff89 ;  /* 0xffffff8902057836 */ /* 0x000fe20000000000 */
[----:B------:R-:W-:Y:S02]  /*6c60*/  FSEL R10, R150, -INF , P1 ;  /* 0xff800000960a7808 */ /* 0x000fe40000800000 */
[----:B------:R-:W-:-:S02]  /*6c70*/  ISETP.GE.AND P1, PT, R4, R197, PT ;  /* 0x000000c50400720c */ /* 0x000fc40003f26270 */
[----:B------:R-:W-:Y:S01]  /*6c80*/  FSEL R12, R12, -INF , !P0 ;  /* 0xff8000000c0c7808 */ /* 0x000fe20004000000 */
[----:B--2---:R-:W-:Y:S01]  /*6c90*/  ULEA UR5, UR6, UR5, 0x18 ;  /* 0x0000000506057291 */ /* 0x004fe2000f8ec0ff */
[----:B------:R-:W-:Y:S02]  /*6ca0*/  FSEL R18, R149, -INF , P6 ;  /* 0xff80000095127808 */ /* 0x000fe40003000000 */
[C---:B------:R-:W-:Y:S02]  /*6cb0*/  ISETP.GE.AND P0, PT, R4.reuse, R198, PT ;  /* 0x000000c60400720c */ /* 0x040fe40003f06270 */
[----:B------:R-:W-:Y:S02]  /*6cc0*/  ISETP.GE.AND P6, PT, R4, R196, PT ;  /* 0x000000c40400720c */ /* 0x000fe40003fc6270 */
[----:B------:R-:W-:Y:S02]  /*6cd0*/  FSEL R10, R10, -INF , !P3 ;  /* 0xff8000000a0a7808 */ /* 0x000fe40005800000 */
[----:B------:R-:W-:-:S02]  /*6ce0*/  FSEL R4, R151, -INF , P1 ;  /* 0xff80000097047808 */ /* 0x000fc40000800000 */
[C---:B------:R-:W-:Y:S02]  /*6cf0*/  ISETP.GE.AND P3, PT, R6.reuse, R199, PT ;  /* 0x000000c70600720c */ /* 0x040fe40003f66270 */
[----:B------:R-:W-:Y:S02]  /*6d00*/  ISETP.GE.AND P1, PT, R6, R197, PT ;  /* 0x000000c50600720c */ /* 0x000fe40003f26270 */
[----:B------:R-:W-:Y:S02]  /*6d10*/  FSEL R18, R18, -INF , !P0 ;  /* 0xff80000012127808 */ /* 0x000fe40004000000 */
[----:B------:R-:W-:Y:S02]  /*6d20*/  FSEL R14, R144, -INF , P3 ;  /* 0xff800000900e7808 */ /* 0x000fe40001800000 */
[----:B------:R-:W-:Y:S02]  /*6d30*/  FSEL R4, R4, -INF , !P6 ;  /* 0xff80000004047808 */ /* 0x000fe40007000000 */
[----:B------:R-:W-:-:S02]  /*6d40*/  ISETP.GE.AND P0, PT, R6, R198, PT ;  /* 0x000000c60600720c */ /* 0x000fc40003f06270 */
[----:B------:R-:W-:Y:S02]  /*6d50*/  ISETP.GE.AND P3, PT, R6, R196, PT ;  /* 0x000000c40600720c */ /* 0x000fe40003f66270 */
[C---:B------:R-:W-:Y:S02]  /*6d60*/  ISETP.GE.AND P6, PT, R5.reuse, R199, PT ;  /* 0x000000c70500720c */ /* 0x040fe40003fc6270 */
[----:B------:R-:W-:Y:S02]  /*6d70*/  FSEL R8, R146, -INF , P1 ;  /* 0xff80000092087808 */ /* 0x000fe40000800000 */
[----:B------:R-:W-:Y:S02]  /*6d80*/  ISETP.GE.AND P1, PT, R5, R197, PT ;  /* 0x000000c50500720c */ /* 0x000fe40003f26270 */
[----:B------:R-:W-:Y:S02]  /*6d90*/  FSEL R14, R14, -INF , !P0 ;  /* 0xff8000000e0e7808 */ /* 0x000fe40004000000 */
[----:B------:R-:W-:-:S02]  /*6da0*/  FSEL R16, R145, -INF , P6 ;  /* 0xff80000091107808 */ /* 0x000fc40003000000 */
[----:B------:R-:W-:Y:S02]  /*6db0*/  FSEL R8, R8, -INF , !P3 ;  /* 0xff80000008087808 */ /* 0x000fe40005800000 */
[C---:B------:R-:W-:Y:S02]  /*6dc0*/  ISETP.GE.AND P0, PT, R5.reuse, R198, PT ;  /* 0x000000c60500720c */ /* 0x040fe40003f06270 */
[----:B------:R-:W-:Y:S01]  /*6dd0*/  ISETP.GE.AND P6, PT, R5, R196, PT ;  /* 0x000000c40500720c */ /* 0x000fe20003fc6270 */
[----:B------:R-:W-:Y:S01]  /*6de0*/  VIADD R5, R2, 0xffffff91 ;  /* 0xffffff9102057836 */ /* 0x000fe20000000000 */
[----:B------:R-:W-:Y:S02]  /*6df0*/  ISETP.GE.AND P3, PT, R7, R199, PT ;  /* 0x000000c70700720c */ /* 0x000fe40003f66270 */
[----:B------:R-:W-:Y:S02]  /*6e00*/  FSEL R6, R147, -INF , P1 ;  /* 0xff80000093067808 */ /* 0x000fe40000800000 */
[----:B------:R-:W-:-:S02]  /*6e10*/  ISETP.GE.AND P1, PT, R7, R197, PT ;  /* 0x000000c50700720c */ /* 0x000fc40003f26270 */
[----:B------:R-:W-:Y:S02]  /*6e20*/  FSEL R16, R16, -INF , !P0 ;  /* 0xff80000010107808 */ /* 0x000fe40004000000 */
[----:B------:R-:W-:Y:S02]  /*6e30*/  FSEL R140, R140, -INF , P3 ;  /* 0xff8000008c8c7808 */ /* 0x000fe40001800000 */
[C---:B------:R-:W-:Y:S02]  /*6e40*/  ISETP.GE.AND P0, PT, R7.reuse, R198, PT ;  /* 0x000000c60700720c */ /* 0x040fe40003f06270 */
[----:B------:R-:W-:Y:S02]  /*6e50*/  FSEL R6, R6, -INF , !P6 ;  /* 0xff80000006067808 */ /* 0x000fe40007000000 */
[----:B------:R-:W-:Y:S01]  /*6e60*/  ISETP.GE.AND P3, PT, R7, R196, PT ;  /* 0x000000c40700720c */ /* 0x000fe20003f66270 */
[----:B------:R-:W-:Y:S01]  /*6e70*/  VIADD R7, R2, 0xffffff98 ;  /* 0xffffff9802077836 */ /* 0x000fe20000000000 */
[----:B------:R-:W-:-:S02]  /*6e80*/  ISETP.GE.AND P6, PT, R5, R199, PT ;  /* 0x000000c70500720c */ /* 0x000fc40003fc6270 */
[----:B------:R-:W-:Y:S02]  /*6e90*/  FSEL R142, R142, -INF , P1 ;  /* 0xff8000008e8e7808 */ /* 0x000fe40000800000 */
[----:B------:R-:W-:Y:S02]  /*6ea0*/  FSEL R168, R140, -INF , !P0 ;  /* 0xff8000008ca87808 */ /* 0x000fe40004000000 */
[----:B------:R-:W-:Y:S02]  /*6eb0*/  ISETP.GE.AND P0, PT, R5, R198, PT ;  /* 0x000000c60500720c */ /* 0x000fe40003f06270 */
[----:B------:R-:W-:Y:S02]  /*6ec0*/  FSEL R141, R141, -INF , P6 ;  /* 0xff8000008d8d7808 */ /* 0x000fe40003000000 */
[----:B------:R-:W-:Y:S02]  /*6ed0*/  FSEL R208, R142, -INF , !P3 ;  /* 0xff8000008ed07808 */ /* 0x000fe40005800000 */
[----:B------:R-:W-:-:S02]  /*6ee0*/  ISETP.GE.AND P1, PT, R5, R197, PT ;  /* 0x000000c50500720c */ /* 0x000fc40003f26270 */
[----:B------:R-:W-:Y:S02]  /*6ef0*/  ISETP.GE.AND P3, PT, R7, R199, PT ;  /* 0x000000c70700720c */ /* 0x000fe40003f66270 */
[----:B------:R-:W-:Y:S02]  /*6f00*/  FSEL R210, R141, -INF , !P0 ;  /* 0xff8000008dd27808 */ /* 0x000fe40004000000 */
[----:B------:R-:W-:Y:S02]  /*6f10*/  ISETP.GE.AND P6, PT, R5, R196, PT ;  /* 0x000000c40500720c */ /* 0x000fe40003fc6270 */
[----:B------:R-:W-:Y:S02]  /*6f20*/  FSEL R143, R143, -INF , P1 ;  /* 0xff8000008f8f7808 */ /* 0x000fe40000800000 */
[----:B------:R-:W-:Y:S02]  /*6f30*/  ISETP.GE.AND P0, PT, R7, R198, PT ;  /* 0x000000c60700720c */ /* 0x000fe40003f06270 */
[----:B------:R-:W-:-:S02]  /*6f40*/  FSEL R136, R136, -INF , P3 ;  /* 0xff80000088887808 */ /* 0x000fc40001800000 */
[C---:B------:R-:W-:Y:S02]  /*6f50*/  IADD3 R5, PT, PT, R2.reuse, -0x67, RZ ;  /* 0xffffff9902057810 */ /* 0x040fe40007ffe0ff */
[----:B------:R-:W-:Y:S02]  /*6f60*/  ISETP.GE.AND P1, PT, R7, R197, PT ;  /* 0x000000c50700720c */ /* 0x000fe40003f26270 */
[----:B------:R-:W-:Y:S02]  /*6f70*/  FSEL R170, R143, -INF , !P6 ;  /* 0xff8000008faa7808 */ /* 0x000fe40007000000 */
[----:B------:R-:W-:Y:S01]  /*6f80*/  ISETP.GE.AND P3, PT, R7, R196, PT ;  /* 0x000000c40700720c */ /* 0x000fe20003f66270 */
[----:B------:R-:W-:Y:S01]  /*6f90*/  VIADD R7, R2, 0xffffffa0 ;  /* 0xffffffa002077836 */ /* 0x000fe20000000000 */
[----:B------:R-:W-:Y:S02]  /*6fa0*/  FSEL R166, R136, -INF , !P0 ;  /* 0xff80000088a67808 */ /* 0x000fe40004000000 */
[----:B------:R-:W-:-:S02]  /*6fb0*/  ISETP.GE.AND P6, PT, R5, R199, PT ;  /* 0x000000c70500720c */ /* 0x000fc40003fc6270 */
[----:B------:R-:W-:Y:S02]  /*6fc0*/  FSEL R136, R138, -INF , P1 ;  /* 0xff8000008a887808 */ /* 0x000fe40000800000 */
[----:B------:R-:W-:Y:S02]  /*6fd0*/  ISETP.GE.AND P1, PT, R5, R197, PT ;  /* 0x000000c50500720c */ /* 0x000fe40003f26270 */
[----:B------:R-:W-:Y:S02]  /*6fe0*/  FSEL R137, R137, -INF , P6 ;  /* 0xff80000089897808 */ /* 0x000fe40003000000 */
[----:B------:R-:W-:Y:S02]  /*6ff0*/  FSEL R136, R136, -INF , !P3 ;  /* 0xff80000088887808 */ /* 0x000fe40005800000 */
[C---:B------:R-:W-:Y:S02]  /*7000*/  ISETP.GE.AND P0, PT, R5.reuse, R198, PT ;  /* 0x000000c60500720c */ /* 0x040fe40003f06270 */
[----:B------:R-:W-:-:S02]  /*7010*/  ISETP.GE.AND P6, PT, R5, R196, PT ;  /* 0x000000c40500720c */ /* 0x000fc40003fc6270 */
[----:B------:R-:W-:Y:S02]  /*7020*/  FSEL R134, R139, -INF , P1 ;  /* 0xff8000008b867808 */ /* 0x000fe40000800000 */
[C---:B------:R-:W-:Y:S02]  /*7030*/  ISETP.GE.AND P3, PT, R7.reuse, R199, PT ;  /* 0x000000c70700720c */ /* 0x040fe40003f66270 */
[----:B------:R-:W-:Y:S02]  /*7040*/  IADD3 R5, PT, PT, R2, -0x5f, RZ ;  /* 0xffffffa102057810 */ /* 0x000fe40007ffe0ff */
[----:B------:R-:W-:Y:S02]  /*7050*/  ISETP.GE.AND P1, PT, R7, R197, PT ;  /* 0x000000c50700720c */ /* 0x000fe40003f26270 */
[----:B------:R-:W-:Y:S02]  /*7060*/  FSEL R138, R137, -INF , !P0 ;  /* 0xff800000898a7808 */ /* 0x000fe40004000000 */
[----:B------:R-:W-:-:S02]  /*7070*/  FSEL R32, R32, -INF , P3 ;  /* 0xff80000020207808 */ /* 0x000fc40001800000 */
[----:B------:R-:W-:Y:S02]  /*7080*/  FSEL R134, R134, -INF , !P6 ;  /* 0xff80000086867808 */ /* 0x000fe40007000000 */
[C---:B------:R-:W-:Y:S02]  /*7090*/  ISETP.GE.AND P0, PT, R7.reuse, R198, PT ;  /* 0x000000c60700720c */ /* 0x040fe40003f06270 */
[----:B------:R-:W-:Y:S01]  /*70a0*/  ISETP.GE.AND P3, PT, R7, R196, PT ;  /* 0x000000c40700720c */ /* 0x000fe20003f66270 */
[----:B------:R-:W-:Y:S01]  /*70b0*/  VIADD R7, R2, 0xffffffa8 ;  /* 0xffffffa802077836 */ /* 0x000fe20000000000 */
[C---:B------:R-:W-:Y:S02]  /*70c0*/  ISETP.GE.AND P6, PT, R5.reuse, R199, PT ;  /* 0x000000c70500720c */ /* 0x040fe40003fc6270 */
[----:B------:R-:W-:Y:S02]  /*70d0*/  FSEL R34, R34, -INF , P1 ;  /* 0xff80000022227808 */ /* 0x000fe40000800000 */
[----:B------:R-:W-:-:S02]  /*70e0*/  ISETP.GE.AND P1, PT, R5, R197, PT ;  /* 0x000000c50500720c */ /* 0x000fc40003f26270 */
[----:B------:R-:W-:Y:S02]  /*70f0*/  FSEL R194, R32, -INF , !P0 ;  /* 0xff80000020c27808 */ /* 0x000fe40004000000 */
[----:B------:R-:W-:Y:S02]  /*7100*/  FSEL R33, R33, -INF , P6 ;  /* 0xff80000021217808 */ /* 0x000fe40003000000 */
[C---:B------:R-:W-:Y:S02]  /*7110*/  ISETP.GE.AND P0, PT, R5.reuse, R198, PT ;  /* 0x000000c60500720c */ /* 0x040fe40003f06270 */
[----:B------:R-:W-:Y:S02]  /*7120*/  ISETP.GE.AND P6, PT, R5, R196, PT ;  /* 0x000000c40500720c */ /* 0x000fe40003fc6270 */
[----:B------:R-:W-:Y:S02]  /*7130*/  FSEL R35, R35, -INF , P1 ;  /* 0xff80000023237808 */ /* 0x000fe40000800000 */
[----:B------:R-:W-:-:S02]  /*7140*/  FSEL R180, R34, -INF , !P3 ;  /* 0xff80000022b47808 */ /* 0x000fc40005800000 */
[----:B------:R-:W-:Y:S02]  /*7150*/  IADD3 R5, PT, PT, R2, -0x57, RZ ;  /* 0xffffffa902057810 */ /* 0x000fe40007ffe0ff */
[----:B------:R-:W-:Y:S02]  /*7160*/  ISETP.GE.AND P3, PT, R7, R199, PT ;  /* 0x000000c70700720c */ /* 0x000fe40003f66270 */
[----:B------:R-:W-:Y:S02]  /*7170*/  FSEL R206, R33, -INF , !P0 ;  /* 0xff80000021ce7808 */ /* 0x000fe40004000000 */
[----:B------:R-:W-:Y:S02]  /*7180*/  FSEL R188, R35, -INF , !P6 ;  /* 0xff80000023bc7808 */ /* 0x000fe40007000000 */
[C---:B------:R-:W-:Y:S02]  /*7190*/  ISETP.GE.AND P0, PT, R7.reuse, R198, PT ;  /* 0x000000c60700720c */ /* 0x040fe40003f06270 */
[----:B------:R-:W-:-:S02]  /*71a0*/  ISETP.GE.AND P1, PT, R7, R197, PT ;  /* 0x000000c50700720c */ /* 0x000fc40003f26270 */
[----:B------:R-:W-:Y:S02]  /*71b0*/  FSEL R28, R28, -INF , P3 ;  /* 0xff8000001c1c7808 */ /* 0x000fe40001800000 */
[----:B------:R-:W-:Y:S02]  /*71c0*/  ISETP.GE.AND P6, PT, R5, R199, PT ;  /* 0x000000c70500720c */ /* 0x000fe40003fc6270 */
[----:B------:R-:W-:Y:S02]  /*71d0*/  FSEL R192, R28, -INF , !P0 ;  /* 0xff8000001cc07808 */ /* 0x000fe40004000000 */
[----:B------:R-:W-:Y:S02]  /*71e0*/  FSEL R30, R30, -INF , P1 ;  /* 0xff8000001e1e7808 */ /* 0x000fe40000800000 */
[----:B------:R-:W-:Y:S02]  /*71f0*/  FSEL R29, R29, -INF , P6 ;  /* 0xff8000001d1d7808 */ /* 0x000fe40003000000 */
[----:B------:R-:W-:-:S02]  /*7200*/  ISETP.GE.AND P0, PT, R5, R198, PT ;  /* 0x000000c60500720c */ /* 0x000fc40003f06270 */
[C---:B------:R-:W-:Y:S02]  /*7210*/  ISETP.GE.AND P1, PT, R5.reuse, R197, PT ;  /* 0x000000c50500720c */ /* 0x040fe40003f26270 */
[-C--:B------:R-:W-:Y:S01]  /*7220*/  ISETP.GE.AND P6, PT, R5, R196.reuse, PT ;  /* 0x000000c40500720c */ /* 0x080fe20003fc6270 */
[----:B------:R-:W-:Y:S01]  /*7230*/  VIADD R5, R2, 0xffffffb0 ;  /* 0xffffffb002057836 */ /* 0x000fe20000000000 */
[----:B------:R-:W-:Y:S02]  /*7240*/  ISETP.GE.AND P3, PT, R7, R196, PT ;  /* 0x000000c40700720c */ /* 0x000fe40003f66270 */
[----:B------:R-:W-:Y:S02]  /*7250*/  FSEL R31, R31, -INF , P1 ;  /* 0xff8000001f1f7808 */ /* 0x000fe40000800000 */
[----:B------:R-:W-:Y:S02]  /*7260*/  FSEL R178, R30, -INF , !P3 ;  /* 0xff8000001eb27808 */ /* 0x000fe40005800000 */
[----:B------:R-:W-:-:S02]  /*7270*/  ISETP.GE.AND P3, PT, R5, R199, PT ;  /* 0x000000c70500720c */ /* 0x000fc40003f66270 */
[----:B------:R-:W-:Y:S02]  /*7280*/  ISETP.GE.AND P1, PT, R5, R198, PT ;  /* 0x000000c60500720c */ /* 0x000fe40003f26270 */
[----:B------:R-:W-:Y:S02]  /*7290*/  FSEL R24, R24, -INF , P3 ;  /* 0xff80000018187808 */ /* 0x000fe40001800000 */
[----:B------:R-:W-:Y:S02]  /*72a0*/  IADD3 R7, PT, PT, R2, -0x4f, RZ ;  /* 0xffffffb102077810 */ /* 0x000fe40007ffe0ff */
[----:B------:R-:W-:Y:S02]  /*72b0*/  FSEL R190, R29, -INF , !P0 ;  /* 0xff8000001dbe7808 */ /* 0x000fe40004000000 */
[----:B------:R-:W-:Y:S02]  /*72c0*/  FSEL R176, R31, -INF , !P6 ;  /* 0xff8000001fb07808 */ /* 0x000fe40007000000 */
[----:B------:R-:W-:-:S02]  /*72d0*/  ISETP.GE.AND P0, PT, R5, R197, PT ;  /* 0x000000c50500720c */ /* 0x000fc40003f06270 */
[----:B------:R-:W-:Y:S01]  /*72e0*/  ISETP.GE.AND P6, PT, R5, R196, PT ;  /* 0x000000c40500720c */ /* 0x000fe20003fc6270 */
[----:B------:R-:W-:Y:S01]  /*72f0*/  VIADD R5, R2, 0xffffffb8 ;  /* 0xffffffb802057836 */ /* 0x000fe20000000000 */
[----:B------:R-:W-:Y:S02]  /*7300*/  FSEL R143, R24, -INF , !P1 ;  /* 0xff800000188f7808 */ /* 0x000fe40004800000 */
[C---:B------:R-:W-:Y:S02]  /*7310*/  ISETP.GE.AND P3, PT, R7.reuse, R199, PT ;  /* 0x000000c70700720c */ /* 0x040fe40003f66270 */
[----:B------:R-:W-:Y:S02]  /*7320*/  ISETP.GE.AND P1, PT, R7, R197, PT ;  /* 0x000000c50700720c */ /* 0x000fe40003f26270 */
[----:B------:R-:W-:Y:S02]  /*7330*/  FSEL R26, R26, -INF , P0 ;  /* 0xff8000001a1a7808 */ /* 0x000fe40000000000 */
[----:B------:R-:W-:-:S02]  /*7340*/  FSEL R25, R25, -INF , P3 ;  /* 0xff80000019197808 */ /* 0x000fc40001800000 */
[----:B------:R-:W-:Y:S02]  /*7350*/  FSEL R27, R27, -INF , P1 ;  /* 0xff8000001b1b7808 */ /* 0x000fe40000800000 */
[C---:B------:R-:W-:Y:S02]  /*7360*/  ISETP.GE.AND P0, PT, R7.reuse, R198, PT ;  /* 0x000000c60700720c */ /* 0x040fe40003f06270 */
[----:B------:R-:W-:Y:S02]  /*7370*/  ISETP.GE.AND P3, PT, R7, R196, PT ;  /* 0x000000c40700720c */ /* 0x000fe40003f66270 */
[----:B------:R-:W-:Y:S02]  /*7380*/  ISETP.GE.AND P1, PT, R5, R199, PT ;  /* 0x000000c70500720c */ /* 0x000fe40003f26270 */
[----:B------:R-:W-:Y:S02]  /*7390*/  FMNMX3.FTZ R7, R132, R12, R18, !PT ;  /* 0x0000000c84077276 */ /* 0x000fe40007810012 */
[----:B------:R-:W-:-:S02]  /*73a0*/  FSEL R162, R26, -INF , !P6 ;  /* 0xff8000001aa27808 */ /* 0x000fc40007000000 */
[----:B------:R-:W-:Y:S02]  /*73b0*/  FSEL R140, R25, -INF , !P0 ;  /* 0xff800000198c7808 */ /* 0x000fe40004000000 */
[----:B------:R-:W-:Y:S02]  /*73c0*/  FSEL R141, R172, -INF , P1 ;  /* 0xff800000ac8d7808 */ /* 0x000fe40000800000 */
[C---:B------:R-:W-:Y:S02]  /*73d0*/  ISETP.GE.AND P0, PT, R5.reuse, R198, PT ;  /* 0x000000c60500720c */ /* 0x040fe40003f06270 */
[----:B------:R-:W-:Y:S02]  /*73e0*/  ISETP.GE.AND P6, PT, R5, R197, PT ;  /* 0x000000c50500720c */ /* 0x000fe40003fc6270 */
[----:B------:R-:W-:Y:S02]  /*73f0*/  FMNMX3.FTZ R7, R7, R14, R16, !PT ;  /* 0x0000000e07077276 */ /* 0x000fe40007810010 */
[----:B------:R-:W-:-:S02]  /*7400*/  ISETP.GE.AND P1, PT, R5, R196, PT ;  /* 0x000000c40500720c */ /* 0x000fc40003f26270 */
[----:B------:R-:W-:Y:S02]  /*7410*/  FMNMX3.FTZ R5, R3, R10, R4, !PT ;  /* 0x0000000a03057276 */ /* 0x000fe40007810004 */
[----:B------:R-:W-:Y:S02]  /*7420*/  FMNMX3.FTZ R7, R7, R168, R210, !PT ;  /* 0x000000a807077276 */ /* 0x000fe400078100d2 */
[----:B------:R-:W-:Y:S02]  /*7430*/  FMNMX3.FTZ R5, R5, R8, R6, !PT ;  /* 0x0000000805057276 */ /* 0x000fe40007810006 */
[----:B------:R-:W-:Y:S02]  /*7440*/  IADD3 R2, PT, PT, R2, -0x47, RZ ;  /* 0xffffffb902027810 */ /* 0x000fe40007ffe0ff */
[----:B------:R-:W-:Y:S02]  /*7450*/  FMNMX3.FTZ R7, R7, R166, R138, !PT ;  /* 0x000000a607077276 */ /* 0x000fe4000781008a */
[----:B------:R-:W-:-:S02]  /*7460*/  FMNMX3.FTZ R5, R5, R208, R170, !PT ;  /* 0x000000d005057276 */ /* 0x000fc400078100aa */
[----:B------:R-:W-:Y:S02]  /*7470*/  FSEL R141, R141, -INF , !P0 ;  /* 0xff8000008d8d7808 */ /* 0x000fe40004000000 */
[----:B------:R-:W-:Y:S02]  /*7480*/  ISETP.GE.AND P0, PT, R2, R199, PT ;  /* 0x000000c70200720c */ /* 0x000fe40003f06270 */
[----:B------:R-:W-:Y:S02]  /*7490*/  FMNMX3.FTZ R7, R7, R194, R206, !PT ;  /* 0x000000c207077276 */ /* 0x000fe400078100ce */
[----:B------:R-:W-:Y:S02]  /*74a0*/  FMNMX3.FTZ R5, R5, R136, R134, !PT ;  /* 0x0000008805057276 */ /* 0x000fe40007810086 */
[----:B------:R-:W-:Y:S02]  /*74b0*/  FSEL R160, R174, -INF , P6 ;  /* 0xff800000aea07808 */ /* 0x000fe40003000000 */
[----:B------:R-:W-:-:S02]  /*74c0*/  ISETP.GE.AND P6, PT, R2, R198, PT ;  /* 0x000000c60200720c */ /* 0x000fc40003fc6270 */
[----:B------:R-:W-:Y:S02]  /*74d0*/  FSEL R142, R173, -INF , P0 ;  /* 0xff800000ad8e7808 */ /* 0x000fe40000000000 */
[----:B------:R-:W-:Y:S02]  /*74e0*/  FMNMX3.FTZ R9, R7, R192, R190, !PT ;  /* 0x000000c007097276 */ /* 0x000fe400078100be */
[----:B------:R-:W-:Y:S02]  /*74f0*/  ISETP.GE.AND P0, PT, R2, R197, PT ;  /* 0x000000c50200720c */ /* 0x000fe40003f06270 */
[----:B------:R-:W-:Y:S02]  /*7500*/  FMNMX3.FTZ R5, R5, R180, R188, !PT ;  /* 0x000000b405057276 */ /* 0x000fe400078100bc */
[----:B------:R-:W-:Y:S02]  /*7510*/  FSEL R142, R142, -INF , !P6 ;  /* 0xff8000008e8e7808 */ /* 0x000fe40007000000 */
[----:B------:R-:W-:-:S02]  /*7520*/  FMNMX3.FTZ R9, R9, R143, R140, !PT ;  /* 0x0000008f09097276 */ /* 0x000fc4000781008c */
[----:B------:R-:W-:Y:S02]  /*7530*/  ISETP.GE.AND P6, PT, R2, R196, PT ;  /* 0x000000c40200720c */ /* 0x000fe40003fc6270 */
[----:B------:R-:W-:Y:S02]  /*7540*/  FSEL R158, R175, -INF , P0 ;  /* 0xff800000af9e7808 */ /* 0x000fe40000000000 */
[----:B------:R-:W-:Y:S02]  /*7550*/  FSEL R164, R27, -INF , !P3 ;  /* 0xff8000001ba47808 */ /* 0x000fe40005800000 */
[----:B------:R-:W-:Y:S02]  /*7560*/  FMNMX3.FTZ R5, R5, R178, R176, !PT ;  /* 0x000000b205057276 */ /* 0x000fe400078100b0 */
[----:B------:R-:W-:Y:S02]  /*7570*/  FMNMX3.FTZ R9, R9, R141, R142, !PT ;  /* 0x0000008d09097276 */ /* 0x000fe4000781008e */
[----:B------:R-:W-:-:S02]  /*7580*/  FSEL R160, R160, -INF , !P1 ;  /* 0xff800000a0a07808 */ /* 0x000fc40004800000 */
[----:B------:R-:W-:Y:S01]  /*7590*/  FSEL R158, R158, -INF , !P6 ;  /* 0xff8000009e9e7808 */ /* 0x000fe20007000000 */
[----:B------:R-:W1:Y:S01]  /*75a0*/  SHFL.BFLY PT, R2, R9, 0x2, 0x1f ;  /* 0x0c401f0009027f89 */ /* 0x000e6200000e0000 */
[----:B------:R-:W-:Y:S02]  /*75b0*/  FMNMX3.FTZ R5, R5, R162, R164, !PT ;  /* 0x000000a205057276 */ /* 0x000fe400078100a4 */
[----:B------:R-:W-:Y:S02]  /*75c0*/  LEA R185, R133, UR5, 0x1 ;  /* 0x0000000585b97c11 */ /* 0x000fe4000f8e08ff */
[----:B------:R-:W-:Y:S02]  /*75d0*/  FMNMX3.FTZ R20, R5, R160, R158, !PT ;  /* 0x000000a005147276 */ /* 0x000fe4000781009e */
[----:B------:R-:W-:Y:S01]  /*75e0*/  @P4 IADD3 R209, PT, PT, R0, -0x3, RZ ;  /* 0xfffffffd00d14810 */ /* 0x000fe20007ffe0ff */
[----:B------:R-:W-:Y:S02]  /*75f0*/  VIADD R156, R185, 0xc040 ;  /* 0x0000c040b99c7836 */ /* 0x000fe40000000000 */
[----:B------:R-:W2:Y:S01]  /*7600*/  SHFL.BFLY PT, R5, R20, 0x2, 0x1f ;  /* 0x0c401f0014057f89 */ /* 0x000ea200000e0000 */
[----:B------:R-:W-:Y:S01]  /*7610*/  IMAD.IADD R159, R155, 0x1, R185 ;  /* 0x000000019b9f7824 */ /* 0x000fe200078e02b9 */
[----:B-1----:R-:W-:-:S05]  /*7620*/  FMNMX.FTZ R7, R9, R2, !PT ;  /* 0x0000000209077209 */ /* 0x002fca0007810000 */
[----:B------:R-:W1:Y:S01]  /*7630*/  SHFL.BFLY PT, R144, R7, 0x1, 0x1f ;  /* 0x0c201f0007907f89 */ /* 0x000e6200000e0000 */
[----:B--2---:R-:W-:-:S03]  /*7640*/  FMNMX.FTZ R5, R20, R5, !PT ;  /* 0x0000000514057209 */ /* 0x004fc60007810000 */
[----:B------:R-:W-:Y:S04]  /*7650*/  LDSM.16.MT88.4 R20, [R159+0xc000] ;  /* 0x00c000009f14783b */ /* 0x000fe80000004200 */
[----:B------:R-:W2:Y:S01]  /*7660*/  SHFL.BFLY PT, R2, R5, 0x1, 0x1f ;  /* 0x0c201f0005027f89 */ /* 0x000ea200000e0000 */
[----:B-1----:R-:W-:-:S04]  /*7670*/  FMNMX.FTZ R144, R7, R144, !PT ;  /* 0x0000009007907209 */ /* 0x002fc80007810000 */
[C---:B------:R-:W-:Y:S01]  /*7680*/  FSETP.NEU.FTZ.AND P1, PT, R144.reuse, -INF , PT ;  /* 0xff8000009000780b */ /* 0x040fe20003f3d000 */
[----:B---3--:R-:W-:-:S05]  /*7690*/  FMUL.FTZ R161, R144, UR4 ;  /* 0x0000000490a17c20 */ /* 0x008fca0008410000 */
[----:B------:R-:W-:Y:S02]  /*76a0*/  FSEL R161, R161, RZ, P1 ;  /* 0x000000ffa1a17208 */ /* 0x000fe40000800000 */
[----:B--2---:R-:W-:Y:S02]  /*76b0*/  FMNMX.FTZ R2, R5, R2, !PT ;  /* 0x0000000205027209 */ /* 0x004fe40007810000 */
[----:B------:R-:W-:Y:S01]  /*76c0*/  FSEL R5, R144, RZ, P1 ;  /* 0x000000ff90057208 */ /* 0x000fe20000800000 */
[----:B------:R-:W-:Y:S01]  /*76d0*/  FFMA.FTZ R147, R16, UR4, -R161 ;  /* 0x0000000410937c23 */ /* 0x000fe200080108a1 */
[C---:B------:R-:W-:Y:S01]  /*76e0*/  FSETP.NEU.FTZ.AND P0, PT, R2.reuse, -INF , PT ;  /* 0xff8000000200780b */ /* 0x040fe20003f1d000 */
[----:B------:R-:W-:Y:S01]  /*76f0*/  FMUL.FTZ R157, R2, UR4 ;  /* 0x00000004029d7c20 */ /* 0x000fe20008410000 */
[----:B------:R-:W-:Y:S01]  /*7700*/  IADD3 R16, PT, PT, R185, 0xc000, RZ ;  /* 0x0000c000b9107810 */ /* 0x000fe20007ffe0ff */
[----:B------:R-:W-:Y:S01]  /*7710*/  FADD.FTZ R5, R132, -R5 ;  /* 0x8000000584057221 */ /* 0x000fe20000010000 */
[--C-:B------:R-:W-:Y:S01]  /*7720*/  FFMA.FTZ R152, R12, UR4, -R161.reuse ;  /* 0x000000040c987c23 */ /* 0x100fe200080108a1 */
[--C-:B------:R-:W-:Y:S01]  /*7730*/  FFMA.FTZ R145, R18, UR4, -R161.reuse ;  /* 0x0000000412917c23 */ /* 0x100fe200080108a1 */
[----:B------:R-:W-:Y:S01]  /*7740*/  FSEL R157, R157, RZ, P0 ;  /* 0x000000ff9d9d7208 */ /* 0x000fe20000000000 */
[----:B------:R-:W-:Y:S01]  /*7750*/  FMUL.FTZ R151, R5, UR4 ;  /* 0x0000000405977c20 */ /* 0x000fe20008410000 */
[----:B------:R-:W-:Y:S01]  /*7760*/  @P2 IADD3 R156, PT, PT, R16, -0x40, RZ ;  /* 0xffffffc0109c2810 */ /* 0x000fe20007ffe0ff */
[----:B------:R-:W-:Y:S01]  /*7770*/  FFMA.FTZ R148, R14, UR4, -R161 ;  /* 0x000000040e947c23 */ /* 0x000fe200080108a1 */
[----:B------:R-:W-:Y:S01]  /*7780*/  MUFU.EX2 R152, R152 ;  /* 0x0000009800987308 */ /* 0x000fe20000000800 */
[--C-:B------:R-:W-:Y:S01]  /*7790*/  FFMA.FTZ R146, R4, UR4, -R157.reuse ;  /* 0x0000000404927c23 */ /* 0x100fe2000801089d */
[----:B------:R-:W-:Y:S01]  /*77a0*/  FSEL R4, R2, RZ, P0 ;  /* 0x000000ff02047208 */ /* 0x000fe20000000000 */
[----:B------:R-:W1:Y:S01]  /*77b0*/  LDSM.16.MT88.4 R28, [R156] ;  /* 0x000000009c1c783b */ /* 0x000e620000004200 */
[----:B------:R-:W2:Y:S01]  /*77c0*/  MUFU.EX2 R151, R151 ;  /* 0x0000009700977308 */ /* 0x000ea20000000800 */
[--C-:B------:R-:W-:Y:S01]  /*77d0*/  FFMA.FTZ R154, R10, UR4, -R157.reuse ;  /* 0x000000040a9a7c23 */ /* 0x100fe2000801089d */
[--C-:B------:R-:W-:Y:S01]  /*77e0*/  FFMA.FTZ R149, R8, UR4, -R157.reuse ;  /* 0x0000000408957c23 */ /* 0x100fe2000801089d */
[----:B------:R-:W-:Y:S01]  /*77f0*/  FADD.FTZ R3, R3, -R4 ;  /* 0x8000000403037221 */ /* 0x000fe20000010000 */
[----:B------:R-:W-:Y:S01]  /*7800*/  FFMA.FTZ R150, R6, UR4, -R157 ;  /* 0x0000000406967c23 */ /* 0x000fe2000801089d */
[----:B------:R-:W3:Y:S01]  /*7810*/  MUFU.EX2 R145, R145 ;  /* 0x0000009100917308 */ /* 0x000ee20000000800 */
[----:B------:R-:W-:-:S02]  /*7820*/  IMAD.IADD R155, R155, 0x1, R156 ;  /* 0x000000019b9b7824 */ /* 0x000fc400078e029c */
[----:B------:R-:W-:Y:S01]  /*7830*/  FMUL.FTZ R3, R3, UR4 ;  /* 0x0000000403037c20 */ /* 0x000fe20008410000 */
[----:B------:R-:W-:Y:S01]  /*7840*/  LDSM.16.MT88.4 R12, [R185+0xc000] ;  /* 0x00c00000b90c783b */ /* 0x000fe20000004200 */
[----:B------:R-:W-:Y:S01]  /*7850*/  MUFU.EX2 R148, R148 ;  /* 0x0000009400947308 */ /* 0x000fe20000000800 */
[--C-:B------:R-:W-:Y:S01]  /*7860*/  FFMA.FTZ R165, R168, UR4, -R161.reuse ;  /* 0x00000004a8a57c23 */ /* 0x100fe200080108a1 */
[--C-:B------:R-:W-:Y:S01]  /*7870*/  FFMA.FTZ R168, R210, UR4, -R161.reuse ;  /* 0x00000004d2a87c23 */ /* 0x100fe200080108a1 */
[--C-:B------:R-:W-:Y:S01]  /*7880*/  FFMA.FTZ R166, R166, UR4, -R161.reuse ;  /* 0x00000004a6a67c23 */ /* 0x100fe200080108a1 */
[----:B------:R-:W4:Y:S01]  /*7890*/  MUFU.EX2 R3, R3 ;  /* 0x0000000300037308 */ /* 0x000f220000000800 */
[-C--:B--2---:R-:W-:Y:S01]  /*78a0*/  FMUL.FTZ R32, R104, R151.reuse ;  /* 0x0000009768207220 */ /* 0x084fe20000410000 */
[-C--:B------:R-:W-:Y:S01]  /*78b0*/  FMUL.FTZ R33, R105, R151.reuse ;  /* 0x0000009769217220 */ /* 0x080fe20000410000 */
[-C--:B------:R-:W-:Y:S01]  /*78c0*/  FMUL.FTZ R24, R112, R151.reuse ;  /* 0x0000009770187220 */ /* 0x080fe20000410000 */
[----:B------:R-:W2:Y:S01]  /*78d0*/  MUFU.EX2 R147, R147 ;  /* 0x0000009300937308 */ /* 0x000ea20000000800 */
[-C--:B------:R-:W-:Y:S01]  /*78e0*/  FMUL.FTZ R25, R113, R151.reuse ;  /* 0x0000009771197220 */ /* 0x080fe20000410000 */
[----:B---3--:R-:W-:Y:S01]  /*78f0*/  F2FP.F16.F32.PACK_AB R4, R145, R152 ;  /* 0x000000989104723e */ /* 0x008fe200000000ff */
[-C--:B------:R-:W-:Y:S01]  /*7900*/  FMUL.FTZ R108, R108, R151.reuse ;  /* 0x000000976c6c7220 */ /* 0x080fe20000410000 */
[----:B------:R-:W-:Y:S01]  /*7910*/  MUFU.EX2 R154, R154 ;  /* 0x0000009a009a7308 */ /* 0x000fe20000000800 */
[-C--:B------:R-:W-:Y:S01]  /*7920*/  FMUL.FTZ R109, R109, R151.reuse ;  /* 0x000000976d6d7220 */ /* 0x080fe20000410000 */
[-C--:B------:R-:W-:Y:S01]  /*7930*/  FMUL.FTZ R44, R44, R151.reuse ;  /* 0x000000972c2c7220 */ /* 0x080fe20000410000 */
[-C--:B------:R-:W-:Y:S01]  /*7940*/  FMUL.FTZ R45, R45, R151.reuse ;  /* 0x000000972d2d7220 */ /* 0x080fe20000410000 */
[----:B------:R-:W3:Y:S01]  /*7950*/  MUFU.EX2 R146, R146 ;  /* 0x0000009200927308 */ /* 0x000ee20000000800 */
[----:B------:R-:W-:Y:S01]  /*7960*/  FMUL.FTZ R48, R48, R151 ;  /* 0x0000009730307220 */ /* 0x000fe20000410000 */
[-C--:B----4-:R-:W-:Y:S01]  /*7970*/  FMUL.FTZ R34, R106, R3.reuse ;  /* 0x000000036a227220 */ /* 0x090fe20000410000 */
[-C--:B------:R-:W-:Y:S01]  /*7980*/  FMUL.FTZ R35, R107, R3.reuse ;  /* 0x000000036b237220 */ /* 0x080fe20000410000 */
[----:B------:R-:W-:Y:S01]  /*7990*/  MUFU.EX2 R149, R149 ;  /* 0x0000009500957308 */ /* 0x000fe20000000800 */
[----:B------:R-:W4:Y:S01]  /*79a0*/  LDSM.16.MT88.4 R104, [R159+0xe000] ;  /* 0x00e000009f68783b */ /* 0x000f220000004200 */
[----:B--2---:R-:W-:Y:S01]  /*79b0*/  F2FP.F16.F32.PACK_AB R6, R147, R148 ;  /* 0x000000949306723e */ /* 0x004fe200000000ff */
[-C--:B------:R-:W-:Y:S01]  /*79c0*/  FMUL.FTZ R26, R114, R3.reuse ;  /* 0x00000003721a7220 */ /* 0x080fe20000410000 */
[----:B------:R-:W2:Y:S01]  /*79d0*/  MUFU.EX2 R150, R150 ;  /* 0x0000009600967308 */ /* 0x000ea20000000800 */
[-C--:B------:R-:W-:Y:S01]  /*79e0*/  FMUL.FTZ R27, R115, R3.reuse ;  /* 0x00000003731b7220 */ /* 0x080fe20000410000 */
[-C--:B------:R-:W-:Y:S01]  /*79f0*/  FMUL.FTZ R110, R110, R3.reuse ;  /* 0x000000036e6e7220 */ /* 0x080fe20000410000 */
[-C--:B------:R-:W-:Y:S01]  /*7a00*/  FMUL.FTZ R111, R111, R3.reuse ;  /* 0x000000036f6f7220 */ /* 0x080fe20000410000 */
[----:B------:R-:W5:Y:S01]  /*7a10*/  LDSM.16.MT88.4 R112, [R156+0x2000] ;  /* 0x002000009c70783b */ /* 0x000f620000004200 */
[-C--:B------:R-:W-:Y:S01]  /*7a20*/  FMUL.FTZ R46, R46, R3.reuse ;  /* 0x000000032e2e7220 */ /* 0x080fe20000410000 */
[----:B---3--:R-:W-:Y:S01]  /*7a30*/  F2FP.F16.F32.PACK_AB R5, R146, R154 ;  /* 0x0000009a9205723e */ /* 0x008fe200000000ff */
[----:B------:R-:W-:Y:S01]  /*7a40*/  FMUL.FTZ R47, R47, R3 ;  /* 0x000000032f2f7220 */ /* 0x000fe20000410000 */
        /* <DEDUP_REMOVED lines=28> */
[----:B------:R-:W-:Y:S01]  /*7c10*/  LDSM.16.MT88.4 R120, [R155] ;  /* 0x000000009b78783b */ /* 0x000fe20000004200 */
        /* <DEDUP_REMOVED lines=47> */
[----:B------:R-:W-:Y:S01]  /*7f10*/  FFMA.FTZ R163, R138, UR4, -R161 ;  /* 0x000000048aa37c23 */ /* 0x000fe200080108a1 */
[C---:B------:R-:W-:Y:S01]  /*7f20*/  HMMA.16816.F32 R64, R4.reuse, R110, R64 ;  /* 0x0000006e0440723c */ /* 0x040fe20000001840 */
[----:B------:R-:W1:Y:S01]  /*7f30*/  LDSM.16.MT88.4 R108, [R156+0x4000] ;  /* 0x004000009c6c783b */ /* 0x000e620000004200 */
[--C-:B------:R-:W-:Y:S01]  /*7f40*/  FFMA.FTZ R169, R170, UR4, -R157.reuse ;  /* 0x00000004aaa97c23 */ /* 0x100fe2000801089d */
[--C-:B------:R-:W-:Y:S01]  /*7f50*/  FFMA.FTZ R167, R136, UR4, -R157.reuse ;  /* 0x0000000488a77c23 */ /* 0x100fe2000801089d */
[--C-:B------:R-:W-:Y:S01]  /*7f60*/  FFMA.FTZ R172, R134, UR4, -R157.reuse ;  /* 0x0000000486ac7c23 */ /* 0x100fe2000801089d */
        /* <DEDUP_REMOVED lines=10> */
[----:B------:R-:W-:Y:S01]  /*8010*/  FFMA.FTZ R208, R208, UR4, -R157 ;  /* 0x00000004d0d07c23 */ /* 0x000fe2000801089d */
[C---:B--2---:R-:W-:Y:S01]  /*8020*/  HMMA.16816.F32 R68, R4.reuse, R104, R68 ;  /* 0x000000680444723c */ /* 0x044fe20000001844 */
        /* <DEDUP_REMOVED lines=10> */
[----:B------:R-:W-:Y:S01]  /*80d0*/  MUFU.EX2 R165, R165 ;  /* 0x000000a500a57308 */ /* 0x000fe20000000800 */
[--C-:B------:R-:W-:Y:S01]  /*80e0*/  FFMA.FTZ R174, R194, UR4, -R161.reuse ;  /* 0x00000004c2ae7c23 */ /* 0x100fe200080108a1 */
[----:B------:R-:W-:Y:S01]  /*80f0*/  LDSM.16.MT88.4 R136, [R156+0x800] ;  /* 0x000800009c88783b */ /* 0x000fe20000004200 */
[--C-:B------:R-:W-:Y:S01]  /*8100*/  FFMA.FTZ R171, R206, UR4, -R161.reuse ;  /* 0x00000004ceab7c23 */ /* 0x100fe200080108a1 */
[----:B------:R-:W4:Y:S01]  /*8110*/  MUFU.EX2 R168, R168 ;  /* 0x000000a800a87308 */ /* 0x000f220000000800 */
[C---:B------:R-:W-:Y:S01]  /*8120*/  HMMA.16816.F32 R32, R4.reuse, R120, R32 ;  /* 0x000000780420723c */ /* 0x040fe20000001820 */
[----:B------:R-:W-:Y:S01]  /*8130*/  LDSM.16.MT88.4 R132, [R155+0x800] ;  /* 0x000800009b84783b */ /* 0x000fe20000004200 */
[----:B------:R-:W-:Y:S01]  /*8140*/  FFMA.FTZ R173, R190, UR4, -R161 ;  /* 0x00000004bead7c23 */ /* 0x000fe200080108a1 */
[----:B------:R-:W-:Y:S01]  /*8150*/  MUFU.EX2 R166, R166 ;  /* 0x000000a600a67308 */ /* 0x000fe20000000800 */
[--C-:B------:R-:W-:Y:S01]  /*8160*/  FFMA.FTZ R175, R180, UR4, -R157.reuse ;  /* 0x00000004b4af7c23 */ /* 0x100fe2000801089d */
[----:B------:R-:W-:Y:S01]  /*8170*/  LDSM.16.MT88.4 R128, [R159+0xe800] ;  /* 0x00e800009f80783b */ /* 0x000fe20000004200 */
[----:B------:R-:W-:Y:S01]  /*8180*/  FFMA.FTZ R177, R176, UR4, -R157 ;  /* 0x00000004b0b17c23 */ /* 0x000fe2000801089d */
[----:B------:R-:W-:Y:S01]  /*8190*/  MUFU.EX2 R163, R163 ;  /* 0x000000a300a37308 */ /* 0x000fe20000000800 */
[C---:B------:R-:W-:Y:S01]  /*81a0*/  HMMA.16816.F32 R100, R4.reuse, R122, R100 ;  /* 0x0000007a0464723c */ /* 0x040fe20000001864 */
[----:B------:R-:W-:Y:S01]  /*81b0*/  LDSM.16.MT88.4 R120, [R185+0xe800] ;  /* 0x00e80000b978783b */ /* 0x000fe20000004200 */
[----:B------:R-:W-:Y:S01]  /*81c0*/  FFMA.FTZ R192, R192, UR4, -R161 ;  /* 0x00000004c0c07c23 */ /* 0x000fe200080108a1 */
[----:B------:R-:W-:Y:S01]  /*81d0*/  MUFU.EX2 R170, R208 ;  /* 0x000000d000aa7308 */ /* 0x000fe20000000800 */
[--C-:B------:R-:W-:Y:S01]  /*81e0*/  FFMA.FTZ R188, R188, UR4, -R157.reuse ;  /* 0x00000004bcbc7c23 */ /* 0x100fe2000801089d */
[----:B------:R-:W-:Y:S01]  /*81f0*/  FFMA.FTZ R187, R164, UR4, -R157 ;  /* 0x00000004a4bb7c23 */ /* 0x000fe2000801089d */
[--C-:B------:R-:W-:Y:S01]  /*8200*/  FFMA.FTZ R180, R143, UR4, -R161.reuse ;  /* 0x000000048fb47c23 */ /* 0x100fe200080108a1 */
[----:B------:R-:W5:Y:S01]  /*8210*/  MUFU.EX2 R169, R169 ;  /* 0x000000a900a97308 */ /* 0x000f620000000800 */
[C---:B-1----:R-:W-:Y:S01]  /*8220*/  HMMA.16816.F32 R84, R4.reuse, R108, R84 ;  /* 0x0000006c0454723c */ /* 0x042fe20000001854 */
[----:B------:R-:W-:Y:S01]  /*8230*/  FFMA.FTZ R179, R141, UR4, -R161 ;  /* 0x000000048db37c23 */ /* 0x000fe200080108a1 */
[--C-:B------:R-:W-:Y:S01]  /*8240*/  FFMA.FTZ R158, R158, UR4, -R157.reuse ;  /* 0x000000049e9e7c23 */ /* 0x100fe2000801089d */
[----:B------:R-:W-:Y:S01]  /*8250*/  MUFU.EX2 R167, R167 ;  /* 0x000000a700a77308 */ /* 0x000fe20000000800 */
[----:B------:R-:W-:Y:S01]  /*8260*/  FFMA.FTZ R160, R160, UR4, -R157 ;  /* 0x00000004a0a07c23 */ /* 0x000fe2000801089d */
[----:B------:R-:W-:Y:S01]  /*8270*/  FFMA.FTZ R152, R217, R151, R152 ;  /* 0x00000097d9987223 */ /* 0x000fe20000010098 */
[----:B------:R-:W-:Y:S01]  /*8280*/  FFMA.FTZ R3, R215, R3, R154 ;  /* 0x00000003d7037223 */ /* 0x000fe2000001009a */
[----:B------:R-:W1:Y:S01]  /*8290*/  MUFU.EX2 R172, R172 ;  /* 0x000000ac00ac7308 */ /* 0x000e620000000800 */
[C---:B------:R-:W-:Y:S01]  /*82a0*/  HMMA.16816.F32 R88, R4.reuse, R110, R88 ;  /* 0x0000006e0458723c */ /* 0x040fe20000001858 */
[----:B------:R-:W1:Y:S01]  /*82b0*/  LDSM.16.MT88.4 R108, [R185+0xc800] ;  /* 0x00c80000b96c783b */ /* 0x000e620000004200 */
[----:B------:R-:W-:Y:S01]  /*82c0*/  FADD.FTZ R145, R145, R152 ;  /* 0x0000009891917221 */ /* 0x000fe20000010000 */
[----:B------:R-:W-:Y:S01]  /*82d0*/  MUFU.EX2 R174, R174 ;  /* 0x000000ae00ae7308 */ /* 0x000fe20000000800 */
[----:B------:R-:W-:Y:S01]  /*82e0*/  FADD.FTZ R146, R146, R3 ;  /* 0x0000000392927221 */ /* 0x000fe20000010000 */
[-C--:B------:R-:W-:Y:S01]  /*82f0*/  MOV R3, R2.reuse ;  /* 0x0000000200037202 */ /* 0x080fe20000000f00 */
[----:B------:R-:W-:Y:S01]  /*8300*/  FADD.FTZ R148, R148, R145 ;  /* 0x0000009194947221 */ /* 0x000fe20000010000 */
[----:B------:R-:W1:Y:S01]  /*8310*/  MUFU.EX2 R171, R171 ;  /* 0x000000ab00ab7308 */ /* 0x000e620000000800 */
[----:B------:R-:W-:Y:S01]  /*8320*/  HMMA.16816.F32 R76, R4, R112, R76 ;  /* 0x00000070044c723c */ /* 0x000fe2000000184c */
[----:B------:R-:W-:Y:S01]  /*8330*/  FADD.FTZ R149, R149, R146 ;  /* 0x0000009295957221 */ /* 0x000fe20000010000 */
[----:B------:R-:W-:Y:S01]  /*8340*/  FADD.FTZ R148, R147, R148 ;  /* 0x0000009493947221 */ /* 0x000fe20000010000 */
[----:B------:R-:W-:Y:S01]  /*8350*/  MUFU.EX2 R190, R192 ;  /* 0x000000c000be7308 */ /* 0x000fe20000000800 */
[----:B------:R-:W-:Y:S01]  /*8360*/  @P4 MOV R3, R2 ;  /* 0x0000000200034202 */ /* 0x000fe20000000f00 */
[----:B------:R-:W-:-:S02]  /*8370*/  FADD.FTZ R149, R150, R149 ;  /* 0x0000009596957221 */ /* 0x000fc40000010000 */
[----:B------:R-:W-:Y:S01]  /*8380*/  MUFU.EX2 R173, R173 ;  /* 0x000000ad00ad7308 */ /* 0x000fe20000000800 */
[C---:B------:R-:W-:Y:S01]  /*8390*/  HMMA.16816.F32 R80, R4.reuse, R114, R80 ;  /* 0x000000720450723c */ /* 0x040fe20000001850 */
[----:B------:R-:W1:Y:S02]  /*83a0*/  LDSM.16.MT88.4 R112, [R159+0xc800] ;  /* 0x00c800009f70783b */ /* 0x000e640000004200 */
[----:B------:R-:W-:Y:S04]  /*83b0*/  MUFU.EX2 R175, R175 ;  /* 0x000000af00af7308 */ /* 0x000fe80000000800 */
[----:B------:R-:W-:Y:S01]  /*83c0*/  MUFU.EX2 R177, R177 ;  /* 0x000000b100b17308 */ /* 0x000fe20000000800 */
[C---:B------:R-:W-:Y:S03]  /*83d0*/  HMMA.16816.F32 R8, R4.reuse, R12, R8 ;  /* 0x0000000c0408723c */ /* 0x040fe60000001808 */
[----:B------:R-:W-:Y:S04]  /*83e0*/  MUFU.EX2 R180, R180 ;  /* 0x000000b400b47308 */ /* 0x000fe80000000800 */
[----:B------:R-:W-:Y:S01]  /*83f0*/  MUFU.EX2 R179, R179 ;  /* 0x000000b300b37308 */ /* 0x000fe20000000800 */
[C---:B------:R-:W-:Y:S01]  /*8400*/  HMMA.16816.F32 R12, R4.reuse, R14, R124 ;  /* 0x0000000e040c723c */ /* 0x040fe2000000187c */
[----:B------:R-:W-:Y:S02]  /*8410*/  LDSM.16.MT88.4 R124, [R156+0x2800] ;  /* 0x002800009c7c783b */ /* 0x000fe40000004200 */
[----:B------:R-:W-:Y:S04]  /*8420*/  MUFU.EX2 R187, R187 ;  /* 0x000000bb00bb7308 */ /* 0x000fe80000000800 */
[----:B------:R-:W-:Y:S01]  /*8430*/  MUFU.EX2 R158, R158 ;  /* 0x0000009e009e7308 */ /* 0x000fe20000000800 */
        /* <DEDUP_REMOVED lines=12> */
[----:B-1----:R-:W-:Y:S01]  /*8500*/  F2FP.F16.F32.PACK_AB R99, R172, R167 ;  /* 0x000000a7ac63723e */ /* 0x002fe200000000ff */
        /* <DEDUP_REMOVED lines=18> */
[----:B------:R-:W-:-:S02]  /*8630*/  FFMA.FTZ R108, R178, UR4, -R157 ;  /* 0x00000004b26c7c23 */ /* 0x000fc4000801089d */
[----:B------:R-:W1:Y:S04]  /*8640*/  MUFU.EX2 R178, R188 ;  /* 0x000000bc00b27308 */ /* 0x000e680000000800 */
[----:B------:R5:W1:Y:S01]  /*8650*/  MUFU.EX2 R176, R108 ;  /* 0x0000006c00b07308 */ /* 0x000a620000000800 */
        /* <DEDUP_REMOVED lines=23> */
[----:B------:R-:W-:Y:S01]  /*87d0*/  F2FP.F16.F32.PACK_AB R4, R171, R174 ;  /* 0x000000aeab04723e */ /* 0x000fe200000000ff */
[----:B------:R-:W-:Y:S01]  /*87e0*/  FADD.FTZ R174, R174, R163 ;  /* 0x000000a3aeae7221 */ /* 0x000fe20000010000 */
[C---:B-1----:R-:W-:Y:S01]  /*87f0*/  F2FP.F16.F32.PACK_AB R5, R178.reuse, R175 ;  /* 0x000000afb205723e */ /* 0x042fe200000000ff */
        /* <DEDUP_REMOVED lines=31> */
[--C-:B------:R-:W-:Y:S01]  /*89f0*/  FFMA.FTZ R105, R140, UR4, -R161.reuse ;  /* 0x000000048c697c23 */ /* 0x100fe200080108a1 */
[----:B------:R-:W-:-:S02]  /*8a00*/  FFMA.FTZ R104, R142, UR4, -R161 ;  /* 0x000000048e687c23 */ /* 0x000fc400080108a1 */
[----:B------:R-:W-:Y:S01]  /*8a10*/  LDSM.16.MT88.4 R140, [R159+0xf800] ;  /* 0x00f800009f8c783b */ /* 0x000fe20000004200 */
[----:B------:R-:W1:Y:S03]  /*8a20*/  MUFU.EX2 R161, R105 ;  /* 0x0000006900a17308 */ /* 0x000e660000000800 */
        /* <DEDUP_REMOVED lines=15> */
[C---:B---3--:R-:W-:Y:S08]  /*8b20*/  HMMA.16816.F32 R92, R4.reuse, R120, R92 ;  /* 0x00000078045c723c */ /* 0x048ff0000000185c */
[----:B------:R-:W-:Y:S01]  /*8b30*/  HMMA.16816.F32 R96, R4, R122, R96 ;  /* 0x0000007a0460723c */ /* 0x000fe20000001860 */
[----:B-1----:R-:W-:Y:S01]  /*8b40*/  F2FP.F16.F32.PACK_AB R4, R161, R180 ;  /* 0x000000b4a104723e */ /* 0x002fe200000000ff */
        /* <DEDUP_REMOVED lines=42> */
.L_x_5889:
[----:B------:R-:W-:-:S07]  /*8df0*/  IADD3 R209, PT, PT, R153, -0x1, RZ ;  /* 0xffffffff99d17810 */ /* 0x000fce0007ffe0ff */
.L_x_5895:
        /* <DEDUP_REMOVED lines=20> */
[----:B------:R-:W3:Y:S01]  /*8f40*/  LDCU.64 UR6, c[0x0][0x3a0] ;  /* 0x00007400ff0677ac */ /* 0x000ee20008000a00 */
[----:B------:R-:W4:Y:S01]  /*8f50*/  LDCU.64 UR8, c[0x0][0x3a8] ;  /* 0x00007500ff0877ac */ /* 0x000f220008000a00 */
[----:B-1----:R-:W-:-:S12]  /*8f60*/  ULEA UR5, UR5, UR10, 0x18 ;  /* 0x0000000a05057291 */ /* 0x002fd8000f8ec0ff */
.L_x_5900:
        /* <DEDUP_REMOVED lines=9> */
[C---:B------:R-:W-:Y:S02]  /*9000*/  IMAD.SHL.U32 R132, R184.reuse, 0x40, RZ ;  /* 0x00000040b8847824 */ /* 0x040fe400078e00ff */
[----:B------:R-:W-:Y:S01]  /*9010*/  IMAD.SHL.U32 R3, R184, 0x8, RZ ;  /* 0x00000008b8037824 */ /* 0x000fe200078e00ff */
[----:B------:R-:W-:Y:S01]  /*9020*/  LOP3.LUT R5, R186, 0x8, RZ, 0xc0, !PT ;  /* 0x00000008ba057812 */ /* 0x000fe200078ec0ff */
[----:B------:R-:W-:Y:S01]  /*9030*/  IMAD.SHL.U32 R7, R184, 0x20, RZ ;  /* 0x00000020b8077824 */ /* 0x000fe200078e00ff */
[----:B------:R-:W-:Y:S01]  /*9040*/  LOP3.LUT R4, R132, 0x1c0, RZ, 0xc0, !PT ;  /* 0x000001c084047812 */ /* 0x000fe200078ec0ff */
[----:B------:R-:W-:Y:S01]  /*9050*/  @!P3 IMAD.X R6, RZ, RZ, ~R6, P0 ;  /* 0x000000ffff06b224 */ /* 0x000fe200000e0e06 */
[--C-:B------:R-:W-:Y:S02]  /*9060*/  LOP3.LUT R8, R8, 0x1f8, R3.reuse, 0x78, !PT ;  /* 0x000001f808087812 */ /* 0x100fe400078e7803 */
[----:B------:R-:W-:Y:S01]  /*9070*/  LOP3.LUT R183, R7, 0x7c00, RZ, 0xc0, !PT ;  /* 0x00007c0007b77812 */ /* 0x000fe200078ec0ff */
[----:B------:R-:W-:Y:S01]  /*9080*/  IMAD.MOV.U32 R7, RZ, RZ, R204 ;  /* 0x000000ffff077224 */ /* 0x000fe200078e00cc */
[----:B------:R-:W-:Y:S02]  /*9090*/  @!P3 SHF.R.S64 R9, R9, 0x1f, R6 ;  /* 0x0000001f0909b819 */ /* 0x000fe40000001006 */
[--C-:B------:R-:W-:Y:S02]  /*90a0*/  LOP3.LUT R4, R4, 0x38, R3.reuse, 0xf8, !PT ;  /* 0x0000003804047812 */ /* 0x100fe400078ef803 */
[----:B------:R-:W-:Y:S01]  /*90b0*/  LOP3.LUT R219, R8, 0x1e00, R3, 0xf8, !PT ;  /* 0x00001e0008db7812 */ /* 0x000fe200078ef803 */
[----:B------:R-:W-:Y:S01]  /*90c0*/  IMAD.MOV.U32 R8, RZ, RZ, R205 ;  /* 0x000000ffff087224 */ /* 0x000fe200078e00cd */
[----:B------:R-:W-:Y:S02]  /*90d0*/  LOP3.LUT R172, R183, 0x200, R132, 0xf8, !PT ;  /* 0x00000200b7ac7812 */ /* 0x000fe400078ef884 */
[----:B------:R-:W-:Y:S02]  /*90e0*/  LOP3.LUT R3, R184, 0x8, RZ, 0xc0, !PT ;  /* 0x00000008b8037812 */ /* 0x000fe400078ec0ff */
        /* <DEDUP_REMOVED lines=66> */
.L_x_5897:
        /* <DEDUP_REMOVED lines=17> */
[----:B------:R-:W-:Y:S02]  /*9620*/  IMAD.X R177, R168, 0x1, R171, P1 ;  /* 0x00000001a8b17824 */ /* 0x000fe400008e06ab */
[----:B------:R-:W-:Y:S01]  /*9630*/  LDGSTS.E.BYPASS.LTC128B.128 [R219+0xc800], desc[UR14][R170.64] ;  /* 0x0c800000aadb7fae */ /* 0x000fe2000b981a0e */
[----:B------:R-:W-:Y:S01]  /*9640*/  IMAD R193, R3, 0x2, R132 ;  /* 0x0000000203c17824 */ /* 0x000fe200078e0284 */
[----:B------:R-:W-:Y:S01]  /*9650*/  SEL R3, R180, 0xffffffc0, !P2 ;  /* 0xffffffc0b4037807 */ /* 0x000fe20005000000 */
[----:B------:R-:W-:Y:S01]  /*9660*/  IMAD.X R175, R168, 0x1, R177, P0 ;  /* 0x00000001a8af7824 */ /* 0x000fe200000e06b1 */
[----:B------:R-:W-:Y:S01]  /*9670*/  LDGSTS.E.BYPASS.LTC128B.128 [R219+0xe800], desc[UR14][R170.64+0x80] ;  /* 0x0e800080aadb7fae */ /* 0x000fe2000b981a0e */
[----:B------:R-:W-:Y:S01]  /*9680*/  LOP3.LUT P0, RZ, R184, 0x2, RZ, 0xc0, !PT ;  /* 0x00000002b8ff7812 */ /* 0x000fe2000780c0ff */
[----:B------:R-:W-:Y:S02]  /*9690*/  VIADD R190, R193, UR5 ;  /* 0x00000005c1be7c36 */ /* 0x000fe40008000000 */
[----:B------:R1:W-:Y:S01]  /*96a0*/  LDGSTS.E.BYPASS.LTC128B.128 [R219+0x10800], desc[UR14][R170.64+0x100] ;  /* 0x10800100aadb7fae */ /* 0x0003e2000b981a0e */
[----:B------:R-:W-:Y:S01]  /*96b0*/  IMAD.IADD R192, R3, 0x1, R172 ;  /* 0x0000000103c07824 */ /* 0x000fe200078e02ac */
[----:B------:R-:W-:Y:S02]  /*96c0*/  SEL R187, R182, 0xffffffe0, !P0 ;  /* 0xffffffe0b6bb7807 */ /* 0x000fe40004000000 */
[----:B------:R-:W-:Y:S01]  /*96d0*/  LDGSTS.E.BYPASS.LTC128B.128 [R219+0xd000], desc[UR14][R176.64] ;  /* 0x0d000000b0db7fae */ /* 0x000fe2000b981a0e */
[----:B------:R-:W-:Y:S02]  /*96e0*/  ISETP.GT.AND P0, PT, R209, R200, PT ;  /* 0x000000c8d100720c */ /* 0x000fe40003f04270 */
[C---:B------:R-:W-:Y:S01]  /*96f0*/  IADD3 R191, PT, PT, R187.reuse, R172, RZ ;  /* 0x000000acbbbf7210 */ /* 0x040fe20007ffe0ff */
[----:B------:R-:W-:Y:S01]  /*9700*/  LDGSTS.E.BYPASS.LTC128B.128 [R219+0xf000], desc[UR14][R176.64+0x80] ;  /* 0x0f000080b0db7fae */ /* 0x000fe2000b981a0e */
[C-C-:B------:R-:W-:Y:S01]  /*9710*/  IMAD.IADD R189, R187.reuse, 0x1, R190.reuse ;  /* 0x00000001bbbd7824 */ /* 0x140fe200078e02be */
[----:B------:R-:W-:Y:S01]  /*9720*/  IADD3 R188, PT, PT, R187, R192, RZ ;  /* 0x000000c0bbbc7210 */ /* 0x000fe20007ffe0ff */
[----:B------:R-:W-:Y:S01]  /*9730*/  IMAD.IADD R190, R3, 0x1, R190 ;  /* 0x0000000103be7824 */ /* 0x000fe200078e02be */
[----:B------:R2:W-:Y:S03]  /*9740*/  LDGSTS.E.BYPASS.LTC128B.128 [R219+0x11000], desc[UR14][R176.64+0x100] ;  /* 0x11000100b0db7fae */ /* 0x0005e6000b981a0e */
[----:B------:R-:W-:Y:S01]  /*9750*/  IMAD.IADD R3, R187, 0x1, R190 ;  /* 0x00000001bb037824 */ /* 0x000fe200078e02be */
[----:B------:R-:W-:Y:S04]  /*9760*/  LDGSTS.E.BYPASS.LTC128B.128 [R219+0xd800], desc[UR14][R174.64] ;  /* 0x0d800000aedb7fae */ /* 0x000fe8000b981a0e */
        /* <DEDUP_REMOVED lines=239> */
.L_x_5899:
        /* <DEDUP_REMOVED lines=25> */
.L_x_5898:
[C---:B------:R-:W-:Y:S01]  /*a7f0*/  VIADD R143, R207.reuse, 0xffffffe0 ;  /* 0xffffffe0cf8f7836 */ /* 0x040fe20000000000 */
[C---:B-1----:R-:W-:Y:S01]  /*a800*/  IADD3 R134, PT, PT, R207.reuse, -0x18, RZ ;  /* 0xffffffe8cf867810 */ /* 0x042fe20007ffe0ff */
[C---:B------:R-:W-:Y:S01]  /*a810*/  VIADD R140, R207.reuse, 0xffffffe1 ;  /* 0xffffffe1cf8c7836 */ /* 0x040fe20000000000 */
[C---:B------:R-:W-:Y:S01]  /*a820*/  IADD3 R137, PT, PT, R207.reuse, -0xf, RZ ;  /* 0xfffffff1cf897810 */ /* 0x040fe20007ffe0ff */
        /* <DEDUP_REMOVED lines=539> */
.L_x_5896:
        /* <DEDUP_REMOVED lines=11> */
[----:B------:R-:W-:-:S02]  /*ca90*/  LOP3.LUT R9, R186, 0x30, RZ, 0xc0, !PT ;  /* 0x00000030ba097812 */ /* 0x000fc400078ec0ff */
[----:B------:R-:W-:Y:S02]  /*caa0*/  LOP3.LUT R4, R183, R4, RZ, 0xfc, !PT ;  /* 0x00000004b7047212 */ /* 0x000fe400078efcff */
[----:B------:R-:W-:Y:S02]  /*cab0*/  SEL R182, R182, 0xffffffe0, !P2 ;  /* 0xffffffe0b6b67807 */ /* 0x000fe40005000000 */
[----:B------:R-:W-:Y:S01]  /*cac0*/  LOP3.LUT R10, R10, 0x10, RZ, 0xc0, !PT ;  /* 0x000000100a0a7812 */ /* 0x000fe200078ec0ff */
        /* <DEDUP_REMOVED lines=13> */
[----:B------:R-:W-:Y:S01]  /*cba0*/  SHF.R.U32.HI R2, RZ, 0x2, R184 ;  /* 0x00000002ff027819 */ /* 0x000fe200000116b8 */
        /* <DEDUP_REMOVED lines=9> */
[----:B------:R-:W-:-:S03]  /*cc40*/  IADD3 R13, PT, PT, R9, 0x80, RZ ;  /* 0x00000080090d7810 */ /* 0x000fc60007ffe0ff */
[----:B------:R-:W-:Y:S01]  /*cc50*/  SEL R180, R180, 0xffffffc0, !P3 ;  /* 0xffffffc0b4b47807 */ /* 0x000fe20005800000 */
[----:B------:R-:W5:Y:S01]  /*cc60*/  @P1 LDC R19, c[0x0][0x458] ;  /* 0x00011600ff131b82 */ /* 0x000f620000000800 */
        /* <DEDUP_REMOVED lines=101> */
[----:B------:R-:W2:Y:S01]  /*d2c0*/  @P0 LDC R18, c[0x0][0x458] ;  /* 0x00011600ff120b82 */ /* 0x000ea20000000800 */
[C---:B------:R-:W-:Y:S01]  /*d2d0*/  FMUL.FTZ R74, R5.reuse, R74 ;  /* 0x0000004a054a7220 */ /* 0x040fe20000410000 */
[C---:B------:R-:W-:Y:S01]  /*d2e0*/  FMUL.FTZ R75, R5.reuse, R75 ;  /* 0x0000004b054b7220 */ /* 0x040fe20000410000 */
[----:B------:R-:W-:Y:S01]  /*d2f0*/  STS.64 [R13+0x800], R114 ;  /* 0x000800720d007388 */ /* 0x000fe20000000a00 */
[C---:B------:R-:W-:Y:S01]  /*d300*/  FMUL.FTZ R78, R5.reuse, R78 ;  /* 0x0000004e054e7220 */ /* 0x040fe20000410000 */
[C---:B------:R-:W-:Y:S01]  /*d310*/  FMUL.FTZ R79, R5.reuse, R79 ;  /* 0x0000004f054f7220 */ /* 0x040fe20000410000 */
[----:B------:R-:W3:Y:S01]  /*d320*/  @P0 MUFU.LG2 R6, R6 ;  /* 0x0000000600060308 */ /* 0x000ee20000000c00 */
        /* <DEDUP_REMOVED lines=13> */
[----:B------:R-:W-:Y:S01]  /*d400*/  FMUL.FTZ R5, R5, R99 ;  /* 0x0000006305057220 */ /* 0x000fe20000410000 */
[----:B----4-:R-:W-:-:S02]  /*d410*/  @P1 FMUL.FTZ R7, R7, 0.69314718246459960938 ;  /* 0x3f31721807071820 */ /* 0x010fc40000410000 */
        /* <DEDUP_REMOVED lines=8> */
[----:B----4-:R-:W-:-:S03]  /*d4a0*/  MOV R100, 0xff800000 ;  /* 0xff80000000647802 */ /* 0x010fc60000000f00 */
[----:B------:R-:W-:Y:S01]  /*d4b0*/  STS.64 [R11+0x4800], R46 ;  /* 0x0048002e0b007388 */ /* 0x000fe20000000a00 */
[----:B--2---:R-:W-:Y:S01]  /*d4c0*/  @P0 FFMA.FTZ R100, R3, R18, R6 ;  /* 0x0000001203640223 */ /* 0x004fe20000010006 */
[----:B------:R-:W-:Y:S02]  /*d4d0*/  LOP3.LUT P0, RZ, R184, 0x3, RZ, 0xc0, !PT ;  /* 0x00000003b8ff7812 */ /* 0x000fe4000780c0ff */
[----:B------:R-:W-:Y:S01]  /*d4e0*/  STS.64 [R10+0x4000], R48 ;  /* 0x004000300a007388 */ /* 0x000fe20000000a00 */
[----:B------:R-:W-:Y:S01]  /*d4f0*/  MOV R101, 0xff800000 ;  /* 0xff80000000657802 */ /* 0x000fe20000000f00 */
[----:B-----5:R-:W-:Y:S02]  /*d500*/  @P1 FFMA.FTZ R101, R132, R19, R7 ;  /* 0x0000001384651223 */ /* 0x020fe40000010007 */
        /* <DEDUP_REMOVED lines=67> */
.L_x_5902:
[----:B------:R-:W-:Y:S05]  /*d940*/  BSYNC.RECONVERGENT B0 ;  /* 0x0000000000007941 */ /* 0x000fea0003800200 */
.L_x_5901:
        /* <DEDUP_REMOVED lines=49> */
.L_x_5903:
        /* <DEDUP_REMOVED lines=10> */
.L_x_6929:


//--------------------- .text._ZN5flash24flash_fwd_splitkv_kernelI23Flash_fwd_kernel_traitsILi192ELi64ELi64ELi4ELb0ELb0EN7cutlass6half_tE19Flash_kernel_traitsILi192ELi64ELi64ELi4ES3_EELb0ELb1ELb0ELb0ELb1ELb1ELb1ELb0EEEvNS_16Flash_fwd_paramsE --------------------------
	.section	.text._ZN5flash24flash_fwd_splitkv_kernelI23Flash_fwd_kernel_traitsILi192ELi64ELi64ELi4ELb0ELb0EN7cutlass6half_tE19Flash_kernel_traitsILi192ELi64ELi64ELi4ES3_EELb0ELb1ELb0ELb0ELb1ELb1ELb1ELb0EEEvNS_16Flash_fwd_paramsE,"ax",@progbits
	.align	128
        .global         _ZN5flash24flash_fwd_splitkv_kernelI23Flash_fwd_kernel_traitsILi192ELi64ELi64ELi4ELb0ELb0EN7cutlass6half_tE19Flash_kernel_traitsILi192ELi64ELi64ELi4ES3_EELb0ELb1ELb0ELb0ELb1ELb1ELb1ELb0EEEvNS_16Flash_fwd_paramsE
        .type           _ZN5flash24flash_fwd_splitkv_kernelI23Flash_fwd_kernel_traitsILi192ELi64ELi64ELi4ELb0ELb0EN7cutlass6half_tE19Flash_kernel_traitsILi192ELi64ELi64ELi4ES3_EELb0ELb1ELb0ELb0ELb1ELb1ELb1ELb0EEEvNS_16Flash_fwd_paramsE,@function
        .size           _ZN5flash24flash_fwd_splitkv_kernelI23Flash_fwd_kernel_traitsILi192ELi64ELi64ELi4ELb0ELb0EN7cutlass6half_tE19Flash_kernel_traitsILi192ELi64ELi64ELi4ES3_EELb0ELb1ELb0ELb0ELb1ELb1ELb1ELb0EEEvNS_16Flash_fwd_paramsE,(.L_x_6930 - _ZN5flash24flash_fwd_splitkv_kernelI23Flash_fwd_kernel_traitsILi192ELi64ELi64ELi4ELb0ELb0EN7cutlass6half_tE19Flash_kernel_traitsILi192ELi64ELi64ELi4ES3_EELb0ELb1ELb0ELb0ELb1ELb1ELb1ELb0EEEvNS_16Flash_fwd_paramsE)
        .other          _ZN5flash24flash_fwd_splitkv_kernelI23Flash_fwd_kernel_traitsILi192ELi64ELi64ELi4ELb0ELb0EN7cutlass6half_tE19Flash_kernel_traitsILi192ELi64ELi64ELi4ES3_EELb0ELb1ELb0ELb0ELb1ELb1ELb1ELb0EEEvNS_16Flash_fwd_paramsE,@"STO_CUDA_ENTRY STV_DEFAULT"
_ZN5flash24flash_fwd_splitkv_kernelI23Flash_fwd_kernel_traitsILi192ELi64ELi64ELi4ELb0ELb0EN7cutlass6half_tE19Flash_kernel_traitsILi192ELi64ELi64ELi4ES3_EELb0ELb1ELb0ELb0ELb1ELb1ELb1ELb0EEEvNS_16Flash_fwd_paramsE:
.text._ZN5flash24flash_fwd_splitkv_kernelI23Flash_fwd_kernel_traitsILi192ELi64ELi64ELi4ELb0ELb0EN7cutlass6half_tE19Flash_kernel_traitsILi192ELi64ELi64ELi4ES3_EELb0ELb1ELb0ELb0ELb1ELb1ELb1ELb0EEEvNS_16Flash_fwd_paramsE:
        /* <DEDUP_REMOVED lines=57> */
.L_x_5904:
        /* <DEDUP_REMOVED lines=165> */
.L_x_5905:
        /* <DEDUP_REMOVED lines=8> */
.L_x_5906:
        /* <DEDUP_REMOVED lines=95> */
[C---:B------:R-:W-:Y:S02]  /*1450*/  IMAD R2, R5.reuse, UR7, R2 ;  /* 0x0000000705027c24 */ /* 0x040fe4000f8e0202 */
[----:B------:R-:W-:Y:S01]  /*1460*/  IMAD.WIDE.U32 R16, R5, UR6, R8 ;  /* 0x0000000605107c25 */ /* 0x000fe2000f8e0008 */
[----:B------:R-:W-:-:S04]  /*1470*/  IADD3 R8, PT, PT, R11, R4, RZ ;  /* 0x000000040b087210 */ /* 0x000fc80007ffe0ff */
[----:B------:R-:W-:Y:S01]  /*1480*/  IADD3 R14, PT, PT, R17, R2, RZ ;  /* 0x00000002110e7210 */ /* 0x000fe20007ffe0ff */
[----:B------:R-:W-:Y:S06]  /*1490*/  BRA `(.L_x_5908) ;  /* 0x0000000400687947 */ /* 0x000fec0003800000 */
.L_x_5907:
        /* <DEDUP_REMOVED lines=15> */
.L_x_5909:
[----:B------:R-:W2:Y:S01]  /*1590*/  LDC.64 R134, c[0x0][0x3b8] ;  /* 0x0000ee00ff867b82 */ /* 0x000ea20000000a00 */
[----:B------:R-:W-:-:S05]  /*15a0*/  IADD3 R10, PT, PT, R8, R3, RZ ;  /* 0x00000003080a7210 */ /* 0x000fca0007ffe0ff */
[C---:B--2---:R-:W-:Y:S02]  /*15b0*/  IMAD R13, R10.reuse, R135, RZ ;  /* 0x000000870a0d7224 */ /* 0x044fe400078e02ff */
[----:B------:R-:W-:-:S05]  /*15c0*/  IMAD.WIDE.U32 R10, R10, R134, RZ ;  /* 0x000000860a0a7225 */ /* 0x000fca00078e00ff */
[----:B------:R-:W-:Y:S02]  /*15d0*/  IADD3 R13, PT, PT, R11, R13, RZ ;  /* 0x0000000d0b0d7210 */ /* 0x000fe40007ffe0ff */
[----:B------:R-:W-:Y:S02]  /*15e0*/  MOV R12, R10 ;  /* 0x0000000a000c7202 */ /* 0x000fe40000000f00 */
.L_x_5910:
        /* <DEDUP_REMOVED lines=14> */
.L_x_5911:
[----:B------:R-:W2:Y:S01]  /*16d0*/  LDC.64 R144, c[0x0][0x3c0] ;  /* 0x0000f000ff907b82 */ /* 0x000ea20000000a00 */
[----:B------:R-:W-:-:S05]  /*16e0*/  IADD3 R3, PT, PT, R8, R3, RZ ;  /* 0x0000000308037210 */ /* 0x000fca0007ffe0ff */
[C---:B--2---:R-:W-:Y:S02]  /*16f0*/  IMAD R15, R3.reuse, R145, RZ ;  /* 0x00000091030f7224 */ /* 0x044fe400078e02ff */
[----:B------:R-:W-:-:S05]  /*1700*/  IMAD.WIDE.U32 R2, R3, R144, RZ ;  /* 0x0000009003027225 */ /* 0x000fca00078e00ff */
[----:B------:R-:W-:Y:S02]  /*1710*/  IADD3 R15, PT, PT, R3, R15, RZ ;  /* 0x0000000f030f7210 */ /* 0x000fe40007ffe0ff */
[----:B------:R-:W-:-:S07]  /*1720*/  MOV R14, R2 ;  /* 0x00000002000e7202 */ /* 0x000fce0000000f00 */
.L_x_5912:
[----:B------:R-:W2:Y:S01]  /*1730*/  LDC R9, c[0x0][0x3e8] ;  /* 0x0000fa00ff097b82 */ /* 0x000ea20000000800 */
[----:B------:R-:W-:Y:S01]  /*1740*/  IMAD.MOV.U32 R10, RZ, RZ, RZ ;  /* 0x000000ffff0a7224 */ /* 0x000fe200078e00ff */
        /* <DEDUP_REMOVED lines=8> */
[----:B------:R-:W-:Y:S01]  /*17d0*/  IMAD.WIDE.U32 R14, R6, R144, R14 ;  /* 0x00000090060e7225 */ /* 0x000fe200078e000e */
[----:B-1----:R-:W-:-:S05]  /*17e0*/  IADD3 R3, PT, PT, RZ, -R11, RZ ;  /* 0x8000000bff037210 */ /* 0x002fca0007ffe0ff */
        /* <DEDUP_REMOVED lines=13> */
[----:B------:R-:W-:Y:S02]  /*18c0*/  IMAD R11, R6, R135, R11 ;  /* 0x00000087060b7224 */ /* 0x000fe400078e020b */
[----:B------:R-:W-:-:S03]  /*18d0*/  IMAD.IADD R15, R15, 0x1, R13 ;  /* 0x000000010f0f7824 */ /* 0x000fc600078e020d */
[----:B------:R-:W-:-:S05]  /*18e0*/  IADD3 R17, PT, PT, R17, R11, RZ ;  /* 0x0000000b11117210 */ /* 0x000fca0007ffe0ff */
        /* <DEDUP_REMOVED lines=14> */
[----:B------:R-:W-:Y:S01]  /*19d0*/  IMAD.WIDE.U32 R12, R10, R2, R16 ;  /* 0x000000020a0c7225 */ /* 0x000fe200078e0010 */
[----:B------:R-:W-:-:S03]  /*19e0*/  MOV R16, R14 ;  /* 0x0000000e00107202 */ /* 0x000fc60000000f00 */
[C---:B------:R-:W-:Y:S02]  /*19f0*/  IMAD R3, R10.reuse, R3, R9 ;  /* 0x000000030a037224 */ /* 0x040fe400078e0209 */
[----:B------:R-:W-:Y:S01]  /*1a00*/  IMAD R5, R10, R5, R6 ;  /* 0x000000050a057224 */ /* 0x000fe200078e0206 */
[----:B------:R-:W-:Y:S02]  /*1a10*/  MOV R10, R12 ;  /* 0x0000000c000a7202 */ /* 0x000fe40000000f00 */
[----:B------:R-:W-:Y:S01]  /*1a20*/  IADD3 R8, PT, PT, R13, R3, RZ ;  /* 0x000000030d087210 */ /* 0x000fe20007ffe0ff */
[----:B------:R-:W-:-:S07]  /*1a30*/  IMAD.IADD R14, R15, 0x1, R5 ;  /* 0x000000010f0e7824 */ /* 0x000fce00078e0205 */
.L_x_5908:
[----:B------:R-:W-:Y:S01]  /*1a40*/  ISETP.NE.AND P0, PT, R7, -0x1, PT ;  /* 0xffffffff0700780c */ /* 0x000fe20003f05270 */
[----:B------:R-:W-:Y:S01]  /*1a50*/  IMAD.IADD R196, R87, 0x1, -R86 ;  /* 0x0000000157c47824 */ /* 0x000fe200078e0a56 */
[--C-:B------:R-:W-:Y:S01]  /*1a60*/  SHF.R.U32.HI R18, RZ, 0x3, R184.reuse ;  /* 0x00000003ff127819 */ /* 0x100fe200000116b8 */
[----:B------:R-:W-:Y:S01]  /*1a70*/  IMAD.SHL.U32 R153, R184, 0x8, RZ ;  /* 0x00000008b8997824 */ /* 0x000fe200078e00ff */
[----:B------:R-:W-:Y:S01]  /*1a80*/  MOV R19, RZ ;  /* 0x000000ff00137202 */ /* 0x000fe20000000f00 */
[----:B------:R-:W1:Y:S01]  /*1a90*/  LDCU.64 UR4, c[0x0][0x3c8] ;  /* 0x00007900ff0477ac */ /* 0x000e620008000a00 */
[CC--:B------:R-:W-:Y:S01]  /*1aa0*/  ISETP.GE.AND P5, PT, R18.reuse, R196.reuse, PT ;  /* 0x000000c41200720c */ /* 0x0c0fe20003fa6270 */
[C---:B------:R-:W-:Y:S01]  /*1ab0*/  VIADD R17, R18.reuse, 0x10 ;  /* 0x0000001012117836 */ /* 0x040fe20000000000 */
[----:B------:R-:W-:Y:S01]  /*1ac0*/  SHF.R.U32.HI R186, RZ, 0x1, R184 ;  /* 0x00000001ffba7819 */ /* 0x000fe200000116b8 */
[----:B------:R-:W-:Y:S01]  /*1ad0*/  IMAD.WIDE.U32 R38, R39, 0x40, R18 ;  /* 0x0000004027267825 */ /* 0x000fe200078e0012 */
[----:B------:R-:W-:Y:S01]  /*1ae0*/  LOP3.LUT R19, R153, 0x38, RZ, 0xc0, !PT ;  /* 0x0000003899137812 */ /* 0x000fe200078ec0ff */
[----:B------:R-:W2:Y:S01]  /*1af0*/  LDCU.64 UR6, c[0x0][0x388] ;  /* 0x00007100ff0677ac */ /* 0x000ea20008000a00 */
[----:B------:R-:W-:Y:S01]  /*1b00*/  ISETP.GE.AND P4, PT, R17, R196, PT ;  /* 0x000000c41100720c */ /* 0x000fe20003f86270 */
[----:B------:R-:W3:Y:S01]  /*1b10*/  @!P0 LDC.64 R4, c[0x0][0x398] ;  /* 0x0000e600ff048b82 */ /* 0x000ee20000000a00 */
[----:B------:R-:W-:Y:S01]  /*1b20*/  IADD3 R10, P1, PT, R19, R10, RZ ;  /* 0x0000000a130a7210 */ /* 0x000fe20007f3e0ff */
[----:B------:R-:W-:Y:S01]  /*1b30*/  VIADD R15, R18, 0x20 ;  /* 0x00000020120f7836 */ /* 0x000fe20000000000 */
[----:B------:R-:W-:Y:S01]  /*1b40*/  LOP3.LUT R152, R184, 0x8, RZ, 0xc0, !PT ;  /* 0x00000008b8987812 */ /* 0x000fe200078ec0ff */
[----:B------:R-:W-:Y:S01]  /*1b50*/  VIADD R154, R0, 0xffffffff ;  /* 0xffffffff009a7836 */ /* 0x000fe20000000000 */
[----:B------:R-:W-:Y:S01]  /*1b60*/  IADD3.X R11, PT, PT, RZ, R8, RZ, P1, !PT ;  /* 0x00000008ff0b7210 */ /* 0x000fe20000ffe4ff */
[----:B------:R-:W-:Y:S01]  /*1b70*/  IMAD.SHL.U32 R77, R134, 0x10, RZ ;  /* 0x00000010864d7824 */ /* 0x000fe200078e00ff */
[----:B------:R-:W-:Y:S01]  /*1b80*/  ISETP.GE.AND P1, PT, R15, R196, PT ;  /* 0x000000c40f00720c */ /* 0x000fe20003f26270 */
[----:B------:R-:W4:Y:S01]  /*1b90*/  @P0 LDC.64 R2, c[0x0][0x3b0] ;  /* 0x0000ec00ff020b82 */ /* 0x000f220000000a00 */
[----:B------:R-:W-:Y:S01]  /*1ba0*/  SHF.L.U32 R133, R154, 0x6, RZ ;  /* 0x000000069a857819 */ /* 0x000fe200000006ff */
[----:B------:R-:W-:Y:S01]  /*1bb0*/  IMAD.WIDE.U32 R10, R18, R134, R10 ;  /* 0x00000086120a7225 */ /* 0x000fe200078e000a */
[----:B------:R-:W-:-:S02]  /*1bc0*/  MOV R182, 0x20 ;  /* 0x0000002000b67802 */ /* 0x000fc40000000f00 */
[----:B------:R-:W-:Y:S01]  /*1bd0*/  MOV R146, 0x40 ;  /* 0x0000004000927802 */ /* 0x000fe20000000f00 */
[----:B------:R-:W-:Y:S01]  /*1be0*/  IMAD R203, R18, R135, R11 ;  /* 0x0000008712cb7224 */ /* 0x000fe200078e020b */
[----:B------:R-:W-:Y:S01]  /*1bf0*/  IADD3 R81, PT, PT, R78, R81, -R87 ;  /* 0x000000514e517210 */ /* 0x000fe20007ffe857 */
[----:B------:R-:W-:Y:S01]  /*1c00*/  IMAD.SHL.U32 R156, R184, 0x40, RZ ;  /* 0x00000040b89c7824 */ /* 0x000fe200078e00ff */
[----:B--2---:R-:W-:Y:S01]  /*1c10*/  LEA R202, P3, R10, UR6, 0x1 ;  /* 0x000000060aca7c11 */ /* 0x004fe2000f8608ff */
[----:B------:R-:W-:-:S03]  /*1c20*/  IMAD.SHL.U32 R183, R184, 0x20, RZ ;  /* 0x00000020b8b77824 */ /* 0x000fc600078e00ff */
[----:B------:R-:W-:Y:S01]  /*1c30*/  LEA.HI.X R203, R10, UR7, R203, 0x1, P3 ;  /* 0x000000070acb7c11 */ /* 0x000fe200098f0ccb */
[----:B------:R-:W2:Y:S01]  /*1c40*/  LDCU.64 UR6, c[0x0][0x390] ;  /* 0x00007200ff0677ac */ /* 0x000ea20008000a00 */
[----:B------:R-:W5:Y:S01]  /*1c50*/  @!P1 LDC.64 R10, c[0x0][0x3b0] ;  /* 0x0000ec00ff0a9b82 */ /* 0x000f620000000a00 */
[----:B---3--:R-:W-:Y:S01]  /*1c60*/  @!P0 IMAD.WIDE.U32 R20, R211, R4, RZ ;  /* 0x00000004d3148225 */ /* 0x008fe200078e00ff */
[----:B------:R-:W-:Y:S02]  /*1c70*/  @!P1 IADD3 R22, P3, PT, R38, 0x20, RZ ;  /* 0x0000002026169810 */ /* 0x000fe40007f7e0ff */
[----:B------:R-:W-:Y:S01]  /*1c80*/  LOP3.LUT R183, R183, 0x7c00, RZ, 0xc0, !PT ;  /* 0x00007c00b7b77812 */ /* 0x000fe200078ec0ff */
[----:B------:R-:W-:Y:S01]  /*1c90*/  @!P0 IMAD R6, R211, R5, R21 ;  /* 0x00000005d3068224 */ /* 0x000fe200078e0215 */
[----:B------:R-:W-:Y:S01]  /*1ca0*/  IADD3 R21, PT, PT, R18, 0x30, RZ ;  /* 0x0000003012157810 */ /* 0x000fe20007ffe0ff */
[----:B------:R-:W-:Y:S01]  /*1cb0*/  @!P0 IMAD.MOV.U32 R8, RZ, RZ, R20 ;  /* 0x000000ffff088224 */ /* 0x000fe200078e0014 */
[----:B------:R-:W3:Y:S01]  /*1cc0*/  @!P5 LDC.64 R4, c[0x0][0x3b0] ;  /* 0x0000ec00ff04db82 */ /* 0x000ee20000000a00 */
[----:B----4-:R-:W-:-:S04]  /*1cd0*/  @P0 IMAD.WIDE.U32 R12, R7, R2, RZ ;  /* 0x00000002070c0225 */ /* 0x010fc800078e00ff */
[----:B------:R-:W-:Y:S02]  /*1ce0*/  @P0 IMAD.MOV.U32 R8, RZ, RZ, R12 ;  /* 0x000000ffff080224 */ /* 0x000fe400078e000c */
[----:B------:R-:W-:Y:S01]  /*1cf0*/  @P0 IMAD R6, R7, R3, R13 ;  /* 0x0000000307060224 */ /* 0x000fe200078e020d */
[----:B------:R-:W-:Y:S01]  /*1d00*/  SHF.R.S32.HI R7, RZ, 0x1f, R28 ;  /* 0x0000001fff077819 */ /* 0x000fe2000001141c */
[----:B------:R-:W4:Y:S01]  /*1d10*/  @!P4 LDC.64 R2, c[0x0][0x3b0] ;  /* 0x0000ec00ff02cb82 */ /* 0x000f220000000a00 */
[----:B------:R-:W-:Y:S01]  /*1d20*/  IADD3 R8, P2, PT, R19, R8, RZ ;  /* 0x0000000813087210 */ /* 0x000fe20007f5e0ff */
[----:B------:R-:W-:Y:S01]  /*1d30*/  @!P1 IMAD.X R25, RZ, RZ, R39, P3 ;  /* 0x000000ffff199224 */ /* 0x000fe200018e0627 */
[----:B------:R-:W-:Y:S01]  /*1d40*/  ISETP.GE.AND P0, PT, R21, R196, PT ;  /* 0x000000c41500720c */ /* 0x000fe20003f06270 */
[----:B-1----:R-:W-:Y:S02]  /*1d50*/  IMAD R7, R7, UR4, RZ ;  /* 0x0000000407077c24 */ /* 0x002fe4000f8e02ff */
[----:B------:R-:W-:Y:S01]  /*1d60*/  IMAD.X R9, RZ, RZ, R6, P2 ;  /* 0x000000ffff097224 */ /* 0x000fe200010e0606 */
[----:B------:R-:W-:Y:S01]  /*1d70*/  @!P4 IADD3 R24, P2, PT, R38, 0x10, RZ ;  /* 0x000000102618c810 */ /* 0x000fe20007f5e0ff */
[----:B------:R-:W1:Y:S01]  /*1d80*/  @!P5 LDC.64 R12, c[0x0][0x380] ;  /* 0x0000e000ff0cdb82 */ /* 0x000e620000000a00 */
[----:B------:R-:W-:-:S02]  /*1d90*/  IMAD R7, R28, UR5, R7 ;  /* 0x000000051c077c24 */ /* 0x000fc4000f8e0207 */
[----:B------:R-:W-:Y:S01]  /*1da0*/  IMAD.WIDE.U32 R28, R28, UR4, R8 ;  /* 0x000000041c1c7c25 */ /* 0x000fe2000f8e0008 */
[----:B------:R-:W-:-:S03]  /*1db0*/  UMOV UR4, 0x400 ;  /* 0x0000040000047882 */ /* 0x000fc60000000000 */
[----:B------:R-:W-:Y:S01]  /*1dc0*/  @!P4 IMAD.X R31, RZ, RZ, R39, P2 ;  /* 0x000000ffff1fc224 */ /* 0x000fe200010e0627 */
[----:B------:R-:W2:Y:S01]  /*1dd0*/  S2UR UR5, SR_CgaCtaId ;  /* 0x00000000000579c3 */ /* 0x000ea20000008800 */
[C---:B------:R-:W-:Y:S01]  /*1de0*/  @!P0 IADD3 R20, P2, PT, R38.reuse, 0x30, RZ ;  /* 0x0000003026148810 */ /* 0x040fe20007f5e0ff */
[----:B---3--:R-:W-:Y:S01]  /*1df0*/  @!P5 IMAD R27, R39, R4, RZ ;  /* 0x00000004271bd224 */ /* 0x008fe200078e02ff */
[----:B------:R-:W-:Y:S01]  /*1e00*/  IADD3 R29, PT, PT, R29, R7, RZ ;  /* 0x000000071d1d7210 */ /* 0x000fe20007ffe0ff */
[----:B-----5:R-:W-:Y:S01]  /*1e10*/  @!P1 IMAD R25, R25, R10, RZ ;  /* 0x0000000a19199224 */ /* 0x020fe200078e02ff */
[-C--:B------:R-:W-:Y:S01]  /*1e20*/  @!P4 MOV R36, R28.reuse ;  /* 0x0000001c0024c202 */ /* 0x080fe20000000f00 */
[----:B------:R-:W-:Y:S01]  /*1e30*/  @!P5 IMAD R27, R38, R5, R27 ;  /* 0x00000005261bd224 */ /* 0x000fe200078e021b */
[----:B------:R-:W-:Y:S01]  /*1e40*/  @!P1 MOV R34, R28 ;  /* 0x0000001c00229202 */ /* 0x000fe20000000f00 */
[----:B------:R-:W3:Y:S01]  /*1e50*/  @!P0 LDC.64 R8, c[0x0][0x3b0] ;  /* 0x0000ec00ff088b82 */ /* 0x000ee20000000a00 */
[----:B------:R-:W-:-:S02]  /*1e60*/  @!P0 IMAD.X R23, RZ, RZ, R39, P2 ;  /* 0x000000ffff178224 */ /* 0x000fc400010e0627 */
[----:B------:R-:W-:-:S04]  /*1e70*/  @!P5 IMAD.WIDE.U32 R38, R38, R4, R28 ;  /* 0x000000042626d225 */ /* 0x000fc800078e001c */
[----:B----4-:R-:W-:Y:S01]  /*1e80*/  @!P4 IMAD R30, R31, R2, RZ ;  /* 0x000000021f1ec224 */ /* 0x010fe200078e02ff */
[----:B------:R-:W4:Y:S01]  /*1e90*/  @!P4 LDC.64 R6, c[0x0][0x380] ;  /* 0x0000e000ff06cb82 */ /* 0x000f220000000a00 */
[----:B------:R-:W-:Y:S01]  /*1ea0*/  @!P4 IMAD.MOV.U32 R37, RZ, RZ, R29 ;  /* 0x000000ffff25c224 */ /* 0x000fe200078e001d */
[----:B-1----:R-:W-:Y:S01]  /*1eb0*/  @!P5 LEA R26, P2, R38, R12, 0x1 ;  /* 0x0000000c261ad211 */ /* 0x002fe200078408ff */
[----:B------:R-:W-:Y:S02]  /*1ec0*/  @!P5 IMAD.IADD R32, R39, 0x1, R27 ;  /* 0x000000012720d824 */ /* 0x000fe400078e021b */
[C---:B------:R-:W-:Y:S02]  /*1ed0*/  @!P4 IMAD R12, R24.reuse, R3, R30 ;  /* 0x00000003180cc224 */ /* 0x040fe400078e021e */
[----:B------:R-:W-:Y:S01]  /*1ee0*/  @!P4 IMAD.WIDE.U32 R36, R24, R2, R36 ;  /* 0x000000021824c225 */ /* 0x000fe200078e0024 */
[----:B------:R-:W1:Y:S01]  /*1ef0*/  @!P1 LDC.64 R4, c[0x0][0x380] ;  /* 0x0000e000ff049b82 */ /* 0x000e620000000a00 */
[----:B------:R-:W-:Y:S01]  /*1f00*/  @!P5 LEA.HI.X R27, R38, R13, R32, 0x1, P2 ;  /* 0x0000000d261bd211 */ /* 0x000fe200010f0c20 */
[----:B--2---:R-:W-:Y:S01]  /*1f10*/  ULEA UR5, UR5, UR4, 0x18 ;  /* 0x0000000405057291 */ /* 0x004fe2000f8ec0ff */
[----:B------:R-:W-:Y:S01]  /*1f20*/  LOP3.LUT R13, R153, 0x1f8, RZ, 0xc0, !PT ;  /* 0x000001f8990d7812 */ /* 0x000fe200078ec0ff */
[----:B------:R-:W-:Y:S01]  /*1f30*/  @!P1 IMAD.MOV.U32 R35, RZ, RZ, R29 ;  /* 0x000000ffff239224 */ /* 0x000fe200078e001d */
[----:B------:R-:W2:Y:S01]  /*1f40*/  LDCU UR4, c[0x0][0x50c] ;  /* 0x0000a180ff0477ac */ /* 0x000ea20008000800 */
[C---:B------:R-:W-:Y:S01]  /*1f50*/  @!P1 IMAD R11, R22.reuse, R11, R25 ;  /* 0x0000000b160b9224 */ /* 0x040fe200078e0219 */
[----:B------:R-:W-:Y:S01]  /*1f60*/  LOP3.LUT R76, R13, 0x38, R184, 0x78, !PT ;  /* 0x000000380d4c7812 */ /* 0x000fe200078e78b8 */
[----:B------:R-:W5:Y:S01]  /*1f70*/  @!P0 LDC.64 R2, c[0x0][0x380] ;  /* 0x0000e000ff028b82 */ /* 0x000f620000000a00 */
[----:B------:R-:W-:-:S02]  /*1f80*/  @!P1 IMAD.WIDE.U32 R34, R22, R10, R34 ;  /* 0x0000000a16229225 */ /* 0x000fc400078e0022 */
[----:B------:R-:W-:Y:S02]  /*1f90*/  LOP3.LUT R76, R76, 0x1e00, R153, 0xf8, !PT ;  /* 0x00001e004c4c7812 */ /* 0x000fe400078ef899 */
[----:B---3--:R-:W-:Y:S02]  /*1fa0*/  @!P0 IMAD R23, R23, R8, RZ ;  /* 0x0000000817178224 */ /* 0x008fe400078e02ff */
[----:B------:R-:W-:Y:S01]  /*1fb0*/  LEA R76, R76, UR5, 0x1 ;  /* 0x000000054c4c7c11 */ /* 0x000fe2000f8e08ff */
[----:B------:R-:W-:Y:S01]  /*1fc0*/  @!P4 IMAD.IADD R12, R37, 0x1, R12 ;  /* 0x00000001250cc824 */ /* 0x000fe200078e020c */
[----:B----4-:R-:W-:Y:S01]  /*1fd0*/  @!P4 LEA R6, P3, R36, R6, 0x1 ;  /* 0x000000062406c211 */ /* 0x010fe200078608ff */
[----:B------:R-:W-:Y:S02]  /*1fe0*/  @!P1 IMAD.IADD R11, R35, 0x1, R11 ;  /* 0x00000001230b9824 */ /* 0x000fe400078e020b */
[C---:B------:R-:W-:Y:S01]  /*1ff0*/  @!P0 IMAD R9, R20.reuse, R9, R23 ;  /* 0x0000000914098224 */ /* 0x040fe200078e0217 */
[----:B------:R-:W-:Y:S01]  /*2000*/  @!PT LDS RZ, [RZ] ;  /* 0x00000000fffff984 */ /* 0x000fe20000000800 */
[----:B------:R-:W-:Y:S01]  /*2010*/  @!PT LDS RZ, [RZ] ;  /* 0x00000000fffff984 */ /* 0x000fe20000000800 */
[----:B------:R-:W-:Y:S01]  /*2020*/  @!PT LDS RZ, [RZ] ;  /* 0x00000000fffff984 */ /* 0x000fe20000000800 */
[----:B------:R-:W-:Y:S01]  /*2030*/  @!P5 LDGSTS.E.BYPASS.LTC128B.128 [R76], desc[UR14][R26.64] ;  /* 0x000000001a4cdfae */ /* 0x000fe2000b981a0e */
[----:B------:R-:W-:Y:S01]  /*2040*/  @!P0 IMAD.WIDE.U32 R28, R20, R8, R28 ;  /* 0x00000008141c8225 */ /* 0x000fe200078e001c */
[----:B------:R-:W-:-:S02]  /*2050*/  @!P4 LEA.HI.X R7, R36, R7, R12, 0x1, P3 ;  /* 0x000000072407c211 */ /* 0x000fc400018f0c0c */
[C---:B-1----:R-:W-:Y:S01]  /*2060*/  @!P1 LEA R10, P2, R34.reuse, R4, 0x1 ;  /* 0x00000004220a9211 */ /* 0x042fe200078408ff */
[----:B------:R-:W-:Y:S01]  /*2070*/  @!P5 LDGSTS.E.BYPASS.LTC128B.128 [R76+0x2000], desc[UR14][R26.64+0x80] ;  /* 0x020000801a4cdfae */ /* 0x000fe2000b981a0e */
[----:B------:R-:W-:Y:S01]  /*2080*/  IADD3 R4, PT, PT, -R133, R78, RZ ;  /* 0x0000004e85047210 */ /* 0x000fe20007ffe1ff */
[----:B------:R-:W-:Y:S01]  /*2090*/  @!P0 IMAD.IADD R9, R29, 0x1, R9 ;  /* 0x000000011d098824 */ /* 0x000fe200078e0209 */
[----:B------:R-:W-:Y:S01]  /*20a0*/  @!P1 LEA.HI.X R11, R34, R5, R11, 0x1, P2 ;  /* 0x00000005220b9211 */ /* 0x000fe200010f0c0b */
[----:B------:R-:W-:Y:S01]  /*20b0*/  @!P5 LDGSTS.E.BYPASS.LTC128B.128 [R76+0x4000], desc[UR14][R26.64+0x100] ;  /* 0x040001001a4cdfae */ /* 0x000fe2000b981a0e */
[----:B------:R-:W-:Y:S02]  /*20c0*/  ISETP.GE.AND P5, PT, R17, R4, PT ;  /* 0x000000041100720c */ /* 0x000fe40003fa6270 */
[----:B-----5:R-:W-:Y:S01]  /*20d0*/  @!P0 LEA R8, P2, R28, R2, 0x1 ;  /* 0x000000021c088211 */ /* 0x020fe200078408ff */
[----:B------:R-:W-:Y:S01]  /*20e0*/  @!P4 LDGSTS.E.BYPASS.LTC128B.128 [R76+0x800], desc[UR14][R6.64] ;  /* 0x00800000064ccfae */ /* 0x000fe2000b981a0e */
[----:B------:R-:W-:-:S02]  /*20f0*/  ISETP.GE.AND P6, PT, R18, R4, PT ;  /* 0x000000041200720c */ /* 0x000fc40003fc6270 */
[----:B------:R-:W-:Y:S01]  /*2100*/  @!P0 LEA.HI.X R9, R28, R3, R9, 0x1, P2 ;  /* 0x000000031c098211 */ /* 0x000fe200010f0c09 */
[----:B------:R-:W-:Y:S01]  /*2110*/  @!P4 LDGSTS.E.BYPASS.LTC128B.128 [R76+0x2800], desc[UR14][R6.64+0x80] ;  /* 0x02800080064ccfae */ /* 0x000fe2000b981a0e */
[-C--:B------:R-:W-:Y:S02]  /*2120*/  ISETP.GE.AND P3, PT, R21, R4.reuse, PT ;  /* 0x000000041500720c */ /* 0x080fe40003f66270 */
[----:B------:R-:W-:Y:S01]  /*2130*/  SHF.L.U64.HI R2, R134, 0x4, R135 ;  /* 0x0000000486027819 */ /* 0x000fe20000010287 */
[----:B------:R1:W-:Y:S01]  /*2140*/  @!P4 LDGSTS.E.BYPASS.LTC128B.128 [R76+0x4800], desc[UR14][R6.64+0x100] ;  /* 0x04800100064ccfae */ /* 0x0003e2000b981a0e */
[-C--:B------:R-:W-:Y:S02]  /*2150*/  ISETP.GE.AND P4, PT, R15, R4.reuse, PT ;  /* 0x000000040f00720c */ /* 0x080fe40003f86270 */
[----:B------:R-:W-:Y:S01]  /*2160*/  ISETP.GE.AND P2, PT, R17, R4, PT ;  /* 0x000000041100720c */ /* 0x000fe20003f46270 */
[----:B------:R-:W-:Y:S04]  /*2170*/  @!P1 LDGSTS.E.BYPASS.LTC128B.128 [R76+0x1000], desc[UR14][R10.64] ;  /* 0x010000000a4c9fae */ /* 0x000fe8000b981a0e */
[----:B------:R-:W-:Y:S02]  /*2180*/  @!P1 LDGSTS.E.BYPASS.LTC128B.128 [R76+0x3000], desc[UR14][R10.64+0x80] ;  /* 0x030000800a4c9fae */ /* 0x000fe4000b981a0e */
[----:B------:R-:W-:-:S02]  /*2190*/  @!P3 IMAD R3, R135, 0x60, RZ ;  /* 0x000000608703b824 */ /* 0x000fc400078e02ff */
[----:B------:R3:W-:Y:S01]  /*21a0*/  @!P1 LDGSTS.E.BYPASS.LTC128B.128 [R76+0x5000], desc[UR14][R10.64+0x100] ;  /* 0x050001000a4c9fae */ /* 0x0007e2000b981a0e */
[----:B------:R-:W-:Y:S01]  /*21b0*/  @!P3 IMAD.WIDE.U32 R12, R134, 0x60, R202 ;  /* 0x00000060860cb825 */ /* 0x000fe200078e00ca */
[----:B------:R-:W-:Y:S02]  /*21c0*/  IADD3 R16, P1, PT, R19, R16, RZ ;  /* 0x0000001013107210 */ /* 0x000fe40007f3e0ff */
[----:B------:R-:W-:Y:S01]  /*21d0*/  @!P0 LDGSTS.E.BYPASS.LTC128B.128 [R76+0x1800], desc[UR14][R8.64] ;  /* 0x01800000084c8fae */ /* 0x000fe2000b981a0e */
[----:B------:R-:W-:Y:S01]  /*21e0*/  @!P3 IMAD.IADD R13, R13, 0x1, R3 ;  /* 0x000000010d0db824 */ /* 0x000fe200078e0203 */
[----:B------:R-:W-:Y:S01]  /*21f0*/  IADD3.X R17, PT, PT, RZ, R14, RZ, P1, !PT ;  /* 0x0000000eff117210 */ /* 0x000fe20000ffe4ff */
[----:B------:R-:W-:Y:S01]  /*2200*/  IMAD.SHL.U32 R3, R144, 0x10, RZ ;  /* 0x0000001090037824 */ /* 0x000fe200078e00ff */
[----:B------:R-:W-:Y:S01]  /*2210*/  @!P0 LDGSTS.E.BYPASS.LTC128B.128 [R76+0x3800], desc[UR14][R8.64+0x80] ;  /* 0x03800080084c8fae */ /* 0x000fe2000b981a0e */
[----:B------:R-:W-:-:S03]  /*2220*/  IMAD.WIDE.U32 R16, R18, R144, R16 ;  /* 0x0000009012107225 */ /* 0x000fc600078e0010 */
[----:B------:R4:W-:Y:S01]  /*2230*/  @!P0 LDGSTS.E.BYPASS.LTC128B.128 [R76+0x5800], desc[UR14][R8.64+0x100] ;  /* 0x05800100084c8fae */ /* 0x0009e2000b981a0e */
[CC--:B-1----:R-:W-:Y:S01]  /*2240*/  @!P5 LEA R6, P0, R77.reuse, R202.reuse, 0x1 ;  /* 0x000000ca4d06d211 */ /* 0x0c2fe200078008ff */
[----:B------:R-:W-:Y:S01]  /*2250*/  IMAD R19, R18, R145, R17 ;  /* 0x0000009112137224 */ /* 0x000fe200078e0211 */
[C---:B------:R-:W-:Y:S02]  /*2260*/  LEA R204, P1, R16.reuse, UR6, 0x1 ;  /* 0x0000000610cc7c11 */ /* 0x040fe4000f8208ff */
[----:B------:R-:W-:Y:S02]  /*2270*/  @!P5 LEA.HI.X R7, R77, R203, R2, 0x1, P0 ;  /* 0x000000cb4d07d211 */ /* 0x000fe400000f0c02 */
[----:B------:R-:W-:Y:S02]  /*2280*/  LEA.HI.X R205, R16, UR7, R19, 0x1, P1 ;  /* 0x0000000710cd7c11 */ /* 0x000fe400088f0c13 */
[----:B---3--:R-:W-:-:S04]  /*2290*/  @!P4 LEA R10, P0, R134, R202, 0x6 ;  /* 0x000000ca860ac211 */ /* 0x008fc800078030ff */
[----:B------:R-:W-:Y:S02]  /*22a0*/  @!P4 LEA.HI.X R11, R134, R203, R135, 0x6, P0 ;  /* 0x000000cb860bc211 */ /* 0x000fe400000f3487 */
[----:B------:R-:W-:Y:S02]  /*22b0*/  ISETP.GE.AND P0, PT, R21, R4, PT ;  /* 0x000000041500720c */ /* 0x000fe40003f06270 */
[----:B----4-:R-:W-:Y:S01]  /*22c0*/  @!P6 MOV R8, R202 ;  /* 0x000000ca0008e202 */ /* 0x010fe20000000f00 */
[----:B------:R-:W-:-:S05]  /*22d0*/  @!P6 IMAD.MOV.U32 R9, RZ, RZ, R203 ;  /* 0x000000ffff09e224 */ /* 0x000fca00078e00cb */
[----:B------:R-:W-:Y:S05]  /*22e0*/  @!P6 LDGSTS.E.BYPASS.LTC128B.128 [R76+0x6000], desc[UR14][R8.64] ;  /* 0x06000000084cefae */ /* 0x000fea000b981a0e */
[----:B------:R-:W-:Y:S01]  /*22f0*/  @!P0 IMAD R5, R145, 0x60, RZ ;  /* 0x0000006091058824 */ /* 0x000fe200078e02ff */
        /* <DEDUP_REMOVED lines=10> */
[----:B-1----:R-:W-:-:S03]  /*23a0*/  @!P2 LEA R8, P1, R3, R204, 0x1 ;  /* 0x000000cc0308a211 */ /* 0x002fc600078208ff */
[----:B------:R-:W-:Y:S04]  /*23b0*/  @!P3 LDGSTS.E.BYPASS.LTC128B.128 [R76+0x7800], desc[UR14][R12.64] ;  /* 0x078000000c4cbfae */ /* 0x000fe8000b981a0e */
[----:B------:R-:W-:Y:S04]  /*23c0*/  @!P3 LDGSTS.E.BYPASS.LTC128B.128 [R76+0x9800], desc[UR14][R12.64+0x80] ;  /* 0x098000800c4cbfae */ /* 0x000fe8000b981a0e */
[----:B------:R1:W-:Y:S01]  /*23d0*/  @!P3 LDGSTS.E.BYPASS.LTC128B.128 [R76+0xb800], desc[UR14][R12.64+0x100] ;  /* 0x0b8001000c4cbfae */ /* 0x0003e2000b981a0e */
[----:B------:R-:W-:Y:S02]  /*23e0*/  ISETP.GE.AND P3, PT, R15, R4, PT ;  /* 0x000000040f00720c */ /* 0x000fe40003f66270 */
[----:B---3--:R-:W-:Y:S01]  /*23f0*/  SHF.L.U64.HI R6, R144, 0x4, R145 ;  /* 0x0000000490067819 */ /* 0x008fe20000010291 */
[----:B------:R-:W0:Y:S01]  /*2400*/  LDGDEPBAR ;  /* 0x00000000000079af */ /* 0x000e220000000000 */
[----:B------:R-:W-:-:S02]  /*2410*/  SHF.R.U32.HI R7, RZ, 0x4, R184 ;  /* 0x00000004ff077819 */ /* 0x000fc400000116b8 */
[----:B------:R-:W-:Y:S02]  /*2420*/  @!P2 LEA.HI.X R9, R3, R205, R6, 0x1, P1 ;  /* 0x000000cd0309a211 */ /* 0x000fe400008f0c06 */
[----:B------:R-:W-:Y:S02]  /*2430*/  LOP3.LUT R6, R156, 0x1c0, RZ, 0xc0, !PT ;  /* 0x000001c09c067812 */ /* 0x000fe400078ec0ff */
[----:B------:R-:W-:Y:S02]  /*2440*/  SHF.L.U32 R7, R7, 0xa, RZ ;  /* 0x0000000a07077819 */ /* 0x000fe400000006ff */
[----:B------:R-:W-:Y:S01]  /*2450*/  LOP3.LUT R147, R6, 0x38, R153, 0xf8, !PT ;  /* 0x0000003806937812 */ /* 0x000fe200078ef899 */
[----:B----4-:R-:W-:Y:S01]  /*2460*/  @!P0 IMAD.WIDE.U32 R10, R144, 0x60, R204 ;  /* 0x00000060900a8825 */ /* 0x010fe200078e00cc */
[----:B------:R-:W-:Y:S02]  /*2470*/  LOP3.LUT R6, R183, 0x200, R156, 0xf8, !PT ;  /* 0x00000200b7067812 */ /* 0x000fe400078ef89c */
[----:B------:R-:W-:Y:S01]  /*2480*/  LOP3.LUT R7, R7, 0x400, RZ, 0xc0, !PT ;  /* 0x0000040007077812 */ /* 0x000fe200078ec0ff */
[----:B------:R-:W-:Y:S01]  /*2490*/  @!P0 IMAD.IADD R5, R11, 0x1, R5 ;  /* 0x000000010b058824 */ /* 0x000fe200078e0205 */
[----:B------:R-:W-:-:S02]  /*24a0*/  @!P0 MOV R4, R10 ;  /* 0x0000000a00048202 */ /* 0x000fc40000000f00 */
[----:B------:R-:W-:Y:S02]  /*24b0*/  LOP3.LUT R10, R186, 0x8, RZ, 0xc0, !PT ;  /* 0x00000008ba0a7812 */ /* 0x000fe400078ec0ff */
[C---:B------:R-:W-:Y:S02]  /*24c0*/  LOP3.LUT R152, R147.reuse, R152, RZ, 0x3c, !PT ;  /* 0x0000009893987212 */ /* 0x040fe400078e3cff */
[----:B------:R-:W-:Y:S01]  /*24d0*/  LOP3.LUT R3, R147, R10, RZ, 0x3c, !PT ;  /* 0x0000000a93037212 */ /* 0x000fe200078e3cff */
[----:B------:R-:W-:-:S04]  /*24e0*/  DEPBAR.LE SB0, 0x0 ;  /* 0x000080000000791a */ /* 0x000fc80000000000 */
[----:B------:R-:W-:Y:S01]  /*24f0*/  BAR.SYNC.DEFER_BLOCKING 0x0 ;  /* 0x0000000000007b1d */ /* 0x000fe20000010000 */
[----:B-1----:R-:W-:Y:S01]  /*2500*/  @!P3 LEA R12, P1, R144, R204, 0x6 ;  /* 0x000000cc900cb211 */ /* 0x002fe200078230ff */
[----:B------:R-:W-:Y:S02]  /*2510*/  IMAD.IADD R6, R3, 0x1, R6 ;  /* 0x0000000103067824 */ /* 0x000fe400078e0206 */
[----:B------:R-:W-:Y:S01]  /*2520*/  IMAD R85, R152, 0x2, R7 ;  /* 0x0000000298557824 */ /* 0x000fe200078e0207 */
[----:B------:R-:W-:Y:S02]  /*2530*/  @!P3 LEA.HI.X R13, R144, R205, R145, 0x6, P1 ;  /* 0x000000cd900db211 */ /* 0x000fe400008f3491 */
[----:B------:R-:W-:Y:S01]  /*2540*/  LEA R91, R6, UR5, 0x1 ;  /* 0x00000005065b7c11 */ /* 0x000fe2000f8e08ff */
[----:B------:R-:W-:-:S03]  /*2550*/  VIADD R83, R85, UR5 ;  /* 0x0000000555537c36 */ /* 0x000fc60008000000 */
[----:B------:R-:W-:Y:S01]  /*2560*/  IADD3 R88, PT, PT, R91, R172, RZ ;  /* 0x000000ac5b587210 */ /* 0x000fe20007ffe0ff */
        /* <DEDUP_REMOVED lines=45> */
[----:B------:R-:W4:Y:S04]  /*2840*/  LDSM.16.M88.4 R20, [R85+UR5+0x6000] ;  /* 0x006000055514783b */ /* 0x000f280008000200 */
[----:B-1----:R-:W1:Y:S04]  /*2850*/  LDSM.16.M88.4 R12, [R85+UR5+0x6800] ;  /* 0x00680005550c783b */ /* 0x002e680008000200 */
[----:B------:R-:W5:Y:S04]  /*2860*/  LDSM.16.M88.4 R56, [R85+UR5+0x7000] ;  /* 0x007000055538783b */ /* 0x000f680008000200 */
[----:B------:R-:W2:Y:S04]  /*2870*/  LDSM.16.M88.4 R28, [R85+UR5+0x7800] ;  /* 0x00780005551c783b */ /* 0x000ea80008000200 */
[----:B------:R-:W-:Y:S04]  /*2880*/  LDSM.16.M88.4 R64, [R88] ;  /* 0x000000005840783b */ /* 0x000fe80000000200 */
[----:B------:R-:W2:Y:S04]  /*2890*/  LDSM.16.M88.4 R32, [R82+0x6000] ;  /* 0x006000005220783b */ /* 0x000ea80000000200 */
[----:B------:R-:W2:Y:S04]  /*28a0*/  LDSM.16.M88.4 R8, [R82+0x6800] ;  /* 0x006800005208783b */ /* 0x000ea80000000200 */
[----:B---3--:R-:W3:Y:S04]  /*28b0*/  LDSM.16.M88.4 R4, [R82+0x7000] ;  /* 0x007000005204783b */ /* 0x008ee80000000200 */
[----:B------:R-:W3:Y:S04]  /*28c0*/  LDSM.16.M88.4 R68, [R82+0x7800] ;  /* 0x007800005244783b */ /* 0x000ee80000000200 */
[----:B------:R-:W-:Y:S01]  /*28d0*/  LDSM.16.M88.4 R44, [R83+0x6000] ;  /* 0x00600000532c783b */ /* 0x000fe20000000200 */
[C---:B----4-:R-:W-:Y:S03]  /*28e0*/  HMMA.16816.F32 R24, R48.reuse, R20, RZ ;  /* 0x000000143018723c */ /* 0x050fe600000018ff */
[----:B------:R-:W-:Y:S04]  /*28f0*/  LDSM.16.M88.4 R40, [R83+0x6800] ;  /* 0x006800005328783b */ /* 0x000fe80000000200 */
[----:B------:R-:W-:Y:S01]  /*2900*/  LDSM.16.M88.4 R72, [R84] ;  /* 0x000000005448783b */ /* 0x000fe20000000200 */
[C---:B-1----:R-:W-:Y:S03]  /*2910*/  HMMA.16816.F32 R16, R48.reuse, R12, RZ ;  /* 0x0000000c3010723c */ /* 0x042fe600000018ff */
[----:B------:R-:W-:Y:S04]  /*2920*/  LDSM.16.M88.4 R36, [R83+0x7000] ;  /* 0x007000005324783b */ /* 0x000fe80000000200 */
[----:B------:R-:W0:Y:S01]  /*2930*/  LDGDEPBAR ;  /* 0x00000000000079af */ /* 0x000e220000000000 */
[C---:B-----5:R-:W-:Y:S08]  /*2940*/  HMMA.16816.F32 R60, R48.reuse, R56, RZ ;  /* 0x00000038303c723c */ /* 0x060ff000000018ff */
[C---:B------:R-:W-:Y:S08]  /*2950*/  HMMA.16816.F32 R20, R48.reuse, R22, RZ ;  /* 0x000000163014723c */ /* 0x040ff000000018ff */
[C---:B------:R-:W-:Y:S08]  /*2960*/  HMMA.16816.F32 R12, R48.reuse, R14, RZ ;  /* 0x0000000e300c723c */ /* 0x040ff000000018ff */
[C---:B------:R-:W-:Y:S08]  /*2970*/  HMMA.16816.F32 R56, R48.reuse, R58, RZ ;  /* 0x0000003a3038723c */ /* 0x040ff000000018ff */
[C---:B--2---:R-:W-:Y:S08]  /*2980*/  HMMA.16816.F32 R52, R48.reuse, R28, RZ ;  /* 0x0000001c3034723c */ /* 0x044ff000000018ff */
[----:B------:R-:W-:Y:S01]  /*2990*/  HMMA.16816.F32 R48, R48, R30, RZ ;  /* 0x0000001e3030723c */ /* 0x000fe200000018ff */
[----:B------:R-:W1:Y:S07]  /*29a0*/  LDSM.16.M88.4 R28, [R89] ;  /* 0x00000000591c783b */ /* 0x000e6e0000000200 */
[C---:B------:R-:W-:Y:S08]  /*29b0*/  HMMA.16816.F32 R24, R64.reuse, R32, R24 ;  /* 0x000000204018723c */ /* 0x040ff00000001818 */
        /* <DEDUP_REMOVED lines=18> */
[C---:B--2---:R-:W-:Y:S08]  /*2ae0*/  HMMA.16816.F32 R52, R28.reuse, R32, R52 ;  /* 0x000000201c34723c */ /* 0x044ff00000001834 */
[----:B------:R-:W-:Y:S01]  /*2af0*/  HMMA.16816.F32 R48, R28, R34, R48 ;  /* 0x000000221c30723c */ /* 0x000fe20000001830 */
[----:B------:R-:W2:Y:S07]  /*2b00*/  LDSM.16.M88.4 R32, [R85+UR5+0x9000] ;  /* 0x009000055520783b */ /* 0x000eae0008000200 */
[C---:B----4-:R-:W-:Y:S08]  /*2b10*/  HMMA.16816.F32 R24, R72.reuse, R8, R24 ;  /* 0x000000084818723c */ /* 0x050ff00000001818 */
[C---:B------:R-:W-:Y:S01]  /*2b20*/  HMMA.16816.F32 R20, R72.reuse, R10, R20 ;  /* 0x0000000a4814723c */ /* 0x040fe20000001814 */
[----:B------:R-:W-:Y:S07]  /*2b30*/  LDSM.16.M88.4 R8, [R88+0x2000] ;  /* 0x002000005808783b */ /* 0x000fee0000000200 */
[C---:B---3--:R-:W-:Y:S08]  /*2b40*/  HMMA.16816.F32 R16, R72.reuse, R4, R16 ;  /* 0x000000044810723c */ /* 0x048ff00000001810 */
[----:B------:R-:W-:Y:S01]  /*2b50*/  HMMA.16816.F32 R12, R72, R6, R12 ;  /* 0x00000006480c723c */ /* 0x000fe2000000180c */
[----:B------:R-:W3:Y:S07]  /*2b60*/  LDSM.16.M88.4 R4, [R82+0x8000] ;  /* 0x008000005204783b */ /* 0x000eee0000000200 */
        /* <DEDUP_REMOVED lines=13> */
[C---:B--2---:R-:W-:Y:S08]  /*2c40*/  HMMA.16816.F32 R60, R44.reuse, R32, R60 ;  /* 0x000000202c3c723c */ /* 0x044ff0000000183c */
[----:B------:R-:W-:Y:S01]  /*2c50*/  HMMA.16816.F32 R56, R44, R34, R56 ;  /* 0x000000222c38723c */ /* 0x000fe20000001838 */
[----:B------:R-:W-:Y:S07]  /*2c60*/  LDSM.16.M88.4 R32, [R89+0x2000] ;  /* 0x002000005920783b */ /* 0x000fee0000000200 */
[C---:B---3--:R-:W-:Y:S08]  /*2c70*/  HMMA.16816.F32 R24, R8.reuse, R4, R24 ;  /* 0x000000040818723c */ /* 0x048ff00000001818 */
        /* <DEDUP_REMOVED lines=91> */
[----:B------:R-:W2:Y:S01]  /*3230*/  LDSM.16.M88.4 R16, [R80+0xb800] ;  /* 0x00b800005010783b */ /* 0x000ea20000000200 */
[----:B------:R-:W-:-:S04]  /*3240*/  DEPBAR.LE SB0, 0x0 ;  /* 0x000080000000791a */ /* 0x000fc80000000000 */
[----:B------:R-:W1:Y:S02]  /*3250*/  MUFU.TANH R21, R21 ;  /* 0x0000001500157308 */ /* 0x000e640000002400 */
[C---:B-----5:R-:W-:Y:S03]  /*3260*/  HMMA.16816.F32 R52, R36.reuse, R48, R52 ;  /* 0x000000302434723c */ /* 0x060fe60000001834 */
[----:B------:R-:W-:Y:S01]  /*3270*/  FMUL.FTZ R22, R28, UR4 ;  /* 0x000000041c167c20 */ /* 0x000fe20008410000 */
[----:B------:R-:W-:Y:S01]  /*3280*/  FMUL.FTZ R28, R29, UR4 ;  /* 0x000000041d1c7c20 */ /* 0x000fe20008410000 */
[----:B------:R-:W-:Y:S01]  /*3290*/  FMUL.FTZ R29, R31, UR4 ;  /* 0x000000041f1d7c20 */ /* 0x000fe20008410000 */
[----:B------:R-:W-:Y:S01]  /*32a0*/  SHF.R.U32.HI R31, RZ, 0x2, R184 ;  /* 0x00000002ff1f7819 */ /* 0x000fe200000116b8 */
[----:B------:R-:W-:Y:S01]  /*32b0*/  FMUL.FTZ R25, R30, UR4 ;  /* 0x000000041e197c20 */ /* 0x000fe20008410000 */
[----:B------:R-:W-:Y:S01]  /*32c0*/  HMMA.16816.F32 R64, R36, R50, R64 ;  /* 0x000000322440723c */ /* 0x000fe20000001840 */
[----:B------:R-:W2:Y:S01]  /*32d0*/  MUFU.TANH R23, R23 ;  /* 0x0000001700177308 */ /* 0x000ea20000002400 */
[----:B------:R-:W-:Y:S01]  /*32e0*/  LOP3.LUT R31, R31, 0x7, RZ, 0xc0, !PT ;  /* 0x000000071f1f7812 */ /* 0x000fe200078ec0ff */
        /* <DEDUP_REMOVED lines=16> */
[----:B--2---:R-:W-:Y:S01]  /*33f0*/  HMMA.16816.F32 R52, R40, R16, R52 ;  /* 0x000000102834723c */ /* 0x004fe20000001834 */
[----:B------:R-:W-:-:S02]  /*3400*/  LOP3.LUT R16, R186, 0x1f0, RZ, 0xc0, !PT ;  /* 0x000001f0ba107812 */ /* 0x000fc400078ec0ff */
[----:B------:R-:W-:Y:S01]  /*3410*/  FMUL.FTZ R5, R68, UR4 ;  /* 0x0000000444057c20 */ /* 0x000fe20008410000 */
[----:B------:R-:W-:Y:S01]  /*3420*/  FMUL.FTZ R10, R69, UR4 ;  /* 0x00000004450a7c20 */ /* 0x000fe20008410000 */
[----:B------:R-:W-:Y:S01]  /*3430*/  FMUL.FTZ R13, R70, UR4 ;  /* 0x00000004460d7c20 */ /* 0x000fe20008410000 */
[----:B------:R-:W-:Y:S01]  /*3440*/  FMUL.FTZ R11, R71, UR4 ;  /* 0x00000004470b7c20 */ /* 0x000fe20008410000 */
[----:B------:R-:W-:Y:S01]  /*3450*/  IADD3 R16, PT, PT, R31, R16, R86 ;  /* 0x000000101f107210 */ /* 0x000fe20007ffe056 */
[----:B------:R-:W-:Y:S01]  /*3460*/  HMMA.16816.F32 R64, R40, R18, R64 ;  /* 0x000000122840723c */ /* 0x000fe20000001840 */
[----:B------:R-:W2:Y:S02]  /*3470*/  MUFU.TANH R8, R8 ;  /* 0x0000000800087308 */ /* 0x000ea40000002400 */
[----:B------:R-:W-:Y:S01]  /*3480*/  FMUL.FTZ R14, R56, UR4 ;  /* 0x00000004380e7c20 */ /* 0x000fe20008410000 */
[----:B------:R-:W-:Y:S01]  /*3490*/  FMUL.FTZ R26, R57, UR4 ;  /* 0x00000004391a7c20 */ /* 0x000fe20008410000 */
[----:B------:R-:W-:Y:S01]  /*34a0*/  FMUL.FTZ R6, R58, UR4 ;  /* 0x000000043a067c20 */ /* 0x000fe20008410000 */
[----:B------:R-:W-:Y:S01]  /*34b0*/  FMUL.FTZ R7, R59, UR4 ;  /* 0x000000043b077c20 */ /* 0x000fe20008410000 */
[----:B------:R-:W-:-:S02]  /*34c0*/  IADD3 R81, PT, PT, R16, 0x1, R81 ;  /* 0x0000000110517810 */ /* 0x000fc40007ffe051 */
[----:B------:R-:W1:Y:S01]  /*34d0*/  MUFU.TANH R4, R4 ;  /* 0x0000000400047308 */ /* 0x000e620000002400 */
[-C--:B------:R-:W-:Y:S01]  /*34e0*/  IADD3 R79, PT, PT, R16, R78.reuse, -R79 ;  /* 0x0000004e104f7210 */ /* 0x080fe20007ffe84f */
[----:B------:R-:W-:Y:S01]  /*34f0*/  FMUL.FTZ R27, R52, UR4 ;  /* 0x00000004341b7c20 */ /* 0x000fe20008410000 */
[----:B------:R-:W-:Y:S01]  /*3500*/  FMUL.FTZ R32, R53, UR4 ;  /* 0x0000000435207c20 */ /* 0x000fe20008410000 */
[----:B------:R-:W-:Y:S01]  /*3510*/  FMUL.FTZ R17, R54, UR4 ;  /* 0x0000000436117c20 */ /* 0x000fe20008410000 */
[----:B------:R-:W-:Y:S01]  /*3520*/  FMUL.FTZ R15, R55, UR4 ;  /* 0x00000004370f7c20 */ /* 0x000fe20008410000 */
[C---:B------:R-:W-:Y:S02]  /*3530*/  VIMNMX R199, PT, PT, R81.reuse, R78, PT ;  /* 0x0000004e51c77248 */ /* 0x040fe40003fe0100 */
[----:B------:R-:W1:Y:S01]  /*3540*/  MUFU.TANH R5, R5 ;  /* 0x0000000500057308 */ /* 0x000e620000002400 */
[----:B------:R-:W-:Y:S01]  /*3550*/  VIADDMNMX R197, R81, 0x8, R78, PT ;  /* 0x0000000851c57846 */ /* 0x000fe2000380014e */
[----:B------:R-:W-:Y:S01]  /*3560*/  FMUL.FTZ R33, R64, UR4 ;  /* 0x0000000440217c20 */ /* 0x000fe20008410000 */
[----:B------:R-:W-:Y:S01]  /*3570*/  FMUL.FTZ R35, R65, UR4 ;  /* 0x0000000441237c20 */ /* 0x000fe20008410000 */
[----:B------:R-:W-:Y:S01]  /*3580*/  FMUL.FTZ R19, R66, UR4 ;  /* 0x0000000442137c20 */ /* 0x000fe20008410000 */
[----:B------:R-:W-:Y:S01]  /*3590*/  FMUL.FTZ R67, R67, UR4 ;  /* 0x0000000443437c20 */ /* 0x000fe20008410000 */
[----:B------:R-:W-:-:S02]  /*35a0*/  VIMNMX R200, PT, PT, RZ, R79, !PT ;  /* 0x0000004fffc87248 */ /* 0x000fc40007fe0100 */
[----:B------:R-:W1:Y:S01]  /*35b0*/  MUFU.TANH R10, R10 ;  /* 0x0000000a000a7308 */ /* 0x000e620000002400 */
[----:B------:R-:W-:-:S07]  /*35c0*/  VIADDMNMX R198, R79, 0x8, RZ, !PT ;  /* 0x000000084fc67846 */ /* 0x000fce00078001ff */
        /* <DEDUP_REMOVED lines=27> */
.L_x_5914:
        /* <DEDUP_REMOVED lines=60> */
.L_x_5915:
        /* <DEDUP_REMOVED lines=24> */
.L_x_5913:
        /* <DEDUP_REMOVED lines=25> */
[C---:B------:R-:W-:Y:S01]  /*3e50*/  VIADD R41, R49.reuse, 0x29 ;  /* 0x0000002931297836 */ /* 0x040fe20000000000 */
[----:B------:R-:W-:Y:S01]  /*3e60*/  FSEL R24, R24, -INF , P4 ;  /* 0xff80000018187808 */ /* 0x000fe20002000000 */
[----:B------:R-:W-:Y:S01]  /*3e70*/  VIADD R43, R49, 0x30 ;  /* 0x00000030312b7836 */ /* 0x000fe20000000000 */
[----:B------:R-:W-:-:S02]  /*3e80*/  ISETP.GE.AND P4, PT, R45, R200, PT ;  /* 0x000000c82d00720c */ /* 0x000fc40003f86270 */
[----:B------:R-:W-:Y:S02]  /*3e90*/  FSEL R30, R24, -INF , !P1 ;  /* 0xff800000181e7808 */ /* 0x000fe40004800000 */
[-C--:B------:R-:W-:Y:S02]  /*3ea0*/  ISETP.GE.AND P1, PT, R44, R200.reuse, PT ;  /* 0x000000c82c00720c */ /* 0x080fe40003f26270 */
[----:B-1----:R-:W-:Y:S02]  /*3eb0*/  FSEL R18, R22, -INF , P4 ;  /* 0xff80000016127808 */ /* 0x002fe40002000000 */
[----:B------:R-:W-:Y:S02]  /*3ec0*/  ISETP.GE.AND P4, PT, R44, R199, PT ;  /* 0x000000c72c00720c */ /* 0x000fe40003f86270 */
[----:B------:R-:W-:Y:S02]  /*3ed0*/  FSEL R16, R28, -INF , P1 ;  /* 0xff8000001c107808 */ /* 0x000fe40000800000 */
[----:B------:R-:W-:-:S02]  /*3ee0*/  ISETP.GE.AND P1, PT, R42, R200, PT ;  /* 0x000000c82a00720c */ /* 0x000fc40003f26270 */
[----:B------:R-:W-:Y:S02]  /*3ef0*/  FSEL R16, R16, -INF , !P4 ;  /* 0xff80000010107808 */ /* 0x000fe40006000000 */
[----:B------:R-:W-:Y:S02]  /*3f00*/  ISETP.GE.AND P4, PT, R40, R200, PT ;  /* 0x000000c82800720c */ /* 0x000fe40003f86270 */
[----:B------:R-:W-:Y:S02]  /*3f10*/  FSEL R38, R38, -INF , !P6 ;  /* 0xff80000026267808 */ /* 0x000fe40007000000 */
[-C--:B------:R-:W-:Y:S02]  /*3f20*/  ISETP.GE.AND P6, PT, R47, R199.reuse, PT ;  /* 0x000000c72f00720c */ /* 0x080fe40003fc6270 */
[----:B------:R-:W-:Y:S02]  /*3f30*/  FSEL R12, R12, -INF , P1 ;  /* 0xff8000000c0c7808 */ /* 0x000fe40000800000 */
[----:B------:R-:W-:-:S02]  /*3f40*/  ISETP.GE.AND P1, PT, R40, R199, PT ;  /* 0x000000c72800720c */ /* 0x000fc40003f26270 */
[----:B------:R-:W-:Y:S02]  /*3f50*/  FSEL R9, R9, -INF , P4 ;  /* 0xff80000009097808 */ /* 0x000fe40002000000 */
[----:B------:R-:W-:Y:S02]  /*3f60*/  FSEL R36, R20, -INF , !P6 ;  /* 0xff80000014247808 */ /* 0x000fe40007000000 */
[-C--:B------:R-:W-:Y:S02]  /*3f70*/  ISETP.GE.AND P4, PT, R37, R200.reuse, PT ;  /* 0x000000c82500720c */ /* 0x080fe40003f86270 */
[----:B------:R-:W-:Y:S01]  /*3f80*/  FSEL R20, R9, -INF , !P1 ;  /* 0xff80000009147808 */ /* 0x000fe20004800000 */
[----:B------:R-:W-:Y:S01]  /*3f90*/  VIADD R9, R49, 0x38 ;  /* 0x0000003831097836 */ /* 0x000fe20000000000 */
[C---:B------:R-:W-:Y:S02]  /*3fa0*/  ISETP.GE.AND P1, PT, R2.reuse, R200, PT ;  /* 0x000000c80200720c */ /* 0x040fe40003f26270 */
[----:B------:R-:W-:Y:S01]  /*3fb0*/  FSEL R226, R5, -INF , P4 ;  /* 0xff80000005e27808 */ /* 0x000fe20002000000 */
        /* <DEDUP_REMOVED lines=8> */
[----:B------:R-:W-:Y:S02]  /*4040*/  FSEL R14, R14, -INF , P1 ;  /* 0xff8000000e0e7808 */ /* 0x000fe40000800000 */
[-C--:B------:R-:W-:Y:S02]  /*4050*/  ISETP.GE.AND P6, PT, R42, R199.reuse, PT ;  /* 0x000000c72a00720c */ /* 0x080fe40003fc6270 */
[----:B------:R-:W-:Y:S02]  /*4060*/  ISETP.GE.AND P1, PT, R41, R199, PT ;  /* 0x000000c72900720c */ /* 0x000fe40003f26270 */
[----:B------:R-:W-:Y:S02]  /*4070*/  FSEL R26, R26, -INF , P4 ;  /* 0xff8000001a1a7808 */ /* 0x000fe40002000000 */
[----:B------:R-:W-:Y:S02]  /*4080*/  FSEL R22, R12, -INF , !P6 ;  /* 0xff8000000c167808 */ /* 0x000fe40007000000 */
[----:B------:R-:W-:-:S02]  /*4090*/  FSEL R210, R26, -INF , !P1 ;  /* 0xff8000001ad27808 */ /* 0x000fc40004800000 */
[-C--:B------:R-:W-:Y:S02]  /*40a0*/  ISETP.GE.AND P6, PT, R37, R199.reuse, PT ;  /* 0x000000c72500720c */ /* 0x080fe40003fc6270 */
[-C--:B------:R-:W-:Y:S02]  /*40b0*/  ISETP.GE.AND P1, PT, R5, R200.reuse, PT ;  /* 0x000000c80500720c */ /* 0x080fe40003f26270 */
[----:B------:R-:W-:Y:S02]  /*40c0*/  ISETP.GE.AND P4, PT, R43, R200, PT ;  /* 0x000000c82b00720c */ /* 0x000fe40003f86270 */
[----:B------:R-:W-:Y:S02]  /*40d0*/  FSEL R226, R226, -INF , !P6 ;  /* 0xff800000e2e27808 */ /* 0x000fe40007000000 */
[----:B------:R-:W-:Y:S02]  /*40e0*/  FSEL R32, R32, -INF , P1 ;  /* 0xff80000020207808 */ /* 0x000fe40000800000 */
[----:B------:R-:W-:-:S02]  /*40f0*/  ISETP.GE.AND P6, PT, R39, R199, PT ;  /* 0x000000c72700720c */ /* 0x000fc40003fc6270 */
[----:B------:R-:W-:Y:S02]  /*4100*/  ISETP.GE.AND P1, PT, R9, R200, PT ;  /* 0x000000c80900720c */ /* 0x000fe40003f26270 */
[----:B------:R-:W-:Y:S01]  /*4110*/  FSEL R208, R27, -INF , P4 ;  /* 0xff8000001bd07808 */ /* 0x000fe20002000000 */
[----:B------:R-:W-:Y:S01]  /*4120*/  VIADD R27, R49, 0x39 ;  /* 0x00000039311b7836 */ /* 0x000fe20000000000 */
[----:B------:R-:W-:Y:S02]  /*4130*/  ISETP.GE.AND P4, PT, R5, R199, PT ;  /* 0x000000c70500720c */ /* 0x000fe40003f86270 */
[----:B------:R-:W-:Y:S02]  /*4140*/  ISETP.GE.AND P0, PT, R49, R198, PT ;  /* 0x000000c63100720c */ /* 0x000fe40003f06270 */
[----:B------:R-:W-:Y:S02]  /*4150*/  FSEL R214, R14, -INF , !P6 ;  /* 0xff8000000ed67808 */ /* 0x000fe40007000000 */
[----:B------:R-:W-:-:S02]  /*4160*/  FSEL R33, R33, -INF , P1 ;  /* 0xff80000021217808 */ /* 0x000fc40000800000 */
[-C--:B------:R-:W-:Y:S02]  /*4170*/  ISETP.GE.AND P6, PT, R43, R199.reuse, PT ;  /* 0x000000c72b00720c */ /* 0x080fe40003fc6270 */
[----:B------:R-:W-:Y:S02]  /*4180*/  ISETP.GE.AND P1, PT, R48, R198, PT ;  /* 0x000000c63000720c */ /* 0x000fe40003f26270 */
[----:B------:R-:W-:Y:S02]  /*4190*/  FSEL R206, R32, -INF , !P4 ;  /* 0xff80000020ce7808 */ /* 0x000fe40006000000 */
[----:B------:R-:W-:Y:S02]  /*41a0*/  FSEL R32, R73, -INF , P0 ;  /* 0xff80000049207808 */ /* 0x000fe40000000000 */
[----:B------:R-:W-:Y:S02]  /*41b0*/  FSEL R208, R208, -INF , !P6 ;  /* 0xff800000d0d07808 */ /* 0x000fe40007000000 */
[----:B------:R-:W-:-:S02]  /*41c0*/  ISETP.GE.AND P4, PT, R9, R199, PT ;  /* 0x000000c70900720c */ /* 0x000fc40003f86270 */
[----:B------:R-:W-:Y:S02]  /*41d0*/  ISETP.GE.AND P0, PT, R47, R198, PT ;  /* 0x000000c62f00720c */ /* 0x000fe40003f06270 */
[----:B------:R-:W-:Y:S02]  /*41e0*/  FSEL R28, R74, -INF , P1 ;  /* 0xff8000004a1c7808 */ /* 0x000fe40000800000 */
[----:B------:R-:W-:Y:S02]  /*41f0*/  ISETP.GE.AND P6, PT, R27, R200, PT ;  /* 0x000000c81b00720c */ /* 0x000fe40003fc6270 */
[----:B------:R-:W-:Y:S02]  /*4200*/  ISETP.GE.AND P1, PT, R46, R198, PT ;  /* 0x000000c62e00720c */ /* 0x000fe40003f26270 */
[----:B------:R-:W-:Y:S02]  /*4210*/  ISETP.GE.AND P3, PT, R49, R197, PT ;  /* 0x000000c53100720c */ /* 0x000fe40003f66270 */
[----:B------:R-:W-:-:S02]  /*4220*/  FSEL R194, R33, -INF , !P4 ;  /* 0xff80000021c27808 */ /* 0x000fc40006000000 */
[----:B------:R-:W-:Y:S02]  /*4230*/  FSEL R21, R21, -INF , P0 ;  /* 0xff80000015157808 */ /* 0x000fe40000000000 */
[----:B------:R-:W-:Y:S02]  /*4240*/  FSEL R35, R35, -INF , P6 ;  /* 0xff80000023237808 */ /* 0x000fe40003000000 */
[----:B------:R-:W-:Y:S02]  /*4250*/  ISETP.GE.AND P4, PT, R27, R199, PT ;  /* 0x000000c71b00720c */ /* 0x000fe40003f86270 */
        /* <DEDUP_REMOVED lines=8> */
[----:B------:R-:W-:-:S02]  /*42e0*/  ISETP.GE.AND P4, PT, R46, R197, PT ;  /* 0x000000c52e00720c */ /* 0x000fc40003f86270 */
[-C--:B------:R-:W-:Y:S02]  /*42f0*/  ISETP.GE.AND P0, PT, R42, R198.reuse, PT ;  /* 0x000000c62a00720c */ /* 0x080fe40003f06270 */
[----:B------:R-:W-:Y:S02]  /*4300*/  FSEL R12, R29, -INF , P1 ;  /* 0xff8000001d0c7808 */ /* 0x000fe40000800000 */
[----:B------:R-:W-:Y:S02]  /*4310*/  ISETP.GE.AND P1, PT, R40, R198, PT ;  /* 0x000000c62800720c */ /* 0x000fe40003f26270 */
[----:B------:R-:W-:Y:S02]  /*4320*/  FSEL R28, R28, -INF , !P6 ;  /* 0xff8000001c1c7808 */ /* 0x000fe40007000000 */
[----:B------:R-:W-:Y:S02]  /*4330*/  FSEL R26, R21, -INF , !P3 ;  /* 0xff800000151a7808 */ /* 0x000fe40005800000 */
[----:B------:R-:W-:-:S02]  /*4340*/  ISETP.GE.AND P6, PT, R45, R197, PT ;  /* 0x000000c52d00720c */ /* 0x000fc40003fc6270 */
[-C--:B------:R-:W-:Y:S02]  /*4350*/  ISETP.GE.AND P3, PT, R44, R197.reuse, PT ;  /* 0x000000c52c00720c */ /* 0x080fe40003f66270 */
[----:B------:R-:W-:Y:S02]  /*4360*/  FSEL R24, R23, -INF , !P4 ;  /* 0xff80000017187808 */ /* 0x000fe40006000000 */
[----:B------:R-:W-:Y:S02]  /*4370*/  FSEL R8, R8, -INF , P0 ;  /* 0xff80000008087808 */ /* 0x000fe40000000000 */
[----:B------:R-:W-:Y:S02]  /*4380*/  ISETP.GE.AND P4, PT, R42, R197, PT ;  /* 0x000000c52a00720c */ /* 0x000fe40003f86270 */
[----:B------:R-:W-:Y:S02]  /*4390*/  ISETP.GE.AND P0, PT, R37, R198, PT ;  /* 0x000000c62500720c */ /* 0x000fe40003f06270 */
[----:B------:R-:W-:-:S02]  /*43a0*/  FSEL R4, R4, -INF , P1 ;  /* 0xff80000004047808 */ /* 0x000fc40000800000 */
[----:B------:R-:W-:Y:S02]  /*43b0*/  ISETP.GE.AND P1, PT, R2, R198, PT ;  /* 0x000000c60200720c */ /* 0x000fe40003f26270 */
[----:B------:R-:W-:Y:S02]  /*43c0*/  FSEL R14, R14, -INF , !P6 ;  /* 0xff8000000e0e7808 */ /* 0x000fe40007000000 */
[----:B------:R-:W-:Y:S02]  /*43d0*/  FSEL R12, R12, -INF , !P3 ;  /* 0xff8000000c0c7808 */ /* 0x000fe40005800000 */
[-C--:B------:R-:W-:Y:S02]  /*43e0*/  ISETP.GE.AND P6, PT, R40, R197.reuse, PT ;  /* 0x000000c52800720c */ /* 0x080fe40003fc6270 */
[----:B------:R-:W-:Y:S02]  /*43f0*/  ISETP.GE.AND P3, PT, R37, R197, PT ;  /* 0x000000c52500720c */ /* 0x000fe40003f66270 */
[----:B------:R-:W-:-:S02]  /*4400*/  FSEL R10, R8, -INF , !P4 ;  /* 0xff800000080a7808 */ /* 0x000fc40006000000 */
[----:B------:R-:W-:Y:S02]  /*4410*/  FSEL R13, R13, -INF , P0 ;  /* 0xff8000000d0d7808 */ /* 0x000fe40000000000 */
[----:B------:R-:W-:Y:S02]  /*4420*/  ISETP.GE.AND P4, PT, R2, R197, PT ;  /* 0x000000c50200720c */ /* 0x000fe40003f86270 */
[----:B------:R-:W-:Y:S02]  /*4430*/  ISETP.GE.AND P0, PT, R39, R198, PT ;  /* 0x000000c62700720c */ /* 0x000fe40003f06270 */
[----:B------:R-:W-:Y:S02]  /*4440*/  FSEL R11, R11, -INF , P1 ;  /* 0xff8000000b0b7808 */ /* 0x000fe40000800000 */
[----:B------:R-:W-:Y:S02]  /*4450*/  FSEL R8, R4, -INF , !P6 ;  /* 0xff80000004087808 */ /* 0x000fe40007000000 */
[----:B------:R-:W-:-:S02]  /*4460*/  FSEL R222, R13, -INF , !P3 ;  /* 0xff8000000dde7808 */ /* 0x000fc40005800000 */
[----:B------:R-:W-:Y:S02]  /*4470*/  ISETP.GE.AND P6, PT, R39, R197, PT ;  /* 0x000000c52700720c */ /* 0x000fe40003fc6270 */
[----:B------:R-:W-:Y:S02]  /*4480*/  ISETP.GE.AND P3, PT, R41, R198, PT ;  /* 0x000000c62900720c */ /* 0x000fe40003f66270 */
[----:B------:R-:W-:Y:S02]  /*4490*/  FSEL R216, R11, -INF , !P4 ;  /* 0xff8000000bd87808 */ /* 0x000fe40006000000 */
[----:B------:R-:W-:Y:S02]  /*44a0*/  FSEL R6, R6, -INF , P0 ;  /* 0xff80000006067808 */ /* 0x000fe40000000000 */
[----:B------:R-:W-:Y:S02]  /*44b0*/  FMNMX3.FTZ R11, R38, R34, R36, !PT ;  /* 0x00000022260b7276 */ /* 0x000fe40007810024 */
[----:B------:R-:W-:-:S02]  /*44c0*/  FSEL R7, R7, -INF , P3 ;  /* 0xff80000007077808 */ /* 0x000fc40001800000 */
[----:B------:R-:W-:Y:S02]  /*44d0*/  FSEL R220, R6, -INF , !P6 ;  /* 0xff80000006dc7808 */ /* 0x000fe40007000000 */
[----:B------:R-:W-:Y:S02]  /*44e0*/  FMNMX3.FTZ R11, R11, R30, R18, !PT ;  /* 0x0000001e0b0b7276 */ /* 0x000fe40007810012 */
[C---:B------:R-:W-:Y:S02]  /*44f0*/  ISETP.GE.AND P3, PT, R5.reuse, R198, PT ;  /* 0x000000c60500720c */ /* 0x040fe40003f66270 */
[----:B------:R-:W-:Y:S02]  /*4500*/  ISETP.GE.AND P6, PT, R5, R197, PT ;  /* 0x000000c50500720c */ /* 0x000fe40003fc6270 */
[----:B------:R-:W-:Y:S02]  /*4510*/  FMNMX3.FTZ R5, R32, R28, R26, !PT ;  /* 0x0000001c20057276 */ /* 0x000fe4000781001a */
[----:B------:R-:W-:-:S02]  /*4520*/  FMNMX3.FTZ R11, R11, R16, R22, !PT ;  /* 0x000000100b0b7276 */ /* 0x000fc40007810016 */
[----:B------:R-:W-:Y:S02]  /*4530*/  FMNMX3.FTZ R5, R5, R24, R14, !PT ;  /* 0x0000001805057276 */ /* 0x000fe4000781000e */
[-C--:B------:R-:W-:Y:S02]  /*4540*/  ISETP.GE.AND P1, PT, R41, R197.reuse, PT ;  /* 0x000000c52900720c */ /* 0x080fe40003f26270 */
[----:B------:R-:W-:Y:S02]  /*4550*/  ISETP.GE.AND P4, PT, R43, R198, PT ;  /* 0x000000c62b00720c */ /* 0x000fe40003f86270 */
[----:B------:R-:W-:Y:S02]  /*4560*/  FMNMX3.FTZ R11, R11, R20, R226, !PT ;  /* 0x000000140b0b7276 */ /* 0x000fe400078100e2 */
[----:B------:R-:W-:Y:S02]  /*4570*/  FMNMX3.FTZ R5, R5, R12, R10, !PT ;  /* 0x0000000c05057276 */ /* 0x000fe4000781000a */
[----:B------:R-:W-:-:S02]  /*4580*/  ISETP.GE.AND P0, PT, R43, R197, PT ;  /* 0x000000c52b00720c */ /* 0x000fc40003f06270 */
[----:B------:R-:W-:Y:S02]  /*4590*/  FSEL R218, R7, -INF , !P1 ;  /* 0xff80000007da7808 */ /* 0x000fe40004800000 */
[----:B------:R-:W-:Y:S02]  /*45a0*/  FSEL R17, R17, -INF , P4 ;  /* 0xff80000011117808 */ /* 0x000fe40002000000 */
[----:B------:R-:W-:Y:S02]  /*45b0*/  FMNMX3.FTZ R11, R11, R224, R214, !PT ;  /* 0x000000e00b0b7276 */ /* 0x000fe400078100d6 */
[----:B------:R-:W-:Y:S02]  /*45c0*/  ISETP.GE.AND P1, PT, R9, R198, PT ;  /* 0x000000c60900720c */ /* 0x000fe40003f26270 */
[----:B------:R-:W-:Y:S02]  /*45d0*/  FMNMX3.FTZ R5, R5, R8, R222, !PT ;  /* 0x0000000805057276 */ /* 0x000fe400078100de */
[----:B------:R-:W-:-:S02]  /*45e0*/  FSEL R190, R17, -INF , !P0 ;  /* 0xff80000011be7808 */ /* 0x000fc40004000000 */
[----:B------:R-:W-:Y:S02]  /*45f0*/  FMNMX3.FTZ R11, R11, R210, R208, !PT ;  /* 0x000000d20b0b7276 */ /* 0x000fe400078100d0 */
[----:B------:R-:W-:Y:S02]  /*4600*/  ISETP.GE.AND P4, PT, R9, R197, PT ;  /* 0x000000c50900720c */ /* 0x000fe40003f86270 */
[----:B------:R-:W-:Y:S02]  /*4610*/  ISETP.GE.AND P0, PT, R27, R198, PT ;  /* 0x000000c61b00720c */ /* 0x000fe40003f06270 */
[----:B------:R-:W-:Y:S02]  /*4620*/  FSEL R15, R15, -INF , P3 ;  /* 0xff8000000f0f7808 */ /* 0x000fe40001800000 */
[----:B------:R-:W-:Y:S02]  /*4630*/  FSEL R19, R19, -INF , P1 ;  /* 0xff80000013137808 */ /* 0x000fe40000800000 */
        /* <DEDUP_REMOVED lines=34> */
[----:B------:R-:W-:Y:S01]  /*4860*/  LDSM.16.MT88.4 R72, [R185+0x10000] ;  /* 0x01000000b948783b */ /* 0x000fe20000004200 */
[C---:B------:R-:W-:Y:S01]  /*4870*/  FSETP.NEU.FTZ.AND P0, PT, R3.reuse, -INF , PT ;  /* 0xff8000000300780b */ /* 0x040fe20003f1d000 */
[----:B------:R-:W-:Y:S01]  /*4880*/  FMUL.FTZ R175, R3, UR4 ;  /* 0x0000000403af7c20 */ /* 0x000fe20008410000 */
[--C-:B------:R-:W-:Y:S01]  /*4890*/  FFMA.FTZ R174, R38, UR4, -R179.reuse ;  /* 0x0000000426ae7c23 */ /* 0x100fe200080108b3 */
[----:B------:R-:W2:Y:S01]  /*48a0*/  LDSM.16.MT88.4 R56, [R173+0xe000] ;  /* 0x00e00000ad38783b */ /* 0x000ea20000004200 */
        /* <DEDUP_REMOVED lines=24> */
[----:B------:R-:W2:Y:S01]  /*4a30*/  LDSM.16.MT88.4 R12, [R173+0xc800] ;  /* 0x00c80000ad0c783b */ /* 0x000ea20000004200 */
[----:B------:R-:W-:Y:S01]  /*4a40*/  MUFU.EX2 R170, R170 ;  /* 0x000000aa00aa7308 */ /* 0x000fe20000000800 */
[--C-:B------:R-:W-:Y:S01]  /*4a50*/  FFMA.FTZ R181, R226, UR4, -R179.reuse ;  /* 0x00000004e2b57c23 */ /* 0x100fe200080108b3 */
[----:B----4-:R-:W-:Y:S01]  /*4a60*/  F2FP.F16.F32.PACK_AB R96, R169, R174 ;  /* 0x000000aea960723e */ /* 0x010fe200000000ff */
[----:B------:R-:W4:Y:S01]  /*4a70*/  LDSM.16.MT88.4 R8, [R185+0x10800] ;  /* 0x01080000b908783b */ /* 0x000f220000004200 */
[----:B------:R-:W1:Y:S01]  /*4a80*/  MUFU.EX2 R167, R167 ;  /* 0x000000a700a77308 */ /* 0x000e620000000800 */
[----:B------:R-:W-:Y:S01]  /*4a90*/  FFMA.FTZ R187, R210, UR4, -R179 ;  /* 0x00000004d2bb7c23 */ /* 0x000fe200080108b3 */
[--C-:B------:R-:W-:Y:S01]  /*4aa0*/  FFMA.FTZ R191, R216, UR4, -R175.reuse ;  /* 0x00000004d8bf7c23 */ /* 0x100fe200080108af */
[----:B------:R-:W4:Y:S01]  /*4ab0*/  LDSM.16.MT88.4 R148, [R177+0xe800] ;  /* 0x00e80000b194783b */ /* 0x000f220000004200 */
        /* <DEDUP_REMOVED lines=14> */
[--C-:B------:R-:W-:Y:S01]  /*4ba0*/  FFMA.FTZ R178, R178, UR4, -R175.reuse ;  /* 0x00000004b2b27c23 */ /* 0x100fe200080108af */
[----:B------:R-:W-:Y:S01]  /*4bb0*/  LDSM.16.MT88.4 R28, [R185+0xe800] ;  /* 0x00e80000b91c783b */ /* 0x000fe20000004200 */
[----:B------:R-:W-:Y:S01]  /*4bc0*/  MUFU.EX2 R160, R160 ;  /* 0x000000a000a07308 */ /* 0x000fe20000000800 */
[----:B------:R-:W-:Y:S01]  /*4bd0*/  FFMA.FTZ R188, R188, UR4, -R175 ;  /* 0x00000004bcbc7c23 */ /* 0x000fe200080108af */
[----:B-----5:R-:W-:Y:S01]  /*4be0*/  F2FP.F16.F32.PACK_AB R99, R163, R166 ;  /* 0x000000a6a363723e */ /* 0x020fe200000000ff */
[----:B------:R-:W-:Y:S01]  /*4bf0*/  LDSM.16.MT88.4 R24, [R173+0xe800] ;  /* 0x00e80000ad18783b */ /* 0x000fe20000004200 */
[----:B------:R-:W-:Y:S01]  /*4c00*/  MUFU.EX2 R157, R157 ;  /* 0x0000009d009d7308 */ /* 0x000fe20000000800 */
[----:B------:R-:W-:Y:S01]  /*4c10*/  FADD.FTZ R169, R174, R169 ;  /* 0x000000a9aea97221 */ /* 0x000fe20000010000 */
[----:B------:R-:W-:Y:S01]  /*4c20*/  FADD.FTZ R167, R170, R167 ;  /* 0x000000a7aaa77221 */ /* 0x000fe20000010000 */
[----:B------:R-:W-:Y:S01]  /*4c30*/  LDSM.16.MT88.4 R20, [R171+0xe800] ;  /* 0x00e80000ab14783b */ /* 0x000fe20000004200 */
[----:B------:R-:W-:Y:S01]  /*4c40*/  MUFU.EX2 R162, R162 ;  /* 0x000000a200a27308 */ /* 0x000fe20000000800 */
[C---:B------:R-:W-:Y:S01]  /*4c50*/  HMMA.16816.F32 R120, R96.reuse, R116, RZ ;  /* 0x000000746078723c */ /* 0x040fe200000018ff */
[----:B------:R-:W-:Y:S01]  /*4c60*/  FADD.FTZ R168, R168, R169 ;  /* 0x000000a9a8a87221 */ /* 0x000fe20000010000 */
[----:B------:R-:W-:Y:S01]  /*4c70*/  FADD.FTZ R166, R166, R167 ;  /* 0x000000a7a6a67221 */ /* 0x000fe20000010000 */
[----:B------:R-:W5:Y:S01]  /*4c80*/  MUFU.EX2 R159, R159 ;  /* 0x0000009f009f7308 */ /* 0x000f620000000800 */
[----:B------:R-:W-:Y:S01]  /*4c90*/  ISETP.GT.AND P0, PT, R154, R201, PT ;  /* 0x000000c99a00720c */ /* 0x000fe20003f04270 */
[----:B------:R-:W-:Y:S01]  /*4ca0*/  FADD.FTZ R165, R165, R168 ;  /* 0x000000a8a5a57221 */ /* 0x000fe20000010000 */
[----:B------:R-:W-:Y:S01]  /*4cb0*/  FADD.FTZ R163, R163, R166 ;  /* 0x000000a6a3a37221 */ /* 0x000fe20000010000 */
        /* <DEDUP_REMOVED lines=15> */
[C---:B---3--:R-:W-:Y:S08]  /*4db0*/  HMMA.16816.F32 R104, R96.reuse, R100, RZ ;  /* 0x000000646068723c */ /* 0x048ff000000018ff */
        /* <DEDUP_REMOVED lines=231> */
.L_x_5917:
[----:B------:R-:W-:Y:S01]  /*5c30*/  UMOV UR4, URZ ;  /* 0x000000ff00047c82 */ /* 0x000fe20008000000 */
[----:B------:R-:W-:Y:S01]  /*5c40*/  IMAD.SHL.U32 R4, R144, 0x40, RZ ;  /* 0x0000004090047824 */ /* 0x000fe200078e00ff */
[----:B------:R-:W-:-:S05]  /*5c50*/  IADD3 R5, P0, PT, RZ, -UR4, RZ ;  /* 0x80000004ff057c10 */ /* 0x000fca000ff1e0ff */
[----:B------:R-:W-:-:S05]  /*5c60*/  IMAD.X R4, RZ, RZ, ~R4, P0 ;  /* 0x000000ffff047224 */ /* 0x000fca00000e0e04 */
[----:B------:R-:W-:-:S04]  /*5c70*/  SHF.R.S64 R5, R5, 0x1f, R4 ;  /* 0x0000001f05057819 */ /* 0x000fc80000001004 */
[----:B------:R-:W-:-:S04]  /*5c80*/  IADD3 R204, P0, PT, R5, R204, RZ ;  /* 0x000000cc05cc7210 */ /* 0x000fc80007f1e0ff */
[----:B------:R-:W-:-:S09]  /*5c90*/  LEA.HI.X.SX32 R205, R4, R205, 0x1, P0 ;  /* 0x000000cd04cd7211 */ /* 0x000fd200000f0eff */
.L_x_5918:
        /* <DEDUP_REMOVED lines=9> */
[----:B------:R-:W-:Y:S01]  /*5d30*/  LOP3.LUT R4, R186, 0x8, RZ, 0xc0, !PT ;  /* 0x00000008ba047812 */ /* 0x000fe200078ec0ff */
[----:B-1----:R-:W-:Y:S01]  /*5d40*/  USHF.L.U32 UR4, UR6, 0x5, URZ ;  /* 0x0000000506047899 */ /* 0x002fe200080006ff */
[----:B------:R-:W-:Y:S01]  /*5d50*/  LOP3.LUT R156, R183, 0x200, R156, 0xf8, !PT ;  /* 0x00000200b79c7812 */ /* 0x000fe200078ef89c */
[----:B------:R-:W-:Y:S01]  /*5d60*/  USHF.L.U64.HI UR7, UR6, 0x5, UR7 ;  /* 0x0000000506077899 */ /* 0x000fe20008010207 */
[----:B------:R-:W-:Y:S01]  /*5d70*/  @!PT LDS RZ, [RZ] ;  /* 0x00000000fffff984 */ /* 0x000fe20000000800 */
[----:B------:R-:W-:Y:S01]  /*5d80*/  @!PT LDS RZ, [RZ] ;  /* 0x00000000fffff984 */ /* 0x000fe20000000800 */
[----:B------:R-:W-:Y:S01]  /*5d90*/  @!PT LDS RZ, [RZ] ;  /* 0x00000000fffff984 */ /* 0x000fe20000000800 */
[----:B------:R-:W-:Y:S01]  /*5da0*/  LDGSTS.E.BYPASS.LTC128B.128 [R177+0xc000], desc[UR14][R204.64] ;  /* 0x0c000000ccb17fae */ /* 0x000fe2000b981a0e */
[----:B------:R-:W-:Y:S02]  /*5db0*/  LEA R181, R152, R181, 0x1 ;  /* 0x000000b598b57211 */ /* 0x000fe400078e08ff */
[----:B------:R-:W-:Y:S01]  /*5dc0*/  IADD3 R6, P0, PT, R204, UR4, RZ ;  /* 0x00000004cc067c10 */ /* 0x000fe2000ff1e0ff */
[----:B------:R-:W-:Y:S01]  /*5dd0*/  LDGSTS.E.BYPASS.LTC128B.128 [R177+0xe000], desc[UR14][R204.64+0x80] ;  /* 0x0e000080ccb17fae */ /* 0x000fe2000b981a0e */
[----:B------:R-:W-:-:S02]  /*5de0*/  LOP3.LUT R4, R156, R147, R4, 0xf6, !PT ;  /* 0x000000939c047212 */ /* 0x000fc400078ef604 */
[----:B------:R-:W-:Y:S01]  /*5df0*/  IADD3.X R7, PT, PT, R205, UR7, RZ, P0, !PT ;  /* 0x00000007cd077c10 */ /* 0x000fe200087fe4ff */
[----:B------:R-:W-:Y:S01]  /*5e00*/  LDGSTS.E.BYPASS.LTC128B.128 [R177+0x10000], desc[UR14][R204.64+0x100] ;  /* 0x10000100ccb17fae */ /* 0x000fe2000b981a0e */
[----:B------:R-:W-:Y:S02]  /*5e10*/  IADD3 R10, P0, PT, R6, UR4, RZ ;  /* 0x00000004060a7c10 */ /* 0x000fe4000ff1e0ff */
[----:B------:R-:W-:Y:S01]  /*5e20*/  LEA R189, R4, UR5, 0x1 ;  /* 0x0000000504bd7c11 */ /* 0x000fe2000f8e08ff */
[----:B------:R-:W-:Y:S01]  /*5e30*/  LDGSTS.E.BYPASS.LTC128B.128 [R177+0xc800], desc[UR14][R6.64] ;  /* 0x0c80000006b17fae */ /* 0x000fe2000b981a0e */
[----:B------:R-:W-:Y:S02]  /*5e40*/  IADD3.X R11, PT, PT, R7, UR7, RZ, P0, !PT ;  /* 0x00000007070b7c10 */ /* 0x000fe400087fe4ff */
[----:B------:R-:W-:Y:S01]  /*5e50*/  IADD3 R8, P0, PT, R10, UR4, RZ ;  /* 0x000000040a087c10 */ /* 0x000fe2000ff1e0ff */
[----:B------:R-:W-:Y:S01]  /*5e60*/  LDGSTS.E.BYPASS.LTC128B.128 [R177+0xe800], desc[UR14][R6.64+0x80] ;  /* 0x0e80008006b17fae */ /* 0x000fe2000b981a0e */
[----:B------:R-:W-:Y:S01]  /*5e70*/  IADD3 R137, PT, PT, R181, UR5, RZ ;  /* 0x00000005b5897c10 */ /* 0x000fe2000fffe0ff */
[----:B------:R-:W1:Y:S01]  /*5e80*/  LDCU UR4, c[0x0][0x50c] ;  /* 0x0000a180ff0477ac */ /* 0x000e620008000800 */
[----:B------:R-:W-:Y:S01]  /*5e90*/  IADD3.X R9, PT, PT, R11, UR7, RZ, P0, !PT ;  /* 0x000000070b097c10 */ /* 0x000fe200087fe4ff */
[----:B------:R-:W-:Y:S01]  /*5ea0*/  LDGSTS.E.BYPASS.LTC128B.128 [R177+0x10800], desc[UR14][R6.64+0x100] ;  /* 0x1080010006b17fae */ /* 0x000fe2000b981a0e */
[----:B------:R-:W-:-:S02]  /*5eb0*/  IADD3 R188, PT, PT, R172, R189, RZ ;  /* 0x000000bdacbc7210 */ /* 0x000fc40007ffe0ff */
[-C--:B------:R-:W-:Y:S01]  /*5ec0*/  IADD3 R180, PT, PT, R172, R137.reuse, RZ ;  /* 0x00000089acb47210 */ /* 0x080fe20007ffe0ff */
[----:B------:R-:W-:Y:S01]  /*5ed0*/  LDGSTS.E.BYPASS.LTC128B.128 [R177+0xd000], desc[UR14][R10.64] ;  /* 0x0d0000000ab17fae */ /* 0x000fe2000b981a0e */
[C---:B------:R-:W-:Y:S02]  /*5ee0*/  IADD3 R178, PT, PT, R146.reuse, R137, RZ ;  /* 0x0000008992b27210 */ /* 0x040fe40007ffe0ff */
[----:B------:R-:W-:Y:S01]  /*5ef0*/  IADD3 R185, PT, PT, R146, R189, RZ ;  /* 0x000000bd92b97210 */ /* 0x000fe20007ffe0ff */
[----:B------:R-:W-:Y:S01]  /*5f00*/  LDGSTS.E.BYPASS.LTC128B.128 [R177+0xf000], desc[UR14][R10.64+0x80] ;  /* 0x0f0000800ab17fae */ /* 0x000fe2000b981a0e */
[C---:B------:R-:W-:Y:S02]  /*5f10*/  IADD3 R179, PT, PT, R172.reuse, R178, RZ ;  /* 0x000000b2acb37210 */ /* 0x040fe40007ffe0ff */
[----:B------:R-:W-:Y:S01]  /*5f20*/  IADD3 R187, PT, PT, R172, R185, RZ ;  /* 0x000000b9acbb7210 */ /* 0x000fe20007ffe0ff */
[----:B------:R-:W-:Y:S04]  /*5f30*/  LDGSTS.E.BYPASS.LTC128B.128 [R177+0x11000], desc[UR14][R10.64+0x100] ;  /* 0x110001000ab17fae */ /* 0x000fe8000b981a0e */
        /* <DEDUP_REMOVED lines=292> */
.L_x_5920:
[----:B------:R-:W-:Y:S01]  /*7180*/  UMOV UR4, URZ ;  /* 0x000000ff00047c82 */ /* 0x000fe20008000000 */
[----:B------:R-:W-:Y:S01]  /*7190*/  IMAD.SHL.U32 R18, R134, 0x40, RZ ;  /* 0x0000004086127824 */ /* 0x000fe200078e00ff */
[----:B------:R-:W-:-:S05]  /*71a0*/  IADD3 R26, P0, PT, RZ, -UR4, RZ ;  /* 0x80000004ff1a7c10 */ /* 0x000fca000ff1e0ff */
[----:B------:R-:W-:-:S05]  /*71b0*/  IMAD.X R18, RZ, RZ, ~R18, P0 ;  /* 0x000000ffff127224 */ /* 0x000fca00000e0e12 */
[----:B------:R-:W-:-:S04]  /*71c0*/  SHF.R.S64 R31, R26, 0x1f, R18 ;  /* 0x0000001f1a1f7819 */ /* 0x000fc80000001012 */
[----:B------:R-:W-:-:S04]  /*71d0*/  IADD3 R202, P0, PT, R31, R202, RZ ;  /* 0x000000ca1fca7210 */ /* 0x000fc80007f1e0ff */
[----:B------:R-:W-:-:S09]  /*71e0*/  LEA.HI.X.SX32 R203, R18, R203, 0x1, P0 ;  /* 0x000000cb12cb7211 */ /* 0x000fd200000f0eff */
.L_x_5921:
        /* <DEDUP_REMOVED lines=24> */
.L_x_5919:
[----:B--2---:R-:W-:Y:S01]  /*7370*/  IMAD R140, R0, 0x40, R176 ;  /* 0x00000040008c7824 */ /* 0x004fe200078e02b0 */
        /* <DEDUP_REMOVED lines=8> */
[C---:B------:R-:W-:Y:S01]  /*7400*/  ISETP.GE.AND P1, PT, R26.reuse, R200, PT ;  /* 0x000000c81a00720c */ /* 0x040fe20003f26270 */
[----:B------:R-:W-:Y:S01]  /*7410*/  UMOV UR5, 0x400 ;  /* 0x0000040000057882 */ /* 0x000fe20000000000 */
[----:B------:R-:W-:-:S02]  /*7420*/  ISETP.GE.AND P0, PT, R26, R198, PT ;  /* 0x000000c61a00720c */ /* 0x000fc40003f06270 */
[C---:B------:R-:W-:Y:S02]  /*7430*/  ISETP.GE.AND P6, PT, R26.reuse, R199, PT ;  /* 0x000000c71a00720c */ /* 0x040fe40003fc6270 */
[----:B------:R-:W-:Y:S02]  /*7440*/  ISETP.GE.AND P3, PT, R26, R197, PT ;  /* 0x000000c51a00720c */ /* 0x000fe40003f66270 */
[----:B------:R-:W-:Y:S02]  /*7450*/  FSEL R31, R172, -INF , P1 ;  /* 0xff800000ac1f7808 */ /* 0x000fe40000800000 */
[----:B------:R-:W-:Y:S02]  /*7460*/  FSEL R26, R174, -INF , P0 ;  /* 0xff800000ae1a7808 */ /* 0x000fe40000000000 */
[C---:B------:R-:W-:Y:S02]  /*7470*/  ISETP.GE.AND P1, PT, R18.reuse, R200, PT ;  /* 0x000000c81200720c */ /* 0x040fe40003f26270 */
[----:B------:R-:W-:-:S02]  /*7480*/  ISETP.GE.AND P0, PT, R18, R198, PT ;  /* 0x000000c61200720c */ /* 0x000fc40003f06270 */
[----:B------:R-:W-:Y:S01]  /*7490*/  FSEL R31, R31, -INF , !P6 ;  /* 0xff8000001f1f7808 */ /* 0x000fe20007000000 */
[----:B--2---:R-:W-:Y:S01]  /*74a0*/  ULEA UR5, UR6, UR5, 0x18 ;  /* 0x0000000506057291 */ /* 0x004fe2000f8ec0ff */
[----:B------:R-:W-:Y:S02]  /*74b0*/  FSEL R26, R26, -INF , !P3 ;  /* 0xff8000001a1a7808 */ /* 0x000fe40005800000 */
[C---:B------:R-:W-:Y:S02]  /*74c0*/  ISETP.GE.AND P6, PT, R18.reuse, R199, PT ;  /* 0x000000c71200720c */ /* 0x040fe40003fc6270 */
[----:B------:R-:W-:Y:S02]  /*74d0*/  ISETP.GE.AND P3, PT, R18, R197, PT ;  /* 0x000000c51200720c */ /* 0x000fe40003f66270 */
[----:B------:R-:W-:Y:S02]  /*74e0*/  FSEL R147, R173, -INF , P1 ;  /* 0xff800000ad937808 */ /* 0x000fe40000800000 */
[----:B------:R-:W-:-:S02]  /*74f0*/  FSEL R18, R175, -INF , P0 ;  /* 0xff800000af127808 */ /* 0x000fc40000000000 */
[C---:B------:R-:W-:Y:S02]  /*7500*/  ISETP.GE.AND P1, PT, R35.reuse, R200, PT ;  /* 0x000000c82300720c */ /* 0x040fe40003f26270 */
[----:B------:R-:W-:Y:S02]  /*7510*/  ISETP.GE.AND P0, PT, R35, R198, PT ;  /* 0x000000c62300720c */ /* 0x000fe40003f06270 */
[----:B------:R-:W-:Y:S02]  /*7520*/  FSEL R147, R147, -INF , !P6 ;  /* 0xff80000093937808 */ /* 0x000fe40007000000 */
[----:B------:R-:W-:Y:S02]  /*7530*/  FSEL R18, R18, -INF , !P3 ;  /* 0xff80000012127808 */ /* 0x000fe40005800000 */
[C---:B------:R-:W-:Y:S02]  /*7540*/  ISETP.GE.AND P6, PT, R35.reuse, R199, PT ;  /* 0x000000c72300720c */ /* 0x040fe40003fc6270 */
[----:B------:R-:W-:-:S02]  /*7550*/  ISETP.GE.AND P3, PT, R35, R197, PT ;  /* 0x000000c52300720c */ /* 0x000fc40003f66270 */
[----:B------:R-:W-:Y:S02]  /*7560*/  FSEL R35, R20, -INF , P1 ;  /* 0xff80000014237808 */ /* 0x000fe40000800000 */
[----:B------:R-:W-:Y:S02]  /*7570*/  FSEL R20, R22, -INF , P0 ;  /* 0xff80000016147808 */ /* 0x000fe40000000000 */
[C---:B------:R-:W-:Y:S02]  /*7580*/  ISETP.GE.AND P1, PT, R133.reuse, R200, PT ;  /* 0x000000c88500720c */ /* 0x040fe40003f26270 */
[----:B------:R-:W-:Y:S02]  /*7590*/  ISETP.GE.AND P0, PT, R133, R198, PT ;  /* 0x000000c68500720c */ /* 0x000fe40003f06270 */
[----:B------:R-:W-:Y:S02]  /*75a0*/  FSEL R35, R35, -INF , !P6 ;  /* 0xff80000023237808 */ /* 0x000fe40007000000 */
[----:B------:R-:W-:-:S02]  /*75b0*/  FSEL R20, R20, -INF , !P3 ;  /* 0xff80000014147808 */ /* 0x000fc40005800000 */
[C---:B------:R-:W-:Y:S02]  /*75c0*/  ISETP.GE.AND P6, PT, R133.reuse, R199, PT ;  /* 0x000000c78500720c */ /* 0x040fe40003fc6270 */
[----:B------:R-:W-:Y:S01]  /*75d0*/  ISETP.GE.AND P3, PT, R133, R197, PT ;  /* 0x000000c58500720c */ /* 0x000fe20003f66270 */
[----:B------:R-:W-:Y:S01]  /*75e0*/  VIADD R133, R140, 0xffffff91 ;  /* 0xffffff918c857836 */ /* 0x000fe20000000000 */
[----:B------:R-:W-:Y:S02]  /*75f0*/  FSEL R21, R21, -INF , P1 ;  /* 0xff80000015157808 */ /* 0x000fe40000800000 */
[----:B------:R-:W-:Y:S02]  /*7600*/  FSEL R22, R23, -INF , P0 ;  /* 0xff80000017167808 */ /* 0x000fe40000000000 */
[C---:B------:R-:W-:Y:S02]  /*7610*/  ISETP.GE.AND P1, PT, R134.reuse, R200, PT ;  /* 0x000000c88600720c */ /* 0x040fe40003f26270 */
[----:B------:R-:W-:-:S02]  /*7620*/  ISETP.GE.AND P0, PT, R134, R198, PT ;  /* 0x000000c68600720c */ /* 0x000fc40003f06270 */
[----:B------:R-:W-:Y:S02]  /*7630*/  FSEL R21, R21, -INF , !P6 ;  /* 0xff80000015157808 */ /* 0x000fe40007000000 */
[----:B------:R-:W-:Y:S02]  /*7640*/  FSEL R22, R22, -INF , !P3 ;  /* 0xff80000016167808 */ /* 0x000fe40005800000 */
[C---:B------:R-:W-:Y:S02]  /*7650*/  ISETP.GE.AND P6, PT, R134.reuse, R199, PT ;  /* 0x000000c78600720c */ /* 0x040fe40003fc6270 */
[----:B------:R-:W-:Y:S02]  /*7660*/  ISETP.GE.AND P3, PT, R134, R197, PT ;  /* 0x000000c58600720c */ /* 0x000fe40003f66270 */
[----:B------:R-:W-:Y:S01]  /*7670*/  FSEL R139, R24, -INF , P1 ;  /* 0xff800000188b7808 */ /* 0x000fe20000800000 */
[----:B------:R-:W-:Y:S01]  /*7680*/  VIADD R24, R140, 0xffffff98 ;  /* 0xffffff988c187836 */ /* 0x000fe20000000000 */
[----:B-1----:R-:W-:-:S02]  /*7690*/  FSEL R28, R28, -INF , P0 ;  /* 0xff8000001c1c7808 */ /* 0x002fc40000000000 */
        /* <DEDUP_REMOVED lines=10> */
[----:B------:R-:W-:Y:S02]  /*7740*/  IADD3 R23, PT, PT, R140, -0x67, RZ ;  /* 0xffffff998c177810 */ /* 0x000fe40007ffe0ff */
[----:B------:R-:W-:-:S02]  /*7750*/  FSEL R137, R25, -INF , !P6 ;  /* 0xff80000019897808 */ /* 0x000fc40007000000 */
[----:B------:R-:W-:Y:S02]  /*7760*/  FSEL R138, R29, -INF , !P3 ;  /* 0xff8000001d8a7808 */ /* 0x000fe40005800000 */
[C---:B------:R-:W-:Y:S02]  /*7770*/  ISETP.GE.AND P6, PT, R24.reuse, R199, PT ;  /* 0x000000c71800720c */ /* 0x040fe40003fc6270 */
[----:B------:R-:W-:Y:S02]  /*7780*/  ISETP.GE.AND P3, PT, R24, R197, PT ;  /* 0x000000c51800720c */ /* 0x000fe40003f66270 */
[----:B------:R-:W-:Y:S01]  /*7790*/  FSEL R135, R12, -INF , P1 ;  /* 0xff8000000c877808 */ /* 0x000fe20000800000 */
[----:B------:R-:W-:Y:S01]  /*77a0*/  VIADD R12, R140, 0xffffffa0 ;  /* 0xffffffa08c0c7836 */ /* 0x000fe20000000000 */
[----:B------:R-:W-:Y:S02]  /*77b0*/  FSEL R9, R9, -INF , P0 ;  /* 0xff80000009097808 */ /* 0x000fe40000000000 */
[----:B------:R-:W-:-:S02]  /*77c0*/  ISETP.GE.AND P1, PT, R23, R200, PT ;  /* 0x000000c81700720c */ /* 0x000fc40003f26270 */
[----:B------:R-:W-:Y:S02]  /*77d0*/  ISETP.GE.AND P0, PT, R23, R198, PT ;  /* 0x000000c61700720c */ /* 0x000fe40003f06270 */
[----:B------:R-:W-:Y:S02]  /*77e0*/  FSEL R135, R135, -INF , !P6 ;  /* 0xff80000087877808 */ /* 0x000fe40007000000 */
[----:B------:R-:W-:Y:S02]  /*77f0*/  FSEL R136, R9, -INF , !P3 ;  /* 0xff80000009887808 */ /* 0x000fe40005800000 */
[C---:B------:R-:W-:Y:S02]  /*7800*/  ISETP.GE.AND P6, PT, R23.reuse, R199, PT ;  /* 0x000000c71700720c */ /* 0x040fe40003fc6270 */
[----:B------:R-:W-:Y:S02]  /*7810*/  ISETP.GE.AND P3, PT, R23, R197, PT ;  /* 0x000000c51700720c */ /* 0x000fe40003f66270 */
[----:B------:R-:W-:Y:S01]  /*7820*/  FSEL R133, R8, -INF , P1 ;  /* 0xff80000008857808 */ /* 0x000fe20000800000 */
[----:B------:R-:W-:Y:S01]  /*7830*/  VIADD R8, R140, 0xffffffa1 ;  /* 0xffffffa18c087836 */ /* 0x000fe20000000000 */
[----:B------:R-:W-:-:S02]  /*7840*/  FSEL R4, R4, -INF , P0 ;  /* 0xff80000004047808 */ /* 0x000fc40000000000 */
[C---:B------:R-:W-:Y:S02]  /*7850*/  ISETP.GE.AND P1, PT, R12.reuse, R200, PT ;  /* 0x000000c80c00720c */ /* 0x040fe40003f26270 */
[----:B------:R-:W-:Y:S02]  /*7860*/  ISETP.GE.AND P0, PT, R12, R198, PT ;  /* 0x000000c60c00720c */ /* 0x000fe40003f06270 */
[----:B------:R-:W-:Y:S02]  /*7870*/  FSEL R133, R133, -INF , !P6 ;  /* 0xff80000085857808 */ /* 0x000fe40007000000 */
[----:B------:R-:W-:Y:S01]  /*7880*/  FSEL R134, R4, -INF , !P3 ;  /* 0xff80000004867808 */ /* 0x000fe20005800000 */
[----:B------:R-:W-:Y:S01]  /*7890*/  VIADD R4, R140, 0xffffffa9 ;  /* 0xffffffa98c047836 */ /* 0x000fe20000000000 */
        /* <DEDUP_REMOVED lines=11> */
[----:B------:R-:W-:Y:S02]  /*7950*/  FSEL R10, R10, -INF , P1 ;  /* 0xff8000000a0a7808 */ /* 0x000fe40000800000 */
[----:B------:R-:W-:Y:S02]  /*7960*/  FSEL R11, R11, -INF , P0 ;  /* 0xff8000000b0b7808 */ /* 0x000fe40000000000 */
[----:B------:R-:W-:-:S02]  /*7970*/  ISETP.GE.AND P1, PT, R5, R200, PT ;  /* 0x000000c80500720c */ /* 0x000fc40003f26270 */
[----:B------:R-:W-:Y:S02]  /*7980*/  ISETP.GE.AND P0, PT, R5, R198, PT ;  /* 0x000000c60500720c */ /* 0x000fe40003f06270 */
[----:B------:R-:W-:Y:S02]  /*7990*/  FSEL R177, R10, -INF , !P6 ;  /* 0xff8000000ab17808 */ /* 0x000fe40007000000 */
[----:B------:R-:W-:Y:S02]  /*79a0*/  FSEL R178, R11, -INF , !P3 ;  /* 0xff8000000bb27808 */ /* 0x000fe40005800000 */
[C---:B------:R-:W-:Y:S02]  /*79b0*/  ISETP.GE.AND P6, PT, R5.reuse, R199, PT ;  /* 0x000000c70500720c */ /* 0x040fe40003fc6270 */
[----:B------:R-:W-:Y:S02]  /*79c0*/  ISETP.GE.AND P3, PT, R5, R197, PT ;  /* 0x000000c50500720c */ /* 0x000fe40003f66270 */
[----:B------:R-:W-:-:S02]  /*79d0*/  FSEL R14, R14, -INF , P1 ;  /* 0xff8000000e0e7808 */ /* 0x000fc40000800000 */
[----:B------:R-:W-:Y:S02]  /*79e0*/  FSEL R16, R16, -INF , P0 ;  /* 0xff80000010107808 */ /* 0x000fe40000000000 */
[C---:B------:R-:W-:Y:S02]  /*79f0*/  ISETP.GE.AND P1, PT, R4.reuse, R200, PT ;  /* 0x000000c80400720c */ /* 0x040fe40003f26270 */
[----:B------:R-:W-:Y:S02]  /*7a00*/  ISETP.GE.AND P0, PT, R4, R198, PT ;  /* 0x000000c60400720c */ /* 0x000fe40003f06270 */
[----:B------:R-:W-:Y:S02]  /*7a10*/  IADD3 R5, PT, PT, R140, -0x50, RZ ;  /* 0xffffffb08c057810 */ /* 0x000fe40007ffe0ff */
        /* <DEDUP_REMOVED lines=13> */
[----:B------:R-:W-:Y:S02]  /*7af0*/  FSEL R7, R7, -INF , P1 ;  /* 0xff80000007077808 */ /* 0x000fe40000800000 */
[----:B------:R-:W-:-:S02]  /*7b00*/  FSEL R34, R34, -INF , P0 ;  /* 0xff80000022227808 */ /* 0x000fc40000000000 */
[----:B------:R-:W-:Y:S02]  /*7b10*/  ISETP.GE.AND P1, PT, R4, R200, PT ;  /* 0x000000c80400720c */ /* 0x000fe40003f26270 */
[C---:B------:R-:W-:Y:S01]  /*7b20*/  IADD3 R5, PT, PT, R140.reuse, -0x48, RZ ;  /* 0xffffffb88c057810 */ /* 0x040fe20007ffe0ff */
[----:B------:R-:W-:Y:S01]  /*7b30*/  VIADD R140, R140, 0xffffffb9 ;  /* 0xffffffb98c8c7836 */ /* 0x000fe20000000000 */
[----:B------:R-:W-:Y:S02]  /*7b40*/  FSEL R163, R7, -INF , !P6 ;  /* 0xff80000007a37808 */ /* 0x000fe40007000000 */
[----:B------:R-:W-:Y:S02]  /*7b50*/  FSEL R164, R34, -INF , !P3 ;  /* 0xff80000022a47808 */ /* 0x000fe40005800000 */
[C---:B------:R-:W-:Y:S02]  /*7b60*/  ISETP.GE.AND P0, PT, R4.reuse, R199, PT ;  /* 0x000000c70400720c */ /* 0x040fe40003f06270 */
[----:B------:R-:W-:-:S02]  /*7b70*/  ISETP.GE.AND P6, PT, R4, R198, PT ;  /* 0x000000c60400720c */ /* 0x000fc40003fc6270 */
[----:B------:R-:W-:Y:S02]  /*7b80*/  ISETP.GE.AND P3, PT, R4, R197, PT ;  /* 0x000000c50400720c */ /* 0x000fe40003f66270 */
[----:B------:R-:W-:Y:S02]  /*7b90*/  FSEL R19, R19, -INF , P1 ;  /* 0xff80000013137808 */ /* 0x000fe40000800000 */
[----:B------:R-:W-:Y:S02]  /*7ba0*/  FMNMX3.FTZ R4, R132, R31, R147, !PT ;  /* 0x0000001f84047276 */ /* 0x000fe40007810093 */
[----:B------:R-:W-:Y:S02]  /*7bb0*/  ISETP.GE.AND P1, PT, R5, R200, PT ;  /* 0x000000c80500720c */ /* 0x000fe40003f26270 */
[----:B------:R-:W-:Y:S02]  /*7bc0*/  FMNMX3.FTZ R4, R4, R35, R21, !PT ;  /* 0x0000002304047276 */ /* 0x000fe40007810015 */
[----:B------:R-:W-:-:S02]  /*7bd0*/  FSEL R161, R19, -INF , !P0 ;  /* 0xff80000013a17808 */ /* 0x000fc40004000000 */
[----:B------:R-:W-:Y:S02]  /*7be0*/  FSEL R17, R17, -INF , P6 ;  /* 0xff80000011117808 */ /* 0x000fe40003000000 */
[----:B------:R-:W-:Y:S02]  /*7bf0*/  FSEL R30, R30, -INF , P1 ;  /* 0xff8000001e1e7808 */ /* 0x000fe40000800000 */
[C---:B------:R-:W-:Y:S02]  /*7c00*/  ISETP.GE.AND P0, PT, R5.reuse, R199, PT ;  /* 0x000000c70500720c */ /* 0x040fe40003f06270 */
[C---:B------:R-:W-:Y:S02]  /*7c10*/  ISETP.GE.AND P6, PT, R5.reuse, R198, PT ;  /* 0x000000c60500720c */ /* 0x040fe40003fc6270 */
[----:B------:R-:W-:Y:S02]  /*7c20*/  ISETP.GE.AND P1, PT, R5, R197, PT ;  /* 0x000000c50500720c */ /* 0x000fe40003f26270 */
[----:B------:R-:W-:-:S02]  /*7c30*/  FMNMX3.FTZ R5, R3, R26, R18, !PT ;  /* 0x0000001a03057276 */ /* 0x000fc40007810012 */
[----:B------:R-:W-:Y:S02]  /*7c40*/  FMNMX3.FTZ R4, R4, R139, R137, !PT ;  /* 0x0000008b04047276 */ /* 0x000fe40007810089 */
[----:B------:R-:W-:Y:S02]  /*7c50*/  FMNMX3.FTZ R5, R5, R20, R22, !PT ;  /* 0x0000001405057276 */ /* 0x000fe40007810016 */
[----:B------:R-:W-:Y:S02]  /*7c60*/  FMNMX3.FTZ R4, R4, R135, R133, !PT ;  /* 0x0000008704047276 */ /* 0x000fe40007810085 */
[----:B------:R-:W-:Y:S02]  /*7c70*/  FSEL R143, R30, -INF , !P0 ;  /* 0xff8000001e8f7808 */ /* 0x000fe40004000000 */
[----:B------:R-:W-:Y:S02]  /*7c80*/  FMNMX3.FTZ R5, R5, R170, R138, !PT ;  /* 0x000000aa05057276 */ /* 0x000fe4000781008a */
[----:B------:R-:W-:-:S02]  /*7c90*/  ISETP.GE.AND P0, PT, R140, R200, PT ;  /* 0x000000c88c00720c */ /* 0x000fc40003f06270 */
[----:B------:R-:W-:Y:S02]  /*7ca0*/  FMNMX3.FTZ R4, R4, R179, R177, !PT ;  /* 0x000000b304047276 */ /* 0x000fe400078100b1 */
[----:B------:R-:W-:Y:S02]  /*7cb0*/  FSEL R33, R33, -INF , P6 ;  /* 0xff80000021217808 */ /* 0x000fe40003000000 */
[----:B------:R-:W-:Y:S02]  /*7cc0*/  FMNMX3.FTZ R5, R5, R136, R134, !PT ;  /* 0x0000008805057276 */ /* 0x000fe40007810086 */
[----:B------:R-:W-:Y:S02]  /*7cd0*/  ISETP.GE.AND P6, PT, R140, R199, PT ;  /* 0x000000c78c00720c */ /* 0x000fe40003fc6270 */
[----:B------:R-:W-:Y:S02]  /*7ce0*/  FSEL R27, R27, -INF , P0 ;  /* 0xff8000001b1b7808 */ /* 0x000fe40000000000 */
        /* <DEDUP_REMOVED lines=8> */
[----:B------:R-:W-:Y:S02]  /*7d70*/  FMNMX3.FTZ R5, R5, R174, R142, !PT ;  /* 0x000000ae05057276 */ /* 0x000fe4000781008e */
[----:B------:R-:W-:Y:S02]  /*7d80*/  FMNMX3.FTZ R6, R6, R143, R141, !PT ;  /* 0x0000008f06067276 */ /* 0x000fe4000781008d */
[----:B------:R-:W-:Y:S02]  /*7d90*/  FSEL R160, R33, -INF , !P1 ;  /* 0xff80000021a07808 */ /* 0x000fe40004800000 */
[----:B------:R-:W-:Y:S02]  /*7da0*/  FSEL R158, R32, -INF , !P6 ;  /* 0xff800000209e7808 */ /* 0x000fe40007000000 */
[----:B------:R-:W-:-:S02]  /*7db0*/  FMNMX3.FTZ R7, R5, R164, R162, !PT ;  /* 0x000000a405077276 */ /* 0x000fc400078100a2 */
[----:B------:R-:W1:Y:S01]  /*7dc0*/  SHFL.BFLY PT, R5, R6, 0x2, 0x1f ;  /* 0x0c401f0006057f89 */ /* 0x000e6200000e0000 */
[----:B------:R-:W-:Y:S02]  /*7dd0*/  LEA R185, R2, UR5, 0x1 ;  /* 0x0000000502b97c11 */ /* 0x000fe4000f8e08ff */
[----:B------:R-:W-:Y:S02]  /*7de0*/  FMNMX3.FTZ R7, R7, R160, R158, !PT ;  /* 0x000000a007077276 */ /* 0x000fe4000781009e */
[C---:B------:R-:W-:Y:S01]  /*7df0*/  IADD3 R156, PT, PT, R185.reuse, 0xc040, RZ ;  /* 0x0000c040b99c7810 */ /* 0x040fe20007ffe0ff */
[----:B------:R-:W-:Y:S01]  /*7e00*/  VIADD R16, R185, 0xc000 ;  /* 0x0000c000b9107836 */ /* 0x000fe20000000000 */
[----:B------:R-:W-:Y:S01]  /*7e10*/  IADD3 R159, PT, PT, R155, R185, RZ ;  /* 0x000000b99b9f7210 */ /* 0x000fe20007ffe0ff */
[----:B------:R-:W2:Y:S01]  /*7e20*/  SHFL.BFLY PT, R4, R7, 0x2, 0x1f ;  /* 0x0c401f0007047f89 */ /* 0x000ea200000e0000 */
[----:B------:R-:W-:Y:S01]  /*7e30*/  @P4 IADD3 R208, PT, PT, R0, -0x3, RZ ;  /* 0xfffffffd00d04810 */ /* 0x000fe20007ffe0ff */
[----:B------:R-:W-:-:S02]  /*7e40*/  @P2 VIADD R156, R16, 0xffffffc0 ;  /* 0xffffffc0109c2836 */ /* 0x000fc40000000000 */
[----:B------:R-:W-:Y:S03]  /*7e50*/  LDSM.16.MT88.4 R12, [R185+0xc000] ;  /* 0x00c00000b90c783b */ /* 0x000fe60000004200 */
[----:B------:R-:W-:Y:S02]  /*7e60*/  IADD3 R155, PT, PT, R155, R156, RZ ;  /* 0x0000009c9b9b7210 */ /* 0x000fe40007ffe0ff */
        /* <DEDUP_REMOVED lines=193> */
[----:B------:R-:W-:Y:S01]  /*8a80*/  IMAD.MOV.U32 R154, RZ, RZ, R144 ;  /* 0x000000ffff9a7224 */ /* 0x000fe200078e0090 */
        /* <DEDUP_REMOVED lines=184> */
.L_x_5916:
[----:B------:R-:W-:-:S07]  /*9610*/  IADD3 R208, PT, PT, R154, -0x1, RZ ;  /* 0xffffffff9ad07810 */ /* 0x000fce0007ffe0ff */
.L_x_5922:
        /* <DEDUP_REMOVED lines=24> */
.L_x_5927:
        /* <DEDUP_REMOVED lines=90> */
.L_x_5924:
        /* <DEDUP_REMOVED lines=340> */
.L_x_5926:
        /* <DEDUP_REMOVED lines=24> */
.L_x_5925:
[C---:B------:R-:W-:Y:S01]  /*b400*/  ISETP.GE.AND P4, PT, R207.reuse, R200, PT ;  /* 0x000000c8cf00720c */ /* 0x040fe20003f86270 */
[C---:B------:R-:W-:Y:S01]  /*b410*/  VIADD R10, R207.reuse, 0xffffffe1 ;  /* 0xffffffe1cf0a7836 */ /* 0x040fe20000000000 */
[C---:B--2---:R-:W-:Y:S01]  /*b420*/  IADD3 R7, PT, PT, R207.reuse, -0x18, RZ ;  /* 0xffffffe8cf077810 */ /* 0x044fe20007ffe0ff */
        /* <DEDUP_REMOVED lines=540> */
.L_x_5923:
        /* <DEDUP_REMOVED lines=14> */
[----:B------:R-:W-:Y:S01]  /*d6d0*/  SHF.R.U32.HI R133, RZ, 0x2, R184 ;  /* 0x00000002ff857819 */ /* 0x000fe200000116b8 */
[----:B------:R-:W4:Y:S01]  /*d6e0*/  LDC R16, c[0x0][0x3e0] ;  /* 0x0000f800ff107b82 */ /* 0x000f220000000800 */
[----:B-1----:R-:W-:-:S07]  /*d6f0*/  FADD.FTZ R2, R2, R217 ;  /* 0x000000d902027221 */ /* 0x002fce0000010000 */
[----:B------:R-:W1:Y:S01]  /*d700*/  S2UR UR6, SR_CTAID.X ;  /* 0x00000000000679c3 */ /* 0x000e620000002500 */
[----:B--2---:R-:W-:Y:S01]  /*d710*/  FADD.FTZ R15, R0, R215 ;  /* 0x000000d7000f7221 */ /* 0x004fe20000010000 */
[----:B------:R-:W2:Y:S01]  /*d720*/  SHFL.BFLY PT, R7, R2, 0x1, 0x1f ;  /* 0x0c201f0002077f89 */ /* 0x000ea200000e0000 */
[----:B------:R-:W-:-:S03]  /*d730*/  SHF.L.U32 R0, R184, 0x2, RZ ;  /* 0x00000002b8007819 */ /* 0x000fc600000006ff */
[----:B------:R-:W5:Y:S01]  /*d740*/  SHFL.BFLY PT, R6, R15, 0x1, 0x1f ;  /* 0x0c201f000f067f89 */ /* 0x000f6200000e0000 */
[----:B------:R-:W-:Y:S01]  /*d750*/  LOP3.LUT R11, R0, 0x1f8, RZ, 0xc0, !PT ;  /* 0x000001f8000b7812 */ /* 0x000fe200078ec0ff */
[----:B-1----:R-:W-:Y:S01]  /*d760*/  USHF.L.U32 UR6, UR6, 0x6, URZ ;  /* 0x0000000606067899 */ /* 0x002fe200080006ff */
[----:B--2---:R-:W-:Y:S02]  /*d770*/  FADD.FTZ R7, R2, R7 ;  /* 0x0000000702077221 */ /* 0x004fe40000010000 */
[----:B------:R-:W-:Y:S02]  /*d780*/  LOP3.LUT R2, R11, 0x38, R186, 0x78, !PT ;  /* 0x000000380b027812 */ /* 0x000fe400078e78ba */
[----:B------:R-:W-:Y:S01]  /*d790*/  LOP3.LUT R186, R186, 0x30, RZ, 0xc0, !PT ;  /* 0x00000030baba7812 */ /* 0x000fe200078ec0ff */
[----:B-----5:R-:W-:Y:S01]  /*d7a0*/  FADD.FTZ R6, R15, R6 ;  /* 0x000000060f067221 */ /* 0x020fe20000010000 */
[----:B------:R-:W1:Y:S01]  /*d7b0*/  MUFU.RCP R8, R7 ;  /* 0x0000000700087308 */ /* 0x000e620000001000 */
[----:B------:R-:W-:Y:S01]  /*d7c0*/  BAR.SYNC.DEFER_BLOCKING 0x0 ;  /* 0x0000000000007b1d */ /* 0x000fe20000010000 */
[----:B------:R-:W-:-:S02]  /*d7d0*/  FSETP.NE.FTZ.AND P1, PT, R7, RZ, PT ;  /* 0x000000ff0700720b */ /* 0x000fc40003f35000 */
[----:B------:R-:W-:Y:S02]  /*d7e0*/  FSETP.NE.FTZ.AND P0, PT, R6, RZ, PT ;  /* 0x000000ff0600720b */ /* 0x000fe40003f15000 */
[----:B------:R-:W-:-:S03]  /*d7f0*/  LEA R2, R2, R9, 0x2 ;  /* 0x0000000902027211 */ /* 0x000fc600078e10ff */
[----:B------:R-:W2:Y:S01]  /*d800*/  LDC.64 R14, c[0x0][0x430] ;  /* 0x00010c00ff0e7b82 */ /* 0x000ea20000000a00 */
[----:B------:R-:W5:Y:S01]  /*d810*/  MUFU.RCP R5, R6 ;  /* 0x0000000600057308 */ /* 0x000f620000001000 */
[----:B------:R-:W-:Y:S02]  /*d820*/  R2P PR, R184, 0x18 ;  /* 0x00000018b8007804 */ /* 0x000fe40000000000 */
[----:B------:R-:W-:Y:S02]  /*d830*/  LEA R9, R4, UR5, 0x2 ;  /* 0x0000000504097c11 */ /* 0x000fe4000f8e10ff */
[----:B------:R-:W-:Y:S02]  /*d840*/  LOP3.LUT R133, R186, 0x7, R133, 0xf8, !PT ;  /* 0x00000007ba857812 */ /* 0x000fe400078ef885 */
[----:B------:R-:W-:Y:S01]  /*d850*/  SEL R180, R180, 0xffffffc0, !P3 ;  /* 0xffffffc0b4b47807 */ /* 0x000fe20005800000 */
[----:B------:R-:W3:Y:S01]  /*d860*/  @P1 LDC R19, c[0x0][0x458] ;  /* 0x00011600ff131b82 */ /* 0x000ee20000000800 */
[----:B------:R-:W-:Y:S01]  /*d870*/  IADD3 R13, PT, PT, R9, 0x80, RZ ;  /* 0x00000080090d7810 */ /* 0x000fe20007ffe0ff */
[----:B------:R-:W4:Y:S01]  /*d880*/  @P0 MUFU.LG2 R6, R6 ;  /* 0x0000000600060308 */ /* 0x000f220000000c00 */
[----:B-1----:R-:W-:-:S02]  /*d890*/  FSEL R8, R8, 1, P1 ;  /* 0x3f80000008087808 */ /* 0x002fc40000800000 */
[C---:B------:R-:W-:Y:S02]  /*d8a0*/  IADD3 R11, PT, PT, R9.reuse, R180, RZ ;  /* 0x000000b4090b7210 */ /* 0x040fe40007ffe0ff */
[----:B------:R-:W-:Y:S01]  /*d8b0*/  @P4 IADD3 R13, PT, PT, R9, -0x80, RZ ;  /* 0xffffff80090d4810 */ /* 0x000fe20007ffe0ff */
        /* <DEDUP_REMOVED lines=97> */
[----:B------:R-:W1:Y:S01]  /*ded0*/  @P0 LDC R18, c[0x0][0x458] ;  /* 0x00011600ff120b82 */ /* 0x000e620000000800 */
        /* <DEDUP_REMOVED lines=19> */
[----:B------:R-:W5:Y:S01]  /*e010*/  @P1 MUFU.LG2 R7, R7 ;  /* 0x0000000700071308 */ /* 0x000f620000000c00 */
[----:B----4-:R-:W-:-:S02]  /*e020*/  @P0 FMUL.FTZ R6, R6, 0.69314718246459960938 ;  /* 0x3f31721806060820 */ /* 0x010fc40000410000 */
[----:B------:R4:W-:Y:S04]  /*e030*/  STS.64 [R182], R100 ;  /* 0x00000064b6007388 */ /* 0x0009e80000000a00 */
[----:B------:R-:W-:Y:S04]  /*e040*/  STS.64 [R182+0x800], R102 ;  /* 0x00080066b6007388 */ /* 0x000fe80000000a00 */
[----:B------:R-:W-:Y:S04]  /*e050*/  STS.64 [R9+0x4000], R36 ;  /* 0x0040002409007388 */ /* 0x000fe80000000a00 */
[----:B------:R-:W-:Y:S01]  /*e060*/  STS.64 [R9+0x4800], R38 ;  /* 0x0048002609007388 */ /* 0x000fe20000000a00 */
[----:B-----5:R-:W-:-:S03]  /*e070*/  @P1 FMUL.FTZ R7, R7, 0.69314718246459960938 ;  /* 0x3f31721807071820 */ /* 0x020fc60000410000 */
[----:B------:R-:W-:Y:S04]  /*e080*/  STS.64 [R8+0x4000], R40 ;  /* 0x0040002808007388 */ /* 0x000fe80000000a00 */
[----:B------:R-:W-:Y:S04]  /*e090*/  STS.64 [R8+0x4800], R42 ;  /* 0x0048002a08007388 */ /* 0x000fe80000000a00 */
[----:B------:R-:W-:Y:S01]  /*e0a0*/  STS.64 [R11+0x4000], R44 ;  /* 0x0040002c0b007388 */ /* 0x000fe20000000a00 */
[----:B----4-:R-:W-:-:S03]  /*e0b0*/  MOV R100, 0xff800000 ;  /* 0xff80000000647802 */ /* 0x010fc60000000f00 */
[----:B------:R-:W-:Y:S01]  /*e0c0*/  STS.64 [R11+0x4800], R46 ;  /* 0x0048002e0b007388 */ /* 0x000fe20000000a00 */
[----:B-1----:R-:W-:Y:S01]  /*e0d0*/  @P0 FFMA.FTZ R100, R3, R18, R6 ;  /* 0x0000001203640223 */ /* 0x002fe20000010006 */
[----:B------:R-:W-:Y:S02]  /*e0e0*/  LOP3.LUT P0, RZ, R184, 0x3, RZ, 0xc0, !PT ;  /* 0x00000003b8ff7812 */ /* 0x000fe4000780c0ff */
[----:B------:R-:W-:Y:S01]  /*e0f0*/  STS.64 [R10+0x4000], R48 ;  /* 0x004000300a007388 */ /* 0x000fe20000000a00 */
[----:B------:R-:W-:Y:S01]  /*e100*/  MOV R101, 0xff800000 ;  /* 0xff80000000657802 */ /* 0x000fe20000000f00 */
[----:B---3--:R-:W-:Y:S02]  /*e110*/  @P1 FFMA.FTZ R101, R132, R19, R7 ;  /* 0x0000001384651223 */ /* 0x008fe40000010007 */
        /* <DEDUP_REMOVED lines=19> */
[----:B--2---:R-:W-:-:S03]  /*e250*/  IMAD R211, R14, UR8, R211 ;  /* 0x000000080ed37c24 */ /* 0x004fc6000f8e02d3 */
        /* <DEDUP_REMOVED lines=39> */
[C---:B---3--:R-:W-:Y:S02]  /*e4d0*/  IADD3 R2, P0, PT, R102.reuse, R133, RZ ;  /* 0x0000008566027210 */ /* 0x048fe40007f1e0ff */
[-C--:B------:R-:W-:Y:S02]  /*e4e0*/  ISETP.GE.AND P2, PT, R133, R196.reuse, PT ;  /* 0x000000c48500720c */ /* 0x080fe40003f46270 */
[----:B------:R-:W-:Y:S02]  /*e4f0*/  ISETP.GE.AND P1, PT, R103, R196, PT ;  /* 0x000000c46700720c */ /* 0x000fe40003f26270 */
[----:B------:R-:W-:Y:S02]  /*e500*/  LEA.HI.X.SX32 R103, R102, RZ, 0x1, P0 ;  /* 0x000000ff66677211 */ /* 0x000fe400000f0eff */
[----:B--2---:R-:W-:-:S04]  /*e510*/  LEA R102, P0, R2, UR4, 0x2 ;  /* 0x0000000402667c11 */ /* 0x004fc8000f8010ff */
[----:B------:R-:W-:-:S05]  /*e520*/  LEA.HI.X R103, R2, UR5, R103, 0x2, P0 ;  /* 0x0000000502677c11 */ /* 0x000fca00080f1467 */
[----:B------:R2:W-:Y:S04]  /*e530*/  @!P2 STG.E desc[UR14][R102.64], R101 ;  /* 0x000000656600a986 */ /* 0x0005e8000c10190e */
[----:B------:R2:W-:Y:S02]  /*e540*/  @!P1 STG.E desc[UR14][R102.64+0x20], R100 ;  /* 0x0000206466009986 */ /* 0x0005e4000c10190e */
.L_x_5929:
[----:B------:R-:W-:Y:S05]  /*e550*/  BSYNC.RECONVERGENT B0 ;  /* 0x0000000000007941 */ /* 0x000fea0003800200 */
.L_x_5928:
[----:B------:R-:W4:Y:S01]  /*e560*/  LDCU.64 UR4, c[0x0][0x3f8] ;  /* 0x00007f00ff0477ac */ /* 0x000f220008000a00 */
[----:B--2---:R-:W-:Y:S02]  /*e570*/  SHF.R.U32.HI R101, RZ, 0x4, R184 ;  /* 0x00000004ff657819 */ /* 0x004fe400000116b8 */
        /* <DEDUP_REMOVED lines=47> */
.L_x_5930:
        /* <DEDUP_REMOVED lines=9> */
.L_x_6930:


//--------------------- .text._ZN5flash24flash_fwd_splitkv_kernelI23Flash_fwd_kernel_traitsILi192ELi64ELi64ELi4ELb0ELb0EN7cutlass6half_tE19Flash_kernel_traitsILi192ELi64ELi64ELi4ES3_EELb0ELb1ELb1ELb0ELb0ELb0ELb1ELb0EEEvNS_16Flash_fwd_paramsE --------------------------
	.section	.text._ZN5flash24flash_fwd_splitkv_kernelI23Flash_fwd_kernel_traitsILi192ELi64ELi64ELi4ELb0ELb0EN7cutlass6half_tE19Flash_kernel_traitsILi192ELi64ELi64ELi4ES3_EELb0ELb1ELb1ELb0ELb0ELb0ELb1ELb0EEEvNS_16Flash_fwd_paramsE,"ax",@progbits
	.align	128
        .global         _ZN5flash24flash_fwd_splitkv_kernelI23Flash_fwd_kernel_traitsILi192ELi64ELi64ELi4ELb0ELb0EN7cutlass6half_tE19Flash_kernel_traitsILi192ELi64ELi64ELi4ES3_EELb0ELb1ELb1ELb0ELb0ELb0ELb1ELb0EEEvNS_16Flash_fwd_paramsE
        .type           _ZN5flash24flash_fwd_splitkv_kernelI23Flash_fwd_kernel_traitsILi192ELi64ELi64ELi4ELb0ELb0EN7cutlass6half_tE19Flash_kernel_traitsILi192ELi64ELi64ELi4ES3_EELb0ELb1ELb1ELb0ELb0ELb0ELb1ELb0EEEvNS_16Flash_fwd_paramsE,@function
        .size           _ZN5flash24flash_fwd_splitkv_kernelI23Flash_fwd_kernel_traitsILi192ELi64ELi64ELi4ELb0ELb0EN7cutlass6half_tE19Flash_kernel_traitsILi192ELi64ELi64ELi4ES3_EELb0ELb1ELb1ELb0ELb0ELb0ELb1ELb0EEEvNS_16Flash_fwd_paramsE,(.L_x_6931 - _ZN5flash24flash_fwd_splitkv_kernelI23Flash_fwd_kernel_traitsILi192ELi64ELi64ELi4ELb0ELb0EN7cutlass6half_tE19Flash_kernel_traitsILi192ELi64ELi64ELi4ES3_EELb0ELb1ELb1ELb0ELb0ELb0ELb1ELb0EEEvNS_16Flash_fwd_paramsE)
        .other          _ZN5flash24flash_fwd_splitkv_kernelI23Flash_fwd_kernel_traitsILi192ELi64ELi64ELi4ELb0ELb0EN7cutlass6half_tE19Flash_kernel_traitsILi192ELi64ELi64ELi4ES3_EELb0ELb1ELb1ELb0ELb0ELb0ELb1ELb0EEEvNS_16Flash_fwd_paramsE,@"STO_CUDA_ENTRY STV_DEFAULT"
_ZN5flash24flash_fwd_splitkv_kernelI23Flash_fwd_kernel_traitsILi192ELi64ELi64ELi4ELb0ELb0EN7cutlass6half_tE19Flash_kernel_traitsILi192ELi64ELi64ELi4ES3_EELb0ELb1ELb1ELb0ELb0ELb0ELb1ELb0EEEvNS_16Flash_fwd_paramsE:
.text._ZN5flash24flash_fwd_splitkv_kernelI23Flash_fwd_kernel_traitsILi192ELi64ELi64ELi4ELb0ELb0EN7cutlass6half_tE19Flash_kernel_traitsILi192ELi64ELi64ELi4ES3_EELb0ELb1ELb1ELb0ELb0ELb0ELb1ELb0EEEvNS_16Flash_fwd_paramsE:
[----:B------:R-:W-:Y:S01]  /*0000*/  LDC R1, c[0x0][0x37c] ;  /* 0x0000df00ff017b82 */ /* 0x000fe20000000800 */
[----:B------:R-:W1:Y:S07]  /*0010*/  LDCU UR8, c[0x0][0x3e0] ;  /* 0x00007c00ff0877ac */ /* 0x000e6e0008000800 */
[----:B------:R-:W2:Y:S01]  /*0020*/  S2UR UR24, SR_CTAID.Z ;  /* 0x00000000001879c3 */ /* 0x000ea20000002700 */
[----:B------:R-:W3:Y:S01]  /*0030*/  LDCU.64 UR10, c[0x0][0x460] ;  /* 0x00008c00ff0a77ac */ /* 0x000ee20008000a00 */
[----:B------:R-:W4:Y:S01]  /*0040*/  LDCU.U8 UR9, c[0x0][0x532] ;  /* 0x0000a640ff0977ac */ /* 0x000f220008000000 */
[----:B------:R-:W4:Y:S01]  /*0050*/  LDCU.64 UR16, c[0x0][0x460] ;  /* 0x00008c00ff1077ac */ /* 0x000f220008000a00 */
[----:B------:R-:W4:Y:S01]  /*0060*/  LDCU.64 UR12, c[0x0][0x470] ;  /* 0x00008e00ff0c77ac */ /* 0x000f220008000a00 */
[----:B-1----:R-:W1:Y:S01]  /*0070*/  I2F.U32.RP R2, UR8 ;  /* 0x0000000800027d06 */ /* 0x002e620008209000 */
[----:B------:R-:W-:Y:S01]  /*0080*/  UISETP.NE.U32.AND UP0, UPT, UR8, URZ, UPT ;  /* 0x000000ff0800728c */ /* 0x000fe2000bf05070 */
[----:B------:R-:W2:Y:S01]  /*0090*/  LDCU.64 UR26, c[0x0][0x358] ;  /* 0x00006b00ff1a77ac */ /* 0x000ea20008000a00 */
[----:B---3--:R-:W-:-:S02]  /*00a0*/  ISETP.NE.U32.AND P0, PT, RZ, UR10, PT ;  /* 0x0000000aff007c0c */ /* 0x008fc4000bf05070 */
[----:B------:R-:W-:Y:S02]  /*00b0*/  ISETP.NE.U32.AND P4, PT, RZ, UR10, PT ;  /* 0x0000000aff007c0c */ /* 0x000fe4000bf85070 */
[----:B------:R-:W-:Y:S02]  /*00c0*/  ISETP.NE.AND.EX P0, PT, RZ, UR11, PT, P0 ;  /* 0x0000000bff007c0c */ /* 0x000fe4000bf05300 */
[----:B------:R-:W-:Y:S01]  /*00d0*/  ISETP.NE.AND.EX P4, PT, RZ, UR11, PT, P4 ;  /* 0x0000000bff007c0c */ /* 0x000fe2000bf85340 */
[----:B-1----:R-:W1:Y:S01]  /*00e0*/  MUFU.RCP R0, R2 ;  /* 0x0000000200007308 */ /* 0x002e620000001000 */
[----:B----4-:R-:W-:Y:S01]  /*00f0*/  ISETP.NE.U32.AND P3, PT, RZ, UR12, PT ;  /* 0x0000000cff007c0c */ /* 0x010fe2000bf65070 */
[----:B-1----:R-:W-:-:S06]  /*0100*/  VIADD R0, R0, 0xffffffe ;  /* 0x0ffffffe00007836 */ /* 0x002fcc0000000000 */
[----:B------:R-:W1:Y:S02]  /*0110*/  F2I.FTZ.U32.TRUNC.NTZ R0, R0 ;  /* 0x0000000000007305 */ /* 0x000e64000021f000 */
[----:B-1----:R-:W-:Y:S01]  /*0120*/  R2UR UR5, R0 ;  /* 0x00000000000572ca */ /* 0x002fe200000e0000 */
[----:B------:R-:W-:-:S12]  /*0130*/  IMAD.MOV.U32 R0, RZ, RZ, -0x1 ;  /* 0xffffffffff007424 */ /* 0x000fd800078e00ff */
[----:B------:R-:W-:-:S04]  /*0140*/  UIADD3 UR4, UPT, UPT, URZ, -UR5, URZ ;  /* 0x80000005ff047290 */ /* 0x000fc8000fffe0ff */
[----:B------:R-:W-:-:S03]  /*0150*/  UIMAD UR6, UR4, UR8, URZ ;  /* 0x00000008040672a4 */ /* 0x000fc6000f8e02ff */
[----:B------:R-:W-:Y:S02]  /*0160*/  UMOV UR4, URZ ;  /* 0x000000ff00047c82 */ /* 0x000fe40008000000 */
[----:B------:R-:W-:-:S04]  /*0170*/  UIMAD.WIDE.U32 UR6, UR5, UR6, UR4 ;  /* 0x00000006050672a5 */ /* 0x000fc8000f8e0004 */
[----:B--2---:R-:W-:-:S04]  /*0180*/  UIMAD.WIDE.U32 UR14, UR7, UR24, URZ ;  /* 0x00000018070e72a5 */ /* 0x004fc8000f8e00ff */
[----:B------:R-:W-:-:S03]  /*0190*/  UIADD3 UR4, UPT, UPT, -UR15, URZ, URZ ;  /* 0x000000ff0f047290 */ /* 0x000fc6000fffe1ff */
[----:B------:R-:W1:Y:S01]  /*01a0*/  LDCU.64 UR6, c[0x0][0x478] ;  /* 0x00008f00ff0677ac */ /* 0x000e620008000a00 */
[----:B------:R-:W-:-:S04]  /*01b0*/  UIMAD UR4, UR8, UR4, UR24 ;  /* 0x00000004080472a4 */ /* 0x000fc8000f8e0218 */
[----:B------:R-:W-:-:S11]  /*01c0*/  UISETP.GE.U32.AND UP2, UPT, UR4, UR8, UPT ;  /* 0x000000080400728c */ /* 0x000fd6000bf46070 */
[----:B------:R-:W-:Y:S02]  /*01d0*/  @UP2 UIADD3 UR4, UPT, UPT, UR4, -UR8, URZ ;  /* 0x8000000804042290 */ /* 0x000fe4000fffe0ff */
[----:B------:R-:W-:Y:S02]  /*01e0*/  @UP2 UIADD3 UR15, UPT, UPT, UR15, 0x1, URZ ;  /* 0x000000010f0f2890 */ /* 0x000fe4000fffe0ff */
[----:B------:R-:W-:Y:S02]  /*01f0*/  UISETP.GE.U32.AND UP1, UPT, UR4, UR8, UPT ;  /* 0x000000080400728c */ /* 0x000fe4000bf26070 */
[----:B------:R-:W-:-:S05]  /*0200*/  UISETP.NE.AND UP2, UPT, UR9, URZ, UPT ;  /* 0x000000ff0900728c */ /* 0x000fca000bf45270 */
[----:B------:R-:W2:Y:S04]  /*0210*/  LDCU.64 UR4, c[0x0][0x468] ;  /* 0x00008d00ff0477ac */ /* 0x000ea80008000a00 */
[----:B------:R-:W-:Y:S02]  /*0220*/  @UP1 UIADD3 UR15, UPT, UPT, UR15, 0x1, URZ ;  /* 0x000000010f0f1890 */ /* 0x000fe4000fffe0ff */
[----:B------:R-:W-:Y:S02]  /*0230*/  @!UP0 ULOP3.LUT UR15, URZ, UR8, URZ, 0x33, !UPT ;  /* 0x00000008ff0f8292 */ /* 0x000fe4000f8e33ff */
[----:B-1----:R-:W-:Y:S02]  /*0240*/  UISETP.NE.U32.AND UP1, UPT, UR6, URZ, UPT ;  /* 0x000000ff0600728c */ /* 0x002fe4000bf25070 */
[----:B------:R-:W-:-:S02]  /*0250*/  UIMAD.WIDE.U32 UR16, UR15, 0x4, UR16 ;  /* 0x000000040f1078a5 */ /* 0x000fc4000f8e0010 */
[----:B------:R-:W-:Y:S02]  /*0260*/  USHF.L.U32 UR11, UR15, 0x2, URZ ;  /* 0x000000020f0b7899 */ /* 0x000fe400080006ff */
[----:B--2---:R-:W-:Y:S02]  /*0270*/  UISETP.EQ.U32.AND UP3, UPT, UR4, URZ, UPT ;  /* 0x000000ff0400728c */ /* 0x004fe4000bf62070 */
[----:B------:R-:W-:Y:S01]  /*0280*/  IMAD.U32 R4, RZ, RZ, UR16 ;  /* 0x00000010ff047e24 */ /* 0x000fe2000f8e00ff */
[----:B------:R-:W-:Y:S01]  /*0290*/  USHF.R.U32.HI UR10, URZ, 0x1e, UR15 ;  /* 0x0000001eff0a7899 */ /* 0x000fe2000801160f */
[----:B------:R-:W-:Y:S01]  /*02a0*/  IMAD.U32 R5, RZ, RZ, UR17 ;  /* 0x00000011ff057e24 */ /* 0x000fe2000f8e00ff */
[----:B------:R-:W-:Y:S02]  /*02b0*/  UISETP.EQ.OR.EX UP3, UPT, UR5, URZ, !UP2, UP3 ;  /* 0x000000ff0500728c */ /* 0x000fe4000d762730 */
[----:B------:R-:W-:Y:S01]  /*02c0*/  UIADD3 UR9, UP0, UPT, UR11, UR4, URZ ;  /* 0x000000040b097290 */ /* 0x000fe2000ff1e0ff */
[----:B------:R-:W-:Y:S01]  /*02d0*/  IMAD.U32 R12, RZ, RZ, UR12 ;  /* 0x0000000cff0c7e24 */ /* 0x000fe2000f8e00ff */
[----:B------:R-:W-:Y:S01]  /*02e0*/  UISETP.NE.AND.EX UP1, UPT, UR7, URZ, UPT, UP1 ;  /* 0x000000ff0700728c */ /* 0x000fe2000bf25310 */
[----:B------:R-:W2:Y:S01]  /*02f0*/  @P0 LDG.E R0, desc[UR26][R4.64] ;  /* 0x0000001a04000981 */ /* 0x000ea2000c1e1900 */
[----:B------:R-:W-:Y:S01]  /*0300*/  PLOP3.LUT P1, PT, PT, PT, UP3, 0x80, 0x8 ;  /* 0x000000000008781c */ /* 0x000fe20003f2f038 */
[----:B------:R-:W-:Y:S01]  /*0310*/  UIADD3.X UR12, UPT, UPT, UR10, UR5, URZ, UP0, !UPT ;  /* 0x000000050a0c7290 */ /* 0x000fe200087fe4ff */
[----:B------:R-:W-:Y:S01]  /*0320*/  ISETP.NE.AND.EX P3, PT, RZ, UR13, PT, P3 ;  /* 0x0000000dff007c0c */ /* 0x000fe2000bf65330 */
[----:B------:R-:W2:Y:S01]  /*0330*/  @P4 LDG.E R7, desc[UR26][R4.64+0x4] ;  /* 0x0000041a04074981 */ /* 0x000ea2000c1e1900 */
[----:B------:R-:W-:Y:S01]  /*0340*/  IMAD.U32 R8, RZ, RZ, UR9 ;  /* 0x00000009ff087e24 */ /* 0x000fe2000f8e00ff */
[----:B------:R-:W-:Y:S01]  /*0350*/  PLOP3.LUT P0, PT, PT, PT, UP1, 0x80, 0x8 ;  /* 0x000000000008781c */ /* 0x000fe20003f0f018 */
[----:B------:R-:W-:-:S02]  /*0360*/  IMAD.U32 R2, RZ, RZ, UR13 ;  /* 0x0000000dff027e24 */ /* 0x000fc4000f8e00ff */
[----:B------:R-:W-:Y:S01]  /*0370*/  IMAD.U32 R9, RZ, RZ, UR12 ;  /* 0x0000000cff097e24 */ /* 0x000fe2000f8e00ff */
[----:B------:R-:W-:-:S04]  /*0380*/  @UP1 UIADD3 UR6, UP0, UPT, UR11, UR6, URZ ;  /* 0x000000060b061290 */ /* 0x000fc8000ff1e0ff */
[----:B------:R-:W-:Y:S02]  /*0390*/  @UP1 UIADD3.X UR7, UPT, UPT, UR10, UR7, URZ, UP0, !UPT ;  /* 0x000000070a071290 */ /* 0x000fe400087fe4ff */
[----:B------:R-:W-:Y:S01]  /*03a0*/  @P3 IADD3 R12, P2, PT, R12, UR11, RZ ;  /* 0x0000000b0c0c3c10 */ /* 0x000fe2000ff5e0ff */
[----:B------:R-:W-:-:S03]  /*03b0*/  IMAD.U32 R10, RZ, RZ, UR6 ;  /* 0x00000006ff0a7e24 */ /* 0x000fc6000f8e00ff */
[----:B------:R-:W-:Y:S01]  /*03c0*/  @P3 IADD3.X R13, PT, PT, R2, UR10, RZ, P2, !PT ;  /* 0x0000000a020d3c10 */ /* 0x000fe200097fe4ff */
[----:B------:R-:W-:-:S05]  /*03d0*/  IMAD.U32 R11, RZ, RZ, UR7 ;  /* 0x00000007ff0b7e24 */ /* 0x000fca000f8e00ff */
[----:B------:R1:W5:Y:S04]  /*03e0*/  @P0 LDG.E R3, desc[UR26][R10.64] ;  /* 0x0000001a0a030981 */ /* 0x000368000c1e1900 */
[----:B------:R-:W3:Y:S04]  /*03f0*/  @!P1 LDG.E R5, desc[UR26][R8.64] ;  /* 0x0000001a08059981 */ /* 0x000ee8000c1e1900 */
[----:B------:R1:W5:Y:S01]  /*0400*/  @P3 LDG.E R4, desc[UR26][R12.64] ;  /* 0x0000001a0c043981 */ /* 0x000362000c1e1900 */
[----:B------:R-:W4:Y:S08]  /*0410*/  @!P4 LDC R2, c[0x0][0x434] ;  /* 0x00010d00ff02cb82 */ /* 0x000f300000000800 */
[----:B------:R-:W1:Y:S01]  /*0420*/  S2UR UR21, SR_CTAID.X ;  /* 0x00000000001579c3 */ /* 0x000e620000002500 */
[----:B------:R-:W-:Y:S01]  /*0430*/  UISETP.NE.U32.AND UP0, UPT, UR4, URZ, UPT ;  /* 0x000000ff0400728c */ /* 0x000fe2000bf05070 */
[----:B------:R-:W-:-:S03]  /*0440*/  UMOV UR7, 0xffffffff ;  /* 0xffffffff00077882 */ /* 0x000fc60000000000 */
[----:B------:R-:W-:Y:S01]  /*0450*/  UISETP.NE.AND.EX UP0, UPT, UR5, URZ, UPT, UP0 ;  /* 0x000000ff0500728c */ /* 0x000fe2000bf05300 */
[----:B----4-:R-:W-:Y:S01]  /*0460*/  @!P4 R2UR UR16, R2 ;  /* 0x000000000210c2ca */ /* 0x010fe200000e0000 */
[----:B-1----:R-:W-:-:S06]  /*0470*/  USHF.L.U32 UR21, UR21, 0x6, URZ ;  /* 0x0000000615157899 */ /* 0x002fcc00080006ff */
[----:B------:R-:W-:-:S03]  /*0480*/  IMAD.U32 R2, RZ, RZ, UR21 ;  /* 0x00000015ff027e24 */ /* 0x000fc6000f8e00ff */
[----:B------:R-:W1:Y:S01]  /*0490*/  @!UP0 LDCU UR17, c[0x0][0x438] ;  /* 0x00008700ff1187ac */ /* 0x000e620008000800 */
[----:B--2---:R-:W-:-:S05]  /*04a0*/  @P4 IMAD.IADD R6, R7, 0x1, -R0 ;  /* 0x0000000107064824 */ /* 0x004fca00078e0a00 */
[----:B------:R-:W-:Y:S02]  /*04b0*/  @P4 R2UR UR16, R6 ;  /* 0x00000000061042ca */ /* 0x000fe400000e0000 */
[----:B---3--:R-:W-:-:S11]  /*04c0*/  @!P1 R2UR UR7, R5 ;  /* 0x00000000050792ca */ /* 0x008fd600000e0000 */
[----:B------:R-:W-:Y:S01]  /*04d0*/  ISETP.LT.AND P2, PT, R2, UR16, PT ;  /* 0x0000001002007c0c */ /* 0x000fe2000bf41270 */
[----:B-1----:R-:W-:-:S12]  /*04e0*/  BRA.U !UP0, `(.L_x_5931) ;  /* 0x0000000108187547 */ /* 0x002fd8000b800000 */
[----:B------:R-:W-:-:S13]  /*04f0*/  PLOP3.LUT P1, PT, PT, PT, UP2, 0x80, 0x8 ;  /* 0x000000000008781c */ /* 0x000fda0003f2f028 */
[----:B------:R-:W2:Y:S04]  /*0500*/  @P1 LDG.E R5, desc[UR26][R8.64+0x4] ;  /* 0x0000041a08051981 */ /* 0x000ea8000c1e1900 */
[----:B------:R-:W3:Y:S01]  /*0510*/  @!P1 LDG.E R6, desc[UR26][R8.64] ;  /* 0x0000001a08069981 */ /* 0x000ee2000c1e1900 */
[----:B--2---:R-:W-:-:S13]  /*0520*/  @P1 R2UR UR17, R5 ;  /* 0x00000000051112ca */ /* 0x004fda00000e0000 */
[----:B------:R-:W-:-:S07]  /*0530*/  @UP2 UIADD3 UR17, UPT, UPT, UR17, -UR7, URZ ;  /* 0x8000000711112290 */ /* 0x000fce000fffe0ff */
[----:B---3--:R-:W-:-:S15]  /*0540*/  @!P1 R2UR UR17, R6 ;  /* 0x00000000061192ca */ /* 0x008fde00000e0000 */
.L_x_5931:
[----:B------:R-:W-:Y:S05]  /*0550*/  @!P2 EXIT ;  /* 0x000000000000a94d */ /* 0x000fea0003800000 */
[----:B------:R-:W1:Y:S01]  /*0560*/  LDCU UR9, c[0x0][0x374] ;  /* 0x00006e80ff0977ac */ /* 0x000e620008000800 */
[----:B------:R-:W2:Y:S01]  /*0570*/  LDC R5, c[0x0][0x374] ;  /* 0x0000dd00ff057b82 */ /* 0x000ea20000000800 */
[----:B------:R-:W3:Y:S01]  /*0580*/  S2R R185, SR_TID.X ;  /* 0x0000000000b97919 */ /* 0x000ee20000002100 */
[----:B------:R-:W4:Y:S01]  /*0590*/  LDCU UR5, c[0x0][0x438] ;  /* 0x00008700ff0577ac */ /* 0x000f220008000800 */
[----:B------:R-:W-:Y:S01]  /*05a0*/  UMOV UR22, URZ ;  /* 0x000000ff00167c82 */ /* 0x000fe20008000000 */
[----:B------:R-:W3:Y:S01]  /*05b0*/  @!UP1 LDCU UR20, c[0x0][0x43c] ;  /* 0x00008780ff1497ac */ /* 0x000ee20008000800 */
[----:B----4-:R-:W-:Y:S01]  /*05c0*/  UIADD3 UR5, UPT, UPT, UR5, 0x3f, URZ ;  /* 0x0000003f05057890 */ /* 0x010fe2000fffe0ff */
[----:B--2---:R-:W-:-:S03]  /*05d0*/  IABS R6, R5 ;  /* 0x0000000500067213 */ /* 0x004fc60000000000 */
[----:B------:R-:W-:Y:S01]  /*05e0*/  USHF.R.S32.HI UR4, URZ, 0x1f, UR5 ;  /* 0x0000001fff047899 */ /* 0x000fe20008011405 */
[----:B------:R-:W-:Y:S02]  /*05f0*/  IABS R5, R5 ;  /* 0x0000000500057213 */ /* 0x000fe40000000000 */
[----:B------:R-:W-:Y:S01]  /*0600*/  R2UR UR14, R6 ;  /* 0x00000000060e72ca */ /* 0x000fe200000e0000 */
[----:B------:R-:W-:Y:S02]  /*0610*/  ULEA.HI UR4, UR4, UR5, URZ, 0x6 ;  /* 0x0000000504047291 */ /* 0x000fe4000f8f30ff */
[----:B------:R-:W-:Y:S02]  /*0620*/  IMAD.MOV R5, RZ, RZ, -R5 ;  /* 0x000000ffff057224 */ /* 0x000fe400078e0a05 */
[----:B-1----:R-:W-:-:S03]  /*0630*/  ULEA.HI.SX32 UR12, UR4, UR9, 0x1a ;  /* 0x00000009040c7291 */ /* 0x002fc6000f8fd2ff */
[----:B------:R-:W-:Y:S01]  /*0640*/  R2UR UR18, R5 ;  /* 0x00000000051272ca */ /* 0x000fe200000e0000 */
[----:B------:R-:W-:-:S03]  /*0650*/  UIADD3 UR12, UPT, UPT, UR12, -0x1, URZ ;  /* 0xffffffff0c0c7890 */ /* 0x000fc6000fffe0ff */
[----:B------:R-:W1:Y:S01]  /*0660*/  @!UP1 LDCU.64 UR4, c[0x0][0x488] ;  /* 0x00009100ff0497ac */ /* 0x000e620008000a00 */
[----:B------:R-:W2:Y:S08]  /*0670*/  I2F.RP R8, UR14 ;  /* 0x0000000e00087d06 */ /* 0x000eb00008209400 */
[----:B--2---:R-:W2:Y:S01]  /*0680*/  MUFU.RCP R7, R8 ;  /* 0x0000000800077308 */ /* 0x004ea20000001000 */
[----:B-1----:R-:W-:Y:S01]  /*0690*/  @!UP1 UISETP.NE.U32.AND UP0, UPT, UR4, URZ, UPT ;  /* 0x000000ff0400928c */ /* 0x002fe2000bf05070 */
[----:B------:R-:W1:Y:S03]  /*06a0*/  S2UR UR4, SR_CTAID.Y ;  /* 0x00000000000479c3 */ /* 0x000e660000002600 */
[----:B------:R-:W-:Y:S01]  /*06b0*/  @!UP1 UISETP.NE.AND.EX UP0, UPT, UR5, URZ, UPT, UP0 ;  /* 0x000000ff0500928c */ /* 0x000fe2000bf05300 */
[----:B------:R-:W4:Y:S03]  /*06c0*/  LDCU UR5, c[0x0][0x504] ;  /* 0x0000a080ff0577ac */ /* 0x000f260008000800 */
[----:B---3--:R-:W-:-:S02]  /*06d0*/  @!UP1 USEL UR20, UR20, URZ, UP0 ;  /* 0x000000ff14149287 */ /* 0x008fc40008000000 */
[----:B------:R-:W-:Y:S01]  /*06e0*/  UISETP.NE.AND UP0, UPT, UR9, URZ, UPT ;  /* 0x000000ff0900728c */ /* 0x000fe2000bf05270 */
[----:B--2---:R-:W-:-:S04]  /*06f0*/  VIADD R7, R7, 0xffffffe ;  /* 0x0ffffffe07077836 */ /* 0x004fc80000000000 */
[----:B------:R-:W2:Y:S02]  /*0700*/  F2I.FTZ.U32.TRUNC.NTZ R6, R7 ;  /* 0x0000000700067305 */ /* 0x000ea4000021f000 */
[----:B--2---:R-:W-:Y:S01]  /*0710*/  R2UR UR23, R6 ;  /* 0x00000000061772ca */ /* 0x004fe200000e0000 */
[----:B------:R-:W-:Y:S01]  /*0720*/  IMAD.U32 R6, RZ, RZ, UR12 ;  /* 0x0000000cff067e24 */ /* 0x000fe2000f8e00ff */
[----:B------:R-:W-:-:S04]  /*0730*/  ULOP3.LUT UR12, UR12, UR9, URZ, 0x3c, !UPT ;  /* 0x000000090c0c7292 */ /* 0x000fc8000f8e3cff */
[----:B------:R-:W-:-:S04]  /*0740*/  IABS R6, R6 ;  /* 0x0000000600067213 */ /* 0x000fc80000000000 */
[----:B------:R-:W-:-:S03]  /*0750*/  R2UR UR19, R6 ;  /* 0x00000000061372ca */ /* 0x000fc600000e0000 */
[----:B------:R-:W-:-:S04]  /*0760*/  UIADD3 UR6, UPT, UPT, URZ, -UR23, URZ ;  /* 0x80000017ff067290 */ /* 0x000fc8000fffe0ff */
[----:B------:R-:W-:-:S04]  /*0770*/  UIMAD UR6, UR6, UR14, URZ ;  /* 0x0000000e060672a4 */ /* 0x000fc8000f8e02ff */
[----:B------:R-:W-:Y:S01]  /*0780*/  UIMAD.WIDE.U32 UR28, UR23, UR6, UR22 ;  /* 0x00000006171c72a5 */ /* 0x000fe2000f8e0016 */
[----:B-----5:R-:W-:Y:S02]  /*0790*/  @P0 R2UR UR22, R3 ;  /* 0x00000000031602ca */ /* 0x020fe400000e0000 */
[----:B------:R-:W-:Y:S01]  /*07a0*/  UMOV UR6, URZ ;  /* 0x000000ff00067c82 */ /* 0x000fe20008000000 */
[----:B------:R-:W-:Y:S01]  /*07b0*/  UIMAD.WIDE.U32 UR28, UR29, UR19, URZ ;  /* 0x000000131d1c72a5 */ /* 0x000fe2000f8e00ff */
[----:B------:R-:W-:-:S06]  /*07c0*/  @P3 R2UR UR6, R4 ;  /* 0x00000000040632ca */ /* 0x000fcc00000e0000 */
[----:B------:R-:W-:Y:S02]  /*07d0*/  UMOV UR13, UR29 ;  /* 0x0000001d000d7c82 */ /* 0x000fe40008000000 */
[----:B------:R-:W-:-:S04]  /*07e0*/  UIMAD UR18, UR13, UR18, UR19 ;  /* 0x000000120d1272a4 */ /* 0x000fc8000f8e0213 */
[----:B------:R-:W-:Y:S02]  /*07f0*/  UISETP.GT.U32.AND UP2, UPT, UR14, UR18, UPT ;  /* 0x000000120e00728c */ /* 0x000fe4000bf44070 */
[----:B------:R-:W-:Y:S02]  /*0800*/  @UP1 UIADD3 UR22, UPT, UPT, UR22, -UR6, URZ ;  /* 0x8000000616161290 */ /* 0x000fe4000fffe0ff */
[----:B------:R-:W-:Y:S01]  /*0810*/  @!UP1 UIADD3 UR22, UPT, UPT, UR20, UR17, -UR6 ;  /* 0x0000001114169290 */ /* 0x000fe2000fffe806 */
[----:B------:R-:W2:Y:S03]  /*0820*/  LDCU UR20, c[0x0][0x508] ;  /* 0x0000a100ff1477ac */ /* 0x000ea60008000800 */
[----:B------:R-:W-:-:S03]  /*0830*/  UIADD3 UR19, UPT, UPT, UR21, UR22, URZ ;  /* 0x0000001615137290 */ /* 0x000fc6000fffe0ff */
[----:B------:R-:W-:Y:S02]  /*0840*/  @!UP2 UIADD3 UR18, UPT, UPT, UR18, -UR14, URZ ;  /* 0x8000000e1212a290 */ /* 0x000fe4000fffe0ff */
[----:B------:R-:W-:Y:S02]  /*0850*/  @!UP2 UIADD3 UR13, UPT, UPT, UR13, 0x1, URZ ;  /* 0x000000010d0da890 */ /* 0x000fe4000fffe0ff */
[----:B------:R-:W-:Y:S02]  /*0860*/  UISETP.GE.U32.AND UP1, UPT, UR18, UR14, UPT ;  /* 0x0000000e1200728c */ /* 0x000fe4000bf26070 */
[----:B------:R-:W-:Y:S02]  /*0870*/  UIADD3 UR14, UPT, UPT, UR22, 0x3f, URZ ;  /* 0x0000003f160e7890 */ /* 0x000fe4000fffe0ff */
[----:B------:R-:W-:Y:S02]  /*0880*/  UISETP.GE.AND UP2, UPT, UR12, URZ, UPT ;  /* 0x000000ff0c00728c */ /* 0x000fe4000bf46270 */
[----:B------:R-:W-:-:S02]  /*0890*/  USHF.R.S32.HI UR12, URZ, 0x1f, UR14 ;  /* 0x0000001fff0c7899 */ /* 0x000fc4000801140e */
[----:B----4-:R-:W-:Y:S02]  /*08a0*/  UIADD3 UR18, UPT, UPT, UR16, UR5, URZ ;  /* 0x0000000510127290 */ /* 0x010fe4000fffe0ff */
[----:B------:R-:W-:Y:S02]  /*08b0*/  ULEA.HI UR12, UR12, UR14, URZ, 0x6 ;  /* 0x0000000e0c0c7291 */ /* 0x000fe4000f8f30ff */
[----:B------:R-:W-:-:S04]  /*08c0*/  @UP1 UIADD3 UR13, UPT, UPT, UR13, 0x1, URZ ;  /* 0x000000010d0d1890 */ /* 0x000fc8000fffe0ff */
[----:B------:R-:W-:Y:S01]  /*08d0*/  @!UP2 UIADD3 UR13, UPT, UPT, -UR13, URZ, URZ ;  /* 0x000000ff0d0da290 */ /* 0x000fe2000fffe1ff */
[----:B------:R-:W-:Y:S01]  /*08e0*/  IMAD.U32 R4, RZ, RZ, UR12 ;  /* 0x0000000cff047e24 */ /* 0x000fe2000f8e00ff */
[----:B------:R-:W-:Y:S02]  /*08f0*/  @!UP0 ULOP3.LUT UR13, URZ, UR9, URZ, 0x33, !UPT ;  /* 0x00000009ff0d8292 */ /* 0x000fe4000f8e33ff */
[----:B------:R-:W-:Y:S02]  /*0900*/  UIADD3 UR12, UPT, UPT, UR14, UR21, -UR16 ;  /* 0x000000150e0c7290 */ /* 0x000fe4000fffe810 */
[----:B-1----:R-:W-:Y:S01]  /*0910*/  UIMAD UR5, UR13, UR4, URZ ;  /* 0x000000040d0572a4 */ /* 0x002fe2000f8e02ff */
[----:B------:R-:W-:Y:S01]  /*0920*/  SHF.R.S32.HI R4, RZ, 0x6, R4 ;  /* 0x00000006ff047819 */ /* 0x000fe20000011404 */
[----:B------:R-:W-:Y:S01]  /*0930*/  IMAD.U32 R3, RZ, RZ, UR13 ;  /* 0x0000000dff037e24 */ /* 0x000fe2000f8e00ff */
[----:B------:R-:W-:Y:S02]  /*0940*/  UIADD3 UR14, UPT, UPT, UR19, -UR18, URZ ;  /* 0x80000012130e7290 */ /* 0x000fe4000fffe0ff */
[----:B--2---:R-:W-:-:S02]  /*0950*/  UIADD3 UR12, UPT, UPT, UR12, 0x40, UR20 ;  /* 0x000000400c0c7890 */ /* 0x004fc4000fffe014 */
[----:B------:R-:W-:Y:S01]  /*0960*/  VIADDMNMX R3, R3, UR5, R4, PT ;  /* 0x0000000503037c46 */ /* 0x000fe2000b800104 */
[----:B------:R-:W-:Y:S02]  /*0970*/  USHF.R.S32.HI UR13, URZ, 0x1f, UR14 ;  /* 0x0000001fff0d7899 */ /* 0x000fe4000801140e */
[----:B------:R-:W-:Y:S01]  /*0980*/  USHF.R.S32.HI UR9, URZ, 0x1f, UR12 ;  /* 0x0000001fff097899 */ /* 0x000fe2000801140c */
[----:B------:R-:W-:Y:S01]  /*0990*/  R2UR UR17, R3 ;  /* 0x00000000031172ca */ /* 0x000fe200000e0000 */
[----:B------:R-:W-:Y:S02]  /*09a0*/  ULEA.HI UR14, UR13, UR14, URZ, 0x6 ;  /* 0x0000000e0d0e7291 */ /* 0x000fe4000f8f30ff */
[----:B------:R-:W-:Y:S02]  /*09b0*/  ULEA.HI UR12, UR9, UR12, URZ, 0x6 ;  /* 0x0000000c090c7291 */ /* 0x000fe4000f8f30ff */
[----:B------:R-:W-:Y:S02]  /*09c0*/  USHF.R.S32.HI UR14, URZ, 0x6, UR14 ;  /* 0x00000006ff0e7899 */ /* 0x000fe4000801140e */
[----:B------:R-:W-:-:S02]  /*09d0*/  USHF.R.S32.HI UR12, URZ, 0x6, UR12 ;  /* 0x00000006ff0c7899 */ /* 0x000fc4000801140c */
[----:B------:R-:W-:Y:S02]  /*09e0*/  UISETP.LT.AND UP1, UPT, UR5, UR14, UPT ;  /* 0x0000000e0500728c */ /* 0x000fe4000bf21270 */
[----:B------:R-:W-:Y:S02]  /*09f0*/  UIADD3 UR9, UPT, UPT, -UR15, URZ, URZ ;  /* 0x000000ff0f097290 */ /* 0x000fe4000fffe1ff */
[----:B------:R-:W-:Y:S02]  /*0a00*/  UISETP.LT.AND UP0, UPT, UR17, UR12, UPT ;  /* 0x0000000c1100728c */ /* 0x000fe4000bf01270 */
[----:B------:R-:W-:Y:S02]  /*0a10*/  USEL UR14, UR5, UR14, !UP1 ;  /* 0x0000000e050e7287 */ /* 0x000fe4000c800000 */
[----:B------:R-:W-:Y:S02]  /*0a20*/  USEL UR17, UR17, UR12, UP0 ;  /* 0x0000000c11117287 */ /* 0x000fe40008000000 */
[----:B------:R-:W-:-:S02]  /*0a30*/  UIMAD UR24, UR8, UR9, UR24 ;  /* 0x00000009081872a4 */ /* 0x000fc4000f8e0218 */
[----:B------:R-:W-:-:S09]  /*0a40*/  UISETP.GE.AND UP0, UPT, UR14, UR17, UPT ;  /* 0x000000110e00728c */ /* 0x000fd2000bf06270 */
[----:B------:R-:W-:Y:S05]  /*0a50*/  BRA.U !UP0, `(.L_x_5932) ;  /* 0x0000000d08487547 */ /* 0x000fea000b800000 */
[----:B------:R-:W1:Y:S01]  /*0a60*/  LDCU.64 UR6, c[0x0][0x430] ;  /* 0x00008600ff0677ac */ /* 0x000e620008000a00 */
[----:B------:R-:W-:Y:S01]  /*0a70*/  IMAD.SHL.U32 R14, R185, 0x4, RZ ;  /* 0x00000004b90e7824 */ /* 0x000fe200078e00ff */
[----:B------:R-:W-:Y:S01]  /*0a80*/  IADD3 R0, PT, PT, -R2, UR16, RZ ;  /* 0x0000001002007c10 */ /* 0x000fe2000fffe1ff */
[----:B------:R-:W-:Y:S01]  /*0a90*/  BSSY.RECONVERGENT B0, `(.L_x_5933) ;  /* 0x0000021000007945 */ /* 0x000fe20003800200 */
[----:B------:R-:W2:Y:S01]  /*0aa0*/  LDCU UR5, c[0x0][0x44c] ;  /* 0x00008980ff0577ac */ /* 0x000ea20008000800 */
[----:B------:R-:W-:Y:S02]  /*0ab0*/  SHF.R.U32.HI R185, RZ, 0x4, R185 ;  /* 0x00000004ffb97819 */ /* 0x000fe400000116b9 */
[----:B------:R-:W-:Y:S02]  /*0ac0*/  LOP3.LUT R14, R14, 0x3c, RZ, 0xc0, !PT ;  /* 0x0000003c0e0e7812 */ /* 0x000fe400078ec0ff */
[CC--:B------:R-:W-:Y:S01]  /*0ad0*/  ISETP.GE.AND P4, PT, R185.reuse, R0.reuse, PT ;  /* 0x00000000b900720c */ /* 0x0c0fe20003f86270 */
[C---:B------:R-:W-:Y:S01]  /*0ae0*/  VIADD R21, R185.reuse, 0x8 ;  /* 0x00000008b9157836 */ /* 0x040fe20000000000 */
[C---:B------:R-:W-:Y:S01]  /*0af0*/  LOP3.LUT R12, R14.reuse, 0x40, RZ, 0xfc, !PT ;  /* 0x000000400e0c7812 */ /* 0x040fe200078efcff */
[C---:B------:R-:W-:Y:S01]  /*0b00*/  IMAD R9, R185.reuse, 0xc0, R14 ;  /* 0x000000c0b9097824 */ /* 0x040fe200078e020e */
[----:B------:R-:W-:Y:S01]  /*0b10*/  LOP3.LUT R10, R14, 0x80, RZ, 0xfc, !PT ;  /* 0x000000800e0a7812 */ /* 0x000fe200078efcff */
[----:B------:R-:W-:Y:S01]  /*0b20*/  VIADD R19, R185, 0x10 ;  /* 0x00000010b9137836 */ /* 0x000fe20000000000 */
[----:B------:R-:W-:Y:S01]  /*0b30*/  ISETP.GE.AND P3, PT, R21, R0, PT ;  /* 0x000000001500720c */ /* 0x000fe20003f66270 */
[----:B------:R-:W-:Y:S01]  /*0b40*/  VIADD R17, R185, 0x18 ;  /* 0x00000018b9117836 */ /* 0x000fe20000000000 */
[----:B-1----:R-:W-:-:S02]  /*0b50*/  UIMAD UR6, UR4, UR6, UR15 ;  /* 0x00000006040672a4 */ /* 0x002fc4000f8e020f */
[-C--:B------:R-:W-:Y:S01]  /*0b60*/  ISETP.GE.AND P2, PT, R19, R0.reuse, PT ;  /* 0x000000001300720c */ /* 0x080fe20003f46270 */
[----:B------:R-:W-:Y:S01]  /*0b70*/  VIADD R15, R185, 0x20 ;  /* 0x00000020b90f7836 */ /* 0x000fe20000000000 */
[----:B------:R-:W-:Y:S01]  /*0b80*/  ISETP.GE.AND P1, PT, R17, R0, PT ;  /* 0x000000001100720c */ /* 0x000fe20003f26270 */
[----:B------:R-:W-:-:S04]  /*0b90*/  UIMAD UR6, UR6, UR8, UR24 ;  /* 0x00000008060672a4 */ /* 0x000fc8000f8e0218 */
[----:B------:R-:W-:-:S04]  /*0ba0*/  UIMAD UR7, UR6, UR7, UR21 ;  /* 0x00000007060772a4 */ /* 0x000fc8000f8e0215 */
[----:B--2---:R-:W-:-:S06]  /*0bb0*/  UIMAD UR5, UR7, UR5, URZ ;  /* 0x00000005070572a4 */ /* 0x004fcc000f8e02ff */
[----:B------:R-:W-:Y:S01]  /*0bc0*/  IMAD.U32 R8, RZ, RZ, UR5 ;  /* 0x00000005ff087e24 */ /* 0x000fe2000f8e00ff */
[----:B------:R-:W-:-:S04]  /*0bd0*/  IADD3 R9, P0, PT, R9, UR5, RZ ;  /* 0x0000000509097c10 */ /* 0x000fc8000ff1e0ff */
        /* <DEDUP_REMOVED lines=12> */
.L_x_5934:
[----:B------:R-:W-:Y:S05]  /*0ca0*/  BSYNC.RECONVERGENT B0 ;  /* 0x0000000000007941 */ /* 0x000fea0003800200 */
.L_x_5933:
        /* <DEDUP_REMOVED lines=20> */
.L_x_5936:
[----:B------:R-:W-:Y:S05]  /*0df0*/  BSYNC.RECONVERGENT B0 ;  /* 0x0000000000007941 */ /* 0x000fea0003800200 */
.L_x_5935:
        /* <DEDUP_REMOVED lines=20> */
.L_x_5938:
[----:B------:R-:W-:Y:S05]  /*0f40*/  BSYNC.RECONVERGENT B0 ;  /* 0x0000000000007941 */ /* 0x000fea0003800200 */
.L_x_5937:
        /* <DEDUP_REMOVED lines=20> */
.L_x_5940:
[----:B------:R-:W-:Y:S05]  /*1090*/  BSYNC.RECONVERGENT B0 ;  /* 0x0000000000007941 */ /* 0x000fea0003800200 */
.L_x_5939:
        /* <DEDUP_REMOVED lines=19> */
.L_x_5942:
[----:B------:R-:W-:Y:S05]  /*11d0*/  BSYNC.RECONVERGENT B0 ;  /* 0x0000000000007941 */ /* 0x000fea0003800200 */
.L_x_5941:
        /* <DEDUP_REMOVED lines=18> */
.L_x_5944:
[----:B------:R-:W-:Y:S05]  /*1300*/  BSYNC.RECONVERGENT B0 ;  /* 0x0000000000007941 */ /* 0x000fea0003800200 */
.L_x_5943:
        /* <DEDUP_REMOVED lines=18> */
.L_x_5946:
[----:B------:R-:W-:Y:S05]  /*1430*/  BSYNC.RECONVERGENT B0 ;  /* 0x0000000000007941 */ /* 0x000fea0003800200 */
.L_x_5945:
        /* <DEDUP_REMOVED lines=18> */
.L_x_5948:
[----:B------:R-:W-:Y:S05]  /*1560*/  BSYNC.RECONVERGENT B0 ;  /* 0x0000000000007941 */ /* 0x000fea0003800200 */
.L_x_5947:
[----:B------:R-:W5:Y:S01]  /*1570*/  LDCU.64 UR4, c[0x0][0x428] ;  /* 0x00008500ff0477ac */ /* 0x000f620008000a00 */
[----:B------:R-:W-:Y:S01]  /*1580*/  ISETP.NE.AND P0, PT, R14, RZ, PT ;  /* 0x000000ff0e00720c */ /* 0x000fe20003f05270 */
[----:B-1234-:R-:W-:-:S03]  /*1590*/  IMAD.U32 R2, RZ, RZ, UR7 ;  /* 0x00000007ff027e24 */ /* 0x01efc6000f8e00ff */
[CC--:B------:R-:W-:Y:S02]  /*15a0*/  ISETP.GE.OR P1, PT, R185.reuse, R0.reuse, P0 ;  /* 0x00000000b900720c */ /* 0x0c0fe40000726670 */
[----:B------:R-:W-:Y:S02]  /*15b0*/  IADD3 R185, P2, PT, R185, UR7, RZ ;  /* 0x00000007b9b97c10 */ /* 0x000fe4000ff5e0ff */
[-C--:B------:R-:W-:Y:S02]  /*15c0*/  ISETP.GE.OR P6, PT, R21, R0.reuse, P0 ;  /* 0x000000001500720c */ /* 0x080fe400007c6670 */
[----:B------:R-:W-:Y:S02]  /*15d0*/  LEA.HI.X.SX32 R2, R2, RZ, 0x1, P2 ;  /* 0x000000ff02027211 */ /* 0x000fe400010f0eff */
[-C--:B------:R-:W-:Y:S02]  /*15e0*/  ISETP.GE.OR P5, PT, R19, R0.reuse, P0 ;  /* 0x000000001300720c */ /* 0x080fe400007a6670 */
[----:B------:R-:W-:-:S02]  /*15f0*/  ISETP.GE.OR P4, PT, R17, R0, P0 ;  /* 0x000000001100720c */ /* 0x000fc40000786670 */
[----:B------:R-:W-:Y:S01]  /*1600*/  ISETP.GE.OR P3, PT, R15, R0, P0 ;  /* 0x000000000f00720c */ /* 0x000fe20000766670 */
[----:B------:R-:W-:Y:S01]  /*1610*/  @!P1 IMAD.MOV.U32 R3, RZ, RZ, -0x800000 ;  /* 0xff800000ff039424 */ /* 0x000fe200078e00ff */
[----:B-----5:R-:W-:-:S03]  /*1620*/  LEA R4, P2, R185, UR4, 0x2 ;  /* 0x00000004b9047c11 */ /* 0x020fc6000f8410ff */
        /* <DEDUP_REMOVED lines=21> */
.L_x_5932:
[----:B------:R-:W1:Y:S01]  /*1780*/  LDCU.64 UR4, c[0x0][0x4d8] ;  /* 0x00009b00ff0477ac */ /* 0x000e620008000a00 */
[----:B------:R-:W-:Y:S01]  /*1790*/  MOV R4, UR15 ;  /* 0x0000000f00047c02 */ /* 0x000fe20008000f00 */
        /* <DEDUP_REMOVED lines=11> */
.L_x_5949:
[----:B------:R-:W-:Y:S05]  /*1850*/  BRA.U !UP1, `(.L_x_5950) ;  /* 0x0000000509987547 */ /* 0x000fea000b800000 */
[----:B-----5:R-:W1:Y:S01]  /*1860*/  LDC R4, c[0x0][0x4f0] ;  /* 0x00013c00ff047b82 */ /* 0x020e620000000800 */
[----:B------:R-:W-:Y:S01]  /*1870*/  ULEA UR23, UR17, 0xffffffc0, 0x6 ;  /* 0xffffffc011177891 */ /* 0x000fe2000f8e30ff */
[----:B------:R-:W2:Y:S05]  /*1880*/  LDCU.64 UR4, c[0x0][0x4e8] ;  /* 0x00009d00ff0477ac */ /* 0x000eaa0008000a00 */
[----:B------:R-:W-:Y:S01]  /*1890*/  MOV R2, UR23 ;  /* 0x0000001700027c02 */ /* 0x000fe20008000f00 */
[----:B------:R-:W-:Y:S01]  /*18a0*/  IMAD.MOV.U32 R10, RZ, RZ, RZ ;  /* 0x000000ffff0a7224 */ /* 0x000fe200078e00ff */
[----:B------:R-:W3:Y:S02]  /*18b0*/  LDCU.64 UR12, c[0x0][0x3b8] ;  /* 0x00007700ff0c77ac */ /* 0x000ee40008000a00 */
        /* <DEDUP_REMOVED lines=11> */
[----:B------:R-:W2:Y:S01]  /*1970*/  LDCU.64 UR4, c[0x0][0x3a8] ;  /* 0x00007500ff0477ac */ /* 0x000ea20008000a00 */
[----:B-1----:R-:W1:Y:S02]  /*1980*/  MUFU.RCP R7, R8 ;  /* 0x0000000800077308 */ /* 0x002e640000001000 */
[----:B-1----:R-:W-:-:S06]  /*1990*/  IADD3 R7, PT, PT, R7, 0xffffffe, RZ ;  /* 0x0ffffffe07077810 */ /* 0x002fcc0007ffe0ff */
[----:B------:R-:W1:Y:S02]  /*19a0*/  F2I.FTZ.U32.TRUNC.NTZ R7, R7 ;  /* 0x0000000700077305 */ /* 0x000e64000021f000 */
[----:B-1----:R-:W-:-:S04]  /*19b0*/  IMAD.MOV R6, RZ, RZ, -R7 ;  /* 0x000000ffff067224 */ /* 0x002fc800078e0a07 */
[----:B------:R-:W-:Y:S02]  /*19c0*/  IMAD R3, R6, R5, RZ ;  /* 0x0000000506037224 */ /* 0x000fe400078e02ff */
[----:B------:R-:W-:-:S04]  /*19d0*/  IMAD.MOV.U32 R6, RZ, RZ, RZ ;  /* 0x000000ffff067224 */ /* 0x000fc800078e00ff */
[----:B------:R-:W-:Y:S01]  /*19e0*/  IMAD.HI.U32 R6, R7, R3, R6 ;  /* 0x0000000307067227 */ /* 0x000fe200078e0006 */
[----:B------:R-:W-:-:S05]  /*19f0*/  MOV R3, R2 ;  /* 0x0000000200037202 */ /* 0x000fca0000000f00 */
[----:B------:R-:W-:-:S04]  /*1a00*/  IMAD.HI.U32 R6, R6, R3, RZ ;  /* 0x0000000306067227 */ /* 0x000fc800078e00ff */
[----:B------:R-:W-:-:S04]  /*1a10*/  IMAD.MOV R2, RZ, RZ, -R6 ;  /* 0x000000ffff027224 */ /* 0x000fc800078e0a06 */
[----:B------:R-:W-:-:S05]  /*1a20*/  IMAD R2, R5, R2, R3 ;  /* 0x0000000205027224 */ /* 0x000fca00078e0203 */
[----:B------:R-:W-:-:S13]  /*1a30*/  ISETP.GT.U32.AND P1, PT, R5, R2, PT ;  /* 0x000000020500720c */ /* 0x000fda0003f24070 */
[-C--:B------:R-:W-:Y:S01]  /*1a40*/  @!P1 IADD3 R2, PT, PT, R2, -R5.reuse, RZ ;  /* 0x8000000502029210 */ /* 0x080fe20007ffe0ff */
[----:B------:R-:W-:Y:S01]  /*1a50*/  @!P1 VIADD R6, R6, 0x1 ;  /* 0x0000000106069836 */ /* 0x000fe20000000000 */
[----:B------:R-:W-:Y:S02]  /*1a60*/  ISETP.NE.AND P1, PT, R4, RZ, PT ;  /* 0x000000ff0400720c */ /* 0x000fe40003f25270 */
[----:B------:R-:W-:Y:S02]  /*1a70*/  ISETP.GE.U32.AND P2, PT, R2, R5, PT ;  /* 0x000000050200720c */ /* 0x000fe40003f46070 */
[----:B------:R-:W-:-:S04]  /*1a80*/  LOP3.LUT R2, R4, UR23, RZ, 0x3c, !PT ;  /* 0x0000001704027c12 */ /* 0x000fc8000f8e3cff */
[----:B------:R-:W-:Y:S02]  /*1a90*/  ISETP.GE.AND P0, PT, R2, RZ, PT ;  /* 0x000000ff0200720c */ /* 0x000fe40003f06270 */
[----:B------:R-:W1:Y:S05]  /*1aa0*/  LDC R2, c[0x0][0x3e8] ;  /* 0x0000fa00ff027b82 */ /* 0x000e6a0000000800 */
        /* <DEDUP_REMOVED lines=8> */
[----:B------:R-:W-:Y:S01]  /*1b30*/  MOV R5, UR24 ;  /* 0x0000001800057c02 */ /* 0x000fe20008000f00 */
[----:B------:R-:W-:Y:S01]  /*1b40*/  IMAD.U32 R135, RZ, RZ, UR13 ;  /* 0x0000000dff877e24 */ /* 0x000fe2000f8e00ff */
[----:B------:R-:W1:Y:S01]  /*1b50*/  I2F.RP R12, R8 ;  /* 0x00000008000c7306 */ /* 0x000e620000209400 */
[----:B------:R-:W-:Y:S02]  /*1b60*/  IADD3 R3, PT, PT, -R3, RZ, RZ ;  /* 0x000000ff03037210 */ /* 0x000fe40007ffe1ff */
[----:B------:R-:W-:Y:S02]  /*1b70*/  IABS R5, R5 ;  /* 0x0000000500057213 */ /* 0x000fe40000000000 */
[----:B----4-:R-:W-:-:S02]  /*1b80*/  MOV R144, UR10 ;  /* 0x0000000a00907c02 */ /* 0x010fc40008000f00 */
[----:B------:R-:W-:Y:S02]  /*1b90*/  MOV R9, R5 ;  /* 0x0000000500097202 */ /* 0x000fe40000000f00 */
[----:B------:R-:W-:Y:S01]  /*1ba0*/  MOV R145, UR11 ;  /* 0x0000000b00917c02 */ /* 0x000fe20008000f00 */
[----:B-1----:R-:W1:Y:S02]  /*1bb0*/  MUFU.RCP R11, R12 ;  /* 0x0000000c000b7308 */ /* 0x002e640000001000 */
[----:B-1----:R-:W-:-:S06]  /*1bc0*/  VIADD R11, R11, 0xffffffe ;  /* 0x0ffffffe0b0b7836 */ /* 0x002fcc0000000000 */
[----:B------:R-:W1:Y:S02]  /*1bd0*/  F2I.FTZ.U32.TRUNC.NTZ R11, R11 ;  /* 0x0000000b000b7305 */ /* 0x000e64000021f000 */
[----:B-1----:R-:W-:-:S05]  /*1be0*/  IADD3 R7, PT, PT, RZ, -R11, RZ ;  /* 0x8000000bff077210 */ /* 0x002fca0007ffe0ff */
        /* <DEDUP_REMOVED lines=8> */
[C---:B------:R-:W-:Y:S02]  /*1c70*/  ISETP.NE.AND P1, PT, R2.reuse, RZ, PT ;  /* 0x000000ff0200720c */ /* 0x040fe40003f25270 */
[----:B------:R-:W-:Y:S02]  /*1c80*/  ISETP.GE.U32.AND P2, PT, R7, R8, PT ;  /* 0x000000080700720c */ /* 0x000fe40003f46070 */
[----:B------:R-:W-:-:S04]  /*1c90*/  LOP3.LUT R7, R2, UR24, RZ, 0x3c, !PT ;  /* 0x0000001802077c12 */ /* 0x000fc8000f8e3cff */
[----:B------:R-:W-:-:S07]  /*1ca0*/  ISETP.GE.AND P0, PT, R7, RZ, PT ;  /* 0x000000ff0700720c */ /* 0x000fce0003f06270 */
[----:B------:R-:W-:-:S06]  /*1cb0*/  @P2 IADD3 R5, PT, PT, R5, 0x1, RZ ;  /* 0x0000000105052810 */ /* 0x000fcc0007ffe0ff */
[----:B------:R-:W-:Y:S01]  /*1cc0*/  @!P0 IMAD.MOV R5, RZ, RZ, -R5 ;  /* 0x000000ffff058224 */ /* 0x000fe200078e0a05 */
[----:B------:R-:W-:Y:S01]  /*1cd0*/  @!P1 LOP3.LUT R5, RZ, R2, RZ, 0x33, !PT ;  /* 0x00000002ff059212 */ /* 0x000fe200078e33ff */
[----:B------:R-:W-:-:S05]  /*1ce0*/  IMAD R2, R4, R3, UR23 ;  /* 0x0000001704027e24 */ /* 0x000fca000f8e0203 */
        /* <DEDUP_REMOVED lines=14> */
[----:B------:R-:W-:Y:S01]  /*1dd0*/  IMAD.WIDE.U32 R8, R2, R134, R8 ;  /* 0x0000008602087225 */ /* 0x000fe200078e0008 */
[----:B------:R-:W-:-:S04]  /*1de0*/  IADD3 R7, PT, PT, R7, R11, RZ ;  /* 0x0000000b07077210 */ /* 0x000fc80007ffe0ff */
        /* <DEDUP_REMOVED lines=8> */
[----:B------:R-:W-:Y:S01]  /*1e70*/  IMAD R3, R5, UR7, R2 ;  /* 0x0000000705037c24 */ /* 0x000fe2000f8e0202 */
[----:B------:R-:W-:Y:S01]  /*1e80*/  IADD3 R2, PT, PT, R17, R4, RZ ;  /* 0x0000000411027210 */ /* 0x000fe20007ffe0ff */
[----:B------:R-:W-:-:S05]  /*1e90*/  IMAD.WIDE.U32 R12, R5, UR6, R6 ;  /* 0x00000006050c7c25 */ /* 0x000fca000f8e0006 */
[----:B------:R-:W-:Y:S01]  /*1ea0*/  IADD3 R3, PT, PT, R13, R3, RZ ;  /* 0x000000030d037210 */ /* 0x000fe20007ffe0ff */
[----:B------:R-:W-:Y:S06]  /*1eb0*/  BRA `(.L_x_5951) ;  /* 0x0000000400607947 */ /* 0x000fec0003800000 */
.L_x_5950:
        /* <DEDUP_REMOVED lines=13> */
[----:B------:R-:W-:Y:S01]  /*1f90*/  IADD3 R15, PT, PT, R15, R3, RZ ;  /* 0x000000030f0f7210 */ /* 0x000fe20007ffe0ff */
[----:B------:R-:W-:Y:S05]  /*1fa0*/  BRA `(.L_x_5953) ;  /* 0x0000000000187947 */ /* 0x000fea0003800000 */
.L_x_5952:
[----:B------:R-:W2:Y:S01]  /*1fb0*/  LDC.64 R134, c[0x0][0x3b8] ;  /* 0x0000ee00ff867b82 */ /* 0x000ea20000000a00 */
[----:B------:R-:W-:-:S06]  /*1fc0*/  UIADD3 UR4, UPT, UPT, UR6, UR7, URZ ;  /* 0x0000000706047290 */ /* 0x000fcc000fffe0ff */
[----:B--2---:R-:W-:Y:S02]  /*1fd0*/  IMAD R15, R135, UR4, RZ ;  /* 0x00000004870f7c24 */ /* 0x004fe4000f8e02ff */
[----:B------:R-:W-:-:S05]  /*1fe0*/  IMAD.WIDE.U32 R2, R134, UR4, RZ ;  /* 0x0000000486027c25 */ /* 0x000fca000f8e00ff */
[----:B------:R-:W-:Y:S02]  /*1ff0*/  IADD3 R15, PT, PT, R3, R15, RZ ;  /* 0x0000000f030f7210 */ /* 0x000fe40007ffe0ff */
[----:B------:R-:W-:Y:S02]  /*2000*/  MOV R14, R2 ;  /* 0x00000002000e7202 */ /* 0x000fe40000000f00 */
.L_x_5953:
[----:B------:R-:W-:Y:S05]  /*2010*/  BRA.U UP0, `(.L_x_5954) ;  /* 0x0000000100347547 */ /* 0x000fea000b800000 */
[----:B------:R-:W2:Y:S01]  /*2020*/  LDC.64 R144, c[0x0][0x3c0] ;  /* 0x0000f000ff907b82 */ /* 0x000ea20000000a00 */
[----:B------:R-:W1:Y:S01]  /*2030*/  LDCU.64 UR4, c[0x0][0x3a8] ;  /* 0x00007500ff0477ac */ /* 0x000e620008000a00 */
[----:B-----5:R-:W-:Y:S01]  /*2040*/  SHF.R.S32.HI R2, RZ, 0x1f, R4 ;  /* 0x0000001fff027819 */ /* 0x020fe20000011404 */
[----:B------:R-:W-:-:S04]  /*2050*/  USHF.R.S32.HI UR7, URZ, 0x1f, UR6 ;  /* 0x0000001fff077899 */ /* 0x000fc80008011406 */
[----:B-1----:R-:W-:-:S04]  /*2060*/  IMAD R5, R2, UR4, RZ ;  /* 0x0000000402057c24 */ /* 0x002fc8000f8e02ff */
[----:B------:R-:W-:Y:S02]  /*2070*/  IMAD R5, R4, UR5, R5 ;  /* 0x0000000504057c24 */ /* 0x000fe4000f8e0205 */
[C---:B--2---:R-:W-:Y:S02]  /*2080*/  IMAD R8, R144.reuse, UR7, RZ ;  /* 0x0000000790087c24 */ /* 0x044fe4000f8e02ff */
[----:B------:R-:W-:-:S04]  /*2090*/  IMAD.WIDE.U32 R6, R144, UR6, RZ ;  /* 0x0000000690067c25 */ /* 0x000fc8000f8e00ff */
[----:B------:R-:W-:-:S05]  /*20a0*/  IMAD R3, R145, UR6, R8 ;  /* 0x0000000691037c24 */ /* 0x000fca000f8e0208 */
[----:B------:R-:W-:-:S03]  /*20b0*/  IADD3 R7, PT, PT, R7, R3, RZ ;  /* 0x0000000307077210 */ /* 0x000fc60007ffe0ff */
[----:B------:R-:W-:-:S05]  /*20c0*/  IMAD.WIDE.U32 R12, R4, UR4, R6 ;  /* 0x00000004040c7c25 */ /* 0x000fca000f8e0006 */
[----:B------:R-:W-:Y:S01]  /*20d0*/  IADD3 R13, PT, PT, R13, R5, RZ ;  /* 0x000000050d0d7210 */ /* 0x000fe20007ffe0ff */
[----:B------:R-:W-:Y:S06]  /*20e0*/  BRA `(.L_x_5955) ;  /* 0x0000000000187947 */ /* 0x000fec0003800000 */
.L_x_5954:
[----:B------:R-:W2:Y:S01]  /*20f0*/  LDC.64 R144, c[0x0][0x3c0] ;  /* 0x0000f000ff907b82 */ /* 0x000ea20000000a00 */
[----:B------:R-:W-:-:S06]  /*2100*/  UIADD3 UR6, UPT, UPT, UR6, UR7, URZ ;  /* 0x0000000706067290 */ /* 0x000fcc000fffe0ff */
[----:B--2---:R-:W-:Y:S02]  /*2110*/  IMAD R13, R145, UR6, RZ ;  /* 0x00000006910d7c24 */ /* 0x004fe4000f8e02ff */
[----:B------:R-:W-:-:S05]  /*2120*/  IMAD.WIDE.U32 R2, R144, UR6, RZ ;  /* 0x0000000690027c25 */ /* 0x000fca000f8e00ff */
[----:B------:R-:W-:Y:S02]  /*2130*/  IADD3 R13, PT, PT, R3, R13, RZ ;  /* 0x0000000d030d7210 */ /* 0x000fe40007ffe0ff */
[----:B------:R-:W-:-:S07]  /*2140*/  MOV R12, R2 ;  /* 0x00000002000c7202 */ /* 0x000fce0000000f00 */
.L_x_5955:
[----:B------:R-:W2:Y:S01]  /*2150*/  LDC R6, c[0x0][0x3e8] ;  /* 0x0000fa00ff067b82 */ /* 0x000ea20000000800 */
[----:B------:R-:W-:Y:S01]  /*2160*/  IMAD.MOV.U32 R8, RZ, RZ, RZ ;  /* 0x000000ffff087224 */ /* 0x000fe200078e00ff */
[----:B------:R-:W-:Y:S01]  /*2170*/  MOV R2, UR24 ;  /* 0x0000001800027c02 */ /* 0x000fe20008000f00 */
[----:B------:R-:W-:Y:S01]  /*2180*/  ULEA UR4, UR17, 0xffffffc0, 0x6 ;  /* 0xffffffc011047891 */ /* 0x000fe2000f8e30ff */
[----:B------:R-:W-:Y:S02]  /*2190*/  CS2R R204, SRZ ;  /* 0x0000000000cc7805 */ /* 0x000fe4000001ff00 */
[----:B------:R-:W-:Y:S01]  /*21a0*/  IABS R2, R2 ;  /* 0x0000000200027213 */ /* 0x000fe20000000000 */
[----:B------:R-:W-:Y:S02]  /*21b0*/  USHF.R.S32.HI UR5, URZ, 0x1f, UR4 ;  /* 0x0000001fff057899 */ /* 0x000fe40008011404 */
[----:B------:R-:W-:-:S04]  /*21c0*/  IMAD.WIDE.U32 R12, R144, UR4, R12 ;  /* 0x00000004900c7c25 */ /* 0x000fc8000f8e000c */
[----:B------:R-:W-:-:S04]  /*21d0*/  IMAD R10, R144, UR5, RZ ;  /* 0x00000005900a7c24 */ /* 0x000fc8000f8e02ff */
[----:B------:R-:W-:Y:S02]  /*21e0*/  IMAD R7, R145, UR4, R10 ;  /* 0x0000000491077c24 */ /* 0x000fe4000f8e020a */
[----:B------:R-:W-:-:S04]  /*21f0*/  IMAD.WIDE.U32 R10, R134, UR4, R14 ;  /* 0x00000004860a7c25 */ /* 0x000fc8000f8e000e */
[----:B------:R-:W-:Y:S01]  /*2200*/  IMAD.IADD R13, R13, 0x1, R7 ;  /* 0x000000010d0d7824 */ /* 0x000fe200078e0207 */
[----:B--2--5:R-:W-:-:S04]  /*2210*/  IABS R4, R6 ;  /* 0x0000000600047213 */ /* 0x024fc80000000000 */
[----:B-1----:R-:W1:Y:S08]  /*2220*/  I2F.RP R5, R4 ;  /* 0x0000000400057306 */ /* 0x002e700000209400 */
[----:B-1----:R-:W1:Y:S02]  /*2230*/  MUFU.RCP R9, R5 ;  /* 0x0000000500097308 */ /* 0x002e640000001000 */
[----:B-1----:R-:W-:-:S06]  /*2240*/  IADD3 R9, PT, PT, R9, 0xffffffe, RZ ;  /* 0x0ffffffe09097810 */ /* 0x002fcc0007ffe0ff */
[----:B------:R-:W1:Y:S02]  /*2250*/  F2I.FTZ.U32.TRUNC.NTZ R9, R9 ;  /* 0x0000000900097305 */ /* 0x000e64000021f000 */
[----:B-1----:R-:W-:-:S05]  /*2260*/  IADD3 R3, PT, PT, RZ, -R9, RZ ;  /* 0x80000009ff037210 */ /* 0x002fca0007ffe0ff */
        /* <DEDUP_REMOVED lines=11> */
[----:B------:R-:W-:Y:S02]  /*2320*/  ISETP.GE.U32.AND P2, PT, R3, R4, PT ;  /* 0x000000040300720c */ /* 0x000fe40003f46070 */
[----:B------:R-:W1:Y:S08]  /*2330*/  LDC.64 R4, c[0x0][0x3d8] ;  /* 0x0000f600ff047b82 */ /* 0x000e700000000a00 */
[----:B------:R-:W2:Y:S03]  /*2340*/  LDC.64 R2, c[0x0][0x3d0] ;  /* 0x0000f400ff027b82 */ /* 0x000ea60000000a00 */
[----:B------:R-:W-:-:S04]  /*2350*/  @P2 IADD3 R8, PT, PT, R8, 0x1, RZ ;  /* 0x0000000108082810 */ /* 0x000fc80007ffe0ff */
[----:B------:R-:W-:Y:S02]  /*2360*/  @!P1 IADD3 R8, PT, PT, -R8, RZ, RZ ;  /* 0x000000ff08089210 */ /* 0x000fe40007ffe1ff */
[----:B------:R-:W-:Y:S01]  /*2370*/  @!P0 LOP3.LUT R8, RZ, R6, RZ, 0x33, !PT ;  /* 0x00000006ff088212 */ /* 0x000fe200078e33ff */
[----:B------:R-:W-:-:S03]  /*2380*/  IMAD R6, R134, UR5, RZ ;  /* 0x0000000586067c24 */ /* 0x000fc6000f8e02ff */
[----:B------:R-:W-:Y:S01]  /*2390*/  SHF.R.S32.HI R7, RZ, 0x1f, R8 ;  /* 0x0000001fff077819 */ /* 0x000fe20000011408 */
[----:B------:R-:W-:Y:S02]  /*23a0*/  IMAD R6, R135, UR4, R6 ;  /* 0x0000000487067c24 */ /* 0x000fe4000f8e0206 */
[----:B-1----:R-:W-:-:S03]  /*23b0*/  IMAD.WIDE.U32 R12, R8, R4, R12 ;  /* 0x00000004080c7225 */ /* 0x002fc600078e000c */
[----:B------:R-:W-:Y:S01]  /*23c0*/  IADD3 R11, PT, PT, R11, R6, RZ ;  /* 0x000000060b0b7210 */ /* 0x000fe20007ffe0ff */
[C---:B------:R-:W-:Y:S02]  /*23d0*/  IMAD R6, R7.reuse, R4, RZ ;  /* 0x0000000407067224 */ /* 0x040fe400078e02ff */
[-C--:B--2---:R-:W-:Y:S02]  /*23e0*/  IMAD R7, R7, R2.reuse, RZ ;  /* 0x0000000207077224 */ /* 0x084fe400078e02ff */
[C---:B------:R-:W-:Y:S02]  /*23f0*/  IMAD R5, R8.reuse, R5, R6 ;  /* 0x0000000508057224 */ /* 0x040fe400078e0206 */
[----:B------:R-:W-:-:S04]  /*2400*/  IMAD.WIDE.U32 R16, R8, R2, R10 ;  /* 0x0000000208107225 */ /* 0x000fc800078e000a */
[----:B------:R-:W-:Y:S01]  /*2410*/  IMAD R7, R8, R3, R7 ;  /* 0x0000000308077224 */ /* 0x000fe200078e0207 */
[----:B------:R-:W-:-:S04]  /*2420*/  IADD3 R3, PT, PT, R13, R5, RZ ;  /* 0x000000050d037210 */ /* 0x000fc80007ffe0ff */
[----:B------:R-:W-:-:S07]  /*2430*/  IADD3 R2, PT, PT, R17, R7, RZ ;  /* 0x0000000711027210 */ /* 0x000fce0007ffe0ff */
.L_x_5951:
[----:B------:R-:W-:Y:S01]  /*2440*/  ISETP.NE.AND P2, PT, R0, -0x1, PT ;  /* 0xffffffff0000780c */ /* 0x000fe20003f45270 */
[C---:B------:R-:W-:Y:S01]  /*2450*/  IMAD.SHL.U32 R13, R185.reuse, 0x8, RZ ;  /* 0x00000008b90d7824 */ /* 0x040fe200078e00ff */
[----:B------:R-:W1:Y:S01]  /*2460*/  LDCU.64 UR10, c[0x0][0x388] ;  /* 0x00007100ff0a77ac */ /* 0x000e620008000a00 */
[--C-:B------:R-:W-:Y:S01]  /*2470*/  SHF.R.U32.HI R8, RZ, 0x3, R185.reuse ;  /* 0x00000003ff087819 */ /* 0x100fe200000116b9 */
[----:B------:R-:W-:Y:S01]  /*2480*/  IMAD.SHL.U32 R187, R185, 0x40, RZ ;  /* 0x00000040b9bb7824 */ /* 0x000fe200078e00ff */
[----:B------:R-:W2:Y:S01]  /*2490*/  S2R R11, SR_CTAID.X ;  /* 0x00000000000b7919 */ /* 0x000ea20000002500 */
[C---:B------:R-:W-:Y:S01]  /*24a0*/  LOP3.LUT R153, R13.reuse, 0x38, RZ, 0xc0, !PT ;  /* 0x000000380d997812 */ /* 0x040fe200078ec0ff */
[----:B------:R-:W3:Y:S01]  /*24b0*/  LDCU.64 UR6, c[0x0][0x390] ;  /* 0x00007200ff0677ac */ /* 0x000ee20008000a00 */
[----:B------:R-:W-:Y:S01]  /*24c0*/  LOP3.LUT R182, R13, 0x1f8, RZ, 0xc0, !PT ;  /* 0x000001f80db67812 */ /* 0x000fe200078ec0ff */
[----:B------:R-:W4:Y:S01]  /*24d0*/  S2UR UR13, SR_CgaCtaId ;  /* 0x00000000000d79c3 */ /* 0x000f220000008800 */
[----:B------:R-:W-:Y:S01]  /*24e0*/  IADD3 R16, P1, PT, R153, R16, RZ ;  /* 0x0000001099107210 */ /* 0x000fe20007f3e0ff */
[----:B------:R-:W5:Y:S01]  /*24f0*/  LDCU.64 UR4, c[0x0][0x3c8] ;  /* 0x00007900ff0477ac */ /* 0x000f620008000a00 */
[----:B------:R-:W-:Y:S01]  /*2500*/  LOP3.LUT R14, R187, 0x1c0, RZ, 0xc0, !PT ;  /* 0x000001c0bb0e7812 */ /* 0x000fe200078ec0ff */
[----:B------:R-:W-:Y:S01]  /*2510*/  IMAD.MOV.U32 R9, RZ, RZ, RZ ;  /* 0x000000ffff097224 */ /* 0x000fe200078e00ff */
[----:B------:R-:W-:Y:S01]  /*2520*/  LOP3.LUT R182, R182, 0x38, R185, 0x78, !PT ;  /* 0x00000038b6b67812 */ /* 0x000fe200078e78b9 */
[----:B------:R-:W-:Y:S01]  /*2530*/  IMAD.X R17, RZ, RZ, R2, P1 ;  /* 0x000000ffff117224 */ /* 0x000fe200008e0602 */
[----:B------:R-:W-:Y:S01]  /*2540*/  IADD3 R12, P0, PT, R153, R12, RZ ;  /* 0x0000000c990c7210 */ /* 0x000fe20007f1e0ff */
[----:B------:R-:W4:Y:S01]  /*2550*/  @!P2 LDC.64 R6, c[0x0][0x398] ;  /* 0x0000e600ff06ab82 */ /* 0x000f220000000a00 */
[----:B------:R-:W-:Y:S01]  /*2560*/  LOP3.LUT R2, R14, 0x38, R13, 0xf8, !PT ;  /* 0x000000380e027812 */ /* 0x000fe200078ef80d */
[----:B------:R-:W-:Y:S01]  /*2570*/  IMAD.WIDE.U32 R16, R8, R134, R16 ;  /* 0x0000008608107225 */ /* 0x000fe200078e0010 */
[----:B------:R-:W-:Y:S01]  /*2580*/  LOP3.LUT R182, R182, 0x1e00, R13, 0xf8, !PT ;  /* 0x00001e00b6b67812 */ /* 0x000fe200078ef80d */
[----:B------:R-:W-:Y:S01]  /*2590*/  UIADD3 UR12, UPT, UPT, -UR21, UR16, URZ ;  /* 0x00000010150c7290 */ /* 0x000fe2000fffe1ff */
[----:B------:R-:W-:Y:S01]  /*25a0*/  SHF.R.U32.HI R186, RZ, 0x1, R185 ;  /* 0x00000001ffba7819 */ /* 0x000fe200000116b9 */
[----:B------:R-:W-:Y:S01]  /*25b0*/  IMAD R199, R8, R135, R17 ;  /* 0x0000008708c77224 */ /* 0x000fe200078e0211 */
[C---:B-1----:R-:W-:Y:S01]  /*25c0*/  LEA R198, P1, R16.reuse, UR10, 0x1 ;  /* 0x0000000a10c67c11 */ /* 0x042fe2000f8208ff */
[----:B------:R-:W1:Y:S01]  /*25d0*/  @P2 LDC.64 R4, c[0x0][0x3b0] ;  /* 0x0000ec00ff042b82 */ /* 0x000e620000000a00 */
[----:B------:R-:W-:Y:S01]  /*25e0*/  IMAD.X R13, RZ, RZ, R3, P0 ;  /* 0x000000ffff0d7224 */ /* 0x000fe200000e0603 */
[----:B------:R-:W-:Y:S01]  /*25f0*/  USHF.R.S32.HI UR25, URZ, 0x1f, UR24 ;  /* 0x0000001fff197899 */ /* 0x000fe20008011418 */
[----:B------:R-:W-:Y:S01]  /*2600*/  LEA.HI.X R199, R16, UR11, R199, 0x1, P1 ;  /* 0x0000000b10c77c11 */ /* 0x000fe200088f0cc7 */
[----:B------:R-:W-:Y:S01]  /*2610*/  BSSY.RECONVERGENT B0, `(.L_x_5956) ;  /* 0x000003a000007945 */ /* 0x000fe20003800200 */
[----:B------:R-:W-:Y:S01]  /*2620*/  IMAD.WIDE.U32 R12, R8, R144, R12 ;  /* 0x00000090080c7225 */ /* 0x000fe200078e000c */
[----:B------:R-:W-:-:S02]  /*2630*/  LOP3.LUT R181, R186, 0x8, RZ, 0xc0, !PT ;  /* 0x00000008bab57812 */ /* 0x000fc400078ec0ff */
[----:B------:R-:W-:Y:S01]  /*2640*/  LOP3.LUT R152, R153, 0x40, RZ, 0xfc, !PT ;  /* 0x0000004099987812 */ /* 0x000fe200078efcff */
[----:B------:R-:W-:Y:S01]  /*2650*/  IMAD R201, R8, R145, R13 ;  /* 0x0000009108c97224 */ /* 0x000fe200078e020d */
[C---:B---3--:R-:W-:Y:S01]  /*2660*/  LEA R200, P0, R12.reuse, UR6, 0x1 ;  /* 0x000000060cc87c11 */ /* 0x048fe2000f8008ff */
[----:B-----5:R-:W-:Y:S01]  /*2670*/  UIMAD UR6, UR25, UR4, URZ ;  /* 0x00000004190672a4 */ /* 0x020fe2000f8e02ff */
[----:B--2---:R-:W-:Y:S01]  /*2680*/  IMAD.WIDE.U32 R10, R11, 0x40, R8 ;  /* 0x000000400b0a7825 */ /* 0x004fe200078e0008 */
[----:B------:R-:W-:Y:S02]  /*2690*/  LOP3.LUT R147, R153, 0x80, RZ, 0xfc, !PT ;  /* 0x0000008099937812 */ /* 0x000fe400078efcff */
[----:B------:R-:W-:Y:S01]  /*26a0*/  LEA.HI.X R201, R12, UR7, R201, 0x1, P0 ;  /* 0x000000070cc97c11 */ /* 0x000fe200080f0cc9 */
[----:B----4-:R-:W-:Y:S01]  /*26b0*/  @!P2 IMAD.WIDE.U32 R14, R6, UR15, RZ ;  /* 0x0000000f060eac25 */ /* 0x010fe2000f8e00ff */
[----:B------:R-:W-:Y:S01]  /*26c0*/  UIMAD UR6, UR24, UR5, UR6 ;  /* 0x00000005180672a4 */ /* 0x000fe2000f8e0206 */
[----:B------:R-:W-:Y:S01]  /*26d0*/  LOP3.LUT R94, R2, R181, RZ, 0x3c, !PT ;  /* 0x000000b5025e7212 */ /* 0x000fe200078e3cff */
[----:B------:R-:W-:Y:S01]  /*26e0*/  UMOV UR7, 0x400 ;  /* 0x0000040000077882 */ /* 0x000fe20000000000 */
[----:B------:R-:W-:Y:S01]  /*26f0*/  @!P2 IMAD R7, R7, UR15, R15 ;  /* 0x0000000f0707ac24 */ /* 0x000fe2000f8e020f */
[----:B------:R-:W-:Y:S01]  /*2700*/  ULEA UR5, UR13, UR7, 0x18 ;  /* 0x000000070d057291 */ /* 0x000fe2000f8ec0ff */
[----:B------:R-:W-:-:S02]  /*2710*/  IMAD.U32 R6, RZ, RZ, UR4 ;  /* 0x00000004ff067e24 */ /* 0x000fc4000f8e00ff */
[----:B-1----:R-:W-:-:S03]  /*2720*/  @P2 IMAD.WIDE.U32 R16, R0, R4, RZ ;  /* 0x0000000400102225 */ /* 0x002fc600078e00ff */
[----:B------:R-:W-:Y:S01]  /*2730*/  LEA R182, R182, UR5, 0x1 ;  /* 0x00000005b6b67c11 */ /* 0x000fe2000f8e08ff */
[----:B------:R-:W-:Y:S02]  /*2740*/  @!P2 IMAD.MOV.U32 R4, RZ, RZ, R14 ;  /* 0x000000ffff04a224 */ /* 0x000fe400078e000e */
[----:B------:R-:W-:Y:S02]  /*2750*/  @P2 IMAD.MOV.U32 R4, RZ, RZ, R16 ;  /* 0x000000ffff042224 */ /* 0x000fe400078e0010 */
[----:B------:R-:W-:-:S03]  /*2760*/  @P2 IMAD R7, R0, R5, R17 ;  /* 0x0000000500072224 */ /* 0x000fc600078e0211 */
[----:B------:R-:W-:-:S05]  /*2770*/  IADD3 R4, P0, PT, R153, R4, RZ ;  /* 0x0000000499047210 */ /* 0x000fca0007f1e0ff */
[----:B------:R-:W-:Y:S01]  /*2780*/  IMAD.X R5, RZ, RZ, R7, P0 ;  /* 0x000000ffff057224 */ /* 0x000fe200000e0607 */
[----:B------:R-:W-:Y:S01]  /*2790*/  ISETP.GE.AND P0, PT, R8, UR12, PT ;  /* 0x0000000c08007c0c */ /* 0x000fe2000bf06270 */
[----:B------:R-:W-:-:S04]  /*27a0*/  IMAD.WIDE.U32 R6, R6, UR24, R4 ;  /* 0x0000001806067c25 */ /* 0x000fc8000f8e0004 */
[----:B------:R-:W-:-:S08]  /*27b0*/  VIADD R13, R7, UR6 ;  /* 0x00000006070d7c36 */ /* 0x000fd00008000000 */
        /* <DEDUP_REMOVED lines=30> */
.L_x_5958:
[----:B------:R3:W-:Y:S02]  /*29a0*/  STS.128 [R182+0x4000], RZ ;  /* 0x004000ffb6007388 */ /* 0x0007e40000000c00 */
.L_x_5957:
[----:B------:R-:W-:Y:S05]  /*29b0*/  BSYNC.RECONVERGENT B0 ;  /* 0x0000000000007941 */ /* 0x000fea0003800200 */
.L_x_5956:
[----:B------:R-:W-:Y:S01]  /*29c0*/  IADD3 R5, PT, PT, R8, 0x10, RZ ;  /* 0x0000001008057810 */ /* 0x000fe20007ffe0ff */
[----:B------:R-:W-:Y:S03]  /*29d0*/  BSSY.RECONVERGENT B0, `(.L_x_5959) ;  /* 0x0000024000007945 */ /* 0x000fe60003800200 */
[----:B------:R-:W-:-:S13]  /*29e0*/  ISETP.GE.AND P0, PT, R5, UR12, PT ;  /* 0x0000000c05007c0c */ /* 0x000fda000bf06270 */
[----:B------:R-:W-:Y:S05]  /*29f0*/  @P0 BRA `(.L_x_5960) ;  /* 0x0000000000840947 */ /* 0x000fea0003800000 */
[----:B------:R-:W4:Y:S01]  /*2a00*/  LDCU.64 UR10, c[0x0][0x3b0] ;  /* 0x00007600ff0a77ac */ /* 0x000f220008000a00 */
[----:B------:R-:W-:Y:S01]  /*2a10*/  IADD3 R3, P0, PT, R10, 0x10, RZ ;  /* 0x000000100a037810 */ /* 0x000fe20007f1e0ff */
[----:B-12---:R-:W-:Y:S01]  /*2a20*/  IMAD.MOV.U32 R14, RZ, RZ, R6 ;  /* 0x000000ffff0e7224 */ /* 0x006fe200078e0006 */
        /* <DEDUP_REMOVED lines=29> */
.L_x_5961:
[----:B------:R2:W-:Y:S02]  /*2c00*/  STS.128 [R182+0x4800], RZ ;  /* 0x004800ffb6007388 */ /* 0x0005e40000000c00 */
.L_x_5960:
[----:B------:R-:W-:Y:S05]  /*2c10*/  BSYNC.RECONVERGENT B0 ;  /* 0x0000000000007941 */ /* 0x000fea0003800200 */
.L_x_5959:
[----:B------:R-:W-:Y:S01]  /*2c20*/  IADD3 R4, PT, PT, R8, 0x20, RZ ;  /* 0x0000002008047810 */ /* 0x000fe20007ffe0ff */
[----:B------:R-:W-:Y:S03]  /*2c30*/  BSSY.RECONVERGENT B0, `(.L_x_5962) ;  /* 0x0000024000007945 */ /* 0x000fe60003800200 */
[----:B------:R-:W-:-:S13]  /*2c40*/  ISETP.GE.AND P0, PT, R4, UR12, PT ;  /* 0x0000000c04007c0c */ /* 0x000fda000bf06270 */
[----:B------:R-:W-:Y:S05]  /*2c50*/  @P0 BRA `(.L_x_5963) ;  /* 0x0000000000840947 */ /* 0x000fea0003800000 */
[----:B------:R-:W5:Y:S01]  /*2c60*/  LDCU.64 UR10, c[0x0][0x3b0] ;  /* 0x00007600ff0a77ac */ /* 0x000f620008000a00 */
[----:B------:R-:W-:Y:S01]  /*2c70*/  IADD3 R3, P0, PT, R10, 0x20, RZ ;  /* 0x000000200a037810 */ /* 0x000fe20007f1e0ff */
[----:B-12---:R-:W-:Y:S01]  /*2c80*/  IMAD.MOV.U32 R14, RZ, RZ, R6 ;  /* 0x000000ffff0e7224 */ /* 0x006fe200078e0006 */
        /* <DEDUP_REMOVED lines=29> */
.L_x_5964:
[----:B------:R2:W-:Y:S02]  /*2e60*/  STS.128 [R182+0x5000], RZ ;  /* 0x005000ffb6007388 */ /* 0x0005e40000000c00 */
.L_x_5963:
[----:B------:R-:W-:Y:S05]  /*2e70*/  BSYNC.RECONVERGENT B0 ;  /* 0x0000000000007941 */ /* 0x000fea0003800200 */
.L_x_5962:
        /* <DEDUP_REMOVED lines=35> */
.L_x_5967:
[----:B------:R2:W-:Y:S02]  /*30b0*/  STS.128 [R182+0x5800], RZ ;  /* 0x005800ffb6007388 */ /* 0x0005e40000000c00 */
.L_x_5966:
[----:B------:R-:W-:Y:S05]  /*30c0*/  BSYNC.RECONVERGENT B0 ;  /* 0x0000000000007941 */ /* 0x000fea0003800200 */
.L_x_5965:
        /* <DEDUP_REMOVED lines=28> */
.L_x_5970:
[----:B------:R1:W-:Y:S02]  /*3290*/  STS.128 [R182+0xa000], RZ ;  /* 0x00a000ffb6007388 */ /* 0x0003e40000000c00 */
.L_x_5969:
[----:B------:R-:W-:Y:S05]  /*32a0*/  BSYNC.RECONVERGENT B0 ;  /* 0x0000000000007941 */ /* 0x000fea0003800200 */
.L_x_5968:
[----:B------:R-:W-:Y:S01]  /*32b0*/  ISETP.GE.AND P0, PT, R5, UR4, PT ;  /* 0x0000000405007c0c */ /* 0x000fe2000bf06270 */
        /* <DEDUP_REMOVED lines=26> */
.L_x_5973:
[----:B------:R1:W-:Y:S02]  /*3460*/  STS.128 [R182+0xa800], RZ ;  /* 0x00a800ffb6007388 */ /* 0x0003e40000000c00 */
.L_x_5972:
[----:B------:R-:W-:Y:S05]  /*3470*/  BSYNC.RECONVERGENT B0 ;  /* 0x0000000000007941 */ /* 0x000fea0003800200 */
.L_x_5971:
[----:B------:R-:W-:Y:S01]  /*3480*/  ISETP.GE.AND P0, PT, R4, UR4, PT ;  /* 0x0000000404007c0c */ /* 0x000fe2000bf06270 */
        /* <DEDUP_REMOVED lines=24> */
.L_x_5976:
[----:B------:R1:W-:Y:S02]  /*3610*/  STS.128 [R182+0xb000], RZ ;  /* 0x00b000ffb6007388 */ /* 0x0003e40000000c00 */
.L_x_5975:
[----:B------:R-:W-:Y:S05]  /*3620*/  BSYNC.RECONVERGENT B0 ;  /* 0x0000000000007941 */ /* 0x000fea0003800200 */
.L_x_5974:
[----:B------:R-:W-:Y:S01]  /*3630*/  ISETP.GE.AND P0, PT, R0, UR4, PT ;  /* 0x0000000400007c0c */ /* 0x000fe2000bf06270 */
[----:B------:R-:W-:-:S12]  /*3640*/  BSSY.RECONVERGENT B0, `(.L_x_5977) ;  /* 0x0000018000007945 */ /* 0x000fd80003800200 */
[----:B------:R-:W-:Y:S05]  /*3650*/  @P0 BRA `(.L_x_5978) ;  /* 0x0000000000580947 */ /* 0x000fea0003800000 */
[----:B------:R-:W5:Y:S01]  /*3660*/  LDCU UR6, c[0x0][0x440] ;  /* 0x00008800ff0677ac */ /* 0x000f620008000800 */
[----:B-1----:R-:W-:Y:S02]  /*3670*/  IMAD R6, R135, 0x60, RZ ;  /* 0x0000006087067824 */ /* 0x002fe400078e02ff */
        /* <DEDUP_REMOVED lines=20> */
.L_x_5978:
[----:B------:R-:W-:Y:S05]  /*37c0*/  BSYNC.RECONVERGENT B0 ;  /* 0x0000000000007941 */ /* 0x000fea0003800200 */
.L_x_5977:
[----:B------:R-:W5:Y:S01]  /*37d0*/  LDCU.64 UR10, c[0x0][0x540] ;  /* 0x0000a800ff0a77ac */ /* 0x000f620008000a00 */
[----:B------:R-:W0:Y:S01]  /*37e0*/  LDGDEPBAR ;  /* 0x00000000000079af */ /* 0x000e220000000000 */
[----:B------:R-:W2:Y:S01]  /*37f0*/  LDCU.64 UR6, c[0x0][0x538] ;  /* 0x0000a700ff0677ac */ /* 0x000ea20008000a00 */
[----:B-----5:R-:W-:-:S04]  /*3800*/  UIMAD.WIDE.U32 UR24, UR15, UR10, UR24 ;  /* 0x0000000a0f1872a5 */ /* 0x020fc8000f8e0018 */
[----:B------:R-:W-:Y:S02]  /*3810*/  UIMAD UR11, UR15, UR11, UR25 ;  /* 0x0000000b0f0b72a4 */ /* 0x000fe4000f8e0219 */
[----:B--2---:R-:W-:Y:S01]  /*3820*/  ULEA UR6, UP0, UR24, UR6, 0x2 ;  /* 0x0000000618067291 */ /* 0x004fe2000f8010ff */
[----:B------:R-:W-:Y:S01]  /*3830*/  SHF.L.U32 R184, R185, 0x5, RZ ;  /* 0x00000005b9b87819 */ /* 0x000fe200000006ff */
[----:B------:R-:W-:-:S04]  /*3840*/  DEPBAR.LE SB0, 0x0 ;  /* 0x000080000000791a */ /* 0x000fc80000000000 */
[----:B------:R-:W-:Y:S01]  /*3850*/  ULEA.HI.X UR7, UR24, UR7, UR11, 0x2, UP0 ;  /* 0x0000000718077291 */ /* 0x000fe200080f140b */
[----:B-1----:R-:W-:-:S04]  /*3860*/  IMAD.U32 R8, RZ, RZ, UR6 ;  /* 0x00000006ff087e24 */ /* 0x002fc8000f8e00ff */
[----:B------:R-:W1:Y:S01]  /*3870*/  LDCU UR6, c[0x0][0x458] ;  /* 0x00008b00ff0677ac */ /* 0x000e620008000800 */
[----:B------:R-:W-:-:S05]  /*3880*/  IMAD.U32 R9, RZ, RZ, UR7 ;  /* 0x00000007ff097e24 */ /* 0x000fca000f8e00ff */
[----:B------:R-:W2:Y:S01]  /*3890*/  LDG.E R7, desc[UR26][R8.64] ;  /* 0x0000001a08077981 */ /* 0x000ea2000c1e1900 */
[----:B------:R-:W-:Y:S01]  /*38a0*/  LOP3.LUT R184, R184, 0x7c00, RZ, 0xc0, !PT ;  /* 0x00007c00b8b87812 */ /* 0x000fe200078ec0ff */
[----:B------:R-:W-:Y:S01]  /*38b0*/  BSSY.RECONVERGENT B0, `(.L_x_5979) ;  /* 0x0000023000007945 */ /* 0x000fe20003800200 */
[----:B------:R-:W-:Y:S02]  /*38c0*/  IMAD.SHL.U32 R97, R185, 0x2, RZ ;  /* 0x00000002b9617824 */ /* 0x000fe400078e00ff */
[----:B------:R-:W-:Y:S01]  /*38d0*/  LOP3.LUT R103, R184, 0x200, R187, 0xf8, !PT ;  /* 0x00000200b8677812 */ /* 0x000fe200078ef8bb */
        /* <DEDUP_REMOVED lines=27> */
.L_x_5981:
[----:B------:R2:W-:Y:S01]  /*3a90*/  STS.128 [R182+0x10000], RZ ;  /* 0x010000ffb6007388 */ /* 0x0005e20000000c00 */
[----:B------:R-:W-:Y:S05]  /*3aa0*/  BRA `(.L_x_5982) ;  /* 0x00000000000c7947 */ /* 0x000fea0003800000 */
.L_x_5980:
[----:B------:R1:W-:Y:S04]  /*3ab0*/  STS.128 [R182+0xc000], RZ ;  /* 0x00c000ffb6007388 */ /* 0x0003e80000000c00 */
[----:B------:R1:W-:Y:S04]  /*3ac0*/  STS.128 [R182+0xe000], RZ ;  /* 0x00e000ffb6007388 */ /* 0x0003e80000000c00 */
[----:B------:R1:W-:Y:S02]  /*3ad0*/  STS.128 [R182+0x10000], RZ ;  /* 0x010000ffb6007388 */ /* 0x0003e40000000c00 */
.L_x_5982:
[----:B------:R-:W-:Y:S05]  /*3ae0*/  BSYNC.RECONVERGENT B0 ;  /* 0x0000000000007941 */ /* 0x000fea0003800200 */
.L_x_5979:
[----:B------:R-:W-:Y:S01]  /*3af0*/  ISETP.GE.AND P0, PT, R5, UR4, PT ;  /* 0x0000000405007c0c */ /* 0x000fe2000bf06270 */
        /* <DEDUP_REMOVED lines=29> */
.L_x_5985:
[----:B------:R1:W-:Y:S02]  /*3cd0*/  STS.128 [R182+0x10800], RZ ;  /* 0x010800ffb6007388 */ /* 0x0003e40000000c00 */
.L_x_5984:
[----:B------:R-:W-:Y:S05]  /*3ce0*/  BSYNC.RECONVERGENT B0 ;  /* 0x0000000000007941 */ /* 0x000fea0003800200 */
.L_x_5983:
[----:B------:R-:W-:Y:S01]  /*3cf0*/  ISETP.GE.AND P0, PT, R4, UR4, PT ;  /* 0x0000000404007c0c */ /* 0x000fe2000bf06270 */
        /* <DEDUP_REMOVED lines=27> */
.L_x_5988:
[----:B------:R1:W-:Y:S02]  /*3eb0*/  STS.128 [R182+0x11000], RZ ;  /* 0x011000ffb6007388 */ /* 0x0003e40000000c00 */
.L_x_5987:
[----:B------:R-:W-:Y:S05]  /*3ec0*/  BSYNC.RECONVERGENT B0 ;  /* 0x0000000000007941 */ /* 0x000fea0003800200 */
.L_x_5986:
[----:B------:R-:W-:Y:S01]  /*3ed0*/  ISETP.GE.AND P0, PT, R0, UR4, PT ;  /* 0x0000000400007c0c */ /* 0x000fe2000bf06270 */
[----:B------:R-:W-:Y:S01]  /*3ee0*/  BSSY.RECONVERGENT B0, `(.L_x_5989) ;  /* 0x0000023000007945 */ /* 0x000fe20003800200 */
[----:B------:R-:W-:Y:S01]  /*3ef0*/  SHF.R.U32.HI R0, RZ, 0x2, R185 ;  /* 0x00000002ff007819 */ /* 0x000fe200000116b9 */
[----:B------:R-:W-:Y:S01]  /*3f00*/  IMAD.IADD R103, R94, 0x1, R103 ;  /* 0x000000015e677824 */ /* 0x000fe200078e0267 */
[----:B------:R-:W-:Y:S02]  /*3f10*/  LOP3.LUT R133, R186, 0x1f0, RZ, 0xc0, !PT ;  /* 0x000001f0ba857812 */ /* 0x000fe400078ec0ff */
[----:B-1----:R-:W-:Y:S02]  /*3f20*/  SHF.R.U32.HI R4, RZ, 0x4, R185 ;  /* 0x00000004ff047819 */ /* 0x002fe400000116b9 */
[----:B------:R-:W-:Y:S02]  /*3f30*/  LOP3.LUT R7, R185, 0x8, RZ, 0xc0, !PT ;  /* 0x00000008b9077812 */ /* 0x000fe400078ec0ff */
[----:B------:R-:W-:-:S03]  /*3f40*/  LOP3.LUT R0, R0, 0x7, RZ, 0xc0, !PT ;  /* 0x0000000700007812 */ /* 0x000fc600078ec0ff */
        /* <DEDUP_REMOVED lines=27> */
.L_x_5991:
[----:B------:R1:W-:Y:S02]  /*4100*/  STS.128 [R182+0x11800], RZ ;  /* 0x011800ffb6007388 */ /* 0x0003e40000000c00 */
.L_x_5990:
[----:B------:R-:W-:Y:S05]  /*4110*/  BSYNC.RECONVERGENT B0 ;  /* 0x0000000000007941 */ /* 0x000fea0003800200 */
.L_x_5989:
[----:B------:R-:W-:Y:S01]  /*4120*/  IMAD.SHL.U32 R4, R4, 0x400, RZ ;  /* 0x0000040004047824 */ /* 0x000fe200078e00ff */
[----:B------:R-:W-:Y:S01]  /*4130*/  LOP3.LUT R146, R2, R7, RZ, 0x3c, !PT ;  /* 0x0000000702927212 */ /* 0x000fe200078e3cff */
[----:B------:R-:W-:Y:S01]  /*4140*/  IMAD.MOV.U32 R183, RZ, RZ, 0x20 ;  /* 0x00000020ffb77424 */ /* 0x000fe200078e00ff */
[----:B------:R-:W-:Y:S01]  /*4150*/  LEA R103, R103, UR5, 0x1 ;  /* 0x0000000567677c11 */ /* 0x000fe2000f8e08ff */
[----:B------:R-:W-:Y:S01]  /*4160*/  IMAD.MOV.U32 R156, RZ, RZ, 0x40 ;  /* 0x00000040ff9c7424 */ /* 0x000fe200078e00ff */
[----:B------:R-:W-:Y:S01]  /*4170*/  LOP3.LUT R5, R4, 0x400, RZ, 0xc0, !PT ;  /* 0x0000040004057812 */ /* 0x000fe200078ec0ff */
[----:B------:R-:W-:Y:S01]  /*4180*/  UIADD3 UR20, UPT, UPT, UR22, UR20, -UR16 ;  /* 0x0000001416147290 */ /* 0x000fe2000fffe810 */
[C---:B------:R-:W-:Y:S01]  /*4190*/  LOP3.LUT P6, RZ, R185.reuse, 0x2, RZ, 0xc0, !PT ;  /* 0x00000002b9ff7812 */ /* 0x040fe200078cc0ff */
[----:B------:R-:W-:Y:S01]  /*41a0*/  LDSM.16.M88.4 R76, [R103] ;  /* 0x00000000674c783b */ /* 0x000fe20000000200 */
[----:B------:R-:W-:Y:S01]  /*41b0*/  LOP3.LUT P2, RZ, R185, 0x4, RZ, 0xc0, !PT ;  /* 0x00000004b9ff7812 */ /* 0x000fe2000784c0ff */
[----:B------:R-:W-:Y:S01]  /*41c0*/  IMAD R102, R146, 0x2, R5 ;  /* 0x0000000292667824 */ /* 0x000fe200078e0205 */
[----:B------:R-:W-:Y:S01]  /*41d0*/  SEL R92, R183, 0xffffffe0, !P6 ;  /* 0xffffffe0b75c7807 */ /* 0x000fe20007000000 */
[----:B------:R-:W-:Y:S01]  /*41e0*/  LDSM.16.M88.4 R72, [R103+0x2000] ;  /* 0x002000006748783b */ /* 0x000fe20000000200 */
[----:B------:R-:W-:Y:S01]  /*41f0*/  SEL R156, R156, 0xffffffc0, !P2 ;  /* 0xffffffc09c9c7807 */ /* 0x000fe20005000000 */
[----:B------:R-:W-:Y:S01]  /*4200*/  VIADD R95, R102, UR5 ;  /* 0x00000005665f7c36 */ /* 0x000fe20008000000 */
[----:B------:R-:W-:Y:S01]  /*4210*/  IADD3 R193, PT, PT, R0, UR21, R133 ;  /* 0x0000001500c17c10 */ /* 0x000fe2000fffe085 */
[----:B------:R-:W5:Y:S01]  /*4220*/  LDSM.16.M88.4 R48, [R102+UR5+0x6800] ;  /* 0x006800056630783b */ /* 0x000f620008000200 */
[--C-:B------:R-:W-:Y:S01]  /*4230*/  IMAD.IADD R100, R103, 0x1, R92.reuse ;  /* 0x0000000167647824 */ /* 0x100fe200078e025c */
[----:B------:R-:W-:Y:S01]  /*4240*/  LOP3.LUT R168, R97, 0x6, RZ, 0xc0, !PT ;  /* 0x0000000661a87812 */ /* 0x000fe200078ec0ff */
[----:B------:R-:W-:Y:S01]  /*4250*/  IMAD.IADD R99, R95, 0x1, R92 ;  /* 0x000000015f637824 */ /* 0x000fe200078e025c */
[----:B------:R-:W2:Y:S01]  /*4260*/  LDSM.16.M88.4 R56, [R102+UR5+0x6000] ;  /* 0x006000056638783b */ /* 0x000ea20008000200 */
[--C-:B------:R-:W-:Y:S01]  /*4270*/  IMAD.IADD R101, R103, 0x1, R156.reuse ;  /* 0x0000000167657824 */ /* 0x100fe200078e029c */
[----:B------:R-:W-:Y:S01]  /*4280*/  UISETP.GT.AND UP0, UPT, UR23, UR14, UPT ;  /* 0x0000000e1700728c */ /* 0x000fe2000bf04270 */
[----:B------:R-:W-:Y:S01]  /*4290*/  IMAD.IADD R95, R95, 0x1, R156 ;  /* 0x000000015f5f7824 */ /* 0x000fe200078e029c */
[----:B------:R-:W3:Y:S01]  /*42a0*/  LDSM.16.M88.4 R40, [R102+UR5+0x7000] ;  /* 0x007000056628783b */ /* 0x000ee20008000200 */
[----:B------:R-:W-:-:S02]  /*42b0*/  IMAD.IADD R98, R92, 0x1, R101 ;  /* 0x000000015c627824 */ /* 0x000fc400078e0265 */
[----:B------:R-:W-:Y:S01]  /*42c0*/  IMAD.IADD R93, R92, 0x1, R95 ;  /* 0x000000015c5d7824 */ /* 0x000fe200078e025f */
[----:B------:R-:W3:Y:S01]  /*42d0*/  LDSM.16.M88.4 R60, [R102+UR5+0x7800] ;  /* 0x00780005663c783b */ /* 0x000ee20008000200 */
[----:B------:R-:W-:-:S03]  /*42e0*/  IMAD.U32 R194, RZ, RZ, UR22 ;  /* 0x00000016ffc27e24 */ /* 0x000fc6000f8e00ff */
[----:B-1----:R-:W-:Y:S04]  /*42f0*/  LDSM.16.M88.4 R8, [R100] ;  /* 0x000000006408783b */ /* 0x002fe80000000200 */
[----:B------:R-:W1:Y:S04]  /*4300*/  LDSM.16.M88.4 R24, [R99+0x6800] ;  /* 0x006800006318783b */ /* 0x000e680000000200 */
[----:B------:R-:W1:Y:S04]  /*4310*/  LDSM.16.M88.4 R28, [R99+0x6000] ;  /* 0x00600000631c783b */ /* 0x000e680000000200 */
[----:B----4-:R-:W4:Y:S04]  /*4320*/  LDSM.16.M88.4 R16, [R99+0x7000] ;  /* 0x007000006310783b */ /* 0x010f280000000200 */
        /* <DEDUP_REMOVED lines=9> */
[----:B------:R-:W-:Y:S04]  /*43c0*/  LDSM.16.M88.4 R88, [R102+UR5+0x9800] ;  /* 0x009800056658783b */ /* 0x000fe80008000200 */
[----:B------:R-:W-:Y:S01]  /*43d0*/  LDSM.16.M88.4 R68, [R99+0x9800] ;  /* 0x009800006344783b */ /* 0x000fe20000000200 */
[C---:B------:R-:W-:Y:S03]  /*43e0*/  HMMA.16816.F32 R56, R76.reuse, R58, RZ ;  /* 0x0000003a4c38723c */ /* 0x040fe600000018ff */
[----:B------:R-:W0:Y:S05]  /*43f0*/  LDGDEPBAR ;  /* 0x00000000000079af */ /* 0x000e2a0000000000 */
[C---:B---3--:R-:W-:Y:S08]  /*4400*/  HMMA.16816.F32 R44, R76.reuse, R40, RZ ;  /* 0x000000284c2c723c */ /* 0x048ff000000018ff */
[C---:B------:R-:W-:Y:S08]  /*4410*/  HMMA.16816.F32 R40, R76.reuse, R42, RZ ;  /* 0x0000002a4c28723c */ /* 0x040ff000000018ff */
[C---:B------:R-:W-:Y:S08]  /*4420*/  HMMA.16816.F32 R36, R76.reuse, R60, RZ ;  /* 0x0000003c4c24723c */ /* 0x040ff000000018ff */
        /* <DEDUP_REMOVED lines=8> */
[C---:B----4-:R-:W-:Y:S08]  /*44b0*/  HMMA.16816.F32 R44, R8.reuse, R16, R44 ;  /* 0x00000010082c723c */ /* 0x050ff0000000182c */
        /* <DEDUP_REMOVED lines=97> */
[--C-:B------:R-:W-:Y:S01]  /*4ad0*/  VIADDMNMX R196, R9, 0x1, R194.reuse, PT ;  /* 0x0000000109c47846 */ /* 0x100fe200038001c2 */
[----:B------:R-:W-:Y:S01]  /*4ae0*/  VIADD R62, R193, 0x8 ;  /* 0x00000008c13e7836 */ /* 0x000fe20000000000 */
[----:B------:R-:W-:Y:S01]  /*4af0*/  HMMA.16816.F32 R52, R32, R24, R52 ;  /* 0x000000182034723c */ /* 0x000fe20000001834 */
[----:B------:R-:W-:Y:S02]  /*4b00*/  VIADDMNMX R194, R9, 0x9, R194, PT ;  /* 0x0000000909c27846 */ /* 0x000fe400038001c2 */
[----:B------:R-:W-:Y:S02]  /*4b10*/  VIADDMNMX R197, R193, -UR18, RZ, !PT ;  /* 0x80000012c1c57c46 */ /* 0x000fe4000f8001ff */
[----:B------:R-:W-:-:S03]  /*4b20*/  VIADDMNMX R195, R62, -UR18, RZ, !PT ;  /* 0x800000123ec37c46 */ /* 0x000fc6000f8001ff */
[C---:B------:R-:W-:Y:S08]  /*4b30*/  HMMA.16816.F32 R48, R32.reuse, R26, R48 ;  /* 0x0000001a2030723c */ /* 0x040ff00000001830 */
[C---:B------:R-:W-:Y:S08]  /*4b40*/  HMMA.16816.F32 R44, R32.reuse, R20, R44 ;  /* 0x00000014202c723c */ /* 0x040ff0000000182c */
[C---:B------:R-:W-:Y:S08]  /*4b50*/  HMMA.16816.F32 R40, R32.reuse, R22, R40 ;  /* 0x000000162028723c */ /* 0x040ff00000001828 */
[C---:B------:R-:W-:Y:S08]  /*4b60*/  HMMA.16816.F32 R36, R32.reuse, R16, R36 ;  /* 0x000000102024723c */ /* 0x040ff00000001824 */
[----:B------:R-:W-:Y:S01]  /*4b70*/  HMMA.16816.F32 R76, R32, R18, R76 ;  /* 0x00000012204c723c */ /* 0x000fe2000000184c */
[----:B------:R-:W-:-:S04]  /*4b80*/  VIADD R32, R168, UR13 ;  /* 0x0000000da8207c36 */ /* 0x000fc80008000000 */
[C---:B------:R-:W-:Y:S01]  /*4b90*/  VIADD R8, R32.reuse, 0x1 ;  /* 0x0000000120087836 */ /* 0x040fe20000000000 */
[CC--:B------:R-:W-:Y:S01]  /*4ba0*/  ISETP.GE.AND P4, PT, R32.reuse, R197.reuse, PT ;  /* 0x000000c52000720c */ /* 0x0c0fe20003f86270 */
[C---:B------:R-:W-:Y:S01]  /*4bb0*/  VIADD R61, R32.reuse, 0x38 ;  /* 0x00000038203d7836 */ /* 0x040fe20000000000 */
[----:B------:R-:W-:Y:S01]  /*4bc0*/  HMMA.16816.F32 R56, R4, R10, R56 ;  /* 0x0000000a0438723c */ /* 0x000fe20000001838 */
[----:B------:R-:W-:Y:S01]  /*4bd0*/  VIADD R33, R32, UR16 ;  /* 0x0000001020217c36 */ /* 0x000fe20008000000 */
[C---:B------:R-:W-:Y:S01]  /*4be0*/  ISETP.GE.AND P5, PT, R8.reuse, R197, PT ;  /* 0x000000c50800720c */ /* 0x040fe20003fa6270 */
[----:B------:R-:W-:Y:S01]  /*4bf0*/  VIADD R63, R61, UR16 ;  /* 0x000000103d3f7c36 */ /* 0x000fe20008000000 */
[C---:B------:R-:W-:Y:S01]  /*4c00*/  ISETP.GE.AND P3, PT, R8.reuse, R196, PT ;  /* 0x000000c40800720c */ /* 0x040fe20003f66270 */
[--C-:B------:R-:W-:Y:S01]  /*4c10*/  IMAD.IADD R17, R193, 0x1, -R33.reuse ;  /* 0x00000001c1117824 */ /* 0x100fe200078e0a21 */
[----:B------:R-:W-:Y:S01]  /*4c20*/  ISETP.GE.AND P1, PT, R8, R194, PT ;  /* 0x000000c20800720c */ /* 0x000fe20003f26270 */
[----:B------:R-:W-:Y:S01]  /*4c30*/  IMAD.IADD R33, R62, 0x1, -R33 ;  /* 0x000000013e217824 */ /* 0x000fe200078e0a21 */
[----:B------:R-:W-:Y:S01]  /*4c40*/  ISETP.GE.AND P0, PT, R8, R195, PT ;  /* 0x000000c30800720c */ /* 0x000fe20003f06270 */
        /* <DEDUP_REMOVED lines=18> */
[----:B------:R-:W-:Y:S02]  /*4d70*/  FSEL R34, R34, -INF , P4 ;  /* 0xff80000022227808 */ /* 0x000fe40002000000 */
[----:B------:R-:W-:Y:S01]  /*4d80*/  ISETP.GE.AND P4, PT, R32, R196, PT ;  /* 0x000000c42000720c */ /* 0x000fe20003f86270 */
[----:B------:R-:W-:Y:S01]  /*4d90*/  FFMA.FTZ R60, R60, -UR10, R69 ;  /* 0x8000000a3c3c7c23 */ /* 0x000fe20008010045 */
[----:B------:R-:W-:-:S02]  /*4da0*/  IADD3 R21, PT, PT, R62, 0x30, -R63 ;  /* 0x000000303e157810 */ /* 0x000fc40007ffe83f */
[----:B------:R-:W-:Y:S02]  /*4db0*/  FSEL R34, R34, -INF , !P4 ;  /* 0xff80000022227808 */ /* 0x000fe40006000000 */
[----:B------:R-:W-:Y:S02]  /*4dc0*/  ISETP.GE.AND P4, PT, R32, R195, PT ;  /* 0x000000c32000720c */ /* 0x000fe40003f86270 */
[----:B------:R-:W-:Y:S02]  /*4dd0*/  FSEL R60, R60, -INF , P5 ;  /* 0xff8000003c3c7808 */ /* 0x000fe40002800000 */
[----:B------:R-:W-:Y:S02]  /*4de0*/  FSEL R33, R33, -INF , P4 ;  /* 0xff80000021217808 */ /* 0x000fe40002000000 */
[----:B------:R-:W-:Y:S02]  /*4df0*/  ISETP.GE.AND P4, PT, R32, R194, PT ;  /* 0x000000c22000720c */ /* 0x000fe40003f86270 */
[----:B------:R-:W-:Y:S01]  /*4e00*/  IABS R21, R21 ;  /* 0x0000001500157213 */ /* 0x000fe20000000000 */
[----:B-1----:R-:W-:Y:S01]  /*4e10*/  HMMA.16816.F32 R52, R4, R8, R52 ;  /* 0x000000080434723c */ /* 0x002fe20000001834 */
[----:B------:R-:W-:-:S02]  /*4e20*/  FSEL R33, R33, -INF , !P4 ;  /* 0xff80000021217808 */ /* 0x000fc40006000000 */
[----:B------:R-:W-:Y:S02]  /*4e30*/  FSEL R60, R60, -INF , !P3 ;  /* 0xff8000003c3c7808 */ /* 0x000fe40005800000 */
[----:B------:R-:W-:Y:S02]  /*4e40*/  FSEL R35, R35, -INF , P0 ;  /* 0xff80000023237808 */ /* 0x000fe40000000000 */
[C---:B------:R-:W-:Y:S02]  /*4e50*/  ISETP.GE.AND P4, PT, R20.reuse, R197, PT ;  /* 0x000000c51400720c */ /* 0x040fe40003f86270 */
[C---:B------:R-:W-:Y:S02]  /*4e60*/  ISETP.GE.AND P5, PT, R20.reuse, R196, PT ;  /* 0x000000c41400720c */ /* 0x040fe40003fa6270 */
[C---:B------:R-:W-:Y:S02]  /*4e70*/  ISETP.GE.AND P3, PT, R20.reuse, R194, PT ;  /* 0x000000c21400720c */ /* 0x040fe40003f66270 */
[----:B------:R-:W-:-:S02]  /*4e80*/  ISETP.GE.AND P0, PT, R20, R195, PT ;  /* 0x000000c31400720c */ /* 0x000fc40003f06270 */
[C-C-:B------:R-:W-:Y:S02]  /*4e90*/  IADD3 R20, PT, PT, R193.reuse, 0x2f, -R63.reuse ;  /* 0x0000002fc1147810 */ /* 0x140fe40007ffe83f */
[--C-:B------:R-:W-:Y:S02]  /*4ea0*/  IADD3 R23, PT, PT, R193, 0x30, -R63.reuse ;  /* 0x00000030c1177810 */ /* 0x100fe40007ffe83f */
[----:B------:R-:W-:Y:S02]  /*4eb0*/  I2FP.F32.S32 R21, R21 ;  /* 0x0000001500157245 */ /* 0x000fe40000201400 */
[----:B------:R-:W-:Y:S01]  /*4ec0*/  IADD3 R8, PT, PT, R62, 0x2f, -R63 ;  /* 0x0000002f3e087810 */ /* 0x000fe20007ffe83f */
[----:B--2---:R-:W-:Y:S01]  /*4ed0*/  HMMA.16816.F32 R52, R12, R16, R52 ;  /* 0x000000100c34723c */ /* 0x004fe20000001834 */
[----:B------:R-:W-:Y:S01]  /*4ee0*/  IABS R20, R20 ;  /* 0x0000001400147213 */ /* 0x000fe20000000000 */
[----:B------:R-:W-:Y:S01]  /*4ef0*/  FFMA.FTZ R9, R21, -UR10, R58 ;  /* 0x8000000a15097c23 */ /* 0x000fe2000801003a */
[----:B------:R-:W-:Y:S01]  /*4f00*/  IABS R23, R23 ;  /* 0x0000001700177213 */ /* 0x000fe20000000000 */
[----:B------:R-:W-:Y:S01]  /*4f10*/  VIADD R21, R32, 0x9 ;  /* 0x0000000920157836 */ /* 0x000fe20000000000 */
[----:B------:R-:W-:-:S02]  /*4f20*/  IABS R8, R8 ;  /* 0x0000000800087213 */ /* 0x000fc40000000000 */
[----:B------:R-:W-:Y:S02]  /*4f30*/  I2FP.F32.S32 R20, R20 ;  /* 0x0000001400147245 */ /* 0x000fe40000201400 */
[----:B------:R-:W-:Y:S02]  /*4f40*/  I2FP.F32.S32 R23, R23 ;  /* 0x0000001700177245 */ /* 0x000fe40000201400 */
[----:B------:R-:W-:Y:S01]  /*4f50*/  I2FP.F32.S32 R8, R8 ;  /* 0x0000000800087245 */ /* 0x000fe20000201400 */
[----:B------:R-:W-:Y:S01]  /*4f60*/  FFMA.FTZ R20, R20, -UR10, R57 ;  /* 0x8000000a14147c23 */ /* 0x000fe20008010039 */
[----:B------:R-:W-:Y:S01]  /*4f70*/  FSEL R9, R9, -INF , P0 ;  /* 0xff80000009097808 */ /* 0x000fe20000000000 */
[----:B------:R-:W-:Y:S01]  /*4f80*/  FFMA.FTZ R23, R23, -UR10, R56 ;  /* 0x8000000a17177c23 */ /* 0x000fe20008010038 */
[----:B------:R-:W-:Y:S01]  /*4f90*/  IADD3 R16, PT, PT, R193, 0x28, -R63 ;  /* 0x00000028c1107810 */ /* 0x000fe20007ffe83f */
[----:B------:R-:W-:Y:S01]  /*4fa0*/  FFMA.FTZ R57, R8, -UR10, R59 ;  /* 0x8000000a08397c23 */ /* 0x000fe2000801003b */
[----:B------:R-:W-:Y:S01]  /*4fb0*/  FSEL R35, R35, -INF , !P1 ;  /* 0xff80000023237808 */ /* 0x000fe20004800000 */
[----:B------:R-:W-:Y:S01]  /*4fc0*/  VIADD R8, R32, 0x10 ;  /* 0x0000001020087836 */ /* 0x000fe20000000000 */
[----:B------:R-:W-:-:S02]  /*4fd0*/  FSEL R59, R9, -INF , !P3 ;  /* 0xff800000093b7808 */ /* 0x000fc40005800000 */
[----:B------:R-:W-:Y:S02]  /*4fe0*/  ISETP.GE.AND P1, PT, R21, R197, PT ;  /* 0x000000c51500720c */ /* 0x000fe40003f26270 */
[----:B------:R-:W-:Y:S01]  /*4ff0*/  IABS R9, R16 ;  /* 0x0000001000097213 */ /* 0x000fe20000000000 */
[----:B------:R-:W-:Y:S01]  /*5000*/  VIADD R16, R32, 0x11 ;  /* 0x0000001120107836 */ /* 0x000fe20000000000 */
[----:B------:R-:W-:Y:S02]  /*5010*/  FSEL R23, R23, -INF , P4 ;  /* 0xff80000017177808 */ /* 0x000fe40002000000 */
[C---:B------:R-:W-:Y:S02]  /*5020*/  ISETP.GE.AND P4, PT, R21.reuse, R196, PT ;  /* 0x000000c41500720c */ /* 0x040fe40003f86270 */
[----:B------:R-:W-:Y:S02]  /*5030*/  ISETP.GE.AND P0, PT, R21, R195, PT ;  /* 0x000000c31500720c */ /* 0x000fe40003f06270 */
[----:B------:R-:W-:-:S02]  /*5040*/  FSEL R20, R20, -INF , P1 ;  /* 0xff80000014147808 */ /* 0x000fc40000800000 */
[----:B------:R-:W-:Y:S02]  /*5050*/  I2FP.F32.S32 R9, R9 ;  /* 0x0000000900097245 */ /* 0x000fe40000201400 */
[----:B------:R-:W-:Y:S02]  /*5060*/  FSEL R56, R23, -INF , !P5 ;  /* 0xff80000017387808 */ /* 0x000fe40006800000 */
[----:B------:R-:W-:Y:S01]  /*5070*/  ISETP.GE.AND P5, PT, R21, R194, PT ;  /* 0x000000c21500720c */ /* 0x000fe20003fa6270 */
[----:B------:R-:W-:Y:S01]  /*5080*/  FFMA.FTZ R52, R9, -UR10, R52 ;  /* 0x8000000a09347c23 */ /* 0x000fe20008010034 */
[----:B------:R-:W-:Y:S02]  /*5090*/  FSEL R58, R20, -INF , !P4 ;  /* 0xff800000143a7808 */ /* 0x000fe40006000000 */
[----:B------:R-:W-:Y:S01]  /*50a0*/  FSEL R57, R57, -INF , P0 ;  /* 0xff80000039397808 */ /* 0x000fe20000000000 */
[----:B------:R-:W-:Y:S01]  /*50b0*/  HMMA.16816.F32 R20, R4, R10, R48 ;  /* 0x0000000a0414723c */ /* 0x000fe20000001830 */
[----:B------:R-:W-:-:S02]  /*50c0*/  ISETP.GE.AND P3, PT, R8, R197, PT ;  /* 0x000000c50800720c */ /* 0x000fc40003f66270 */
[C---:B------:R-:W-:Y:S02]  /*50d0*/  ISETP.GE.AND P1, PT, R8.reuse, R196, PT ;  /* 0x000000c40800720c */ /* 0x040fe40003f26270 */
[C---:B------:R-:W-:Y:S02]  /*50e0*/  ISETP.GE.AND P4, PT, R8.reuse, R194, PT ;  /* 0x000000c20800720c */ /* 0x040fe40003f86270 */
[----:B------:R-:W-:Y:S02]  /*50f0*/  ISETP.GE.AND P0, PT, R8, R195, PT ;  /* 0x000000c30800720c */ /* 0x000fe40003f06270 */
[----:B------:R-:W-:Y:S01]  /*5100*/  IADD3 R17, PT, PT, R62, 0x28, -R63 ;  /* 0x000000283e117810 */ /* 0x000fe20007ffe83f */
[----:B------:R-:W1:Y:S01]  /*5110*/  LDSM.16.M88.4 R8, [R95+0xb000] ;  /* 0x00b000005f08783b */ /* 0x000e620000000200 */
[----:B------:R-:W-:Y:S02]  /*5120*/  FSEL R24, R52, -INF , P3 ;  /* 0xff80000034187808 */ /* 0x000fe40001800000 */
[----:B------:R-:W-:-:S02]  /*5130*/  IABS R17, R17 ;  /* 0x0000001100117213 */ /* 0x000fc40000000000 */
[----:B------:R-:W-:Y:S02]  /*5140*/  FSEL R57, R57, -INF , !P5 ;  /* 0xff80000039397808 */ /* 0x000fe40006800000 */
[----:B------:R-:W-:Y:S02]  /*5150*/  I2FP.F32.S32 R17, R17 ;  /* 0x0000001100117245 */ /* 0x000fe40000201400 */
[----:B------:R-:W-:Y:S01]  /*5160*/  FSEL R24, R24, -INF , !P1 ;  /* 0xff80000018187808 */ /* 0x000fe20004800000 */
[----:B------:R-:W-:Y:S01]  /*5170*/  HMMA.16816.F32 R20, R12, R18, R20 ;  /* 0x000000120c14723c */ /* 0x000fe20000001814 */
[C---:B------:R-:W-:Y:S01]  /*5180*/  ISETP.GE.AND P5, PT, R16.reuse, R197, PT ;  /* 0x000000c51000720c */ /* 0x040fe20003fa6270 */
[----:B------:R-:W-:Y:S01]  /*5190*/  FFMA.FTZ R17, R17, -UR10, R54 ;  /* 0x8000000a11117c23 */ /* 0x000fe20008010036 */
[C---:B------:R-:W-:Y:S02]  /*51a0*/  ISETP.GE.AND P3, PT, R16.reuse, R196, PT ;  /* 0x000000c41000720c */ /* 0x040fe40003f66270 */
[----:B------:R-:W-:-:S02]  /*51b0*/  ISETP.GE.AND P1, PT, R16, R194, PT ;  /* 0x000000c21000720c */ /* 0x000fc40003f26270 */
[----:B------:R-:W-:Y:S02]  /*51c0*/  FSEL R25, R17, -INF , P0 ;  /* 0xff80000011197808 */ /* 0x000fe40000000000 */
[----:B------:R-:W-:Y:S02]  /*51d0*/  ISETP.GE.AND P0, PT, R16, R195, PT ;  /* 0x000000c31000720c */ /* 0x000fe40003f06270 */
[----:B------:R-:W2:Y:S01]  /*51e0*/  LDSM.16.M88.4 R16, [R93+0xb000] ;  /* 0x00b000005d10783b */ /* 0x000ea20000000200 */
[--C-:B------:R-:W-:Y:S02]  /*51f0*/  IADD3 R28, PT, PT, R193, 0x27, -R63.reuse ;  /* 0x00000027c11c7810 */ /* 0x100fe40007ffe83f */
[C-C-:B------:R-:W-:Y:S02]  /*5200*/  IADD3 R27, PT, PT, R62.reuse, 0x20, -R63.reuse ;  /* 0x000000203e1b7810 */ /* 0x140fe40007ffe83f */
[----:B------:R-:W-:Y:S02]  /*5210*/  IADD3 R26, PT, PT, R62, 0x27, -R63 ;  /* 0x000000273e1a7810 */ /* 0x000fe40007ffe83f */
[----:B------:R-:W-:-:S02]  /*5220*/  IABS R28, R28 ;  /* 0x0000001c001c7213 */ /* 0x000fc40000000000 */
[----:B------:R-:W-:Y:S02]  /*5230*/  IADD3 R31, PT, PT, R193, 0x20, -R63 ;  /* 0x00000020c11f7810 */ /* 0x000fe40007ffe83f */
[----:B------:R-:W-:Y:S02]  /*5240*/  IABS R27, R27 ;  /* 0x0000001b001b7213 */ /* 0x000fe40000000000 */
[----:B------:R-:W-:Y:S02]  /*5250*/  IABS R26, R26 ;  /* 0x0000001a001a7213 */ /* 0x000fe40000000000 */
[----:B------:R-:W-:Y:S02]  /*5260*/  I2FP.F32.S32 R28, R28 ;  /* 0x0000001c001c7245 */ /* 0x000fe40000201400 */
[----:B------:R-:W-:Y:S01]  /*5270*/  IABS R31, R31 ;  /* 0x0000001f001f7213 */ /* 0x000fe20000000000 */
[----:B-1----:R-:W-:Y:S01]  /*5280*/  HMMA.16816.F32 R44, R4, R8, R44 ;  /* 0x00000008042c723c */ /* 0x002fe2000000182c */
[----:B------:R-:W-:Y:S01]  /*5290*/  I2FP.F32.S32 R27, R27 ;  /* 0x0000001b001b7245 */ /* 0x000fe20000201400 */
[----:B------:R-:W-:Y:S01]  /*52a0*/  FFMA.FTZ R53, R28, -UR10, R53 ;  /* 0x8000000a1c357c23 */ /* 0x000fe20008010035 */
[----:B------:R-:W-:Y:S01]  /*52b0*/  I2FP.F32.S32 R26, R26 ;  /* 0x0000001a001a7245 */ /* 0x000fe20000201400 */
[----:B------:R-:W-:Y:S01]  /*52c0*/  VIADD R28, R32, 0x18 ;  /* 0x00000018201c7836 */ /* 0x000fe20000000000 */
[----:B------:R-:W-:Y:S01]  /*52d0*/  I2FP.F32.S32 R31, R31 ;  /* 0x0000001f001f7245 */ /* 0x000fe20000201400 */
[----:B------:R-:W-:Y:S01]  /*52e0*/  FFMA.FTZ R22, R27, -UR10, R22 ;  /* 0x8000000a1b167c23 */ /* 0x000fe20008010016 */
[----:B------:R-:W-:Y:S01]  /*52f0*/  IADD3 R27, PT, PT, R193, 0x1f, -R63 ;  /* 0x0000001fc11b7810 */ /* 0x000fe20007ffe83f */
[----:B------:R-:W-:Y:S01]  /*5300*/  FFMA.FTZ R29, R26, -UR10, R55 ;  /* 0x8000000a1a1d7c23 */ /* 0x000fe20008010037 */
[----:B------:R-:W-:Y:S01]  /*5310*/  FSEL R26, R53, -INF , P5 ;  /* 0xff800000351a7808 */ /* 0x000fe20002800000 */
[----:B------:R-:W-:Y:S01]  /*5320*/  FFMA.FTZ R20, R31, -UR10, R20 ;  /* 0x8000000a1f147c23 */ /* 0x000fe20008010014 */
[----:B------:R-:W-:Y:S01]  /*5330*/  FSEL R25, R25, -INF , !P4 ;  /* 0xff80000019197808 */ /* 0x000fe20006000000 */
[----:B------:R-:W-:Y:S01]  /*5340*/  VIADD R9, R32, 0x19 ;  /* 0x0000001920097836 */ /* 0x000fe20000000000 */
[----:B------:R-:W-:-:S02]  /*5350*/  ISETP.GE.AND P4, PT, R28, R197, PT ;  /* 0x000000c51c00720c */ /* 0x000fc40003f86270 */
[----:B------:R-:W-:Y:S02]  /*5360*/  IABS R27, R27 ;  /* 0x0000001b001b7213 */ /* 0x000fe40000000000 */
[----:B------:R-:W-:Y:S02]  /*5370*/  FSEL R26, R26, -INF , !P3 ;  /* 0xff8000001a1a7808 */ /* 0x000fe40005800000 */
[----:B------:R-:W-:Y:S02]  /*5380*/  FSEL R29, R29, -INF , P0 ;  /* 0xff8000001d1d7808 */ /* 0x000fe40000000000 */
[C---:B------:R-:W-:Y:S01]  /*5390*/  ISETP.GE.AND P5, PT, R28.reuse, R196, PT ;  /* 0x000000c41c00720c */ /* 0x040fe20003fa6270 */
[----:B--2---:R-:W-:Y:S01]  /*53a0*/  HMMA.16816.F32 R44, R12, R16, R44 ;  /* 0x000000100c2c723c */ /* 0x004fe2000000182c */
[----:B------:R-:W-:Y:S01]  /*53b0*/  ISETP.GE.AND P3, PT, R28, R194, PT ;  /* 0x000000c21c00720c */ /* 0x000fe20003f66270 */
[----:B------:R-:W-:Y:S01]  /*53c0*/  VIADD R16, R32, 0x21 ;  /* 0x0000002120107836 */ /* 0x000fe20000000000 */
[----:B------:R-:W-:-:S02]  /*53d0*/  ISETP.GE.AND P0, PT, R28, R195, PT ;  /* 0x000000c31c00720c */ /* 0x000fc40003f06270 */
[----:B------:R-:W-:Y:S01]  /*53e0*/  FSEL R28, R20, -INF , P4 ;  /* 0xff800000141c7808 */ /* 0x000fe20002000000 */
[----:B------:R-:W-:Y:S01]  /*53f0*/  IMAD.MOV.U32 R20, RZ, RZ, R27 ;  /* 0x000000ffff147224 */ /* 0x000fe200078e001b */
[----:B------:R-:W-:Y:S02]  /*5400*/  IADD3 R8, PT, PT, R62, 0x1f, -R63 ;  /* 0x0000001f3e087810 */ /* 0x000fe40007ffe83f */
[----:B------:R-:W-:Y:S02]  /*5410*/  FSEL R29, R29, -INF , !P1 ;  /* 0xff8000001d1d7808 */ /* 0x000fe40004800000 */
[----:B------:R-:W-:Y:S02]  /*5420*/  IABS R8, R8 ;  /* 0x0000000800087213 */ /* 0x000fe40000000000 */
[----:B------:R-:W-:Y:S02]  /*5430*/  FSEL R28, R28, -INF , !P5 ;  /* 0xff8000001c1c7808 */ /* 0x000fe40006800000 */
[----:B------:R-:W-:-:S02]  /*5440*/  I2FP.F32.S32 R20, R20 ;  /* 0x0000001400147245 */ /* 0x000fc40000201400 */
[----:B------:R-:W-:Y:S02]  /*5450*/  FSEL R31, R22, -INF , P0 ;  /* 0xff800000161f7808 */ /* 0x000fe40000000000 */
[C---:B------:R-:W-:Y:S01]  /*5460*/  ISETP.GE.AND P1, PT, R9.reuse, R197, PT ;  /* 0x000000c50900720c */ /* 0x040fe20003f26270 */
[----:B------:R-:W-:Y:S01]  /*5470*/  FFMA.FTZ R20, R20, -UR10, R21 ;  /* 0x8000000a14147c23 */ /* 0x000fe20008010015 */
[C---:B------:R-:W-:Y:S02]  /*5480*/  ISETP.GE.AND P4, PT, R9.reuse, R196, PT ;  /* 0x000000c40900720c */ /* 0x040fe40003f86270 */
[C---:B------:R-:W-:Y:S02]  /*5490*/  ISETP.GE.AND P5, PT, R9.reuse, R194, PT ;  /* 0x000000c20900720c */ /* 0x040fe40003fa6270 */
[----:B------:R-:W-:Y:S02]  /*54a0*/  ISETP.GE.AND P0, PT, R9, R195, PT ;  /* 0x000000c30900720c */ /* 0x000fe40003f06270 */
[----:B------:R-:W-:-:S02]  /*54b0*/  IADD3 R9, PT, PT, R193, 0x18, -R63 ;  /* 0x00000018c1097810 */ /* 0x000fc40007ffe83f */
[----:B------:R-:W-:Y:S02]  /*54c0*/  I2FP.F32.S32 R8, R8 ;  /* 0x0000000800087245 */ /* 0x000fe40000201400 */
[----:B------:R-:W-:Y:S02]  /*54d0*/  IABS R9, R9 ;  /* 0x0000000900097213 */ /* 0x000fe40000000000 */
[----:B------:R-:W-:Y:S01]  /*54e0*/  FSEL R20, R20, -INF , P1 ;  /* 0xff80000014147808 */ /* 0x000fe20000800000 */
[----:B------:R-:W-:Y:S01]  /*54f0*/  FFMA.FTZ R23, R8, -UR10, R23 ;  /* 0x8000000a08177c23 */ /* 0x000fe20008010017 */
[----:B------:R-:W-:Y:S01]  /*5500*/  VIADD R8, R32, 0x20 ;  /* 0x0000002020087836 */ /* 0x000fe20000000000 */
[----:B------:R-:W-:Y:S02]  /*5510*/  I2FP.F32.S32 R9, R9 ;  /* 0x0000000900097245 */ /* 0x000fe40000201400 */
[----:B------:R-:W-:Y:S02]  /*5520*/  FSEL R31, R31, -INF , !P3 ;  /* 0xff8000001f1f7808 */ /* 0x000fe40005800000 */
[----:B------:R-:W-:Y:S01]  /*5530*/  FSEL R30, R20, -INF , !P4 ;  /* 0xff800000141e7808 */ /* 0x000fe20006000000 */
[----:B------:R-:W-:Y:S01]  /*5540*/  FFMA.FTZ R44, R9, -UR10, R44 ;  /* 0x8000000a092c7c23 */ /* 0x000fe2000801002c */
[----:B------:R-:W-:-:S02]  /*5550*/  FSEL R27, R23, -INF , P0 ;  /* 0xff800000171b7808 */ /* 0x000fc40000000000 */
[C---:B------:R-:W-:Y:S01]  /*5560*/  ISETP.GE.AND P3, PT, R8.reuse, R197, PT ;  /* 0x000000c50800720c */ /* 0x040fe20003f66270 */
[----:B------:R-:W-:Y:S01]  /*5570*/  HMMA.16816.F32 R20, R4, R10, R40 ;  /* 0x0000000a0414723c */ /* 0x000fe20000001828 */
[C---:B------:R-:W-:Y:S02]  /*5580*/  ISETP.GE.AND P1, PT, R8.reuse, R196, PT ;  /* 0x000000c40800720c */ /* 0x040fe40003f26270 */
[C---:B------:R-:W-:Y:S02]  /*5590*/  ISETP.GE.AND P4, PT, R8.reuse, R194, PT ;  /* 0x000000c20800720c */ /* 0x040fe40003f86270 */
[----:B------:R-:W-:Y:S02]  /*55a0*/  ISETP.GE.AND P0, PT, R8, R195, PT ;  /* 0x000000c30800720c */ /* 0x000fe40003f06270 */
[----:B------:R-:W-:Y:S01]  /*55b0*/  IADD3 R17, PT, PT, R62, 0x18, -R63 ;  /* 0x000000183e117810 */ /* 0x000fe20007ffe83f */
[----:B------:R-:W1:Y:S01]  /*55c0*/  LDSM.16.M88.4 R8, [R95+0xb800] ;  /* 0x00b800005f08783b */ /* 0x000e620000000200 */
[----:B------:R-:W-:-:S02]  /*55d0*/  FSEL R44, R44, -INF , P3 ;  /* 0xff8000002c2c7808 */ /* 0x000fc40001800000 */
[----:B------:R-:W-:Y:S02]  /*55e0*/  IABS R17, R17 ;  /* 0x0000001100117213 */ /* 0x000fe40000000000 */
[----:B------:R-:W-:Y:S02]  /*55f0*/  FSEL R27, R27, -INF , !P5 ;  /* 0xff8000001b1b7808 */ /* 0x000fe40006800000 */
[----:B------:R-:W-:Y:S02]  /*5600*/  I2FP.F32.S32 R17, R17 ;  /* 0x0000001100117245 */ /* 0x000fe40000201400 */
[----:B------:R-:W-:Y:S02]  /*5610*/  FSEL R210, R44, -INF , !P1 ;  /* 0xff8000002cd27808 */ /* 0x000fe40004800000 */
[C---:B------:R-:W-:Y:S01]  /*5620*/  ISETP.GE.AND P5, PT, R16.reuse, R197, PT ;  /* 0x000000c51000720c */ /* 0x040fe20003fa6270 */
[----:B------:R-:W-:Y:S01]  /*5630*/  FFMA.FTZ R17, R17, -UR10, R46 ;  /* 0x8000000a11117c23 */ /* 0x000fe2000801002e */
[C---:B------:R-:W-:Y:S01]  /*5640*/  ISETP.GE.AND P3, PT, R16.reuse, R196, PT ;  /* 0x000000c41000720c */ /* 0x040fe20003f66270 */
[----:B------:R-:W-:Y:S01]  /*5650*/  HMMA.16816.F32 R20, R12, R18, R20 ;  /* 0x000000120c14723c */ /* 0x000fe20000001814 */
[----:B------:R-:W-:-:S02]  /*5660*/  ISETP.GE.AND P1, PT, R16, R194, PT ;  /* 0x000000c21000720c */ /* 0x000fc40003f26270 */
[----:B------:R-:W-:Y:S02]  /*5670*/  FSEL R211, R17, -INF , P0 ;  /* 0xff80000011d37808 */ /* 0x000fe40000000000 */
[----:B------:R-:W-:Y:S02]  /*5680*/  ISETP.GE.AND P0, PT, R16, R195, PT ;  /* 0x000000c31000720c */ /* 0x000fe40003f06270 */
        /* <DEDUP_REMOVED lines=15> */
[----:B------:R-:W-:Y:S01]  /*5780*/  FSEL R42, R42, -INF , P5 ;  /* 0xff8000002a2a7808 */ /* 0x000fe20002800000 */
        /* <DEDUP_REMOVED lines=8> */
[----:B------:R-:W-:Y:S01]  /*5810*/  FSEL R203, R47, -INF , P0 ;  /* 0xff8000002fcb7808 */ /* 0x000fe20000000000 */
[----:B------:R-:W-:Y:S01]  /*5820*/  IMAD.IADD R7, R193, 0x1, -R63 ;  /* 0x00000001c1077824 */ /* 0x000fe200078e0a3f */
[C---:B------:R-:W-:Y:S02]  /*5830*/  ISETP.GE.AND P4, PT, R40.reuse, R197, PT ;  /* 0x000000c52800720c */ /* 0x040fe40003f86270 */
[----:B------:R-:W-:-:S02]  /*5840*/  ISETP.GE.AND P5, PT, R40, R196, PT ;  /* 0x000000c42800720c */ /* 0x000fc40003fa6270 */
[C---:B------:R-:W-:Y:S01]  /*5850*/  ISETP.GE.AND P3, PT, R40.reuse, R194, PT ;  /* 0x000000c22800720c */ /* 0x040fe20003f66270 */
[C---:B--2---:R-:W-:Y:S01]  /*5860*/  HMMA.16816.F32 R36, R12.reuse, R16, R36 ;  /* 0x000000100c24723c */ /* 0x044fe20000001824 */
[----:B------:R-:W-:Y:S02]  /*5870*/  I2FP.F32.S32 R41, R41 ;  /* 0x0000002900297245 */ /* 0x000fe40000201400 */
[----:B------:R-:W-:Y:S02]  /*5880*/  ISETP.GE.AND P0, PT, R40, R195, PT ;  /* 0x000000c32800720c */ /* 0x000fe40003f06270 */
[--C-:B------:R-:W-:Y:S01]  /*5890*/  IADD3 R40, PT, PT, R193, 0xf, -R63.reuse ;  /* 0x0000000fc1287810 */ /* 0x100fe20007ffe83f */
[----:B------:R-:W-:Y:S01]  /*58a0*/  FFMA.FTZ R22, R41, -UR10, R22 ;  /* 0x8000000a29167c23 */ /* 0x000fe20008010016 */
[----:B------:R-:W-:Y:S01]  /*58b0*/  IADD3 R8, PT, PT, R62, 0xf, -R63 ;  /* 0x0000000f3e087810 */ /* 0x000fe20007ffe83f */
[----:B------:R-:W-:Y:S01]  /*58c0*/  HMMA.16816.F32 R76, R12, R18, R76 ;  /* 0x000000120c4c723c */ /* 0x000fe2000000184c */
[----:B------:R-:W-:-:S02]  /*58d0*/  IABS R40, R40 ;  /* 0x0000002800287213 */ /* 0x000fc40000000000 */
[----:B------:R-:W-:Y:S02]  /*58e0*/  FSEL R202, R20, -INF , P4 ;  /* 0xff80000014ca7808 */ /* 0x000fe40002000000 */
[----:B------:R-:W-:Y:S01]  /*58f0*/  IABS R8, R8 ;  /* 0x0000000800087213 */ /* 0x000fe20000000000 */
[----:B------:R-:W-:Y:S01]  /*5900*/  IMAD.MOV.U32 R20, RZ, RZ, R40 ;  /* 0x000000ffff147224 */ /* 0x000fe200078e0028 */
[----:B------:R-:W-:Y:S02]  /*5910*/  IADD3 R17, PT, PT, R193, 0x8, -R63 ;  /* 0x00000008c1117810 */ /* 0x000fe40007ffe83f */
[----:B------:R-:W-:Y:S02]  /*5920*/  FSEL R203, R203, -INF , !P1 ;  /* 0xff800000cbcb7808 */ /* 0x000fe40004800000 */
[----:B------:R-:W-:Y:S02]  /*5930*/  FSEL R202, R202, -INF , !P5 ;  /* 0xff800000caca7808 */ /* 0x000fe40006800000 */
[----:B------:R-:W-:-:S02]  /*5940*/  FSEL R191, R22, -INF , P0 ;  /* 0xff80000016bf7808 */ /* 0x000fc40000000000 */
[C---:B------:R-:W-:Y:S02]  /*5950*/  ISETP.GE.AND P1, PT, R9.reuse, R197, PT ;  /* 0x000000c50900720c */ /* 0x040fe40003f26270 */
[C---:B------:R-:W-:Y:S02]  /*5960*/  ISETP.GE.AND P4, PT, R9.reuse, R196, PT ;  /* 0x000000c40900720c */ /* 0x040fe40003f86270 */
[C---:B------:R-:W-:Y:S02]  /*5970*/  ISETP.GE.AND P5, PT, R9.reuse, R194, PT ;  /* 0x000000c20900720c */ /* 0x040fe40003fa6270 */
[----:B------:R-:W-:Y:S02]  /*5980*/  I2FP.F32.S32 R8, R8 ;  /* 0x0000000800087245 */ /* 0x000fe40000201400 */
[----:B------:R-:W-:Y:S02]  /*5990*/  ISETP.GE.AND P0, PT, R9, R195, PT ;  /* 0x000000c30900720c */ /* 0x000fe40003f06270 */
        /* <DEDUP_REMOVED lines=13> */
[----:B------:R-:W-:Y:S01]  /*5a70*/  ISETP.GE.AND P3, PT, R8, R197, PT ;  /* 0x000000c50800720c */ /* 0x000fe20003f66270 */
[----:B------:R-:W-:Y:S01]  /*5a80*/  FFMA.FTZ R9, R9, -UR10, R38 ;  /* 0x8000000a09097c23 */ /* 0x000fe20008010026 */
[----:B------:R-:W-:Y:S02]  /*5a90*/  IADD3 R6, PT, PT, R193, 0x7, -R63 ;  /* 0x00000007c1067810 */ /* 0x000fe40007ffe83f */
[----:B------:R-:W-:-:S02]  /*5aa0*/  FSEL R20, R20, -INF , P1 ;  /* 0xff80000014147808 */ /* 0x000fc40000800000 */
[----:B------:R-:W-:Y:S02]  /*5ab0*/  FSEL R209, R23, -INF , P0 ;  /* 0xff80000017d17808 */ /* 0x000fe40000000000 */
[C---:B------:R-:W-:Y:S02]  /*5ac0*/  ISETP.GE.AND P1, PT, R8.reuse, R196, PT ;  /* 0x000000c40800720c */ /* 0x040fe40003f26270 */
[----:B------:R-:W-:Y:S02]  /*5ad0*/  ISETP.GE.AND P0, PT, R8, R195, PT ;  /* 0x000000c30800720c */ /* 0x000fe40003f06270 */
[----:B------:R-:W-:Y:S02]  /*5ae0*/  IABS R6, R6 ;  /* 0x0000000600067213 */ /* 0x000fe40000000000 */
[----:B------:R-:W-:Y:S02]  /*5af0*/  FSEL R17, R17, -INF , P3 ;  /* 0xff80000011117808 */ /* 0x000fe40001800000 */
[----:B------:R-:W-:-:S02]  /*5b00*/  IADD3 R4, PT, PT, R62, 0x7, -R63 ;  /* 0x000000073e047810 */ /* 0x000fc40007ffe83f */
[----:B------:R-:W-:Y:S02]  /*5b10*/  FSEL R209, R209, -INF , !P5 ;  /* 0xff800000d1d17808 */ /* 0x000fe40006800000 */
[----:B------:R-:W-:Y:S02]  /*5b20*/  FSEL R190, R17, -INF , !P1 ;  /* 0xff80000011be7808 */ /* 0x000fe40004800000 */
[----:B------:R-:W-:Y:S02]  /*5b30*/  I2FP.F32.S32 R6, R6 ;  /* 0x0000000600067245 */ /* 0x000fe40000201400 */
[----:B------:R-:W-:Y:S02]  /*5b40*/  FSEL R179, R9, -INF , P0 ;  /* 0xff80000009b37808 */ /* 0x000fe40000000000 */
[C---:B------:R-:W-:Y:S01]  /*5b50*/  ISETP.GE.AND P5, PT, R5.reuse, R197, PT ;  /* 0x000000c50500720c */ /* 0x040fe20003fa6270 */
[----:B------:R-:W-:Y:S01]  /*5b60*/  FFMA.FTZ R6, R6, -UR10, R37 ;  /* 0x8000000a06067c23 */ /* 0x000fe20008010025 */
[----:B------:R-:W-:-:S02]  /*5b70*/  ISETP.GE.AND P3, PT, R5, R196, PT ;  /* 0x000000c40500720c */ /* 0x000fc40003f66270 */
[C---:B------:R-:W-:Y:S02]  /*5b80*/  ISETP.GE.AND P1, PT, R5.reuse, R194, PT ;  /* 0x000000c20500720c */ /* 0x040fe40003f26270 */
[----:B------:R-:W-:Y:S01]  /*5b90*/  ISETP.GE.AND P0, PT, R5, R195, PT ;  /* 0x000000c30500720c */ /* 0x000fe20003f06270 */
[C-C-:B------:R-:W-:Y:S01]  /*5ba0*/  IMAD.IADD R5, R62.reuse, 0x1, -R63.reuse ;  /* 0x000000013e057824 */ /* 0x140fe200078e0a3f */
[----:B------:R-:W-:Y:S02]  /*5bb0*/  IABS R4, R4 ;  /* 0x0000000400047213 */ /* 0x000fe40000000000 */
[--C-:B------:R-:W-:Y:S02]  /*5bc0*/  IADD3 R62, PT, PT, R62, -0x1, -R63.reuse ;  /* 0xffffffff3e3e7810 */ /* 0x100fe40007ffe83f */
[----:B------:R-:W-:Y:S02]  /*5bd0*/  I2FP.F32.S32 R4, R4 ;  /* 0x0000000400047245 */ /* 0x000fe40000201400 */
[----:B------:R-:W-:-:S02]  /*5be0*/  IADD3 R63, PT, PT, R193, -0x1, -R63 ;  /* 0xffffffffc13f7810 */ /* 0x000fc40007ffe83f */
[----:B------:R-:W-:Y:S01]  /*5bf0*/  IABS R5, R5 ;  /* 0x0000000500057213 */ /* 0x000fe20000000000 */
[----:B------:R-:W-:Y:S01]  /*5c00*/  FFMA.FTZ R4, R4, -UR10, R39 ;  /* 0x8000000a04047c23 */ /* 0x000fe20008010027 */
[----:B------:R-:W-:Y:S02]  /*5c10*/  FSEL R6, R6, -INF , P5 ;  /* 0xff80000006067808 */ /* 0x000fe40002800000 */
        /* <DEDUP_REMOVED lines=11> */
[----:B------:R-:W-:Y:S01]  /*5cd0*/  FSEL R4, R4, -INF , P0 ;  /* 0xff80000004047808 */ /* 0x000fe20000000000 */
[----:B------:R-:W-:Y:S01]  /*5ce0*/  FFMA.FTZ R6, R6, -UR10, R77 ;  /* 0x8000000a06067c23 */ /* 0x000fe2000801004d */
[----:B------:R-:W-:-:S02]  /*5cf0*/  I2FP.F32.S32 R62, R62 ;  /* 0x0000003e003e7245 */ /* 0x000fc40000201400 */
[----:B------:R-:W-:Y:S02]  /*5d00*/  ISETP.GE.AND P0, PT, R61, R195, PT ;  /* 0x000000c33d00720c */ /* 0x000fe40003f06270 */
[----:B------:R-:W-:Y:S01]  /*5d10*/  FSEL R179, R179, -INF , !P4 ;  /* 0xff800000b3b37808 */ /* 0x000fe20006000000 */
[----:B------:R-:W-:Y:S01]  /*5d20*/  FFMA.FTZ R62, R62, -UR10, R79 ;  /* 0x8000000a3e3e7c23 */ /* 0x000fe2000801004f */
[----:B------:R-:W-:Y:S02]  /*5d30*/  FSEL R177, R4, -INF , !P1 ;  /* 0xff80000004b17808 */ /* 0x000fe40004800000 */
[-C--:B------:R-:W-:Y:S02]  /*5d40*/  ISETP.GE.AND P4, PT, R61, R197.reuse, PT ;  /* 0x000000c53d00720c */ /* 0x080fe40003f86270 */
[----:B------:R-:W-:Y:S02]  /*5d50*/  ISETP.GE.AND P1, PT, R32, R197, PT ;  /* 0x000000c52000720c */ /* 0x000fe40003f26270 */
[----:B------:R-:W-:-:S02]  /*5d60*/  FSEL R5, R5, -INF , P0 ;  /* 0xff80000005057808 */ /* 0x000fc40000000000 */
[----:B------:R-:W-:Y:S02]  /*5d70*/  ISETP.GE.AND P0, PT, R32, R195, PT ;  /* 0x000000c32000720c */ /* 0x000fe40003f06270 */
[----:B------:R-:W-:Y:S02]  /*5d80*/  FSEL R7, R7, -INF , P4 ;  /* 0xff80000007077808 */ /* 0x000fe40002000000 */
[----:B------:R-:W-:Y:S02]  /*5d90*/  FSEL R6, R6, -INF , P1 ;  /* 0xff80000006067808 */ /* 0x000fe40000800000 */
[C---:B------:R-:W-:Y:S02]  /*5da0*/  ISETP.GE.AND P5, PT, R61.reuse, R196, PT ;  /* 0x000000c43d00720c */ /* 0x040fe40003fa6270 */
[----:B------:R-:W-:Y:S02]  /*5db0*/  ISETP.GE.AND P3, PT, R61, R194, PT ;  /* 0x000000c23d00720c */ /* 0x000fe40003f66270 */
[----:B------:R-:W-:-:S02]  /*5dc0*/  ISETP.GE.AND P4, PT, R32, R196, PT ;  /* 0x000000c42000720c */ /* 0x000fc40003f86270 */
[----:B------:R-:W-:Y:S02]  /*5dd0*/  ISETP.GE.AND P1, PT, R32, R194, PT ;  /* 0x000000c22000720c */ /* 0x000fe40003f26270 */
[----:B------:R-:W-:Y:S02]  /*5de0*/  FSEL R62, R62, -INF , P0 ;  /* 0xff8000003e3e7808 */ /* 0x000fe40000000000 */
        /* <DEDUP_REMOVED lines=16> */
.L_x_5993:
[----:B------:R-:W1:Y:S01]  /*5ef0*/  LDC R5, c[0x0][0x4f0] ;  /* 0x00013c00ff057b82 */ /* 0x000e620000000800 */
[----:B------:R-:W-:Y:S01]  /*5f00*/  UIADD3 UR4, UPT, UPT, UR13, -0x40, URZ ;  /* 0xffffffc00d047890 */ /* 0x000fe2000fffe0ff */
[----:B------:R-:W-:Y:S01]  /*5f10*/  IMAD.U32 R8, RZ, RZ, UR13 ;  /* 0x0000000dff087e24 */ /* 0x000fe2000f8e00ff */
[----:B------:R-:W2:Y:S04]  /*5f20*/  LDCU.64 UR6, c[0x0][0x3a0] ;  /* 0x00007400ff0677ac */ /* 0x000ea80008000a00 */
[----:B------:R-:W-:Y:S02]  /*5f30*/  MOV R6, UR4 ;  /* 0x0000000400067c02 */ /* 0x000fe40008000f00 */
        /* <DEDUP_REMOVED lines=56> */
.L_x_5994:
[----:B------:R-:W1:Y:S01]  /*62c0*/  LDCU UR4, c[0x0][0x440] ;  /* 0x00008800ff0477ac */ /* 0x000e620008000800 */
[----:B------:R-:W-:Y:S01]  /*62d0*/  LEA R6, P4, R3, R198, 0x1 ;  /* 0x000000c603067211 */ /* 0x000fe200078808ff */
[----:B------:R-:W-:-:S03]  /*62e0*/  IMAD.SHL.U32 R4, R134, 0x20, RZ ;  /* 0x0000002086047824 */ /* 0x000fc600078e00ff */
[----:B------:R-:W-:Y:S02]  /*62f0*/  LEA.HI.X R7, R3, R199, R96, 0x1, P4 ;  /* 0x000000c703077211 */ /* 0x000fe400020f0c60 */
[----:B------:R-:W-:Y:S02]  /*6300*/  IADD3 R8, P5, PT, R4, R6, RZ ;  /* 0x0000000604087210 */ /* 0x000fe40007fbe0ff */
[----:B------:R-:W-:Y:S02]  /*6310*/  SHF.L.U64.HI R3, R134, 0x5, R135 ;  /* 0x0000000586037819 */ /* 0x000fe40000010287 */
[----:B------:R-:W-:-:S03]  /*6320*/  IADD3 R4, P4, PT, R4, R8, RZ ;  /* 0x0000000804047210 */ /* 0x000fc60007f9e0ff */
[----:B------:R-:W-:Y:S01]  /*6330*/  IMAD.X R9, R3, 0x1, R7, P5 ;  /* 0x0000000103097824 */ /* 0x000fe200028e0607 */
[----:B-1----:R-:W-:-:S03]  /*6340*/  ISETP.GE.AND P3, PT, R153, UR4, PT ;  /* 0x0000000499007c0c */ /* 0x002fc6000bf66270 */
[----:B------:R-:W-:Y:S01]  /*6350*/  IMAD.X R5, R3, 0x1, R9, P4 ;  /* 0x0000000103057824 */ /* 0x000fe200020e0609 */
[----:B------:R-:W-:Y:S02]  /*6360*/  ISETP.GE.AND P1, PT, R152, UR4, PT ;  /* 0x0000000498007c0c */ /* 0x000fe4000bf26270 */
[----:B------:R-:W-:-:S07]  /*6370*/  ISETP.GE.AND P0, PT, R147, UR4, PT ;  /* 0x0000000493007c0c */ /* 0x000fce000bf06270 */
        /* <DEDUP_REMOVED lines=61> */
.L_x_5992:
[----:B------:R-:W-:Y:S01]  /*6750*/  FMNMX3.FTZ R3, R34, R60, R56, !PT ;  /* 0x0000003c22037276 */ /* 0x000fe20007810038 */
[----:B------:R-:W2:Y:S01]  /*6760*/  LDCU UR4, c[0x0][0x45c] ;  /* 0x00008b80ff0477ac */ /* 0x000ea20008000800 */
[----:B-1----:R-:W-:Y:S02]  /*6770*/  FMNMX3.FTZ R4, R33, R35, R59, !PT ;  /* 0x0000002321047276 */ /* 0x002fe4000781003b */
[----:B------:R-:W-:Y:S01]  /*6780*/  FMNMX3.FTZ R3, R3, R58, R24, !PT ;  /* 0x0000003a03037276 */ /* 0x000fe20007810018 */
[----:B------:R-:W-:Y:S01]  /*6790*/  UISETP.GT.AND UP0, UPT, UR23, UR14, UPT ;  /* 0x0000000e1700728c */ /* 0x000fe2000bf04270 */
[----:B------:R-:W-:Y:S01]  /*67a0*/  FMNMX3.FTZ R4, R4, R57, R25, !PT ;  /* 0x0000003904047276 */ /* 0x000fe20007810019 */
[----:B------:R-:W1:Y:S01]  /*67b0*/  LDCU.64 UR20, c[0x0][0x358] ;  /* 0x00006b00ff1477ac */ /* 0x000e620008000a00 */
        /* <DEDUP_REMOVED lines=16> */
[-C--:B------:R-:W-:Y:S01]  /*68c0*/  IADD3 R207, PT, PT, R156, R171.reuse, RZ ;  /* 0x000000ab9ccf7210 */ /* 0x080fe20007ffe0ff */
[----:B------:R-:W-:Y:S01]  /*68d0*/  LDSM.16.MT88.4 R124, [R171+0xc000] ;  /* 0x00c00000ab7c783b */ /* 0x000fe20000004200 */
[----:B------:R-:W-:-:S02]  /*68e0*/  IADD3 R212, PT, PT, R92, R171, RZ ;  /* 0x000000ab5cd47210 */ /* 0x000fc40007ffe0ff */
[----:B------:R-:W-:Y:S01]  /*68f0*/  IADD3 R206, PT, PT, R92, R207, RZ ;  /* 0x000000cf5cce7210 */ /* 0x000fe20007ffe0ff */
[----:B------:R-:W-:Y:S04]  /*6900*/  LDSM.16.MT88.4 R108, [R207+0xc000] ;  /* 0x00c00000cf6c783b */ /* 0x000fe80000004200 */
[----:B------:R-:W-:Y:S04]  /*6910*/  LDSM.16.MT88.4 R100, [R206+0xc000] ;  /* 0x00c00000ce64783b */ /* 0x000fe80000004200 */
[----:B------:R-:W-:Y:S01]  /*6920*/  LDSM.16.MT88.4 R116, [R212+0xc000] ;  /* 0x00c00000d474783b */ /* 0x000fe20000004200 */
[----:B---3--:R-:W-:-:S03]  /*6930*/  FMNMX.FTZ R5, R6, R5, !PT ;  /* 0x0000000506057209 */ /* 0x008fc60007810000 */
[----:B------:R-:W-:Y:S01]  /*6940*/  LDSM.16.MT88.4 R48, [R212+0xe000] ;  /* 0x00e00000d430783b */ /* 0x000fe20000004200 */
[----:B----4-:R-:W-:-:S03]  /*6950*/  FMNMX.FTZ R4, R7, R4, !PT ;  /* 0x0000000407047209 */ /* 0x010fc60007810000 */
[----:B------:R-:W3:Y:S04]  /*6960*/  SHFL.BFLY PT, R132, R5, 0x1, 0x1f ;  /* 0x0c201f0005847f89 */ /* 0x000ee800000e0000 */
[----:B------:R-:W4:Y:S04]  /*6970*/  SHFL.BFLY PT, R3, R4, 0x1, 0x1f ;  /* 0x0c201f0004037f89 */ /* 0x000f2800000e0000 */
[----:B------:R-:W5:Y:S04]  /*6980*/  LDSM.16.MT88.4 R80, [R212+0x10000] ;  /* 0x01000000d450783b */ /* 0x000f680000004200 */
[----:B------:R-:W1:Y:S04]  /*6990*/  LDSM.16.MT88.4 R40, [R171+0xe000] ;  /* 0x00e00000ab28783b */ /* 0x000e680000004200 */
[----:B------:R-:W-:Y:S04]  /*69a0*/  LDSM.16.MT88.4 R72, [R171+0x10000] ;  /* 0x01000000ab48783b */ /* 0x000fe80000004200 */
[----:B------:R-:W-:Y:S01]  /*69b0*/  LDSM.16.MT88.4 R64, [R206+0xe000] ;  /* 0x00e00000ce40783b */ /* 0x000fe20000004200 */
[----:B---3--:R-:W-:-:S03]  /*69c0*/  FMNMX.FTZ R132, R5, R132, !PT ;  /* 0x0000008405847209 */ /* 0x008fc60007810000 */
[----:B------:R-:W-:Y:S01]  /*69d0*/  LDSM.16.MT88.4 R88, [R207+0x10000] ;  /* 0x01000000cf58783b */ /* 0x000fe20000004200 */
[----:B----4-:R-:W-:Y:S01]  /*69e0*/  FMNMX.FTZ R3, R4, R3, !PT ;  /* 0x0000000304037209 */ /* 0x010fe20007810000 */
[C---:B--2---:R-:W-:Y:S01]  /*69f0*/  FMUL.FTZ R189, R132.reuse, UR4 ;  /* 0x0000000484bd7c20 */ /* 0x044fe20008410000 */
        /* <DEDUP_REMOVED lines=15> */
[----:B------:R-:W2:Y:S01]  /*6af0*/  LDSM.16.MT88.4 R56, [R207+0xe000] ;  /* 0x00e00000cf38783b */ /* 0x000ea20000004200 */
[--C-:B------:R-:W-:Y:S01]  /*6b00*/  FFMA.FTZ R167, R35, UR4, -R174.reuse ;  /* 0x0000000423a77c23 */ /* 0x100fe200080108ae */
[----:B------:R-:W-:Y:S01]  /*6b10*/  MUFU.EX2 R172, R172 ;  /* 0x000000ac00ac7308 */ /* 0x000fe20000000800 */
[--C-:B------:R-:W-:Y:S01]  /*6b20*/  FFMA.FTZ R155, R30, UR4, -R189.reuse ;  /* 0x000000041e9b7c23 */ /* 0x100fe200080108bd */
[--C-:B------:R-:W-:Y:S01]  /*6b30*/  FFMA.FTZ R159, R29, UR4, -R174.reuse ;  /* 0x000000041d9f7c23 */ /* 0x100fe200080108ae */
[--C-:B------:R-:W-:Y:S01]  /*6b40*/  FFMA.FTZ R154, R31, UR4, -R174.reuse ;  /* 0x000000041f9a7c23 */ /* 0x100fe200080108ae */
[----:B------:R-:W3:Y:S01]  /*6b50*/  MUFU.EX2 R169, R169 ;  /* 0x000000a900a97308 */ /* 0x000ee20000000800 */
[----:B------:R-:W4:Y:S01]  /*6b60*/  LDSM.16.MT88.4 R28, [R206+0xc800] ;  /* 0x00c80000ce1c783b */ /* 0x000f220000004200 */
[--C-:B------:R-:W-:Y:S01]  /*6b70*/  FFMA.FTZ R162, R24, UR4, -R189.reuse ;  /* 0x0000000418a27c23 */ /* 0x100fe200080108bd */
[--C-:B------:R-:W-:Y:S01]  /*6b80*/  FFMA.FTZ R161, R26, UR4, -R189.reuse ;  /* 0x000000041aa17c23 */ /* 0x100fe200080108bd */
[----:B------:R-:W-:Y:S01]  /*6b90*/  MUFU.EX2 R166, R166 ;  /* 0x000000a600a67308 */ /* 0x000fe20000000800 */
[--C-:B------:R-:W-:Y:S01]  /*6ba0*/  FFMA.FTZ R160, R25, UR4, -R174.reuse ;  /* 0x0000000419a07c23 */ /* 0x100fe200080108ae */
        /* <DEDUP_REMOVED lines=8> */
[----:B---3--:R-:W-:Y:S01]  /*6c30*/  F2FP.F16.F32.PACK_AB R96, R169, R172 ;  /* 0x000000aca960723e */ /* 0x008fe200000000ff */
[----:B------:R-:W3:Y:S01]  /*6c40*/  LDSM.16.MT88.4 R140, [R212+0xe800] ;  /* 0x00e80000d48c783b */ /* 0x000ee20000004200 */
[----:B------:R-:W1:Y:S01]  /*6c50*/  MUFU.EX2 R167, R167 ;  /* 0x000000a700a77308 */ /* 0x000e620000000800 */
[----:B------:R-:W-:Y:S01]  /*6c60*/  FFMA.FTZ R190, R190, UR4, -R189 ;  /* 0x00000004bebe7c23 */ /* 0x000fe200080108bd */
[----:B------:R-:W-:Y:S01]  /*6c70*/  FADD.FTZ R169, R172, R169 ;  /* 0x000000a9aca97221 */ /* 0x000fe20000010000 */
[----:B------:R-:W3:Y:S01]  /*6c80*/  LDSM.16.MT88.4 R20, [R207+0xe800] ;  /* 0x00e80000cf14783b */ /* 0x000ee20000004200 */
[----:B------:R-:W-:Y:S01]  /*6c90*/  MUFU.EX2 R164, R164 ;  /* 0x000000a400a47308 */ /* 0x000fe20000000800 */
[----:B-----5:R-:W-:-:S02]  /*6ca0*/  F2FP.F16.F32.PACK_AB R98, R165, R166 ;  /* 0x000000a6a562723e */ /* 0x020fc400000000ff */
[----:B------:R-:W-:Y:S01]  /*6cb0*/  LDSM.16.MT88.4 R12, [R171+0x10800] ;  /* 0x01080000ab0c783b */ /* 0x000fe20000004200 */
[----:B------:R-:W5:Y:S01]  /*6cc0*/  MUFU.EX2 R163, R163 ;  /* 0x000000a300a37308 */ /* 0x000f620000000800 */
[----:B------:R-:W-:Y:S02]  /*6cd0*/  FADD.FTZ R166, R166, R169 ;  /* 0x000000a9a6a67221 */ /* 0x000fe40000010000 */
[----:B------:R-:W-:Y:S01]  /*6ce0*/  LDSM.16.MT88.4 R136, [R212+0x10800] ;  /* 0x01080000d488783b */ /* 0x000fe20000004200 */
        /* <DEDUP_REMOVED lines=8> */
[C---:B-----5:R-:W-:Y:S01]  /*6d70*/  F2FP.F16.F32.PACK_AB R99, R163.reuse, R164 ;  /* 0x000000a4a363723e */ /* 0x060fe200000000ff */
[----:B------:R-:W-:Y:S02]  /*6d80*/  FADD.FTZ R164, R164, R167 ;  /* 0x000000a7a4a47221 */ /* 0x000fe40000010000 */
[----:B------:R-:W-:Y:S02]  /*6d90*/  MUFU.EX2 R155, R155 ;  /* 0x0000009b009b7308 */ /* 0x000fe40000000800 */
[----:B------:R-:W-:Y:S02]  /*6da0*/  FADD.FTZ R163, R163, R164 ;  /* 0x000000a4a3a37221 */ /* 0x000fe40000010000 */
[----:B------:R-:W-:Y:S01]  /*6db0*/  MUFU.EX2 R160, R160 ;  /* 0x000000a000a07308 */ /* 0x000fe20000000800 */
[C---:B------:R-:W-:Y:S03]  /*6dc0*/  HMMA.16816.F32 R128, R96.reuse, R124, RZ ;  /* 0x0000007c6080723c */ /* 0x040fe600000018ff */
[----:B------:R-:W5:Y:S04]  /*6dd0*/  MUFU.EX2 R159, R159 ;  /* 0x0000009f009f7308 */ /* 0x000f680000000800 */
[----:B------:R-:W-:Y:S01]  /*6de0*/  MUFU.EX2 R154, R154 ;  /* 0x0000009a009a7308 */ /* 0x000fe20000000800 */
[C---:B------:R-:W-:Y:S03]  /*6df0*/  HMMA.16816.F32 R124, R96.reuse, R126, RZ ;  /* 0x0000007e607c723c */ /* 0x040fe600000018ff */
[----:B------:R-:W4:Y:S04]  /*6e00*/  MUFU.EX2 R157, R157 ;  /* 0x0000009d009d7308 */ /* 0x000f280000000800 */
        /* <DEDUP_REMOVED lines=40> */
[C---:B------:R-:W-:Y:S01]  /*7090*/  HMMA.16816.F32 R120, R4.reuse, R148, R120 ;  /* 0x000000940478723c */ /* 0x040fe20000001878 */
[--C-:B------:R-:W-:Y:S01]  /*70a0*/  FFMA.FTZ R149, R202, UR4, -R189.reuse ;  /* 0x00000004ca957c23 */ /* 0x100fe200080108bd */
[--C-:B------:R-:W-:Y:S01]  /*70b0*/  FFMA.FTZ R148, R192, UR4, -R189.reuse ;  /* 0x00000004c0947c23 */ /* 0x100fe200080108bd */
[--C-:B------:R-:W-:Y:S01]  /*70c0*/  FFMA.FTZ R192, R203, UR4, -R174.reuse ;  /* 0x00000004cbc07c23 */ /* 0x100fe200080108ae */
[----:B------:R-:W-:Y:S01]  /*70d0*/  FFMA.FTZ R202, R209, UR4, -R174 ;  /* 0x00000004d1ca7c23 */ /* 0x000fe200080108ae */
[----:B------:R5:W-:Y:S03]  /*70e0*/  MUFU.EX2 R203, R211 ;  /* 0x000000d300cb7308 */ /* 0x000be60000000800 */
[----:B------:R-:W-:Y:S01]  /*70f0*/  HMMA.16816.F32 R116, R4, R150, R116 ;  /* 0x000000960474723c */ /* 0x000fe20000001874 */
[--C-:B------:R-:W-:Y:S01]  /*7100*/  FFMA.FTZ R151, R210, UR4, -R189.reuse ;  /* 0x00000004d2977c23 */ /* 0x100fe200080108bd */
[----:B------:R-:W-:Y:S01]  /*7110*/  FFMA.FTZ R150, R208, UR4, -R189 ;  /* 0x00000004d0967c23 */ /* 0x000fe200080108bd */
[----:B------:R-:W-:Y:S01]  /*7120*/  MUFU.EX2 R149, R149 ;  /* 0x0000009500957308 */ /* 0x000fe20000000800 */
[----:B------:R-:W-:-:S03]  /*7130*/  IADD3 R208, PT, PT, R156, R171, RZ ;  /* 0x000000ab9cd07210 */ /* 0x000fc60007ffe0ff */
[----:B------:R-:W-:Y:S01]  /*7140*/  MUFU.EX2 R151, R151 ;  /* 0x0000009700977308 */ /* 0x000fe20000000800 */
[----:B---3--:R-:W-:Y:S03]  /*7150*/  HMMA.16816.F32 R44, R4, R140, R44 ;  /* 0x0000008c042c723c */ /* 0x008fe6000000182c */
[----:B------:R-:W3:Y:S01]  /*7160*/  MUFU.EX2 R150, R150 ;  /* 0x0000009600967308 */ /* 0x000ee20000000800 */
[----:B-----5:R-:W-:-:S03]  /*7170*/  FFMA.FTZ R211, R176, UR4, -R189 ;  /* 0x00000004b0d37c23 */ /* 0x020fc600080108bd */
[----:B------:R-:W-:Y:S01]  /*7180*/  MUFU.EX2 R148, R148 ;  /* 0x0000009400947308 */ /* 0x000fe20000000800 */
[C---:B------:R-:W-:Y:S01]  /*7190*/  HMMA.16816.F32 R48, R4.reuse, R142, R48 ;  /* 0x0000008e0430723c */ /* 0x040fe20000001830 */
[----:B------:R-:W-:Y:S02]  /*71a0*/  LDSM.16.MT88.4 R140, [R208+0xf800] ;  /* 0x00f80000d08c783b */ /* 0x000fe40000004200 */
[----:B------:R-:W5:Y:S04]  /*71b0*/  MUFU.EX2 R192, R192 ;  /* 0x000000c000c07308 */ /* 0x000f680000000800 */
[----:B------:R-:W4:Y:S01]  /*71c0*/  MUFU.EX2 R202, R202 ;  /* 0x000000ca00ca7308 */ /* 0x000f220000000800 */
[C---:B------:R-:W-:Y:S03]  /*71d0*/  HMMA.16816.F32 R52, R4.reuse, R20, R52 ;  /* 0x000000140434723c */ /* 0x040fe60000001834 */
[----:B------:R-:W-:Y:S05]  /*71e0*/  MUFU.EX2 R211, R211 ;  /* 0x000000d300d37308 */ /* 0x000fea0000000800 */
[C---:B------:R-:W-:Y:S01]  /*71f0*/  HMMA.16816.F32 R56, R4.reuse, R22, R56 ;  /* 0x000000160438723c */ /* 0x040fe20000001838 */
[----:B------:R-:W4:Y:S07]  /*7200*/  LDSM.16.MT88.4 R20, [R212+0x11000] ;  /* 0x01100000d414783b */ /* 0x000f2e0000004200 */
[C---:B-1----:R-:W-:Y:S08]  /*7210*/  HMMA.16816.F32 R84, R4.reuse, R8, R84 ;  /* 0x000000080454723c */ /* 0x042ff00000001854 */
[C---:B------:R-:W-:Y:S01]  /*7220*/  HMMA.16816.F32 R88, R4.reuse, R10, R88 ;  /* 0x0000000a0458723c */ /* 0x040fe20000001858 */
[----:B------:R-:W1:Y:S07]  /*7230*/  LDSM.16.MT88.4 R8, [R207+0xf000] ;  /* 0x00f00000cf08783b */ /* 0x000e6e0000004200 */
[C---:B------:R-:W-:Y:S08]  /*7240*/  HMMA.16816.F32 R68, R4.reuse, R12, R68 ;  /* 0x0000000c0444723c */ /* 0x040ff00000001844 */
[C---:B------:R-:W-:Y:S01]  /*7250*/  HMMA.16816.F32 R72, R4.reuse, R14, R72 ;  /* 0x0000000e0448723c */ /* 0x040fe20000001848 */
[----:B------:R2:W1:Y:S07]  /*7260*/  LDSM.16.MT88.4 R12, [R207+0xd000] ;  /* 0x00d00000cf0c783b */ /* 0x00046e0000004200 */
[C---:B------:R-:W-:Y:S08]  /*7270*/  HMMA.16816.F32 R76, R4.reuse, R136, R76 ;  /* 0x00000088044c723c */ /* 0x040ff0000000184c */
[C---:B------:R-:W-:Y:S01]  /*7280*/  HMMA.16816.F32 R80, R4.reuse, R138, R80 ;  /* 0x0000008a0450723c */ /* 0x040fe20000001850 */
[----:B------:R-:W-:Y:S07]  /*7290*/  LDSM.16.MT88.4 R136, [R208+0x11800] ;  /* 0x01180000d088783b */ /* 0x000fee0000004200 */
[----:B------:R-:W-:Y:S01]  /*72a0*/  HMMA.16816.F32 R112, R4, R32, R112 ;  /* 0x000000200470723c */ /* 0x000fe20000001870 */
[----:B--2---:R-:W-:-:S02]  /*72b0*/  FFMA.FTZ R207, R188, UR4, -R189 ;  /* 0x00000004bccf7c23 */ /* 0x004fc400080108bd */
[----:B------:R-:W-:Y:S04]  /*72c0*/  MUFU.EX2 R188, R190 ;  /* 0x000000be00bc7308 */ /* 0x000fe80000000800 */
[----:B------:R-:W2:Y:S01]  /*72d0*/  MUFU.EX2 R207, R207 ;  /* 0x000000cf00cf7308 */ /* 0x000ea20000000800 */
[C---:B------:R-:W-:Y:S08]  /*72e0*/  HMMA.16816.F32 R108, R4.reuse, R34, R108 ;  /* 0x00000022046c723c */ /* 0x040ff0000000186c */
[C---:B------:R-:W-:Y:S08]  /*72f0*/  HMMA.16816.F32 R36, R4.reuse, R24, R36 ;  /* 0x000000180424723c */ /* 0x040ff00000001824 */
[C---:B------:R-:W-:Y:S01]  /*7300*/  HMMA.16816.F32 R40, R4.reuse, R26, R40 ;  /* 0x0000001a0428723c */ /* 0x040fe20000001828 */
[----:B------:R-:W-:Y:S07]  /*7310*/  LDSM.16.MT88.4 R24, [R212+0xd000] ;  /* 0x00d00000d418783b */ /* 0x000fee0000004200 */
[C---:B------:R-:W-:Y:S08]  /*7320*/  HMMA.16816.F32 R92, R4.reuse, R28, R92 ;  /* 0x0000001c045c723c */ /* 0x040ff0000000185c */
[----:B------:R-:W-:Y:S01]  /*7330*/  HMMA.16816.F32 R96, R4, R30, R96 ;  /* 0x0000001e0460723c */ /* 0x000fe20000001860 */
[----:B---3--:R-:W-:Y:S01]  /*7340*/  F2FP.F16.F32.PACK_AB R4, R150, R151 ;  /* 0x000000979604723e */ /* 0x008fe200000000ff */
[----:B------:R-:W3:Y:S01]  /*7350*/  LDSM.16.MT88.4 R28, [R206+0xd000] ;  /* 0x00d00000ce1c783b */ /* 0x000ee20000004200 */
[----:B-----5:R-:W-:-:S02]  /*7360*/  F2FP.F16.F32.PACK_AB R5, R192, R203 ;  /* 0x000000cbc005723e */ /* 0x020fc400000000ff */
[----:B------:R-:W-:Y:S02]  /*7370*/  F2FP.F16.F32.PACK_AB R6, R148, R149 ;  /* 0x000000959406723e */ /* 0x000fe400000000ff */
[----:B----4-:R-:W-:-:S07]  /*7380*/  F2FP.F16.F32.PACK_AB R7, R202, R191 ;  /* 0x000000bfca07723e */ /* 0x010fce00000000ff */
[C---:B------:R-:W-:Y:S08]  /*7390*/  HMMA.16816.F32 R44, R4.reuse, R16, R44 ;  /* 0x00000010042c723c */ /* 0x040ff0000000182c */
[C---:B------:R-:W-:Y:S01]  /*73a0*/  HMMA.16816.F32 R48, R4.reuse, R18, R48 ;  /* 0x000000120430723c */ /* 0x040fe20000001830 */
[----:B------:R-:W4:Y:S07]  /*73b0*/  LDSM.16.MT88.4 R16, [R206+0xf000] ;  /* 0x00f00000ce10783b */ /* 0x000f2e0000004200 */
[C---:B------:R-:W-:Y:S08]  /*73c0*/  HMMA.16816.F32 R76, R4.reuse, R20, R76 ;  /* 0x00000014044c723c */ /* 0x040ff0000000184c */
[C---:B------:R-:W-:Y:S01]  /*73d0*/  HMMA.16816.F32 R80, R4.reuse, R22, R80 ;  /* 0x000000160450723c */ /* 0x040fe20000001850 */
[----:B------:R-:W5:Y:S07]  /*73e0*/  LDSM.16.MT88.4 R20, [R171+0xd000] ;  /* 0x00d00000ab14783b */ /* 0x000f6e0000004200 */
[C---:B-1----:R-:W-:Y:S08]  /*73f0*/  HMMA.16816.F32 R52, R4.reuse, R8, R52 ;  /* 0x000000080434723c */ /* 0x042ff00000001834 */
[C---:B------:R-:W-:Y:S01]  /*7400*/  HMMA.16816.F32 R56, R4.reuse, R10, R56 ;  /* 0x0000000a0438723c */ /* 0x040fe20000001838 */
[----:B------:R-:W1:Y:S07]  /*7410*/  LDSM.16.MT88.4 R8, [R171+0x11000] ;  /* 0x01100000ab08783b */ /* 0x000e6e0000004200 */
[C---:B------:R-:W-:Y:S08]  /*7420*/  HMMA.16816.F32 R112, R4.reuse, R12, R112 ;  /* 0x0000000c0470723c */ /* 0x040ff00000001870 */
[C---:B------:R-:W-:Y:S01]  /*7430*/  HMMA.16816.F32 R108, R4.reuse, R14, R108 ;  /* 0x0000000e046c723c */ /* 0x040fe2000000186c */
[----:B------:R-:W2:Y:S07]  /*7440*/  LDSM.16.MT88.4 R12, [R171+0xf000] ;  /* 0x00f00000ab0c783b */ /* 0x000eae0000004200 */
[----:B---3--:R-:W-:Y:S01]  /*7450*/  HMMA.16816.F32 R104, R4, R28, R104 ;  /* 0x0000001c0468723c */ /* 0x008fe20000001868 */
[----:B------:R-:W-:-:S07]  /*7460*/  SEL R28, R183, 0xffffffe0, !P6 ;  /* 0xffffffe0b71c7807 */ /* 0x000fce0007000000 */
[----:B----4-:R-:W-:Y:S01]  /*7470*/  HMMA.16816.F32 R60, R4, R16, R60 ;  /* 0x00000010043c723c */ /* 0x010fe2000000183c */
[----:B------:R-:W-:-:S04]  /*7480*/  IADD3 R17, PT, PT, R156, R171, RZ ;  /* 0x000000ab9c117210 */ /* 0x000fc80007ffe0ff */
[----:B------:R-:W-:-:S03]  /*7490*/  IADD3 R206, PT, PT, R28, R17, RZ ;  /* 0x000000111cce7210 */ /* 0x000fc60007ffe0ff */
[C---:B------:R-:W-:Y:S02]  /*74a0*/  HMMA.16816.F32 R64, R4.reuse, R18, R64 ;  /* 0x000000120440723c */ /* 0x040fe40000001840 */
[----:B------:R-:W3:Y:S06]  /*74b0*/  LDSM.16.MT88.4 R16, [R206+0x11000] ;  /* 0x01100000ce10783b */ /* 0x000eec0000004200 */
[C---:B------:R-:W-:Y:S08]  /*74c0*/  HMMA.16816.F32 R120, R4.reuse, R24, R120 ;  /* 0x000000180478723c */ /* 0x040ff00000001878 */
[C---:B------:R-:W-:Y:S01]  /*74d0*/  HMMA.16816.F32 R116, R4.reuse, R26, R116 ;  /* 0x0000001a0474723c */ /* 0x040fe20000001874 */
[----:B------:R-:W4:Y:S07]  /*74e0*/  LDSM.16.MT88.4 R24, [R208+0x11000] ;  /* 0x01100000d018783b */ /* 0x000f2e0000004200 */
[----:B-----5:R-:W-:Y:S01]  /*74f0*/  HMMA.16816.F32 R128, R4, R20, R128 ;  /* 0x000000140480723c */ /* 0x020fe20000001880 */
[----:B------:R-:W-:Y:S01]  /*7500*/  FFMA.FTZ R20, R179, UR4, -R174 ;  /* 0x00000004b3147c23 */ /* 0x000fe200080108ae */
[----:B------:R-:W-:-:S05]  /*7510*/  IADD3 R179, PT, PT, R28, R171, RZ ;  /* 0x000000ab1cb37210 */ /* 0x000fca0007ffe0ff */
[----:B------:R-:W-:Y:S01]  /*7520*/  LDSM.16.MT88.4 R32, [R179+0xd800] ;  /* 0x00d80000b320783b */ /* 0x000fe20000004200 */
[C---:B-1----:R-:W-:Y:S01]  /*7530*/  HMMA.16816.F32 R68, R4.reuse, R8, R68 ;  /* 0x000000080444723c */ /* 0x042fe20000001844 */
        /* <DEDUP_REMOVED lines=8> */
[----:B------:R-:W5:Y:S01]  /*75c0*/  LDSM.16.MT88.4 R12, [R208+0xd800] ;  /* 0x00d80000d00c783b */ /* 0x000f620000004200 */
[----:B------:R-:W-:Y:S04]  /*75d0*/  MUFU.EX2 R173, R175 ;  /* 0x000000af00ad7308 */ /* 0x000fe80000000800 */
[----:B------:R-:W2:Y:S02]  /*75e0*/  MUFU.EX2 R174, R174 ;  /* 0x000000ae00ae7308 */ /* 0x000ea40000000800 */
[C---:B------:R-:W-:Y:S01]  /*75f0*/  HMMA.16816.F32 R72, R4.reuse, R10, R72 ;  /* 0x0000000a0448723c */ /* 0x040fe20000001848 */
[----:B-1----:R-:W1:Y:S07]  /*7600*/  LDSM.16.MT88.4 R8, [R179+0xf800] ;  /* 0x00f80000b308783b */ /* 0x002e6e0000004200 */
[C---:B---3--:R-:W-:Y:S08]  /*7610*/  HMMA.16816.F32 R92, R4.reuse, R16, R92 ;  /* 0x00000010045c723c */ /* 0x048ff0000000185c */
[C---:B------:R-:W-:Y:S01]  /*7620*/  HMMA.16816.F32 R96, R4.reuse, R18, R96 ;  /* 0x000000120460723c */ /* 0x040fe20000001860 */
[----:B------:R-:W3:Y:S07]  /*7630*/  LDSM.16.MT88.4 R16, [R171+0x11800] ;  /* 0x01180000ab10783b */ /* 0x000eee0000004200 */
[C---:B------:R-:W-:Y:S01]  /*7640*/  HMMA.16816.F32 R100, R4.reuse, R30, R100 ;  /* 0x0000001e0464723c */ /* 0x040fe20000001864 */
[----:B------:R-:W-:Y:S07]  /*7650*/  LDSM.16.MT88.4 R28, [R179+0x11800] ;  /* 0x01180000b31c783b */ /* 0x000fee0000004200 */
[C---:B----4-:R-:W-:Y:S08]  /*7660*/  HMMA.16816.F32 R84, R4.reuse, R24, R84 ;  /* 0x000000180454723c */ /* 0x050ff00000001854 */
[C---:B------:R-:W-:Y:S01]  /*7670*/  HMMA.16816.F32 R88, R4.reuse, R26, R88 ;  /* 0x0000001a0458723c */ /* 0x040fe20000001858 */
[----:B------:R-:W-:Y:S07]  /*7680*/  LDSM.16.MT88.4 R24, [R171+0xd800] ;  /* 0x00d80000ab18783b */ /* 0x000fee0000004200 */
[----:B------:R-:W-:Y:S01]  /*7690*/  HMMA.16816.F32 R124, R4, R22, R124 ;  /* 0x00000016047c723c */ /* 0x000fe2000000187c */
[----:B------:R-:W-:Y:S01]  /*76a0*/  F2FP.F16.F32.PACK_AB R4, R207, R188 ;  /* 0x000000bccf04723e */ /* 0x000fe200000000ff */
[----:B------:R-:W-:Y:S01]  /*76b0*/  LDSM.16.MT88.4 R20, [R171+0xf800] ;  /* 0x00f80000ab14783b */ /* 0x000fe20000004200 */
[----:B--2---:R-:W-:-:S02]  /*76c0*/  F2FP.F16.F32.PACK_AB R5, R178, R177 ;  /* 0x000000b1b205723e */ /* 0x004fc400000000ff */
[----:B------:R-:W-:Y:S02]  /*76d0*/  F2FP.F16.F32.PACK_AB R6, R211, R176 ;  /* 0x000000b0d306723e */ /* 0x000fe400000000ff */
[----:B------:R-:W-:-:S07]  /*76e0*/  F2FP.F16.F32.PACK_AB R7, R174, R173 ;  /* 0x000000adae07723e */ /* 0x000fce00000000ff */
[C---:B-----5:R-:W-:Y:S08]  /*76f0*/  HMMA.16816.F32 R112, R4.reuse, R12, R112 ;  /* 0x0000000c0470723c */ /* 0x060ff00000001870 */
        /* <DEDUP_REMOVED lines=13> */
[----:B------:R-:W-:-:S04]  /*77d0*/  FADD.FTZ R203, R203, R12 ;  /* 0x0000000ccbcb7221 */ /* 0x000fc80000010000 */
[----:B------:R-:W-:-:S03]  /*77e0*/  FADD.FTZ R192, R192, R203 ;  /* 0x000000cbc0c07221 */ /* 0x000fc60000010000 */
[----:B-1----:R-:W-:Y:S01]  /*77f0*/  HMMA.16816.F32 R60, R4, R8, R60 ;  /* 0x00000008043c723c */ /* 0x002fe2000000183c */
        /* <DEDUP_REMOVED lines=31> */
[----:B------:R-:W-:-:S15]  /*79f0*/  BRA.U !UP0, `(.L_x_5995) ;  /* 0x00000049080c7547 */ /* 0x000fde000b800000 */
[----:B------:R-:W-:-:S04]  /*7a00*/  DEPBAR.LE SB0, 0x0 ;  /* 0x000080000000791a */ /* 0x000fc80000000000 */
[----:B------:R-:W-:-:S04]  /*7a10*/  UIADD3 UR4, UPT, UPT, UR17, -0x1, URZ ;  /* 0xffffffff11047890 */ /* 0x000fc8000fffe0ff */
[----:B------:R-:W-:Y:S01]  /*7a20*/  USHF.L.U32 UR4, UR4, 0x6, URZ ;  /* 0x0000000604047899 */ /* 0x000fe200080006ff */
[----:B------:R-:W-:Y:S06]  /*7a30*/  BAR.SYNC.DEFER_BLOCKING 0x0 ;  /* 0x0000000000007b1d */ /* 0x000fec0000010000 */
[----:B------:R-:W-:Y:S05]  /*7a40*/  BRA.U !UP1, `(.L_x_5996) ;  /* 0x0000000109f87547 */ /* 0x000fea000b800000 */
[----:B------:R-:W1:Y:S01]  /*7a50*/  LDC R8, c[0x0][0x4f0] ;  /* 0x00013c00ff087b82 */ /* 0x000e620000000800 */
[----:B------:R-:W-:Y:S01]  /*7a60*/  UIADD3 UR6, UPT, UPT, UR4, -0x40, URZ ;  /* 0xffffffc004067890 */ /* 0x000fe2000fffe0ff */
[----:B------:R-:W-:-:S05]  /*7a70*/  IABS R7, UR4 ;  /* 0x0000000400077c13 */ /* 0x000fca0008000000 */
        /* <DEDUP_REMOVED lines=52> */
[----:B-1----:R-:W-:-:S04]  /*7dc0*/  IMAD.WIDE.U32 R8, R4, UR6, R8 ;  /* 0x0000000604087c25 */ /* 0x002fc8000f8e0008 */
[----:B------:R-:W-:Y:S01]  /*7dd0*/  IMAD R5, R5, UR6, RZ ;  /* 0x0000000605057c24 */ /* 0x000fe2000f8e02ff */
[----:B------:R-:W-:-:S03]  /*7de0*/  LEA R200, P0, R8, R200, 0x1 ;  /* 0x000000c808c87211 */ /* 0x000fc600078008ff */
[----:B------:R-:W-:-:S05]  /*7df0*/  IMAD R5, R4, UR7, R5 ;  /* 0x0000000704057c24 */ /* 0x000fca000f8e0205 */
[----:B------:R-:W-:-:S04]  /*7e00*/  IADD3 R5, PT, PT, R9, R5, RZ ;  /* 0x0000000509057210 */ /* 0x000fc80007ffe0ff */
[----:B------:R-:W-:Y:S01]  /*7e10*/  LEA.HI.X R201, R8, R201, R5, 0x1, P0 ;  /* 0x000000c908c97211 */ /* 0x000fe200000f0c05 */
[----:B------:R-:W-:Y:S06]  /*7e20*/  BRA `(.L_x_5997) ;  /* 0x00000000001c7947 */ /* 0x000fec0003800000 */
.L_x_5996:
[----:B------:R-:W-:Y:S01]  /*7e30*/  UMOV UR6, URZ ;  /* 0x000000ff00067c82 */ /* 0x000fe20008000000 */
[----:B------:R-:W-:Y:S01]  /*7e40*/  IMAD.SHL.U32 R4, R144, 0x40, RZ ;  /* 0x0000004090047824 */ /* 0x000fe200078e00ff */
[----:B------:R-:W-:-:S05]  /*7e50*/  IADD3 R5, P0, PT, RZ, -UR6, RZ ;  /* 0x80000006ff057c10 */ /* 0x000fca000ff1e0ff */
[----:B------:R-:W-:-:S05]  /*7e60*/  IMAD.X R4, RZ, RZ, ~R4, P0 ;  /* 0x000000ffff047224 */ /* 0x000fca00000e0e04 */
[----:B------:R-:W-:-:S04]  /*7e70*/  SHF.R.S64 R5, R5, 0x1f, R4 ;  /* 0x0000001f05057819 */ /* 0x000fc80000001004 */
[----:B------:R-:W-:-:S04]  /*7e80*/  IADD3 R200, P0, PT, R5, R200, RZ ;  /* 0x000000c805c87210 */ /* 0x000fc80007f1e0ff */
[----:B------:R-:W-:-:S09]  /*7e90*/  LEA.HI.X.SX32 R201, R4, R201, 0x1, P0 ;  /* 0x000000c904c97211 */ /* 0x000fd200000f0eff */
.L_x_5997:
[----:B------:R-:W1:Y:S01]  /*7ea0*/  LDCU UR6, c[0x0][0x440] ;  /* 0x00008800ff0677ac */ /* 0x000e620008000800 */
[----:B------:R-:W-:Y:S01]  /*7eb0*/  IMAD.SHL.U32 R184, R185, 0x20, RZ ;  /* 0x00000020b9b87824 */ /* 0x000fe200078e00ff */
[----:B------:R-:W-:Y:S01]  /*7ec0*/  SHF.R.U32.HI R186, RZ, 0x1, R185 ;  /* 0x00000001ffba7819 */ /* 0x000fe200000116b9 */
[----:B------:R-:W-:Y:S01]  /*7ed0*/  IMAD.SHL.U32 R9, R144, 0x20, RZ ;  /* 0x0000002090097824 */ /* 0x000fe200078e00ff */
[----:B------:R-:W-:Y:S01]  /*7ee0*/  LOP3.LUT R5, R187, 0x400, RZ, 0xc0, !PT ;  /* 0x00000400bb057812 */ /* 0x000fe200078ec0ff */
[----:B------:R-:W-:Y:S01]  /*7ef0*/  UIADD3 UR23, UPT, UPT, UR17, -0x2, URZ ;  /* 0xfffffffe11177890 */ /* 0x000fe2000fffe0ff */
[----:B------:R-:W-:Y:S02]  /*7f00*/  LOP3.LUT R184, R184, 0x7c00, RZ, 0xc0, !PT ;  /* 0x00007c00b8b87812 */ /* 0x000fe400078ec0ff */
[----:B------:R-:W-:Y:S01]  /*7f10*/  LOP3.LUT R181, R186, 0x8, RZ, 0xc0, !PT ;  /* 0x00000008bab57812 */ /* 0x000fe200078ec0ff */
[----:B------:R-:W-:Y:S01]  /*7f20*/  IMAD R210, R146, 0x2, R5 ;  /* 0x0000000292d27824 */ /* 0x000fe200078e0205 */
[----:B------:R-:W-:Y:S01]  /*7f30*/  LOP3.LUT R5, R184, 0x200, R187, 0xf8, !PT ;  /* 0x00000200b8057812 */ /* 0x000fe200078ef8bb */
[----:B------:R-:W-:Y:S01]  /*7f40*/  UISETP.GT.AND UP0, UPT, UR23, UR14, UPT ;  /* 0x0000000e1700728c */ /* 0x000fe2000bf04270 */
[----:B------:R-:W-:Y:S01]  /*7f50*/  LOP3.LUT R4, R2, R181, RZ, 0x3c, !PT ;  /* 0x000000b502047212 */ /* 0x000fe200078e3cff */
[----:B------:R-:W-:Y:S01]  /*7f60*/  VIADD R192, R210, UR5 ;  /* 0x00000005d2c07c36 */ /* 0x000fe20008000000 */
[----:B------:R-:W-:-:S02]  /*7f70*/  LEA R6, P0, R144, R200, 0x5 ;  /* 0x000000c890067211 */ /* 0x000fc400078028ff */
[----:B------:R-:W-:Y:S02]  /*7f80*/  LOP3.LUT R4, R5, R4, RZ, 0xfc, !PT ;  /* 0x0000000405047212 */ /* 0x000fe400078efcff */
[----:B-1----:R-:W-:Y:S02]  /*7f90*/  ISETP.GE.AND P4, PT, R153, UR6, PT ;  /* 0x0000000699007c0c */ /* 0x002fe4000bf86270 */
[----:B------:R-:W-:Y:S02]  /*7fa0*/  ISETP.GE.AND P3, PT, R152, UR6, PT ;  /* 0x0000000698007c0c */ /* 0x000fe4000bf66270 */
[----:B------:R-:W-:Y:S02]  /*7fb0*/  ISETP.GE.AND P1, PT, R147, UR6, PT ;  /* 0x0000000693007c0c */ /* 0x000fe4000bf26270 */
[C-C-:B------:R-:W-:Y:S02]  /*7fc0*/  LEA.HI.X R7, R144.reuse, R201, R145.reuse, 0x5, P0 ;  /* 0x000000c990077211 */ /* 0x140fe400000f2c91 */
[----:B------:R-:W-:-:S02]  /*7fd0*/  SHF.L.U64.HI R5, R144, 0x5, R145 ;  /* 0x0000000590057819 */ /* 0x000fc40000010291 */
[----:B------:R-:W-:Y:S02]  /*7fe0*/  IADD3 R10, P0, PT, R9, R6, RZ ;  /* 0x00000006090a7210 */ /* 0x000fe40007f1e0ff */
[----:B------:R-:W-:Y:S01]  /*7ff0*/  LEA R213, R4, UR5, 0x1 ;  /* 0x0000000504d57c11 */ /* 0x000fe2000f8e08ff */
[----:B------:R-:W-:Y:S01]  /*8000*/  @!PT LDS RZ, [RZ] ;  /* 0x00000000fffff984 */ /* 0x000fe20000000800 */
[----:B------:R-:W-:Y:S01]  /*8010*/  @!PT LDS RZ, [RZ] ;  /* 0x00000000fffff984 */ /* 0x000fe20000000800 */
[----:B------:R-:W-:Y:S01]  /*8020*/  @!PT LDS RZ, [RZ] ;  /* 0x00000000fffff984 */ /* 0x000fe20000000800 */
[----:B------:R-:W-:Y:S01]  /*8030*/  @!P4 LDGSTS.E.BYPASS.LTC128B.128 [R182+0xc000], desc[UR20][R200.64] ;  /* 0x0c000000c8b6cfae */ /* 0x000fe2000b981a14 */
[----:B------:R-:W-:Y:S01]  /*8040*/  SEL R177, R183, 0xffffffe0, !P6 ;  /* 0xffffffe0b7b17807 */ /* 0x000fe20007000000 */
[----:B------:R-:W-:Y:S01]  /*8050*/  IMAD.X R11, R5, 0x1, R7, P0 ;  /* 0x00000001050b7824 */ /* 0x000fe200000e0607 */
[----:B------:R-:W-:Y:S01]  /*8060*/  IADD3 R8, P0, PT, R9, R10, RZ ;  /* 0x0000000a09087210 */ /* 0x000fe20007f1e0ff */
[----:B------:R-:W-:Y:S01]  /*8070*/  @P4 STS.128 [R182+0xc000], RZ ;  /* 0x00c000ffb6004388 */ /* 0x000fe20000000c00 */
[----:B------:R-:W-:Y:S02]  /*8080*/  IMAD.IADD R206, R156, 0x1, R213 ;  /* 0x000000019cce7824 */ /* 0x000fe400078e02d5 */
[----:B------:R-:W-:Y:S01]  /*8090*/  IMAD.IADD R203, R177, 0x1, R192 ;  /* 0x00000001b1cb7824 */ /* 0x000fe200078e02c0 */
[----:B------:R-:W-:Y:S01]  /*80a0*/  @!PT LDS RZ, [RZ] ;  /* 0x00000000fffff984 */ /* 0x000fe20000000800 */
[----:B------:R-:W-:Y:S01]  /*80b0*/  @!PT LDS RZ, [RZ] ;  /* 0x00000000fffff984 */ /* 0x000fe20000000800 */
[----:B------:R-:W-:Y:S01]  /*80c0*/  @!PT LDS RZ, [RZ] ;  /* 0x00000000fffff984 */ /* 0x000fe20000000800 */
[----:B------:R-:W-:Y:S01]  /*80d0*/  @!P3 LDGSTS.E.BYPASS.LTC128B.128 [R182+0xe000], desc[UR20][R200.64+0x80] ;  /* 0x0e000080c8b6bfae */ /* 0x000fe2000b981a14 */
[----:B------:R-:W-:-:S02]  /*80e0*/  IMAD.X R9, R5, 0x1, R11, P0 ;  /* 0x0000000105097824 */ /* 0x000fc400000e060b */
        /* <DEDUP_REMOVED lines=145> */
[----:B------:R-:W5:Y:S03]  /*8a00*/  LDSM.16.M88.4 R8, [R210+UR5+0xa000] ;  /* 0x00a00005d208783b */ /* 0x000f660008000200 */
        /* <DEDUP_REMOVED lines=22> */
[----:B------:R-:W4:Y:S07]  /*8b70*/  LDSM.16.M88.4 R32, [R203+0xb800] ;  /* 0x00b80000cb20783b */ /* 0x000f2e0000000200 */
[C---:B-----5:R-:W-:Y:S08]  /*8b80*/  HMMA.16816.F32 R28, R12.reuse, R8, R28 ;  /* 0x000000080c1c723c */ /* 0x060ff0000000181c */
[C---:B------:R-:W-:Y:S01]  /*8b90*/  HMMA.16816.F32 R24, R12.reuse, R10, R24 ;  /* 0x0000000a0c18723c */ /* 0x040fe20000001818 */
[----:B------:R-:W5:Y:S07]  /*8ba0*/  LDSM.16.M88.4 R8, [R203+0xa800] ;  /* 0x00a80000cb08783b */ /* 0x000f6e0000000200 */
[C---:B---3--:R-:W-:Y:S08]  /*8bb0*/  HMMA.16816.F32 R172, R12.reuse, R4, R172 ;  /* 0x000000040cac723c */ /* 0x048ff000000018ac */
[C---:B------:R-:W-:Y:S01]  /*8bc0*/  HMMA.16816.F32 R140, R12.reuse, R6, R16 ;  /* 0x000000060c8c723c */ /* 0x040fe20000001810 */
[----:B------:R-:W-:Y:S04]  /*8bd0*/  LDSM.16.M88.4 R16, [R206+0x4000] ;  /* 0x00400000ce10783b */ /* 0x000fe80000000200 */
[----:B------:R-:W3:Y:S03]  /*8be0*/  LDSM.16.M88.4 R4, [R192+0xa000] ;  /* 0x00a00000c004783b */ /* 0x000ee60000000200 */
        /* <DEDUP_REMOVED lines=9> */
[C---:B----4-:R-:W-:Y:S08]  /*8c80*/  HMMA.16816.F32 R152, R168.reuse, R34, R152 ;  /* 0x00000022a898723c */ /* 0x050ff00000001898 */
[C---:B-----5:R-:W-:Y:S08]  /*8c90*/  HMMA.16816.F32 R172, R168.reuse, R8, R172 ;  /* 0x00000008a8ac723c */ /* 0x060ff000000018ac */
[C---:B------:R-:W-:Y:S01]  /*8ca0*/  HMMA.16816.F32 R140, R168.reuse, R10, R140 ;  /* 0x0000000aa88c723c */ /* 0x040fe2000000188c */
[----:B------:R-:W4:Y:S07]  /*8cb0*/  LDSM.16.M88.4 R8, [R192+0xa800] ;  /* 0x00a80000c008783b */ /* 0x000f2e0000000200 */
[C---:B------:R-:W-:Y:S08]  /*8cc0*/  HMMA.16816.F32 R164, R168.reuse, R136, R164 ;  /* 0x00000088a8a4723c */ /* 0x040ff000000018a4 */
[C---:B------:R-:W-:Y:S08]  /*8cd0*/  HMMA.16816.F32 R160, R168.reuse, R138, R160 ;  /* 0x0000008aa8a0723c */ /* 0x040ff000000018a0 */
[----:B------:R-:W-:Y:S01]  /*8ce0*/  HMMA.16816.F32 R156, R168, R32, R156 ;  /* 0x00000020a89c723c */ /* 0x000fe2000000189c */
[----:B------:R-:W-:-:S05]  /*8cf0*/  IMAD.SHL.U32 R168, R185, 0x2, RZ ;  /* 0x00000002b9a87824 */ /* 0x000fca00078e00ff */
[----:B------:R-:W-:Y:S02]  /*8d00*/  LOP3.LUT R168, R168, 0x6, RZ, 0xc0, !PT ;  /* 0x00000006a8a87812 */ /* 0x000fe400078ec0ff */
[----:B---3--:R-:W-:Y:S01]  /*8d10*/  HMMA.16816.F32 R28, R16, R4, R28 ;  /* 0x00000004101c723c */ /* 0x008fe2000000181c */
[----:B------:R-:W-:-:S07]  /*8d20*/  IMAD.U32 R5, RZ, RZ, UR17 ;  /* 0x00000011ff057e24 */ /* 0x000fce000f8e00ff */
[C---:B-1----:R-:W-:Y:S01]  /*8d30*/  HMMA.16816.F32 R152, R16.reuse, R14, R152 ;  /* 0x0000000e1098723c */ /* 0x042fe20000001898 */
[----:B------:R-:W-:Y:S02]  /*8d40*/  IMAD R14, R5, 0x40, R168 ;  /* 0x00000040050e7824 */ /* 0x000fe400078e02a8 */
[C---:B------:R-:W-:Y:S02]  /*8d50*/  VIADD R15, R193.reuse, 0x8 ;  /* 0x00000008c10f7836 */ /* 0x040fe40000000000 */
[C---:B------:R-:W-:Y:S02]  /*8d60*/  VIADD R34, R14.reuse, UR16 ;  /* 0x000000100e227c36 */ /* 0x040fe40008000000 */
[----:B------:R-:W-:Y:S01]  /*8d70*/  VIADD R33, R14, 0xffffff80 ;  /* 0xffffff800e217836 */ /* 0x000fe20000000000 */
[----:B------:R-:W-:Y:S01]  /*8d80*/  HMMA.16816.F32 R144, R16, R6, R144 ;  /* 0x000000061090723c */ /* 0x000fe20000001890 */
[----:B------:R-:W1:Y:S01]  /*8d90*/  LDSM.16.M88.4 R4, [R202+0xb800] ;  /* 0x00b80000ca04783b */ /* 0x000e620000000200 */
[----:B------:R-:W-:-:S02]  /*8da0*/  IADD3 R213, PT, PT, R193, 0x80, -R34 ;  /* 0x00000080c1d57810 */ /* 0x000fc40007ffe822 */
[--C-:B------:R-:W-:Y:S02]  /*8db0*/  IADD3 R35, PT, PT, R193, 0x48, -R34.reuse ;  /* 0x00000048c1237810 */ /* 0x100fe40007ffe822 */
[----:B------:R-:W-:Y:S02]  /*8dc0*/  IABS R213, R213 ;  /* 0x000000d500d57213 */ /* 0x000fe40000000000 */
[----:B--2---:R-:W-:Y:S01]  /*8dd0*/  HMMA.16816.F32 R28, R24, R20, R28 ;  /* 0x00000014181c723c */ /* 0x004fe2000000181c */
[C-C-:B------:R-:W-:Y:S02]  /*8de0*/  IADD3 R212, PT, PT, R15.reuse, 0x80, -R34.reuse ;  /* 0x000000800fd47810 */ /* 0x140fe40007ffe822 */
[----:B------:R-:W-:Y:S02]  /*8df0*/  I2FP.F32.S32 R213, R213 ;  /* 0x000000d500d57245 */ /* 0x000fe40000201400 */
[----:B------:R-:W-:Y:S02]  /*8e00*/  IABS R35, R35 ;  /* 0x0000002300237213 */ /* 0x000fe40000000000 */
[----:B------:R-:W-:Y:S01]  /*8e10*/  IABS R212, R212 ;  /* 0x000000d400d47213 */ /* 0x000fe20000000000 */
[----:B----4-:R-:W-:Y:S01]  /*8e20*/  HMMA.16816.F32 R172, R16, R8, R172 ;  /* 0x0000000810ac723c */ /* 0x010fe200000018ac */
[----:B------:R-:W-:-:S02]  /*8e30*/  IADD3 R148, PT, PT, R15, 0x48, -R34 ;  /* 0x000000480f947810 */ /* 0x000fc40007ffe822 */
[C---:B------:R-:W-:Y:S02]  /*8e40*/  ISETP.GE.AND P0, PT, R33.reuse, R197, PT ;  /* 0x000000c52100720c */ /* 0x040fe40003f06270 */
[----:B------:R-:W-:Y:S02]  /*8e50*/  ISETP.GE.AND P5, PT, R33, R196, PT ;  /* 0x000000c42100720c */ /* 0x000fe40003fa6270 */
[C-C-:B------:R-:W-:Y:S01]  /*8e60*/  IADD3 R32, PT, PT, R193.reuse, 0x7f, -R34.reuse ;  /* 0x0000007fc1207810 */ /* 0x140fe20007ffe822 */
[----:B------:R-:W-:Y:S01]  /*8e70*/  HMMA.16816.F32 R144, R24, R22, R144 ;  /* 0x000000161890723c */ /* 0x000fe20000001890 */
[----:B------:R-:W-:Y:S02]  /*8e80*/  IADD3 R20, PT, PT, R193, 0x78, -R34 ;  /* 0x00000078c1147810 */ /* 0x000fe40007ffe822 */
[----:B------:R-:W-:Y:S01]  /*8e90*/  FFMA.FTZ R28, R213, -UR10, R28 ;  /* 0x8000000ad51c7c23 */ /* 0x000fe2000801001c */
[----:B------:R-:W-:Y:S01]  /*8ea0*/  IMAD.MOV.U32 R213, RZ, RZ, R35 ;  /* 0x000000ffffd57224 */ /* 0x000fe200078e0023 */
[----:B------:R-:W-:-:S02]  /*8eb0*/  I2FP.F32.S32 R35, R212 ;  /* 0x000000d400237245 */ /* 0x000fc40000201400 */
[----:B------:R-:W-:Y:S01]  /*8ec0*/  IABS R32, R32 ;  /* 0x0000002000207213 */ /* 0x000fe20000000000 */
[C---:B------:R-:W-:Y:S01]  /*8ed0*/  HMMA.16816.F32 R140, R16.reuse, R10, R140 ;  /* 0x0000000a108c723c */ /* 0x040fe2000000188c */
[----:B------:R-:W-:Y:S01]  /*8ee0*/  I2FP.F32.S32 R213, R213 ;  /* 0x000000d500d57245 */ /* 0x000fe20000201400 */
[----:B------:R-:W-:Y:S01]  /*8ef0*/  FFMA.FTZ R30, R35, -UR10, R30 ;  /* 0x8000000a231e7c23 */ /* 0x000fe2000801001e */
[C-C-:B------:R-:W-:Y:S02]  /*8f00*/  IADD3 R208, PT, PT, R193.reuse, 0x77, -R34.reuse ;  /* 0x00000077c1d07810 */ /* 0x140fe40007ffe822 */
[C-C-:B------:R-:W-:Y:S02]  /*8f10*/  IADD3 R206, PT, PT, R193.reuse, 0x70, -R34.reuse ;  /* 0x00000070c1ce7810 */ /* 0x140fe40007ffe822 */
[C-C-:B------:R-:W-:Y:S01]  /*8f20*/  IADD3 R169, PT, PT, R193.reuse, 0x6f, -R34.reuse ;  /* 0x0000006fc1a97810 */ /* 0x140fe20007ffe822 */
[----:B------:R-:W-:Y:S01]  /*8f30*/  HMMA.16816.F32 R156, R16, R12, R156 ;  /* 0x0000000c109c723c */ /* 0x000fe2000000189c */
[----:B------:R-:W-:-:S02]  /*8f40*/  IADD3 R139, PT, PT, R193, 0x68, -R34 ;  /* 0x00000068c18b7810 */ /* 0x000fc40007ffe822 */
[C-C-:B------:R-:W-:Y:S02]  /*8f50*/  IADD3 R137, PT, PT, R193.reuse, 0x67, -R34.reuse ;  /* 0x00000067c1897810 */ /* 0x140fe40007ffe822 */
[C-C-:B------:R-:W-:Y:S02]  /*8f60*/  IADD3 R190, PT, PT, R193.reuse, 0x60, -R34.reuse ;  /* 0x00000060c1be7810 */ /* 0x140fe40007ffe822 */
[----:B------:R-:W-:Y:S01]  /*8f70*/  IADD3 R188, PT, PT, R193, 0x5f, -R34 ;  /* 0x0000005fc1bc7810 */ /* 0x000fe20007ffe822 */
[----:B-1----:R-:W-:Y:S01]  /*8f80*/  HMMA.16816.F32 R152, R24, R6, R152 ;  /* 0x000000061898723c */ /* 0x002fe20000001898 */
[----:B------:R-:W-:Y:S02]  /*8f90*/  IABS R6, R148 ;  /* 0x0000009400067213 */ /* 0x000fe40000000000 */
[----:B------:R-:W-:Y:S02]  /*8fa0*/  FSEL R7, R28, -INF , P0 ;  /* 0xff8000001c077808 */ /* 0x000fe40000000000 */
[----:B------:R-:W-:Y:S01]  /*8fb0*/  I2FP.F32.S32 R9, R6 ;  /* 0x0000000600097245 */ /* 0x000fe20000201400 */
[----:B------:R-:W-:Y:S01]  /*8fc0*/  VIADD R6, R14, 0xffffffb8 ;  /* 0xffffffb80e067836 */ /* 0x000fe20000000000 */
[----:B------:R-:W-:-:S02]  /*8fd0*/  FSEL R7, R7, -INF , !P5 ;  /* 0xff80000007077808 */ /* 0x000fc40006800000 */
[C---:B------:R-:W-:Y:S02]  /*8fe0*/  ISETP.GE.AND P5, PT, R33.reuse, R195, PT ;  /* 0x000000c32100720c */ /* 0x040fe40003fa6270 */
[----:B------:R-:W-:Y:S01]  /*8ff0*/  ISETP.GE.AND P0, PT, R33, R194, PT ;  /* 0x000000c22100720c */ /* 0x000fe20003f06270 */
[----:B------:R-:W-:Y:S01]  /*9000*/  HMMA.16816.F32 R156, R24, R4, R156 ;  /* 0x00000004189c723c */ /* 0x000fe2000000189c */
[----:B------:R-:W-:Y:S01]  /*9010*/  FSEL R30, R30, -INF , P5 ;  /* 0xff8000001e1e7808 */ /* 0x000fe20002800000 */
[----:B------:R-:W-:Y:S01]  /*9020*/  VIADD R4, R14, 0xffffffa9 ;  /* 0xffffffa90e047836 */ /* 0x000fe20000000000 */
[C-C-:B------:R-:W-:Y:S02]  /*9030*/  IADD3 R177, PT, PT, R193.reuse, 0x58, -R34.reuse ;  /* 0x00000058c1b17810 */ /* 0x140fe40007ffe822 */
[----:B------:R-:W-:Y:S02]  /*9040*/  IADD3 R176, PT, PT, R193, 0x57, -R34 ;  /* 0x00000057c1b07810 */ /* 0x000fe40007ffe822 */
[----:B------:R-:W-:Y:S01]  /*9050*/  FFMA.FTZ R148, R213, -UR10, R152 ;  /* 0x8000000ad5947c23 */ /* 0x000fe20008010098 */
[----:B------:R-:W-:Y:S01]  /*9060*/  IADD3 R151, PT, PT, R193, 0x50, -R34 ;  /* 0x00000050c1977810 */ /* 0x000fe20007ffe822 */
[----:B------:R-:W-:Y:S01]  /*9070*/  FFMA.FTZ R154, R9, -UR10, R154 ;  /* 0x8000000a099a7c23 */ /* 0x000fe2000801009a */
[----:B------:R-:W-:-:S02]  /*9080*/  IADD3 R149, PT, PT, R193, 0x4f, -R34 ;  /* 0x0000004fc1957810 */ /* 0x000fc40007ffe822 */
[--C-:B------:R-:W-:Y:S02]  /*9090*/  IADD3 R138, PT, PT, R193, 0x47, -R34.reuse ;  /* 0x00000047c18a7810 */ /* 0x100fe40007ffe822 */
[----:B------:R-:W-:Y:S02]  /*90a0*/  ISETP.GE.AND P5, PT, R6, R197, PT ;  /* 0x000000c50600720c */ /* 0x000fe40003fa6270 */
[C-C-:B------:R-:W-:Y:S02]  /*90b0*/  IADD3 R21, PT, PT, R15.reuse, 0x7f, -R34.reuse ;  /* 0x0000007f0f157810 */ /* 0x140fe40007ffe822 */
[C-C-:B------:R-:W-:Y:S02]  /*90c0*/  IADD3 R210, PT, PT, R15.reuse, 0x78, -R34.reuse ;  /* 0x000000780fd27810 */ /* 0x140fe40007ffe822 */
[C-C-:B------:R-:W-:Y:S02]  /*90d0*/  IADD3 R207, PT, PT, R15.reuse, 0x77, -R34.reuse ;  /* 0x000000770fcf7810 */ /* 0x140fe40007ffe822 */
        /* <DEDUP_REMOVED lines=9> */
[C-C-:B------:R-:W-:Y:S02]  /*9170*/  IADD3 R136, PT, PT, R15.reuse, 0x4f, -R34.reuse ;  /* 0x0000004f0f887810 */ /* 0x140fe40007ffe822 */
[----:B------:R-:W-:Y:S02]  /*9180*/  IADD3 R15, PT, PT, R15, 0x47, -R34 ;  /* 0x000000470f0f7810 */ /* 0x000fe40007ffe822 */
[----:B------:R-:W-:Y:S02]  /*9190*/  I2FP.F32.S32 R8, R32 ;  /* 0x0000002000087245 */ /* 0x000fe40000201400 */
[----:B------:R-:W-:Y:S01]  /*91a0*/  FSEL R215, R30, -INF , !P0 ;  /* 0xff8000001ed77808 */ /* 0x000fe20004000000 */
[----:B------:R-:W1:Y:S01]  /*91b0*/  LDSM.16.M88.4 R32, [R202+0xa800] ;  /* 0x00a80000ca20783b */ /* 0x000e620000000200 */
[----:B------:R-:W-:Y:S01]  /*91c0*/  ISETP.GE.AND P0, PT, R6, R196, PT ;  /* 0x000000c40600720c */ /* 0x000fe20003f06270 */
[----:B------:R-:W-:Y:S01]  /*91d0*/  FFMA.FTZ R8, R8, -UR10, R29 ;  /* 0x8000000a08087c23 */ /* 0x000fe2000801001d */
[----:B------:R-:W-:-:S02]  /*91e0*/  FSEL R148, R148, -INF , P5 ;  /* 0xff80000094947808 */ /* 0x000fc40002800000 */
[----:B------:R-:W-:Y:S02]  /*91f0*/  ISETP.GE.AND P5, PT, R6, R194, PT ;  /* 0x000000c20600720c */ /* 0x000fe40003fa6270 */
[----:B------:R-:W-:Y:S02]  /*9200*/  FSEL R148, R148, -INF , !P0 ;  /* 0xff80000094947808 */ /* 0x000fe40004000000 */
[----:B------:R-:W-:Y:S01]  /*9210*/  ISETP.GE.AND P0, PT, R6, R195, PT ;  /* 0x000000c30600720c */ /* 0x000fe20003f06270 */
[----:B------:R-:W-:Y:S01]  /*9220*/  VIADD R6, R14, 0xffffff81 ;  /* 0xffffff810e067836 */ /* 0x000fe20000000000 */
[----:B------:R-:W-:Y:S02]  /*9230*/  IABS R21, R21 ;  /* 0x0000001500157213 */ /* 0x000fe40000000000 */
[----:B------:R-:W-:Y:S02]  /*9240*/  FSEL R152, R154, -INF , P0 ;  /* 0xff8000009a987808 */ /* 0x000fe40000000000 */
[----:B------:R-:W-:Y:S01]  /*9250*/  IABS R9, R20 ;  /* 0x0000001400097213 */ /* 0x000fe20000000000 */
[----:B------:R-:W-:Y:S01]  /*9260*/  IMAD.MOV.U32 R20, RZ, RZ, R21 ;  /* 0x000000ffff147224 */ /* 0x000fe200078e0015 */
[----:B------:R-:W-:-:S02]  /*9270*/  ISETP.GE.AND P0, PT, R6, R197, PT ;  /* 0x000000c50600720c */ /* 0x000fc40003f06270 */
[----:B------:R-:W-:Y:S02]  /*9280*/  FSEL R152, R152, -INF , !P5 ;  /* 0xff80000098987808 */ /* 0x000fe40006800000 */
[----:B------:R-:W-:Y:S02]  /*9290*/  FSEL R217, R8, -INF , P0 ;  /* 0xff80000008d97808 */ /* 0x000fe40000000000 */
[----:B------:R-:W-:Y:S02]  /*92a0*/  I2FP.F32.S32 R8, R20 ;  /* 0x0000001400087245 */ /* 0x000fe40000201400 */
[----:B------:R-:W2:Y:S01]  /*92b0*/  LDSM.16.M88.4 R20, [R192+0xb000] ;  /* 0x00b00000c014783b */ /* 0x000ea20000000200 */
[C---:B------:R-:W-:Y:S02]  /*92c0*/  ISETP.GE.AND P5, PT, R6.reuse, R196, PT ;  /* 0x000000c40600720c */ /* 0x040fe40003fa6270 */
[----:B------:R-:W-:Y:S01]  /*92d0*/  ISETP.GE.AND P0, PT, R6, R194, PT ;  /* 0x000000c20600720c */ /* 0x000fe20003f06270 */
[----:B------:R-:W-:Y:S01]  /*92e0*/  FFMA.FTZ R31, R8, -UR10, R31 ;  /* 0x8000000a081f7c23 */ /* 0x000fe2000801001f */
[----:B------:R-:W-:Y:S01]  /*92f0*/  FSEL R217, R217, -INF , !P5 ;  /* 0xff800000d9d97808 */ /* 0x000fe20006800000 */
[----:B------:R-:W-:Y:S01]  /*9300*/  VIADD R8, R14, 0xffffff89 ;  /* 0xffffff890e087836 */ /* 0x000fe20000000000 */
[----:B------:R-:W-:-:S02]  /*9310*/  I2FP.F32.S32 R9, R9 ;  /* 0x0000000900097245 */ /* 0x000fc40000201400 */
[----:B------:R-:W-:Y:S01]  /*9320*/  ISETP.GE.AND P5, PT, R6, R195, PT ;  /* 0x000000c30600720c */ /* 0x000fe20003fa6270 */
[----:B------:R-:W-:Y:S01]  /*9330*/  VIADD R6, R14, 0xffffff88 ;  /* 0xffffff880e067836 */ /* 0x000fe20000000000 */
[----:B------:R-:W-:Y:S01]  /*9340*/  IABS R210, R210 ;  /* 0x000000d200d27213 */ /* 0x000fe20000000000 */
[----:B------:R-:W-:Y:S01]  /*9350*/  FFMA.FTZ R9, R9, -UR10, R144 ;  /* 0x8000000a09097c23 */ /* 0x000fe20008010090 */
[----:B------:R-:W-:Y:S02]  /*9360*/  FSEL R29, R31, -INF , P5 ;  /* 0xff8000001f1d7808 */ /* 0x000fe40002800000 */
[C---:B------:R-:W-:Y:S01]  /*9370*/  ISETP.GE.AND P5, PT, R6.reuse, R197, PT ;  /* 0x000000c50600720c */ /* 0x040fe20003fa6270 */
[----:B-1----:R-:W-:Y:S01]  /*9380*/  HMMA.16816.F32 R172, R24, R32, R172 ;  /* 0x0000002018ac723c */ /* 0x002fe200000018ac */
[----:B------:R-:W-:Y:S02]  /*9390*/  FSEL R29, R29, -INF , !P0 ;  /* 0xff8000001d1d7808 */ /* 0x000fe40004000000 */
[----:B------:R-:W-:-:S02]  /*93a0*/  ISETP.GE.AND P0, PT, R6, R196, PT ;  /* 0x000000c40600720c */ /* 0x000fc40003f06270 */
[----:B------:R-:W-:Y:S02]  /*93b0*/  FSEL R219, R9, -INF , P5 ;  /* 0xff80000009db7808 */ /* 0x000fe40002800000 */
[----:B------:R-:W-:Y:S01]  /*93c0*/  I2FP.F32.S32 R9, R210 ;  /* 0x000000d200097245 */ /* 0x000fe20000201400 */
[----:B------:R-:W-:Y:S01]  /*93d0*/  HMMA.16816.F32 R140, R24, R34, R140 ;  /* 0x00000022188c723c */ /* 0x000fe2000000188c */
[----:B------:R-:W-:Y:S02]  /*93e0*/  IABS R208, R208 ;  /* 0x000000d000d07213 */ /* 0x000fe40000000000 */
[----:B------:R-:W-:Y:S01]  /*93f0*/  FSEL R219, R219, -INF , !P0 ;  /* 0xff800000dbdb7808 */ /* 0x000fe20004000000 */
[----:B------:R-:W-:Y:S01]  /*9400*/  FFMA.FTZ R146, R9, -UR10, R146 ;  /* 0x8000000a09927c23 */ /* 0x000fe20008010092 */
[C---:B------:R-:W-:Y:S02]  /*9410*/  ISETP.GE.AND P5, PT, R6.reuse, R194, PT ;  /* 0x000000c20600720c */ /* 0x040fe40003fa6270 */
[----:B------:R-:W-:-:S02]  /*9420*/  ISETP.GE.AND P0, PT, R6, R195, PT ;  /* 0x000000c30600720c */ /* 0x000fc40003f06270 */
[----:B------:R-:W-:Y:S02]  /*9430*/  I2FP.F32.S32 R6, R208 ;  /* 0x000000d000067245 */ /* 0x000fe40000201400 */
[----:B------:R-:W-:Y:S02]  /*9440*/  IABS R207, R207 ;  /* 0x000000cf00cf7213 */ /* 0x000fe40000000000 */
[----:B------:R-:W-:Y:S01]  /*9450*/  FSEL R31, R146, -INF , P0 ;  /* 0xff800000921f7808 */ /* 0x000fe20000000000 */
[----:B------:R-:W-:Y:S01]  /*9460*/  FFMA.FTZ R6, R6, -UR10, R145 ;  /* 0x8000000a06067c23 */ /* 0x000fe20008010091 */
[----:B------:R-:W-:Y:S01]  /*9470*/  ISETP.GE.AND P0, PT, R8, R197, PT ;  /* 0x000000c50800720c */ /* 0x000fe20003f06270 */
[----:B--2---:R-:W-:Y:S01]  /*9480*/  HMMA.16816.F32 R164, R16, R20, R164 ;  /* 0x0000001410a4723c */ /* 0x004fe200000018a4 */
[----:B------:R-:W-:Y:S02]  /*9490*/  I2FP.F32.S32 R10, R207 ;  /* 0x000000cf000a7245 */ /* 0x000fe40000201400 */
[----:B------:R-:W-:-:S02]  /*94a0*/  FSEL R31, R31, -INF , !P5 ;  /* 0xff8000001f1f7808 */ /* 0x000fc40006800000 */
[----:B------:R-:W-:Y:S01]  /*94b0*/  IABS R206, R206 ;  /* 0x000000ce00ce7213 */ /* 0x000fe20000000000 */
[----:B------:R-:W-:Y:S01]  /*94c0*/  FFMA.FTZ R147, R10, -UR10, R147 ;  /* 0x8000000a0a937c23 */ /* 0x000fe20008010093 */
[----:B------:R-:W-:Y:S01]  /*94d0*/  ISETP.GE.AND P5, PT, R8, R196, PT ;  /* 0x000000c40800720c */ /* 0x000fe20003fa6270 */
[----:B------:R-:W-:Y:S01]  /*94e0*/  HMMA.16816.F32 R160, R16, R22, R160 ;  /* 0x0000001610a0723c */ /* 0x000fe200000018a0 */
[----:B------:R-:W-:Y:S02]  /*94f0*/  FSEL R6, R6, -INF , P0 ;  /* 0xff80000006067808 */ /* 0x000fe40000000000 */
[----:B------:R-:W-:Y:S02]  /*9500*/  I2FP.F32.S32 R9, R206 ;  /* 0x000000ce00097245 */ /* 0x000fe40000201400 */
[----:B------:R-:W-:Y:S01]  /*9510*/  FSEL R33, R6, -INF , !P5 ;  /* 0xff80000006217808 */ /* 0x000fe20006800000 */
[----:B------:R-:W-:Y:S01]  /*9520*/  VIADD R6, R14, 0xffffff90 ;  /* 0xffffff900e067836 */ /* 0x000fe20000000000 */
[C---:B------:R-:W-:Y:S01]  /*9530*/  ISETP.GE.AND P5, PT, R8.reuse, R195, PT ;  /* 0x000000c30800720c */ /* 0x040fe20003fa6270 */
[----:B------:R-:W-:Y:S01]  /*9540*/  FFMA.FTZ R9, R9, -UR10, R172 ;  /* 0x8000000a09097c23 */ /* 0x000fe200080100ac */
[----:B------:R-:W-:-:S02]  /*9550*/  ISETP.GE.AND P0, PT, R8, R194, PT ;  /* 0x000000c20800720c */ /* 0x000fc40003f06270 */
[----:B------:R-:W-:Y:S02]  /*9560*/  FSEL R21, R147, -INF , P5 ;  /* 0xff80000093157808 */ /* 0x000fe40002800000 */
[----:B------:R-:W-:Y:S02]  /*9570*/  ISETP.GE.AND P5, PT, R6, R197, PT ;  /* 0x000000c50600720c */ /* 0x000fe40003fa6270 */
[----:B------:R-:W-:Y:S02]  /*9580*/  IABS R145, R203 ;  /* 0x000000cb00917213 */ /* 0x000fe40000000000 */
[----:B------:R-:W-:Y:S02]  /*9590*/  IABS R20, R169 ;  /* 0x000000a900147213 */ /* 0x000fe40000000000 */
[----:B------:R-:W-:Y:S02]  /*95a0*/  FSEL R169, R9, -INF , P5 ;  /* 0xff80000009a97808 */ /* 0x000fe40002800000 */
[----:B------:R-:W1:Y:S01]  /*95b0*/  LDSM.16.M88.4 R8, [R202+0xb000] ;  /* 0x00b00000ca08783b */ /* 0x000e620000000200 */
[----:B------:R-:W-:Y:S01]  /*95c0*/  FSEL R21, R21, -INF , !P0 ;  /* 0xff80000015157808 */ /* 0x000fe20004000000 */
[----:B------:R-:W-:-:S04]  /*95d0*/  DEPBAR.LE SB0, 0x0 ;  /* 0x000080000000791a */ /* 0x000fc80000000000 */
[C---:B------:R-:W-:Y:S02]  /*95e0*/  ISETP.GE.AND P0, PT, R6.reuse, R196, PT ;  /* 0x000000c40600720c */ /* 0x040fe40003f06270 */
[----:B------:R-:W-:Y:S02]  /*95f0*/  I2FP.F32.S32 R145, R145 ;  /* 0x0000009100917245 */ /* 0x000fe40000201400 */
[----:B------:R-:W-:Y:S02]  /*9600*/  FSEL R169, R169, -INF , !P0 ;  /* 0xff800000a9a97808 */ /* 0x000fe40004000000 */
[C---:B------:R-:W-:Y:S01]  /*9610*/  ISETP.GE.AND P5, PT, R6.reuse, R194, PT ;  /* 0x000000c20600720c */ /* 0x040fe20003fa6270 */
[----:B------:R-:W-:Y:S01]  /*9620*/  FFMA.FTZ R174, R145, -UR10, R174 ;  /* 0x8000000a91ae7c23 */ /* 0x000fe200080100ae */
[----:B------:R-:W-:Y:S02]  /*9630*/  I2FP.F32.S32 R20, R20 ;  /* 0x0000001400147245 */ /* 0x000fe40000201400 */
[----:B------:R-:W-:Y:S01]  /*9640*/  ISETP.GE.AND P0, PT, R6, R195, PT ;  /* 0x000000c30600720c */ /* 0x000fe20003f06270 */
[----:B------:R-:W-:Y:S01]  /*9650*/  VIADD R6, R14, 0xffffff91 ;  /* 0xffffff910e067836 */ /* 0x000fe20000000000 */
[----:B------:R-:W-:Y:S01]  /*9660*/  IABS R171, R171 ;  /* 0x000000ab00ab7213 */ /* 0x000fe20000000000 */
[----:B------:R-:W-:Y:S01]  /*9670*/  FFMA.FTZ R20, R20, -UR10, R173 ;  /* 0x8000000a14147c23 */ /* 0x000fe200080100ad */
[----:B------:R-:W-:-:S02]  /*9680*/  FSEL R174, R174, -INF , P0 ;  /* 0xff800000aeae7808 */ /* 0x000fc40000000000 */
[----:B------:R-:W-:Y:S02]  /*9690*/  ISETP.GE.AND P0, PT, R6, R197, PT ;  /* 0x000000c50600720c */ /* 0x000fe40003f06270 */
[----:B------:R-:W-:Y:S02]  /*96a0*/  IABS R28, R139 ;  /* 0x0000008b001c7213 */ /* 0x000fe40000000000 */
[----:B------:R-:W-:Y:S02]  /*96b0*/  FSEL R139, R174, -INF , !P5 ;  /* 0xff800000ae8b7808 */ /* 0x000fe40006800000 */
[----:B------:R-:W-:Y:S02]  /*96c0*/  FSEL R30, R20, -INF , P0 ;  /* 0xff800000141e7808 */ /* 0x000fe40000000000 */
[----:B------:R-:W-:Y:S02]  /*96d0*/  ISETP.GE.AND P5, PT, R6, R196, PT ;  /* 0x000000c40600720c */ /* 0x000fe40003fa6270 */
[----:B------:R-:W-:-:S02]  /*96e0*/  I2FP.F32.S32 R20, R171 ;  /* 0x000000ab00147245 */ /* 0x000fc40000201400 */
[----:B------:R-:W-:Y:S02]  /*96f0*/  FSEL R171, R30, -INF , !P5 ;  /* 0xff8000001eab7808 */ /* 0x000fe40006800000 */
[----:B------:R-:W-:Y:S01]  /*9700*/  ISETP.GE.AND P0, PT, R6, R194, PT ;  /* 0x000000c20600720c */ /* 0x000fe20003f06270 */
[----:B------:R-:W-:Y:S01]  /*9710*/  FFMA.FTZ R175, R20, -UR10, R175 ;  /* 0x8000000a14af7c23 */ /* 0x000fe200080100af */
[----:B------:R-:W-:Y:S02]  /*9720*/  I2FP.F32.S32 R35, R28 ;  /* 0x0000001c00237245 */ /* 0x000fe40000201400 */
[----:B------:R-:W-:Y:S01]  /*9730*/  ISETP.GE.AND P5, PT, R6, R195, PT ;  /* 0x000000c30600720c */ /* 0x000fe20003fa6270 */
[----:B------:R-:W-:Y:S01]  /*9740*/  VIADD R6, R14, 0xffffff98 ;  /* 0xffffff980e067836 */ /* 0x000fe20000000000 */
[----:B------:R-:W-:Y:S01]  /*9750*/  IABS R193, R193 ;  /* 0x000000c100c17213 */ /* 0x000fe20000000000 */
[----:B------:R-:W-:Y:S01]  /*9760*/  FFMA.FTZ R35, R35, -UR10, R140 ;  /* 0x8000000a23237c23 */ /* 0x000fe2000801008c */
[----:B------:R-:W-:Y:S01]  /*9770*/  FSEL R175, R175, -INF , P5 ;  /* 0xff800000afaf7808 */ /* 0x000fe20002800000 */
[----:B-1----:R-:W-:Y:S01]  /*9780*/  HMMA.16816.F32 R164, R24, R8, R164 ;  /* 0x0000000818a4723c */ /* 0x002fe200000018a4 */
[----:B------:R-:W-:Y:S01]  /*9790*/  ISETP.GE.AND P5, PT, R6, R197, PT ;  /* 0x000000c50600720c */ /* 0x000fe20003fa6270 */
[----:B------:R-:W-:Y:S01]  /*97a0*/  VIADD R8, R14, 0xffffff99 ;  /* 0xffffff990e087836 */ /* 0x000fe20000000000 */
[----:B------:R-:W-:-:S02]  /*97b0*/  IABS R20, R137 ;  /* 0x0000008900147213 */ /* 0x000fc40000000000 */
[----:B------:R-:W-:Y:S02]  /*97c0*/  FSEL R137, R175, -INF , !P0 ;  /* 0xff800000af897808 */ /* 0x000fe40004000000 */
[C---:B------:R-:W-:Y:S01]  /*97d0*/  ISETP.GE.AND P0, PT, R6.reuse, R196, PT ;  /* 0x000000c40600720c */ /* 0x040fe20003f06270 */
[----:B------:R-:W-:Y:S01]  /*97e0*/  HMMA.16816.F32 R160, R24, R10, R160 ;  /* 0x0000000a18a0723c */ /* 0x000fe200000018a0 */
[----:B------:R-:W-:Y:S02]  /*97f0*/  FSEL R35, R35, -INF , P5 ;  /* 0xff80000023237808 */ /* 0x000fe40002800000 */
[----:B------:R-:W-:Y:S02]  /*9800*/  I2FP.F32.S32 R193, R193 ;  /* 0x000000c100c17245 */ /* 0x000fe40000201400 */
[----:B------:R-:W-:Y:S02]  /*9810*/  FSEL R173, R35, -INF , !P0 ;  /* 0xff80000023ad7808 */ /* 0x000fe40004000000 */
[C---:B------:R-:W-:Y:S01]  /*9820*/  ISETP.GE.AND P5, PT, R6.reuse, R194, PT ;  /* 0x000000c20600720c */ /* 0x040fe20003fa6270 */
[----:B------:R-:W-:Y:S01]  /*9830*/  FFMA.FTZ R142, R193, -UR10, R142 ;  /* 0x8000000ac18e7c23 */ /* 0x000fe2000801008e */
[----:B------:R-:W-:-:S02]  /*9840*/  ISETP.GE.AND P0, PT, R6, R195, PT ;  /* 0x000000c30600720c */ /* 0x000fc40003f06270 */
[----:B------:R-:W-:Y:S02]  /*9850*/  I2FP.F32.S32 R6, R20 ;  /* 0x0000001400067245 */ /* 0x000fe40000201400 */
[----:B------:R-:W-:Y:S02]  /*9860*/  IABS R191, R191 ;  /* 0x000000bf00bf7213 */ /* 0x000fe40000000000 */
[----:B------:R-:W-:Y:S01]  /*9870*/  IABS R190, R190 ;  /* 0x000000be00be7213 */ /* 0x000fe20000000000 */
[----:B------:R-:W-:Y:S01]  /*9880*/  FFMA.FTZ R6, R6, -UR10, R141 ;  /* 0x8000000a06067c23 */ /* 0x000fe2000801008d */
[----:B------:R-:W-:Y:S02]  /*9890*/  FSEL R141, R142, -INF , P0 ;  /* 0xff8000008e8d7808 */ /* 0x000fe40000000000 */
[----:B------:R-:W-:Y:S02]  /*98a0*/  ISETP.GE.AND P0, PT, R8, R197, PT ;  /* 0x000000c50800720c */ /* 0x000fe40003f06270 */
[----:B------:R-:W-:-:S02]  /*98b0*/  I2FP.F32.S32 R20, R191 ;  /* 0x000000bf00147245 */ /* 0x000fc40000201400 */
[----:B------:R-:W-:Y:S02]  /*98c0*/  FSEL R141, R141, -INF , !P5 ;  /* 0xff8000008d8d7808 */ /* 0x000fe40006800000 */
[----:B------:R-:W-:Y:S01]  /*98d0*/  ISETP.GE.AND P5, PT, R8, R196, PT ;  /* 0x000000c40800720c */ /* 0x000fe20003fa6270 */
[----:B------:R-:W-:Y:S01]  /*98e0*/  FFMA.FTZ R143, R20, -UR10, R143 ;  /* 0x8000000a148f7c23 */ /* 0x000fe2000801008f */
        /* <DEDUP_REMOVED lines=8> */
[C---:B------:R-:W-:Y:S02]  /*9970*/  ISETP.GE.AND P5, PT, R6.reuse, R197, PT ;  /* 0x000000c50600720c */ /* 0x040fe40003fa6270 */
[----:B------:R-:W-:Y:S02]  /*9980*/  IABS R189, R189 ;  /* 0x000000bd00bd7213 */ /* 0x000fe40000000000 */
[----:B------:R-:W-:Y:S02]  /*9990*/  FSEL R143, R143, -INF , !P0 ;  /* 0xff8000008f8f7808 */ /* 0x000fe40004000000 */
[----:B------:R-:W-:Y:S02]  /*99a0*/  FSEL R175, R9, -INF , P5 ;  /* 0xff80000009af7808 */ /* 0x000fe40002800000 */
[----:B------:R-:W-:-:S02]  /*99b0*/  ISETP.GE.AND P0, PT, R6, R196, PT ;  /* 0x000000c40600720c */ /* 0x000fc40003f06270 */
[----:B------:R-:W-:Y:S02]  /*99c0*/  I2FP.F32.S32 R9, R189 ;  /* 0x000000bd00097245 */ /* 0x000fe40000201400 */
[----:B------:R-:W-:Y:S02]  /*99d0*/  IABS R188, R188 ;  /* 0x000000bc00bc7213 */ /* 0x000fe40000000000 */
[----:B------:R-:W-:Y:S01]  /*99e0*/  FSEL R175, R175, -INF , !P0 ;  /* 0xff800000afaf7808 */ /* 0x000fe20004000000 */
[----:B------:R-:W-:Y:S01]  /*99f0*/  FFMA.FTZ R9, R9, -UR10, R166 ;  /* 0x8000000a09097c23 */ /* 0x000fe200080100a6 */
[C---:B------:R-:W-:Y:S02]  /*9a00*/  ISETP.GE.AND P5, PT, R6.reuse, R194, PT ;  /* 0x000000c20600720c */ /* 0x040fe40003fa6270 */
[----:B------:R-:W-:Y:S02]  /*9a10*/  I2FP.F32.S32 R10, R188 ;  /* 0x000000bc000a7245 */ /* 0x000fe40000201400 */
[----:B------:R-:W-:Y:S01]  /*9a20*/  ISETP.GE.AND P0, PT, R6, R195, PT ;  /* 0x000000c30600720c */ /* 0x000fe20003f06270 */
[----:B------:R-:W-:Y:S01]  /*9a30*/  VIADD R6, R14, 0xffffffa1 ;  /* 0xffffffa10e067836 */ /* 0x000fe20000000000 */
[----:B------:R-:W-:Y:S01]  /*9a40*/  IABS R177, R177 ;  /* 0x000000b100b17213 */ /* 0x000fe20000000000 */
[----:B------:R-:W-:Y:S01]  /*9a50*/  FFMA.FTZ R10, R10, -UR10, R165 ;  /* 0x8000000a0a0a7c23 */ /* 0x000fe200080100a5 */
[----:B------:R-:W-:-:S02]  /*9a60*/  IABS R8, R179 ;  /* 0x000000b300087213 */ /* 0x000fc40000000000 */
[----:B------:R-:W-:Y:S01]  /*9a70*/  FSEL R9, R9, -INF , P0 ;  /* 0xff80000009097808 */ /* 0x000fe20000000000 */
[----:B------:R-:W-:Y:S01]  /*9a80*/  IMAD.MOV.U32 R11, RZ, RZ, R177 ;  /* 0x000000ffff0b7224 */ /* 0x000fe200078e00b1 */
[----:B------:R-:W-:Y:S02]  /*9a90*/  I2FP.F32.S32 R8, R8 ;  /* 0x0000000800087245 */ /* 0x000fe40000201400 */
[----:B------:R-:W-:Y:S02]  /*9aa0*/  ISETP.GE.AND P0, PT, R6, R197, PT ;  /* 0x000000c50600720c */ /* 0x000fe40003f06270 */
[----:B------:R-:W-:Y:S01]  /*9ab0*/  FSEL R177, R9, -INF , !P5 ;  /* 0xff80000009b17808 */ /* 0x000fe20006800000 */
[----:B------:R-:W-:Y:S01]  /*9ac0*/  FFMA.FTZ R8, R8, -UR10, R167 ;  /* 0x8000000a08087c23 */ /* 0x000fe200080100a7 */
[----:B------:R-:W-:Y:S02]  /*9ad0*/  ISETP.GE.AND P5, PT, R6, R196, PT ;  /* 0x000000c40600720c */ /* 0x000fe40003fa6270 */
[----:B------:R-:W-:Y:S01]  /*9ae0*/  FSEL R193, R10, -INF , P0 ;  /* 0xff8000000ac17808 */ /* 0x000fe20000000000 */
[----:B------:R-:W-:Y:S01]  /*9af0*/  VIADD R10, R14, 0xffffffa8 ;  /* 0xffffffa80e0a7836 */ /* 0x000fe20000000000 */
[----:B------:R-:W-:-:S02]  /*9b00*/  I2FP.F32.S32 R11, R11 ;  /* 0x0000000b000b7245 */ /* 0x000fc40000201400 */
[C---:B------:R-:W-:Y:S02]  /*9b10*/  ISETP.GE.AND P0, PT, R6.reuse, R195, PT ;  /* 0x000000c30600720c */ /* 0x040fe40003f06270 */
[----:B------:R-:W-:Y:S01]  /*9b20*/  FSEL R193, R193, -INF , !P5 ;  /* 0xff800000c1c17808 */ /* 0x000fe20006800000 */
[----:B------:R-:W-:Y:S01]  /*9b30*/  FFMA.FTZ R11, R11, -UR10, R160 ;  /* 0x8000000a0b0b7c23 */ /* 0x000fe200080100a0 */
[----:B------:R-:W-:Y:S02]  /*9b40*/  ISETP.GE.AND P5, PT, R6, R194, PT ;  /* 0x000000c20600720c */ /* 0x000fe40003fa6270 */
[----:B------:R-:W-:Y:S02]  /*9b50*/  FSEL R8, R8, -INF , P0 ;  /* 0xff80000008087808 */ /* 0x000fe40000000000 */
[----:B------:R-:W-:Y:S02]  /*9b60*/  IABS R178, R178 ;  /* 0x000000b200b27213 */ /* 0x000fe40000000000 */
[----:B------:R-:W-:-:S02]  /*9b70*/  ISETP.GE.AND P0, PT, R10, R197, PT ;  /* 0x000000c50a00720c */ /* 0x000fc40003f06270 */
[----:B------:R-:W-:Y:S02]  /*9b80*/  FSEL R179, R8, -INF , !P5 ;  /* 0xff80000008b37808 */ /* 0x000fe40006800000 */
[----:B------:R-:W-:Y:S02]  /*9b90*/  I2FP.F32.S32 R9, R178 ;  /* 0x000000b200097245 */ /* 0x000fe40000201400 */
[----:B------:R-:W-:Y:S02]  /*9ba0*/  IABS R176, R176 ;  /* 0x000000b000b07213 */ /* 0x000fe40000000000 */
[----:B------:R-:W-:Y:S01]  /*9bb0*/  ISETP.GE.AND P5, PT, R10, R196, PT ;  /* 0x000000c40a00720c */ /* 0x000fe20003fa6270 */
[----:B------:R-:W-:Y:S01]  /*9bc0*/  FFMA.FTZ R9, R9, -UR10, R162 ;  /* 0x8000000a09097c23 */ /* 0x000fe200080100a2 */
[----:B------:R-:W-:Y:S02]  /*9bd0*/  FSEL R11, R11, -INF , P0 ;  /* 0xff8000000b0b7808 */ /* 0x000fe40000000000 */
[----:B------:R-:W-:-:S02]  /*9be0*/  I2FP.F32.S32 R8, R176 ;  /* 0x000000b000087245 */ /* 0x000fc40000201400 */
[----:B------:R-:W-:Y:S02]  /*9bf0*/  FSEL R189, R11, -INF , !P5 ;  /* 0xff8000000bbd7808 */ /* 0x000fe40006800000 */
[----:B------:R-:W-:Y:S01]  /*9c00*/  ISETP.GE.AND P5, PT, R10, R195, PT ;  /* 0x000000c30a00720c */ /* 0x000fe20003fa6270 */
[----:B------:R-:W-:Y:S01]  /*9c10*/  FFMA.FTZ R8, R8, -UR10, R161 ;  /* 0x8000000a08087c23 */ /* 0x000fe200080100a1 */
[----:B------:R-:W-:Y:S02]  /*9c20*/  ISETP.GE.AND P0, PT, R10, R194, PT ;  /* 0x000000c20a00720c */ /* 0x000fe40003f06270 */
[----:B------:R-:W-:Y:S02]  /*9c30*/  FSEL R9, R9, -INF , P5 ;  /* 0xff80000009097808 */ /* 0x000fe40002800000 */
[----:B------:R-:W-:Y:S02]  /*9c40*/  IABS R6, R170 ;  /* 0x000000aa00067213 */ /* 0x000fe40000000000 */
[----:B------:R-:W-:-:S02]  /*9c50*/  ISETP.GE.AND P5, PT, R4, R197, PT ;  /* 0x000000c50400720c */ /* 0x000fc40003fa6270 */
[----:B------:R-:W-:Y:S02]  /*9c60*/  FSEL R203, R9, -INF , !P0 ;  /* 0xff80000009cb7808 */ /* 0x000fe40004000000 */
[----:B------:R-:W-:Y:S02]  /*9c70*/  I2FP.F32.S32 R6, R6 ;  /* 0x0000000600067245 */ /* 0x000fe40000201400 */
[----:B------:R-:W-:Y:S02]  /*9c80*/  ISETP.GE.AND P0, PT, R4, R196, PT ;  /* 0x000000c40400720c */ /* 0x000fe40003f06270 */
[----:B------:R-:W-:Y:S01]  /*9c90*/  FSEL R8, R8, -INF , P5 ;  /* 0xff80000008087808 */ /* 0x000fe20002800000 */
[----:B------:R-:W-:Y:S01]  /*9ca0*/  FFMA.FTZ R6, R6, -UR10, R163 ;  /* 0x8000000a06067c23 */ /* 0x000fe200080100a3 */
[----:B------:R-:W-:Y:S02]  /*9cb0*/  IABS R151, R151 ;  /* 0x0000009700977213 */ /* 0x000fe40000000000 */
[----:B------:R-:W-:-:S02]  /*9cc0*/  FSEL R207, R8, -INF , !P0 ;  /* 0xff80000008cf7808 */ /* 0x000fc40004000000 */
[C---:B------:R-:W-:Y:S02]  /*9cd0*/  ISETP.GE.AND P5, PT, R4.reuse, R194, PT ;  /* 0x000000c20400720c */ /* 0x040fe40003fa6270 */
[----:B------:R-:W-:Y:S01]  /*9ce0*/  I2FP.F32.S32 R5, R151 ;  /* 0x0000009700057245 */ /* 0x000fe20000201400 */
[----:B------:R-:W-:Y:S01]  /*9cf0*/  BAR.SYNC.DEFER_BLOCKING 0x0 ;  /* 0x0000000000007b1d */ /* 0x000fe20000010000 */
[----:B------:R-:W-:Y:S01]  /*9d00*/  ISETP.GE.AND P0, PT, R4, R195, PT ;  /* 0x000000c30400720c */ /* 0x000fe20003f06270 */
[----:B------:R-:W-:Y:S01]  /*9d10*/  VIADD R4, R14, 0xffffffb0 ;  /* 0xffffffb00e047836 */ /* 0x000fe20000000000 */
[----:B------:R-:W-:Y:S01]  /*9d20*/  IABS R150, R150 ;  /* 0x0000009600967213 */ /* 0x000fe20000000000 */
[----:B------:R-:W-:Y:S01]  /*9d30*/  FFMA.FTZ R5, R5, -UR10, R156 ;  /* 0x8000000a05057c23 */ /* 0x000fe2000801009c */
[----:B------:R-:W-:Y:S02]  /*9d40*/  FSEL R6, R6, -INF , P0 ;  /* 0xff80000006067808 */ /* 0x000fe40000000000 */
        /* <DEDUP_REMOVED lines=9> */
[----:B------:R-:W-:Y:S02]  /*9de0*/  I2FP.F32.S32 R6, R149 ;  /* 0x0000009500067245 */ /* 0x000fe40000201400 */
[----:B------:R-:W-:Y:S01]  /*9df0*/  ISETP.GE.AND P5, PT, R4, R195, PT ;  /* 0x000000c30400720c */ /* 0x000fe20003fa6270 */
[----:B------:R-:W-:Y:S01]  /*9e00*/  VIADD R4, R14, 0xffffffb1 ;  /* 0xffffffb10e047836 */ /* 0x000fe20000000000 */
[----:B------:R-:W-:Y:S01]  /*9e10*/  IABS R136, R136 ;  /* 0x0000008800887213 */ /* 0x000fe20000000000 */
[----:B------:R-:W-:Y:S01]  /*9e20*/  FFMA.FTZ R6, R6, -UR10, R157 ;  /* 0x8000000a06067c23 */ /* 0x000fe2000801009d */
[----:B------:R-:W-:Y:S01]  /*9e30*/  FSEL R9, R9, -INF , P5 ;  /* 0xff80000009097808 */ /* 0x000fe20002800000 */
[----:B------:R-:W-:Y:S01]  /*9e40*/  VIADD R14, R14, 0xffffffb9 ;  /* 0xffffffb90e0e7836 */ /* 0x000fe20000000000 */
        /* <DEDUP_REMOVED lines=11> */
[----:B------:R-:W-:Y:S02]  /*9f00*/  IABS R15, R15 ;  /* 0x0000000f000f7213 */ /* 0x000fe40000000000 */
[----:B------:R-:W-:Y:S02]  /*9f10*/  ISETP.GE.AND P5, PT, R4, R194, PT ;  /* 0x000000c20400720c */ /* 0x000fe40003fa6270 */
[----:B------:R-:W-:Y:S02]  /*9f20*/  FSEL R136, R136, -INF , P0 ;  /* 0xff80000088887808 */ /* 0x000fe40000000000 */
[----:B------:R-:W-:-:S02]  /*9f30*/  I2FP.F32.S32 R4, R15 ;  /* 0x0000000f00047245 */ /* 0x000fc40000201400 */
[----:B------:R-:W-:Y:S02]  /*9f40*/  ISETP.GE.AND P0, PT, R14, R197, PT ;  /* 0x000000c50e00720c */ /* 0x000fe40003f06270 */
[----:B------:R-:W-:Y:S01]  /*9f50*/  FSEL R147, R136, -INF , !P5 ;  /* 0xff80000088937808 */ /* 0x000fe20006800000 */
[----:B------:R-:W-:Y:S01]  /*9f60*/  FFMA.FTZ R4, R4, -UR10, R155 ;  /* 0x8000000a04047c23 */ /* 0x000fe2000801009b */
[----:B------:R-:W-:Y:S02]  /*9f70*/  ISETP.GE.AND P5, PT, R14, R196, PT ;  /* 0x000000c40e00720c */ /* 0x000fe40003fa6270 */
[----:B------:R-:W-:Y:S02]  /*9f80*/  FSEL R138, R138, -INF , P0 ;  /* 0xff8000008a8a7808 */ /* 0x000fe40000000000 */
[----:B------:R-:W-:Y:S02]  /*9f90*/  ISETP.GE.AND P0, PT, R14, R195, PT ;  /* 0x000000c30e00720c */ /* 0x000fe40003f06270 */
[----:B------:R-:W-:-:S02]  /*9fa0*/  FSEL R149, R138, -INF , !P5 ;  /* 0xff8000008a957808 */ /* 0x000fc40006800000 */
[----:B------:R-:W-:Y:S02]  /*9fb0*/  ISETP.GE.AND P5, PT, R14, R194, PT ;  /* 0x000000c20e00720c */ /* 0x000fe40003fa6270 */
[----:B------:R-:W-:-:S04]  /*9fc0*/  FSEL R4, R4, -INF , P0 ;  /* 0xff80000004047808 */ /* 0x000fc80000000000 */
        /* <DEDUP_REMOVED lines=16> */
[----:B------:R-:W-:-:S04]  /*a0d0*/  IMAD.HI.U32 R9, R5, R9, R4 ;  /* 0x0000000905097227 */ /* 0x000fc800078e0004 */
[----:B------:R-:W-:Y:S02]  /*a0e0*/  IMAD.U32 R4, RZ, RZ, UR4 ;  /* 0x00000004ff047e24 */ /* 0x000fe4000f8e00ff */
[----:B------:R-:W-:-:S03]  /*a0f0*/  IMAD.HI.U32 R6, R9, R8, RZ ;  /* 0x0000000809067227 */ /* 0x000fc600078e00ff */
[----:B------:R-:W-:Y:S02]  /*a100*/  IABS R4, R4 ;  /* 0x0000000400047213 */ /* 0x000fe40000000000 */
[----:B------:R-:W-:-:S05]  /*a110*/  IADD3 R5, PT, PT, -R6, RZ, RZ ;  /* 0x000000ff06057210 */ /* 0x000fca0007ffe1ff */
[----:B------:R-:W-:Y:S02]  /*a120*/  IMAD R5, R10, R5, R8 ;  /* 0x000000050a057224 */ /* 0x000fe400078e0208 */
[----:B------:R-:W-:-:S03]  /*a130*/  IMAD.HI.U32 R8, R9, R4, RZ ;  /* 0x0000000409087227 */ /* 0x000fc600078e00ff */
[----:B------:R-:W-:Y:S01]  /*a140*/  ISETP.GT.U32.AND P0, PT, R10, R5, PT ;  /* 0x000000050a00720c */ /* 0x000fe20003f04070 */
[----:B------:R-:W-:-:S04]  /*a150*/  IMAD.MOV R9, RZ, RZ, -R8 ;  /* 0x000000ffff097224 */ /* 0x000fc800078e0a08 */
[----:B------:R-:W-:Y:S01]  /*a160*/  IMAD R9, R10, R9, R4 ;  /* 0x000000090a097224 */ /* 0x000fe200078e0204 */
[----:B------:R-:W-:Y:S01]  /*a170*/  LOP3.LUT R4, R11, UR6, RZ, 0x3c, !PT ;  /* 0x000000060b047c12 */ /* 0x000fe2000f8e3cff */
[----:B------:R-:W1:Y:S06]  /*a180*/  LDCU.64 UR6, c[0x0][0x3a0] ;  /* 0x00007400ff0677ac */ /* 0x000e6c0008000a00 */
[----:B------:R-:W-:Y:S01]  /*a190*/  @!P0 IMAD.IADD R5, R5, 0x1, -R10 ;  /* 0x0000000105058824 */ /* 0x000fe200078e0a0a */
[----:B------:R-:W-:Y:S02]  /*a1a0*/  @!P0 IADD3 R6, PT, PT, R6, 0x1, RZ ;  /* 0x0000000106068810 */ /* 0x000fe40007ffe0ff */
[----:B------:R-:W-:-:S02]  /*a1b0*/  ISETP.GT.U32.AND P0, PT, R10, R9, PT ;  /* 0x000000090a00720c */ /* 0x000fc40003f04070 */
[----:B------:R-:W-:Y:S02]  /*a1c0*/  ISETP.GE.U32.AND P5, PT, R5, R10, PT ;  /* 0x0000000a0500720c */ /* 0x000fe40003fa6070 */
[----:B------:R-:W-:-:S09]  /*a1d0*/  LOP3.LUT R5, R11, UR4, RZ, 0x3c, !PT ;  /* 0x000000040b057c12 */ /* 0x000fd2000f8e3cff */
        /* <DEDUP_REMOVED lines=21> */
[----:B------:R-:W-:-:S04]  /*a330*/  IMAD R6, R5, R134, RZ ;  /* 0x0000008605067224 */ /* 0x000fc800078e02ff */
[----:B------:R-:W-:Y:S01]  /*a340*/  IMAD R6, R11, R135, R6 ;  /* 0x000000870b067224 */ /* 0x000fe200078e0206 */
[----:B--2---:R-:W-:Y:S01]  /*a350*/  IADD3 R4, PT, PT, R9, -R4, RZ ;  /* 0x8000000409047210 */ /* 0x004fe20007ffe0ff */
[----:B------:R-:W-:-:S03]  /*a360*/  IMAD.WIDE.U32 R8, R11, R134, RZ ;  /* 0x000000860b087225 */ /* 0x000fc600078e00ff */
[----:B------:R-:W-:Y:S01]  /*a370*/  SHF.R.S32.HI R5, RZ, 0x1f, R4 ;  /* 0x0000001fff057819 */ /* 0x000fe20000011404 */
[----:B------:R-:W-:-:S04]  /*a380*/  IMAD.IADD R9, R9, 0x1, R6 ;  /* 0x0000000109097824 */ /* 0x000fc800078e0206 */
[----:B-1----:R-:W-:Y:S02]  /*a390*/  IMAD R5, R5, UR6, RZ ;  /* 0x0000000605057c24 */ /* 0x002fe4000f8e02ff */
[----:B------:R-:W-:-:S04]  /*a3a0*/  IMAD.WIDE.U32 R8, R4, UR6, R8 ;  /* 0x0000000604087c25 */ /* 0x000fc8000f8e0008 */
[----:B------:R-:W-:Y:S01]  /*a3b0*/  IMAD R5, R4, UR7, R5 ;  /* 0x0000000704057c24 */ /* 0x000fe2000f8e0205 */
[----:B------:R-:W-:-:S04]  /*a3c0*/  LEA R198, P0, R8, R198, 0x1 ;  /* 0x000000c608c67211 */ /* 0x000fc800078008ff */
[----:B------:R-:W-:-:S04]  /*a3d0*/  IADD3 R5, PT, PT, R9, R5, RZ ;  /* 0x0000000509057210 */ /* 0x000fc80007ffe0ff */
[----:B------:R-:W-:Y:S01]  /*a3e0*/  LEA.HI.X R199, R8, R199, R5, 0x1, P0 ;  /* 0x000000c708c77211 */ /* 0x000fe200000f0c05 */
[----:B------:R-:W-:Y:S06]  /*a3f0*/  BRA `(.L_x_6000) ;  /* 0x00000000001c7947 */ /* 0x000fec0003800000 */
.L_x_5999:
[----:B------:R-:W-:Y:S01]  /*a400*/  UMOV UR4, URZ ;  /* 0x000000ff00047c82 */ /* 0x000fe20008000000 */
[----:B------:R-:W-:Y:S01]  /*a410*/  IMAD.SHL.U32 R4, R134, 0x40, RZ ;  /* 0x0000004086047824 */ /* 0x000fe200078e00ff */
[----:B------:R-:W-:-:S05]  /*a420*/  IADD3 R5, P0, PT, RZ, -UR4, RZ ;  /* 0x80000004ff057c10 */ /* 0x000fca000ff1e0ff */
[----:B------:R-:W-:-:S05]  /*a430*/  IMAD.X R4, RZ, RZ, ~R4, P0 ;  /* 0x000000ffff047224 */ /* 0x000fca00000e0e04 */
[----:B------:R-:W-:-:S04]  /*a440*/  SHF.R.S64 R5, R5, 0x1f, R4 ;  /* 0x0000001f05057819 */ /* 0x000fc80000001004 */
[----:B------:R-:W-:-:S04]  /*a450*/  IADD3 R198, P0, PT, R5, R198, RZ ;  /* 0x000000c605c67210 */ /* 0x000fc80007f1e0ff */
[----:B------:R-:W-:-:S09]  /*a460*/  LEA.HI.X.SX32 R199, R4, R199, 0x1, P0 ;  /* 0x000000c704c77211 */ /* 0x000fd200000f0eff */
.L_x_6000:
        /* <DEDUP_REMOVED lines=69> */
.L_x_5998:
[----:B------:R-:W-:Y:S01]  /*a8c0*/  FMNMX3.FTZ R6, R3, R215, R29, !PT ;  /* 0x000000d703067276 */ /* 0x000fe2000781001d */
[----:B------:R-:W2:Y:S01]  /*a8d0*/  LDCU UR4, c[0x0][0x45c] ;  /* 0x00008b80ff0477ac */ /* 0x000ea20008000800 */
[----:B-1----:R-:W-:Y:S02]  /*a8e0*/  FMNMX3.FTZ R4, R132, R7, R217, !PT ;  /* 0x0000000784047276 */ /* 0x002fe400078100d9 */
        /* <DEDUP_REMOVED lines=16> */
[----:B------:R-:W1:Y:S01]  /*a9f0*/  SHFL.BFLY PT, R5, R6, 0x2, 0x1f ;  /* 0x0c401f0006057f89 */ /* 0x000e6200000e0000 */
        /* <DEDUP_REMOVED lines=8> */
[----:B-1----:R-:W-:-:S02]  /*aa80*/  FMNMX.FTZ R5, R6, R5, !PT ;  /* 0x0000000506057209 */ /* 0x002fc40007810000 */
[----:B---3--:R-:W-:-:S03]  /*aa90*/  FMNMX.FTZ R4, R9, R4, !PT ;  /* 0x0000000409047209 */ /* 0x008fc60007810000 */
[----:B------:R-:W1:Y:S04]  /*aaa0*/  SHFL.BFLY PT, R134, R5, 0x1, 0x1f ;  /* 0x0c201f0005867f89 */ /* 0x000e6800000e0000 */
[----:B------:R-:W3:Y:S01]  /*aab0*/  SHFL.BFLY PT, R135, R4, 0x1, 0x1f ;  /* 0x0c201f0004877f89 */ /* 0x000ee200000e0000 */
[----:B-1----:R-:W-:Y:S02]  /*aac0*/  FMNMX.FTZ R134, R5, R134, !PT ;  /* 0x0000008605867209 */ /* 0x002fe40007810000 */
[----:B---3--:R-:W-:-:S03]  /*aad0*/  FMNMX.FTZ R135, R4, R135, !PT ;  /* 0x0000008704877209 */ /* 0x008fc60007810000 */
[C---:B--2---:R-:W-:Y:S01]  /*aae0*/  FMUL.FTZ R164, R134.reuse, UR4 ;  /* 0x0000000486a47c20 */ /* 0x044fe20008410000 */
[----:B------:R-:W-:Y:S02]  /*aaf0*/  FSETP.NEU.FTZ.AND P0, PT, R134, -INF , PT ;  /* 0xff8000008600780b */ /* 0x000fe40003f1d000 */
[C---:B------:R-:W-:Y:S01]  /*ab00*/  FSETP.NEU.FTZ.AND P1, PT, R135.reuse, -INF , PT ;  /* 0xff8000008700780b */ /* 0x040fe20003f3d000 */
[C---:B------:R-:W-:Y:S01]  /*ab10*/  FMUL.FTZ R146, R135.reuse, UR4 ;  /* 0x0000000487927c20 */ /* 0x040fe20008410000 */
[----:B------:R-:W-:Y:S02]  /*ab20*/  FSEL R164, R164, RZ, P0 ;  /* 0x000000ffa4a47208 */ /* 0x000fe40000000000 */
[----:B------:R-:W-:Y:S02]  /*ab30*/  FSEL R5, R135, RZ, P1 ;  /* 0x000000ff87057208 */ /* 0x000fe40000800000 */
[----:B------:R-:W-:Y:S01]  /*ab40*/  FSEL R4, R134, RZ, P0 ;  /* 0x000000ff86047208 */ /* 0x000fe20000000000 */
[--C-:B------:R-:W-:Y:S01]  /*ab50*/  FFMA.FTZ R31, R31, UR4, -R164.reuse ;  /* 0x000000041f1f7c23 */ /* 0x100fe200080108a4 */
[----:B------:R-:W-:Y:S01]  /*ab60*/  FFMA.FTZ R154, R29, UR4, -R164 ;  /* 0x000000041d9a7c23 */ /* 0x000fe200080108a4 */
[----:B------:R-:W-:Y:S01]  /*ab70*/  FADD.FTZ R5, R132, -R5 ;  /* 0x8000000584057221 */ /* 0x000fe20000010000 */
[----:B------:R-:W-:Y:S01]  /*ab80*/  FSEL R146, R146, RZ, P1 ;  /* 0x000000ff92927208 */ /* 0x000fe20000800000 */
[----:B------:R1:W-:Y:S01]  /*ab90*/  MUFU.EX2 R132, R31 ;  /* 0x0000001f00847308 */ /* 0x0003e20000000800 */
[----:B------:R-:W-:Y:S01]  /*aba0*/  FADD.FTZ R4, R3, -R4 ;  /* 0x8000000403047221 */ /* 0x000fe20000010000 */
[----:B------:R-:W-:Y:S01]  /*abb0*/  FMUL.FTZ R159, R5, UR4 ;  /* 0x00000004059f7c20 */ /* 0x000fe20008410000 */
[----:B------:R-:W-:Y:S01]  /*abc0*/  FFMA.FTZ R156, R215, UR4, -R164 ;  /* 0x00000004d79c7c23 */ /* 0x000fe200080108a4 */
[--C-:B------:R-:W-:Y:S01]  /*abd0*/  FFMA.FTZ R160, R7, UR4, -R146.reuse ;  /* 0x0000000407a07c23 */ /* 0x100fe20008010892 */
[----:B------:R-:W-:Y:S01]  /*abe0*/  FMUL.FTZ R157, R4, UR4 ;  /* 0x00000004049d7c20 */ /* 0x000fe20008410000 */
[--C-:B------:R-:W-:Y:S01]  /*abf0*/  FFMA.FTZ R153, R217, UR4, -R146.reuse ;  /* 0x00000004d9997c23 */ /* 0x100fe20008010892 */
[--C-:B------:R-:W-:Y:S01]  /*ac00*/  FFMA.FTZ R158, R219, UR4, -R146.reuse ;  /* 0x00000004db9e7c23 */ /* 0x100fe20008010892 */
[----:B------:R-:W-:Y:S01]  /*ac10*/  FFMA.FTZ R155, R33, UR4, -R146 ;  /* 0x00000004219b7c23 */ /* 0x000fe20008010892 */
[----:B------:R-:W-:Y:S01]  /*ac20*/  FFMA.FTZ R8, R21, UR4, -R164 ;  /* 0x0000000415087c23 */ /* 0x000fe200080108a4 */
[----:B------:R-:W2:Y:S01]  /*ac30*/  MUFU.EX2 R159, R159 ;  /* 0x0000009f009f7308 */ /* 0x000ea20000000800 */
[----:B------:R-:W-:Y:S01]  /*ac40*/  LDSM.16.MT88.4 R20, [R163+0xc000] ;  /* 0x00c00000a314783b */ /* 0x000fe20000004200 */
[--C-:B------:R-:W-:Y:S01]  /*ac50*/  FFMA.FTZ R172, R171, UR4, -R146.reuse ;  /* 0x00000004abac7c23 */ /* 0x100fe20008010892 */
[--C-:B------:R-:W-:Y:S01]  /*ac60*/  FFMA.FTZ R170, R173, UR4, -R146.reuse ;  /* 0x00000004adaa7c23 */ /* 0x100fe20008010892 */
[----:B------:R-:W3:Y:S01]  /*ac70*/  MUFU.EX2 R157, R157 ;  /* 0x0000009d009d7308 */ /* 0x000ee20000000800 */
[----:B-1----:R-:W1:Y:S01]  /*ac80*/  LDSM.16.MT88.4 R28, [R162] ;  /* 0x00000000a21c783b */ /* 0x002e620000004200 */
[--C-:B------:R-:W-:Y:S01]  /*ac90*/  FFMA.FTZ R169, R169, UR4, -R146.reuse ;  /* 0x00000004a9a97c23 */ /* 0x100fe20008010892 */
[----:B------:R-:W-:Y:S01]  /*aca0*/  FFMA.FTZ R167, R213, UR4, -R146 ;  /* 0x00000004d5a77c23 */ /* 0x000fe20008010892 */
[----:B------:R-:W-:Y:S01]  /*acb0*/  MUFU.EX2 R160, R160 ;  /* 0x000000a000a07308 */ /* 0x000fe20000000800 */
[--C-:B------:R-:W-:Y:S01]  /*acc0*/  FFMA.FTZ R173, R139, UR4, -R164.reuse ;  /* 0x000000048bad7c23 */ /* 0x100fe200080108a4 */
[--C-:B------:R-:W-:Y:S01]  /*acd0*/  FFMA.FTZ R174, R137, UR4, -R164.reuse ;  /* 0x0000000489ae7c23 */ /* 0x100fe200080108a4 */
[--C-:B------:R-:W-:Y:S01]  /*ace0*/  FFMA.FTZ R171, R141, UR4, -R164.reuse ;  /* 0x000000048dab7c23 */ /* 0x100fe200080108a4 */
[----:B------:R-:W4:Y:S01]  /*acf0*/  MUFU.EX2 R153, R153 ;  /* 0x0000009900997308 */ /* 0x000f220000000800 */
[----:B------:R-:W-:Y:S01]  /*ad00*/  FFMA.FTZ R176, R143, UR4, -R164 ;  /* 0x000000048fb07c23 */ /* 0x000fe200080108a4 */
[-C--:B--2---:R-:W-:Y:S01]  /*ad10*/  FMUL.FTZ R32, R104, R159.reuse ;  /* 0x0000009f68207220 */ /* 0x084fe20000410000 */
[-C--:B------:R-:W-:Y:S01]  /*ad20*/  FMUL.FTZ R33, R105, R159.reuse ;  /* 0x0000009f69217220 */ /* 0x080fe20000410000 */
[----:B------:R-:W-:Y:S01]  /*ad30*/  MUFU.EX2 R158, R158 ;  /* 0x0000009e009e7308 */ /* 0x000fe20000000800 */
[----:B------:R-:W-:Y:S01]  /*ad40*/  FMUL.FTZ R24, R112, R159 ;  /* 0x0000009f70187220 */ /* 0x000fe20000410000 */
[-C--:B---3--:R-:W-:Y:S01]  /*ad50*/  FMUL.FTZ R34, R106, R157.reuse ;  /* 0x0000009d6a227220 */ /* 0x088fe20000410000 */
[----:B------:R-:W-:Y:S01]  /*ad60*/  FMUL.FTZ R35, R107, R157 ;  /* 0x0000009d6b237220 */ /* 0x000fe20000410000 */
[----:B------:R-:W2:Y:S01]  /*ad70*/  MUFU.EX2 R155, R155 ;  /* 0x0000009b009b7308 */ /* 0x000ea20000000800 */
[----:B------:R-:W-:Y:S01]  /*ad80*/  FMUL.FTZ R25, R113, R159 ;  /* 0x0000009f71197220 */ /* 0x000fe20000410000 */
[-C--:B------:R-:W-:Y:S01]  /*ad90*/  FMUL.FTZ R26, R114, R157.reuse ;  /* 0x0000009d721a7220 */ /* 0x080fe20000410000 */
[----:B------:R-:W-:Y:S01]  /*ada0*/  FMUL.FTZ R27, R115, R157 ;  /* 0x0000009d731b7220 */ /* 0x000fe20000410000 */
[----:B------:R-:W-:Y:S01]  /*adb0*/  MUFU.EX2 R156, R156 ;  /* 0x0000009c009c7308 */ /* 0x000fe20000000800 */
[----:B------:R-:W3:Y:S01]  /*adc0*/  LDSM.16.MT88.4 R104, [R163+0xe000] ;  /* 0x00e00000a368783b */ /* 0x000ee20000004200 */
[----:B----4-:R-:W-:Y:S01]  /*add0*/  F2FP.F16.F32.PACK_AB R4, R153, R160 ;  /* 0x000000a09904723e */ /* 0x010fe200000000ff */
[-C--:B------:R-:W-:Y:S01]  /*ade0*/  FMUL.FTZ R108, R108, R159.reuse ;  /* 0x0000009f6c6c7220 */ /* 0x080fe20000410000 */
[----:B------:R-:W4:Y:S01]  /*adf0*/  MUFU.EX2 R154, R154 ;  /* 0x0000009a009a7308 */ /* 0x000f220000000800 */
[----:B------:R-:W-:Y:S01]  /*ae00*/  FMUL.FTZ R109, R109, R159 ;  /* 0x0000009f6d6d7220 */ /* 0x000fe20000410000 */
[-C--:B------:R-:W-:Y:S01]  /*ae10*/  FMUL.FTZ R110, R110, R157.reuse ;  /* 0x0000009d6e6e7220 */ /* 0x080fe20000410000 */
[----:B------:R-:W-:Y:S01]  /*ae20*/  FMUL.FTZ R111, R111, R157 ;  /* 0x0000009d6f6f7220 */ /* 0x000fe20000410000 */
[----:B------:R-:W5:Y:S01]  /*ae30*/  MUFU.EX2 R3, R8 ;  /* 0x0000000800037308 */ /* 0x000f620000000800 */
[----:B------:R-:W3:Y:S01]  /*ae40*/  LDSM.16.MT88.4 R112, [R162+0x2000] ;  /* 0x00200000a270783b */ /* 0x000ee20000004200 */
[----:B--2---:R-:W-:Y:S01]  /*ae50*/  F2FP.F16.F32.PACK_AB R6, R155, R158 ;  /* 0x0000009e9b06723e */ /* 0x004fe200000000ff */
[-C--:B------:R-:W-:Y:S01]  /*ae60*/  FMUL.FTZ R44, R44, R159.reuse ;  /* 0x0000009f2c2c7220 */ /* 0x080fe20000410000 */
[----:B------:R-:W-:Y:S01]  /*ae70*/  FMUL.FTZ R45, R45, R159 ;  /* 0x0000009f2d2d7220 */ /* 0x000fe20000410000 */
[-C--:B------:R-:W-:Y:S01]  /*ae80*/  FMUL.FTZ R46, R46, R157.reuse ;  /* 0x0000009d2e2e7220 */ /* 0x080fe20000410000 */
[----:B------:R-:W-:Y:S01]  /*ae90*/  FMUL.FTZ R47, R47, R157 ;  /* 0x0000009d2f2f7220 */ /* 0x000fe20000410000 */
[-C--:B------:R-:W-:Y:S01]  /*aea0*/  FMUL.FTZ R48, R48, R159.reuse ;  /* 0x0000009f30307220 */ /* 0x080fe20000410000 */
[----:B------:R-:W-:Y:S01]  /*aeb0*/  FMUL.FTZ R49, R49, R159 ;  /* 0x0000009f31317220 */ /* 0x000fe20000410000 */
[-C--:B------:R-:W-:Y:S01]  /*aec0*/  FMUL.FTZ R50, R50, R157.reuse ;  /* 0x0000009d32327220 */ /* 0x080fe20000410000 */
[----:B----4-:R-:W-:Y:S01]  /*aed0*/  F2FP.F16.F32.PACK_AB R5, R154, R156 ;  /* 0x0000009c9a05723e */ /* 0x010fe200000000ff */
[----:B------:R-:W-:Y:S01]  /*aee0*/  FMUL.FTZ R51, R51, R157 ;  /* 0x0000009d33337220 */ /* 0x000fe20000410000 */
[-C--:B------:R-:W-:Y:S01]  /*aef0*/  FMUL.FTZ R52, R52, R159.reuse ;  /* 0x0000009f34347220 */ /* 0x080fe20000410000 */
[----:B------:R-:W-:Y:S01]  /*af00*/  FMUL.FTZ R53, R53, R159 ;  /* 0x0000009f35357220 */ /* 0x000fe20000410000 */
[----:B-----5:R-:W-:Y:S01]  /*af10*/  F2FP.F16.F32.PACK_AB R7, R3, R132 ;  /* 0x000000840307723e */ /* 0x020fe200000000ff */
        /* <DEDUP_REMOVED lines=22> */
[C---:B---3--:R-:W-:Y:S01]  /*b080*/  HMMA.16816.F32 R44, R4.reuse, R104, R44 ;  /* 0x00000068042c723c */ /* 0x048fe2000000182c */
        /* <DEDUP_REMOVED lines=78> */
[----:B------:R-:W-:Y:S01]  /*b570*/  FFMA.FTZ R175, R193, UR4, -R146 ;  /* 0x00000004c1af7c23 */ /* 0x000fe20008010892 */
[C---:B------:R-:W-:Y:S01]  /*b580*/  HMMA.16816.F32 R32, R4.reuse, R120, R32 ;  /* 0x000000780420723c */ /* 0x040fe20000001820 */
[----:B------:R-:W-:Y:S01]  /*b590*/  LDSM.16.MT88.4 R136, [R161+0x800] ;  /* 0x00080000a188783b */ /* 0x000fe20000004200 */
[----:B------:R-:W2:Y:S01]  /*b5a0*/  MUFU.EX2 R174, R174 ;  /* 0x000000ae00ae7308 */ /* 0x000ea20000000800 */
        /* <DEDUP_REMOVED lines=10> */
[--C-:B------:R-:W-:Y:S01]  /*b650*/  FFMA.FTZ R190, R144, UR4, -R146.reuse ;  /* 0x0000000490be7c23 */ /* 0x100fe20008010892 */
[----:B------:R-:W-:Y:S01]  /*b660*/  MUFU.EX2 R178, R178 ;  /* 0x000000b200b27308 */ /* 0x000fe20000000800 */
[--C-:B------:R-:W-:Y:S01]  /*b670*/  FFMA.FTZ R193, R148, UR4, -R146.reuse ;  /* 0x0000000494c17c23 */ /* 0x100fe20008010892 */
[C---:B---3--:R-:W-:Y:S01]  /*b680*/  HMMA.16816.F32 R76, R4.reuse, R112, R76 ;  /* 0x00000070044c723c */ /* 0x048fe2000000184c */
[----:B------:R-:W-:Y:S01]  /*b690*/  FFMA.FTZ R192, R149, UR4, -R146 ;  /* 0x0000000495c07c23 */ /* 0x000fe20008010892 */
[----:B------:R-:W3:Y:S01]  /*b6a0*/  MUFU.EX2 R175, R175 ;  /* 0x000000af00af7308 */ /* 0x000ee20000000800 */
[--C-:B------:R-:W-:Y:S01]  /*b6b0*/  FFMA.FTZ R202, R145, UR4, -R164.reuse ;  /* 0x0000000491ca7c23 */ /* 0x100fe200080108a4 */
[--C-:B------:R-:W-:Y:S01]  /*b6c0*/  FFMA.FTZ R203, R147, UR4, -R164.reuse ;  /* 0x0000000493cb7c23 */ /* 0x100fe200080108a4 */
[--C-:B------:R-:W-:Y:S01]  /*b6d0*/  FFMA.FTZ R152, R152, UR4, -R164.reuse ;  /* 0x0000000498987c23 */ /* 0x100fe200080108a4 */
[----:B------:R-:W-:Y:S01]  /*b6e0*/  MUFU.EX2 R180, R180 ;  /* 0x000000b400b47308 */ /* 0x000fe20000000800 */
[----:B------:R-:W-:Y:S01]  /*b6f0*/  FFMA.FTZ R165, R165, UR4, -R164 ;  /* 0x00000004a5a57c23 */ /* 0x000fe200080108a4 */
[C---:B------:R-:W-:Y:S01]  /*b700*/  HMMA.16816.F32 R80, R4.reuse, R114, R80 ;  /* 0x000000720450723c */ /* 0x040fe20000001850 */
[----:B------:R-:W-:Y:S01]  /*b710*/  LDSM.16.MT88.4 R112, [R163+0xc800] ;  /* 0x00c80000a370783b */ /* 0x000fe20000004200 */
[----:B------:R-:W-:Y:S01]  /*b720*/  MUFU.EX2 R188, R188 ;  /* 0x000000bc00bc7308 */ /* 0x000fe20000000800 */
[----:B------:R-:W-:Y:S01]  /*b730*/  FFMA.FTZ R160, R211, R159, R160 ;  /* 0x0000009fd3a07223 */ /* 0x000fe200000100a0 */
[----:B------:R-:W-:Y:S01]  /*b740*/  PLOP3.LUT P1, PT, PT, PT, UP0, 0x80, 0x8 ;  /* 0x000000000008781c */ /* 0x000fe20003f2f008 */
[----:B------:R-:W-:Y:S01]  /*b750*/  LDSM.16.MT88.4 R148, [R166+0xf800] ;  /* 0x00f80000a694783b */ /* 0x000fe20000004200 */
[----:B------:R-:W-:Y:S01]  /*b760*/  MUFU.EX2 R182, R182 ;  /* 0x000000b600b67308 */ /* 0x000fe20000000800 */
[----:B------:R-:W-:Y:S01]  /*b770*/  FADD.FTZ R153, R153, R160 ;  /* 0x000000a099997221 */ /* 0x000fe20000010000 */
[----:B-1----:R-:W-:Y:S01]  /*b780*/  HMMA.16816.F32 R84, R4, R108, R84 ;  /* 0x0000006c0454723c */ /* 0x002fe20000001854 */
[----:B------:R-:W-:Y:S01]  /*b790*/  LDSM.16.MT88.4 R144, [R166+0x11800] ;  /* 0x01180000a690783b */ /* 0x000fe20000004200 */
[----:B------:R-:W-:Y:S01]  /*b7a0*/  MUFU.EX2 R189, R189 ;  /* 0x000000bd00bd7308 */ /* 0x000fe20000000800 */
[----:B------:R-:W-:Y:S01]  /*b7b0*/  FADD.FTZ R158, R158, R153 ;  /* 0x000000999e9e7221 */ /* 0x000fe20000010000 */
[----:B------:R-:W-:-:S02]  /*b7c0*/  PLOP3.LUT P0, PT, PT, PT, UP0, 0x80, 0x8 ;  /* 0x000000000008781c */ /* 0x000fc40003f0f008 */
[----:B------:R-:W-:Y:S01]  /*b7d0*/  MUFU.EX2 R191, R191 ;  /* 0x000000bf00bf7308 */ /* 0x000fe20000000800 */
[----:B------:R-:W-:Y:S01]  /*b7e0*/  FADD.FTZ R158, R155, R158 ;  /* 0x0000009e9b9e7221 */ /* 0x000fe20000010000 */
[C---:B------:R-:W-:Y:S01]  /*b7f0*/  HMMA.16816.F32 R88, R4.reuse, R110, R88 ;  /* 0x0000006e0458723c */ /* 0x040fe20000001858 */
[----:B------:R-:W1:Y:S01]  /*b800*/  LDSM.16.MT88.4 R108, [R166+0xc800] ;  /* 0x00c80000a66c783b */ /* 0x000e620000004200 */
[----:B------:R-:W-:Y:S04]  /*b810*/  MUFU.EX2 R190, R190 ;  /* 0x000000be00be7308 */ /* 0x000fe80000000800 */
[----:B------:R-:W-:Y:S02]  /*b820*/  MUFU.EX2 R193, R193 ;  /* 0x000000c100c17308 */ /* 0x000fe40000000800 */
[C---:B------:R-:W-:Y:S02]  /*b830*/  HMMA.16816.F32 R8, R4.reuse, R12, R8 ;  /* 0x0000000c0408723c */ /* 0x040fe40000001808 */
[----:B------:R-:W-:Y:S04]  /*b840*/  MUFU.EX2 R192, R192 ;  /* 0x000000c000c07308 */ /* 0x000fe80000000800 */
[----:B------:R-:W-:Y:S02]  /*b850*/  MUFU.EX2 R202, R202 ;  /* 0x000000ca00ca7308 */ /* 0x000fe40000000800 */
[C---:B------:R-:W-:Y:S01]  /*b860*/  HMMA.16816.F32 R12, R4.reuse, R14, R124 ;  /* 0x0000000e040c723c */ /* 0x040fe2000000187c */
[----:B------:R-:W3:Y:S01]  /*b870*/  LDSM.16.MT88.4 R124, [R162+0x2800] ;  /* 0x00280000a27c783b */ /* 0x000ee20000004200 */
[----:B------:R-:W-:Y:S04]  /*b880*/  MUFU.EX2 R203, R203 ;  /* 0x000000cb00cb7308 */ /* 0x000fe80000000800 */
[----:B------:R-:W-:Y:S02]  /*b890*/  MUFU.EX2 R152, R152 ;  /* 0x0000009800987308 */ /* 0x000fe40000000800 */
[C---:B----4-:R-:W-:Y:S02]  /*b8a0*/  HMMA.16816.F32 R36, R4.reuse, R116, R36 ;  /* 0x000000740424723c */ /* 0x050fe40000001824 */
[----:B------:R-:W-:Y:S06]  /*b8b0*/  MUFU.EX2 R165, R165 ;  /* 0x000000a500a57308 */ /* 0x000fec0000000800 */
        /* <DEDUP_REMOVED lines=38> */
[----:B------:R-:W-:-:S02]  /*bb20*/  FFMA.FTZ R104, R177, UR4, -R164 ;  /* 0x00000004b1687c23 */ /* 0x000fc400080108a4 */
[----:B------:R-:W-:Y:S04]  /*bb30*/  MUFU.EX2 R177, R207 ;  /* 0x000000cf00b17308 */ /* 0x000fe80000000800 */
[----:B------:R2:W3:Y:S01]  /*bb40*/  MUFU.EX2 R179, R104 ;  /* 0x0000006800b37308 */ /* 0x0004e20000000800 */
[C---:B------:R-:W-:Y:S08]  /*bb50*/  HMMA.16816.F32 R72, R96.reuse, R106, R72 ;  /* 0x0000006a6048723c */ /* 0x040ff00000001848 */
[C---:B-1----:R-:W-:Y:S01]  /*bb60*/  HMMA.16816.F32 R76, R96.reuse, R108, R76 ;  /* 0x0000006c604c723c */ /* 0x042fe2000000184c */
[----:B--2---:R-:W-:Y:S07]  /*bb70*/  LDSM.16.MT88.4 R104, [R166+0x11000] ;  /* 0x01100000a668783b */ /* 0x004fee0000004200 */
[C---:B------:R-:W-:Y:S01]  /*bb80*/  HMMA.16816.F32 R80, R96.reuse, R110, R80 ;  /* 0x0000006e6050723c */ /* 0x040fe20000001850 */
[----:B------:R-:W1:Y:S07]  /*bb90*/  LDSM.16.MT88.4 R108, [R166+0xd000] ;  /* 0x00d00000a66c783b */ /* 0x000e6e0000004200 */
[C---:B-----5:R-:W-:Y:S08]  /*bba0*/  HMMA.16816.F32 R84, R96.reuse, R112, R84 ;  /* 0x000000706054723c */ /* 0x060ff00000001854 */
[C---:B------:R-:W-:Y:S01]  /*bbb0*/  HMMA.16816.F32 R88, R96.reuse, R114, R88 ;  /* 0x000000726058723c */ /* 0x040fe20000001858 */
[----:B------:R-:W2:Y:S07]  /*bbc0*/  LDSM.16.MT88.4 R112, [R163+0xd000] ;  /* 0x00d00000a370783b */ /* 0x000eae0000004200 */
[C---:B------:R-:W-:Y:S08]  /*bbd0*/  HMMA.16816.F32 R92, R96.reuse, R120, R92 ;  /* 0x00000078605c723c */ /* 0x040ff0000000185c */
[----:B------:R-:W-:Y:S01]  /*bbe0*/  HMMA.16816.F32 R96, R96, R122, R4 ;  /* 0x0000007a6060723c */ /* 0x000fe20000001804 */
[----:B------:R-:W4:Y:S01]  /*bbf0*/  LDSM.16.MT88.4 R120, [R163+0xf000] ;  /* 0x00f00000a378783b */ /* 0x000f220000004200 */
[----:B------:R-:W-:Y:S01]  /*bc00*/  F2FP.F16.F32.PACK_AB R4, R175, R178 ;  /* 0x000000b2af04723e */ /* 0x000fe200000000ff */
[----:B------:R-:W-:Y:S01]  /*bc10*/  FADD.FTZ R178, R178, R167 ;  /* 0x000000a7b2b27221 */ /* 0x000fe20000010000 */
[----:B---3--:R-:W-:-:S02]  /*bc20*/  F2FP.F16.F32.PACK_AB R5, R188, R179 ;  /* 0x000000b3bc05723e */ /* 0x008fc400000000ff */
[----:B------:R-:W-:Y:S01]  /*bc30*/  F2FP.F16.F32.PACK_AB R6, R177, R180 ;  /* 0x000000b4b106723e */ /* 0x000fe200000000ff */
[----:B------:R-:W-:Y:S01]  /*bc40*/  FADD.FTZ R175, R175, R178 ;  /* 0x000000b2afaf7221 */ /* 0x000fe20000010000 */
[----:B------:R-:W-:-:S03]  /*bc50*/  F2FP.F16.F32.PACK_AB R7, R189, R182 ;  /* 0x000000b6bd07723e */ /* 0x000fc600000000ff */
[----:B------:R-:W-:-:S04]  /*bc60*/  FADD.FTZ R180, R180, R175 ;  /* 0x000000afb4b47221 */ /* 0x000fc80000010000 */
[----:B-1----:R-:W-:Y:S01]  /*bc70*/  HMMA.16816.F32 R8, R4, R108, R8 ;  /* 0x0000006c0408723c */ /* 0x002fe20000001808 */
[----:B------:R-:W-:-:S07]  /*bc80*/  FADD.FTZ R180, R177, R180 ;  /* 0x000000b4b1b47221 */ /* 0x000fce0000010000 */
[C---:B------:R-:W-:Y:S01]  /*bc90*/  HMMA.16816.F32 R12, R4.reuse, R110, R12 ;  /* 0x0000006e040c723c */ /* 0x040fe2000000180c */
[----:B------:R-:W1:Y:S07]  /*bca0*/  LDSM.16.MT88.4 R108, [R163+0x11000] ;  /* 0x01100000a36c783b */ /* 0x000e6e0000004200 */
[C---:B--2---:R-:W-:Y:S08]  /*bcb0*/  HMMA.16816.F32 R16, R4.reuse, R112, R16 ;  /* 0x000000700410723c */ /* 0x044ff00000001810 */
[C---:B------:R-:W-:Y:S01]  /*bcc0*/  HMMA.16816.F32 R20, R4.reuse, R114, R20 ;  /* 0x000000720414723c */ /* 0x040fe20000001814 */
[----:B------:R-:W2:Y:S07]  /*bcd0*/  LDSM.16.MT88.4 R112, [R162+0x5000] ;  /* 0x00500000a270783b */ /* 0x000eae0000004200 */
[C---:B----4-:R-:W-:Y:S08]  /*bce0*/  HMMA.16816.F32 R44, R4.reuse, R120, R44 ;  /* 0x00000078042c723c */ /* 0x050ff0000000182c */
        /* <DEDUP_REMOVED lines=15> */
[C---:B------:R-:W-:Y:S08]  /*bde0*/  HMMA.16816.F32 R40, R4.reuse, R130, R40 ;  /* 0x000000820428723c */ /* 0x040ff00000001828 */
        /* <DEDUP_REMOVED lines=8> */
[----:B------:R-:W-:Y:S07]  /*be70*/  LDSM.16.MT88.4 R112, [R163+0xf800] ;  /* 0x00f80000a370783b */ /* 0x000fee0000004200 */
[C---:B---3--:R-:W-:Y:S08]  /*be80*/  HMMA.16816.F32 R92, R4.reuse, R120, R92 ;  /* 0x00000078045c723c */ /* 0x048ff0000000185c */
[----:B------:R-:W-:Y:S01]  /*be90*/  HMMA.16816.F32 R96, R4, R122, R96 ;  /* 0x0000007a0460723c */ /* 0x000fe20000001860 */
[----:B------:R-:W-:Y:S01]  /*bea0*/  F2FP.F16.F32.PACK_AB R4, R190, R191 ;  /* 0x000000bfbe04723e */ /* 0x000fe200000000ff */
[----:B------:R-:W-:Y:S01]  /*beb0*/  FADD.FTZ R191, R191, R180 ;  /* 0x000000b4bfbf7221 */ /* 0x000fe20000010000 */
[----:B------:R-:W-:-:S02]  /*bec0*/  F2FP.F16.F32.PACK_AB R5, R203, R202 ;  /* 0x000000cacb05723e */ /* 0x000fc400000000ff */
[----:B------:R-:W-:Y:S01]  /*bed0*/  F2FP.F16.F32.PACK_AB R6, R192, R193 ;  /* 0x000000c1c006723e */ /* 0x000fe200000000ff */
[----:B------:R-:W-:Y:S01]  /*bee0*/  FADD.FTZ R190, R190, R191 ;  /* 0x000000bfbebe7221 */ /* 0x000fe20000010000 */
[----:B------:R-:W-:-:S03]  /*bef0*/  F2FP.F16.F32.PACK_AB R7, R165, R152 ;  /* 0x00000098a507723e */ /* 0x000fc600000000ff */
[----:B------:R-:W-:-:S04]  /*bf00*/  FADD.FTZ R193, R193, R190 ;  /* 0x000000bec1c17221 */ /* 0x000fc80000010000 */
[----:B----4-:R-:W-:Y:S01]  /*bf10*/  HMMA.16816.F32 R128, R4, R124, R8 ;  /* 0x0000007c0480723c */ /* 0x010fe20000001808 */
[----:B------:R-:W1:Y:S01]  /*bf20*/  LDSM.16.MT88.4 R8, [R161+0x1800] ;  /* 0x00180000a108783b */ /* 0x000e620000004200 */
[----:B------:R-:W-:-:S06]  /*bf30*/  FADD.FTZ R211, R192, R193 ;  /* 0x000000c1c0d37221 */ /* 0x000fcc0000010000 */
[C---:B-----5:R-:W-:Y:S01]  /*bf40*/  HMMA.16816.F32 R120, R4.reuse, R116, R16 ;  /* 0x000000740478723c */ /* 0x060fe20000001810 */
[----:B------:R-:W-:Y:S07]  /*bf50*/  LDSM.16.MT88.4 R16, [R161+0x5800] ;  /* 0x00580000a110783b */ /* 0x000fee0000004200 */
[----:B------:R-:W-:Y:S01]  /*bf60*/  HMMA.16816.F32 R116, R4, R118, R20 ;  /* 0x000000760474723c */ /* 0x000fe20000001814 */
[----:B------:R-:W-:-:S04]  /*bf70*/  FFMA.FTZ R21, R209, R157, R156 ;  /* 0x0000009dd1157223 */ /* 0x000fc8000001009c */
[----:B------:R-:W-:-:S03]  /*bf80*/  FADD.FTZ R21, R154, R21 ;  /* 0x000000159a157221 */ /* 0x000fc60000010000 */
[C---:B------:R-:W-:Y:S01]  /*bf90*/  HMMA.16816.F32 R124, R4.reuse, R126, R12 ;  /* 0x0000007e047c723c */ /* 0x040fe2000000180c */
[----:B------:R-:W2:Y:S07]  /*bfa0*/  LDSM.16.MT88.4 R12, [R161+0x3800] ;  /* 0x00380000a10c783b */ /* 0x000eae0000004200 */
[C---:B------:R-:W-:Y:S08]  /*bfb0*/  HMMA.16816.F32 R84, R4.reuse, R104, R84 ;  /* 0x000000680454723c */ /* 0x040ff00000001854 */
[C---:B------:R-:W-:Y:S08]  /*bfc0*/  HMMA.16816.F32 R88, R4.reuse, R106, R88 ;  /* 0x0000006a0458723c */ /* 0x040ff00000001858 */
[----:B-1----:R-:W-:Y:S01]  /*bfd0*/  HMMA.16816.F32 R104, R4, R8, R32 ;  /* 0x000000080468723c */ /* 0x002fe20000001820 */
[----:B------:R-:W-:Y:S01]  /*bfe0*/  FADD.FTZ R8, R132, R21 ;  /* 0x0000001584087221 */ /* 0x000fe20000010000 */
[----:B------:R-:W-:-:S02]  /*bff0*/  MOV R132, R135 ;  /* 0x0000008700847202 */ /* 0x000fc40000000f00 */
        /* <DEDUP_REMOVED lines=32> */
[----:B------:R-:W-:Y:S01]  /*c200*/  HMMA.16816.F32 R96, R4, R18, R96 ;  /* 0x000000120460723c */ /* 0x000fe20000001860 */
[----:B------:R-:W-:-:S04]  /*c210*/  NOP ;  /* 0x0000000000007918 */ /* 0x000fc80000000000 */
[----:B------:R-:W-:-:S15]  /*c220*/  BRA.U UP0, `(.L_x_6001) ;  /* 0x0000000100047547 */ /* 0x000fde000b800000 */
.L_x_5995:
[----:B------:R-:W-:-:S12]  /*c230*/  UIADD3 UR13, UPT, UPT, UR23, -0x1, URZ ;  /* 0xffffffff170d7890 */ /* 0x000fd8000fffe0ff */
.L_x_6001:
[----:B------:R-:W-:Y:S01]  /*c240*/  UISETP.GE.AND UP0, UPT, UR13, UR14, UPT ;  /* 0x0000000e0d00728c */ /* 0x000fe2000bf06270 */
[----:B------:R-:W-:-:S08]  /*c250*/  MOV R180, 0x40 ;  /* 0x0000004000b47802 */ /* 0x000fd00000000f00 */
[----:B------:R-:W-:Y:S05]  /*c260*/  BRA.U !UP0, `(.L_x_6002) ;  /* 0x0000004908007547 */ /* 0x000fea000b800000 */
[----:B------:R-:W1:Y:S01]  /*c270*/  LDCU.64 UR4, c[0x0][0x4e0] ;  /* 0x00009c00ff0477ac */ /* 0x000e620008000a00 */
[----:B------:R-:W2:Y:S01]  /*c280*/  S2UR UR8, SR_CgaCtaId ;  /* 0x00000000000879c3 */ /* 0x000ea20000008800 */
[----:B------:R-:W-:Y:S01]  /*c290*/  LOP3.LUT R182, R2, R181, RZ, 0x3c, !PT ;  /* 0x000000b502b67212 */ /* 0x000fe200078e3cff */
[----:B------:R-:W-:Y:S01]  /*c2a0*/  IMAD.MOV.U32 R181, RZ, RZ, 0x20 ;  /* 0x00000020ffb57424 */ /* 0x000fe200078e00ff */
[----:B------:R-:W-:Y:S01]  /*c2b0*/  USHF.L.U32 UR17, UR13, 0x6, URZ ;  /* 0x000000060d117899 */ /* 0x000fe200080006ff */
[----:B------:R-:W-:Y:S01]  /*c2c0*/  IADD3 R206, PT, PT, R0, UR19, R133 ;  /* 0x0000001300ce7c10 */ /* 0x000fe2000fffe085 */
[----:B------:R-:W-:Y:S01]  /*c2d0*/  IMAD.MOV.U32 R2, RZ, RZ, R3 ;  /* 0x000000ffff027224 */ /* 0x000fe200078e0003 */
[----:B------:R-:W-:Y:S01]  /*c2e0*/  LOP3.LUT R182, R182, 0x200, R187, 0xf8, !PT ;  /* 0x00000200b6b67812 */ /* 0x000fe200078ef8bb */
[----:B------:R-:W-:Y:S01]  /*c2f0*/  IMAD.MOV.U32 R0, RZ, RZ, R132 ;  /* 0x000000ffff007224 */ /* 0x000fe200078e0084 */
[----:B------:R-:W3:Y:S01]  /*c300*/  S2UR UR18, SR_CgaCtaId ;  /* 0x00000000001279c3 */ /* 0x000ee20000008800 */
[----:B------:R-:W-:Y:S01]  /*c310*/  LOP3.LUT R5, R168, UR17, RZ, 0xfc, !PT ;  /* 0x00000011a8057c12 */ /* 0x000fe2000f8efcff */
[----:B------:R-:W-:Y:S01]  /*c320*/  IMAD.U32 R203, RZ, RZ, UR17 ;  /* 0x00000011ffcb7e24 */ /* 0x000fe2000f8e00ff */
[----:B------:R-:W-:Y:S01]  /*c330*/  SEL R181, R181, 0xffffffe0, !P6 ;  /* 0xffffffe0b5b57807 */ /* 0x000fe20007000000 */
[----:B------:R-:W-:Y:S01]  /*c340*/  IMAD.MOV.U32 R202, RZ, RZ, RZ ;  /* 0x000000ffffca7224 */ /* 0x000fe200078e00ff */
[----:B------:R-:W-:Y:S01]  /*c350*/  IADD3 R206, PT, PT, R206, -UR16, -R5 ;  /* 0x80000010cece7c10 */ /* 0x000fe2000fffe805 */
[----:B------:R-:W-:Y:S01]  /*c360*/  UMOV UR19, 0x400 ;  /* 0x0000040000137882 */ /* 0x000fe20000000000 */
[----:B------:R-:W-:Y:S01]  /*c370*/  LOP3.LUT R203, R203, 0x20, R168, 0xfe, !PT ;  /* 0x00000020cbcb7812 */ /* 0x000fe200078efea8 */
[----:B------:R-:W-:-:S02]  /*c380*/  UIADD3 UR13, UPT, UPT, UR13, 0x1, URZ ;  /* 0x000000010d0d7890 */ /* 0x000fc4000fffe0ff */
[----:B-1----:R-:W-:Y:S01]  /*c390*/  UISETP.NE.U32.AND UP0, UPT, UR4, URZ, UPT ;  /* 0x000000ff0400728c */ /* 0x002fe2000bf05070 */
[----:B------:R-:W-:Y:S01]  /*c3a0*/  VIADD R206, R206, 0x8 ;  /* 0x00000008cece7836 */ /* 0x000fe20000000000 */
[----:B------:R-:W1:Y:S02]  /*c3b0*/  LDCU UR11, c[0x0][0x440] ;  /* 0x00008800ff0b77ac */ /* 0x000e640008000800 */
[----:B------:R-:W-:Y:S01]  /*c3c0*/  UISETP.NE.AND.EX UP0, UPT, UR5, URZ, UPT, UP0 ;  /* 0x000000ff0500728c */ /* 0x000fe2000bf05300 */
[----:B------:R-:W4:Y:S02]  /*c3d0*/  LDCU UR4, c[0x0][0x45c] ;  /* 0x00008b80ff0477ac */ /* 0x000f240008000800 */
[----:B------:R-:W-:-:S03]  /*c3e0*/  UMOV UR5, 0x400 ;  /* 0x0000040000057882 */ /* 0x000fc60000000000 */
[----:B------:R-:W-:Y:S01]  /*c3f0*/  PLOP3.LUT P3, PT, PT, PT, UP0, 0x80, 0x8 ;  /* 0x000000000008781c */ /* 0x000fe20003f6f008 */
[----:B--2---:R-:W-:Y:S01]  /*c400*/  ULEA UR5, UR8, UR5, 0x18 ;  /* 0x0000000508057291 */ /* 0x004fe2000f8ec0ff */
[----:B------:R-:W2:Y:S05]  /*c410*/  LDCU.64 UR6, c[0x0][0x3a0] ;  /* 0x00007400ff0677ac */ /* 0x000eaa0008000a00 */
[----:B------:R-:W-:Y:S01]  /*c420*/  LEA R182, R182, UR5, 0x1 ;  /* 0x00000005b6b67c11 */ /* 0x000fe2000f8e08ff */
[----:B------:R-:W1:Y:S04]  /*c430*/  LDCU.64 UR8, c[0x0][0x3a8] ;  /* 0x00007500ff0877ac */ /* 0x000e680008000a00 */
[----:B------:R-:W-:Y:S01]  /*c440*/  IMAD.IADD R181, R181, 0x1, R182 ;  /* 0x00000001b5b57824 */ /* 0x000fe200078e02b6 */
[----:B------:R-:W-:Y:S01]  /*c450*/  UIADD3 UR17, UPT, UPT, UR17, 0x40, URZ ;  /* 0x0000004011117890 */ /* 0x000fe2000fffe0ff */
[C---:B------:R-:W-:Y:S01]  /*c460*/  VIADD R208, R182.reuse, 0xc000 ;  /* 0x0000c000b6d07836 */ /* 0x040fe20000000000 */
[----:B---3--:R-:W-:Y:S01]  /*c470*/  ULEA UR5, UR18, UR19, 0x18 ;  /* 0x0000001312057291 */ /* 0x008fe2000f8ec0ff */
[----:B----4-:R-:W-:-:S11]  /*c480*/  VIADD R207, R182, 0xc040 ;  /* 0x0000c040b6cf7836 */ /* 0x010fd60000000000 */
.L_x_6006:
[----:B------:R-:W-:Y:S01]  /*c490*/  @!P3 IADD3 R9, P0, PT, RZ, -R202, RZ ;  /* 0x800000caff09b210 */ /* 0x000fe20007f1e0ff */
[----:B------:R-:W3:Y:S01]  /*c4a0*/  S2R R185, SR_TID.X ;  /* 0x0000000000b97919 */ /* 0x000ee20000002100 */
[----:B------:R-:W4:Y:S01]  /*c4b0*/  @!P3 LDC R168, c[0x0][0x3c0] ;  /* 0x0000f000ffa8bb82 */ /* 0x000f220000000800 */
[----:B------:R-:W-:Y:S07]  /*c4c0*/  DEPBAR.LE SB0, 0x0 ;  /* 0x000080000000791a */ /* 0x000fee0000000000 */
[----:B------:R-:W1:Y:S08]  /*c4d0*/  LDC R171, c[0x0][0x3c4] ;  /* 0x0000f100ffab7b82 */ /* 0x000e700000000800 */
[----:B------:R-:W-:Y:S01]  /*c4e0*/  BAR.SYNC.DEFER_BLOCKING 0x0 ;  /* 0x0000000000007b1d */ /* 0x000fe20000010000 */
[----:B---3--:R-:W-:Y:S01]  /*c4f0*/  SHF.R.U32.HI R186, RZ, 0x1, R185 ;  /* 0x00000001ffba7819 */ /* 0x008fe200000116b9 */
[C---:B------:R-:W-:Y:S01]  /*c500*/  IMAD.SHL.U32 R8, R185.reuse, 0x20, RZ ;  /* 0x00000020b9087824 */ /* 0x040fe200078e00ff */
[C---:B------:R-:W-:Y:S01]  /*c510*/  LOP3.LUT R12, R185.reuse, 0x38, RZ, 0xc0, !PT ;  /* 0x00000038b90c7812 */ /* 0x040fe200078ec0ff */
[C---:B------:R-:W-:Y:S01]  /*c520*/  IMAD.SHL.U32 R7, R185.reuse, 0x8, RZ ;  /* 0x00000008b9077824 */ /* 0x040fe200078e00ff */
[----:B------:R-:W-:Y:S01]  /*c530*/  LOP3.LUT R3, R186, 0x8, RZ, 0xc0, !PT ;  /* 0x00000008ba037812 */ /* 0x000fe200078ec0ff */
[----:B------:R-:W-:Y:S01]  /*c540*/  IMAD.SHL.U32 R5, R185, 0x40, RZ ;  /* 0x00000040b9057824 */ /* 0x000fe200078e00ff */
[----:B------:R-:W-:Y:S01]  /*c550*/  LOP3.LUT R184, R8, 0x7c00, RZ, 0xc0, !PT ;  /* 0x00007c0008b87812 */ /* 0x000fe200078ec0ff */
[----:B----4-:R-:W-:Y:S01]  /*c560*/  @!P3 IMAD.SHL.U32 R10, R168, 0x40, RZ ;  /* 0x00000040a80ab824 */ /* 0x010fe200078e00ff */
[----:B------:R-:W-:Y:S02]  /*c570*/  LOP3.LUT R8, R7, 0x38, RZ, 0xc0, !PT ;  /* 0x0000003807087812 */ /* 0x000fe400078ec0ff */
[----:B------:R-:W-:Y:S01]  /*c580*/  LOP3.LUT R6, R5, 0x1c0, RZ, 0xc0, !PT ;  /* 0x000001c005067812 */ /* 0x000fe200078ec0ff */
[----:B------:R-:W-:Y:S01]  /*c590*/  @!P3 IMAD.X R10, RZ, RZ, ~R10, P0 ;  /* 0x000000ffff0ab224 */ /* 0x000fe200000e0e0a */
[----:B------:R-:W-:Y:S02]  /*c5a0*/  LOP3.LUT R11, R8, 0x40, RZ, 0xfc, !PT ;  /* 0x00000040080b7812 */ /* 0x000fe400078efcff */
[----:B------:R-:W-:Y:S02]  /*c5b0*/  LOP3.LUT R6, R6, 0x38, R7, 0xf8, !PT ;  /* 0x0000003806067812 */ /* 0x000fe400078ef807 */
[----:B------:R-:W-:Y:S02]  /*c5c0*/  LOP3.LUT R4, R184, 0x200, R5, 0xf8, !PT ;  /* 0x00000200b8047812 */ /* 0x000fe400078ef805 */
[----:B------:R-:W-:Y:S02]  /*c5d0*/  LOP3.LUT R12, R12, 0x1f8, R7, 0x78, !PT ;  /* 0x000001f80c0c7812 */ /* 0x000fe400078e7807 */
[----:B------:R-:W-:Y:S02]  /*c5e0*/  @!P3 SHF.R.S64 R9, R9, 0x1f, R10 ;  /* 0x0000001f0909b819 */ /* 0x000fe4000000100a */
[----:B-1----:R-:W-:Y:S02]  /*c5f0*/  ISETP.GE.AND P4, PT, R11, UR11, PT ;  /* 0x0000000b0b007c0c */ /* 0x002fe4000bf86270 */
        /* <DEDUP_REMOVED lines=69> */
[----:B------:R-:W-:Y:S01]  /*ca50*/  IMAD.WIDE.U32 R10, R7, UR8, R10 ;  /* 0x00000008070a7c25 */ /* 0x000fe2000f8e000a */
[----:B------:R-:W-:Y:S02]  /*ca60*/  SHF.R.S32.HI R5, RZ, 0x1f, R7 ;  /* 0x0000001fff057819 */ /* 0x000fe40000011407 */
[C---:B------:R-:W-:Y:S03]  /*ca70*/  LEA R200, P0, R10.reuse, R8, 0x1 ;  /* 0x000000080ac87211 */ /* 0x040fe600078008ff */
[----:B------:R-:W-:Y:S04]  /*ca80*/  IMAD R4, R5, UR8, RZ ;  /* 0x0000000805047c24 */ /* 0x000fe8000f8e02ff */
[----:B------:R-:W-:Y:S04]  /*ca90*/  IMAD R4, R7, UR9, R4 ;  /* 0x0000000907047c24 */ /* 0x000fe8000f8e0204 */
[----:B------:R-:W-:Y:S05]  /*caa0*/  IMAD.IADD R4, R11, 0x1, R4 ;  /* 0x000000010b047824 */ /* 0x000fea00078e0204 */
[----:B------:R-:W-:Y:S07]  /*cab0*/  LEA.HI.X R201, R10, R9, R4, 0x1, P0 ;  /* 0x000000090ac97211 */ /* 0x000fee00000f0c04 */
.L_x_6003:
        /* <DEDUP_REMOVED lines=19> */
[C---:B------:R-:W-:Y:S01]  /*cbf0*/  IMAD.X R169, R170.reuse, 0x1, R175, P2 ;  /* 0x00000001aaa97824 */ /* 0x040fe200010e06af */
[C---:B------:R-:W-:Y:S01]  /*cc00*/  LOP3.LUT P2, RZ, R185.reuse, 0x4, RZ, 0xc0, !PT ;  /* 0x00000004b9ff7812 */ /* 0x040fe2000784c0ff */
[----:B------:R-:W-:Y:S01]  /*cc10*/  UISETP.GT.AND UP0, UPT, UR13, UR14, UPT ;  /* 0x0000000e0d00728c */ /* 0x000fe2000bf04270 */
        /* <DEDUP_REMOVED lines=12> */
[----:B------:R-:W-:Y:S02]  /*cce0*/  @!P5 LDGSTS.E.BYPASS.LTC128B.128 [R213+0xc800], desc[UR20][R174.64] ;  /* 0x0c800000aed5dfae */ /* 0x000fe4000b981a14 */
        /* <DEDUP_REMOVED lines=286> */
.L_x_6005:
        /* <DEDUP_REMOVED lines=69> */
.L_x_6004:
[C---:B------:R-:W-:Y:S01]  /*e320*/  VIADD R134, R206.reuse, 0xfffffff7 ;  /* 0xfffffff7ce867836 */ /* 0x040fe20000000000 */
[C---:B-1----:R-:W-:Y:S01]  /*e330*/  IADD3 R133, PT, PT, R206.reuse, -0x8, RZ ;  /* 0xfffffff8ce857810 */ /* 0x042fe20007ffe0ff */
[C---:B------:R-:W-:Y:S01]  /*e340*/  VIADD R132, R203.reuse, 0xffffffe0 ;  /* 0xffffffe0cb847836 */ /* 0x040fe20000000000 */
[----:B------:R-:W-:Y:S01]  /*e350*/  IABS R3, R206 ;  /* 0x000000ce00037213 */ /* 0x000fe20000000000 */
[----:B------:R-:W-:Y:S01]  /*e360*/  VIADD R136, R206, 0xffffffff ;  /* 0xffffffffce887836 */ /* 0x000fe20000000000 */
        /* <DEDUP_REMOVED lines=15> */
[----:B------:R-:W-:Y:S01]  /*e460*/  VIADD R133, R206, 0xffffffe8 ;  /* 0xffffffe8ce857836 */ /* 0x000fe20000000000 */
[----:B------:R-:W-:Y:S02]  /*e470*/  IABS R134, R134 ;  /* 0x0000008600867213 */ /* 0x000fe40000000000 */
[C---:B------:R-:W-:Y:S02]  /*e480*/  ISETP.GE.AND P6, PT, R132.reuse, R196, PT ;  /* 0x000000c48400720c */ /* 0x040fe40003fc6270 */
[C---:B------:R-:W-:Y:S02]  /*e490*/  ISETP.GE.AND P1, PT, R132.reuse, R195, PT ;  /* 0x000000c38400720c */ /* 0x040fe40003f26270 */
[C---:B------:R-:W-:Y:S02]  /*e4a0*/  ISETP.GE.AND P4, PT, R132.reuse, R197, PT ;  /* 0x000000c58400720c */ /* 0x040fe40003f86270 */
[----:B------:R-:W-:Y:S02]  /*e4b0*/  ISETP.GE.AND P0, PT, R132, R194, PT ;  /* 0x000000c28400720c */ /* 0x000fe40003f06270 */
[----:B------:R-:W-:Y:S02]  /*e4c0*/  IABS R3, R3 ;  /* 0x0000000300037213 */ /* 0x000fe40000000000 */
[----:B------:R-:W-:Y:S02]  /*e4d0*/  IADD3 R132, PT, PT, R206, -0x11, RZ ;  /* 0xffffffefce847810 */ /* 0x000fe40007ffe0ff */
[----:B------:R-:W-:Y:S02]  /*e4e0*/  IABS R133, R133 ;  /* 0x0000008500857213 */ /* 0x000fe40000000000 */
[----:B------:R-:W-:Y:S02]  /*e4f0*/  I2FP.F32.S32 R134, R134 ;  /* 0x0000008600867245 */ /* 0x000fe40000201400 */
[----:B------:R-:W-:Y:S02]  /*e500*/  I2FP.F32.S32 R3, R3 ;  /* 0x0000000300037245 */ /* 0x000fe40000201400 */
[----:B------:R-:W-:Y:S01]  /*e510*/  IABS R132, R132 ;  /* 0x0000008400847213 */ /* 0x000fe20000000000 */
[C---:B------:R-:W-:Y:S01]  /*e520*/  FFMA.FTZ R13, R134.reuse, -UR10, R13 ;  /* 0x8000000a860d7c23 */ /* 0x040fe2000801000d */
[----:B------:R-:W-:Y:S01]  /*e530*/  I2FP.F32.S32 R133, R133 ;  /* 0x0000008500857245 */ /* 0x000fe20000201400 */
[----:B------:R-:W-:Y:S01]  /*e540*/  FFMA.FTZ R19, R134, -UR10, R19 ;  /* 0x8000000a86137c23 */ /* 0x000fe20008010013 */
[C---:B------:R-:W-:Y:S01]  /*e550*/  IADD3 R135, PT, PT, R206.reuse, -0x21, RZ ;  /* 0xffffffdfce877810 */ /* 0x040fe20007ffe0ff */
[C---:B------:R-:W-:Y:S01]  /*e560*/  FFMA.FTZ R14, R3.reuse, -UR10, R14 ;  /* 0x8000000a030e7c23 */ /* 0x040fe2000801000e */
[----:B------:R-:W-:Y:S01]  /*e570*/  I2FP.F32.S32 R132, R132 ;  /* 0x0000008400847245 */ /* 0x000fe20000201400 */
[----:B------:R-:W-:Y:S01]  /*e580*/  FFMA.FTZ R8, R3, -UR10, R8 ;  /* 0x8000000a03087c23 */ /* 0x000fe20008010008 */
[C---:B------:R-:W-:Y:S01]  /*e590*/  IADD3 R134, PT, PT, R206.reuse, -0x29, RZ ;  /* 0xffffffd7ce867810 */ /* 0x040fe20007ffe0ff */
[C---:B------:R-:W-:Y:S01]  /*e5a0*/  VIADD R3, R206.reuse, 0xffffffe0 ;  /* 0xffffffe0ce037836 */ /* 0x040fe20000000000 */
[----:B------:R-:W-:Y:S01]  /*e5b0*/  IABS R135, R135 ;  /* 0x0000008700877213 */ /* 0x000fe20000000000 */
[C---:B------:R-:W-:Y:S01]  /*e5c0*/  FFMA.FTZ R12, R133.reuse, -UR10, R12 ;  /* 0x8000000a850c7c23 */ /* 0x040fe2000801000c */
[----:B------:R-:W-:Y:S01]  /*e5d0*/  FFMA.FTZ R18, R133, -UR10, R18 ;  /* 0x8000000a85127c23 */ /* 0x000fe20008010012 */
[----:B------:R-:W-:Y:S01]  /*e5e0*/  IABS R134, R134 ;  /* 0x0000008600867213 */ /* 0x000fe20000000000 */
[----:B------:R-:W-:Y:S02]  /*e5f0*/  VIADD R133, R206, 0xffffffd8 ;  /* 0xffffffd8ce857836 */ /* 0x000fe40000000000 */
[C---:B------:R-:W-:Y:S01]  /*e600*/  FFMA.FTZ R15, R132.reuse, -UR10, R15 ;  /* 0x8000000a840f7c23 */ /* 0x040fe2000801000f */
[----:B------:R-:W-:Y:S01]  /*e610*/  FFMA.FTZ R9, R132, -UR10, R9 ;  /* 0x8000000a84097c23 */ /* 0x000fe20008010009 */
[----:B------:R-:W-:Y:S01]  /*e620*/  I2FP.F32.S32 R132, R135 ;  /* 0x0000008700847245 */ /* 0x000fe20000201400 */
[----:B------:R-:W-:Y:S01]  /*e630*/  VIADD R135, R206, 0xffffffd0 ;  /* 0xffffffd0ce877836 */ /* 0x000fe20000000000 */
[----:B------:R-:W-:Y:S02]  /*e640*/  IABS R3, R3 ;  /* 0x0000000300037213 */ /* 0x000fe40000000000 */
[----:B------:R-:W-:Y:S01]  /*e650*/  I2FP.F32.S32 R134, R134 ;  /* 0x0000008600867245 */ /* 0x000fe20000201400 */
[C---:B------:R-:W-:Y:S01]  /*e660*/  FFMA.FTZ R23, R132.reuse, -UR10, R23 ;  /* 0x8000000a84177c23 */ /* 0x040fe20008010017 */
[----:B------:R-:W-:Y:S01]  /*e670*/  IABS R133, R133 ;  /* 0x0000008500857213 */ /* 0x000fe20000000000 */
[----:B------:R-:W-:Y:S01]  /*e680*/  FFMA.FTZ R17, R132, -UR10, R17 ;  /* 0x8000000a84117c23 */ /* 0x000fe20008010011 */
[----:B------:R-:W-:Y:S01]  /*e690*/  I2FP.F32.S32 R3, R3 ;  /* 0x0000000300037245 */ /* 0x000fe20000201400 */
[----:B------:R-:W-:Y:S02]  /*e6a0*/  VIADD R132, R206, 0xffffffcf ;  /* 0xffffffcfce847836 */ /* 0x000fe40000000000 */
        /* <DEDUP_REMOVED lines=8> */
[----:B------:R-:W-:Y:S01]  /*e730*/  FFMA.FTZ R16, R3, -UR10, R16 ;  /* 0x8000000a03107c23 */ /* 0x000fe20008010010 */
[----:B------:R-:W-:Y:S01]  /*e740*/  I2FP.F32.S32 R136, R136 ;  /* 0x0000008800887245 */ /* 0x000fe20000201400 */
[C---:B------:R-:W-:Y:S01]  /*e750*/  FFMA.FTZ R20, R133.reuse, -UR10, R20 ;  /* 0x8000000a85147c23 */ /* 0x040fe20008010014 */
[----:B------:R-:W-:Y:S01]  /*e760*/  I2FP.F32.S32 R3, R135 ;  /* 0x0000008700037245 */ /* 0x000fe20000201400 */
[----:B------:R-:W-:Y:S01]  /*e770*/  FFMA.FTZ R26, R133, -UR10, R26 ;  /* 0x8000000a851a7c23 */ /* 0x000fe2000801001a */
[----:B------:R-:W-:Y:S01]  /*e780*/  IABS R132, R132 ;  /* 0x0000008400847213 */ /* 0x000fe20000000000 */
[----:B------:R-:W-:Y:S01]  /*e790*/  VIADD R135, R206, 0xffffffc7 ;  /* 0xffffffc7ce877836 */ /* 0x000fe20000000000 */
[----:B------:R-:W-:Y:S01]  /*e7a0*/  IABS R134, R134 ;  /* 0x0000008600867213 */ /* 0x000fe20000000000 */
[----:B------:R-:W-:Y:S01]  /*e7b0*/  FFMA.FTZ R7, R136, -UR10, R7 ;  /* 0x8000000a88077c23 */ /* 0x000fe20008010007 */
[----:B------:R-:W-:Y:S01]  /*e7c0*/  IADD3 R133, PT, PT, R206, -0x40, RZ ;  /* 0xffffffc0ce857810 */ /* 0x000fe20007ffe0ff */
[----:B------:R-:W-:Y:S01]  /*e7d0*/  VIADD R136, R203, 0xfffffff0 ;  /* 0xfffffff0cb887836 */ /* 0x000fe20000000000 */
[-C--:B------:R-:W-:Y:S01]  /*e7e0*/  ISETP.GE.AND P5, PT, R148, R197.reuse, PT ;  /* 0x000000c59400720c */ /* 0x080fe20003fa6270 */
[----:B------:R-:W-:Y:S01]  /*e7f0*/  FFMA.FTZ R30, R3, -UR10, R30 ;  /* 0x8000000a031e7c23 */ /* 0x000fe2000801001e */
[----:B------:R-:W-:Y:S01]  /*e800*/  IADD3 R138, PT, PT, R203, -0x17, RZ ;  /* 0xffffffe9cb8a7810 */ /* 0x000fe20007ffe0ff */
[----:B------:R-:W-:Y:S01]  /*e810*/  FFMA.FTZ R24, R3, -UR10, R24 ;  /* 0x8000000a03187c23 */ /* 0x000fe20008010018 */
[----:B------:R-:W-:Y:S02]  /*e820*/  FSEL R143, R4, -INF , P4 ;  /* 0xff800000048f7808 */ /* 0x000fe40002000000 */
[----:B------:R-:W-:Y:S02]  /*e830*/  I2FP.F32.S32 R132, R132 ;  /* 0x0000008400847245 */ /* 0x000fe40000201400 */
[----:B------:R-:W-:Y:S01]  /*e840*/  FSEL R149, R6, -INF , P1 ;  /* 0xff80000006957808 */ /* 0x000fe20000800000 */
[----:B------:R-:W-:Y:S01]  /*e850*/  VIADD R6, R203, 0x11 ;  /* 0x00000011cb067836 */ /* 0x000fe20000000000 */
[----:B------:R-:W-:Y:S01]  /*e860*/  ISETP.GE.AND P4, PT, R141, R197, PT ;  /* 0x000000c58d00720c */ /* 0x000fe20003f86270 */
[----:B------:R-:W-:Y:S01]  /*e870*/  FFMA.FTZ R31, R132, -UR10, R31 ;  /* 0x8000000a841f7c23 */ /* 0x000fe2000801001f */
[----:B------:R-:W-:Y:S01]  /*e880*/  ISETP.GE.AND P1, PT, R148, R195, PT ;  /* 0x000000c39400720c */ /* 0x000fe20003f26270 */
[----:B------:R-:W-:Y:S01]  /*e890*/  FFMA.FTZ R25, R132, -UR10, R25 ;  /* 0x8000000a84197c23 */ /* 0x000fe20008010019 */
[----:B------:R-:W-:Y:S02]  /*e8a0*/  IABS R135, R135 ;  /* 0x0000008700877213 */ /* 0x000fe40000000000 */
[----:B------:R-:W-:Y:S02]  /*e8b0*/  I2FP.F32.S32 R134, R134 ;  /* 0x0000008600867245 */ /* 0x000fe40000201400 */
[----:B------:R-:W-:Y:S02]  /*e8c0*/  IABS R133, R133 ;  /* 0x0000008500857213 */ /* 0x000fe40000000000 */
[----:B------:R-:W-:Y:S01]  /*e8d0*/  FSEL R139, R5, -INF , P5 ;  /* 0xff800000058b7808 */ /* 0x000fe20002800000 */
[----:B------:R-:W-:Y:S01]  /*e8e0*/  FFMA.FTZ R33, R134, -UR10, R33 ;  /* 0x8000000a86217c23 */ /* 0x000fe20008010021 */
[----:B------:R-:W-:Y:S02]  /*e8f0*/  ISETP.GE.AND P5, PT, R138, R197, PT ;  /* 0x000000c58a00720c */ /* 0x000fe40003fa6270 */
[----:B------:R-:W-:Y:S02]  /*e900*/  FSEL R137, R8, -INF , P4 ;  /* 0xff80000008897808 */ /* 0x000fe40002000000 */
[----:B------:R-:W-:Y:S02]  /*e910*/  ISETP.GE.AND P4, PT, R138, R195, PT ;  /* 0x000000c38a00720c */ /* 0x000fe40003f86270 */
[----:B------:R-:W-:Y:S02]  /*e920*/  I2FP.F32.S32 R132, R135 ;  /* 0x0000008700847245 */ /* 0x000fe40000201400 */
[----:B------:R-:W-:Y:S02]  /*e930*/  FSEL R5, R7, -INF , P1 ;  /* 0xff80000007057808 */ /* 0x000fe40000800000 */
[----:B------:R-:W-:Y:S01]  /*e940*/  I2FP.F32.S32 R133, R133 ;  /* 0x0000008500857245 */ /* 0x000fe20000201400 */
[C---:B------:R-:W-:Y:S01]  /*e950*/  FFMA.FTZ R29, R132.reuse, -UR10, R29 ;  /* 0x8000000a841d7c23 */ /* 0x040fe2000801001d */
[----:B------:R-:W-:Y:S01]  /*e960*/  ISETP.GE.AND P1, PT, R141, R195, PT ;  /* 0x000000c38d00720c */ /* 0x000fe20003f26270 */
[----:B------:R-:W-:Y:S01]  /*e970*/  FFMA.FTZ R35, R132, -UR10, R35 ;  /* 0x8000000a84237c23 */ /* 0x000fe20008010023 */
[----:B------:R-:W-:Y:S01]  /*e980*/  IADD3 R134, PT, PT, R203, -0xf, RZ ;  /* 0xfffffff1cb867810 */ /* 0x000fe20007ffe0ff */
[----:B------:R-:W-:Y:S01]  /*e990*/  FFMA.FTZ R32, R133, -UR10, R32 ;  /* 0x8000000a85207c23 */ /* 0x000fe20008010020 */
[----:B------:R-:W-:Y:S01]  /*e9a0*/  FSEL R8, R9, -INF , P5 ;  /* 0xff80000009087808 */ /* 0x000fe20002800000 */
[----:B------:R-:W-:Y:S01]  /*e9b0*/  VIADD R133, R203, 0xfffffff8 ;  /* 0xfffffff8cb857836 */ /* 0x000fe20000000000 */
[C---:B------:R-:W-:Y:S02]  /*e9c0*/  ISETP.GE.AND P5, PT, R136.reuse, R197, PT ;  /* 0x000000c58800720c */ /* 0x040fe40003fa6270 */
[----:B------:R-:W-:Y:S02]  /*e9d0*/  FSEL R9, R11, -INF , P4 ;  /* 0xff8000000b097808 */ /* 0x000fe40002000000 */
[----:B------:R-:W-:Y:S02]  /*e9e0*/  ISETP.GE.AND P4, PT, R136, R195, PT ;  /* 0x000000c38800720c */ /* 0x000fe40003f86270 */
[----:B------:R-:W-:Y:S02]  /*e9f0*/  FSEL R135, R10, -INF , P1 ;  /* 0xff8000000a877808 */ /* 0x000fe40000800000 */
[----:B------:R-:W-:Y:S02]  /*ea00*/  IADD3 R132, PT, PT, R203, -0x7, RZ ;  /* 0xfffffff9cb847810 */ /* 0x000fe40007ffe0ff */
[----:B------:R-:W-:Y:S02]  /*ea10*/  ISETP.GE.AND P1, PT, R134, R197, PT ;  /* 0x000000c58600720c */ /* 0x000fe40003f26270 */
[----:B------:R-:W-:Y:S02]  /*ea20*/  FSEL R146, R12, -INF , P5 ;  /* 0xff8000000c927808 */ /* 0x000fe40002800000 */
[----:B------:R-:W-:Y:S02]  /*ea30*/  ISETP.GE.AND P5, PT, R134, R195, PT ;  /* 0x000000c38600720c */ /* 0x000fe40003fa6270 */
[----:B------:R-:W-:Y:S02]  /*ea40*/  FSEL R147, R14, -INF , P4 ;  /* 0xff8000000e937808 */ /* 0x000fe40002000000 */
[----:B------:R-:W-:Y:S02]  /*ea50*/  FSEL R144, R13, -INF , P1 ;  /* 0xff8000000d907808 */ /* 0x000fe40000800000 */
[-C--:B------:R-:W-:Y:S02]  /*ea60*/  ISETP.GE.AND P4, PT, R132, R197.reuse, PT ;  /* 0x000000c58400720c */ /* 0x080fe40003f86270 */
[----:B------:R-:W-:Y:S02]  /*ea70*/  ISETP.GE.AND P1, PT, R133, R197, PT ;  /* 0x000000c58500720c */ /* 0x000fe40003f26270 */
[----:B------:R-:W-:Y:S02]  /*ea80*/  IADD3 R3, PT, PT, R206, -0x38, RZ ;  /* 0xffffffc8ce037810 */ /* 0x000fe40007ffe0ff */
[----:B------:R-:W-:Y:S01]  /*ea90*/  FSEL R145, R15, -INF , P5 ;  /* 0xff8000000f917808 */ /* 0x000fe20002800000 */
[----:B------:R-:W-:Y:S01]  /*eaa0*/  VIADD R15, R203, 0x9 ;  /* 0x00000009cb0f7836 */ /* 0x000fe20000000000 */
[-C--:B------:R-:W-:Y:S02]  /*eab0*/  ISETP.GE.AND P5, PT, R133, R195.reuse, PT ;  /* 0x000000c38500720c */ /* 0x080fe40003fa6270 */
[----:B------:R-:W-:Y:S01]  /*eac0*/  FSEL R140, R17, -INF , P4 ;  /* 0xff800000118c7808 */ /* 0x000fe20002000000 */
[C---:B------:R-:W-:Y:S01]  /*ead0*/  VIADD R17, R203.reuse, 0x1 ;  /* 0x00000001cb117836 */ /* 0x040fe20000000000 */
[----:B------:R-:W-:Y:S02]  /*eae0*/  FSEL R142, R16, -INF , P1 ;  /* 0xff800000108e7808 */ /* 0x000fe40000800000 */
[C---:B------:R-:W-:Y:S02]  /*eaf0*/  ISETP.GE.AND P4, PT, R203.reuse, R195, PT ;  /* 0x000000c3cb00720c */ /* 0x040fe40003f86270 */
[----:B------:R-:W-:Y:S02]  /*eb00*/  IABS R3, R3 ;  /* 0x0000000300037213 */ /* 0x000fe40000000000 */
[C---:B------:R-:W-:Y:S02]  /*eb10*/  IADD3 R16, PT, PT, R203.reuse, 0x8, RZ ;  /* 0x00000008cb107810 */ /* 0x040fe40007ffe0ff */
[----:B------:R-:W-:Y:S02]  /*eb20*/  ISETP.GE.AND P1, PT, R203, R197, PT ;  /* 0x000000c5cb00720c */ /* 0x000fe40003f26270 */
[----:B------:R-:W-:Y:S02]  /*eb30*/  FSEL R18, R18, -INF , P5 ;  /* 0xff80000012127808 */ /* 0x000fe40002800000 */
[----:B------:R-:W-:Y:S02]  /*eb40*/  ISETP.GE.AND P5, PT, R132, R195, PT ;  /* 0x000000c38400720c */ /* 0x000fe40003fa6270 */
[----:B------:R-:W-:Y:S02]  /*eb50*/  FSEL R22, R22, -INF , P4 ;  /* 0xff80000016167808 */ /* 0x000fe40002000000 */
[----:B------:R-:W-:Y:S02]  /*eb60*/  I2FP.F32.S32 R3, R3 ;  /* 0x0000000300037245 */ /* 0x000fe40000201400 */
[----:B------:R-:W-:Y:S02]  /*eb70*/  ISETP.GE.AND P4, PT, R16, R195, PT ;  /* 0x000000c31000720c */ /* 0x000fe40003f86270 */
[----:B------:R-:W-:Y:S01]  /*eb80*/  FSEL R20, R20, -INF , P1 ;  /* 0xff80000014147808 */ /* 0x000fe20000800000 */
[----:B------:R-:W-:Y:S01]  /*eb90*/  FFMA.FTZ R28, R3, -UR10, R28 ;  /* 0x8000000a031c7c23 */ /* 0x000fe2000801001c */
[----:B------:R-:W-:Y:S01]  /*eba0*/  FSEL R19, R19, -INF , P5 ;  /* 0xff80000013137808 */ /* 0x000fe20002800000 */
[----:B------:R-:W-:Y:S01]  /*ebb0*/  FFMA.FTZ R34, R3, -UR10, R34 ;  /* 0x8000000a03227c23 */ /* 0x000fe20008010022 */
[-C--:B------:R-:W-:Y:S01]  /*ebc0*/  ISETP.GE.AND P1, PT, R16, R197.reuse, PT ;  /* 0x000000c51000720c */ /* 0x080fe20003f26270 */
[----:B------:R-:W-:Y:S01]  /*ebd0*/  VIADD R3, R203, 0x19 ;  /* 0x00000019cb037836 */ /* 0x000fe20000000000 */
[-C--:B------:R-:W-:Y:S02]  /*ebe0*/  ISETP.GE.AND P5, PT, R17, R197.reuse, PT ;  /* 0x000000c51100720c */ /* 0x080fe40003fa6270 */
[----:B------:R-:W-:Y:S02]  /*ebf0*/  FSEL R26, R26, -INF , P4 ;  /* 0xff8000001a1a7808 */ /* 0x000fe40002000000 */
[----:B------:R-:W-:Y:S02]  /*ec00*/  FSEL R7, R149, -INF , !P0 ;  /* 0xff80000095077808 */ /* 0x000fe40004000000 */
[C---:B------:R-:W-:Y:S02]  /*ec10*/  ISETP.GE.AND P4, PT, R6.reuse, R197, PT ;  /* 0x000000c50600720c */ /* 0x040fe40003f86270 */
[-C--:B------:R-:W-:Y:S02]  /*ec20*/  ISETP.GE.AND P0, PT, R6, R195.reuse, PT ;  /* 0x000000c30600720c */ /* 0x080fe40003f06270 */
[----:B------:R-:W-:Y:S02]  /*ec30*/  FSEL R24, R24, -INF , P1 ;  /* 0xff80000018187808 */ /* 0x000fe40000800000 */
[----:B------:R-:W-:Y:S02]  /*ec40*/  FSEL R21, R21, -INF , P5 ;  /* 0xff80000015157808 */ /* 0x000fe40002800000 */
[-C--:B------:R-:W-:Y:S02]  /*ec50*/  ISETP.GE.AND P1, PT, R15, R195.reuse, PT ;  /* 0x000000c30f00720c */ /* 0x080fe40003f26270 */
[----:B------:R-:W-:Y:S02]  /*ec60*/  IADD3 R13, PT, PT, R203, 0x10, RZ ;  /* 0x00000010cb0d7810 */ /* 0x000fe40007ffe0ff */
[----:B------:R-:W-:Y:S02]  /*ec70*/  ISETP.GE.AND P5, PT, R17, R195, PT ;  /* 0x000000c31100720c */ /* 0x000fe40003fa6270 */
[----:B------:R-:W-:Y:S02]  /*ec80*/  FSEL R29, R29, -INF , P4 ;  /* 0xff8000001d1d7808 */ /* 0x000fe40002000000 */
[----:B------:R-:W-:Y:S02]  /*ec90*/  FSEL R31, R31, -INF , P0 ;  /* 0xff8000001f1f7808 */ /* 0x000fe40000000000 */
[C---:B------:R-:W-:Y:S02]  /*eca0*/  ISETP.GE.AND P4, PT, R3.reuse, R197, PT ;  /* 0x000000c50300720c */ /* 0x040fe40003f86270 */
[-C--:B------:R-:W-:Y:S02]  /*ecb0*/  ISETP.GE.AND P0, PT, R3, R195.reuse, PT ;  /* 0x000000c30300720c */ /* 0x080fe40003f06270 */
[----:B------:R-:W-:Y:S02]  /*ecc0*/  FSEL R27, R27, -INF , P1 ;  /* 0xff8000001b1b7808 */ /* 0x000fe40000800000 */
[----:B------:R-:W-:Y:S02]  /*ecd0*/  FSEL R23, R23, -INF , P5 ;  /* 0xff80000017177808 */ /* 0x000fe40002800000 */
[----:B------:R-:W-:Y:S02]  /*ece0*/  ISETP.GE.AND P1, PT, R13, R195, PT ;  /* 0x000000c30d00720c */ /* 0x000fe40003f26270 */
[----:B------:R-:W-:Y:S02]  /*ecf0*/  IADD3 R4, PT, PT, R203, 0x18, RZ ;  /* 0x00000018cb047810 */ /* 0x000fe40007ffe0ff */
[----:B------:R-:W-:Y:S02]  /*ed00*/  ISETP.GE.AND P5, PT, R15, R197, PT ;  /* 0x000000c50f00720c */ /* 0x000fe40003fa6270 */
[----:B------:R-:W-:Y:S02]  /*ed10*/  FSEL R33, R33, -INF , P4 ;  /* 0xff80000021217808 */ /* 0x000fe40002000000 */
[----:B------:R-:W-:Y:S02]  /*ed20*/  FSEL R35, R35, -INF , P0 ;  /* 0xff80000023237808 */ /* 0x000fe40000000000 */
[-C--:B------:R-:W-:Y:S02]  /*ed30*/  ISETP.GE.AND P4, PT, R148, R194.reuse, PT ;  /* 0x000000c29400720c */ /* 0x080fe40003f86270 */
[----:B------:R-:W-:Y:S02]  /*ed40*/  ISETP.GE.AND P0, PT, R141, R194, PT ;  /* 0x000000c28d00720c */ /* 0x000fe40003f06270 */
[----:B------:R-:W-:Y:S02]  /*ed50*/  FSEL R30, R30, -INF , P1 ;  /* 0xff8000001e1e7808 */ /* 0x000fe40000800000 */
[----:B------:R-:W-:Y:S02]  /*ed60*/  FSEL R14, R143, -INF , !P6 ;  /* 0xff8000008f0e7808 */ /* 0x000fe40007000000 */
[----:B------:R-:W-:Y:S02]  /*ed70*/  FSEL R25, R25, -INF , P5 ;  /* 0xff80000019197808 */ /* 0x000fe40002800000 */
[----:B------:R-:W-:Y:S02]  /*ed80*/  ISETP.GE.AND P1, PT, R4, R195, PT ;  /* 0x000000c30400720c */ /* 0x000fe40003f26270 */
[-C--:B------:R-:W-:Y:S02]  /*ed90*/  ISETP.GE.AND P6, PT, R138, R196.reuse, PT ;  /* 0x000000c48a00720c */ /* 0x080fe40003fc6270 */
[-C--:B------:R-:W-:Y:S02]  /*eda0*/  ISETP.GE.AND P5, PT, R13, R197.reuse, PT ;  /* 0x000000c50d00720c */ /* 0x080fe40003fa6270 */
[----:B------:R-:W-:Y:S02]  /*edb0*/  FSEL R11, R135, -INF , !P0 ;  /* 0xff800000870b7808 */ /* 0x000fe40004000000 */
[----:B------:R-:W-:Y:S02]  /*edc0*/  FSEL R5, R5, -INF , !P4 ;  /* 0xff80000005057808 */ /* 0x000fe40006000000 */
[----:B------:R-:W-:Y:S02]  /*edd0*/  ISETP.GE.AND P4, PT, R136, R196, PT ;  /* 0x000000c48800720c */ /* 0x000fe40003f86270 */
[----:B------:R-:W-:Y:S02]  /*ede0*/  ISETP.GE.AND P0, PT, R134, R194, PT ;  /* 0x000000c28600720c */ /* 0x000fe40003f06270 */
[----:B------:R-:W-:Y:S02]  /*edf0*/  FSEL R34, R34, -INF , P1 ;  /* 0xff80000022227808 */ /* 0x000fe40000800000 */
[----:B------:R-:W-:Y:S02]  /*ee00*/  FSEL R8, R8, -INF , !P6 ;  /* 0xff80000008087808 */ /* 0x000fe40007000000 */
[----:B------:R-:W-:Y:S02]  /*ee10*/  FSEL R28, R28, -INF , P5 ;  /* 0xff8000001c1c7808 */ /* 0x000fe40002800000 */
[-C--:B------:R-:W-:Y:S02]  /*ee20*/  ISETP.GE.AND P1, PT, R141, R196.reuse, PT ;  /* 0x000000c48d00720c */ /* 0x080fe40003f26270 */
[----:B------:R-:W-:Y:S02]  /*ee30*/  ISETP.GE.AND P6, PT, R134, R196, PT ;  /* 0x000000c48600720c */ /* 0x000fe40003fc6270 */
[----:B------:R-:W-:Y:S02]  /*ee40*/  ISETP.GE.AND P5, PT, R4, R197, PT ;  /* 0x000000c50400720c */ /* 0x000fe40003fa6270 */
[----:B------:R-:W-:Y:S02]  /*ee50*/  FSEL R146, R146, -INF , !P4 ;  /* 0xff80000092927808 */ /* 0x000fe40006000000 */
[----:B------:R-:W-:Y:S02]  /*ee60*/  FSEL R145, R145, -INF , !P0 ;  /* 0xff80000091917808 */ /* 0x000fe40004000000 */
[----:B------:R-:W-:Y:S02]  /*ee70*/  ISETP.GE.AND P4, PT, R133, R194, PT ;  /* 0x000000c28500720c */ /* 0x000fe40003f86270 */
[----:B------:R-:W-:Y:S02]  /*ee80*/  ISETP.GE.AND P0, PT, R17, R196, PT ;  /* 0x000000c41100720c */ /* 0x000fe40003f06270 */
[----:B------:R-:W-:Y:S02]  /*ee90*/  FSEL R144, R144, -INF , !P6 ;  /* 0xff80000090907808 */ /* 0x000fe40007000000 */
        /* <DEDUP_REMOVED lines=445> */
.L_x_6002:
[----:B------:R-:W1:Y:S01]  /*10a70*/  SHFL.BFLY PT, R4, R211, 0x2, 0x1f ;  /* 0x0c401f00d3047f89 */ /* 0x000e6200000e0000 */
[----:B------:R-:W-:Y:S01]  /*10a80*/  LOP3.LUT R9, R186, 0x30, RZ, 0xc0, !PT ;  /* 0x00000030ba097812 */ /* 0x000fe200078ec0ff */
[----:B------:R-:W-:Y:S01]  /*10a90*/  S2UR UR9, SR_CTAID.Y ;  /* 0x00000000000979c3 */ /* 0x000fe20000002600 */
[C---:B------:R-:W-:Y:S01]  /*10aa0*/  SHF.L.U32 R2, R185.reuse, 0x4, RZ ;  /* 0x00000004b9027819 */ /* 0x040fe200000006ff */
[----:B------:R-:W2:Y:S01]  /*10ab0*/  SHFL.BFLY PT, R0, R209, 0x2, 0x1f ;  /* 0x0c401f00d1007f89 */ /* 0x000ea200000e0000 */
[C---:B------:R-:W-:Y:S01]  /*10ac0*/  R2P PR, R185.reuse, 0x18 ;  /* 0x00000018b9007804 */ /* 0x040fe20000000000 */
[----:B------:R-:W3:Y:S01]  /*10ad0*/  LDCU UR4, c[0x0][0x44c] ;  /* 0x00008980ff0477ac */ /* 0x000ee20008000800 */
[----:B------:R-:W-:Y:S01]  /*10ae0*/  LOP3.LUT R10, R2, 0x1c0, RZ, 0xc0, !PT ;  /* 0x000001c0020a7812 */ /* 0x000fe200078ec0ff */
[----:B------:R-:W-:Y:S01]  /*10af0*/  BSSY.RECONVERGENT B0, `(.L_x_6007) ;  /* 0x00000fb000007945 */ /* 0x000fe20003800200 */
[C---:B------:R-:W-:Y:S01]  /*10b00*/  LOP3.LUT P6, RZ, R185.reuse, 0x3, RZ, 0xc0, !PT ;  /* 0x00000003b9ff7812 */ /* 0x040fe200078cc0ff */
[----:B------:R-:W-:Y:S01]  /*10b10*/  S2UR UR7, SR_CTAID.Z ;  /* 0x00000000000779c3 */ /* 0x000fe20000002700 */
[----:B------:R-:W-:-:S02]  /*10b20*/  SHF.L.U32 R6, R185, 0x2, RZ ;  /* 0x00000002b9067819 */ /* 0x000fc400000006ff */
[----:B------:R-:W-:Y:S02]  /*10b30*/  SEL R183, R183, 0xffffffe0, !P2 ;  /* 0xffffffe0b7b77807 */ /* 0x000fe40005000000 */
[----:B------:R-:W-:Y:S02]  /*10b40*/  LOP3.LUT R133, R6, 0x1f8, RZ, 0xc0, !PT ;  /* 0x000001f806857812 */ /* 0x000fe400078ec0ff */
[----:B------:R-:W-:Y:S01]  /*10b50*/  LOP3.LUT R14, R2, 0x10, RZ, 0xc0, !PT ;  /* 0x00000010020e7812 */ /* 0x000fe200078ec0ff */
[----:B------:R-:W4:Y:S01]  /*10b60*/  LDC R17, c[0x0][0x3e0] ;  /* 0x0000f800ff117b82 */ /* 0x000f220000000800 */
[----:B------:R-:W-:-:S04]  /*10b70*/  LOP3.LUT R133, R133, 0x38, R186, 0x78, !PT ;  /* 0x0000003885857812 */ /* 0x000fc800078e78ba */
[----:B------:R-:W-:Y:S01]  /*10b80*/  LEA R133, R133, R14, 0x2 ;  /* 0x0000000e85857211 */ /* 0x000fe200078e10ff */
[----:B-1----:R-:W-:Y:S02]  /*10b90*/  FADD.FTZ R4, R4, R211 ;  /* 0x000000d304047221 */ /* 0x002fe40000010000 */
[----:B------:R-:W-:Y:S01]  /*10ba0*/  BAR.SYNC.DEFER_BLOCKING 0x0 ;  /* 0x0000000000007b1d */ /* 0x000fe20000010000 */
[----:B--2---:R-:W-:Y:S01]  /*10bb0*/  FADD.FTZ R5, R0, R209 ;  /* 0x000000d100057221 */ /* 0x004fe20000010000 */
[----:B------:R-:W-:-:S06]  /*10bc0*/  SHF.R.U32.HI R0, RZ, 0x2, R185 ;  /* 0x00000002ff007819 */ /* 0x000fcc00000116b9 */
[----:B------:R-:W1:Y:S01]  /*10bd0*/  LDC.64 R14, c[0x0][0x430] ;  /* 0x00010c00ff0e7b82 */ /* 0x000e620000000a00 */
[----:B------:R-:W2:Y:S01]  /*10be0*/  SHFL.BFLY PT, R7, R4, 0x1, 0x1f ;  /* 0x0c201f0004077f89 */ /* 0x000ea200000e0000 */
[----:B------:R-:W-:Y:S02]  /*10bf0*/  LOP3.LUT R0, R9, 0x7, R0, 0xf8, !PT ;  /* 0x0000000709007812 */ /* 0x000fe400078ef800 */
[----:B------:R-:W-:Y:S01]  /*10c00*/  SHF.L.U32 R9, R185, 0x1, RZ ;  /* 0x00000001b9097819 */ /* 0x000fe200000006ff */
[----:B------:R-:W5:Y:S01]  /*10c10*/  SHFL.BFLY PT, R8, R5, 0x1, 0x1f ;  /* 0x0c201f0005087f89 */ /* 0x000f6200000e0000 */
[----:B------:R-:W-:Y:S02]  /*10c20*/  SHF.R.U32.HI R185, RZ, 0x4, R185 ;  /* 0x00000004ffb97819 */ /* 0x000fe400000116b9 */
[----:B------:R-:W3:Y:S01]  /*10c30*/  S2UR UR6, SR_CTAID.X ;  /* 0x00000000000679c3 */ /* 0x000ee20000002500 */
[--C-:B------:R-:W-:Y:S02]  /*10c40*/  LOP3.LUT R184, R184, 0x6, R9.reuse, 0xf8, !PT ;  /* 0x00000006b8b87812 */ /* 0x100fe400078ef809 */
[----:B------:R-:W-:-:S02]  /*10c50*/  LOP3.LUT R9, R10, 0x38, R9, 0xf8, !PT ;  /* 0x000000380a097812 */ /* 0x000fc400078ef809 */
[----:B------:R-:W-:Y:S02]  /*10c60*/  IADD3 R10, PT, PT, R185, 0x18, RZ ;  /* 0x00000018b90a7810 */ /* 0x000fe40007ffe0ff */
[----:B------:R-:W-:Y:S02]  /*10c70*/  LOP3.LUT R9, R184, R9, RZ, 0xfc, !PT ;  /* 0x00000009b8097212 */ /* 0x000fe400078efcff */
[----:B------:R-:W-:Y:S02]  /*10c80*/  ISETP.GE.AND P0, PT, R10, UR12, PT ;  /* 0x0000000c0a007c0c */ /* 0x000fe4000bf06270 */
[----:B------:R-:W-:Y:S02]  /*10c90*/  LEA R10, R9, UR5, 0x2 ;  /* 0x00000005090a7c11 */ /* 0x000fe4000f8e10ff */
[----:B------:R-:W-:Y:S02]  /*10ca0*/  SEL R9, R180, 0xffffffc0, !P3 ;  /* 0xffffffc0b4097807 */ /* 0x000fe40005800000 */
[----:B------:R-:W-:-:S02]  /*10cb0*/  IADD3 R12, PT, PT, R185, 0x8, RZ ;  /* 0x00000008b90c7810 */ /* 0x000fc40007ffe0ff */
[----:B------:R-:W-:Y:S01]  /*10cc0*/  IADD3 R11, PT, PT, R185, 0x10, RZ ;  /* 0x00000010b90b7810 */ /* 0x000fe20007ffe0ff */
[----:B--2---:R-:W-:Y:S01]  /*10cd0*/  FADD.FTZ R7, R4, R7 ;  /* 0x0000000704077221 */ /* 0x004fe20000010000 */
[----:B------:R-:W-:Y:S02]  /*10ce0*/  ISETP.GE.AND P5, PT, R12, UR12, PT ;  /* 0x0000000c0c007c0c */ /* 0x000fe4000bfa6270 */
[C---:B------:R-:W-:Y:S01]  /*10cf0*/  IADD3 R12, PT, PT, R10.reuse, 0x80, RZ ;  /* 0x000000800a0c7810 */ /* 0x040fe20007ffe0ff */
[----:B-----5:R-:W-:Y:S01]  /*10d00*/  FADD.FTZ R8, R5, R8 ;  /* 0x0000000805087221 */ /* 0x020fe20000010000 */
[----:B------:R-:W2:Y:S01]  /*10d10*/  MUFU.RCP R4, R7 ;  /* 0x0000000700047308 */ /* 0x000ea20000001000 */
[----:B------:R-:W-:Y:S01]  /*10d20*/  FSETP.NE.FTZ.AND P3, PT, R7, RZ, PT ;  /* 0x000000ff0700720b */ /* 0x000fe20003f75000 */
[----:B---3--:R-:W-:Y:S01]  /*10d30*/  USHF.L.U32 UR6, UR6, 0x6, URZ ;  /* 0x0000000606067899 */ /* 0x008fe200080006ff */
[----:B------:R-:W-:Y:S02]  /*10d40*/  @P4 IADD3 R12, PT, PT, R10, -0x80, RZ ;  /* 0xffffff800a0c4810 */ /* 0x000fe40007ffe0ff */
[----:B------:R-:W-:-:S02]  /*10d50*/  FSETP.NE.FTZ.AND P2, PT, R8, RZ, PT ;  /* 0x000000ff0800720b */ /* 0x000fc40003f55000 */
[C---:B------:R-:W-:Y:S01]  /*10d60*/  IADD3 R16, PT, PT, R10.reuse, R9, RZ ;  /* 0x000000090a107210 */ /* 0x040fe20007ffe0ff */
[----:B------:R-:W3:Y:S01]  /*10d70*/  MUFU.RCP R5, R8 ;  /* 0x0000000800057308 */ /* 0x000ee20000001000 */
[----:B------:R-:W-:Y:S02]  /*10d80*/  ISETP.GE.AND P1, PT, R11, UR12, PT ;  /* 0x0000000c0b007c0c */ /* 0x000fe4000bf26270 */
[----:B------:R-:W-:Y:S02]  /*10d90*/  IADD3 R11, PT, PT, R10, R183, RZ ;  /* 0x000000b70a0b7210 */ /* 0x000fe40007ffe0ff */
[----:B------:R-:W-:Y:S01]  /*10da0*/  IADD3 R13, PT, PT, R183, R16, RZ ;  /* 0x00000010b70d7210 */ /* 0x000fe20007ffe0ff */
[----:B------:R-:W5:Y:S01]  /*10db0*/  @P3 LDC R19, c[0x0][0x458] ;  /* 0x00011600ff133b82 */ /* 0x000f620000000800 */
[-C--:B------:R-:W-:Y:S01]  /*10dc0*/  IADD3 R18, PT, PT, R9, R12.reuse, RZ ;  /* 0x0000000c09127210 */ /* 0x080fe20007ffe0ff */
[----:B------:R-:W4:Y:S01]  /*10dd0*/  @P3 MUFU.LG2 R7, R7 ;  /* 0x0000000700073308 */ /* 0x000f220000000c00 */
[----:B------:R-:W-:-:S02]  /*10de0*/  IADD3 R9, PT, PT, R183, R12, RZ ;  /* 0x0000000cb7097210 */ /* 0x000fc40007ffe0ff */
[----:B--2---:R-:W-:Y:S02]  /*10df0*/  FSEL R4, R4, 1, P3 ;  /* 0x3f80000004047808 */ /* 0x004fe40001800000 */
[----:B------:R-:W-:Y:S02]  /*10e00*/  IADD3 R183, PT, PT, R183, R18, RZ ;  /* 0x00000012b7b77210 */ /* 0x000fe40007ffe0ff */
[----:B-1----:R-:W-:Y:S01]  /*10e10*/  R2UR UR8, R14 ;  /* 0x000000000e0872ca */ /* 0x002fe200000e0000 */
        /* <DEDUP_REMOVED lines=122> */
[----:B------:R-:W2:Y:S01]  /*115c0*/  @P2 LDC R14, c[0x0][0x458] ;  /* 0x00011600ff0e2b82 */ /* 0x000ea20000000800 */
[----:B------:R-:W3:Y:S01]  /*115d0*/  @P2 MUFU.LG2 R8, R8 ;  /* 0x0000000800082308 */ /* 0x000ee20000000c00 */
[----:B------:R-:W-:Y:S01]  /*115e0*/  UIMAD UR8, UR9, UR8, UR15 ;  /* 0x00000008090872a4 */ /* 0x000fe2000f8e020f */
[----:B------:R-:W-:Y:S01]  /*115f0*/  STS.64 [R12+0x4800], R54 ;  /* 0x004800360c007388 */ /* 0x000fe20000000a00 */
[----:B----4-:R-:W-:Y:S01]  /*11600*/  @P3 FMUL.FTZ R7, R7, 0.69314718246459960938 ;  /* 0x3f31721807073820 */ /* 0x010fe20000410000 */
[----:B-1----:R-:W-:-:S02]  /*11610*/  MOV R102, 0xff800000 ;  /* 0xff80000000667802 */ /* 0x002fc40000000f00 */
[----:B------:R-:W-:Y:S01]  /*11620*/  STS.64 [R9+0x4000], R56 ;  /* 0x0040003809007388 */ /* 0x000fe20000000a00 */
[----:B------:R-:W-:Y:S01]  /*11630*/  MOV R101, 0xff800000 ;  /* 0xff80000000657802 */ /* 0x000fe20000000f00 */
[----:B-----5:R-:W-:Y:S01]  /*11640*/  @P3 FFMA.FTZ R102, R132, R19, R7 ;  /* 0x0000001384663223 */ /* 0x020fe20000010007 */
[----:B------:R-:W-:Y:S01]  /*11650*/  LOP3.LUT R100, R6, 0x3c, RZ, 0xc0, !PT ;  /* 0x0000003c06647812 */ /* 0x000fe200078ec0ff */
[----:B------:R-:W-:Y:S01]  /*11660*/  STS.64 [R9+0x4800], R58 ;  /* 0x0048003a09007388 */ /* 0x000fe20000000a00 */
[----:B------:R-:W-:-:S03]  /*11670*/  IADD3 R2, PT, PT, R185, 0x20, RZ ;  /* 0x00000020b9027810 */ /* 0x000fc60007ffe0ff */
[----:B------:R-:W-:Y:S01]  /*11680*/  STS.64 [R18+0x4000], R60 ;  /* 0x0040003c12007388 */ /* 0x000fe20000000a00 */
[----:B------:R-:W-:-:S03]  /*11690*/  ISETP.GE.AND P4, PT, R2, UR12, PT ;  /* 0x0000000c02007c0c */ /* 0x000fc6000bf86270 */
[----:B------:R-:W-:Y:S01]  /*116a0*/  STS.64 [R18+0x4800], R62 ;  /* 0x0048003e12007388 */ /* 0x000fe20000000a00 */
[----:B---3--:R-:W-:Y:S01]  /*116b0*/  @P2 FMUL.FTZ R8, R8, 0.69314718246459960938 ;  /* 0x3f31721808082820 */ /* 0x008fe20000410000 */
[----:B------:R-:W-:Y:S02]  /*116c0*/  P2R R2, PR, RZ, 0x10 ;  /* 0x00000010ff027803 */ /* 0x000fe40000000000 */
[----:B------:R-:W-:Y:S01]  /*116d0*/  STS.64 [R183+0x4000], R64 ;  /* 0x00400040b7007388 */ /* 0x000fe20000000a00 */
[----:B--2---:R-:W-:Y:S01]  /*116e0*/  @P2 FFMA.FTZ R101, R3, R14, R8 ;  /* 0x0000000e03652223 */ /* 0x004fe20000010008 */
        /* <DEDUP_REMOVED lines=10> */
[----:B-1----:R-:W-:-:S03]  /*11790*/  IADD3 R10, PT, PT, RZ, -UR15, RZ ;  /* 0x8000000fff0a7c10 */ /* 0x002fc6000fffe0ff */
[----:B------:R2:W-:Y:S04]  /*117a0*/  STS.64 [R12+0x8000], R84 ;  /* 0x008000540c007388 */ /* 0x0005e80000000a00 */
[----:B------:R2:W-:Y:S01]  /*117b0*/  STS.64 [R12+0x8800], R86 ;  /* 0x008800560c007388 */ /* 0x0005e20000000a00 */
[----:B------:R-:W-:-:S03]  /*117c0*/  IMAD R10, R17, R10, UR7 ;  /* 0x00000007110a7e24 */ /* 0x000fc6000f8e020a */
[----:B------:R2:W-:Y:S01]  /*117d0*/  STS.64 [R9+0x8000], R88 ;  /* 0x0080005809007388 */ /* 0x0005e20000000a00 */
[----:B------:R-:W-:-:S03]  /*117e0*/  IMAD R10, R17, UR8, R10 ;  /* 0x00000008110a7c24 */ /* 0x000fc6000f8e020a */
        /* <DEDUP_REMOVED lines=36> */
[----:B------:R-:W-:Y:S02]  /*11a30*/  ISETP.GE.AND P4, PT, R0, UR12, PT ;  /* 0x0000000c00007c0c */ /* 0x000fe4000bf86270 */
[----:B------:R-:W-:Y:S02]  /*11a40*/  ISETP.GE.AND P3, PT, R106, UR12, PT ;  /* 0x0000000c6a007c0c */ /* 0x000fe4000bf66270 */
[----:B------:R-:W-:Y:S02]  /*11a50*/  LEA.HI.X.SX32 R0, R103, RZ, 0x1, P2 ;  /* 0x000000ff67007211 */ /* 0x000fe400010f0eff */
[----:B---3--:R-:W-:-:S04]  /*11a60*/  LEA R106, P2, R105, UR4, 0x2 ;  /* 0x00000004696a7c11 */ /* 0x008fc8000f8410ff */
[----:B------:R-:W-:-:S05]  /*11a70*/  LEA.HI.X R107, R105, UR5, R0, 0x2, P2 ;  /* 0x00000005696b7c11 */ /* 0x000fca00090f1400 */
[----:B------:R3:W-:Y:S04]  /*11a80*/  @!P4 STG.E desc[UR20][R106.64], R102 ;  /* 0x000000666a00c986 */ /* 0x0007e8000c101914 */
[----:B------:R3:W-:Y:S02]  /*11a90*/  @!P3 STG.E desc[UR20][R106.64+0x20], R101 ;  /* 0x000020656a00b986 */ /* 0x0007e4000c101914 */
.L_x_6008:
[----:B------:R-:W-:Y:S05]  /*11aa0*/  BSYNC.RECONVERGENT B0 ;  /* 0x0000000000007941 */ /* 0x000fea0003800200 */
.L_x_6007:
[C---:B------:R-:W-:Y:S01]  /*11ab0*/  ISETP.GE.AND P3, PT, R185.reuse, UR12, PT ;  /* 0x0000000cb9007c0c */ /* 0x040fe2000bf66270 */
[----:B---3--:R-:W-:Y:S01]  /*11ac0*/  IMAD R101, R185, 0xc0, R100 ;  /* 0x000000c0b9657824 */ /* 0x008fe200078e0264 */
[----:B------:R-:W-:Y:S01]  /*11ad0*/  ISETP.GE.AND P4, PT, R3, UR12, PT ;  /* 0x0000000c03007c0c */ /* 0x000fe2000bf86270 */
[----:B------:R-:W-:Y:S01]  /*11ae0*/  BSSY.RECONVERGENT B0, `(.L_x_6009) ;  /* 0x0000012000007945 */ /* 0x000fe20003800200 */
[----:B------:R-:W-:Y:S01]  /*11af0*/  VIADD R105, R185, 0x30 ;  /* 0x00000030b9697836 */ /* 0x000fe20000000000 */
[----:B------:R-:W-:Y:S02]  /*11b00*/  LOP3.LUT R3, R100, 0x40, RZ, 0xfc, !PT ;  /* 0x0000004064037812 */ /* 0x000fe400078efcff */
        /* <DEDUP_REMOVED lines=15> */
.L_x_6010:
[----:B------:R-:W-:Y:S05]  /*11c00*/  BSYNC.RECONVERGENT B0 ;  /* 0x0000000000007941 */ /* 0x000fea0003800200 */
.L_x_6009:
[----:B------:R-:W-:Y:S01]  /*11c10*/  BSSY.RECONVERGENT B0, `(.L_x_6011) ;  /* 0x0000014000007945 */ /* 0x000fe20003800200 */
[----:B------:R-:W-:Y:S02]  /*11c20*/  ISETP.GE.AND P6, PT, R105, UR12, PT ;  /* 0x0000000c69007c0c */ /* 0x000fe4000bfc6270 */
        /* <DEDUP_REMOVED lines=18> */
.L_x_6012:
[----:B------:R-:W-:Y:S05]  /*11d50*/  BSYNC.RECONVERGENT B0 ;  /* 0x0000000000007941 */ /* 0x000fea0003800200 */
.L_x_6011:
[----:B------:R-:W-:Y:S01]  /*11d60*/  BSSY.RECONVERGENT B0, `(.L_x_6013) ;  /* 0x0000013000007945 */ /* 0x000fe20003800200 */
[----:B------:R-:W-:-:S03]  /*11d70*/  ISETP.GE.AND P5, PT, R185, UR12, PT ;  /* 0x0000000cb9007c0c */ /* 0x000fc6000bfa6270 */
        /* <DEDUP_REMOVED lines=17> */
.L_x_6014:
[----:B------:R-:W-:Y:S05]  /*11e90*/  BSYNC.RECONVERGENT B0 ;  /* 0x0000000000007941 */ /* 0x000fea0003800200 */
.L_x_6013:
        /* <DEDUP_REMOVED lines=18> */
.L_x_6016:
[----:B------:R-:W-:Y:S05]  /*11fc0*/  BSYNC.RECONVERGENT B0 ;  /* 0x0000000000007941 */ /* 0x000fea0003800200 */
.L_x_6015:
        /* <DEDUP_REMOVED lines=19> */
.L_x_6018:
[----:B------:R-:W-:Y:S05]  /*12100*/  BSYNC.RECONVERGENT B0 ;  /* 0x0000000000007941 */ /* 0x000fea0003800200 */
.L_x_6017:
        /* <DEDUP_REMOVED lines=19> */
.L_x_6020:
[----:B------:R-:W-:Y:S05]  /*12240*/  BSYNC.RECONVERGENT B0 ;  /* 0x0000000000007941 */ /* 0x000fea0003800200 */
.L_x_6019:
        /* <DEDUP_REMOVED lines=18> */
.L_x_6022:
[----:B------:R-:W-:Y:S05]  /*12370*/  BSYNC.RECONVERGENT B0 ;  /* 0x0000000000007941 */ /* 0x000fea0003800200 */
.L_x_6021:
        /* <DEDUP_REMOVED lines=19> */
.L_x_6023:
        /* <DEDUP_REMOVED lines=13> */
.L_x_6931:


//--------------------- .text._ZN5flash24flash_fwd_splitkv_kernelI23Flash_fwd_kernel_traitsILi192ELi64ELi64ELi4ELb0ELb0EN7cutlass6half_tE19Flash_kernel_traitsILi192ELi64ELi64ELi4ES3_EELb0ELb1ELb1ELb0ELb0ELb1ELb1ELb0EEEvNS_16Flash_fwd_paramsE --------------------------
	.section	.text._ZN5flash24flash_fwd_splitkv_kernelI23Flash_fwd_kernel_traitsILi192ELi64ELi64ELi4ELb0ELb0EN7cutlass6half_tE19Flash_kernel_traitsILi192ELi64ELi64ELi4ES3_EELb0ELb1ELb1ELb0ELb0ELb1ELb1ELb0EEEvNS_16Flash_fwd_paramsE,"ax",@progbits
	.align	128
        .global         _ZN5flash24flash_fwd_splitkv_kernelI23Flash_fwd_kernel_traitsILi192ELi64ELi64ELi4ELb0ELb0EN7cutlass6half_tE19Flash_kernel_traitsILi192ELi64ELi64ELi4ES3_EELb0ELb1ELb1ELb0ELb0ELb1ELb1ELb0EEEvNS_16Flash_fwd_paramsE
        .type           _ZN5flash24flash_fwd_splitkv_kernelI23Flash_fwd_kernel_traitsILi192ELi64ELi64ELi4ELb0ELb0EN7cutlass6half_tE19Flash_kernel_traitsILi192ELi64ELi64ELi4ES3_EELb0ELb1ELb1ELb0ELb0ELb1ELb1ELb0EEEvNS_16Flash_fwd_paramsE,@function
        .size           _ZN5flash24flash_fwd_splitkv_kernelI23Flash_fwd_kernel_traitsILi192ELi64ELi64ELi4ELb0ELb0EN7cutlass6half_tE19Flash_kernel_traitsILi192ELi64ELi64ELi4ES3_EELb0ELb1ELb1ELb0ELb0ELb1ELb1ELb0EEEvNS_16Flash_fwd_paramsE,(.L_x_6932 - _ZN5flash24flash_fwd_splitkv_kernelI23Flash_fwd_kernel_traitsILi192ELi64ELi64ELi4ELb0ELb0EN7cutlass6half_tE19Flash_kernel_traitsILi192ELi64ELi64ELi4ES3_EELb0ELb1ELb1ELb0ELb0ELb1ELb1ELb0EEEvNS_16Flash_fwd_paramsE)
        .other          _ZN5flash24flash_fwd_splitkv_kernelI23Flash_fwd_kernel_traitsILi192ELi64ELi64ELi4ELb0ELb0EN7cutlass6half_tE19Flash_kernel_traitsILi192ELi64ELi64ELi4ES3_EELb0ELb1ELb1ELb0ELb0ELb1ELb1ELb0EEEvNS_16Flash_fwd_paramsE,@"STO_CUDA_ENTRY STV_DEFAULT"
_ZN5flash24flash_fwd_splitkv_kernelI23Flash_fwd_kernel_traitsILi192ELi64ELi64ELi4ELb0ELb0EN7cutlass6half_tE19Flash_kernel_traitsILi192ELi64ELi64ELi4ES3_EELb0ELb1ELb1ELb0ELb0ELb1ELb1ELb0EEEvNS_16Flash_fwd_paramsE:
.text._ZN5flash24flash_fwd_splitkv_kernelI23Flash_fwd_kernel_traitsILi192ELi64ELi64ELi4ELb0ELb0EN7cutlass6half_tE19Flash_kernel_traitsILi192ELi64ELi64ELi4ES3_EELb0ELb1ELb1ELb0ELb0ELb1ELb1ELb0EEEvNS_16Flash_fwd_paramsE:
        /* <DEDUP_REMOVED lines=8> */
[----:B------:R-:W-:-:S07]  /*0080*/  UISETP.NE.U32.AND UP0, UPT, UR8, URZ, UPT ;  /* 0x000000ff0800728c */ /* 0x000fce000bf05070 */
[----:B-1----:R-:W1:Y:S02]  /*0090*/  MUFU.RCP R0, R2 ;  /* 0x0000000200007308 */ /* 0x002e640000001000 */
[----:B-1----:R-:W-:-:S06]  /*00a0*/  VIADD R0, R0, 0xffffffe ;  /* 0x0ffffffe00007836 */ /* 0x002fcc0000000000 */
[----:B------:R-:W1:Y:S02]  /*00b0*/  F2I.FTZ.U32.TRUNC.NTZ R0, R0 ;  /* 0x0000000000007305 */ /* 0x000e64000021f000 */
[----:B-1----:R-:W-:Y:S01]  /*00c0*/  R2UR UR5, R0 ;  /* 0x00000000000572ca */ /* 0x002fe200000e0000 */
[----:B------:R-:W-:-:S12]  /*00d0*/  IMAD.MOV.U32 R0, RZ, RZ, -0x1 ;  /* 0xffffffffff007424 */ /* 0x000fd800078e00ff */
[----:B------:R-:W-:-:S04]  /*00e0*/  UIADD3 UR4, UPT, UPT, URZ, -UR5, URZ ;  /* 0x80000005ff047290 */ /* 0x000fc8000fffe0ff */
[----:B------:R-:W-:-:S03]  /*00f0*/  UIMAD UR6, UR4, UR8, URZ ;  /* 0x00000008040672a4 */ /* 0x000fc6000f8e02ff */
[----:B------:R-:W-:Y:S02]  /*0100*/  UMOV UR4, URZ ;  /* 0x000000ff00047c82 */ /* 0x000fe40008000000 */
[----:B------:R-:W-:Y:S02]  /*0110*/  UIMAD.WIDE.U32 UR6, UR5, UR6, UR4 ;  /* 0x00000006050672a5 */ /* 0x000fe4000f8e0004 */
[----:B------:R-:W1:Y:S02]  /*0120*/  LDCU.64 UR4, c[0x0][0x460] ;  /* 0x00008c00ff0477ac */ /* 0x000e640008000a00 */
[----:B--2---:R-:W-:-:S04]  /*0130*/  UIMAD.WIDE.U32 UR14, UR7, UR24, URZ ;  /* 0x00000018070e72a5 */ /* 0x004fc8000f8e00ff */
[----:B------:R-:W-:-:S04]  /*0140*/  UIADD3 UR6, UPT, UPT, -UR15, URZ, URZ ;  /* 0x000000ff0f067290 */ /* 0x000fc8000fffe1ff */
[----:B------:R-:W-:-:S04]  /*0150*/  UIMAD UR6, UR8, UR6, UR24 ;  /* 0x00000006080672a4 */ /* 0x000fc8000f8e0218 */
[----:B------:R-:W-:Y:S01]  /*0160*/  UISETP.GE.U32.AND UP2, UPT, UR6, UR8, UPT ;  /* 0x000000080600728c */ /* 0x000fe2000bf46070 */
[----:B-1----:R-:W-:Y:S02]  /*0170*/  ISETP.NE.U32.AND P0, PT, RZ, UR4, PT ;  /* 0x00000004ff007c0c */ /* 0x002fe4000bf05070 */
[----:B------:R-:W-:Y:S02]  /*0180*/  ISETP.NE.U32.AND P1, PT, RZ, UR4, PT ;  /* 0x00000004ff007c0c */ /* 0x000fe4000bf25070 */
[----:B------:R-:W-:-:S06]  /*0190*/  ISETP.NE.AND.EX P0, PT, RZ, UR5, PT, P0 ;  /* 0x00000005ff007c0c */ /* 0x000fcc000bf05300 */
[----:B------:R-:W-:Y:S02]  /*01a0*/  @UP2 UIADD3 UR6, UPT, UPT, UR6, -UR8, URZ ;  /* 0x8000000806062290 */ /* 0x000fe4000fffe0ff */
[----:B------:R-:W-:Y:S02]  /*01b0*/  @UP2 UIADD3 UR15, UPT, UPT, UR15, 0x1, URZ ;  /* 0x000000010f0f2890 */ /* 0x000fe4000fffe0ff */
[----:B------:R-:W-:-:S03]  /*01c0*/  UISETP.GE.U32.AND UP1, UPT, UR6, UR8, UPT ;  /* 0x000000080600728c */ /* 0x000fc6000bf26070 */
[----:B------:R-:W-:Y:S01]  /*01d0*/  VOTEU.ANY UP2, P0 ;  /* 0x0000000000ff7886 */ /* 0x000fe20000040100 */
[----:B------:R-:W-:Y:S01]  /*01e0*/  ISETP.NE.AND.EX P0, PT, RZ, UR5, PT, P1 ;  /* 0x00000005ff007c0c */ /* 0x000fe2000bf05310 */
[----:B------:R-:W1:Y:S01]  /*01f0*/  LDCU.64 UR4, c[0x0][0x468] ;  /* 0x00008d00ff0477ac */ /* 0x000e620008000a00 */
[----:B------:R-:W-:Y:S01]  /*0200*/  PLOP3.LUT P1, PT, PT, PT, UP2, 0x80, 0x8 ;  /* 0x000000000008781c */ /* 0x000fe20003f2f028 */
[----:B------:R-:W2:Y:S04]  /*0210*/  LDCU.64 UR6, c[0x0][0x478] ;  /* 0x00008f00ff0677ac */ /* 0x000ea80008000a00 */
[----:B------:R-:W-:Y:S02]  /*0220*/  @UP1 UIADD3 UR15, UPT, UPT, UR15, 0x1, URZ ;  /* 0x000000010f0f1890 */ /* 0x000fe4000fffe0ff */
[----:B------:R-:W-:-:S04]  /*0230*/  @!UP0 ULOP3.LUT UR15, URZ, UR8, URZ, 0x33, !UPT ;  /* 0x00000008ff0f8292 */ /* 0x000fc8000f8e33ff */
[----:B---3--:R-:W-:Y:S02]  /*0240*/  UIMAD.WIDE.U32 UR10, UR15, 0x4, UR10 ;  /* 0x000000040f0a78a5 */ /* 0x008fe4000f8e000a */
[----:B----4-:R-:W-:Y:S02]  /*0250*/  UISETP.NE.AND UP3, UPT, UR9, URZ, UPT ;  /* 0x000000ff0900728c */ /* 0x010fe4000bf65270 */
[----:B-1----:R-:W-:Y:S02]  /*0260*/  UISETP.EQ.U32.AND UP4, UPT, UR4, URZ, UPT ;  /* 0x000000ff0400728c */ /* 0x002fe4000bf82070 */
[----:B------:R-:W-:Y:S02]  /*0270*/  IMAD.U32 R4, RZ, RZ, UR10 ;  /* 0x0000000aff047e24 */ /* 0x000fe4000f8e00ff */
[----:B------:R-:W-:Y:S01]  /*0280*/  IMAD.U32 R5, RZ, RZ, UR11 ;  /* 0x0000000bff057e24 */ /* 0x000fe2000f8e00ff */
[----:B------:R-:W-:Y:S02]  /*0290*/  USHF.L.U32 UR11, UR15, 0x2, URZ ;  /* 0x000000020f0b7899 */ /* 0x000fe400080006ff */
[----:B------:R-:W-:-:S02]  /*02a0*/  UISETP.EQ.OR.EX UP4, UPT, UR5, URZ, !UP3, UP4 ;  /* 0x000000ff0500728c */ /* 0x000fc4000df82740 */
[----:B------:R-:W3:Y:S01]  /*02b0*/  @P0 LDG.E R0, desc[UR26][R4.64] ;  /* 0x0000001a04000981 */ /* 0x000ee2000c1e1900 */
[----:B--2---:R-:W-:-:S03]  /*02c0*/  UISETP.NE.U32.AND UP1, UPT, UR6, URZ, UPT ;  /* 0x000000ff0600728c */ /* 0x004fc6000bf25070 */
[----:B------:R-:W3:Y:S01]  /*02d0*/  @P1 LDG.E R3, desc[UR26][R4.64+0x4] ;  /* 0x0000041a04031981 */ /* 0x000ee2000c1e1900 */
[----:B------:R-:W-:Y:S01]  /*02e0*/  USHF.R.U32.HI UR10, URZ, 0x1e, UR15 ;  /* 0x0000001eff0a7899 */ /* 0x000fe2000801160f */
[----:B------:R-:W-:Y:S01]  /*02f0*/  ISETP.NE.U32.AND P4, PT, RZ, UR12, PT ;  /* 0x0000000cff007c0c */ /* 0x000fe2000bf85070 */
[----:B------:R-:W-:Y:S01]  /*0300*/  UIADD3 UR9, UP0, UPT, UR11, UR4, URZ ;  /* 0x000000040b097290 */ /* 0x000fe2000ff1e0ff */
[----:B------:R-:W-:Y:S01]  /*0310*/  PLOP3.LUT P2, PT, PT, PT, UP4, 0x80, 0x8 ;  /* 0x000000000008781c */ /* 0x000fe20003f4f048 */
[----:B------:R-:W-:Y:S01]  /*0320*/  UISETP.NE.AND.EX UP1, UPT, UR7, URZ, UPT, UP1 ;  /* 0x000000ff0700728c */ /* 0x000fe2000bf25310 */
[----:B------:R-:W-:Y:S01]  /*0330*/  IMAD.U32 R10, RZ, RZ, UR12 ;  /* 0x0000000cff0a7e24 */ /* 0x000fe2000f8e00ff */
[----:B------:R-:W-:Y:S01]  /*0340*/  UIADD3.X UR12, UPT, UPT, UR10, UR5, URZ, UP0, !UPT ;  /* 0x000000050a0c7290 */ /* 0x000fe200087fe4ff */
[----:B------:R-:W-:Y:S01]  /*0350*/  ISETP.NE.AND.EX P4, PT, RZ, UR13, PT, P4 ;  /* 0x0000000dff007c0c */ /* 0x000fe2000bf85340 */
[----:B------:R-:W-:Y:S02]  /*0360*/  IMAD.U32 R6, RZ, RZ, UR9 ;  /* 0x00000009ff067e24 */ /* 0x000fe4000f8e00ff */
[----:B------:R-:W-:Y:S01]  /*0370*/  PLOP3.LUT P0, PT, PT, PT, UP1, 0x80, 0x8 ;  /* 0x000000000008781c */ /* 0x000fe20003f0f018 */
[----:B------:R-:W-:-:S02]  /*0380*/  IMAD.U32 R2, RZ, RZ, UR13 ;  /* 0x0000000dff027e24 */ /* 0x000fc4000f8e00ff */
[----:B------:R-:W-:Y:S02]  /*0390*/  IMAD.U32 R7, RZ, RZ, UR12 ;  /* 0x0000000cff077e24 */ /* 0x000fe4000f8e00ff */
[----:B------:R-:W-:-:S04]  /*03a0*/  @UP1 UIADD3 UR6, UP0, UPT, UR11, UR6, URZ ;  /* 0x000000060b061290 */ /* 0x000fc8000ff1e0ff */
[----:B------:R-:W-:Y:S01]  /*03b0*/  @UP1 UIADD3.X UR7, UPT, UPT, UR10, UR7, URZ, UP0, !UPT ;  /* 0x000000070a071290 */ /* 0x000fe200087fe4ff */
[----:B------:R-:W-:Y:S01]  /*03c0*/  @P4 IADD3 R10, P3, PT, R10, UR11, RZ ;  /* 0x0000000b0a0a4c10 */ /* 0x000fe2000ff7e0ff */
[----:B------:R-:W2:Y:S03]  /*03d0*/  @!P2 LDG.E R5, desc[UR26][R6.64] ;  /* 0x0000001a0605a981 */ /* 0x000ea6000c1e1900 */
[----:B------:R-:W-:Y:S01]  /*03e0*/  @P4 IADD3.X R11, PT, PT, R2, UR10, RZ, P3, !PT ;  /* 0x0000000a020b4c10 */ /* 0x000fe20009ffe4ff */
[----:B------:R-:W-:Y:S02]  /*03f0*/  IMAD.U32 R8, RZ, RZ, UR6 ;  /* 0x00000006ff087e24 */ /* 0x000fe4000f8e00ff */
[----:B------:R-:W-:Y:S02]  /*0400*/  IMAD.U32 R9, RZ, RZ, UR7 ;  /* 0x00000007ff097e24 */ /* 0x000fe4000f8e00ff */
[----:B------:R1:W5:Y:S04]  /*0410*/  @P4 LDG.E R4, desc[UR26][R10.64] ;  /* 0x0000001a0a044981 */ /* 0x000368000c1e1900 */
[----:B------:R1:W5:Y:S01]  /*0420*/  @P0 LDG.E R2, desc[UR26][R8.64] ;  /* 0x0000001a08020981 */ /* 0x000362000c1e1900 */
[----:B------:R-:W4:Y:S01]  /*0430*/  S2UR UR21, SR_CTAID.X ;  /* 0x00000000001579c3 */ /* 0x000f220000002500 */
[----:B------:R-:W1:Y:S01]  /*0440*/  @!UP2 LDCU UR16, c[0x0][0x434] ;  /* 0x00008680ff10a7ac */ /* 0x000e620008000800 */
[----:B------:R-:W-:Y:S01]  /*0450*/  UISETP.NE.U32.AND UP0, UPT, UR4, URZ, UPT ;  /* 0x000000ff0400728c */ /* 0x000fe2000bf05070 */
[----:B------:R-:W-:-:S03]  /*0460*/  UMOV UR7, 0xffffffff ;  /* 0xffffffff00077882 */ /* 0x000fc60000000000 */
[----:B------:R-:W-:Y:S02]  /*0470*/  UISETP.NE.AND.EX UP0, UPT, UR5, URZ, UPT, UP0 ;  /* 0x000000ff0500728c */ /* 0x000fe4000bf05300 */
[----:B----4-:R-:W-:-:S09]  /*0480*/  USHF.L.U32 UR21, UR21, 0x6, URZ ;  /* 0x0000000615157899 */ /* 0x010fd200080006ff */
[----:B------:R-:W4:Y:S01]  /*0490*/  @!UP0 LDCU UR17, c[0x0][0x438] ;  /* 0x00008700ff1187ac */ /* 0x000f220008000800 */
[----:B---3--:R-:W-:-:S05]  /*04a0*/  @P1 IMAD.IADD R3, R3, 0x1, -R0 ;  /* 0x0000000103031824 */ /* 0x008fca00078e0a00 */
[----:B------:R-:W-:-:S13]  /*04b0*/  @P1 R2UR UR6, R3 ;  /* 0x00000000030612ca */ /* 0x000fda00000e0000 */
[----:B-1----:R-:W-:Y:S02]  /*04c0*/  @UP2 UMOV UR16, UR6 ;  /* 0x0000000600102c82 */ /* 0x002fe40008000000 */
[----:B------:R-:W-:Y:S01]  /*04d0*/  UISETP.GT.AND UP2, UPT, UR16, UR21, UPT ;  /* 0x000000151000728c */ /* 0x000fe2000bf44270 */
[----:B--2---:R-:W-:-:S05]  /*04e0*/  @!P2 R2UR UR7, R5 ;  /* 0x000000000507a2ca */ /* 0x004fca00000e0000 */
[----:B------:R-:W-:Y:S01]  /*04f0*/  PLOP3.LUT P1, PT, PT, PT, UP2, 0x80, 0x8 ;  /* 0x000000000008781c */ /* 0x000fe20003f2f028 */
[----:B----4-:R-:W-:-:S12]  /*0500*/  BRA.U !UP0, `(.L_x_6024) ;  /* 0x0000000108187547 */ /* 0x010fd8000b800000 */
[----:B------:R-:W-:-:S13]  /*0510*/  PLOP3.LUT P2, PT, PT, PT, UP3, 0x80, 0x8 ;  /* 0x000000000008781c */ /* 0x000fda0003f4f038 */
[----:B------:R-:W2:Y:S04]  /*0520*/  @P2 LDG.E R3, desc[UR26][R6.64+0x4] ;  /* 0x0000041a06032981 */ /* 0x000ea8000c1e1900 */
[----:B------:R-:W3:Y:S01]  /*0530*/  @!P2 LDG.E R5, desc[UR26][R6.64] ;  /* 0x0000001a0605a981 */ /* 0x000ee2000c1e1900 */
[----:B--2---:R-:W-:-:S13]  /*0540*/  @P2 R2UR UR17, R3 ;  /* 0x00000000031122ca */ /* 0x004fda00000e0000 */
[----:B------:R-:W-:-:S07]  /*0550*/  @UP3 UIADD3 UR17, UPT, UPT, UR17, -UR7, URZ ;  /* 0x8000000711113290 */ /* 0x000fce000fffe0ff */
[----:B---3--:R-:W-:-:S15]  /*0560*/  @!P2 R2UR UR17, R5 ;  /* 0x000000000511a2ca */ /* 0x008fde00000e0000 */
.L_x_6024:
[----:B------:R-:W-:Y:S05]  /*0570*/  @!P1 EXIT ;  /* 0x000000000000994d */ /* 0x000fea0003800000 */
[----:B------:R-:W1:Y:S01]  /*0580*/  LDCU UR9, c[0x0][0x374] ;  /* 0x00006e80ff0977ac */ /* 0x000e620008000800 */
[----:B------:R-:W2:Y:S01]  /*0590*/  LDC R3, c[0x0][0x374] ;  /* 0x0000dd00ff037b82 */ /* 0x000ea20000000800 */
[----:B------:R-:W3:Y:S01]  /*05a0*/  S2R R185, SR_TID.X ;  /* 0x0000000000b97919 */ /* 0x000ee20000002100 */
[----:B------:R-:W4:Y:S01]  /*05b0*/  LDCU UR5, c[0x0][0x438] ;  /* 0x00008700ff0577ac */ /* 0x000f220008000800 */
[----:B------:R-:W-:Y:S01]  /*05c0*/  UMOV UR22, URZ ;  /* 0x000000ff00167c82 */ /* 0x000fe20008000000 */
[----:B------:R-:W3:Y:S01]  /*05d0*/  @!UP1 LDCU UR20, c[0x0][0x43c] ;  /* 0x00008780ff1497ac */ /* 0x000ee20008000800 */
[----:B------:R-:W-:Y:S01]  /*05e0*/  UMOV UR6, URZ ;  /* 0x000000ff00067c82 */ /* 0x000fe20008000000 */
[----:B-----5:R-:W-:Y:S01]  /*05f0*/  @P4 R2UR UR6, R4 ;  /* 0x00000000040642ca */ /* 0x020fe200000e0000 */
        /* <DEDUP_REMOVED lines=9> */
[----:B------:R-:W-:-:S04]  /*0690*/  UIADD3 UR12, UPT, UPT, UR12, -0x1, URZ ;  /* 0xffffffff0c0c7890 */ /* 0x000fc8000fffe0ff */
[----:B------:R-:W1:Y:S08]  /*06a0*/  I2F.RP R7, UR14 ;  /* 0x0000000e00077d06 */ /* 0x000e700008209400 */
[----:B-1----:R-:W1:Y:S02]  /*06b0*/  MUFU.RCP R6, R7 ;  /* 0x0000000700067308 */ /* 0x002e640000001000 */
[----:B-1----:R-:W-:-:S06]  /*06c0*/  VIADD R6, R6, 0xffffffe ;  /* 0x0ffffffe06067836 */ /* 0x002fcc0000000000 */
[----:B------:R-:W1:Y:S02]  /*06d0*/  F2I.FTZ.U32.TRUNC.NTZ R5, R6 ;  /* 0x0000000600057305 */ /* 0x000e64000021f000 */
[----:B-1----:R-:W-:Y:S01]  /*06e0*/  R2UR UR23, R5 ;  /* 0x00000000051772ca */ /* 0x002fe200000e0000 */
[----:B------:R-:W-:Y:S01]  /*06f0*/  IMAD.U32 R5, RZ, RZ, UR12 ;  /* 0x0000000cff057e24 */ /* 0x000fe2000f8e00ff */
[----:B------:R-:W-:-:S04]  /*0700*/  ULOP3.LUT UR12, UR12, UR9, URZ, 0x3c, !UPT ;  /* 0x000000090c0c7292 */ /* 0x000fc8000f8e3cff */
[----:B------:R-:W-:-:S04]  /*0710*/  IABS R5, R5 ;  /* 0x0000000500057213 */ /* 0x000fc80000000000 */
[----:B------:R-:W-:-:S03]  /*0720*/  R2UR UR19, R5 ;  /* 0x00000000051372ca */ /* 0x000fc600000e0000 */
[----:B------:R-:W-:-:S04]  /*0730*/  UIADD3 UR4, UPT, UPT, URZ, -UR23, URZ ;  /* 0x80000017ff047290 */ /* 0x000fc8000fffe0ff */
[----:B------:R-:W-:-:S04]  /*0740*/  UIMAD UR4, UR4, UR14, URZ ;  /* 0x0000000e040472a4 */ /* 0x000fc8000f8e02ff */
[----:B------:R-:W-:-:S04]  /*0750*/  UIMAD.WIDE.U32 UR22, UR23, UR4, UR22 ;  /* 0x00000004171672a5 */ /* 0x000fc8000f8e0016 */
[----:B------:R-:W-:-:S03]  /*0760*/  UIMAD.WIDE.U32 UR22, UR23, UR19, URZ ;  /* 0x00000013171672a5 */ /* 0x000fc6000f8e00ff */
[----:B------:R-:W1:Y:S04]  /*0770*/  @!UP1 LDCU.64 UR4, c[0x0][0x488] ;  /* 0x00009100ff0497ac */ /* 0x000e680008000a00 */
[----:B------:R-:W-:Y:S01]  /*0780*/  UMOV UR13, UR23 ;  /* 0x00000017000d7c82 */ /* 0x000fe20008000000 */
[----:B------:R-:W-:Y:S01]  /*0790*/  @P0 R2UR UR22, R2 ;  /* 0x00000000021602ca */ /* 0x000fe200000e0000 */
[----:B------:R-:W-:-:S04]  /*07a0*/  UIMAD UR18, UR13, UR18, UR19 ;  /* 0x000000120d1272a4 */ /* 0x000fc8000f8e0213 */
[----:B------:R-:W-:Y:S02]  /*07b0*/  UISETP.GT.U32.AND UP2, UPT, UR14, UR18, UPT ;  /* 0x000000120e00728c */ /* 0x000fe4000bf44070 */
[----:B-1----:R-:W-:Y:S01]  /*07c0*/  @!UP1 UISETP.NE.U32.AND UP0, UPT, UR4, URZ, UPT ;  /* 0x000000ff0400928c */ /* 0x002fe2000bf05070 */
[----:B------:R-:W1:Y:S05]  /*07d0*/  S2UR UR4, SR_CTAID.Y ;  /* 0x00000000000479c3 */ /* 0x000e6a0000002600 */
[----:B------:R-:W-:Y:S02]  /*07e0*/  @UP1 UIADD3 UR22, UPT, UPT, UR22, -UR6, URZ ;  /* 0x8000000616161290 */ /* 0x000fe4000fffe0ff */
[----:B------:R-:W-:-:S02]  /*07f0*/  @!UP1 UISETP.NE.AND.EX UP0, UPT, UR5, URZ, UPT, UP0 ;  /* 0x000000ff0500928c */ /* 0x000fc4000bf05300 */
[----:B------:R-:W-:Y:S02]  /*0800*/  @!UP2 UIADD3 UR18, UPT, UPT, UR18, -UR14, URZ ;  /* 0x8000000e1212a290 */ /* 0x000fe4000fffe0ff */
[----:B---3--:R-:W-:Y:S02]  /*0810*/  @!UP1 USEL UR20, UR20, URZ, UP0 ;  /* 0x000000ff14149287 */ /* 0x008fe40008000000 */
[----:B------:R-:W-:Y:S02]  /*0820*/  UISETP.GE.U32.AND UP0, UPT, UR18, UR14, UPT ;  /* 0x0000000e1200728c */ /* 0x000fe4000bf06070 */
[----:B------:R-:W-:Y:S02]  /*0830*/  @!UP1 UIADD3 UR22, UPT, UPT, UR20, UR17, -UR6 ;  /* 0x0000001114169290 */ /* 0x000fe4000fffe806 */
[----:B------:R-:W-:Y:S02]  /*0840*/  @!UP2 UIADD3 UR13, UPT, UPT, UR13, 0x1, URZ ;  /* 0x000000010d0da890 */ /* 0x000fe4000fffe0ff */
[----:B------:R-:W-:-:S02]  /*0850*/  UIADD3 UR5, UPT, UPT, UR22, 0x3f, URZ ;  /* 0x0000003f16057890 */ /* 0x000fc4000fffe0ff */
[----:B------:R-:W-:Y:S01]  /*0860*/  UISETP.GE.AND UP1, UPT, UR12, URZ, UPT ;  /* 0x000000ff0c00728c */ /* 0x000fe2000bf26270 */
[----:B------:R-:W2:Y:S03]  /*0870*/  LDCU UR18, c[0x0][0x504] ;  /* 0x0000a080ff1277ac */ /* 0x000ea60008000800 */
[----:B------:R-:W-:Y:S01]  /*0880*/  IMAD.U32 R2, RZ, RZ, UR5 ;  /* 0x00000005ff027e24 */ /* 0x000fe2000f8e00ff */
[----:B------:R-:W-:Y:S02]  /*0890*/  @UP0 UIADD3 UR13, UPT, UPT, UR13, 0x1, URZ ;  /* 0x000000010d0d0890 */ /* 0x000fe4000fffe0ff */
[----:B------:R-:W-:Y:S02]  /*08a0*/  UISETP.NE.AND UP0, UPT, UR9, URZ, UPT ;  /* 0x000000ff0900728c */ /* 0x000fe4000bf05270 */
[----:B------:R-:W-:Y:S01]  /*08b0*/  SHF.R.S32.HI R2, RZ, 0x1f, R2 ;  /* 0x0000001fff027819 */ /* 0x000fe20000011402 */
[----:B------:R-:W3:Y:S03]  /*08c0*/  LDCU UR20, c[0x0][0x508] ;  /* 0x0000a100ff1477ac */ /* 0x000ee60008000800 */
[----:B------:R-:W-:Y:S01]  /*08d0*/  LEA.HI R3, R2, UR5, RZ, 0x6 ;  /* 0x0000000502037c11 */ /* 0x000fe2000f8f30ff */
[----:B------:R-:W-:-:S02]  /*08e0*/  @!UP1 UIADD3 UR13, UPT, UPT, -UR13, URZ, URZ ;  /* 0x000000ff0d0d9290 */ /* 0x000fc4000fffe1ff */
[----:B------:R-:W-:Y:S01]  /*08f0*/  UIADD3 UR19, UPT, UPT, UR21, UR22, URZ ;  /* 0x0000001615137290 */ /* 0x000fe2000fffe0ff */
[----:B------:R-:W-:Y:S01]  /*0900*/  SHF.R.S32.HI R3, RZ, 0x6, R3 ;  /* 0x00000006ff037819 */ /* 0x000fe20000011403 */
[----:B------:R-:W-:Y:S02]  /*0910*/  @!UP0 ULOP3.LUT UR13, URZ, UR9, URZ, 0x33, !UPT ;  /* 0x00000009ff0d8292 */ /* 0x000fe4000f8e33ff */
[----:B--2---:R-:W-:Y:S02]  /*0920*/  UIADD3 UR18, UPT, UPT, UR16, UR18, URZ ;  /* 0x0000001210127290 */ /* 0x004fe4000fffe0ff */
[----:B-1----:R-:W-:Y:S02]  /*0930*/  UIMAD UR14, UR13, UR4, URZ ;  /* 0x000000040d0e72a4 */ /* 0x002fe4000f8e02ff */
[----:B------:R-:W-:Y:S01]  /*0940*/  IMAD.U32 R2, RZ, RZ, UR13 ;  /* 0x0000000dff027e24 */ /* 0x000fe2000f8e00ff */
[----:B------:R-:W-:Y:S02]  /*0950*/  UIADD3 UR9, UPT, UPT, UR5, UR21, -UR16 ;  /* 0x0000001505097290 */ /* 0x000fe4000fffe810 */
[----:B------:R-:W-:-:S02]  /*0960*/  UIADD3 UR13, UPT, UPT, UR19, -UR18, URZ ;  /* 0x80000012130d7290 */ /* 0x000fc4000fffe0ff */
[----:B------:R-:W-:Y:S01]  /*0970*/  VIADDMNMX R2, R2, UR14, R3, PT ;  /* 0x0000000e02027c46 */ /* 0x000fe2000b800103 */
[----:B---3--:R-:W-:Y:S02]  /*0980*/  UIADD3 UR9, UPT, UPT, UR9, 0x40, UR20 ;  /* 0x0000004009097890 */ /* 0x008fe4000fffe014 */
[----:B------:R-:W-:Y:S01]  /*0990*/  USHF.R.S32.HI UR12, URZ, 0x1f, UR13 ;  /* 0x0000001fff0c7899 */ /* 0x000fe2000801140d */
[----:B------:R-:W-:Y:S01]  /*09a0*/  R2UR UR17, R2 ;  /* 0x00000000021172ca */ /* 0x000fe200000e0000 */
[----:B------:R-:W-:Y:S02]  /*09b0*/  USHF.R.S32.HI UR5, URZ, 0x1f, UR9 ;  /* 0x0000001fff057899 */ /* 0x000fe40008011409 */
[----:B------:R-:W-:Y:S02]  /*09c0*/  ULEA.HI UR12, UR12, UR13, URZ, 0x6 ;  /* 0x0000000d0c0c7291 */ /* 0x000fe4000f8f30ff */
[----:B------:R-:W-:Y:S02]  /*09d0*/  ULEA.HI UR9, UR5, UR9, URZ, 0x6 ;  /* 0x0000000905097291 */ /* 0x000fe4000f8f30ff */
[----:B------:R-:W-:-:S02]  /*09e0*/  USHF.R.S32.HI UR12, URZ, 0x6, UR12 ;  /* 0x00000006ff0c7899 */ /* 0x000fc4000801140c */
[----:B------:R-:W-:Y:S02]  /*09f0*/  USHF.R.S32.HI UR9, URZ, 0x6, UR9 ;  /* 0x00000006ff097899 */ /* 0x000fe40008011409 */
[----:B------:R-:W-:Y:S02]  /*0a00*/  UISETP.LT.AND UP1, UPT, UR14, UR12, UPT ;  /* 0x0000000c0e00728c */ /* 0x000fe4000bf21270 */
[----:B------:R-:W-:Y:S02]  /*0a10*/  UISETP.LT.AND UP0, UPT, UR17, UR9, UPT ;  /* 0x000000091100728c */ /* 0x000fe4000bf01270 */
[----:B------:R-:W-:Y:S02]  /*0a20*/  USEL UR14, UR14, UR12, !UP1 ;  /* 0x0000000c0e0e7287 */ /* 0x000fe4000c800000 */
[----:B------:R-:W-:Y:S02]  /*0a30*/  USEL UR17, UR17, UR9, UP0 ;  /* 0x0000000911117287 */ /* 0x000fe40008000000 */
[----:B------:R-:W-:-:S02]  /*0a40*/  UIADD3 UR5, UPT, UPT, -UR15, URZ, URZ ;  /* 0x000000ff0f057290 */ /* 0x000fc4000fffe1ff */
[----:B------:R-:W-:Y:S02]  /*0a50*/  UISETP.GE.AND UP0, UPT, UR14, UR17, UPT ;  /* 0x000000110e00728c */ /* 0x000fe4000bf06270 */
[----:B------:R-:W-:-:S07]  /*0a60*/  UIMAD UR24, UR8, UR5, UR24 ;  /* 0x00000005081872a4 */ /* 0x000fce000f8e0218 */
[----:B------:R-:W-:Y:S05]  /*0a70*/  BRA.U !UP0, `(.L_x_6025) ;  /* 0x0000000d08487547 */ /* 0x000fea000b800000 */
[----:B------:R-:W1:Y:S01]  /*0a80*/  LDCU.64 UR6, c[0x0][0x430] ;  /* 0x00008600ff0677ac */ /* 0x000e620008000a00 */
[----:B------:R-:W-:Y:S01]  /*0a90*/  IMAD.SHL.U32 R18, R185, 0x4, RZ ;  /* 0x00000004b9127824 */ /* 0x000fe200078e00ff */
[----:B------:R-:W-:Y:S01]  /*0aa0*/  SHF.R.U32.HI R185, RZ, 0x4, R185 ;  /* 0x00000004ffb97819 */ /* 0x000fe200000116b9 */
[----:B------:R-:W-:Y:S01]  /*0ab0*/  BSSY.RECONVERGENT B0, `(.L_x_6026) ;  /* 0x0000021000007945 */ /* 0x000fe20003800200 */
[----:B------:R-:W2:Y:S02]  /*0ac0*/  LDCU UR5, c[0x0][0x44c] ;  /* 0x00008980ff0577ac */ /* 0x000ea40008000800 */
[----:B------:R-:W-:Y:S01]  /*0ad0*/  LOP3.LUT R18, R18, 0x3c, RZ, 0xc0, !PT ;  /* 0x0000003c12127812 */ /* 0x000fe200078ec0ff */
[C---:B------:R-:W-:Y:S01]  /*0ae0*/  VIADD R15, R185.reuse, 0x8 ;  /* 0x00000008b90f7836 */ /* 0x040fe20000000000 */
[----:B------:R-:W-:Y:S01]  /*0af0*/  UIADD3 UR16, UPT, UPT, -UR21, UR16, URZ ;  /* 0x0000001015107290 */ /* 0x000fe2000fffe1ff */
[C---:B------:R-:W-:Y:S01]  /*0b00*/  VIADD R14, R185.reuse, 0x10 ;  /* 0x00000010b90e7836 */ /* 0x040fe20000000000 */
[C---:B------:R-:W-:Y:S01]  /*0b10*/  LOP3.LUT R17, R18.reuse, 0x40, RZ, 0xfc, !PT ;  /* 0x0000004012117812 */ /* 0x040fe200078efcff */
[C---:B------:R-:W-:Y:S01]  /*0b20*/  IMAD R9, R185.reuse, 0xc0, R18 ;  /* 0x000000c0b9097824 */ /* 0x040fe200078e0212 */
[----:B------:R-:W-:Y:S01]  /*0b30*/  LOP3.LUT R16, R18, 0x80, RZ, 0xfc, !PT ;  /* 0x0000008012107812 */ /* 0x000fe200078efcff */
[C---:B------:R-:W-:Y:S01]  /*0b40*/  VIADD R13, R185.reuse, 0x18 ;  /* 0x00000018b90d7836 */ /* 0x040fe20000000000 */
[C---:B------:R-:W-:Y:S01]  /*0b50*/  ISETP.GE.AND P4, PT, R185.reuse, UR16, PT ;  /* 0x00000010b9007c0c */ /* 0x040fe2000bf86270 */
[----:B------:R-:W-:Y:S01]  /*0b60*/  VIADD R12, R185, 0x20 ;  /* 0x00000020b90c7836 */ /* 0x000fe20000000000 */
[----:B------:R-:W-:Y:S01]  /*0b70*/  ISETP.GE.AND P3, PT, R15, UR16, PT ;  /* 0x000000100f007c0c */ /* 0x000fe2000bf66270 */
[----:B-1----:R-:W-:Y:S01]  /*0b80*/  UIMAD UR6, UR4, UR6, UR15 ;  /* 0x00000006040672a4 */ /* 0x002fe2000f8e020f */
[----:B------:R-:W-:-:S02]  /*0b90*/  ISETP.GE.AND P2, PT, R14, UR16, PT ;  /* 0x000000100e007c0c */ /* 0x000fc4000bf46270 */
[----:B------:R-:W-:Y:S01]  /*0ba0*/  ISETP.GE.AND P1, PT, R13, UR16, PT ;  /* 0x000000100d007c0c */ /* 0x000fe2000bf26270 */
        /* <DEDUP_REMOVED lines=17> */
.L_x_6027:
[----:B------:R-:W-:Y:S05]  /*0cc0*/  BSYNC.RECONVERGENT B0 ;  /* 0x0000000000007941 */ /* 0x000fea0003800200 */
.L_x_6026:
[----:B------:R-:W-:Y:S01]  /*0cd0*/  BSSY.RECONVERGENT B0, `(.L_x_6028) ;  /* 0x0000014000007945 */ /* 0x000fe20003800200 */
[----:B------:R-:W-:Y:S02]  /*0ce0*/  ISETP.GE.AND P0, PT, R12, UR16, PT ;  /* 0x000000100c007c0c */ /* 0x000fe4000bf06270 */
        /* <DEDUP_REMOVED lines=18> */
.L_x_6029:
[----:B------:R-:W-:Y:S05]  /*0e10*/  BSYNC.RECONVERGENT B0 ;  /* 0x0000000000007941 */ /* 0x000fea0003800200 */
.L_x_6028:
[----:B------:R-:W-:Y:S01]  /*0e20*/  BSSY.RECONVERGENT B0, `(.L_x_6030) ;  /* 0x0000014000007945 */ /* 0x000fe20003800200 */
[----:B------:R-:W-:Y:S02]  /*0e30*/  ISETP.GE.AND P4, PT, R11, UR16, PT ;  /* 0x000000100b007c0c */ /* 0x000fe4000bf86270 */
        /* <DEDUP_REMOVED lines=18> */
.L_x_6031:
[----:B------:R-:W-:Y:S05]  /*0f60*/  BSYNC.RECONVERGENT B0 ;  /* 0x0000000000007941 */ /* 0x000fea0003800200 */
.L_x_6030:
        /* <DEDUP_REMOVED lines=20> */
.L_x_6033:
[----:B------:R-:W-:Y:S05]  /*10b0*/  BSYNC.RECONVERGENT B0 ;  /* 0x0000000000007941 */ /* 0x000fea0003800200 */
.L_x_6032:
[----:B------:R-:W-:Y:S01]  /*10c0*/  BSSY.RECONVERGENT B0, `(.L_x_6034) ;  /* 0x0000013000007945 */ /* 0x000fe20003800200 */
[----:B------:R-:W-:-:S03]  /*10d0*/  ISETP.GE.AND P6, PT, R8, UR16, PT ;  /* 0x0000001008007c0c */ /* 0x000fc6000bfc6270 */
        /* <DEDUP_REMOVED lines=17> */
.L_x_6035:
[----:B------:R-:W-:Y:S05]  /*11f0*/  BSYNC.RECONVERGENT B0 ;  /* 0x0000000000007941 */ /* 0x000fea0003800200 */
.L_x_6034:
        /* <DEDUP_REMOVED lines=18> */
.L_x_6037:
[----:B------:R-:W-:Y:S05]  /*1320*/  BSYNC.RECONVERGENT B0 ;  /* 0x0000000000007941 */ /* 0x000fea0003800200 */
.L_x_6036:
        /* <DEDUP_REMOVED lines=18> */
.L_x_6039:
[----:B------:R-:W-:Y:S05]  /*1450*/  BSYNC.RECONVERGENT B0 ;  /* 0x0000000000007941 */ /* 0x000fea0003800200 */
.L_x_6038:
        /* <DEDUP_REMOVED lines=18> */
.L_x_6041:
[----:B------:R-:W-:Y:S05]  /*1580*/  BSYNC.RECONVERGENT B0 ;  /* 0x0000000000007941 */ /* 0x000fea0003800200 */
.L_x_6040:
[----:B------:R-:W1:Y:S01]  /*1590*/  LDCU.64 UR4, c[0x0][0x428] ;  /* 0x00008500ff0477ac */ /* 0x000e620008000a00 */
[----:B------:R-:W-:Y:S01]  /*15a0*/  ISETP.NE.AND P0, PT, R18, RZ, PT ;  /* 0x000000ff1200720c */ /* 0x000fe20003f05270 */
[----:B------:R-:W-:-:S03]  /*15b0*/  IMAD.U32 R0, RZ, RZ, UR7 ;  /* 0x00000007ff007e24 */ /* 0x000fc6000f8e00ff */
[C---:B------:R-:W-:Y:S02]  /*15c0*/  ISETP.GE.OR P1, PT, R185.reuse, UR16, P0 ;  /* 0x00000010b9007c0c */ /* 0x040fe40008726670 */
[----:B------:R-:W-:Y:S02]  /*15d0*/  IADD3 R185, P2, PT, R185, UR7, RZ ;  /* 0x00000007b9b97c10 */ /* 0x000fe4000ff5e0ff */
[----:B------:R-:W-:Y:S02]  /*15e0*/  ISETP.GE.OR P6, PT, R15, UR16, P0 ;  /* 0x000000100f007c0c */ /* 0x000fe400087c6670 */
[----:B------:R-:W-:Y:S02]  /*15f0*/  LEA.HI.X.SX32 R0, R0, RZ, 0x1, P2 ;  /* 0x000000ff00007211 */ /* 0x000fe400010f0eff */
[----:B------:R-:W-:Y:S02]  /*1600*/  ISETP.GE.OR P5, PT, R14, UR16, P0 ;  /* 0x000000100e007c0c */ /* 0x000fe400087a6670 */
[----:B------:R-:W-:-:S02]  /*1610*/  ISETP.GE.OR P4, PT, R13, UR16, P0 ;  /* 0x000000100d007c0c */ /* 0x000fc40008786670 */
[----:B------:R-:W-:Y:S01]  /*1620*/  ISETP.GE.OR P3, PT, R12, UR16, P0 ;  /* 0x000000100c007c0c */ /* 0x000fe20008766670 */
[----:B--234-:R-:W-:Y:S01]  /*1630*/  @!P1 IMAD.MOV.U32 R5, RZ, RZ, -0x800000 ;  /* 0xff800000ff059424 */ /* 0x01cfe200078e00ff */
[----:B-1----:R-:W-:-:S03]  /*1640*/  LEA R2, P2, R185, UR4, 0x2 ;  /* 0x00000004b9027c11 */ /* 0x002fc6000f8410ff */
[----:B------:R-:W-:Y:S01]  /*1650*/  @!P6 IMAD.MOV.U32 R17, RZ, RZ, -0x800000 ;  /* 0xff800000ff11e424 */ /* 0x000fe200078e00ff */
[----:B------:R-:W-:Y:S02]  /*1660*/  LEA.HI.X R3, R185, UR5, R0, 0x2, P2 ;  /* 0x00000005b9037c11 */ /* 0x000fe400090f1400 */
[----:B------:R-:W-:Y:S01]  /*1670*/  ISETP.GE.OR P2, PT, R11, UR16, P0 ;  /* 0x000000100b007c0c */ /* 0x000fe20008746670 */
[----:B------:R-:W-:Y:S02]  /*1680*/  @!P5 IMAD.MOV.U32 R15, RZ, RZ, -0x800000 ;  /* 0xff800000ff0fd424 */ /* 0x000fe400078e00ff */
[----:B------:R1:W-:Y:S01]  /*1690*/  @!P1 STG.E desc[UR26][R2.64], R5 ;  /* 0x0000000502009986 */ /* 0x0003e2000c10191a */
[----:B------:R-:W-:Y:S01]  /*16a0*/  ISETP.GE.OR P1, PT, R10, UR16, P0 ;  /* 0x000000100a007c0c */ /* 0x000fe20008726670 */
[----:B------:R-:W-:Y:S01]  /*16b0*/  @!P4 IMAD.MOV.U32 R13, RZ, RZ, -0x800000 ;  /* 0xff800000ff0dc424 */ /* 0x000fe200078e00ff */
[----:B------:R-:W-:Y:S01]  /*16c0*/  ISETP.GE.OR P0, PT, R8, UR16, P0 ;  /* 0x0000001008007c0c */ /* 0x000fe20008706670 */
        /* <DEDUP_REMOVED lines=13> */
.L_x_6025:
        /* <DEDUP_REMOVED lines=13> */
.L_x_6042:
        /* <DEDUP_REMOVED lines=103> */
.L_x_6043:
        /* <DEDUP_REMOVED lines=15> */
.L_x_6045:
[----:B------:R-:W2:Y:S01]  /*1fd0*/  LDC.64 R134, c[0x0][0x3b8] ;  /* 0x0000ee00ff867b82 */ /* 0x000ea20000000a00 */
[----:B------:R-:W-:-:S06]  /*1fe0*/  UIADD3 UR4, UPT, UPT, UR6, UR7, URZ ;  /* 0x0000000706047290 */ /* 0x000fcc000fffe0ff */
[----:B--2---:R-:W-:Y:S02]  /*1ff0*/  IMAD R15, R135, UR4, RZ ;  /* 0x00000004870f7c24 */ /* 0x004fe4000f8e02ff */
[----:B------:R-:W-:-:S05]  /*2000*/  IMAD.WIDE.U32 R2, R134, UR4, RZ ;  /* 0x0000000486027c25 */ /* 0x000fca000f8e00ff */
[----:B------:R-:W-:Y:S02]  /*2010*/  IADD3 R15, PT, PT, R3, R15, RZ ;  /* 0x0000000f030f7210 */ /* 0x000fe40007ffe0ff */
[----:B------:R-:W-:Y:S02]  /*2020*/  MOV R14, R2 ;  /* 0x00000002000e7202 */ /* 0x000fe40000000f00 */
.L_x_6046:
        /* <DEDUP_REMOVED lines=14> */
.L_x_6047:
[----:B------:R-:W2:Y:S01]  /*2110*/  LDC.64 R144, c[0x0][0x3c0] ;  /* 0x0000f000ff907b82 */ /* 0x000ea20000000a00 */
[----:B------:R-:W-:-:S06]  /*2120*/  UIADD3 UR6, UPT, UPT, UR6, UR7, URZ ;  /* 0x0000000706067290 */ /* 0x000fcc000fffe0ff */
[----:B--2---:R-:W-:Y:S02]  /*2130*/  IMAD R13, R145, UR6, RZ ;  /* 0x00000006910d7c24 */ /* 0x004fe4000f8e02ff */
[----:B------:R-:W-:-:S05]  /*2140*/  IMAD.WIDE.U32 R2, R144, UR6, RZ ;  /* 0x0000000690027c25 */ /* 0x000fca000f8e00ff */
[----:B------:R-:W-:Y:S02]  /*2150*/  IADD3 R13, PT, PT, R3, R13, RZ ;  /* 0x0000000d030d7210 */ /* 0x000fe40007ffe0ff */
[----:B------:R-:W-:-:S07]  /*2160*/  MOV R12, R2 ;  /* 0x00000002000c7202 */ /* 0x000fce0000000f00 */
.L_x_6048:
        /* <DEDUP_REMOVED lines=47> */
.L_x_6044:
        /* <DEDUP_REMOVED lines=34> */
[----:B---3--:R-:W-:Y:S01]  /*2680*/  LEA R202, P0, R12, UR6, 0x1 ;  /* 0x000000060cca7c11 */ /* 0x008fe2000f8008ff */
        /* <DEDUP_REMOVED lines=8> */
[----:B------:R-:W-:Y:S01]  /*2710*/  @!P2 IMAD.MOV.U32 R3, RZ, RZ, R14 ;  /* 0x000000ffff03a224 */ /* 0x000fe200078e000e */
[----:B------:R-:W-:Y:S01]  /*2720*/  ULEA UR5, UR13, UR7, 0x18 ;  /* 0x000000070d057291 */ /* 0x000fe2000f8ec0ff */
[----:B------:R-:W-:-:S02]  /*2730*/  @!P2 IMAD R7, R7, UR15, R15 ;  /* 0x0000000f0707ac24 */ /* 0x000fc4000f8e020f */
[----:B-1----:R-:W-:-:S03]  /*2740*/  @P2 IMAD.WIDE.U32 R16, R0, R4, RZ ;  /* 0x0000000400102225 */ /* 0x002fc600078e00ff */
[----:B------:R-:W-:Y:S01]  /*2750*/  LEA R182, R182, UR5, 0x1 ;  /* 0x00000005b6b67c11 */ /* 0x000fe2000f8e08ff */
[----:B------:R-:W-:Y:S02]  /*2760*/  @P2 IMAD.MOV.U32 R3, RZ, RZ, R16 ;  /* 0x000000ffff032224 */ /* 0x000fe400078e0010 */
[----:B------:R-:W-:Y:S02]  /*2770*/  @P2 IMAD R7, R0, R5, R17 ;  /* 0x0000000500072224 */ /* 0x000fe400078e0211 */
[----:B------:R-:W-:Y:S01]  /*2780*/  IMAD.U32 R6, RZ, RZ, UR4 ;  /* 0x00000004ff067e24 */ /* 0x000fe2000f8e00ff */
        /* <DEDUP_REMOVED lines=35> */
.L_x_6051:
[----:B------:R3:W-:Y:S02]  /*29c0*/  STS.128 [R182+0x4000], RZ ;  /* 0x004000ffb6007388 */ /* 0x0007e40000000c00 */
.L_x_6050:
[----:B------:R-:W-:Y:S05]  /*29d0*/  BSYNC.RECONVERGENT B0 ;  /* 0x0000000000007941 */ /* 0x000fea0003800200 */
.L_x_6049:
        /* <DEDUP_REMOVED lines=36> */
.L_x_6054:
[----:B------:R2:W-:Y:S02]  /*2c20*/  STS.128 [R182+0x4800], RZ ;  /* 0x004800ffb6007388 */ /* 0x0005e40000000c00 */
.L_x_6053:
[----:B------:R-:W-:Y:S05]  /*2c30*/  BSYNC.RECONVERGENT B0 ;  /* 0x0000000000007941 */ /* 0x000fea0003800200 */
.L_x_6052:
        /* <DEDUP_REMOVED lines=36> */
.L_x_6057:
[----:B------:R2:W-:Y:S02]  /*2e80*/  STS.128 [R182+0x5000], RZ ;  /* 0x005000ffb6007388 */ /* 0x0005e40000000c00 */
.L_x_6056:
[----:B------:R-:W-:Y:S05]  /*2e90*/  BSYNC.RECONVERGENT B0 ;  /* 0x0000000000007941 */ /* 0x000fea0003800200 */
.L_x_6055:
        /* <DEDUP_REMOVED lines=35> */
.L_x_6060:
[----:B------:R2:W-:Y:S02]  /*30d0*/  STS.128 [R182+0x5800], RZ ;  /* 0x005800ffb6007388 */ /* 0x0005e40000000c00 */
.L_x_6059:
[----:B------:R-:W-:Y:S05]  /*30e0*/  BSYNC.RECONVERGENT B0 ;  /* 0x0000000000007941 */ /* 0x000fea0003800200 */
.L_x_6058:
        /* <DEDUP_REMOVED lines=29> */
.L_x_6063:
[----:B------:R1:W-:Y:S02]  /*32c0*/  STS.128 [R182+0xa000], RZ ;  /* 0x00a000ffb6007388 */ /* 0x0003e40000000c00 */
.L_x_6062:
[----:B------:R-:W-:Y:S05]  /*32d0*/  BSYNC.RECONVERGENT B0 ;  /* 0x0000000000007941 */ /* 0x000fea0003800200 */
.L_x_6061:
[----:B------:R-:W-:Y:S01]  /*32e0*/  ISETP.GE.AND P0, PT, R5, UR4, PT ;  /* 0x0000000405007c0c */ /* 0x000fe2000bf06270 */
[----:B------:R-:W-:Y:S01]  /*32f0*/  BSSY.RECONVERGENT B0, `(.L_x_6064) ;  /* 0x000001b000007945 */ /* 0x000fe20003800200 */
[C---:B------:R-:W-:Y:S01]  /*3300*/  SHF.L.U64.HI R94, R134.reuse, 0x4, R135 ;  /* 0x00000004865e7819 */ /* 0x040fe20000010287 */
[----:B------:R-:W-:-:S10]  /*3310*/  IMAD.SHL.U32 R3, R134, 0x10, RZ ;  /* 0x0000001086037824 */ /* 0x000fd400078e00ff */
        /* <DEDUP_REMOVED lines=23> */
.L_x_6066:
[----:B------:R1:W-:Y:S02]  /*3490*/  STS.128 [R182+0xa800], RZ ;  /* 0x00a800ffb6007388 */ /* 0x0003e40000000c00 */
.L_x_6065:
[----:B------:R-:W-:Y:S05]  /*34a0*/  BSYNC.RECONVERGENT B0 ;  /* 0x0000000000007941 */ /* 0x000fea0003800200 */
.L_x_6064:
        /* <DEDUP_REMOVED lines=25> */
.L_x_6069:
[----:B------:R1:W-:Y:S02]  /*3640*/  STS.128 [R182+0xb000], RZ ;  /* 0x00b000ffb6007388 */ /* 0x0003e40000000c00 */
.L_x_6068:
[----:B------:R-:W-:Y:S05]  /*3650*/  BSYNC.RECONVERGENT B0 ;  /* 0x0000000000007941 */ /* 0x000fea0003800200 */
.L_x_6067:
[----:B------:R-:W-:Y:S01]  /*3660*/  ISETP.GE.AND P0, PT, R0, UR4, PT ;  /* 0x0000000400007c0c */ /* 0x000fe2000bf06270 */
        /* <DEDUP_REMOVED lines=25> */
.L_x_6071:
[----:B------:R-:W-:Y:S05]  /*3800*/  BSYNC.RECONVERGENT B0 ;  /* 0x0000000000007941 */ /* 0x000fea0003800200 */
.L_x_6070:
        /* <DEDUP_REMOVED lines=15> */
[----:B------:R-:W-:Y:S01]  /*3900*/  IMAD.SHL.U32 R97, R185, 0x2, RZ ;  /* 0x00000002b9617824 */ /* 0x000fe200078e00ff */
[----:B-1----:R-:W2:Y:S01]  /*3910*/  MUFU.RCP R6, UR6 ;  /* 0x0000000600067d08 */ /* 0x002ea20008001000 */
[----:B------:R-:W-:Y:S01]  /*3920*/  BAR.SYNC.DEFER_BLOCKING 0x0 ;  /* 0x0000000000007b1d */ /* 0x000fe20000010000 */
[----:B--2---:R-:W-:Y:S01]  /*3930*/  FMUL.FTZ R6, R7, R6 ;  /* 0x0000000607067220 */ /* 0x004fe20000410000 */
[----:B------:R-:W-:-:S04]  /*3940*/  LOP3.LUT R7, R184, 0x200, R193, 0xf8, !PT ;  /* 0x00000200b8077812 */ /* 0x000fc800078ef8c1 */
        /* <DEDUP_REMOVED lines=24> */
.L_x_6074:
[----:B------:R2:W-:Y:S01]  /*3ad0*/  STS.128 [R182+0x10000], RZ ;  /* 0x010000ffb6007388 */ /* 0x0005e20000000c00 */
[----:B------:R-:W-:Y:S05]  /*3ae0*/  BRA `(.L_x_6075) ;  /* 0x00000000000c7947 */ /* 0x000fea0003800000 */
.L_x_6073:
[----:B------:R1:W-:Y:S04]  /*3af0*/  STS.128 [R182+0xc000], RZ ;  /* 0x00c000ffb6007388 */ /* 0x0003e80000000c00 */
[----:B------:R1:W-:Y:S04]  /*3b00*/  STS.128 [R182+0xe000], RZ ;  /* 0x00e000ffb6007388 */ /* 0x0003e80000000c00 */
[----:B------:R1:W-:Y:S02]  /*3b10*/  STS.128 [R182+0x10000], RZ ;  /* 0x010000ffb6007388 */ /* 0x0003e40000000c00 */
.L_x_6075:
[----:B------:R-:W-:Y:S05]  /*3b20*/  BSYNC.RECONVERGENT B0 ;  /* 0x0000000000007941 */ /* 0x000fea0003800200 */
.L_x_6072:
        /* <DEDUP_REMOVED lines=30> */
.L_x_6078:
[----:B------:R1:W-:Y:S02]  /*3d10*/  STS.128 [R182+0x10800], RZ ;  /* 0x010800ffb6007388 */ /* 0x0003e40000000c00 */
.L_x_6077:
[----:B------:R-:W-:Y:S05]  /*3d20*/  BSYNC.RECONVERGENT B0 ;  /* 0x0000000000007941 */ /* 0x000fea0003800200 */
.L_x_6076:
        /* <DEDUP_REMOVED lines=28> */
.L_x_6081:
[----:B------:R1:W-:Y:S02]  /*3ef0*/  STS.128 [R182+0x11000], RZ ;  /* 0x011000ffb6007388 */ /* 0x0003e40000000c00 */
.L_x_6080:
[----:B------:R-:W-:Y:S05]  /*3f00*/  BSYNC.RECONVERGENT B0 ;  /* 0x0000000000007941 */ /* 0x000fea0003800200 */
.L_x_6079:
        /* <DEDUP_REMOVED lines=35> */
.L_x_6084:
[----:B------:R1:W-:Y:S02]  /*4140*/  STS.128 [R182+0x11800], RZ ;  /* 0x011800ffb6007388 */ /* 0x0003e40000000c00 */
.L_x_6083:
[----:B------:R-:W-:Y:S05]  /*4150*/  BSYNC.RECONVERGENT B0 ;  /* 0x0000000000007941 */ /* 0x000fea0003800200 */
.L_x_6082:
[----:B------:R-:W-:Y:S01]  /*4160*/  IMAD.SHL.U32 R4, R4, 0x400, RZ ;  /* 0x0000040004047824 */ /* 0x000fe200078e00ff */
[----:B------:R-:W-:Y:S01]  /*4170*/  LOP3.LUT R146, R2, R7, RZ, 0x3c, !PT ;  /* 0x0000000702927212 */ /* 0x000fe200078e3cff */
[----:B------:R-:W-:Y:S01]  /*4180*/  IMAD.MOV.U32 R183, RZ, RZ, 0x20 ;  /* 0x00000020ffb77424 */ /* 0x000fe200078e00ff */
[----:B------:R-:W-:Y:S01]  /*4190*/  LEA R104, R104, UR5, 0x1 ;  /* 0x0000000568687c11 */ /* 0x000fe2000f8e08ff */
[----:B------:R-:W-:Y:S01]  /*41a0*/  IMAD.MOV.U32 R133, RZ, RZ, 0x40 ;  /* 0x00000040ff857424 */ /* 0x000fe200078e00ff */
[----:B------:R-:W-:Y:S01]  /*41b0*/  LOP3.LUT R101, R4, 0x400, RZ, 0xc0, !PT ;  /* 0x0000040004657812 */ /* 0x000fe200078ec0ff */
[----:B------:R-:W5:Y:S01]  /*41c0*/  LDCU UR4, c[0x0][0x50c] ;  /* 0x0000a180ff0477ac */ /* 0x000f620008000800 */
[C---:B------:R-:W-:Y:S01]  /*41d0*/  LOP3.LUT P6, RZ, R185.reuse, 0x2, RZ, 0xc0, !PT ;  /* 0x00000002b9ff7812 */ /* 0x040fe200078cc0ff */
[----:B------:R-:W-:Y:S01]  /*41e0*/  LDSM.16.M88.4 R40, [R104] ;  /* 0x000000006828783b */ /* 0x000fe20000000200 */
[----:B------:R-:W-:Y:S01]  /*41f0*/  LOP3.LUT P2, RZ, R185, 0x4, RZ, 0xc0, !PT ;  /* 0x00000004b9ff7812 */ /* 0x000fe2000784c0ff */
[----:B------:R-:W-:Y:S01]  /*4200*/  IMAD R101, R146, 0x2, R101 ;  /* 0x0000000292657824 */ /* 0x000fe200078e0265 */
[----:B------:R-:W-:Y:S01]  /*4210*/  SEL R93, R183, 0xffffffe0, !P6 ;  /* 0xffffffe0b75d7807 */ /* 0x000fe20007000000 */
[----:B------:R-:W-:Y:S01]  /*4220*/  UIADD3 UR20, UPT, UPT, UR22, UR20, -UR16 ;  /* 0x0000001416147290 */ /* 0x000fe2000fffe810 */
[----:B------:R-:W-:Y:S01]  /*4230*/  SEL R133, R133, 0xffffffc0, !P2 ;  /* 0xffffffc085857807 */ /* 0x000fe20005000000 */
[----:B------:R-:W-:Y:S01]  /*4240*/  VIADD R96, R101, UR5 ;  /* 0x0000000565607c36 */ /* 0x000fe20008000000 */
[----:B------:R-:W4:Y:S01]  /*4250*/  LDSM.16.M88.4 R64, [R101+UR5+0x6000] ;  /* 0x006000056540783b */ /* 0x000f220008000200 */
[----:B------:R-:W-:Y:S01]  /*4260*/  IMAD.IADD R102, R104, 0x1, R93 ;  /* 0x0000000168667824 */ /* 0x000fe200078e025d */
[----:B------:R-:W-:Y:S01]  /*4270*/  IADD3 R192, PT, PT, R0, UR21, R181 ;  /* 0x0000001500c07c10 */ /* 0x000fe2000fffe0b5 */
[----:B------:R-:W-:Y:S01]  /*4280*/  IMAD.IADD R99, R96, 0x1, R93 ;  /* 0x0000000160637824 */ /* 0x000fe200078e025d */
[----:B------:R-:W2:Y:S01]  /*4290*/  LDSM.16.M88.4 R56, [R101+UR5+0x6800] ;  /* 0x006800056538783b */ /* 0x000ea20008000200 */
[--C-:B------:R-:W-:Y:S01]  /*42a0*/  IMAD.IADD R100, R104, 0x1, R133.reuse ;  /* 0x0000000168647824 */ /* 0x100fe200078e0285 */
[----:B------:R-:W-:Y:S01]  /*42b0*/  LOP3.LUT R148, R97, 0x6, RZ, 0xc0, !PT ;  /* 0x0000000661947812 */ /* 0x000fe200078ec0ff */
[----:B------:R-:W-:Y:S01]  /*42c0*/  IMAD.IADD R96, R96, 0x1, R133 ;  /* 0x0000000160607824 */ /* 0x000fe200078e0285 */
[----:B------:R-:W3:Y:S01]  /*42d0*/  LDSM.16.M88.4 R48, [R101+UR5+0x7000] ;  /* 0x007000056530783b */ /* 0x000ee20008000200 */
[C---:B------:R-:W-:Y:S01]  /*42e0*/  IMAD.IADD R98, R93.reuse, 0x1, R100 ;  /* 0x000000015d627824 */ /* 0x040fe200078e0264 */
[----:B------:R-:W-:Y:S01]  /*42f0*/  UISETP.GT.AND UP0, UPT, UR23, UR14, UPT ;  /* 0x0000000e1700728c */ /* 0x000fe2000bf04270 */
[----:B------:R-:W-:Y:S01]  /*4300*/  IMAD.IADD R95, R93, 0x1, R96 ;  /* 0x000000015d5f7824 */ /* 0x000fe200078e0260 */
[----:B------:R-:W5:Y:S01]  /*4310*/  LDSM.16.M88.4 R24, [R101+UR5+0x7800] ;  /* 0x007800056518783b */ /* 0x000f620008000200 */
[----:B------:R-:W-:-:S03]  /*4320*/  IMAD.U32 R195, RZ, RZ, UR22 ;  /* 0x00000016ffc37e24 */ /* 0x000fc6000f8e00ff */
[----:B------:R-:W-:Y:S04]  /*4330*/  LDSM.16.M88.4 R12, [R102] ;  /* 0x00000000660c783b */ /* 0x000fe80000000200 */
[----:B------:R-:W5:Y:S04]  /*4340*/  LDSM.16.M88.4 R4, [R99+0x6000] ;  /* 0x006000006304783b */ /* 0x000f680000000200 */
[----:B------:R-:W5:Y:S04]  /*4350*/  LDSM.16.M88.4 R32, [R99+0x6800] ;  /* 0x006800006320783b */ /* 0x000f680000000200 */
[----:B------:R-:W5:Y:S04]  /*4360*/  LDSM.16.M88.4 R20, [R99+0x7000] ;  /* 0x007000006314783b */ /* 0x000f680000000200 */
[----:B-1----:R-:W-:Y:S04]  /*4370*/  LDSM.16.M88.4 R8, [R100] ;  /* 0x000000006408783b */ /* 0x002fe80000000200 */
[----:B------:R-:W1:Y:S01]  /*4380*/  LDSM.16.M88.4 R28, [R96+0x6000] ;  /* 0x00600000601c783b */ /* 0x000e620000000200 */
[C---:B----4-:R-:W-:Y:S03]  /*4390*/  HMMA.16816.F32 R16, R40.reuse, R64, RZ ;  /* 0x000000402810723c */ /* 0x050fe600000018ff */
[----:B------:R-:W-:Y:S04]  /*43a0*/  LDSM.16.M88.4 R80, [R96+0x6800] ;  /* 0x006800006050783b */ /* 0x000fe80000000200 */
[----:B------:R-:W-:Y:S01]  /*43b0*/  LDSM.16.M88.4 R76, [R95+0x6000] ;  /* 0x006000005f4c783b */ /* 0x000fe20000000200 */
[C---:B------:R-:W-:Y:S03]  /*43c0*/  HMMA.16816.F32 R64, R40.reuse, R66, RZ ;  /* 0x000000422840723c */ /* 0x040fe600000018ff */
[----:B------:R-:W-:Y:S04]  /*43d0*/  LDSM.16.M88.4 R72, [R96+0x7000] ;  /* 0x007000006048783b */ /* 0x000fe80000000200 */
[----:B------:R-:W-:Y:S01]  /*43e0*/  LDSM.16.M88.4 R68, [R96+0x7800] ;  /* 0x007800006044783b */ /* 0x000fe20000000200 */
[C---:B--2---:R-:W-:Y:S03]  /*43f0*/  HMMA.16816.F32 R60, R40.reuse, R56, RZ ;  /* 0x00000038283c723c */ /* 0x044fe600000018ff */
[----:B------:R-:W-:Y:S04]  /*4400*/  LDSM.16.M88.4 R36, [R95+0x6800] ;  /* 0x006800005f24783b */ /* 0x000fe80000000200 */
[----:B------:R-:W-:Y:S01]  /*4410*/  LDSM.16.M88.4 R88, [R101+UR5+0x8800] ;  /* 0x008800056558783b */ /* 0x000fe20008000200 */
[C---:B---3--:R-:W-:Y:S03]  /*4420*/  HMMA.16816.F32 R52, R40.reuse, R48, RZ ;  /* 0x000000302834723c */ /* 0x048fe600000018ff */
        /* <DEDUP_REMOVED lines=78> */
[----:B------:R-:W5:Y:S07]  /*4910*/  LDSM.16.M88.4 R72, [R101+UR5+0xb000] ;  /* 0x00b000056548783b */ /* 0x000f6e0008000200 */
        /* <DEDUP_REMOVED lines=25> */
[----:B------:R-:W-:Y:S08]  /*4ab0*/  HMMA.16816.F32 R56, R80, R78, R56 ;  /* 0x0000004e5038723c */ /* 0x000ff00000001838 */
[----:B-1----:R-:W-:Y:S01]  /*4ac0*/  HMMA.16816.F32 R16, R4, R12, R16 ;  /* 0x0000000c0410723c */ /* 0x002fe20000001810 */
[----:B------:R-:W-:-:S02]  /*4ad0*/  VIADD R12, R192, UR20 ;  /* 0x00000014c00c7c36 */ /* 0x000fc40008000000 */
[----:B------:R-:W-:-:S03]  /*4ae0*/  VIADD R192, R192, UR22 ;  /* 0x00000016c0c07c36 */ /* 0x000fc60008000000 */
[--C-:B------:R-:W-:Y:S02]  /*4af0*/  VIADDMNMX R197, R12, 0x1, R195.reuse, PT ;  /* 0x000000010cc57846 */ /* 0x100fe400038001c3 */
[----:B------:R-:W-:Y:S01]  /*4b00*/  HMMA.16816.F32 R52, R36, R28, R52 ;  /* 0x0000001c2434723c */ /* 0x000fe20000001834 */
[----:B------:R-:W-:Y:S01]  /*4b10*/  VIADD R28, R148, UR13 ;  /* 0x0000000d941c7c36 */ /* 0x000fe20008000000 */
[----:B------:R-:W-:Y:S02]  /*4b20*/  VIADDMNMX R195, R12, 0x9, R195, PT ;  /* 0x000000090cc37846 */ /* 0x000fe400038001c3 */
[----:B------:R-:W-:Y:S01]  /*4b30*/  VIADDMNMX R198, R192, -UR18, RZ, !PT ;  /* 0x80000012c0c67c46 */ /* 0x000fe2000f8001ff */
[C---:B------:R-:W-:Y:S02]  /*4b40*/  VIADD R13, R28.reuse, UR16 ;  /* 0x000000101c0d7c36 */ /* 0x040fe40008000000 */
[C---:B------:R-:W-:Y:S01]  /*4b50*/  VIADD R20, R28.reuse, 0x1 ;  /* 0x000000011c147836 */ /* 0x040fe20000000000 */
[----:B------:R-:W-:Y:S01]  /*4b60*/  HMMA.16816.F32 R64, R8, R22, R64 ;  /* 0x000000160840723c */ /* 0x000fe20000001840 */
[----:B------:R-:W-:-:S02]  /*4b70*/  ISETP.GE.AND P4, PT, R28, R198, PT ;  /* 0x000000c61c00720c */ /* 0x000fc40003f86270 */
[----:B------:R-:W-:Y:S01]  /*4b80*/  FMUL.FTZ R12, R16, UR4 ;  /* 0x00000004100c7c20 */ /* 0x000fe20008410000 */
[----:B------:R-:W-:Y:S02]  /*4b90*/  IMAD.IADD R16, R192, 0x1, -R13 ;  /* 0x00000001c0107824 */ /* 0x000fe400078e0a0d */
[----:B------:R-:W-:Y:S01]  /*4ba0*/  FMUL.FTZ R21, R18, UR4 ;  /* 0x0000000412157c20 */ /* 0x000fe20008410000 */
[----:B------:R-:W-:Y:S01]  /*4bb0*/  FMUL.FTZ R17, R17, UR4 ;  /* 0x0000000411117c20 */ /* 0x000fe20008410000 */
[C---:B------:R-:W-:Y:S01]  /*4bc0*/  ISETP.GE.AND P5, PT, R20.reuse, R198, PT ;  /* 0x000000c61400720c */ /* 0x040fe20003fa6270 */
[----:B------:R-:W-:Y:S01]  /*4bd0*/  HMMA.16816.F32 R44, R80, R68, R44 ;  /* 0x00000044502c723c */ /* 0x000fe2000000182c */
[----:B------:R-:W1:Y:S01]  /*4be0*/  MUFU.TANH R12, R12 ;  /* 0x0000000c000c7308 */ /* 0x000e620000002400 */
[----:B------:R-:W-:Y:S01]  /*4bf0*/  IABS R16, R16 ;  /* 0x0000001000107213 */ /* 0x000fe20000000000 */
[----:B------:R-:W-:Y:S01]  /*4c00*/  FMUL.FTZ R19, R19, UR4 ;  /* 0x0000000413137c20 */ /* 0x000fe20008410000 */
[----:B------:R-:W-:-:S02]  /*4c10*/  ISETP.GE.AND P3, PT, R20, R197, PT ;  /* 0x000000c51400720c */ /* 0x000fc40003f66270 */
[----:B------:R-:W-:Y:S01]  /*4c20*/  ISETP.GE.AND P1, PT, R20, R195, PT ;  /* 0x000000c31400720c */ /* 0x000fe20003f26270 */
[----:B------:R-:W-:Y:S01]  /*4c30*/  IMAD.MOV.U32 R18, RZ, RZ, R16 ;  /* 0x000000ffff127224 */ /* 0x000fe200078e0010 */
[C---:B------:R-:W-:Y:S01]  /*4c40*/  HMMA.16816.F32 R60, R80.reuse, R76, R60 ;  /* 0x0000004c503c723c */ /* 0x040fe2000000183c */
[----:B------:R-:W-:Y:S07]  /*4c50*/  MUFU.TANH R17, R17 ;  /* 0x0000001100117308 */ /* 0x000fee0000002400 */
[C---:B------:R-:W-:Y:S01]  /*4c60*/  HMMA.16816.F32 R48, R80.reuse, R74, R48 ;  /* 0x0000004a5030723c */ /* 0x040fe20000001830 */
[----:B------:R-:W2:Y:S07]  /*4c70*/  MUFU.TANH R16, R21 ;  /* 0x0000001500107308 */ /* 0x000eae0000002400 */
[----:B------:R-:W-:Y:S01]  /*4c80*/  HMMA.16816.F32 R68, R80, R70, R40 ;  /* 0x000000465044723c */ /* 0x000fe20000001828 */
[----:B------:R-:W3:Y:S07]  /*4c90*/  LDSM.16.M88.4 R40, [R96+0xa800] ;  /* 0x00a800006028783b */ /* 0x000eee0000000200 */
[----:B------:R-:W-:Y:S01]  /*4ca0*/  HMMA.16816.F32 R56, R36, R34, R56 ;  /* 0x000000222438723c */ /* 0x000fe20000001838 */
[----:B------:R-:W-:-:S05]  /*4cb0*/  VIADD R34, R192, 0x8 ;  /* 0x00000008c0227836 */ /* 0x000fca0000000000 */
[----:B------:R-:W-:Y:S02]  /*4cc0*/  VIADDMNMX R196, R34, -UR18, RZ, !PT ;  /* 0x8000001222c47c46 */ /* 0x000fe4000f8001ff */
[----:B------:R-:W-:Y:S01]  /*4cd0*/  HMMA.16816.F32 R64, R4, R14, R64 ;  /* 0x0000000e0440723c */ /* 0x000fe20000001840 */
[----:B------:R-:W-:Y:S02]  /*4ce0*/  I2FP.F32.S32 R15, R18 ;  /* 0x00000012000f7245 */ /* 0x000fe40000201400 */
[----:B------:R-:W-:Y:S01]  /*4cf0*/  ISETP.GE.AND P0, PT, R20, R196, PT ;  /* 0x000000c41400720c */ /* 0x000fe20003f06270 */
[----:B------:R-:W-:Y:S02]  /*4d00*/  IMAD.IADD R20, R34, 0x1, -R13 ;  /* 0x0000000122147824 */ /* 0x000fe400078e0a0d */
[----:B-1----:R-:W-:Y:S02]  /*4d10*/  FFMA.FTZ R22, R15, -UR10, R12 ;  /* 0x8000000a0f167c23 */ /* 0x002fe4000801000c */
[----:B------:R-:W-:Y:S01]  /*4d20*/  HMMA.16816.F32 R60, R36, R32, R60 ;  /* 0x00000020243c723c */ /* 0x000fe2000000183c */
[----:B------:R-:W1:Y:S01]  /*4d30*/  LDSM.16.M88.4 R12, [R95+0xa800] ;  /* 0x00a800005f0c783b */ /* 0x000e620000000200 */
[----:B------:R-:W-:-:S02]  /*4d40*/  IABS R20, R20 ;  /* 0x0000001400147213 */ /* 0x000fc40000000000 */
[----:B------:R-:W-:Y:S02]  /*4d50*/  FSEL R22, R22, -INF , P4 ;  /* 0xff80000016167808 */ /* 0x000fe40002000000 */
[----:B------:R-:W-:Y:S02]  /*4d60*/  I2FP.F32.S32 R23, R20 ;  /* 0x0000001400177245 */ /* 0x000fe40000201400 */
[C---:B------:R-:W-:Y:S01]  /*4d70*/  HMMA.16816.F32 R48, R36.reuse, R30, R48 ;  /* 0x0000001e2430723c */ /* 0x040fe20000001830 */
[----:B------:R4:W5:Y:S01]  /*4d80*/  MUFU.TANH R31, R19 ;  /* 0x00000013001f7308 */ /* 0x0009620000002400 */
[----:B------:R-:W-:Y:S01]  /*4d90*/  ISETP.GE.AND P4, PT, R28, R197, PT ;  /* 0x000000c51c00720c */ /* 0x000fe20003f86270 */
[----:B--2---:R-:W-:Y:S01]  /*4da0*/  FFMA.FTZ R16, R23, -UR10, R16 ;  /* 0x8000000a17107c23 */ /* 0x004fe20008010010 */
[----:B------:R-:W-:Y:S01]  /*4db0*/  FMUL.FTZ R66, R66, UR4 ;  /* 0x0000000442427c20 */ /* 0x000fe20008410000 */
[----:B------:R-:W-:Y:S01]  /*4dc0*/  FMUL.FTZ R64, R64, UR4 ;  /* 0x0000000440407c20 */ /* 0x000fe20008410000 */
[----:B------:R-:W-:Y:S01]  /*4dd0*/  FSEL R30, R22, -INF , !P4 ;  /* 0xff800000161e7808 */ /* 0x000fe20006000000 */
[----:B------:R-:W-:Y:S01]  /*4de0*/  FMUL.FTZ R65, R65, UR4 ;  /* 0x0000000441417c20 */ /* 0x000fe20008410000 */
[----:B------:R-:W-:Y:S01]  /*4df0*/  HMMA.16816.F32 R44, R36, R24, R44 ;  /* 0x00000018242c723c */ /* 0x000fe2000000182c */
[----:B------:R-:W-:-:S04]  /*4e00*/  ISETP.GE.AND P4, PT, R28, R196, PT ;  /* 0x000000c41c00720c */ /* 0x000fc80003f86270 */
[----:B------:R-:W-:Y:S01]  /*4e10*/  FSEL R29, R16, -INF , P4 ;  /* 0xff800000101d7808 */ /* 0x000fe20002000000 */
[----:B------:R-:W-:Y:S01]  /*4e20*/  MUFU.TANH R65, R65 ;  /* 0x0000004100417308 */ /* 0x000fe20000002400 */
[C---:B------:R-:W-:Y:S01]  /*4e30*/  ISETP.GE.AND P4, PT, R28.reuse, R195, PT ;  /* 0x000000c31c00720c */ /* 0x040fe20003f86270 */
[----:B------:R-:W-:Y:S01]  /*4e40*/  HMMA.16816.F32 R68, R36, R26, R68 ;  /* 0x0000001a2444723c */ /* 0x000fe20000001844 */
[C---:B------:R-:W-:Y:S02]  /*4e50*/  VIADD R36, R28.reuse, 0x38 ;  /* 0x000000381c247836 */ /* 0x040fe40000000000 */
[----:B------:R-:W-:Y:S01]  /*4e60*/  FSEL R29, R29, -INF , !P4 ;  /* 0xff8000001d1d7808 */ /* 0x000fe20006000000 */
[----:B------:R-:W-:Y:S02]  /*4e70*/  VIADD R39, R28, 0x20 ;  /* 0x000000201c277836 */ /* 0x000fe40000000000 */
[----:B------:R-:W-:Y:S01]  /*4e80*/  VIADD R37, R36, UR16 ;  /* 0x0000001024257c36 */ /* 0x000fe20008000000 */
[----:B------:R-:W-:Y:S01]  /*4e90*/  MUFU.TANH R16, R64 ;  /* 0x0000004000107308 */ /* 0x000fe20000002400 */
[----:B---3--:R-:W-:Y:S03]  /*4ea0*/  HMMA.16816.F32 R60, R8, R40, R60 ;  /* 0x00000028083c723c */ /* 0x008fe6000000183c */
[----:B------:R-:W-:-:S02]  /*4eb0*/  IADD3 R18, PT, PT, R192, 0x37, -R37 ;  /* 0x00000037c0127810 */ /* 0x000fc40007ffe825 */
[--C-:B------:R-:W-:Y:S02]  /*4ec0*/  IADD3 R21, PT, PT, R34, 0x37, -R37.reuse ;  /* 0x0000003722157810 */ /* 0x100fe40007ffe825 */
[----:B------:R-:W-:Y:S01]  /*4ed0*/  IABS R18, R18 ;  /* 0x0000001200127213 */ /* 0x000fe20000000000 */
[----:B------:R-:W-:Y:S01]  /*4ee0*/  HMMA.16816.F32 R56, R8, R42, R56 ;  /* 0x0000002a0838723c */ /* 0x000fe20000001838 */
[----:B------:R-:W-:Y:S02]  /*4ef0*/  IABS R21, R21 ;  /* 0x0000001500157213 */ /* 0x000fe40000000000 */
[----:B------:R-:W-:Y:S02]  /*4f00*/  I2FP.F32.S32 R18, R18 ;  /* 0x0000001200127245 */ /* 0x000fe40000201400 */
[----:B------:R-:W-:Y:S01]  /*4f10*/  I2FP.F32.S32 R20, R21 ;  /* 0x0000001500147245 */ /* 0x000fe20000201400 */
[----:B------:R-:W-:Y:S01]  /*4f20*/  VIADD R21, R28, 0x10 ;  /* 0x000000101c157836 */ /* 0x000fe20000000000 */
[----:B----4-:R-:W-:Y:S01]  /*4f30*/  IADD3 R19, PT, PT, R192, 0x30, -R37 ;  /* 0x00000030c0137810 */ /* 0x010fe20007ffe825 */
[----:B------:R-:W-:Y:S01]  /*4f40*/  FFMA.FTZ R18, R18, -UR10, R17 ;  /* 0x8000000a12127c23 */ /* 0x000fe20008010011 */
[----:B------:R-:W-:-:S02]  /*4f50*/  VIADD R17, R28, 0x8 ;  /* 0x000000081c117836 */ /* 0x000fc40000000000 */
[----:B-----5:R-:W-:Y:S01]  /*4f60*/  FFMA.FTZ R31, R20, -UR10, R31 ;  /* 0x8000000a141f7c23 */ /* 0x020fe2000801001f */
[----:B------:R-:W-:Y:S01]  /*4f70*/  IADD3 R20, PT, PT, R34, 0x30, -R37 ;  /* 0x0000003022147810 */ /* 0x000fe20007ffe825 */
[C---:B-1----:R-:W-:Y:S01]  /*4f80*/  HMMA.16816.F32 R60, R4.reuse, R12, R60 ;  /* 0x0000000c043c723c */ /* 0x042fe2000000183c */
[----:B------:R-:W-:Y:S01]  /*4f90*/  FSEL R32, R18, -INF , P5 ;  /* 0xff80000012207808 */ /* 0x000fe20002800000 */
[----:B------:R-:W-:Y:S01]  /*4fa0*/  FMUL.FTZ R13, R67, UR4 ;  /* 0x00000004430d7c20 */ /* 0x000fe20008410000 */
[----:B------:R-:W1:Y:S01]  /*4fb0*/  MUFU.TANH R18, R66 ;  /* 0x0000004200127308 */ /* 0x000e620000002400 */
[----:B------:R-:W-:Y:S01]  /*4fc0*/  IABS R20, R20 ;  /* 0x0000001400147213 */ /* 0x000fe20000000000 */
[----:B------:R-:W-:Y:S01]  /*4fd0*/  VIADD R12, R28, 0x9 ;  /* 0x000000091c0c7836 */ /* 0x000fe20000000000 */
[----:B------:R-:W-:Y:S02]  /*4fe0*/  FSEL R32, R32, -INF , !P3 ;  /* 0xff80000020207808 */ /* 0x000fe40005800000 */
[----:B------:R-:W-:Y:S01]  /*4ff0*/  FSEL R31, R31, -INF , P0 ;  /* 0xff8000001f1f7808 */ /* 0x000fe20000000000 */
[----:B------:R-:W-:Y:S01]  /*5000*/  HMMA.16816.F32 R56, R4, R14, R56 ;  /* 0x0000000e0438723c */ /* 0x000fe20000001838 */
[C---:B------:R-:W-:Y:S01]  /*5010*/  ISETP.GE.AND P4, PT, R17.reuse, R198, PT ;  /* 0x000000c61100720c */ /* 0x040fe20003f86270 */
[----:B------:R-:W2:Y:S01]  /*5020*/  MUFU.TANH R13, R13 ;  /* 0x0000000d000d7308 */ /* 0x000ea20000002400 */
[----:B------:R-:W-:-:S02]  /*5030*/  ISETP.GE.AND P5, PT, R17, R197, PT ;  /* 0x000000c51100720c */ /* 0x000fc40003fa6270 */
[C---:B------:R-:W-:Y:S02]  /*5040*/  ISETP.GE.AND P3, PT, R17.reuse, R195, PT ;  /* 0x000000c31100720c */ /* 0x040fe40003f66270 */
[----:B------:R-:W-:Y:S01]  /*5050*/  ISETP.GE.AND P0, PT, R17, R196, PT ;  /* 0x000000c41100720c */ /* 0x000fe20003f06270 */
[----:B------:R-:W-:Y:S01]  /*5060*/  IMAD.MOV.U32 R17, RZ, RZ, R20 ;  /* 0x000000ffff117224 */ /* 0x000fe200078e0014 */
[----:B------:R-:W-:Y:S01]  /*5070*/  IABS R19, R19 ;  /* 0x0000001300137213 */ /* 0x000fe20000000000 */
[----:B------:R-:W-:Y:S01]  /*5080*/  FMUL.FTZ R20, R60, UR4 ;  /* 0x000000043c147c20 */ /* 0x000fe20008410000 */
[----:B------:R-:W-:Y:S01]  /*5090*/  FSEL R31, R31, -INF , !P1 ;  /* 0xff8000001f1f7808 */ /* 0x000fe20004800000 */
[----:B------:R-:W-:Y:S01]  /*50a0*/  FMUL.FTZ R26, R61, UR4 ;  /* 0x000000043d1a7c20 */ /* 0x000fe20008410000 */
[----:B------:R-:W-:Y:S01]  /*50b0*/  I2FP.F32.S32 R17, R17 ;  /* 0x0000001100117245 */ /* 0x000fe20000201400 */
[----:B------:R-:W-:Y:S01]  /*50c0*/  FMUL.FTZ R24, R63, UR4 ;  /* 0x000000043f187c20 */ /* 0x000fe20008410000 */
[----:B------:R-:W-:Y:S01]  /*50d0*/  I2FP.F32.S32 R19, R19 ;  /* 0x0000001300137245 */ /* 0x000fe20000201400 */
[----:B------:R-:W-:Y:S01]  /*50e0*/  MUFU.TANH R20, R20 ;  /* 0x0000001400147308 */ /* 0x000fe20000002400 */
[----:B------:R-:W-:Y:S01]  /*50f0*/  ISETP.GE.AND P1, PT, R12, R198, PT ;  /* 0x000000c60c00720c */ /* 0x000fe20003f26270 */
[----:B-1----:R-:W-:Y:S01]  /*5100*/  FFMA.FTZ R17, R17, -UR10, R18 ;  /* 0x8000000a11117c23 */ /* 0x002fe20008010012 */
[--C-:B------:R-:W-:Y:S01]  /*5110*/  IADD3 R18, PT, PT, R192, 0x2f, -R37.reuse ;  /* 0x0000002fc0127810 */ /* 0x100fe20007ffe825 */
[----:B------:R-:W-:Y:S01]  /*5120*/  FFMA.FTZ R16, R19, -UR10, R16 ;  /* 0x8000000a13107c23 */ /* 0x000fe20008010010 */
[----:B------:R-:W-:Y:S01]  /*5130*/  IADD3 R19, PT, PT, R34, 0x2f, -R37 ;  /* 0x0000002f22137810 */ /* 0x000fe20007ffe825 */
[----:B------:R-:W-:Y:S01]  /*5140*/  FMUL.FTZ R56, R56, UR4 ;  /* 0x0000000438387c20 */ /* 0x000fe20008410000 */
[----:B------:R-:W-:Y:S01]  /*5150*/  IABS R18, R18 ;  /* 0x0000001200127213 */ /* 0x000fe20000000000 */
[----:B------:R-:W-:Y:S01]  /*5160*/  MUFU.TANH R26, R26 ;  /* 0x0000001a001a7308 */ /* 0x000fe20000002400 */
[----:B------:R-:W-:Y:S01]  /*5170*/  IABS R19, R19 ;  /* 0x0000001300137213 */ /* 0x000fe20000000000 */
[----:B------:R-:W-:Y:S01]  /*5180*/  FMUL.FTZ R58, R58, UR4 ;  /* 0x000000043a3a7c20 */ /* 0x000fe20008410000 */
[----:B------:R-:W-:Y:S01]  /*5190*/  FSEL R38, R16, -INF , P4 ;  /* 0xff80000010267808 */ /* 0x000fe20002000000 */
[----:B------:R-:W-:Y:S01]  /*51a0*/  IMAD.MOV.U32 R16, RZ, RZ, R18 ;  /* 0x000000ffff107224 */ /* 0x000fe200078e0012 */
[----:B------:R-:W-:Y:S01]  /*51b0*/  FSEL R35, R17, -INF , P0 ;  /* 0xff80000011237808 */ /* 0x000fe20000000000 */
[----:B------:R-:W-:Y:S01]  /*51c0*/  IMAD.MOV.U32 R18, RZ, RZ, R19 ;  /* 0x000000ffff127224 */ /* 0x000fe200078e0013 */
[----:B------:R-:W-:Y:S01]  /*51d0*/  FSEL R38, R38, -INF , !P5 ;  /* 0xff80000026267808 */ /* 0x000fe20006800000 */
[----:B------:R-:W-:Y:S01]  /*51e0*/  MUFU.TANH R24, R24 ;  /* 0x0000001800187308 */ /* 0x000fe20000002400 */
[C---:B------:R-:W-:Y:S01]  /*51f0*/  ISETP.GE.AND P4, PT, R12.reuse, R197, PT ;  /* 0x000000c50c00720c */ /* 0x040fe20003f86270 */
[----:B------:R-:W-:Y:S01]  /*5200*/  FMUL.FTZ R57, R57, UR4 ;  /* 0x0000000439397c20 */ /* 0x000fe20008410000 */
[----:B------:R-:W-:-:S02]  /*5210*/  ISETP.GE.AND P5, PT, R12, R195, PT ;  /* 0x000000c30c00720c */ /* 0x000fc40003fa6270 */
[----:B------:R-:W-:Y:S02]  /*5220*/  ISETP.GE.AND P0, PT, R12, R196, PT ;  /* 0x000000c40c00720c */ /* 0x000fe40003f06270 */
[----:B------:R-:W-:Y:S01]  /*5230*/  I2FP.F32.S32 R12, R18 ;  /* 0x00000012000c7245 */ /* 0x000fe20000201400 */
[----:B------:R-:W-:Y:S01]  /*5240*/  MUFU.TANH R56, R56 ;  /* 0x0000003800387308 */ /* 0x000fe20000002400 */
[----:B------:R-:W-:Y:S02]  /*5250*/  I2FP.F32.S32 R16, R16 ;  /* 0x0000001000107245 */ /* 0x000fe40000201400 */
[----:B------:R-:W-:Y:S01]  /*5260*/  IADD3 R22, PT, PT, R34, 0x28, -R37 ;  /* 0x0000002822167810 */ /* 0x000fe20007ffe825 */
[----:B--2---:R-:W-:Y:S01]  /*5270*/  FFMA.FTZ R12, R12, -UR10, R13 ;  /* 0x8000000a0c0c7c23 */ /* 0x004fe2000801000d */
[----:B------:R-:W-:Y:S01]  /*5280*/  FMUL.FTZ R13, R62, UR4 ;  /* 0x000000043e0d7c20 */ /* 0x000fe20008410000 */
[----:B------:R-:W-:Y:S01]  /*5290*/  FFMA.FTZ R65, R16, -UR10, R65 ;  /* 0x8000000a10417c23 */ /* 0x000fe20008010041 */
[----:B------:R-:W-:Y:S01]  /*52a0*/  IABS R22, R22 ;  /* 0x0000001600167213 */ /* 0x000fe20000000000 */
[----:B------:R-:W1:Y:S01]  /*52b0*/  LDSM.16.M88.4 R16, [R96+0xb000] ;  /* 0x00b000006010783b */ /* 0x000e620000000200 */
[----:B------:R-:W-:Y:S01]  /*52c0*/  FSEL R33, R12, -INF , P0 ;  /* 0xff8000000c217808 */ /* 0x000fe20000000000 */
[----:B------:R-:W-:Y:S01]  /*52d0*/  MUFU.TANH R57, R57 ;  /* 0x0000003900397308 */ /* 0x000fe20000002400 */
[----:B------:R-:W-:Y:S01]  /*52e0*/  I2FP.F32.S32 R12, R22 ;  /* 0x00000016000c7245 */ /* 0x000fe20000201400 */
[----:B------:R-:W2:Y:S01]  /*52f0*/  LDSM.16.M88.4 R96, [R96+0xb800] ;  /* 0x00b800006060783b */ /* 0x000ea20000000200 */
[----:B------:R-:W-:-:S02]  /*5300*/  IADD3 R23, PT, PT, R192, 0x28, -R37 ;  /* 0x00000028c0177810 */ /* 0x000fc40007ffe825 */
[----:B------:R-:W-:Y:S02]  /*5310*/  FSEL R40, R65, -INF , P1 ;  /* 0xff80000041287808 */ /* 0x000fe40000800000 */
[----:B------:R-:W-:Y:S01]  /*5320*/  IABS R23, R23 ;  /* 0x0000001700177213 */ /* 0x000fe20000000000 */
[----:B------:R-:W3:Y:S01]  /*5330*/  MUFU.TANH R13, R13 ;  /* 0x0000000d000d7308 */ /* 0x000ee20000002400 */
[----:B------:R-:W-:Y:S02]  /*5340*/  FSEL R35, R35, -INF , !P3 ;  /* 0xff80000023237808 */ /* 0x000fe40005800000 */
[----:B------:R-:W-:Y:S02]  /*5350*/  FSEL R40, R40, -INF , !P4 ;  /* 0xff80000028287808 */ /* 0x000fe40006000000 */
[C---:B------:R-:W-:Y:S02]  /*5360*/  ISETP.GE.AND P3, PT, R21.reuse, R198, PT ;  /* 0x000000c61500720c */ /* 0x040fe40003f66270 */
[----:B------:R-:W-:-:S02]  /*5370*/  ISETP.GE.AND P1, PT, R21, R197, PT ;  /* 0x000000c51500720c */ /* 0x000fc40003f26270 */
[C---:B------:R-:W-:Y:S02]  /*5380*/  ISETP.GE.AND P4, PT, R21.reuse, R195, PT ;  /* 0x000000c31500720c */ /* 0x040fe40003f86270 */
[----:B------:R-:W-:Y:S02]  /*5390*/  ISETP.GE.AND P0, PT, R21, R196, PT ;  /* 0x000000c41500720c */ /* 0x000fe40003f06270 */
[----:B------:R-:W-:Y:S02]  /*53a0*/  I2FP.F32.S32 R21, R23 ;  /* 0x0000001700157245 */ /* 0x000fe40000201400 */
[--C-:B------:R-:W-:Y:S02]  /*53b0*/  IADD3 R23, PT, PT, R192, 0x27, -R37.reuse ;  /* 0x00000027c0177810 */ /* 0x100fe40007ffe825 */
[----:B------:R-:W-:Y:S01]  /*53c0*/  IADD3 R25, PT, PT, R34, 0x27, -R37 ;  /* 0x0000002722197810 */ /* 0x000fe20007ffe825 */
[----:B---3--:R-:W-:Y:S01]  /*53d0*/  FFMA.FTZ R22, R12, -UR10, R13 ;  /* 0x8000000a0c167c23 */ /* 0x008fe2000801000d */
[----:B------:R-:W-:Y:S01]  /*53e0*/  FFMA.FTZ R20, R21, -UR10, R20 ;  /* 0x8000000a15147c23 */ /* 0x000fe20008010014 */
[----:B------:R-:W3:Y:S01]  /*53f0*/  LDSM.16.M88.4 R12, [R95+0xb000] ;  /* 0x00b000005f0c783b */ /* 0x000ee20000000200 */
[----:B------:R-:W-:Y:S01]  /*5400*/  IABS R23, R23 ;  /* 0x0000001700177213 */ /* 0x000fe20000000000 */
[----:B------:R-:W-:Y:S01]  /*5410*/  VIADD R21, R28, 0x11 ;  /* 0x000000111c157836 */ /* 0x000fe20000000000 */
[----:B------:R-:W-:-:S02]  /*5420*/  IABS R25, R25 ;  /* 0x0000001900197213 */ /* 0x000fc40000000000 */
[----:B------:R-:W-:Y:S02]  /*5430*/  FSEL R20, R20, -INF , P3 ;  /* 0xff80000014147808 */ /* 0x000fe40001800000 */
[----:B------:R-:W-:Y:S02]  /*5440*/  I2FP.F32.S32 R23, R23 ;  /* 0x0000001700177245 */ /* 0x000fe40000201400 */
[----:B------:R-:W-:Y:S01]  /*5450*/  FSEL R33, R33, -INF , !P5 ;  /* 0xff80000021217808 */ /* 0x000fe20006800000 */
[----:B-1----:R-:W-:Y:S01]  /*5460*/  HMMA.16816.F32 R52, R8, R16, R52 ;  /* 0x000000100834723c */ /* 0x002fe20000001834 */
[----:B------:R-:W-:Y:S01]  /*5470*/  FSEL R20, R20, -INF , !P1 ;  /* 0xff80000014147808 */ /* 0x000fe20004800000 */
[----:B------:R-:W-:Y:S01]  /*5480*/  FFMA.FTZ R23, R23, -UR10, R26 ;  /* 0x8000000a17177c23 */ /* 0x000fe2000801001a */
[----:B------:R-:W-:Y:S01]  /*5490*/  FSEL R22, R22, -INF , P0 ;  /* 0xff80000016167808 */ /* 0x000fe20000000000 */
[----:B------:R-:W-:Y:S01]  /*54a0*/  VIADD R16, R28, 0x18 ;  /* 0x000000181c107836 */ /* 0x000fe20000000000 */
[----:B------:R-:W-:-:S02]  /*54b0*/  ISETP.GE.AND P5, PT, R21, R198, PT ;  /* 0x000000c61500720c */ /* 0x000fc40003fa6270 */
[C---:B------:R-:W-:Y:S01]  /*54c0*/  ISETP.GE.AND P3, PT, R21.reuse, R197, PT ;  /* 0x000000c51500720c */ /* 0x040fe20003f66270 */
[C---:B--2---:R-:W-:Y:S01]  /*54d0*/  HMMA.16816.F32 R44, R8.reuse, R96, R44 ;  /* 0x00000060082c723c */ /* 0x044fe2000000182c */
[C---:B------:R-:W-:Y:S02]  /*54e0*/  ISETP.GE.AND P1, PT, R21.reuse, R195, PT ;  /* 0x000000c31500720c */ /* 0x040fe40003f26270 */
[----:B------:R-:W-:Y:S02]  /*54f0*/  ISETP.GE.AND P0, PT, R21, R196, PT ;  /* 0x000000c41500720c */ /* 0x000fe40003f06270 */
[----:B------:R-:W-:Y:S02]  /*5500*/  I2FP.F32.S32 R21, R25 ;  /* 0x0000001900157245 */ /* 0x000fe40000201400 */
[--C-:B------:R-:W-:Y:S01]  /*5510*/  IADD3 R26, PT, PT, R34, 0x20, -R37.reuse ;  /* 0x00000020221a7810 */ /* 0x100fe20007ffe825 */
[----:B------:R-:W-:Y:S01]  /*5520*/  HMMA.16816.F32 R68, R8, R98, R68 ;  /* 0x000000620844723c */ /* 0x000fe20000001844 */
[----:B------:R-:W-:Y:S01]  /*5530*/  IADD3 R17, PT, PT, R192, 0x20, -R37 ;  /* 0x00000020c0117810 */ /* 0x000fe20007ffe825 */
[----:B------:R-:W-:Y:S01]  /*5540*/  FFMA.FTZ R24, R21, -UR10, R24 ;  /* 0x8000000a15187c23 */ /* 0x000fe20008010018 */
[----:B------:R-:W-:-:S02]  /*5550*/  FSEL R21, R22, -INF , !P4 ;  /* 0xff80000016157808 */ /* 0x000fc40006000000 */
[----:B------:R-:W-:Y:S02]  /*5560*/  FSEL R22, R23, -INF , P5 ;  /* 0xff80000017167808 */ /* 0x000fe40002800000 */
[----:B------:R-:W1:Y:S01]  /*5570*/  MUFU.TANH R23, R58 ;  /* 0x0000003a00177308 */ /* 0x000e620000002400 */
[----:B------:R-:W-:Y:S02]  /*5580*/  IABS R26, R26 ;  /* 0x0000001a001a7213 */ /* 0x000fe40000000000 */
[----:B------:R-:W-:Y:S02]  /*5590*/  IABS R17, R17 ;  /* 0x0000001100117213 */ /* 0x000fe40000000000 */
[----:B------:R-:W-:Y:S01]  /*55a0*/  FSEL R22, R22, -INF , !P3 ;  /* 0xff80000016167808 */ /* 0x000fe20005800000 */
[----:B---3--:R-:W-:Y:S01]  /*55b0*/  HMMA.16816.F32 R52, R4, R12, R52 ;  /* 0x0000000c0434723c */ /* 0x008fe20000001834 */
[----:B------:R-:W-:Y:S01]  /*55c0*/  FSEL R25, R24, -INF , P0 ;  /* 0xff80000018197808 */ /* 0x000fe20000000000 */
[----:B------:R-:W-:Y:S01]  /*55d0*/  VIADD R12, R28, 0x19 ;  /* 0x000000191c0c7836 */ /* 0x000fe20000000000 */
[----:B------:R-:W-:-:S02]  /*55e0*/  IADD3 R13, PT, PT, R192, 0x1f, -R37 ;  /* 0x0000001fc00d7810 */ /* 0x000fc40007ffe825 */
[C---:B------:R-:W-:Y:S02]  /*55f0*/  ISETP.GE.AND P4, PT, R16.reuse, R198, PT ;  /* 0x000000c61000720c */ /* 0x040fe40003f86270 */
[C---:B------:R-:W-:Y:S02]  /*5600*/  ISETP.GE.AND P5, PT, R16.reuse, R197, PT ;  /* 0x000000c51000720c */ /* 0x040fe40003fa6270 */
[C---:B------:R-:W-:Y:S02]  /*5610*/  ISETP.GE.AND P3, PT, R16.reuse, R195, PT ;  /* 0x000000c31000720c */ /* 0x040fe40003f66270 */
[----:B------:R-:W-:Y:S01]  /*5620*/  ISETP.GE.AND P0, PT, R16, R196, PT ;  /* 0x000000c41000720c */ /* 0x000fe20003f06270 */
[----:B------:R-:W-:Y:S01]  /*5630*/  IMAD.MOV.U32 R16, RZ, RZ, R26 ;  /* 0x000000ffff107224 */ /* 0x000fe200078e001a */
[----:B------:R-:W-:Y:S01]  /*5640*/  I2FP.F32.S32 R17, R17 ;  /* 0x0000001100117245 */ /* 0x000fe20000201400 */
[----:B------:R-:W-:Y:S01]  /*5650*/  FMUL.FTZ R26, R59, UR4 ;  /* 0x000000043b1a7c20 */ /* 0x000fe20008410000 */
[----:B------:R-:W-:-:S02]  /*5660*/  IABS R13, R13 ;  /* 0x0000000d000d7213 */ /* 0x000fc40000000000 */
[----:B------:R-:W-:Y:S01]  /*5670*/  I2FP.F32.S32 R16, R16 ;  /* 0x0000001000107245 */ /* 0x000fe20000201400 */
[----:B------:R-:W-:Y:S01]  /*5680*/  FFMA.FTZ R17, R17, -UR10, R56 ;  /* 0x8000000a11117c23 */ /* 0x000fe20008010038 */
[----:B------:R-:W-:Y:S01]  /*5690*/  FSEL R25, R25, -INF , !P1 ;  /* 0xff80000019197808 */ /* 0x000fe20004800000 */
[----:B------:R-:W-:Y:S01]  /*56a0*/  IMAD.MOV.U32 R42, RZ, RZ, R13 ;  /* 0x000000ffff2a7224 */ /* 0x000fe200078e000d */
[----:B------:R-:W2:Y:S01]  /*56b0*/  MUFU.TANH R26, R26 ;  /* 0x0000001a001a7308 */ /* 0x000ea20000002400 */
[----:B-1----:R-:W-:Y:S01]  /*56c0*/  FFMA.FTZ R16, R16, -UR10, R23 ;  /* 0x8000000a10107c23 */ /* 0x002fe20008010017 */
[----:B------:R-:W-:Y:S01]  /*56d0*/  IADD3 R23, PT, PT, R34, 0x1f, -R37 ;  /* 0x0000001f22177810 */ /* 0x000fe20007ffe825 */
[----:B------:R-:W-:Y:S01]  /*56e0*/  FMUL.FTZ R53, R53, UR4 ;  /* 0x0000000435357c20 */ /* 0x000fe20008410000 */
[----:B------:R-:W-:Y:S02]  /*56f0*/  FSEL R17, R17, -INF , P4 ;  /* 0xff80000011117808 */ /* 0x000fe40002000000 */
[----:B------:R-:W-:-:S02]  /*5700*/  I2FP.F32.S32 R42, R42 ;  /* 0x0000002a002a7245 */ /* 0x000fc40000201400 */
[----:B------:R-:W-:Y:S02]  /*5710*/  IABS R23, R23 ;  /* 0x0000001700177213 */ /* 0x000fe40000000000 */
[----:B------:R-:W-:Y:S01]  /*5720*/  FSEL R24, R17, -INF , !P5 ;  /* 0xff80000011187808 */ /* 0x000fe20006800000 */
[----:B------:R-:W-:Y:S01]  /*5730*/  FFMA.FTZ R57, R42, -UR10, R57 ;  /* 0x8000000a2a397c23 */ /* 0x000fe20008010039 */
[----:B------:R-:W-:Y:S01]  /*5740*/  FSEL R27, R16, -INF , P0 ;  /* 0xff800000101b7808 */ /* 0x000fe20000000000 */
[----:B------:R-:W-:Y:S01]  /*5750*/  FMUL.FTZ R42, R54, UR4 ;  /* 0x00000004362a7c20 */ /* 0x000fe20008410000 */
[C---:B------:R-:W-:Y:S01]  /*5760*/  ISETP.GE.AND P1, PT, R12.reuse, R198, PT ;  /* 0x000000c60c00720c */ /* 0x040fe20003f26270 */
[----:B------:R-:W-:Y:S01]  /*5770*/  IMAD.MOV.U32 R13, RZ, RZ, R23 ;  /* 0x000000ffff0d7224 */ /* 0x000fe200078e0017 */
[C---:B------:R-:W-:Y:S01]  /*5780*/  ISETP.GE.AND P4, PT, R12.reuse, R197, PT ;  /* 0x000000c50c00720c */ /* 0x040fe20003f86270 */
[----:B------:R-:W-:Y:S01]  /*5790*/  HMMA.16816.F32 R16, R8, R18, R48 ;  /* 0x000000120810723c */ /* 0x000fe20000001830 */
[C---:B------:R-:W-:Y:S01]  /*57a0*/  ISETP.GE.AND P5, PT, R12.reuse, R195, PT ;  /* 0x000000c30c00720c */ /* 0x040fe20003fa6270 */
[----:B------:R-:W-:Y:S01]  /*57b0*/  MUFU.TANH R42, R42 ;  /* 0x0000002a002a7308 */ /* 0x000fe20000002400 */
[----:B------:R-:W-:Y:S01]  /*57c0*/  ISETP.GE.AND P0, PT, R12, R196, PT ;  /* 0x000000c40c00720c */ /* 0x000fe20003f06270 */
[----:B------:R-:W-:Y:S01]  /*57d0*/  FMUL.FTZ R12, R52, UR4 ;  /* 0x00000004340c7c20 */ /* 0x000fe20008410000 */
[----:B------:R-:W-:Y:S01]  /*57e0*/  I2FP.F32.S32 R13, R13 ;  /* 0x0000000d000d7245 */ /* 0x000fe20000201400 */
[----:B------:R-:W-:Y:S01]  /*57f0*/  FMUL.FTZ R48, R55, UR4 ;  /* 0x0000000437307c20 */ /* 0x000fe20008410000 */
[--C-:B------:R-:W-:Y:S01]  /*5800*/  IADD3 R43, PT, PT, R192, 0x18, -R37.reuse ;  /* 0x00000018c02b7810 */ /* 0x100fe20007ffe825 */
[----:B------:R-:W-:Y:S01]  /*5810*/  VIADD R8, R28, 0x30 ;  /* 0x000000301c087836 */ /* 0x000fe20000000000 */
[----:B------:R-:W-:Y:S01]  /*5820*/  IADD3 R41, PT, PT, R34, 0x18, -R37 ;  /* 0x0000001822297810 */ /* 0x000fe20007ffe825 */
[----:B------:R-:W1:Y:S01]  /*5830*/  MUFU.TANH R12, R12 ;  /* 0x0000000c000c7308 */ /* 0x000e620000002400 */
[----:B--2---:R-:W-:Y:S01]  /*5840*/  FFMA.FTZ R13, R13, -UR10, R26 ;  /* 0x8000000a0d0d7c23 */ /* 0x004fe2000801001a */
[----:B------:R-:W-:-:S02]  /*5850*/  FSEL R26, R57, -INF , P1 ;  /* 0xff800000391a7808 */ /* 0x000fc40000800000 */
[----:B------:R-:W-:Y:S02]  /*5860*/  IABS R43, R43 ;  /* 0x0000002b002b7213 */ /* 0x000fe40000000000 */
[----:B------:R-:W-:Y:S02]  /*5870*/  IABS R41, R41 ;  /* 0x0000002900297213 */ /* 0x000fe40000000000 */
[----:B------:R-:W-:Y:S01]  /*5880*/  FSEL R27, R27, -INF , !P3 ;  /* 0xff8000001b1b7808 */ /* 0x000fe20005800000 */
[----:B------:R-:W2:Y:S01]  /*5890*/  MUFU.TANH R48, R48 ;  /* 0x0000003000307308 */ /* 0x000ea20000002400 */
[----:B------:R-:W-:Y:S01]  /*58a0*/  FSEL R26, R26, -INF , !P4 ;  /* 0xff8000001a1a7808 */ /* 0x000fe20006000000 */
[----:B------:R-:W-:Y:S01]  /*58b0*/  HMMA.16816.F32 R16, R4, R14, R16 ;  /* 0x0000000e0410723c */ /* 0x000fe20000001810 */
[----:B------:R-:W-:Y:S02]  /*58c0*/  FSEL R23, R13, -INF , P0 ;  /* 0xff8000000d177808 */ /* 0x000fe40000000000 */
[----:B------:R-:W-:-:S02]  /*58d0*/  ISETP.GE.AND P3, PT, R39, R198, PT ;  /* 0x000000c62700720c */ /* 0x000fc40003f66270 */
[C---:B------:R-:W-:Y:S02]  /*58e0*/  ISETP.GE.AND P1, PT, R39.reuse, R197, PT ;  /* 0x000000c52700720c */ /* 0x040fe40003f26270 */
[C---:B------:R-:W-:Y:S02]  /*58f0*/  ISETP.GE.AND P4, PT, R39.reuse, R195, PT ;  /* 0x000000c32700720c */ /* 0x040fe40003f86270 */
[----:B------:R-:W-:Y:S02]  /*5900*/  ISETP.GE.AND P0, PT, R39, R196, PT ;  /* 0x000000c42700720c */ /* 0x000fe40003f06270 */
[----:B------:R-:W-:Y:S02]  /*5910*/  I2FP.F32.S32 R39, R43 ;  /* 0x0000002b00277245 */ /* 0x000fe40000201400 */
[----:B------:R-:W-:Y:S01]  /*5920*/  I2FP.F32.S32 R13, R41 ;  /* 0x00000029000d7245 */ /* 0x000fe20000201400 */
[----:B------:R-:W-:Y:S01]  /*5930*/  VIADD R41, R28, 0x21 ;  /* 0x000000211c297836 */ /* 0x000fe20000000000 */
[--C-:B------:R-:W-:Y:S01]  /*5940*/  IADD3 R49, PT, PT, R34, 0x17, -R37.reuse ;  /* 0x0000001722317810 */ /* 0x100fe20007ffe825 */
[----:B-1----:R-:W-:Y:S01]  /*5950*/  FFMA.FTZ R43, R39, -UR10, R12 ;  /* 0x8000000a272b7c23 */ /* 0x002fe2000801000c */
[----:B------:R-:W-:Y:S01]  /*5960*/  FSEL R23, R23, -INF , !P5 ;  /* 0xff80000017177808 */ /* 0x000fe20006800000 */
[----:B------:R-:W-:Y:S01]  /*5970*/  FFMA.FTZ R205, R13, -UR10, R42 ;  /* 0x8000000a0dcd7c23 */ /* 0x000fe2000801002a */
[----:B------:R-:W1:Y:S01]  /*5980*/  MUFU.TANH R39, R53 ;  /* 0x0000003500277308 */ /* 0x000e620000002400 */
[----:B------:R-:W3:Y:S01]  /*5990*/  LDSM.16.M88.4 R12, [R95+0xb800] ;  /* 0x00b800005f0c783b */ /* 0x000ee20000000200 */
[----:B------:R-:W-:Y:S01]  /*59a0*/  IADD3 R42, PT, PT, R192, 0x17, -R37 ;  /* 0x00000017c02a7810 */ /* 0x000fe20007ffe825 */
[----:B------:R-:W-:Y:S01]  /*59b0*/  FMUL.FTZ R16, R16, UR4 ;  /* 0x0000000410107c20 */ /* 0x000fe20008410000 */
[----:B------:R-:W-:Y:S01]  /*59c0*/  FSEL R212, R43, -INF , P3 ;  /* 0xff8000002bd47808 */ /* 0x000fe20001800000 */
[----:B------:R-:W-:Y:S01]  /*59d0*/  FMUL.FTZ R17, R17, UR4 ;  /* 0x0000000411117c20 */ /* 0x000fe20008410000 */
[----:B------:R-:W-:Y:S01]  /*59e0*/  IABS R43, R49 ;  /* 0x00000031002b7213 */ /* 0x000fe20000000000 */
[----:B------:R-:W-:-:S04]  /*59f0*/  DEPBAR.LE SB0, 0x0 ;  /* 0x000080000000791a */ /* 0x000fc80000000000 */
[----:B------:R-:W-:Y:S01]  /*5a00*/  IABS R42, R42 ;  /* 0x0000002a002a7213 */ /* 0x000fe20000000000 */
[----:B------:R-:W4:Y:S01]  /*5a10*/  MUFU.TANH R16, R16 ;  /* 0x0000001000107308 */ /* 0x000f220000002400 */
[----:B------:R-:W-:Y:S02]  /*5a20*/  FSEL R212, R212, -INF , !P1 ;  /* 0xff800000d4d47808 */ /* 0x000fe40004800000 */
[----:B------:R-:W-:Y:S02]  /*5a30*/  FSEL R205, R205, -INF , P0 ;  /* 0xff800000cdcd7808 */ /* 0x000fe40000000000 */
[C---:B------:R-:W-:Y:S02]  /*5a40*/  ISETP.GE.AND P5, PT, R41.reuse, R198, PT ;  /* 0x000000c62900720c */ /* 0x040fe40003fa6270 */
[C---:B------:R-:W-:Y:S01]  /*5a50*/  ISETP.GE.AND P3, PT, R41.reuse, R197, PT ;  /* 0x000000c52900720c */ /* 0x040fe20003f66270 */
[----:B------:R-:W-:Y:S01]  /*5a60*/  MUFU.TANH R17, R17 ;  /* 0x0000001100117308 */ /* 0x000fe20000002400 */
[C---:B------:R-:W-:Y:S01]  /*5a70*/  ISETP.GE.AND P1, PT, R41.reuse, R195, PT ;  /* 0x000000c32900720c */ /* 0x040fe20003f26270 */
[----:B------:R-:W-:Y:S01]  /*5a80*/  BAR.SYNC.DEFER_BLOCKING 0x0 ;  /* 0x0000000000007b1d */ /* 0x000fe20000010000 */
[----:B------:R-:W-:-:S02]  /*5a90*/  ISETP.GE.AND P0, PT, R41, R196, PT ;  /* 0x000000c42900720c */ /* 0x000fc40003f06270 */
[----:B------:R-:W-:Y:S02]  /*5aa0*/  I2FP.F32.S32 R41, R43 ;  /* 0x0000002b00297245 */ /* 0x000fe40000201400 */
[----:B------:R-:W-:Y:S02]  /*5ab0*/  I2FP.F32.S32 R42, R42 ;  /* 0x0000002a002a7245 */ /* 0x000fe40000201400 */
[----:B------:R-:W-:Y:S01]  /*5ac0*/  IADD3 R43, PT, PT, R192, 0x10, -R37 ;  /* 0x00000010c02b7810 */ /* 0x000fe20007ffe825 */
[----:B--2---:R-:W-:Y:S01]  /*5ad0*/  FFMA.FTZ R48, R41, -UR10, R48 ;  /* 0x8000000a29307c23 */ /* 0x004fe20008010030 */
[----:B------:R-:W-:Y:S01]  /*5ae0*/  FMUL.FTZ R41, R18, UR4 ;  /* 0x0000000412297c20 */ /* 0x000fe20008410000 */
[----:B-1----:R-:W-:Y:S01]  /*5af0*/  FFMA.FTZ R42, R42, -UR10, R39 ;  /* 0x8000000a2a2a7c23 */ /* 0x002fe20008010027 */
[----:B------:R-:W-:Y:S01]  /*5b00*/  VIADD R39, R28, 0x28 ;  /* 0x000000281c277836 */ /* 0x000fe20000000000 */
[----:B------:R-:W-:Y:S02]  /*5b10*/  FSEL R205, R205, -INF , !P4 ;  /* 0xff800000cdcd7808 */ /* 0x000fe40006000000 */
[----:B------:R-:W-:Y:S01]  /*5b20*/  FSEL R189, R48, -INF , P0 ;  /* 0xff80000030bd7808 */ /* 0x000fe20000000000 */
[----:B------:R-:W1:Y:S01]  /*5b30*/  MUFU.TANH R41, R41 ;  /* 0x0000002900297308 */ /* 0x000e620000002400 */
[----:B------:R-:W-:-:S02]  /*5b40*/  FSEL R210, R42, -INF , P5 ;  /* 0xff8000002ad27808 */ /* 0x000fc40002800000 */
[----:B------:R-:W-:Y:S01]  /*5b50*/  IABS R42, R43 ;  /* 0x0000002b002a7213 */ /* 0x000fe20000000000 */
[C---:B---3--:R-:W-:Y:S01]  /*5b60*/  HMMA.16816.F32 R44, R4.reuse, R12, R44 ;  /* 0x0000000c042c723c */ /* 0x048fe2000000182c */
[----:B------:R-:W-:Y:S01]  /*5b70*/  FSEL R210, R210, -INF , !P3 ;  /* 0xff800000d2d27808 */ /* 0x000fe20005800000 */
[----:B------:R-:W-:Y:S01]  /*5b80*/  FMUL.FTZ R13, R19, UR4 ;  /* 0x00000004130d7c20 */ /* 0x000fe20008410000 */
[C---:B------:R-:W-:Y:S01]  /*5b90*/  ISETP.GE.AND P4, PT, R39.reuse, R198, PT ;  /* 0x000000c62700720c */ /* 0x040fe20003f86270 */
[----:B------:R-:W-:Y:S01]  /*5ba0*/  VIADD R12, R28, 0x29 ;  /* 0x000000291c0c7836 */ /* 0x000fe20000000000 */
[C---:B------:R-:W-:Y:S02]  /*5bb0*/  ISETP.GE.AND P5, PT, R39.reuse, R197, PT ;  /* 0x000000c52700720c */ /* 0x040fe40003fa6270 */
[C---:B------:R-:W-:Y:S01]  /*5bc0*/  ISETP.GE.AND P3, PT, R39.reuse, R195, PT ;  /* 0x000000c32700720c */ /* 0x040fe20003f66270 */
[----:B------:R-:W2:Y:S01]  /*5bd0*/  MUFU.TANH R13, R13 ;  /* 0x0000000d000d7308 */ /* 0x000ea20000002400 */
[----:B------:R-:W-:Y:S01]  /*5be0*/  ISETP.GE.AND P0, PT, R39, R196, PT ;  /* 0x000000c42700720c */ /* 0x000fe20003f06270 */
[----:B------:R-:W-:Y:S01]  /*5bf0*/  HMMA.16816.F32 R68, R4, R14, R68 ;  /* 0x0000000e0444723c */ /* 0x000fe20000001844 */
[--C-:B------:R-:W-:Y:S01]  /*5c00*/  IADD3 R18, PT, PT, R34, 0x10, -R37.reuse ;  /* 0x0000001022127810 */ /* 0x100fe20007ffe825 */
[C---:B------:R-:W-:Y:S01]  /*5c10*/  VIADD R4, R28.reuse, 0x31 ;  /* 0x000000311c047836 */ /* 0x040fe20000000000 */
[----:B------:R-:W-:Y:S01]  /*5c20*/  I2FP.F32.S32 R39, R42 ;  /* 0x0000002a00277245 */ /* 0x000fe20000201400 */
[----:B------:R-:W-:Y:S01]  /*5c30*/  VIADD R28, R28, 0x39 ;  /* 0x000000391c1c7836 */ /* 0x000fe20000000000 */
[----:B------:R-:W-:-:S02]  /*5c40*/  IADD3 R19, PT, PT, R192, 0xf, -R37 ;  /* 0x0000000fc0137810 */ /* 0x000fc40007ffe825 */
[----:B------:R-:W-:Y:S01]  /*5c50*/  IABS R18, R18 ;  /* 0x0000001200127213 */ /* 0x000fe20000000000 */
[----:B----4-:R-:W-:Y:S01]  /*5c60*/  FFMA.FTZ R16, R39, -UR10, R16 ;  /* 0x8000000a27107c23 */ /* 0x010fe20008010010 */
[----:B------:R-:W-:Y:S01]  /*5c70*/  IADD3 R39, PT, PT, R34, 0xf, -R37 ;  /* 0x0000000f22277810 */ /* 0x000fe20007ffe825 */
[----:B------:R-:W-:Y:S01]  /*5c80*/  FMUL.FTZ R44, R44, UR4 ;  /* 0x000000042c2c7c20 */ /* 0x000fe20008410000 */
[----:B------:R-:W-:Y:S01]  /*5c90*/  IABS R19, R19 ;  /* 0x0000001300137213 */ /* 0x000fe20000000000 */
[----:B------:R-:W-:Y:S01]  /*5ca0*/  FMUL.FTZ R10, R46, UR4 ;  /* 0x000000042e0a7c20 */ /* 0x000fe20008410000 */
[----:B------:R-:W-:Y:S01]  /*5cb0*/  I2FP.F32.S32 R18, R18 ;  /* 0x0000001200127245 */ /* 0x000fe20000201400 */
[----:B------:R-:W-:Y:S01]  /*5cc0*/  FMUL.FTZ R5, R45, UR4 ;  /* 0x000000042d057c20 */ /* 0x000fe20008410000 */
[----:B------:R-:W-:Y:S01]  /*5cd0*/  FSEL R204, R16, -INF , P4 ;  /* 0xff80000010cc7808 */ /* 0x000fe20002000000 */
[----:B------:R-:W-:Y:S01]  /*5ce0*/  IMAD.MOV.U32 R16, RZ, RZ, R19 ;  /* 0x000000ffff107224 */ /* 0x000fe200078e0013 */
[----:B------:R-:W-:Y:S01]  /*5cf0*/  IABS R39, R39 ;  /* 0x0000002700277213 */ /* 0x000fe20000000000 */
[----:B-1----:R-:W-:Y:S01]  /*5d00*/  FFMA.FTZ R18, R18, -UR10, R41 ;  /* 0x8000000a12127c23 */ /* 0x002fe20008010029 */
[----:B------:R-:W-:Y:S01]  /*5d10*/  FSEL R189, R189, -INF , !P1 ;  /* 0xff800000bdbd7808 */ /* 0x000fe20004800000 */
[----:B------:R-:W1:Y:S01]  /*5d20*/  MUFU.TANH R44, R44 ;  /* 0x0000002c002c7308 */ /* 0x000e620000002400 */
[----:B------:R-:W-:Y:S01]  /*5d30*/  I2FP.F32.S32 R16, R16 ;  /* 0x0000001000107245 */ /* 0x000fe20000201400 */
[----:B------:R-:W-:Y:S01]  /*5d40*/  IMAD.MOV.U32 R19, RZ, RZ, R39 ;  /* 0x000000ffff137224 */ /* 0x000fe200078e0027 */
[----:B------:R-:W-:Y:S01]  /*5d50*/  FSEL R204, R204, -INF , !P5 ;  /* 0xff800000cccc7808 */ /* 0x000fe20006800000 */
[----:B------:R-:W-:Y:S01]  /*5d60*/  FMUL.FTZ R47, R47, UR4 ;  /* 0x000000042f2f7c20 */ /* 0x000fe20008410000 */
[----:B------:R-:W-:Y:S01]  /*5d70*/  FSEL R191, R18, -INF , P0 ;  /* 0xff80000012bf7808 */ /* 0x000fe20000000000 */
[----:B------:R-:W-:Y:S01]  /*5d80*/  FFMA.FTZ R16, R16, -UR10, R17 ;  /* 0x8000000a10107c23 */ /* 0x000fe20008010011 */
[C---:B------:R-:W-:Y:S01]  /*5d90*/  ISETP.GE.AND P1, PT, R12.reuse, R198, PT ;  /* 0x000000c60c00720c */ /* 0x040fe20003f26270 */
[----:B------:R-:W3:Y:S01]  /*5da0*/  MUFU.TANH R10, R10 ;  /* 0x0000000a000a7308 */ /* 0x000ee20000002400 */
[----:B------:R-:W-:Y:S01]  /*5db0*/  ISETP.GE.AND P4, PT, R12, R197, PT ;  /* 0x000000c50c00720c */ /* 0x000fe20003f86270 */
[----:B------:R-:W-:Y:S01]  /*5dc0*/  FMUL.FTZ R70, R70, UR4 ;  /* 0x0000000446467c20 */ /* 0x000fe20008410000 */
[----:B------:R-:W-:Y:S01]  /*5dd0*/  ISETP.GE.AND P5, PT, R12, R195, PT ;  /* 0x000000c30c00720c */ /* 0x000fe20003fa6270 */
[----:B------:R-:W-:Y:S01]  /*5de0*/  FMUL.FTZ R68, R68, UR4 ;  /* 0x0000000444447c20 */ /* 0x000fe20008410000 */
[----:B------:R-:W-:Y:S01]  /*5df0*/  ISETP.GE.AND P0, PT, R12, R196, PT ;  /* 0x000000c40c00720c */ /* 0x000fe20003f06270 */
[----:B------:R-:W-:Y:S01]  /*5e00*/  FMUL.FTZ R69, R69, UR4 ;  /* 0x0000000445457c20 */ /* 0x000fe20008410000 */
[----:B------:R-:W-:Y:S01]  /*5e10*/  I2FP.F32.S32 R12, R19 ;  /* 0x00000013000c7245 */ /* 0x000fe20000201400 */
[----:B------:R-:W4:Y:S01]  /*5e20*/  MUFU.TANH R5, R5 ;  /* 0x0000000500057308 */ /* 0x000f220000002400 */
[----:B------:R-:W-:Y:S01]  /*5e30*/  IADD3 R11, PT, PT, R34, 0x8, -R37 ;  /* 0x00000008220b7810 */ /* 0x000fe20007ffe825 */
[----:B------:R-:W-:Y:S01]  /*5e40*/  FMUL.FTZ R71, R71, UR4 ;  /* 0x0000000447477c20 */ /* 0x000fe20008410000 */
[----:B------:R-:W-:Y:S01]  /*5e50*/  FSEL R16, R16, -INF , P1 ;  /* 0xff80000010107808 */ /* 0x000fe20000800000 */
[----:B--2---:R-:W-:Y:S01]  /*5e60*/  FFMA.FTZ R12, R12, -UR10, R13 ;  /* 0x8000000a0c0c7c23 */ /* 0x004fe2000801000d */
[----:B------:R-:W-:-:S02]  /*5e70*/  IABS R11, R11 ;  /* 0x0000000b000b7213 */ /* 0x000fc40000000000 */
[----:B------:R-:W-:Y:S01]  /*5e80*/  IADD3 R9, PT, PT, R192, 0x8, -R37 ;  /* 0x00000008c0097810 */ /* 0x000fe20007ffe825 */
[----:B------:R-:W2:Y:S01]  /*5e90*/  MUFU.TANH R47, R47 ;  /* 0x0000002f002f7308 */ /* 0x000ea20000002400 */
[----:B------:R-:W-:Y:S02]  /*5ea0*/  FSEL R191, R191, -INF , !P3 ;  /* 0xff800000bfbf7808 */ /* 0x000fe40005800000 */
[----:B------:R-:W-:Y:S02]  /*5eb0*/  FSEL R194, R16, -INF , !P4 ;  /* 0xff80000010c27808 */ /* 0x000fe40006000000 */
[----:B------:R-:W-:Y:S02]  /*5ec0*/  FSEL R209, R12, -INF , P0 ;  /* 0xff8000000cd17808 */ /* 0x000fe40000000000 */
[C---:B------:R-:W-:Y:S01]  /*5ed0*/  ISETP.GE.AND P3, PT, R8.reuse, R198, PT ;  /* 0x000000c60800720c */ /* 0x040fe20003f66270 */
[----:B------:R-:W5:Y:S01]  /*5ee0*/  MUFU.TANH R70, R70 ;  /* 0x0000004600467308 */ /* 0x000f620000002400 */
[----:B------:R-:W-:-:S02]  /*5ef0*/  ISETP.GE.AND P1, PT, R8, R197, PT ;  /* 0x000000c50800720c */ /* 0x000fc40003f26270 */
[C---:B------:R-:W-:Y:S02]  /*5f00*/  ISETP.GE.AND P4, PT, R8.reuse, R195, PT ;  /* 0x000000c30800720c */ /* 0x040fe40003f86270 */
[----:B------:R-:W-:Y:S01]  /*5f10*/  ISETP.GE.AND P0, PT, R8, R196, PT ;  /* 0x000000c40800720c */ /* 0x000fe20003f06270 */
[----:B------:R-:W-:Y:S01]  /*5f20*/  IMAD.MOV.U32 R8, RZ, RZ, R11 ;  /* 0x000000ffff087224 */ /* 0x000fe200078e000b */
[----:B------:R-:W-:Y:S01]  /*5f30*/  IABS R9, R9 ;  /* 0x0000000900097213 */ /* 0x000fe20000000000 */
[----:B------:R-:W5:Y:S01]  /*5f40*/  MUFU.TANH R68, R68 ;  /* 0x0000004400447308 */ /* 0x000f620000002400 */
[----:B------:R-:W-:Y:S02]  /*5f50*/  IADD3 R6, PT, PT, R34, 0x7, -R37 ;  /* 0x0000000722067810 */ /* 0x000fe40007ffe825 */
[----:B------:R-:W-:Y:S02]  /*5f60*/  I2FP.F32.S32 R9, R9 ;  /* 0x0000000900097245 */ /* 0x000fe40000201400 */
[----:B------:R-:W-:-:S02]  /*5f70*/  I2FP.F32.S32 R7, R8 ;  /* 0x0000000800077245 */ /* 0x000fc40000201400 */
[----:B------:R-:W-:Y:S01]  /*5f80*/  IADD3 R8, PT, PT, R192, 0x7, -R37 ;  /* 0x00000007c0087810 */ /* 0x000fe20007ffe825 */
[----:B-1----:R-:W-:Y:S01]  /*5f90*/  FFMA.FTZ R9, R9, -UR10, R44 ;  /* 0x8000000a09097c23 */ /* 0x002fe2000801002c */
[----:B------:R-:W-:Y:S01]  /*5fa0*/  FSEL R209, R209, -INF , !P5 ;  /* 0xff800000d1d17808 */ /* 0x000fe20006800000 */
[----:B---3--:R-:W-:Y:S01]  /*5fb0*/  FFMA.FTZ R7, R7, -UR10, R10 ;  /* 0x8000000a07077c23 */ /* 0x008fe2000801000a */
[----:B------:R-:W-:Y:S01]  /*5fc0*/  IABS R8, R8 ;  /* 0x0000000800087213 */ /* 0x000fe20000000000 */
[----:B------:R-:W1:Y:S01]  /*5fd0*/  MUFU.TANH R69, R69 ;  /* 0x0000004500457308 */ /* 0x000e620000002400 */
[----:B------:R-:W-:Y:S02]  /*5fe0*/  FSEL R9, R9, -INF , P3 ;  /* 0xff80000009097808 */ /* 0x000fe40001800000 */
[----:B------:R-:W-:Y:S02]  /*5ff0*/  I2FP.F32.S32 R8, R8 ;  /* 0x0000000800087245 */ /* 0x000fe40000201400 */
[----:B------:R-:W-:-:S02]  /*6000*/  FSEL R190, R9, -INF , !P1 ;  /* 0xff80000009be7808 */ /* 0x000fc40004800000 */
[----:B------:R-:W-:Y:S01]  /*6010*/  FSEL R7, R7, -INF , P0 ;  /* 0xff80000007077808 */ /* 0x000fe20000000000 */
[----:B----4-:R-:W-:Y:S01]  /*6020*/  FFMA.FTZ R5, R8, -UR10, R5 ;  /* 0x8000000a08057c23 */ /* 0x010fe20008010005 */
[C---:B------:R-:W-:Y:S01]  /*6030*/  ISETP.GE.AND P5, PT, R4.reuse, R198, PT ;  /* 0x000000c60400720c */ /* 0x040fe20003fa6270 */
[----:B------:R-:W3:Y:S01]  /*6040*/  MUFU.TANH R71, R71 ;  /* 0x0000004700477308 */ /* 0x000ee20000002400 */
[C---:B------:R-:W-:Y:S02]  /*6050*/  ISETP.GE.AND P3, PT, R4.reuse, R197, PT ;  /* 0x000000c50400720c */ /* 0x040fe40003f66270 */
[C---:B------:R-:W-:Y:S02]  /*6060*/  ISETP.GE.AND P1, PT, R4.reuse, R195, PT ;  /* 0x000000c30400720c */ /* 0x040fe40003f26270 */
[----:B------:R-:W-:Y:S01]  /*6070*/  ISETP.GE.AND P0, PT, R4, R196, PT ;  /* 0x000000c40400720c */ /* 0x000fe20003f06270 */
[----:B------:R-:W-:Y:S01]  /*6080*/  IMAD.IADD R4, R34, 0x1, -R37 ;  /* 0x0000000122047824 */ /* 0x000fe200078e0a25 */
[----:B------:R-:W-:-:S02]  /*6090*/  IABS R6, R6 ;  /* 0x0000000600067213 */ /* 0x000fc40000000000 */
[----:B------:R-:W-:Y:S01]  /*60a0*/  FSEL R177, R7, -INF , !P4 ;  /* 0xff80000007b17808 */ /* 0x000fe20006000000 */
[--C-:B------:R-:W-:Y:S01]  /*60b0*/  IMAD.IADD R7, R192, 0x1, -R37.reuse ;  /* 0x00000001c0077824 */ /* 0x100fe200078e0a25 */
[----:B------:R-:W-:Y:S02]  /*60c0*/  I2FP.F32.S32 R6, R6 ;  /* 0x0000000600067245 */ /* 0x000fe40000201400 */
[----:B------:R-:W-:Y:S02]  /*60d0*/  IADD3 R34, PT, PT, R34, -0x1, -R37 ;  /* 0xffffffff22227810 */ /* 0x000fe40007ffe825 */
[----:B------:R-:W-:Y:S01]  /*60e0*/  FSEL R5, R5, -INF , P5 ;  /* 0xff80000005057808 */ /* 0x000fe20002800000 */
[----:B--2---:R-:W-:Y:S01]  /*60f0*/  FFMA.FTZ R6, R6, -UR10, R47 ;  /* 0x8000000a06067c23 */ /* 0x004fe2000801002f */
        /* <DEDUP_REMOVED lines=8> */
[----:B-----5:R-:W-:Y:S01]  /*6180*/  FFMA.FTZ R5, R5, -UR10, R70 ;  /* 0x8000000a05057c23 */ /* 0x020fe20008010046 */
[----:B------:R-:W-:-:S02]  /*6190*/  I2FP.F32.S32 R8, R37 ;  /* 0x0000002500087245 */ /* 0x000fc40000201400 */
[----:B------:R-:W-:Y:S01]  /*61a0*/  FSEL R6, R6, -INF , P0 ;  /* 0xff80000006067808 */ /* 0x000fe20000000000 */
[----:B------:R-:W-:Y:S01]  /*61b0*/  FFMA.FTZ R7, R7, -UR10, R68 ;  /* 0x8000000a07077c23 */ /* 0x000fe20008010044 */
[----:B------:R-:W-:Y:S01]  /*61c0*/  I2FP.F32.S32 R34, R34 ;  /* 0x0000002200227245 */ /* 0x000fe20000201400 */
[----:B-1----:R-:W-:Y:S01]  /*61d0*/  FFMA.FTZ R8, R8, -UR10, R69 ;  /* 0x8000000a08087c23 */ /* 0x002fe20008010045 */
[----:B------:R-:W-:Y:S02]  /*61e0*/  ISETP.GE.AND P0, PT, R36, R196, PT ;  /* 0x000000c42400720c */ /* 0x000fe40003f06270 */
[----:B------:R-:W-:Y:S01]  /*61f0*/  FSEL R175, R6, -INF , !P1 ;  /* 0xff80000006af7808 */ /* 0x000fe20004800000 */
[----:B---3--:R-:W-:Y:S01]  /*6200*/  FFMA.FTZ R34, R34, -UR10, R71 ;  /* 0x8000000a22227c23 */ /* 0x008fe20008010047 */
[-C--:B------:R-:W-:Y:S02]  /*6210*/  ISETP.GE.AND P4, PT, R36, R198.reuse, PT ;  /* 0x000000c62400720c */ /* 0x080fe40003f86270 */
[----:B------:R-:W-:-:S02]  /*6220*/  ISETP.GE.AND P1, PT, R28, R198, PT ;  /* 0x000000c61c00720c */ /* 0x000fc40003f26270 */
[----:B------:R-:W-:Y:S02]  /*6230*/  FSEL R5, R5, -INF , P0 ;  /* 0xff80000005057808 */ /* 0x000fe40000000000 */
[----:B------:R-:W-:Y:S02]  /*6240*/  ISETP.GE.AND P0, PT, R28, R196, PT ;  /* 0x000000c41c00720c */ /* 0x000fe40003f06270 */
[----:B------:R-:W-:Y:S02]  /*6250*/  FSEL R7, R7, -INF , P4 ;  /* 0xff80000007077808 */ /* 0x000fe40002000000 */
[----:B------:R-:W-:Y:S02]  /*6260*/  FSEL R8, R8, -INF , P1 ;  /* 0xff80000008087808 */ /* 0x000fe40000800000 */
[C---:B------:R-:W-:Y:S02]  /*6270*/  ISETP.GE.AND P5, PT, R36.reuse, R197, PT ;  /* 0x000000c52400720c */ /* 0x040fe40003fa6270 */
[----:B------:R-:W-:-:S02]  /*6280*/  ISETP.GE.AND P3, PT, R36, R195, PT ;  /* 0x000000c32400720c */ /* 0x000fc40003f66270 */
[C---:B------:R-:W-:Y:S02]  /*6290*/  ISETP.GE.AND P4, PT, R28.reuse, R197, PT ;  /* 0x000000c51c00720c */ /* 0x040fe40003f86270 */
[----:B------:R-:W-:Y:S02]  /*62a0*/  ISETP.GE.AND P1, PT, R28, R195, PT ;  /* 0x000000c31c00720c */ /* 0x000fe40003f26270 */
[----:B------:R-:W-:Y:S02]  /*62b0*/  FSEL R34, R34, -INF , P0 ;  /* 0xff80000022227808 */ /* 0x000fe40000000000 */
        /* <DEDUP_REMOVED lines=16> */
.L_x_6086:
        /* <DEDUP_REMOVED lines=61> */
.L_x_6087:
        /* <DEDUP_REMOVED lines=76> */
.L_x_6085:
[----:B------:R-:W-:Y:S01]  /*6c50*/  FMNMX3.FTZ R3, R30, R32, R38, !PT ;  /* 0x000000201e037276 */ /* 0x000fe20007810026 */
[----:B------:R-:W1:Y:S01]  /*6c60*/  LDCU UR4, c[0x0][0x45c] ;  /* 0x00008b80ff0477ac */ /* 0x000e620008000800 */
[----:B--2---:R-:W-:Y:S02]  /*6c70*/  FMNMX3.FTZ R4, R29, R31, R35, !PT ;  /* 0x0000001f1d047276 */ /* 0x004fe40007810023 */
[----:B------:R-:W-:Y:S01]  /*6c80*/  FMNMX3.FTZ R3, R3, R40, R20, !PT ;  /* 0x0000002803037276 */ /* 0x000fe20007810014 */
[----:B------:R-:W-:Y:S01]  /*6c90*/  UISETP.GT.AND UP0, UPT, UR23, UR14, UPT ;  /* 0x0000000e1700728c */ /* 0x000fe2000bf04270 */
[----:B------:R-:W-:Y:S01]  /*6ca0*/  FMNMX3.FTZ R4, R4, R33, R21, !PT ;  /* 0x0000002104047276 */ /* 0x000fe20007810015 */
[----:B------:R-:W2:Y:S01]  /*6cb0*/  LDCU.64 UR20, c[0x0][0x358] ;  /* 0x00006b00ff1477ac */ /* 0x000ea20008000a00 */
        /* <DEDUP_REMOVED lines=44> */
[----:B------:R-:W1:Y:S01]  /*6f80*/  LDSM.16.MT88.4 R40, [R172+0xe000] ;  /* 0x00e00000ac28783b */ /* 0x000e620000004200 */
        /* <DEDUP_REMOVED lines=8> */
[----:B------:R-:W3:Y:S01]  /*7010*/  LDSM.16.MT88.4 R28, [R201+0xc800] ;  /* 0x00c80000c91c783b */ /* 0x000ee20000004200 */
[--C-:B------:R-:W-:Y:S01]  /*7020*/  FFMA.FTZ R162, R20, UR4, -R179.reuse ;  /* 0x0000000414a27c23 */ /* 0x100fe200080108b3 */
[--C-:B------:R-:W-:Y:S01]  /*7030*/  FFMA.FTZ R161, R22, UR4, -R179.reuse ;  /* 0x0000000416a17c23 */ /* 0x100fe200080108b3 */
[----:B------:R-:W4:Y:S01]  /*7040*/  MUFU.EX2 R169, R169 ;  /* 0x000000a900a97308 */ /* 0x000f220000000800 */
        /* <DEDUP_REMOVED lines=13> */
[----:B----4-:R-:W-:Y:S01]  /*7120*/  F2FP.F16.F32.PACK_AB R96, R169, R170 ;  /* 0x000000aaa960723e */ /* 0x010fe200000000ff */
[----:B------:R-:W-:Y:S01]  /*7130*/  FFMA.FTZ R190, R190, UR4, -R179 ;  /* 0x00000004bebe7c23 */ /* 0x000fe200080108b3 */
[----:B------:R-:W4:Y:S01]  /*7140*/  MUFU.EX2 R167, R167 ;  /* 0x000000a700a77308 */ /* 0x000f220000000800 */
[----:B------:R-:W3:Y:S01]  /*7150*/  LDSM.16.MT88.4 R32, [R208+0xc800] ;  /* 0x00c80000d020783b */ /* 0x000ee20000004200 */
[----:B------:R-:W-:-:S02]  /*7160*/  FADD.FTZ R169, R170, R169 ;  /* 0x000000a9aaa97221 */ /* 0x000fc40000010000 */
[----:B------:R-:W-:Y:S01]  /*7170*/  MUFU.EX2 R164, R164 ;  /* 0x000000a400a47308 */ /* 0x000fe20000000800 */
[----:B------:R-:W3:Y:S01]  /*7180*/  LDSM.16.MT88.4 R140, [R211+0xe800] ;  /* 0x00e80000d38c783b */ /* 0x000ee20000004200 */
[C---:B--2---:R-:W-:Y:S01]  /*7190*/  F2FP.F16.F32.PACK_AB R98, R165.reuse, R166 ;  /* 0x000000a6a562723e */ /* 0x044fe200000000ff */
[----:B------:R-:W-:Y:S01]  /*71a0*/  FADD.FTZ R166, R166, R169 ;  /* 0x000000a9a6a67221 */ /* 0x000fe20000010000 */
[----:B------:R-:W2:Y:S01]  /*71b0*/  MUFU.EX2 R163, R163 ;  /* 0x000000a300a37308 */ /* 0x000ea20000000800 */
[----:B------:R-:W3:Y:S02]  /*71c0*/  LDSM.16.MT88.4 R12, [R172+0x10800] ;  /* 0x01080000ac0c783b */ /* 0x000ee40000004200 */
[----:B------:R-:W-:Y:S01]  /*71d0*/  FADD.FTZ R165, R165, R166 ;  /* 0x000000a6a5a57221 */ /* 0x000fe20000010000 */
[----:B------:R-:W-:Y:S01]  /*71e0*/  MUFU.EX2 R162, R162 ;  /* 0x000000a200a27308 */ /* 0x000fe20000000800 */
[----:B------:R-:W3:Y:S01]  /*71f0*/  LDSM.16.MT88.4 R20, [R208+0xe800] ;  /* 0x00e80000d014783b */ /* 0x000ee20000004200 */
[----:B----4-:R-:W-:Y:S01]  /*7200*/  F2FP.F16.F32.PACK_AB R97, R167, R168 ;  /* 0x000000a8a761723e */ /* 0x010fe200000000ff */
[----:B------:R-:W-:Y:S01]  /*7210*/  FADD.FTZ R167, R168, R167 ;  /* 0x000000a7a8a77221 */ /* 0x000fe20000010000 */
[----:B------:R-:W4:Y:S01]  /*7220*/  MUFU.EX2 R161, R161 ;  /* 0x000000a100a17308 */ /* 0x000f220000000800 */
[----:B------:R-:W-:Y:S03]  /*7230*/  LDSM.16.MT88.4 R136, [R211+0x10800] ;  /* 0x01080000d388783b */ /* 0x000fe60000004200 */
[----:B------:R-:W-:Y:S01]  /*7240*/  MUFU.EX2 R157, R157 ;  /* 0x0000009d009d7308 */ /* 0x000fe20000000800 */
[----:B------:R-:W-:Y:S01]  /*7250*/  LDSM.16.MT88.4 R24, [R172+0xe800] ;  /* 0x00e80000ac18783b */ /* 0x000fe20000004200 */
[C---:B--2---:R-:W-:Y:S01]  /*7260*/  F2FP.F16.F32.PACK_AB R99, R163.reuse, R164 ;  /* 0x000000a4a363723e */ /* 0x044fe200000000ff */
[----:B------:R-:W-:Y:S01]  /*7270*/  FADD.FTZ R164, R164, R167 ;  /* 0x000000a7a4a47221 */ /* 0x000fe20000010000 */
[----:B------:R-:W-:Y:S03]  /*7280*/  MUFU.EX2 R156, R156 ;  /* 0x0000009c009c7308 */ /* 0x000fe60000000800 */
[----:B------:R-:W-:Y:S01]  /*7290*/  FADD.FTZ R163, R163, R164 ;  /* 0x000000a4a3a37221 */ /* 0x000fe20000010000 */
[----:B------:R-:W-:Y:S01]  /*72a0*/  MUFU.EX2 R160, R160 ;  /* 0x000000a000a07308 */ /* 0x000fe20000000800 */
[C---:B------:R-:W-:Y:S03]  /*72b0*/  HMMA.16816.F32 R128, R96.reuse, R124, RZ ;  /* 0x0000007c6080723c */ /* 0x040fe600000018ff */
[----:B------:R-:W2:Y:S04]  /*72c0*/  MUFU.EX2 R159, R159 ;  /* 0x0000009f009f7308 */ /* 0x000ea80000000800 */
        /* <DEDUP_REMOVED lines=8> */
[C---:B-----5:R-:W-:Y:S08]  /*7350*/  HMMA.16816.F32 R76, R96.reuse, R80, RZ ;  /* 0x00000050604c723c */ /* 0x060ff000000018ff */
        /* <DEDUP_REMOVED lines=16> */
[----:B----4-:R-:W-:-:S02]  /*7460*/  F2FP.F16.F32.PACK_AB R4, R161, R162 ;  /* 0x000000a2a104723e */ /* 0x010fc400000000ff */
[----:B--2---:R-:W-:-:S05]  /*7470*/  F2FP.F16.F32.PACK_AB R5, R159, R160 ;  /* 0x000000a09f05723e */ /* 0x004fca00000000ff */
[----:B------:R-:W-:Y:S01]  /*7480*/  HMMA.16816.F32 R96, R96, R6, RZ ;  /* 0x000000066060723c */ /* 0x000fe200000018ff */
[----:B------:R-:W-:Y:S02]  /*7490*/  F2FP.F16.F32.PACK_AB R6, R156, R157 ;  /* 0x0000009d9c06723e */ /* 0x000fe400000000ff */
[----:B---3--:R-:W-:-:S07]  /*74a0*/  F2FP.F16.F32.PACK_AB R7, R158, R151 ;  /* 0x000000979e07723e */ /* 0x008fce00000000ff */
        /* <DEDUP_REMOVED lines=11> */
[--C-:B------:R-:W-:Y:S01]  /*7560*/  FFMA.FTZ R152, R194, UR4, -R179.reuse ;  /* 0x00000004c2987c23 */ /* 0x100fe200080108b3 */
[--C-:B------:R-:W-:Y:S01]  /*7570*/  FFMA.FTZ R194, R205, UR4, -R174.reuse ;  /* 0x00000004cdc27c23 */ /* 0x100fe200080108ae */
[----:B------:R-:W-:Y:S01]  /*7580*/  FFMA.FTZ R204, R209, UR4, -R174 ;  /* 0x00000004d1cc7c23 */ /* 0x000fe200080108ae */
[----:B------:R-:W-:-:S02]  /*7590*/  FFMA.FTZ R205, R188, UR4, -R179 ;  /* 0x00000004bccd7c23 */ /* 0x000fc400080108b3 */
        /* <DEDUP_REMOVED lines=8> */
[----:B------:R-:W-:Y:S01]  /*7620*/  FFMA.FTZ R154, R210, UR4, -R179 ;  /* 0x00000004d29a7c23 */ /* 0x000fe200080108b3 */
[----:B------:R-:W-:Y:S04]  /*7630*/  MUFU.EX2 R191, R32 ;  /* 0x0000002000bf7308 */ /* 0x000fe80000000800 */
[----:B------:R-:W-:Y:S01]  /*7640*/  MUFU.EX2 R155, R155 ;  /* 0x0000009b009b7308 */ /* 0x000fe20000000800 */
[C---:B------:R-:W-:Y:S03]  /*7650*/  HMMA.16816.F32 R44, R4.reuse, R140, R44 ;  /* 0x0000008c042c723c */ /* 0x040fe6000000182c */
[----:B------:R-:W4:Y:S04]  /*7660*/  MUFU.EX2 R154, R154 ;  /* 0x0000009a009a7308 */ /* 0x000f280000000800 */
[----:B------:R-:W-:Y:S01]  /*7670*/  MUFU.EX2 R189, R189 ;  /* 0x000000bd00bd7308 */ /* 0x000fe20000000800 */
[C---:B------:R-:W-:Y:S01]  /*7680*/  HMMA.16816.F32 R48, R4.reuse, R142, R48 ;  /* 0x0000008e0430723c */ /* 0x040fe20000001830 */
[----:B------:R-:W-:Y:S02]  /*7690*/  LDSM.16.MT88.4 R140, [R208+0xf800] ;  /* 0x00f80000d08c783b */ /* 0x000fe40000004200 */
[----:B------:R-:W5:Y:S04]  /*76a0*/  MUFU.EX2 R204, R204 ;  /* 0x000000cc00cc7308 */ /* 0x000f680000000800 */
[----:B------:R-:W-:Y:S01]  /*76b0*/  MUFU.EX2 R188, R190 ;  /* 0x000000be00bc7308 */ /* 0x000fe20000000800 */
[C---:B------:R-:W-:Y:S03]  /*76c0*/  HMMA.16816.F32 R68, R4.reuse, R12, R68 ;  /* 0x0000000c0444723c */ /* 0x040fe60000001844 */
[----:B------:R-:W3:Y:S05]  /*76d0*/  MUFU.EX2 R205, R205 ;  /* 0x000000cd00cd7308 */ /* 0x000eea0000000800 */
[C---:B------:R-:W-:Y:S01]  /*76e0*/  HMMA.16816.F32 R72, R4.reuse, R14, R72 ;  /* 0x0000000e0448723c */ /* 0x040fe20000001848 */
[----:B------:R-:W3:Y:S07]  /*76f0*/  LDSM.16.MT88.4 R12, [R208+0xd000] ;  /* 0x00d00000d00c783b */ /* 0x000eee0000004200 */
        /* <DEDUP_REMOVED lines=8> */
[----:B------:R-:W-:Y:S07]  /*7780*/  LDSM.16.MT88.4 R136, [R208+0x11800] ;  /* 0x01180000d088783b */ /* 0x000fee0000004200 */
[C---:B------:R-:W-:Y:S08]  /*7790*/  HMMA.16816.F32 R108, R4.reuse, R34, R108 ;  /* 0x00000022046c723c */ /* 0x040ff0000000186c */
[C---:B------:R-:W-:Y:S08]  /*77a0*/  HMMA.16816.F32 R36, R4.reuse, R24, R36 ;  /* 0x000000180424723c */ /* 0x040ff00000001824 */
[C---:B------:R-:W-:Y:S01]  /*77b0*/  HMMA.16816.F32 R40, R4.reuse, R26, R40 ;  /* 0x0000001a0428723c */ /* 0x040fe20000001828 */
[----:B------:R-:W-:Y:S07]  /*77c0*/  LDSM.16.MT88.4 R24, [R211+0xd000] ;  /* 0x00d00000d318783b */ /* 0x000fee0000004200 */
[C---:B--2---:R-:W-:Y:S08]  /*77d0*/  HMMA.16816.F32 R92, R4.reuse, R28, R92 ;  /* 0x0000001c045c723c */ /* 0x044ff0000000185c */
[----:B------:R-:W-:Y:S01]  /*77e0*/  HMMA.16816.F32 R96, R4, R30, R96 ;  /* 0x0000001e0460723c */ /* 0x000fe20000001860 */
[----:B----4-:R-:W-:Y:S01]  /*77f0*/  F2FP.F16.F32.PACK_AB R4, R154, R155 ;  /* 0x0000009b9a04723e */ /* 0x010fe200000000ff */
[----:B------:R-:W2:Y:S01]  /*7800*/  LDSM.16.MT88.4 R28, [R201+0xd000] ;  /* 0x00d00000c91c783b */ /* 0x000ea20000004200 */
[----:B------:R-:W-:-:S02]  /*7810*/  F2FP.F16.F32.PACK_AB R5, R191, R194 ;  /* 0x000000c2bf05723e */ /* 0x000fc400000000ff */
[----:B------:R-:W-:Y:S02]  /*7820*/  F2FP.F16.F32.PACK_AB R6, R152, R153 ;  /* 0x000000999806723e */ /* 0x000fe400000000ff */
[----:B-----5:R-:W-:-:S07]  /*7830*/  F2FP.F16.F32.PACK_AB R7, R204, R189 ;  /* 0x000000bdcc07723e */ /* 0x020fce00000000ff */
        /* <DEDUP_REMOVED lines=12> */
[----:B--2---:R-:W-:Y:S01]  /*7900*/  HMMA.16816.F32 R104, R4, R28, R104 ;  /* 0x0000001c0468723c */ /* 0x004fe20000001868 */
[----:B------:R-:W-:-:S07]  /*7910*/  SEL R29, R183, 0xffffffe0, !P6 ;  /* 0xffffffe0b71d7807 */ /* 0x000fce0007000000 */
[----:B---3--:R-:W-:Y:S01]  /*7920*/  HMMA.16816.F32 R60, R4, R16, R60 ;  /* 0x00000010043c723c */ /* 0x008fe2000000183c */
[----:B------:R-:W-:-:S04]  /*7930*/  IADD3 R16, PT, PT, R133, R172, RZ ;  /* 0x000000ac85107210 */ /* 0x000fc80007ffe0ff */
[----:B------:R-:W-:-:S03]  /*7940*/  IADD3 R201, PT, PT, R29, R16, RZ ;  /* 0x000000101dc97210 */ /* 0x000fc60007ffe0ff */
[C---:B------:R-:W-:Y:S02]  /*7950*/  HMMA.16816.F32 R64, R4.reuse, R18, R64 ;  /* 0x000000120440723c */ /* 0x040fe40000001840 */
[----:B------:R-:W2:Y:S06]  /*7960*/  LDSM.16.MT88.4 R16, [R201+0x11000] ;  /* 0x01100000c910783b */ /* 0x000eac0000004200 */
[C---:B------:R-:W-:Y:S08]  /*7970*/  HMMA.16816.F32 R120, R4.reuse, R24, R120 ;  /* 0x000000180478723c */ /* 0x040ff00000001878 */
[C---:B------:R-:W-:Y:S01]  /*7980*/  HMMA.16816.F32 R116, R4.reuse, R26, R116 ;  /* 0x0000001a0474723c */ /* 0x040fe20000001874 */
[----:B------:R-:W3:Y:S07]  /*7990*/  LDSM.16.MT88.4 R24, [R208+0x11000] ;  /* 0x01100000d018783b */ /* 0x000eee0000004200 */
[C---:B----4-:R-:W-:Y:S08]  /*79a0*/  HMMA.16816.F32 R36, R4.reuse, R12, R36 ;  /* 0x0000000c0424723c */ /* 0x050ff00000001824 */
        /* <DEDUP_REMOVED lines=11> */
[----:B------:R1:W-:Y:S01]  /*7a60*/  MUFU.EX2 R176, R8 ;  /* 0x0000000800b07308 */ /* 0x0003e20000000800 */
[C---:B------:R-:W-:Y:S03]  /*7a70*/  HMMA.16816.F32 R72, R4.reuse, R10, R72 ;  /* 0x0000000a0448723c */ /* 0x040fe60000001848 */
[----:B------:R-:W5:Y:S04]  /*7a80*/  MUFU.EX2 R178, R178 ;  /* 0x000000b200b27308 */ /* 0x000f680000000800 */
[----:B------:R-:W-:Y:S01]  /*7a90*/  MUFU.EX2 R171, R173 ;  /* 0x000000ad00ab7308 */ /* 0x000fe20000000800 */
[C---:B--2---:R-:W-:Y:S03]  /*7aa0*/  HMMA.16816.F32 R92, R4.reuse, R16, R92 ;  /* 0x00000010045c723c */ /* 0x044fe6000000185c */
[----:B------:R-:W2:Y:S01]  /*7ab0*/  MUFU.EX2 R174, R174 ;  /* 0x000000ae00ae7308 */ /* 0x000ea20000000800 */
[----:B-1----:R-:W1:Y:S04]  /*7ac0*/  LDSM.16.MT88.4 R8, [R177+0xf800] ;  /* 0x00f80000b108783b */ /* 0x002e680000004200 */
[C---:B------:R-:W-:Y:S01]  /*7ad0*/  HMMA.16816.F32 R96, R4.reuse, R18, R96 ;  /* 0x000000120460723c */ /* 0x040fe20000001860 */
[----:B------:R-:W1:Y:S07]  /*7ae0*/  LDSM.16.MT88.4 R16, [R172+0x11800] ;  /* 0x01180000ac10783b */ /* 0x000e6e0000004200 */
[C---:B------:R-:W-:Y:S01]  /*7af0*/  HMMA.16816.F32 R100, R4.reuse, R30, R100 ;  /* 0x0000001e0464723c */ /* 0x040fe20000001864 */
[----:B------:R-:W-:Y:S07]  /*7b00*/  LDSM.16.MT88.4 R28, [R177+0x11800] ;  /* 0x01180000b11c783b */ /* 0x000fee0000004200 */
[C---:B---3--:R-:W-:Y:S08]  /*7b10*/  HMMA.16816.F32 R84, R4.reuse, R24, R84 ;  /* 0x000000180454723c */ /* 0x048ff00000001854 */
[C---:B------:R-:W-:Y:S01]  /*7b20*/  HMMA.16816.F32 R88, R4.reuse, R26, R88 ;  /* 0x0000001a0458723c */ /* 0x040fe20000001858 */
[----:B------:R-:W-:Y:S07]  /*7b30*/  LDSM.16.MT88.4 R24, [R172+0xd800] ;  /* 0x00d80000ac18783b */ /* 0x000fee0000004200 */
[----:B------:R-:W-:Y:S01]  /*7b40*/  HMMA.16816.F32 R124, R4, R22, R124 ;  /* 0x00000016047c723c */ /* 0x000fe2000000187c */
[----:B------:R-:W-:Y:S01]  /*7b50*/  F2FP.F16.F32.PACK_AB R4, R205, R188 ;  /* 0x000000bccd04723e */ /* 0x000fe200000000ff */
[----:B------:R-:W-:Y:S01]  /*7b60*/  LDSM.16.MT88.4 R20, [R172+0xf800] ;  /* 0x00f80000ac14783b */ /* 0x000fe20000004200 */
[----:B-----5:R-:W-:-:S02]  /*7b70*/  F2FP.F16.F32.PACK_AB R5, R178, R175 ;  /* 0x000000afb205723e */ /* 0x020fc400000000ff */
[----:B------:R-:W-:Y:S02]  /*7b80*/  F2FP.F16.F32.PACK_AB R6, R213, R176 ;  /* 0x000000b0d506723e */ /* 0x000fe400000000ff */
[----:B--2---:R-:W-:-:S07]  /*7b90*/  F2FP.F16.F32.PACK_AB R7, R174, R171 ;  /* 0x000000abae07723e */ /* 0x004fce00000000ff */
[C---:B----4-:R-:W-:Y:S08]  /*7ba0*/  HMMA.16816.F32 R112, R4.reuse, R12, R112 ;  /* 0x0000000c0470723c */ /* 0x050ff00000001870 */
[C---:B------:R-:W-:Y:S01]  /*7bb0*/  HMMA.16816.F32 R108, R4.reuse, R14, R108 ;  /* 0x0000000e046c723c */ /* 0x040fe2000000186c */
[----:B------:R-:W2:Y:S07]  /*7bc0*/  LDSM.16.MT88.4 R12, [R201+0xd800] ;  /* 0x00d80000c90c783b */ /* 0x000eae0000004200 */
[C---:B-1----:R-:W-:Y:S08]  /*7bd0*/  HMMA.16816.F32 R44, R4.reuse, R8, R44 ;  /* 0x00000008042c723c */ /* 0x042ff0000000182c */
[C---:B------:R-:W-:Y:S01]  /*7be0*/  HMMA.16816.F32 R48, R4.reuse, R10, R48 ;  /* 0x0000000a0430723c */ /* 0x040fe20000001830 */
[----:B------:R-:W1:Y:S07]  /*7bf0*/  LDSM.16.MT88.4 R8, [R201+0xf800] ;  /* 0x00f80000c908783b */ /* 0x000e6e0000004200 */
[C---:B------:R-:W-:Y:S08]  /*7c00*/  HMMA.16816.F32 R68, R4.reuse, R16, R68 ;  /* 0x000000100444723c */ /* 0x040ff00000001844 */
        /* <DEDUP_REMOVED lines=113> */
.L_x_6089:
[----:B------:R-:W-:Y:S01]  /*8320*/  UMOV UR6, URZ ;  /* 0x000000ff00067c82 */ /* 0x000fe20008000000 */
[----:B------:R-:W-:Y:S01]  /*8330*/  IMAD.SHL.U32 R4, R144, 0x40, RZ ;  /* 0x0000004090047824 */ /* 0x000fe200078e00ff */
[----:B------:R-:W-:-:S05]  /*8340*/  IADD3 R5, P0, PT, RZ, -UR6, RZ ;  /* 0x80000006ff057c10 */ /* 0x000fca000ff1e0ff */
[----:B------:R-:W-:-:S05]  /*8350*/  IMAD.X R4, RZ, RZ, ~R4, P0 ;  /* 0x000000ffff047224 */ /* 0x000fca00000e0e04 */
[----:B------:R-:W-:-:S04]  /*8360*/  SHF.R.S64 R5, R5, 0x1f, R4 ;  /* 0x0000001f05057819 */ /* 0x000fc80000001004 */
[----:B------:R-:W-:-:S04]  /*8370*/  IADD3 R202, P0, PT, R5, R202, RZ ;  /* 0x000000ca05ca7210 */ /* 0x000fc80007f1e0ff */
[----:B------:R-:W-:-:S09]  /*8380*/  LEA.HI.X.SX32 R203, R4, R203, 0x1, P0 ;  /* 0x000000cb04cb7211 */ /* 0x000fd200000f0eff */
.L_x_6090:
[----:B------:R-:W1:Y:S01]  /*8390*/  LDCU UR6, c[0x0][0x440] ;  /* 0x00008800ff0677ac */ /* 0x000e620008000800 */
[----:B------:R-:W-:Y:S01]  /*83a0*/  IMAD.SHL.U32 R184, R185, 0x20, RZ ;  /* 0x00000020b9b87824 */ /* 0x000fe200078e00ff */
[----:B------:R-:W-:Y:S01]  /*83b0*/  SHF.R.U32.HI R186, RZ, 0x1, R185 ;  /* 0x00000001ffba7819 */ /* 0x000fe200000116b9 */
[C---:B------:R-:W-:Y:S01]  /*83c0*/  IMAD.SHL.U32 R9, R144.reuse, 0x20, RZ ;  /* 0x0000002090097824 */ /* 0x040fe200078e00ff */
[----:B------:R-:W-:Y:S01]  /*83d0*/  LEA R6, P0, R144, R202, 0x5 ;  /* 0x000000ca90067211 */ /* 0x000fe200078028ff */
[----:B------:R-:W-:Y:S01]  /*83e0*/  VIADD R216, R192, 0x8 ;  /* 0x00000008c0d87836 */ /* 0x000fe20000000000 */
[----:B------:R-:W-:Y:S01]  /*83f0*/  LOP3.LUT R184, R184, 0x7c00, RZ, 0xc0, !PT ;  /* 0x00007c00b8b87812 */ /* 0x000fe200078ec0ff */
[----:B------:R-:W-:Y:S01]  /*8400*/  UIADD3 UR23, UPT, UPT, UR17, -0x2, URZ ;  /* 0xfffffffe11177890 */ /* 0x000fe2000fffe0ff */
[----:B------:R-:W-:Y:S02]  /*8410*/  LOP3.LUT R187, R186, 0x8, RZ, 0xc0, !PT ;  /* 0x00000008babb7812 */ /* 0x000fe400078ec0ff */
[----:B------:R-:W-:Y:S01]  /*8420*/  LOP3.LUT R5, R184, 0x200, R193, 0xf8, !PT ;  /* 0x00000200b8057812 */ /* 0x000fe200078ef8c1 */
[----:B------:R-:W-:Y:S01]  /*8430*/  UISETP.GT.AND UP0, UPT, UR23, UR14, UPT ;  /* 0x0000000e1700728c */ /* 0x000fe2000bf04270 */
[----:B------:R-:W-:-:S02]  /*8440*/  LOP3.LUT R4, R2, R187, RZ, 0x3c, !PT ;  /* 0x000000bb02047212 */ /* 0x000fc400078e3cff */
[--C-:B------:R-:W-:Y:S02]  /*8450*/  LEA.HI.X R7, R144, R203, R145.reuse, 0x5, P0 ;  /* 0x000000cb90077211 */ /* 0x100fe400000f2c91 */
[----:B------:R-:W-:Y:S02]  /*8460*/  LOP3.LUT R4, R5, R4, RZ, 0xfc, !PT ;  /* 0x0000000405047212 */ /* 0x000fe400078efcff */
[----:B-1----:R-:W-:Y:S02]  /*8470*/  ISETP.GE.AND P4, PT, R150, UR6, PT ;  /* 0x0000000696007c0c */ /* 0x002fe4000bf86270 */
[----:B------:R-:W-:Y:S02]  /*8480*/  ISETP.GE.AND P3, PT, R149, UR6, PT ;  /* 0x0000000695007c0c */ /* 0x000fe4000bf66270 */
[----:B------:R-:W-:Y:S01]  /*8490*/  ISETP.GE.AND P1, PT, R147, UR6, PT ;  /* 0x0000000693007c0c */ /* 0x000fe2000bf26270 */
[----:B------:R-:W1:Y:S01]  /*84a0*/  LDCU UR6, c[0x0][0x50c] ;  /* 0x0000a180ff0677ac */ /* 0x000e620008000800 */
[----:B------:R-:W-:-:S02]  /*84b0*/  SHF.L.U64.HI R5, R144, 0x5, R145 ;  /* 0x0000000590057819 */ /* 0x000fc40000010291 */
[----:B------:R-:W-:Y:S02]  /*84c0*/  IADD3 R10, P0, PT, R9, R6, RZ ;  /* 0x00000006090a7210 */ /* 0x000fe40007f1e0ff */
[----:B------:R-:W-:Y:S02]  /*84d0*/  LOP3.LUT R209, R193, 0x400, RZ, 0xc0, !PT ;  /* 0x00000400c1d17812 */ /* 0x000fe400078ec0ff */
[----:B------:R-:W-:Y:S01]  /*84e0*/  LEA R210, R4, UR5, 0x1 ;  /* 0x0000000504d27c11 */ /* 0x000fe2000f8e08ff */
[----:B------:R-:W-:Y:S01]  /*84f0*/  @!PT LDS RZ, [RZ] ;  /* 0x00000000fffff984 */ /* 0x000fe20000000800 */
[----:B------:R-:W-:Y:S01]  /*8500*/  @!PT LDS RZ, [RZ] ;  /* 0x00000000fffff984 */ /* 0x000fe20000000800 */
[----:B------:R-:W-:Y:S01]  /*8510*/  @!PT LDS RZ, [RZ] ;  /* 0x00000000fffff984 */ /* 0x000fe20000000800 */
[----:B------:R-:W-:Y:S01]  /*8520*/  @!P4 LDGSTS.E.BYPASS.LTC128B.128 [R182+0xc000], desc[UR20][R202.64] ;  /* 0x0c000000cab6cfae */ /* 0x000fe2000b981a14 */
[----:B------:R-:W-:Y:S01]  /*8530*/  IMAD.X R11, R5, 0x1, R7, P0 ;  /* 0x00000001050b7824 */ /* 0x000fe200000e0607 */
[----:B------:R-:W-:Y:S01]  /*8540*/  IADD3 R12, P0, PT, R9, R10, RZ ;  /* 0x0000000a090c7210 */ /* 0x000fe20007f1e0ff */
[----:B------:R-:W-:Y:S01]  /*8550*/  IMAD R209, R146, 0x2, R209 ;  /* 0x0000000292d17824 */ /* 0x000fe200078e02d1 */
[----:B------:R-:W-:Y:S01]  /*8560*/  @P4 STS.128 [R182+0xc000], RZ ;  /* 0x00c000ffb6004388 */ /* 0x000fe20000000c00 */
[----:B------:R-:W-:Y:S01]  /*8570*/  SEL R169, R183, 0xffffffe0, !P6 ;  /* 0xffffffe0b7a97807 */ /* 0x000fe20007000000 */
[----:B------:R-:W-:-:S02]  /*8580*/  IMAD.IADD R204, R133, 0x1, R210 ;  /* 0x0000000185cc7824 */ /* 0x000fc400078e02d2 */
[----:B------:R-:W-:Y:S01]  /*8590*/  @!PT LDS RZ, [RZ] ;  /* 0x00000000fffff984 */ /* 0x000fe20000000800 */
[----:B------:R-:W-:Y:S01]  /*85a0*/  @!PT LDS RZ, [RZ] ;  /* 0x00000000fffff984 */ /* 0x000fe20000000800 */
[----:B------:R-:W-:Y:S01]  /*85b0*/  @!PT LDS RZ, [RZ] ;  /* 0x00000000fffff984 */ /* 0x000fe20000000800 */
[----:B------:R-:W-:Y:S01]  /*85c0*/  @!P3 LDGSTS.E.BYPASS.LTC128B.128 [R182+0xe000], desc[UR20][R202.64+0x80] ;  /* 0x0e000080cab6bfae */ /* 0x000fe2000b981a14 */
[----:B------:R-:W-:Y:S02]  /*85d0*/  IMAD.X R13, R5, 0x1, R11, P0 ;  /* 0x00000001050d7824 */ /* 0x000fe400000e060b */
[----:B------:R-:W-:Y:S01]  /*85e0*/  VIADD R8, R209, UR5 ;  /* 0x00000005d1087c36 */ /* 0x000fe20008000000 */
        /* <DEDUP_REMOVED lines=61> */
[----:B---3--:R-:W-:Y:S04]  /*89c0*/  LDSM.16.M88.4 R12, [R205] ;  /* 0x00000000cd0c783b */ /* 0x008fe80000000200 */
[----:B------:R-:W3:Y:S04]  /*89d0*/  LDSM.16.M88.4 R148, [R201+0x6000] ;  /* 0x00600000c994783b */ /* 0x000ee80000000200 */
[----:B------:R-:W3:Y:S04]  /*89e0*/  LDSM.16.M88.4 R144, [R201+0x6800] ;  /* 0x00680000c990783b */ /* 0x000ee80000000200 */
[----:B------:R-:W3:Y:S04]  /*89f0*/  LDSM.16.M88.4 R152, [R201+0x7000] ;  /* 0x00700000c998783b */ /* 0x000ee80000000200 */
[----:B------:R-:W3:Y:S04]  /*8a00*/  LDSM.16.M88.4 R136, [R201+0x7800] ;  /* 0x00780000c988783b */ /* 0x000ee80000000200 */
[----:B------:R-:W-:Y:S01]  /*8a10*/  LDSM.16.M88.4 R140, [R204] ;  /* 0x00000000cc8c783b */ /* 0x000fe20000000200 */
[C---:B----4-:R-:W-:Y:S03]  /*8a20*/  HMMA.16816.F32 R32, R16.reuse, R28, RZ ;  /* 0x0000001c1020723c */ /* 0x050fe600000018ff */
[----:B------:R-:W4:Y:S04]  /*8a30*/  LDSM.16.M88.4 R8, [R133+0x6000] ;  /* 0x006000008508783b */ /* 0x000f280000000200 */
        /* <DEDUP_REMOVED lines=13> */
[C---:B---3--:R-:W-:Y:S08]  /*8b10*/  HMMA.16816.F32 R32, R12.reuse, R148, R32 ;  /* 0x000000940c20723c */ /* 0x048ff00000001820 */
[C---:B------:R-:W-:Y:S01]  /*8b20*/  HMMA.16816.F32 R28, R12.reuse, R150, R28 ;  /* 0x000000960c1c723c */ /* 0x040fe2000000181c */
[----:B------:R-:W2:Y:S07]  /*8b30*/  LDSM.16.M88.4 R148, [R133+0x7000] ;  /* 0x007000008594783b */ /* 0x000eae0000000200 */
[C---:B------:R-:W-:Y:S08]  /*8b40*/  HMMA.16816.F32 R24, R12.reuse, R144, R24 ;  /* 0x000000900c18723c */ /* 0x040ff00000001818 */
[C---:B------:R-:W-:Y:S01]  /*8b50*/  HMMA.16816.F32 R20, R12.reuse, R146, R20 ;  /* 0x000000920c14723c */ /* 0x040fe20000001814 */
[----:B------:R-:W3:Y:S07]  /*8b60*/  LDSM.16.M88.4 R144, [R133+0x7800] ;  /* 0x007800008590783b */ /* 0x000eee0000000200 */
[C---:B------:R-:W-:Y:S08]  /*8b70*/  HMMA.16816.F32 R164, R12.reuse, R152, R164 ;  /* 0x000000980ca4723c */ /* 0x040ff000000018a4 */
[C---:B------:R-:W-:Y:S01]  /*8b80*/  HMMA.16816.F32 R160, R12.reuse, R154, R160 ;  /* 0x0000009a0ca0723c */ /* 0x040fe200000018a0 */
[----:B------:R-:W-:Y:S07]  /*8b90*/  LDSM.16.M88.4 R152, [R209+UR5+0x9000] ;  /* 0x00900005d198783b */ /* 0x000fee0008000200 */
[C---:B------:R-:W-:Y:S08]  /*8ba0*/  HMMA.16816.F32 R156, R12.reuse, R136, R156 ;  /* 0x000000880c9c723c */ /* 0x040ff0000000189c */
[----:B------:R-:W-:Y:S01]  /*8bb0*/  HMMA.16816.F32 R16, R12, R138, R16 ;  /* 0x0000008a0c10723c */ /* 0x000fe20000001810 */
[----:B------:R-:W-:Y:S04]  /*8bc0*/  LDSM.16.M88.4 R12, [R208] ;  /* 0x00000000d00c783b */ /* 0x000fe80000000200 */
[----:B------:R-:W5:Y:S03]  /*8bd0*/  LDSM.16.M88.4 R136, [R194+0x6000] ;  /* 0x00600000c288783b */ /* 0x000f660000000200 */
[C---:B----4-:R-:W-:Y:S08]  /*8be0*/  HMMA.16816.F32 R32, R140.reuse, R8, R32 ;  /* 0x000000088c20723c */ /* 0x050ff00000001820 */
[C---:B------:R-:W-:Y:S01]  /*8bf0*/  HMMA.16816.F32 R28, R140.reuse, R10, R28 ;  /* 0x0000000a8c1c723c */ /* 0x040fe2000000181c */
[----:B------:R-:W4:Y:S07]  /*8c00*/  LDSM.16.M88.4 R8, [R194+0x6800] ;  /* 0x00680000c208783b */ /* 0x000f2e0000000200 */
[C---:B-1----:R-:W-:Y:S08]  /*8c10*/  HMMA.16816.F32 R24, R140.reuse, R4, R24 ;  /* 0x000000048c18723c */ /* 0x042ff00000001818 */
[C---:B------:R-:W-:Y:S01]  /*8c20*/  HMMA.16816.F32 R20, R140.reuse, R6, R20 ;  /* 0x000000068c14723c */ /* 0x040fe20000001814 */
[----:B------:R-:W1:Y:S07]  /*8c30*/  LDSM.16.M88.4 R4, [R194+0x7000] ;  /* 0x00700000c204783b */ /* 0x000e6e0000000200 */
[C---:B--2---:R-:W-:Y:S08]  /*8c40*/  HMMA.16816.F32 R164, R140.reuse, R148, R164 ;  /* 0x000000948ca4723c */ /* 0x044ff000000018a4 */
[C---:B------:R-:W-:Y:S01]  /*8c50*/  HMMA.16816.F32 R160, R140.reuse, R150, R160 ;  /* 0x000000968ca0723c */ /* 0x040fe200000018a0 */
[----:B------:R-:W-:Y:S07]  /*8c60*/  LDSM.16.M88.4 R148, [R209+UR5+0x9800] ;  /* 0x00980005d194783b */ /* 0x000fee0008000200 */
[C---:B---3--:R-:W-:Y:S08]  /*8c70*/  HMMA.16816.F32 R156, R140.reuse, R144, R156 ;  /* 0x000000908c9c723c */ /* 0x048ff0000000189c */
[----:B------:R-:W-:Y:S01]  /*8c80*/  HMMA.16816.F32 R16, R140, R146, R16 ;  /* 0x000000928c10723c */ /* 0x000fe20000001810 */
[----:B------:R-:W-:Y:S04]  /*8c90*/  LDSM.16.M88.4 R140, [R210+0x2000] ;  /* 0x00200000d28c783b */ /* 0x000fe80000000200 */
[----:B------:R-:W2:Y:S03]  /*8ca0*/  LDSM.16.M88.4 R144, [R209+UR5+0x8000] ;  /* 0x00800005d190783b */ /* 0x000ea60008000200 */
[C---:B-----5:R-:W-:Y:S08]  /*8cb0*/  HMMA.16816.F32 R32, R12.reuse, R136, R32 ;  /* 0x000000880c20723c */ /* 0x060ff00000001820 */
[C---:B------:R-:W-:Y:S01]  /*8cc0*/  HMMA.16816.F32 R28, R12.reuse, R138, R28 ;  /* 0x0000008a0c1c723c */ /* 0x040fe2000000181c */
[----:B------:R-:W-:Y:S07]  /*8cd0*/  LDSM.16.M88.4 R136, [R201+0x8800] ;  /* 0x00880000c988783b */ /* 0x000fee0000000200 */
        /* <DEDUP_REMOVED lines=85> */
[----:B------:R-:W-:-:S05]  /*9230*/  VIADD R7, R6, UR16 ;  /* 0x0000001006077c36 */ /* 0x000fca0008000000 */
[C-C-:B------:R-:W-:Y:S01]  /*9240*/  IADD3 R215, PT, PT, R192.reuse, 0x80, -R7.reuse ;  /* 0x00000080c0d77810 */ /* 0x140fe20007ffe807 */
[C---:B----4-:R-:W-:Y:S01]  /*9250*/  HMMA.16816.F32 R172, R168.reuse, R32, R172 ;  /* 0x00000020a8ac723c */ /* 0x050fe200000018ac */
[C-C-:B------:R-:W-:Y:S02]  /*9260*/  IADD3 R151, PT, PT, R192.reuse, 0x78, -R7.reuse ;  /* 0x00000078c0977810 */ /* 0x140fe40007ffe807 */
[----:B------:R-:W-:Y:S02]  /*9270*/  IABS R215, R215 ;  /* 0x000000d700d77213 */ /* 0x000fe40000000000 */
[C-C-:B------:R-:W-:Y:S02]  /*9280*/  IADD3 R210, PT, PT, R192.reuse, 0x77, -R7.reuse ;  /* 0x00000077c0d27810 */ /* 0x140fe40007ffe807 */
[C-C-:B------:R-:W-:Y:S01]  /*9290*/  IADD3 R208, PT, PT, R192.reuse, 0x70, -R7.reuse ;  /* 0x00000070c0d07810 */ /* 0x140fe20007ffe807 */
[----:B-1----:R-:W-:Y:S01]  /*92a0*/  HMMA.16816.F32 R176, R168, R18, R176 ;  /* 0x00000012a8b0723c */ /* 0x002fe200000018b0 */
[----:B------:R-:W-:-:S02]  /*92b0*/  IADD3 R19, PT, PT, R192, 0x48, -R7 ;  /* 0x00000048c0137810 */ /* 0x000fc40007ffe807 */
[C-C-:B------:R-:W-:Y:S02]  /*92c0*/  IADD3 R139, PT, PT, R192.reuse, 0x6f, -R7.reuse ;  /* 0x0000006fc08b7810 */ /* 0x140fe40007ffe807 */
[C-C-:B------:R-:W-:Y:S02]  /*92d0*/  IADD3 R201, PT, PT, R192.reuse, 0x68, -R7.reuse ;  /* 0x00000068c0c97810 */ /* 0x140fe40007ffe807 */
[C-C-:B------:R-:W-:Y:S01]  /*92e0*/  IADD3 R190, PT, PT, R192.reuse, 0x67, -R7.reuse ;  /* 0x00000067c0be7810 */ /* 0x140fe20007ffe807 */
[C---:B------:R-:W-:Y:S01]  /*92f0*/  HMMA.16816.F32 R24, R152.reuse, R144, R24 ;  /* 0x000000909818723c */ /* 0x040fe20000001818 */
[--C-:B------:R-:W-:Y:S02]  /*9300*/  IADD3 R188, PT, PT, R192, 0x60, -R7.reuse ;  /* 0x00000060c0bc7810 */ /* 0x100fe40007ffe807 */
[----:B------:R-:W-:Y:S01]  /*9310*/  FMUL.FTZ R214, R172, UR6 ;  /* 0x00000006acd67c20 */ /* 0x000fe20008410000 */
[----:B------:R-:W-:Y:S01]  /*9320*/  FMUL.FTZ R32, R174, UR6 ;  /* 0x00000006ae207c20 */ /* 0x000fe20008410000 */
[C-C-:B------:R-:W-:Y:S01]  /*9330*/  IADD3 R149, PT, PT, R192.reuse, 0x58, -R7.reuse ;  /* 0x00000058c0957810 */ /* 0x140fe20007ffe807 */
[----:B------:R-:W-:Y:S01]  /*9340*/  FMUL.FTZ R173, R173, UR6 ;  /* 0x00000006adad7c20 */ /* 0x000fe20008410000 */
[C-C-:B------:R-:W-:Y:S01]  /*9350*/  IADD3 R144, PT, PT, R192.reuse, 0x57, -R7.reuse ;  /* 0x00000057c0907810 */ /* 0x140fe20007ffe807 */
[C---:B------:R-:W-:Y:S01]  /*9360*/  HMMA.16816.F32 R20, R152.reuse, R146, R20 ;  /* 0x000000929814723c */ /* 0x040fe20000001814 */
[----:B------:R-:W1:Y:S01]  /*9370*/  MUFU.TANH R214, R214 ;  /* 0x000000d600d67308 */ /* 0x000e620000002400 */
[--C-:B------:R-:W-:Y:S01]  /*9380*/  IADD3 R147, PT, PT, R192, 0x5f, -R7.reuse ;  /* 0x0000005fc0937810 */ /* 0x100fe20007ffe807 */
[----:B------:R-:W-:Y:S01]  /*9390*/  FMUL.FTZ R176, R176, UR6 ;  /* 0x00000006b0b07c20 */ /* 0x000fe20008410000 */
[--C-:B------:R-:W-:Y:S01]  /*93a0*/  IADD3 R18, PT, PT, R192, 0x4f, -R7.reuse ;  /* 0x0000004fc0127810 */ /* 0x100fe20007ffe807 */
[----:B------:R-:W-:Y:S01]  /*93b0*/  FMUL.FTZ R175, R175, UR6 ;  /* 0x00000006afaf7c20 */ /* 0x000fe20008410000 */
[--C-:B------:R-:W-:Y:S01]  /*93c0*/  IADD3 R33, PT, PT, R216, 0x80, -R7.reuse ;  /* 0x00000080d8217810 */ /* 0x100fe20007ffe807 */
[----:B------:R-:W-:Y:S01]  /*93d0*/  FMUL.FTZ R179, R179, UR6 ;  /* 0x00000006b3b37c20 */ /* 0x000fe20008410000 */
[----:B------:R-:W-:Y:S01]  /*93e0*/  HMMA.16816.F32 R164, R152, R140, R164 ;  /* 0x0000008c98a4723c */ /* 0x000fe200000018a4 */
[----:B------:R-:W3:Y:S01]  /*93f0*/  MUFU.TANH R32, R32 ;  /* 0x0000002000207308 */ /* 0x000ee20000002400 */
[----:B------:R-:W-:-:S02]  /*9400*/  IADD3 R141, PT, PT, R192, 0x7f, -R7 ;  /* 0x0000007fc08d7810 */ /* 0x000fc40007ffe807 */
[C-C-:B------:R-:W-:Y:S02]  /*9410*/  IADD3 R140, PT, PT, R216.reuse, 0x7f, -R7.reuse ;  /* 0x0000007fd88c7810 */ /* 0x140fe40007ffe807 */
[--C-:B------:R-:W-:Y:S02]  /*9420*/  IADD3 R212, PT, PT, R216, 0x78, -R7.reuse ;  /* 0x00000078d8d47810 */ /* 0x100fe40007ffe807 */
[----:B------:R-:W-:Y:S01]  /*9430*/  HMMA.16816.F32 R160, R152, R142, R160 ;  /* 0x0000008e98a0723c */ /* 0x000fe200000018a0 */
[----:B------:R-:W4:Y:S01]  /*9440*/  MUFU.TANH R176, R176 ;  /* 0x000000b000b07308 */ /* 0x000f220000002400 */
[C-C-:B------:R-:W-:Y:S02]  /*9450*/  IADD3 R143, PT, PT, R192.reuse, 0x50, -R7.reuse ;  /* 0x00000050c08f7810 */ /* 0x140fe40007ffe807 */
[--C-:B------:R-:W-:Y:S02]  /*9460*/  IADD3 R192, PT, PT, R192, 0x47, -R7.reuse ;  /* 0x00000047c0c07810 */ /* 0x100fe40007ffe807 */
[----:B------:R-:W-:-:S02]  /*9470*/  IADD3 R209, PT, PT, R216, 0x77, -R7 ;  /* 0x00000077d8d17810 */ /* 0x000fc40007ffe807 */
[----:B--2---:R-:W-:Y:S01]  /*9480*/  HMMA.16816.F32 R24, R12, R8, R24 ;  /* 0x000000080c18723c */ /* 0x004fe20000001818 */
[C-C-:B------:R-:W-:Y:S01]  /*9490*/  IADD3 R205, PT, PT, R216.reuse, 0x70, -R7.reuse ;  /* 0x00000070d8cd7810 */ /* 0x140fe20007ffe807 */
[----:B------:R-:W-:Y:S01]  /*94a0*/  MUFU.TANH R175, R175 ;  /* 0x000000af00af7308 */ /* 0x000fe20000002400 */
[C-C-:B------:R-:W-:Y:S02]  /*94b0*/  IADD3 R204, PT, PT, R216.reuse, 0x6f, -R7.reuse ;  /* 0x0000006fd8cc7810 */ /* 0x140fe40007ffe807 */
[C-C-:B------:R-:W-:Y:S02]  /*94c0*/  IADD3 R191, PT, PT, R216.reuse, 0x68, -R7.reuse ;  /* 0x00000068d8bf7810 */ /* 0x140fe40007ffe807 */
[C-C-:B------:R-:W-:Y:S01]  /*94d0*/  IADD3 R189, PT, PT, R216.reuse, 0x67, -R7.reuse ;  /* 0x00000067d8bd7810 */ /* 0x140fe20007ffe807 */
[----:B------:R-:W-:Y:S01]  /*94e0*/  HMMA.16816.F32 R28, R168, R34, R28 ;  /* 0x00000022a81c723c */ /* 0x000fe2000000181c */
[C-C-:B------:R-:W-:Y:S01]  /*94f0*/  IADD3 R172, PT, PT, R216.reuse, 0x60, -R7.reuse ;  /* 0x00000060d8ac7810 */ /* 0x140fe20007ffe807 */
[----:B------:R-:W-:Y:S01]  /*9500*/  MUFU.TANH R179, R179 ;  /* 0x000000b300b37308 */ /* 0x000fe20000002400 */
[----:B------:R-:W-:-:S02]  /*9510*/  IADD3 R150, PT, PT, R216, 0x5f, -R7 ;  /* 0x0000005fd8967810 */ /* 0x000fc40007ffe807 */
[C-C-:B------:R-:W-:Y:S02]  /*9520*/  IADD3 R146, PT, PT, R216.reuse, 0x58, -R7.reuse ;  /* 0x00000058d8927810 */ /* 0x140fe40007ffe807 */
[C-C-:B------:R-:W-:Y:S01]  /*9530*/  IADD3 R145, PT, PT, R216.reuse, 0x57, -R7.reuse ;  /* 0x00000057d8917810 */ /* 0x140fe20007ffe807 */
[----:B------:R-:W-:Y:S01]  /*9540*/  HMMA.16816.F32 R20, R12, R10, R20 ;  /* 0x0000000a0c14723c */ /* 0x000fe20000001814 */
[C-C-:B------:R-:W-:Y:S02]  /*9550*/  IADD3 R142, PT, PT, R216.reuse, 0x50, -R7.reuse ;  /* 0x00000050d88e7810 */ /* 0x140fe40007ffe807 */
[C-C-:B------:R-:W-:Y:S02]  /*9560*/  IADD3 R138, PT, PT, R216.reuse, 0x4f, -R7.reuse ;  /* 0x0000004fd88a7810 */ /* 0x140fe40007ffe807 */
[----:B------:R-:W-:Y:S02]  /*9570*/  IADD3 R174, PT, PT, R216, 0x48, -R7 ;  /* 0x00000048d8ae7810 */ /* 0x000fe40007ffe807 */
[----:B------:R-:W-:Y:S01]  /*9580*/  IABS R8, R19 ;  /* 0x0000001300087213 */ /* 0x000fe20000000000 */
[----:B------:R-:W-:Y:S01]  /*9590*/  HMMA.16816.F32 R156, R152, R136, R156 ;  /* 0x00000088989c723c */ /* 0x000fe2000000189c */
[----:B------:R-:W-:-:S02]  /*95a0*/  I2FP.F32.S32 R215, R215 ;  /* 0x000000d700d77245 */ /* 0x000fc40000201400 */
[----:B------:R-:W-:Y:S01]  /*95b0*/  IADD3 R7, PT, PT, R216, 0x47, -R7 ;  /* 0x00000047d8077810 */ /* 0x000fe20007ffe807 */
[----:B------:R-:W-:Y:S01]  /*95c0*/  VIADD R216, R6, 0xffffff80 ;  /* 0xffffff8006d87836 */ /* 0x000fe20000000000 */
[----:B------:R-:W-:Y:S01]  /*95d0*/  IABS R9, R33 ;  /* 0x0000002100097213 */ /* 0x000fe20000000000 */
[----:B------:R-:W-:Y:S02]  /*95e0*/  IMAD.MOV.U32 R33, RZ, RZ, R8 ;  /* 0x000000ffff217224 */ /* 0x000fe400078e0008 */
[----:B-1----:R-:W-:Y:S01]  /*95f0*/  FFMA.FTZ R214, R215, -UR10, R214 ;  /* 0x8000000ad7d67c23 */ /* 0x002fe200080100d6 */
[----:B------:R-:W-:Y:S01]  /*9600*/  FMUL.FTZ R8, R178, UR6 ;  /* 0x00000006b2087c20 */ /* 0x000fe20008410000 */
[----:B------:R-:W-:Y:S01]  /*9610*/  ISETP.GE.AND P5, PT, R216, R198, PT ;  /* 0x000000c6d800720c */ /* 0x000fe20003fa6270 */
[----:B------:R-:W-:Y:S01]  /*9620*/  FMUL.FTZ R28, R28, UR6 ;  /* 0x000000061c1c7c20 */ /* 0x000fe20008410000 */
[----:B------:R-:W-:Y:S01]  /*9630*/  I2FP.F32.S32 R33, R33 ;  /* 0x0000002100217245 */ /* 0x000fe20000201400 */
[----:B------:R-:W-:Y:S01]  /*9640*/  FMUL.FTZ R30, R30, UR6 ;  /* 0x000000061e1e7c20 */ /* 0x000fe20008410000 */
[----:B------:R-:W-:Y:S01]  /*9650*/  I2FP.F32.S32 R9, R9 ;  /* 0x0000000900097245 */ /* 0x000fe20000201400 */
[----:B------:R-:W-:Y:S01]  /*9660*/  MUFU.TANH R8, R8 ;  /* 0x0000000800087308 */ /* 0x000fe20000002400 */
[----:B------:R-:W-:-:S02]  /*9670*/  ISETP.GE.AND P0, PT, R216, R197, PT ;  /* 0x000000c5d800720c */ /* 0x000fc40003f06270 */
[----:B------:R-:W-:Y:S01]  /*9680*/  FSEL R19, R214, -INF , P5 ;  /* 0xff800000d6137808 */ /* 0x000fe20002800000 */
[----:B---3--:R-:W-:Y:S01]  /*9690*/  FFMA.FTZ R178, R9, -UR10, R32 ;  /* 0x8000000a09b27c23 */ /* 0x008fe20008010020 */
[----:B----4-:R-:W-:Y:S01]  /*96a0*/  FFMA.FTZ R214, R33, -UR10, R176 ;  /* 0x8000000a21d67c23 */ /* 0x010fe200080100b0 */
[C---:B------:R-:W-:Y:S01]  /*96b0*/  ISETP.GE.AND P5, PT, R216.reuse, R195, PT ;  /* 0x000000c3d800720c */ /* 0x040fe20003fa6270 */
[----:B------:R-:W1:Y:S01]  /*96c0*/  LDSM.16.M88.4 R32, [R194+0xa800] ;  /* 0x00a80000c220783b */ /* 0x000e620000000200 */
[----:B------:R-:W-:Y:S01]  /*96d0*/  FSEL R19, R19, -INF , !P0 ;  /* 0xff80000013137808 */ /* 0x000fe20004000000 */
[----:B------:R2:W3:Y:S01]  /*96e0*/  MUFU.TANH R9, R173 ;  /* 0x000000ad00097308 */ /* 0x0004e20000002400 */
[----:B------:R-:W-:Y:S01]  /*96f0*/  ISETP.GE.AND P0, PT, R216, R196, PT ;  /* 0x000000c4d800720c */ /* 0x000fe20003f06270 */
[----:B------:R-:W-:Y:S01]  /*9700*/  VIADD R176, R6, 0xffffffb8 ;  /* 0xffffffb806b07836 */ /* 0x000fe20000000000 */
[----:B------:R-:W-:Y:S01]  /*9710*/  IABS R141, R141 ;  /* 0x0000008d008d7213 */ /* 0x000fe20000000000 */
[----:B------:R-:W-:Y:S01]  /*9720*/  HMMA.16816.F32 R156, R12, R4, R156 ;  /* 0x000000040c9c723c */ /* 0x000fe2000000189c */
[----:B------:R-:W-:Y:S01]  /*9730*/  FSEL R178, R178, -INF , P0 ;  /* 0xff800000b2b27808 */ /* 0x000fe20000000000 */
[----:B------:R-:W-:Y:S01]  /*9740*/  VIADD R4, R6, 0xffffffa1 ;  /* 0xffffffa106047836 */ /* 0x000fe20000000000 */
[----:B------:R-:W-:Y:S01]  /*9750*/  IABS R174, R174 ;  /* 0x000000ae00ae7213 */ /* 0x000fe20000000000 */
[----:B------:R-:W4:Y:S01]  /*9760*/  MUFU.TANH R28, R28 ;  /* 0x0000001c001c7308 */ /* 0x000f220000002400 */
[----:B------:R-:W-:Y:S01]  /*9770*/  FSEL R225, R178, -INF , !P5 ;  /* 0xff800000b2e17808 */ /* 0x000fe20006800000 */
[----:B------:R-:W-:Y:S01]  /*9780*/  IMAD.MOV.U32 R178, RZ, RZ, R141 ;  /* 0x000000ffffb27224 */ /* 0x000fe200078e008d */
[C---:B------:R-:W-:Y:S01]  /*9790*/  ISETP.GE.AND P0, PT, R176.reuse, R198, PT ;  /* 0x000000c6b000720c */ /* 0x040fe20003f06270 */
[----:B------:R-:W-:Y:S01]  /*97a0*/  IMAD.MOV.U32 R141, RZ, RZ, R174 ;  /* 0x000000ffff8d7224 */ /* 0x000fe200078e00ae */
[----:B------:R-:W-:-:S02]  /*97b0*/  ISETP.GE.AND P5, PT, R176, R197, PT ;  /* 0x000000c5b000720c */ /* 0x000fc40003fa6270 */
[----:B------:R-:W-:Y:S01]  /*97c0*/  FSEL R214, R214, -INF , P0 ;  /* 0xff800000d6d67808 */ /* 0x000fe20000000000 */
[----:B------:R-:W5:Y:S01]  /*97d0*/  MUFU.TANH R30, R30 ;  /* 0x0000001e001e7308 */ /* 0x000f620000002400 */
[----:B------:R-:W-:Y:S02]  /*97e0*/  I2FP.F32.S32 R174, R178 ;  /* 0x000000b200ae7245 */ /* 0x000fe40000201400 */
[----:B--2---:R-:W-:Y:S02]  /*97f0*/  I2FP.F32.S32 R173, R141 ;  /* 0x0000008d00ad7245 */ /* 0x004fe40000201400 */
[----:B------:R-:W-:Y:S01]  /*9800*/  FSEL R141, R214, -INF , !P5 ;  /* 0xff800000d68d7808 */ /* 0x000fe20006800000 */
[----:B---3--:R-:W-:Y:S01]  /*9810*/  FFMA.FTZ R174, R174, -UR10, R9 ;  /* 0x8000000aaeae7c23 */ /* 0x008fe20008010009 */
[C---:B------:R-:W-:Y:S01]  /*9820*/  ISETP.GE.AND P0, PT, R176.reuse, R195, PT ;  /* 0x000000c3b000720c */ /* 0x040fe20003f06270 */
[----:B------:R-:W-:Y:S01]  /*9830*/  HMMA.16816.F32 R156, R168, R16, R156 ;  /* 0x00000010a89c723c */ /* 0x000fe2000000189c */
[----:B------:R-:W-:Y:S01]  /*9840*/  ISETP.GE.AND P5, PT, R176, R196, PT ;  /* 0x000000c4b000720c */ /* 0x000fe20003fa6270 */
[----:B------:R-:W-:Y:S01]  /*9850*/  FFMA.FTZ R176, R173, -UR10, R8 ;  /* 0x8000000aadb07c23 */ /* 0x000fe20008010008 */
[----:B------:R-:W-:Y:S01]  /*9860*/  VIADD R173, R6, 0xffffff81 ;  /* 0xffffff8106ad7836 */ /* 0x000fe20000000000 */
[----:B------:R2:W3:Y:S01]  /*9870*/  LDSM.16.M88.4 R8, [R133+0xb000] ;  /* 0x00b000008508783b */ /* 0x0004e20000000200 */
[----:B------:R-:W-:-:S02]  /*9880*/  IABS R210, R210 ;  /* 0x000000d200d27213 */ /* 0x000fc40000000000 */
[----:B------:R-:W-:Y:S02]  /*9890*/  FSEL R178, R176, -INF , P5 ;  /* 0xff800000b0b27808 */ /* 0x000fe40002800000 */
[C---:B------:R-:W-:Y:S02]  /*98a0*/  ISETP.GE.AND P5, PT, R173.reuse, R198, PT ;  /* 0x000000c6ad00720c */ /* 0x040fe40003fa6270 */
[----:B------:R-:W-:Y:S02]  /*98b0*/  IABS R176, R140 ;  /* 0x0000008c00b07213 */ /* 0x000fe40000000000 */
[----:B------:R-:W-:Y:S01]  /*98c0*/  FSEL R140, R178, -INF , !P0 ;  /* 0xff800000b28c7808 */ /* 0x000fe20004000000 */
[----:B-1----:R-:W-:Y:S01]  /*98d0*/  HMMA.16816.F32 R24, R168, R32, R24 ;  /* 0x00000020a818723c */ /* 0x002fe20000001818 */
[----:B------:R-:W-:Y:S01]  /*98e0*/  ISETP.GE.AND P0, PT, R173, R197, PT ;  /* 0x000000c5ad00720c */ /* 0x000fe20003f06270 */
[----:B------:R-:W-:Y:S01]  /*98f0*/  VIADD R32, R6, 0xffffff88 ;  /* 0xffffff8806207836 */ /* 0x000fe20000000000 */
[----:B------:R-:W-:-:S02]  /*9900*/  IABS R139, R139 ;  /* 0x0000008b008b7213 */ /* 0x000fc40000000000 */
[----:B------:R-:W-:Y:S01]  /*9910*/  IABS R205, R205 ;  /* 0x000000cd00cd7213 */ /* 0x000fe20000000000 */
[----:B------:R-:W-:Y:S01]  /*9920*/  FMUL.FTZ R156, R156, UR6 ;  /* 0x000000069c9c7c20 */ /* 0x000fe20008410000 */
[----:B------:R-:W-:Y:S01]  /*9930*/  IABS R190, R190 ;  /* 0x000000be00be7213 */ /* 0x000fe20000000000 */
[----:B------:R-:W-:Y:S01]  /*9940*/  HMMA.16816.F32 R20, R168, R34, R20 ;  /* 0x00000022a814723c */ /* 0x000fe20000001814 */
[----:B------:R-:W-:Y:S01]  /*9950*/  I2FP.F32.S32 R205, R205 ;  /* 0x000000cd00cd7245 */ /* 0x000fe20000201400 */
[----:B------:R-:W-:Y:S01]  /*9960*/  FMUL.FTZ R158, R158, UR6 ;  /* 0x000000069e9e7c20 */ /* 0x000fe20008410000 */
[----:B------:R-:W-:Y:S01]  /*9970*/  IABS R191, R191 ;  /* 0x000000bf00bf7213 */ /* 0x000fe20000000000 */
[----:B------:R-:W-:Y:S01]  /*9980*/  MUFU.TANH R156, R156 ;  /* 0x0000009c009c7308 */ /* 0x000fe20000002400 */
[----:B--2---:R-:W-:Y:S01]  /*9990*/  IABS R133, R151 ;  /* 0x0000009700857213 */ /* 0x004fe20000000000 */
[----:B------:R-:W-:Y:S01]  /*99a0*/  FMUL.FTZ R157, R157, UR6 ;  /* 0x000000069d9d7c20 */ /* 0x000fe20008410000 */
[----:B------:R-:W-:Y:S01]  /*99b0*/  FSEL R151, R174, -INF , P5 ;  /* 0xff800000ae977808 */ /* 0x000fe20002800000 */
[----:B------:R-:W-:Y:S01]  /*99c0*/  FMUL.FTZ R159, R159, UR6 ;  /* 0x000000069f9f7c20 */ /* 0x000fe20008410000 */
[----:B------:R-:W-:-:S02]  /*99d0*/  I2FP.F32.S32 R133, R133 ;  /* 0x0000008500857245 */ /* 0x000fc40000201400 */
[----:B------:R-:W-:Y:S01]  /*99e0*/  I2FP.F32.S32 R174, R176 ;  /* 0x000000b000ae7245 */ /* 0x000fe20000201400 */
[----:B------:R-:W-:Y:S01]  /*99f0*/  FMUL.FTZ R34, R25, UR6 ;  /* 0x0000000619227c20 */ /* 0x000fe20008410000 */
[----:B------:R-:W-:Y:S01]  /*9a00*/  FSEL R151, R151, -INF , !P0 ;  /* 0xff80000097977808 */ /* 0x000fe20004000000 */
[----:B----4-:R-:W-:Y:S01]  /*9a10*/  FFMA.FTZ R133, R133, -UR10, R28 ;  /* 0x8000000a85857c23 */ /* 0x010fe2000801001c */
[----:B------:R-:W-:Y:S01]  /*9a20*/  FMUL.FTZ R28, R29, UR6 ;  /* 0x000000061d1c7c20 */ /* 0x000fe20008410000 */
[----:B------:R-:W-:Y:S01]  /*9a30*/  FFMA.FTZ R175, R174, -UR10, R175 ;  /* 0x8000000aaeaf7c23 */ /* 0x000fe200080100af */
[C---:B------:R-:W-:Y:S01]  /*9a40*/  ISETP.GE.AND P0, PT, R173.reuse, R196, PT ;  /* 0x000000c4ad00720c */ /* 0x040fe20003f06270 */
[----:B------:R-:W-:Y:S01]  /*9a50*/  MUFU.TANH R157, R157 ;  /* 0x0000009d009d7308 */ /* 0x000fe20000002400 */
[----:B------:R-:W-:Y:S01]  /*9a60*/  ISETP.GE.AND P5, PT, R173, R195, PT ;  /* 0x000000c3ad00720c */ /* 0x000fe20003fa6270 */
[----:B------:R-:W-:Y:S01]  /*9a70*/  FMUL.FTZ R20, R20, UR6 ;  /* 0x0000000614147c20 */ /* 0x000fe20008410000 */
[----:B------:R-:W-:Y:S01]  /*9a80*/  FSEL R29, R175, -INF , P0 ;  /* 0xff800000af1d7808 */ /* 0x000fe20000000000 */
[C---:B---3--:R-:W-:Y:S01]  /*9a90*/  HMMA.16816.F32 R164, R12.reuse, R8, R164 ;  /* 0x000000080ca4723c */ /* 0x048fe200000018a4 */
[----:B------:R-:W-:Y:S01]  /*9aa0*/  ISETP.GE.AND P0, PT, R32, R198, PT ;  /* 0x000000c62000720c */ /* 0x000fe20003f06270 */
[----:B------:R-:W-:Y:S01]  /*9ab0*/  FMUL.FTZ R22, R22, UR6 ;  /* 0x0000000616167c20 */ /* 0x000fe20008410000 */
[----:B------:R-:W-:Y:S01]  /*9ac0*/  IABS R173, R212 ;  /* 0x000000d400ad7213 */ /* 0x000fe20000000000 */
[----:B------:R-:W1:Y:S01]  /*9ad0*/  MUFU.TANH R28, R28 ;  /* 0x0000001c001c7308 */ /* 0x000e620000002400 */
[----:B------:R-:W-:Y:S01]  /*9ae0*/  FSEL R29, R29, -INF , !P5 ;  /* 0xff8000001d1d7808 */ /* 0x000fe20006800000 */
[----:B------:R-:W-:Y:S01]  /*9af0*/  FMUL.FTZ R23, R23, UR6 ;  /* 0x0000000617177c20 */ /* 0x000fe20008410000 */
[----:B------:R-:W-:Y:S01]  /*9b00*/  ISETP.GE.AND P5, PT, R32, R197, PT ;  /* 0x000000c52000720c */ /* 0x000fe20003fa6270 */
[----:B------:R-:W-:Y:S01]  /*9b10*/  HMMA.16816.F32 R160, R12, R10, R160 ;  /* 0x0000000a0ca0723c */ /* 0x000fe200000018a0 */
[----:B------:R-:W-:Y:S01]  /*9b20*/  FSEL R33, R133, -INF , P0 ;  /* 0xff80000085217808 */ /* 0x000fe20000000000 */
[----:B------:R-:W-:Y:S01]  /*9b30*/  IMAD.MOV.U32 R133, RZ, RZ, R210 ;  /* 0x000000ffff857224 */ /* 0x000fe200078e00d2 */
[----:B------:R-:W-:Y:S01]  /*9b40*/  I2FP.F32.S32 R173, R173 ;  /* 0x000000ad00ad7245 */ /* 0x000fe20000201400 */
[----:B------:R-:W-:Y:S01]  /*9b50*/  MUFU.TANH R20, R20 ;  /* 0x0000001400147308 */ /* 0x000fe20000002400 */
[----:B------:R-:W-:Y:S01]  /*9b60*/  FSEL R33, R33, -INF , !P5 ;  /* 0xff80000021217808 */ /* 0x000fe20006800000 */
[----:B------:R-:W-:Y:S01]  /*9b70*/  VIADD R10, R6, 0xffffff99 ;  /* 0xffffff99060a7836 */ /* 0x000fe20000000000 */
[C---:B------:R-:W-:Y:S01]  /*9b80*/  ISETP.GE.AND P0, PT, R32.reuse, R195, PT ;  /* 0x000000c32000720c */ /* 0x040fe20003f06270 */
[----:B-----5:R-:W-:Y:S01]  /*9b90*/  FFMA.FTZ R30, R173, -UR10, R30 ;  /* 0x8000000aad1e7c23 */ /* 0x020fe2000801001e */
[----:B------:R-:W-:Y:S01]  /*9ba0*/  ISETP.GE.AND P5, PT, R32, R196, PT ;  /* 0x000000c42000720c */ /* 0x000fe20003fa6270 */
[----:B------:R-:W-:Y:S01]  /*9bb0*/  FMUL.FTZ R32, R31, UR6 ;  /* 0x000000061f207c20 */ /* 0x000fe20008410000 */
[----:B------:R-:W-:Y:S01]  /*9bc0*/  I2FP.F32.S32 R31, R133 ;  /* 0x00000085001f7245 */ /* 0x000fe20000201400 */
[----:B------:R-:W-:Y:S01]  /*9bd0*/  VIADD R133, R6, 0xffffff89 ;  /* 0xffffff8906857836 */ /* 0x000fe20000000000 */
[----:B------:R-:W-:Y:S01]  /*9be0*/  FSEL R9, R30, -INF , P5 ;  /* 0xff8000001e097808 */ /* 0x000fe20002800000 */
[----:B------:R2:W3:Y:S01]  /*9bf0*/  MUFU.TANH R8, R32 ;  /* 0x0000002000087308 */ /* 0x0004e20000002400 */
[----:B------:R-:W-:Y:S01]  /*9c00*/  IABS R30, R208 ;  /* 0x000000d0001e7213 */ /* 0x000fe20000000000 */
[----:B-1----:R-:W-:Y:S01]  /*9c10*/  FFMA.FTZ R31, R31, -UR10, R28 ;  /* 0x8000000a1f1f7c23 */ /* 0x002fe2000801001c */
[----:B------:R-:W-:Y:S01]  /*9c20*/  ISETP.GE.AND P5, PT, R133, R198, PT ;  /* 0x000000c68500720c */ /* 0x000fe20003fa6270 */
[----:B------:R-:W-:Y:S01]  /*9c30*/  FMUL.FTZ R28, R24, UR6 ;  /* 0x00000006181c7c20 */ /* 0x000fe20008410000 */
[----:B------:R-:W-:-:S02]  /*9c40*/  FSEL R9, R9, -INF , !P0 ;  /* 0xff80000009097808 */ /* 0x000fc40004000000 */
[----:B------:R-:W-:Y:S01]  /*9c50*/  ISETP.GE.AND P0, PT, R133, R197, PT ;  /* 0x000000c58500720c */ /* 0x000fe20003f06270 */
[----:B------:R-:W-:Y:S01]  /*9c60*/  MUFU.TANH R22, R22 ;  /* 0x0000001600167308 */ /* 0x000fe20000002400 */
[----:B------:R-:W-:Y:S02]  /*9c70*/  FSEL R31, R31, -INF , P5 ;  /* 0xff8000001f1f7808 */ /* 0x000fe40002800000 */
[----:B------:R-:W-:Y:S02]  /*9c80*/  IABS R24, R209 ;  /* 0x000000d100187213 */ /* 0x000fe40000000000 */
[----:B------:R-:W-:Y:S02]  /*9c90*/  FSEL R31, R31, -INF , !P0 ;  /* 0xff8000001f1f7808 */ /* 0x000fe40004000000 */
[C---:B------:R-:W-:Y:S01]  /*9ca0*/  ISETP.GE.AND P5, PT, R133.reuse, R195, PT ;  /* 0x000000c38500720c */ /* 0x040fe20003fa6270 */
[----:B------:R-:W1:Y:S01]  /*9cb0*/  MUFU.TANH R28, R28 ;  /* 0x0000001c001c7308 */ /* 0x000e620000002400 */
[----:B------:R-:W-:Y:S01]  /*9cc0*/  ISETP.GE.AND P0, PT, R133, R196, PT ;  /* 0x000000c48500720c */ /* 0x000fe20003f06270 */
[----:B--2---:R-:W-:Y:S01]  /*9cd0*/  FMUL.FTZ R32, R26, UR6 ;  /* 0x000000061a207c20 */ /* 0x004fe20008410000 */
[----:B------:R-:W-:Y:S01]  /*9ce0*/  I2FP.F32.S32 R35, R30 ;  /* 0x0000001e00237245 */ /* 0x000fe20000201400 */
[----:B------:R-:W-:Y:S01]  /*9cf0*/  FMUL.FTZ R30, R27, UR6 ;  /* 0x000000061b1e7c20 */ /* 0x000fe20008410000 */
[----:B------:R-:W-:-:S02]  /*9d00*/  I2FP.F32.S32 R133, R24 ;  /* 0x0000001800857245 */ /* 0x000fc40000201400 */
[----:B------:R-:W2:Y:S01]  /*9d10*/  LDSM.16.M88.4 R24, [R194+0xb000] ;  /* 0x00b00000c218783b */ /* 0x000ea20000000200 */
[----:B------:R-:W4:Y:S01]  /*9d20*/  MUFU.TANH R32, R32 ;  /* 0x0000002000207308 */ /* 0x000f220000002400 */
[----:B------:R-:W-:Y:S01]  /*9d30*/  I2FP.F32.S32 R191, R191 ;  /* 0x000000bf00bf7245 */ /* 0x000fe20000201400 */
[----:B---3--:R-:W-:Y:S01]  /*9d40*/  FFMA.FTZ R8, R133, -UR10, R8 ;  /* 0x8000000a85087c23 */ /* 0x008fe20008010008 */
[----:B------:R-:W-:Y:S01]  /*9d50*/  VIADD R133, R6, 0xffffff90 ;  /* 0xffffff9006857836 */ /* 0x000fe20000000000 */
[----:B------:R-:W-:Y:S01]  /*9d60*/  IABS R188, R188 ;  /* 0x000000bc00bc7213 */ /* 0x000fe20000000000 */
[----:B------:R-:W-:-:S04]  /*9d70*/  DEPBAR.LE SB0, 0x0 ;  /* 0x000080000000791a */ /* 0x000fc80000000000 */
[----:B------:R-:W-:Y:S01]  /*9d80*/  FSEL R8, R8, -INF , P0 ;  /* 0xff80000008087808 */ /* 0x000fe20000000000 */
[----:B-1----:R-:W-:Y:S01]  /*9d90*/  FFMA.FTZ R173, R35, -UR10, R28 ;  /* 0x8000000a23ad7c23 */ /* 0x002fe2000801001c */
[C---:B------:R-:W-:Y:S01]  /*9da0*/  ISETP.GE.AND P0, PT, R133.reuse, R198, PT ;  /* 0x000000c68500720c */ /* 0x040fe20003f06270 */
[----:B------:R1:W3:Y:S01]  /*9db0*/  MUFU.TANH R28, R34 ;  /* 0x00000022001c7308 */ /* 0x0002e20000002400 */
[----:B------:R-:W-:Y:S01]  /*9dc0*/  FSEL R35, R8, -INF , !P5 ;  /* 0xff80000008237808 */ /* 0x000fe20006800000 */
[----:B------:R-:W-:Y:S01]  /*9dd0*/  IMAD.MOV.U32 R8, RZ, RZ, R139 ;  /* 0x000000ffff087224 */ /* 0x000fe200078e008b */
[----:B------:R-:W-:Y:S01]  /*9de0*/  ISETP.GE.AND P5, PT, R133, R197, PT ;  /* 0x000000c58500720c */ /* 0x000fe20003fa6270 */
[----:B------:R-:W-:Y:S01]  /*9df0*/  FFMA.FTZ R22, R191, -UR10, R22 ;  /* 0x8000000abf167c23 */ /* 0x000fe20008010016 */
[----:B------:R-:W-:Y:S01]  /*9e00*/  FSEL R173, R173, -INF , P0 ;  /* 0xff800000adad7808 */ /* 0x000fe20000000000 */
[----:B----4-:R-:W-:Y:S01]  /*9e10*/  FFMA.FTZ R32, R205, -UR10, R32 ;  /* 0x8000000acd207c23 */ /* 0x010fe20008010020 */
[----:B------:R-:W-:Y:S01]  /*9e20*/  ISETP.GE.AND P0, PT, R133, R195, PT ;  /* 0x000000c38500720c */ /* 0x000fe20003f06270 */
[----:B------:R-:W-:Y:S01]  /*9e30*/  MUFU.TANH R159, R159 ;  /* 0x0000009f009f7308 */ /* 0x000fe20000002400 */
[----:B------:R-:W-:-:S02]  /*9e40*/  FSEL R139, R173, -INF , !P5 ;  /* 0xff800000ad8b7808 */ /* 0x000fc40006800000 */
[----:B------:R-:W-:Y:S02]  /*9e50*/  ISETP.GE.AND P5, PT, R133, R196, PT ;  /* 0x000000c48500720c */ /* 0x000fe40003fa6270 */
[----:B------:R-:W-:Y:S02]  /*9e60*/  I2FP.F32.S32 R133, R8 ;  /* 0x0000000800857245 */ /* 0x000fe40000201400 */
[----:B------:R-:W-:Y:S01]  /*9e70*/  FSEL R32, R32, -INF , P5 ;  /* 0xff80000020207808 */ /* 0x000fe20002800000 */
[----:B------:R-:W4:Y:S01]  /*9e80*/  MUFU.TANH R8, R30 ;  /* 0x0000001e00087308 */ /* 0x000f220000002400 */
[----:B------:R-:W-:Y:S01]  /*9e90*/  IABS R147, R147 ;  /* 0x0000009300937213 */ /* 0x000fe20000000000 */
[----:B-1----:R-:W-:Y:S02]  /*9ea0*/  VIADD R34, R6, 0xffffff91 ;  /* 0xffffff9106227836 */ /* 0x002fe40000000000 */
[----:B---3--:R-:W-:Y:S01]  /*9eb0*/  FFMA.FTZ R28, R133, -UR10, R28 ;  /* 0x8000000a851c7c23 */ /* 0x008fe2000801001c */
[----:B------:R-:W-:-:S02]  /*9ec0*/  IABS R133, R204 ;  /* 0x000000cc00857213 */ /* 0x000fc40000000000 */
[----:B------:R-:W-:Y:S02]  /*9ed0*/  FSEL R137, R32, -INF , !P0 ;  /* 0xff80000020897808 */ /* 0x000fe40004000000 */
[----:B------:R-:W-:Y:S02]  /*9ee0*/  ISETP.GE.AND P5, PT, R34, R198, PT ;  /* 0x000000c62200720c */ /* 0x000fe40003fa6270 */
[----:B------:R-:W-:Y:S01]  /*9ef0*/  I2FP.F32.S32 R133, R133 ;  /* 0x0000008500857245 */ /* 0x000fe20000201400 */
[----:B--2---:R-:W-:Y:S01]  /*9f00*/  HMMA.16816.F32 R164, R168, R24, R164 ;  /* 0x00000018a8a4723c */ /* 0x004fe200000018a4 */
[----:B------:R-:W-:Y:S01]  /*9f10*/  FSEL R219, R28, -INF , P5 ;  /* 0xff8000001cdb7808 */ /* 0x000fe20002800000 */
[----:B------:R-:W-:Y:S01]  /*9f20*/  FMUL.FTZ R24, R21, UR6 ;  /* 0x0000000615187c20 */ /* 0x000fe20008410000 */
[----:B------:R-:W-:Y:S01]  /*9f30*/  IABS R28, R201 ;  /* 0x000000c9001c7213 */ /* 0x000fe20000000000 */
[----:B------:R-:W-:Y:S01]  /*9f40*/  VIADD R21, R6, 0xffffff98 ;  /* 0xffffff9806157836 */ /* 0x000fe20000000000 */
[----:B------:R-:W-:-:S02]  /*9f50*/  ISETP.GE.AND P0, PT, R34, R197, PT ;  /* 0x000000c52200720c */ /* 0x000fc40003f06270 */
[----:B------:R-:W-:Y:S01]  /*9f60*/  I2FP.F32.S32 R25, R28 ;  /* 0x0000001c00197245 */ /* 0x000fe20000201400 */
[----:B----4-:R-:W-:Y:S01]  /*9f70*/  FFMA.FTZ R8, R133, -UR10, R8 ;  /* 0x8000000a85087c23 */ /* 0x010fe20008010008 */
[----:B------:R-:W-:Y:S01]  /*9f80*/  FSEL R219, R219, -INF , !P0 ;  /* 0xff800000dbdb7808 */ /* 0x000fe20004000000 */
[----:B------:R-:W-:Y:S01]  /*9f90*/  HMMA.16816.F32 R160, R168, R26, R160 ;  /* 0x0000001aa8a0723c */ /* 0x000fe200000018a0 */
[C---:B------:R-:W-:Y:S01]  /*9fa0*/  ISETP.GE.AND P0, PT, R34.reuse, R196, PT ;  /* 0x000000c42200720c */ /* 0x040fe20003f06270 */
[----:B------:R-:W-:Y:S01]  /*9fb0*/  FFMA.FTZ R25, R25, -UR10, R20 ;  /* 0x8000000a19197c23 */ /* 0x000fe20008010014 */
[----:B------:R-:W-:Y:S01]  /*9fc0*/  ISETP.GE.AND P5, PT, R34, R195, PT ;  /* 0x000000c32200720c */ /* 0x000fe20003fa6270 */
[----:B------:R-:W1:Y:S01]  /*9fd0*/  MUFU.TANH R20, R24 ;  /* 0x0000001800147308 */ /* 0x000e620000002400 */
[----:B------:R-:W-:Y:S02]  /*9fe0*/  FSEL R8, R8, -INF , P0 ;  /* 0xff80000008087808 */ /* 0x000fe40000000000 */
[----:B------:R-:W-:-:S02]  /*9ff0*/  ISETP.GE.AND P0, PT, R21, R198, PT ;  /* 0x000000c61500720c */ /* 0x000fc40003f06270 */
[----:B------:R-:W-:Y:S01]  /*a000*/  FSEL R133, R8, -INF , !P5 ;  /* 0xff80000008857808 */ /* 0x000fe20006800000 */
[----:B------:R-:W-:Y:S01]  /*a010*/  FMUL.FTZ R11, R164, UR6 ;  /* 0x00000006a40b7c20 */ /* 0x000fe20008410000 */
[----:B------:R-:W-:Y:S01]  /*a020*/  ISETP.GE.AND P5, PT, R21, R197, PT ;  /* 0x000000c51500720c */ /* 0x000fe20003fa6270 */
[----:B------:R-:W2:Y:S01]  /*a030*/  MUFU.TANH R8, R23 ;  /* 0x0000001700087308 */ /* 0x000ea20000002400 */
[----:B------:R-:W-:Y:S01]  /*a040*/  FSEL R221, R25, -INF , P0 ;  /* 0xff80000019dd7808 */ /* 0x000fe20000000000 */
[----:B------:R-:W-:Y:S01]  /*a050*/  IMAD.MOV.U32 R25, RZ, RZ, R190 ;  /* 0x000000ffff197224 */ /* 0x000fe200078e00be */
[----:B------:R-:W-:Y:S01]  /*a060*/  ISETP.GE.AND P0, PT, R21, R195, PT ;  /* 0x000000c31500720c */ /* 0x000fe20003f06270 */
[----:B------:R-:W-:Y:S01]  /*a070*/  FMUL.FTZ R166, R166, UR6 ;  /* 0x00000006a6a67c20 */ /* 0x000fe20008410000 */
[----:B------:R-:W-:Y:S01]  /*a080*/  FSEL R221, R221, -INF , !P5 ;  /* 0xff800000dddd7808 */ /* 0x000fe20006800000 */
[----:B------:R-:W-:Y:S01]  /*a090*/  FMUL.FTZ R165, R165, UR6 ;  /* 0x00000006a5a57c20 */ /* 0x000fe20008410000 */
[----:B------:R-:W-:Y:S01]  /*a0a0*/  ISETP.GE.AND P5, PT, R21, R196, PT ;  /* 0x000000c41500720c */ /* 0x000fe20003fa6270 */
[----:B------:R-:W3:Y:S01]  /*a0b0*/  MUFU.TANH R11, R11 ;  /* 0x0000000b000b7308 */ /* 0x000ee20000002400 */
[----:B------:R-:W-:Y:S01]  /*a0c0*/  I2FP.F32.S32 R21, R25 ;  /* 0x0000001900157245 */ /* 0x000fe20000201400 */
[----:B------:R-:W-:Y:S01]  /*a0d0*/  FMUL.FTZ R167, R167, UR6 ;  /* 0x00000006a7a77c20 */ /* 0x000fe20008410000 */
[----:B------:R-:W-:Y:S01]  /*a0e0*/  FSEL R22, R22, -INF , P5 ;  /* 0xff80000016167808 */ /* 0x000fe20002800000 */
[----:B------:R-:W-:Y:S01]  /*a0f0*/  FMUL.FTZ R162, R162, UR6 ;  /* 0x00000006a2a27c20 */ /* 0x000fe20008410000 */
[----:B------:R-:W-:Y:S01]  /*a100*/  ISETP.GE.AND P5, PT, R10, R198, PT ;  /* 0x000000c60a00720c */ /* 0x000fe20003fa6270 */
[----:B-1----:R-:W-:Y:S01]  /*a110*/  FFMA.FTZ R20, R21, -UR10, R20 ;  /* 0x8000000a15147c23 */ /* 0x002fe20008010014 */
[----:B------:R-:W-:Y:S01]  /*a120*/  IABS R21, R189 ;  /* 0x000000bd00157213 */ /* 0x000fe20000000000 */
[----:B------:R-:W-:Y:S01]  /*a130*/  MUFU.TANH R167, R167 ;  /* 0x000000a700a77308 */ /* 0x000fe20000002400 */
[----:B------:R-:W-:Y:S01]  /*a140*/  FSEL R173, R22, -INF , !P0 ;  /* 0xff80000016ad7808 */ /* 0x000fe20004000000 */
[----:B------:R-:W-:Y:S01]  /*a150*/  FMUL.FTZ R161, R161, UR6 ;  /* 0x00000006a1a17c20 */ /* 0x000fe20008410000 */
[----:B------:R-:W-:Y:S01]  /*a160*/  FSEL R223, R20, -INF , P5 ;  /* 0xff80000014df7808 */ /* 0x000fe20002800000 */
[----:B------:R-:W-:Y:S01]  /*a170*/  IMAD.MOV.U32 R20, RZ, RZ, R188 ;  /* 0x000000ffff147224 */ /* 0x000fe200078e00bc */
[----:B------:R-:W-:Y:S01]  /*a180*/  I2FP.F32.S32 R21, R21 ;  /* 0x0000001500157245 */ /* 0x000fe20000201400 */
[----:B------:R-:W-:Y:S01]  /*a190*/  FMUL.FTZ R163, R163, UR6 ;  /* 0x00000006a3a37c20 */ /* 0x000fe20008410000 */
[----:B------:R-:W-:Y:S01]  /*a1a0*/  ISETP.GE.AND P0, PT, R10, R197, PT ;  /* 0x000000c50a00720c */ /* 0x000fe20003f06270 */
[----:B------:R-:W-:Y:S01]  /*a1b0*/  MUFU.TANH R162, R162 ;  /* 0x000000a200a27308 */ /* 0x000fe20000002400 */
[----:B------:R-:W-:Y:S01]  /*a1c0*/  I2FP.F32.S32 R20, R20 ;  /* 0x0000001400147245 */ /* 0x000fe20000201400 */
[----:B--2---:R-:W-:Y:S01]  /*a1d0*/  FFMA.FTZ R21, R21, -UR10, R8 ;  /* 0x8000000a15157c23 */ /* 0x004fe20008010008 */
[----:B------:R-:W-:-:S02]  /*a1e0*/  FSEL R223, R223, -INF , !P0 ;  /* 0xff800000dfdf7808 */ /* 0x000fc40004000000 */
[----:B------:R-:W-:Y:S01]  /*a1f0*/  ISETP.GE.AND P5, PT, R10, R195, PT ;  /* 0x000000c30a00720c */ /* 0x000fe20003fa6270 */
[----:B---3--:R-:W-:Y:S01]  /*a200*/  FFMA.FTZ R20, R20, -UR10, R11 ;  /* 0x8000000a14147c23 */ /* 0x008fe2000801000b */
[----:B------:R-:W-:Y:S01]  /*a210*/  ISETP.GE.AND P0, PT, R10, R196, PT ;  /* 0x000000c40a00720c */ /* 0x000fe20003f06270 */
[----:B------:R-:W-:Y:S01]  /*a220*/  VIADD R11, R6, 0xffffffa0 ;  /* 0xffffffa0060b7836 */ /* 0x000fe20000000000 */
[----:B------:R-:W1:Y:S01]  /*a230*/  MUFU.TANH R10, R166 ;  /* 0x000000a6000a7308 */ /* 0x000e620000002400 */
[----:B------:R-:W-:Y:S02]  /*a240*/  IABS R172, R172 ;  /* 0x000000ac00ac7213 */ /* 0x000fe40000000000 */
[----:B------:R-:W-:Y:S02]  /*a250*/  FSEL R21, R21, -INF , P0 ;  /* 0xff80000015157808 */ /* 0x000fe40000000000 */
[----:B------:R-:W-:Y:S02]  /*a260*/  ISETP.GE.AND P0, PT, R11, R198, PT ;  /* 0x000000c60b00720c */ /* 0x000fe40003f06270 */
[----:B------:R-:W-:Y:S01]  /*a270*/  FSEL R175, R21, -INF , !P5 ;  /* 0xff80000015af7808 */ /* 0x000fe20006800000 */
[----:B------:R-:W2:Y:S01]  /*a280*/  MUFU.TANH R8, R165 ;  /* 0x000000a500087308 */ /* 0x000ea20000002400 */
[----:B------:R-:W-:-:S02]  /*a290*/  ISETP.GE.AND P5, PT, R11, R197, PT ;  /* 0x000000c50b00720c */ /* 0x000fc40003fa6270 */
[----:B------:R-:W-:Y:S01]  /*a2a0*/  FSEL R22, R20, -INF , P0 ;  /* 0xff80000014167808 */ /* 0x000fe20000000000 */
[----:B------:R-:W-:Y:S01]  /*a2b0*/  IMAD.MOV.U32 R20, RZ, RZ, R147 ;  /* 0x000000ffff147224 */ /* 0x000fe200078e0093 */
[----:B------:R-:W-:Y:S02]  /*a2c0*/  I2FP.F32.S32 R21, R172 ;  /* 0x000000ac00157245 */ /* 0x000fe40000201400 */
[----:B------:R-:W-:Y:S01]  /*a2d0*/  FSEL R147, R22, -INF , !P5 ;  /* 0xff80000016937808 */ /* 0x000fe20006800000 */
[----:B------:R-:W-:Y:S01]  /*a2e0*/  MUFU.TANH R163, R163 ;  /* 0x000000a300a37308 */ /* 0x000fe20000002400 */
[----:B------:R-:W-:Y:S01]  /*a2f0*/  ISETP.GE.AND P0, PT, R11, R195, PT ;  /* 0x000000c30b00720c */ /* 0x000fe20003f06270 */
[----:B-1----:R-:W-:Y:S01]  /*a300*/  FFMA.FTZ R10, R21, -UR10, R10 ;  /* 0x8000000a150a7c23 */ /* 0x002fe2000801000a */
[----:B------:R-:W-:Y:S02]  /*a310*/  ISETP.GE.AND P5, PT, R11, R196, PT ;  /* 0x000000c40b00720c */ /* 0x000fe40003fa6270 */
[----:B------:R-:W-:-:S02]  /*a320*/  I2FP.F32.S32 R11, R20 ;  /* 0x00000014000b7245 */ /* 0x000fc40000201400 */
[----:B------:R-:W-:Y:S02]  /*a330*/  FSEL R10, R10, -INF , P5 ;  /* 0xff8000000a0a7808 */ /* 0x000fe40002800000 */
[----:B------:R-:W-:Y:S01]  /*a340*/  ISETP.GE.AND P5, PT, R4, R198, PT ;  /* 0x000000c60400720c */ /* 0x000fe20003fa6270 */
[----:B--2---:R-:W-:Y:S01]  /*a350*/  FFMA.FTZ R11, R11, -UR10, R8 ;  /* 0x8000000a0b0b7c23 */ /* 0x004fe20008010008 */
[----:B------:R-:W-:Y:S01]  /*a360*/  FMUL.FTZ R8, R160, UR6 ;  /* 0x00000006a0087c20 */ /* 0x000fe20008410000 */
[----:B------:R-:W-:Y:S02]  /*a370*/  FSEL R189, R10, -INF , !P0 ;  /* 0xff8000000abd7808 */ /* 0x000fe40004000000 */
[----:B------:R-:W-:Y:S02]  /*a380*/  ISETP.GE.AND P0, PT, R4, R197, PT ;  /* 0x000000c50400720c */ /* 0x000fe40003f06270 */
[----:B------:R-:W-:Y:S01]  /*a390*/  FSEL R11, R11, -INF , P5 ;  /* 0xff8000000b0b7808 */ /* 0x000fe20002800000 */
[----:B------:R-:W1:Y:S01]  /*a3a0*/  MUFU.TANH R8, R8 ;  /* 0x0000000800087308 */ /* 0x000e620000002400 */
[----:B------:R-:W-:-:S02]  /*a3b0*/  IABS R149, R149 ;  /* 0x0000009500957213 */ /* 0x000fc40000000000 */
[----:B------:R-:W-:Y:S02]  /*a3c0*/  IABS R5, R150 ;  /* 0x0000009600057213 */ /* 0x000fe40000000000 */
[----:B------:R-:W-:Y:S02]  /*a3d0*/  FSEL R205, R11, -INF , !P0 ;  /* 0xff8000000bcd7808 */ /* 0x000fe40004000000 */
[C---:B------:R-:W-:Y:S02]  /*a3e0*/  ISETP.GE.AND P5, PT, R4.reuse, R195, PT ;  /* 0x000000c30400720c */ /* 0x040fe40003fa6270 */
[----:B------:R-:W-:Y:S01]  /*a3f0*/  ISETP.GE.AND P0, PT, R4, R196, PT ;  /* 0x000000c40400720c */ /* 0x000fe20003f06270 */
[----:B------:R-:W-:Y:S01]  /*a400*/  IMAD.MOV.U32 R4, RZ, RZ, R149 ;  /* 0x000000ffff047224 */ /* 0x000fe200078e0095 */
[----:B------:R-:W-:Y:S02]  /*a410*/  I2FP.F32.S32 R10, R5 ;  /* 0x00000005000a7245 */ /* 0x000fe40000201400 */
[----:B------:R-:W2:Y:S01]  /*a420*/  MUFU.TANH R5, R161 ;  /* 0x000000a100057308 */ /* 0x000ea20000002400 */
[----:B------:R-:W-:-:S02]  /*a430*/  IABS R146, R146 ;  /* 0x0000009200927213 */ /* 0x000fc40000000000 */
[----:B------:R-:W-:Y:S01]  /*a440*/  FFMA.FTZ R10, R10, -UR10, R167 ;  /* 0x8000000a0a0a7c23 */ /* 0x000fe200080100a7 */
[----:B------:R-:W-:Y:S01]  /*a450*/  I2FP.F32.S32 R11, R4 ;  /* 0x00000004000b7245 */ /* 0x000fe20000201400 */
[----:B------:R-:W-:Y:S01]  /*a460*/  VIADD R4, R6, 0xffffffa8 ;  /* 0xffffffa806047836 */ /* 0x000fe20000000000 */
[----:B------:R-:W-:Y:S02]  /*a470*/  IABS R144, R144 ;  /* 0x0000009000907213 */ /* 0x000fe40000000000 */
[----:B------:R-:W-:Y:S01]  /*a480*/  FSEL R10, R10, -INF , P0 ;  /* 0xff8000000a0a7808 */ /* 0x000fe20000000000 */
[----:B-1----:R-:W-:Y:S01]  /*a490*/  FFMA.FTZ R8, R11, -UR10, R8 ;  /* 0x8000000a0b087c23 */ /* 0x002fe20008010008 */
[----:B------:R-:W-:Y:S02]  /*a4a0*/  ISETP.GE.AND P0, PT, R4, R198, PT ;  /* 0x000000c60400720c */ /* 0x000fe40003f06270 */
[----:B------:R-:W-:Y:S02]  /*a4b0*/  FSEL R209, R10, -INF , !P5 ;  /* 0xff8000000ad17808 */ /* 0x000fe40006800000 */
[----:B------:R-:W-:-:S02]  /*a4c0*/  I2FP.F32.S32 R11, R146 ;  /* 0x00000092000b7245 */ /* 0x000fc40000201400 */
[----:B------:R-:W-:Y:S02]  /*a4d0*/  ISETP.GE.AND P5, PT, R4, R197, PT ;  /* 0x000000c50400720c */ /* 0x000fe40003fa6270 */
[----:B------:R-:W-:Y:S01]  /*a4e0*/  FSEL R8, R8, -INF , P0 ;  /* 0xff80000008087808 */ /* 0x000fe20000000000 */
[----:B------:R-:W-:Y:S01]  /*a4f0*/  FFMA.FTZ R11, R11, -UR10, R162 ;  /* 0x8000000a0b0b7c23 */ /* 0x000fe200080100a2 */
[----:B------:R-:W-:Y:S02]  /*a500*/  I2FP.F32.S32 R144, R144 ;  /* 0x0000009000907245 */ /* 0x000fe40000201400 */
[----:B------:R-:W-:Y:S01]  /*a510*/  FSEL R217, R8, -INF , !P5 ;  /* 0xff80000008d97808 */ /* 0x000fe20006800000 */
[----:B------:R-:W-:Y:S01]  /*a520*/  VIADD R8, R6, 0xffffffa9 ;  /* 0xffffffa906087836 */ /* 0x000fe20000000000 */
[----:B------:R-:W-:Y:S01]  /*a530*/  ISETP.GE.AND P5, PT, R4, R196, PT ;  /* 0x000000c40400720c */ /* 0x000fe20003fa6270 */
[----:B--2---:R-:W-:Y:S01]  /*a540*/  FFMA.FTZ R5, R144, -UR10, R5 ;  /* 0x8000000a90057c23 */ /* 0x004fe20008010005 */
[----:B------:R-:W-:-:S02]  /*a550*/  ISETP.GE.AND P0, PT, R4, R195, PT ;  /* 0x000000c30400720c */ /* 0x000fc40003f06270 */
[----:B------:R-:W-:Y:S02]  /*a560*/  FSEL R11, R11, -INF , P5 ;  /* 0xff8000000b0b7808 */ /* 0x000fe40002800000 */
[----:B------:R-:W-:Y:S02]  /*a570*/  IABS R143, R143 ;  /* 0x0000008f008f7213 */ /* 0x000fe40000000000 */
[----:B------:R-:W-:Y:S02]  /*a580*/  IABS R145, R145 ;  /* 0x0000009100917213 */ /* 0x000fe40000000000 */
[----:B------:R-:W-:Y:S02]  /*a590*/  ISETP.GE.AND P5, PT, R8, R198, PT ;  /* 0x000000c60800720c */ /* 0x000fe40003fa6270 */
[----:B------:R-:W-:Y:S01]  /*a5a0*/  FSEL R201, R11, -INF , !P0 ;  /* 0xff8000000bc97808 */ /* 0x000fe20004000000 */
[----:B------:R-:W-:Y:S01]  /*a5b0*/  IMAD.MOV.U32 R11, RZ, RZ, R143 ;  /* 0x000000ffff0b7224 */ /* 0x000fe200078e008f */
[----:B------:R-:W-:-:S02]  /*a5c0*/  I2FP.F32.S32 R4, R145 ;  /* 0x0000009100047245 */ /* 0x000fc40000201400 */
[----:B------:R-:W-:Y:S02]  /*a5d0*/  ISETP.GE.AND P0, PT, R8, R197, PT ;  /* 0x000000c50800720c */ /* 0x000fe40003f06270 */
[----:B------:R-:W-:Y:S01]  /*a5e0*/  FSEL R215, R5, -INF , P5 ;  /* 0xff80000005d77808 */ /* 0x000fe20002800000 */
[----:B------:R-:W-:Y:S01]  /*a5f0*/  FFMA.FTZ R4, R4, -UR10, R163 ;  /* 0x8000000a04047c23 */ /* 0x000fe200080100a3 */
[----:B------:R-:W1:Y:S01]  /*a600*/  MUFU.TANH R5, R158 ;  /* 0x0000009e00057308 */ /* 0x000e620000002400 */
[C---:B------:R-:W-:Y:S02]  /*a610*/  ISETP.GE.AND P5, PT, R8.reuse, R195, PT ;  /* 0x000000c30800720c */ /* 0x040fe40003fa6270 */
[----:B------:R-:W-:Y:S02]  /*a620*/  FSEL R215, R215, -INF , !P0 ;  /* 0xff800000d7d77808 */ /* 0x000fe40004000000 */
[----:B------:R-:W-:Y:S01]  /*a630*/  I2FP.F32.S32 R11, R11 ;  /* 0x0000000b000b7245 */ /* 0x000fe20000201400 */
[----:B------:R-:W-:Y:S01]  /*a640*/  BAR.SYNC.DEFER_BLOCKING 0x0 ;  /* 0x0000000000007b1d */ /* 0x000fe20000010000 */
[----:B------:R-:W-:Y:S01]  /*a650*/  ISETP.GE.AND P0, PT, R8, R196, PT ;  /* 0x000000c40800720c */ /* 0x000fe20003f06270 */
[----:B------:R-:W-:Y:S01]  /*a660*/  VIADD R8, R6, 0xffffffb0 ;  /* 0xffffffb006087836 */ /* 0x000fe20000000000 */
[----:B------:R-:W-:Y:S01]  /*a670*/  IABS R142, R142 ;  /* 0x0000008e008e7213 */ /* 0x000fe20000000000 */
[----:B------:R-:W-:Y:S01]  /*a680*/  FFMA.FTZ R11, R11, -UR10, R156 ;  /* 0x8000000a0b0b7c23 */ /* 0x000fe2000801009c */
[----:B------:R-:W-:-:S02]  /*a690*/  FSEL R4, R4, -INF , P0 ;  /* 0xff80000004047808 */ /* 0x000fc40000000000 */
[----:B------:R-:W-:Y:S02]  /*a6a0*/  ISETP.GE.AND P0, PT, R8, R198, PT ;  /* 0x000000c60800720c */ /* 0x000fe40003f06270 */
[----:B------:R-:W-:Y:S01]  /*a6b0*/  FSEL R191, R4, -INF , !P5 ;  /* 0xff80000004bf7808 */ /* 0x000fe20006800000 */
[----:B------:R-:W-:Y:S01]  /*a6c0*/  FMUL.FTZ R4, R177, UR6 ;  /* 0x00000006b1047c20 */ /* 0x000fe20008410000 */
[----:B------:R-:W-:Y:S02]  /*a6d0*/  ISETP.GE.AND P5, PT, R8, R197, PT ;  /* 0x000000c50800720c */ /* 0x000fe40003fa6270 */
[----:B------:R-:W-:Y:S02]  /*a6e0*/  FSEL R11, R11, -INF , P0 ;  /* 0xff8000000b0b7808 */ /* 0x000fe40000000000 */
[----:B------:R-:W-:Y:S01]  /*a6f0*/  I2FP.F32.S32 R142, R142 ;  /* 0x0000008e008e7245 */ /* 0x000fe20000201400 */
[----:B------:R-:W2:Y:S01]  /*a700*/  MUFU.TANH R4, R4 ;  /* 0x0000000400047308 */ /* 0x000ea20000002400 */
[----:B------:R-:W-:-:S02]  /*a710*/  IABS R18, R18 ;  /* 0x0000001200127213 */ /* 0x000fc40000000000 */
[----:B------:R-:W-:Y:S01]  /*a720*/  FSEL R145, R11, -INF , !P5 ;  /* 0xff8000000b917808 */ /* 0x000fe20006800000 */
[----:B-1----:R-:W-:Y:S01]  /*a730*/  FFMA.FTZ R5, R142, -UR10, R5 ;  /* 0x8000000a8e057c23 */ /* 0x002fe20008010005 */
        /* <DEDUP_REMOVED lines=17> */
[C---:B------:R-:W-:Y:S01]  /*a850*/  ISETP.GE.AND P0, PT, R8.reuse, R196, PT ;  /* 0x000000c40800720c */ /* 0x040fe20003f06270 */
[----:B--2---:R-:W-:Y:S01]  /*a860*/  FFMA.FTZ R4, R5, -UR10, R4 ;  /* 0x8000000a05047c23 */ /* 0x004fe20008010004 */
        /* <DEDUP_REMOVED lines=68> */
[C---:B------:R-:W-:Y:S02]  /*acb0*/  IMAD R6, R11.reuse, R135, R6 ;  /* 0x000000870b067224 */ /* 0x040fe400078e0206 */
[----:B------:R-:W-:-:S04]  /*acc0*/  IMAD.WIDE.U32 R10, R11, R134, RZ ;  /* 0x000000860b0a7225 */ /* 0x000fc800078e00ff */
        /* <DEDUP_REMOVED lines=10> */
.L_x_6092:
[----:B------:R-:W-:Y:S01]  /*ad70*/  UMOV UR4, URZ ;  /* 0x000000ff00047c82 */ /* 0x000fe20008000000 */
[----:B------:R-:W-:Y:S01]  /*ad80*/  IMAD.SHL.U32 R4, R134, 0x40, RZ ;  /* 0x0000004086047824 */ /* 0x000fe200078e00ff */
[----:B------:R-:W-:-:S05]  /*ad90*/  IADD3 R5, P0, PT, RZ, -UR4, RZ ;  /* 0x80000004ff057c10 */ /* 0x000fca000ff1e0ff */
[----:B------:R-:W-:-:S05]  /*ada0*/  IMAD.X R4, RZ, RZ, ~R4, P0 ;  /* 0x000000ffff047224 */ /* 0x000fca00000e0e04 */
[----:B------:R-:W-:-:S04]  /*adb0*/  SHF.R.S64 R5, R5, 0x1f, R4 ;  /* 0x0000001f05057819 */ /* 0x000fc80000001004 */
[----:B------:R-:W-:-:S04]  /*adc0*/  IADD3 R200, P0, PT, R5, R200, RZ ;  /* 0x000000c805c87210 */ /* 0x000fc80007f1e0ff */
[----:B------:R-:W-:-:S09]  /*add0*/  LEA.HI.X.SX32 R199, R4, R199, 0x1, P0 ;  /* 0x000000c704c77211 */ /* 0x000fd200000f0eff */
.L_x_6093:
[----:B------:R-:W-:Y:S01]  /*ade0*/  @!P4 IMAD.MOV.U32 R10, RZ, RZ, R200 ;  /* 0x000000ffff0ac224 */ /* 0x000fe200078e00c8 */
[C---:B------:R-:W-:Y:S01]  /*adf0*/  LEA R6, P0, R134.reuse, R200, 0x5 ;  /* 0x000000c886067211 */ /* 0x040fe200078028ff */
[----:B------:R-:W-:Y:S01]  /*ae00*/  @!P4 IMAD.MOV.U32 R11, RZ, RZ, R199 ;  /* 0x000000ffff0bc224 */ /* 0x000fe200078e00c7 */
[C-C-:B------:R-:W-:Y:S01]  /*ae10*/  SHF.L.U64.HI R5, R134.reuse, 0x5, R135.reuse ;  /* 0x0000000586057819 */ /* 0x140fe20000010287 */
[C---:B------:R-:W-:Y:S01]  /*ae20*/  IMAD.SHL.U32 R4, R134.reuse, 0x20, RZ ;  /* 0x0000002086047824 */ /* 0x040fe200078e00ff */
[----:B------:R-:W-:Y:S02]  /*ae30*/  LEA.HI.X R7, R134, R199, R135, 0x5, P0 ;  /* 0x000000c786077211 */ /* 0x000fe400000f2c87 */
[----:B------:R-:W-:Y:S01]  /*ae40*/  @!PT LDS RZ, [RZ] ;  /* 0x00000000fffff984 */ /* 0x000fe20000000800 */
[----:B------:R-:W-:Y:S01]  /*ae50*/  @!PT LDS RZ, [RZ] ;  /* 0x00000000fffff984 */ /* 0x000fe20000000800 */
[----:B------:R-:W-:Y:S01]  /*ae60*/  @!PT LDS RZ, [RZ] ;  /* 0x00000000fffff984 */ /* 0x000fe20000000800 */
[----:B------:R1:W-:Y:S02]  /*ae70*/  @!P4 LDGSTS.E.BYPASS.LTC128B.128 [R182+0x6000], desc[UR20][R10.64] ;  /* 0x060000000ab6cfae */ /* 0x0003e4000b981a14 */
[C---:B------:R-:W-:Y:S02]  /*ae80*/  IADD3 R12, P5, PT, R4.reuse, R6, RZ ;  /* 0x00000006040c7210 */ /* 0x040fe40007fbe0ff */
[----:B------:R2:W-:Y:S02]  /*ae90*/  @P4 STS.128 [R182+0x6000], RZ ;  /* 0x006000ffb6004388 */ /* 0x0005e40000000c00 */
[----:B------:R-:W-:Y:S01]  /*aea0*/  IADD3 R4, P0, PT, R4, R12, RZ ;  /* 0x0000000c04047210 */ /* 0x000fe20007f1e0ff */
[----:B------:R-:W-:-:S05]  /*aeb0*/  IMAD.X R13, R5, 0x1, R7, P5 ;  /* 0x00000001050d7824 */ /* 0x000fca00028e0607 */
        /* <DEDUP_REMOVED lines=61> */
.L_x_6091:
        /* <DEDUP_REMOVED lines=43> */
[----:B------:R-:W-:Y:S01]  /*b540*/  FSEL R4, R149, RZ, P0 ;  /* 0x000000ff95047208 */ /* 0x000fe20000000000 */
[----:B------:R-:W-:Y:S01]  /*b550*/  FADD.FTZ R5, R132, -R5 ;  /* 0x8000000584057221 */ /* 0x000fe20000010000 */
[----:B------:R-:W-:Y:S01]  /*b560*/  FFMA.FTZ R160, R19, UR4, -R146 ;  /* 0x0000000413a07c23 */ /* 0x000fe20008010892 */
[----:B------:R-:W-:Y:S01]  /*b570*/  FFMA.FTZ R152, R29, UR4, -R164 ;  /* 0x000000041d987c23 */ /* 0x000fe200080108a4 */
[----:B------:R-:W-:Y:S01]  /*b580*/  FFMA.FTZ R151, R151, UR4, -R146 ;  /* 0x0000000497977c23 */ /* 0x000fe20008010892 */
[----:B------:R-:W1:Y:S01]  /*b590*/  LDSM.16.MT88.4 R28, [R161] ;  /* 0x00000000a11c783b */ /* 0x000e620000004200 */
[----:B------:R-:W-:Y:S01]  /*b5a0*/  FADD.FTZ R3, R3, -R4 ;  /* 0x8000000403037221 */ /* 0x000fe20000010000 */
[----:B------:R-:W-:Y:S01]  /*b5b0*/  FMUL.FTZ R157, R5, UR4 ;  /* 0x00000004059d7c20 */ /* 0x000fe20008410000 */
[----:B------:R-:W-:Y:S01]  /*b5c0*/  FFMA.FTZ R156, R33, UR4, -R146 ;  /* 0x00000004219c7c23 */ /* 0x000fe20008010892 */
[--C-:B------:R-:W-:Y:S01]  /*b5d0*/  FFMA.FTZ R154, R225, UR4, -R164.reuse ;  /* 0x00000004e19a7c23 */ /* 0x100fe200080108a4 */
[----:B------:R-:W-:Y:S01]  /*b5e0*/  FMUL.FTZ R3, R3, UR4 ;  /* 0x0000000403037c20 */ /* 0x000fe20008410000 */
[--C-:B------:R-:W-:Y:S01]  /*b5f0*/  FFMA.FTZ R155, R9, UR4, -R164.reuse ;  /* 0x00000004099b7c23 */ /* 0x100fe200080108a4 */
[----:B------:R-:W-:Y:S01]  /*b600*/  FFMA.FTZ R158, R35, UR4, -R164 ;  /* 0x00000004239e7c23 */ /* 0x000fe200080108a4 */
[----:B------:R-:W2:Y:S01]  /*b610*/  MUFU.EX2 R157, R157 ;  /* 0x0000009d009d7308 */ /* 0x000ea20000000800 */
[--C-:B------:R-:W-:Y:S01]  /*b620*/  FFMA.FTZ R168, R139, UR4, -R146.reuse ;  /* 0x000000048ba87c23 */ /* 0x100fe20008010892 */
[--C-:B------:R-:W-:Y:S01]  /*b630*/  FFMA.FTZ R171, R219, UR4, -R146.reuse ;  /* 0x00000004dbab7c23 */ /* 0x100fe20008010892 */
[--C-:B------:R-:W-:Y:S01]  /*b640*/  FFMA.FTZ R169, R221, UR4, -R146.reuse ;  /* 0x00000004dda97c23 */ /* 0x100fe20008010892 */
[----:B------:R-:W3:Y:S01]  /*b650*/  MUFU.EX2 R3, R3 ;  /* 0x0000000300037308 */ /* 0x000ee20000000800 */
[----:B------:R-:W-:Y:S01]  /*b660*/  FFMA.FTZ R166, R223, UR4, -R146 ;  /* 0x00000004dfa67c23 */ /* 0x000fe20008010892 */
[--C-:B------:R-:W-:Y:S01]  /*b670*/  FFMA.FTZ R172, R137, UR4, -R164.reuse ;  /* 0x0000000489ac7c23 */ /* 0x100fe200080108a4 */
[--C-:B------:R-:W-:Y:S01]  /*b680*/  FFMA.FTZ R170, R173, UR4, -R164.reuse ;  /* 0x00000004adaa7c23 */ /* 0x100fe200080108a4 */
[----:B------:R-:W-:Y:S01]  /*b690*/  MUFU.EX2 R160, R160 ;  /* 0x000000a000a07308 */ /* 0x000fe20000000800 */
[--C-:B------:R-:W-:Y:S01]  /*b6a0*/  FFMA.FTZ R175, R175, UR4, -R164.reuse ;  /* 0x00000004afaf7c23 */ /* 0x100fe200080108a4 */
[--C-:B------:R-:W-:Y:S01]  /*b6b0*/  FFMA.FTZ R133, R133, UR4, -R164.reuse ;  /* 0x0000000485857c23 */ /* 0x100fe200080108a4 */
[----:B------:R-:W-:Y:S01]  /*b6c0*/  LDSM.16.MT88.4 R136, [R161+0x800] ;  /* 0x00080000a188783b */ /* 0x000fe20000004200 */
        /* <DEDUP_REMOVED lines=118> */
[----:B------:R-:W4:Y:S01]  /*be30*/  LDSM.16.MT88.4 R116, [R165+0xe000] ;  /* 0x00e00000a574783b */ /* 0x000f220000004200 */
[-C--:B------:R-:W-:Y:S01]  /*be40*/  FMUL.FTZ R92, R92, R157.reuse ;  /* 0x0000009d5c5c7220 */ /* 0x080fe20000410000 */
[----:B------:R-:W5:Y:S01]  /*be50*/  MUFU.EX2 R171, R171 ;  /* 0x000000ab00ab7308 */ /* 0x000f620000000800 */
        /* <DEDUP_REMOVED lines=15> */
[----:B------:R3:W5:Y:S01]  /*bf50*/  MUFU.EX2 R173, R133 ;  /* 0x0000008500ad7308 */ /* 0x0007620000000800 */
[--C-:B------:R-:W-:Y:S01]  /*bf60*/  FFMA.FTZ R174, R205, UR4, -R146.reuse ;  /* 0x00000004cdae7c23 */ /* 0x100fe20008010892 */
[--C-:B------:R-:W-:Y:S01]  /*bf70*/  FFMA.FTZ R179, R217, UR4, -R146.reuse ;  /* 0x00000004d9b37c23 */ /* 0x100fe20008010892 */
[----:B------:R-:W-:Y:S01]  /*bf80*/  FFMA.FTZ R176, R215, UR4, -R146 ;  /* 0x00000004d7b07c23 */ /* 0x000fe20008010892 */
[----:B------:R-:W-:Y:S01]  /*bf90*/  MUFU.EX2 R170, R170 ;  /* 0x000000aa00aa7308 */ /* 0x000fe20000000800 */
[C---:B------:R-:W-:Y:S01]  /*bfa0*/  HMMA.16816.F32 R32, R4.reuse, R120, R32 ;  /* 0x000000780420723c */ /* 0x040fe20000001820 */
[--C-:B------:R-:W-:Y:S01]  /*bfb0*/  FFMA.FTZ R189, R209, UR4, -R164.reuse ;  /* 0x00000004d1bd7c23 */ /* 0x100fe200080108a4 */
[--C-:B------:R-:W-:Y:S01]  /*bfc0*/  FFMA.FTZ R180, R201, UR4, -R164.reuse ;  /* 0x00000004c9b47c23 */ /* 0x100fe200080108a4 */
[----:B------:R-:W5:Y:S01]  /*bfd0*/  MUFU.EX2 R175, R175 ;  /* 0x000000af00af7308 */ /* 0x000f620000000800 */
[--C-:B------:R-:W-:Y:S01]  /*bfe0*/  FFMA.FTZ R191, R191, UR4, -R164.reuse ;  /* 0x00000004bfbf7c23 */ /* 0x100fe200080108a4 */
[--C-:B------:R-:W-:Y:S01]  /*bff0*/  FFMA.FTZ R190, R167, UR4, -R164.reuse ;  /* 0x00000004a7be7c23 */ /* 0x100fe200080108a4 */
[----:B------:R-:W-:Y:S01]  /*c000*/  FFMA.FTZ R205, R143, UR4, -R164 ;  /* 0x000000048fcd7c23 */ /* 0x000fe200080108a4 */
[----:B------:R-:W-:Y:S01]  /*c010*/  MUFU.EX2 R177, R177 ;  /* 0x000000b100b17308 */ /* 0x000fe20000000800 */
[C---:B------:R-:W-:Y:S01]  /*c020*/  HMMA.16816.F32 R100, R4.reuse, R122, R100 ;  /* 0x0000007a0464723c */ /* 0x040fe20000001864 */
[----:B------:R-:W-:Y:S01]  /*c030*/  LDSM.16.MT88.4 R120, [R165+0xe800] ;  /* 0x00e80000a578783b */ /* 0x000fe20000004200 */
[--C-:B------:R-:W-:Y:S01]  /*c040*/  FFMA.FTZ R201, R145, UR4, -R146.reuse ;  /* 0x0000000491c97c23 */ /* 0x100fe20008010892 */
[----:B------:R-:W5:Y:S01]  /*c050*/  MUFU.EX2 R174, R174 ;  /* 0x000000ae00ae7308 */ /* 0x000f620000000800 */
[--C-:B------:R-:W-:Y:S01]  /*c060*/  FFMA.FTZ R182, R144, UR4, -R146.reuse ;  /* 0x0000000490b67c23 */ /* 0x100fe20008010892 */
[----:B---3--:R-:W-:Y:S01]  /*c070*/  LDSM.16.MT88.4 R132, [R159+0x800] ;  /* 0x000800009f84783b */ /* 0x008fe20000004200 */
[----:B------:R-:W-:Y:S01]  /*c080*/  FFMA.FTZ R188, R141, UR4, -R146 ;  /* 0x000000048dbc7c23 */ /* 0x000fe20008010892 */
[----:B------:R-:W-:Y:S01]  /*c090*/  MUFU.EX2 R179, R179 ;  /* 0x000000b300b37308 */ /* 0x000fe20000000800 */
[C---:B------:R-:W-:Y:S01]  /*c0a0*/  HMMA.16816.F32 R76, R4.reuse, R112, R76 ;  /* 0x00000070044c723c */ /* 0x040fe2000000184c */
[----:B------:R-:W-:Y:S01]  /*c0b0*/  FFMA.FTZ R160, R213, R157, R160 ;  /* 0x0000009dd5a07223 */ /* 0x000fe200000100a0 */
[----:B------:R-:W-:Y:S01]  /*c0c0*/  FFMA.FTZ R3, R211, R3, R154 ;  /* 0x00000003d3037223 */ /* 0x000fe2000001009a */
[----:B------:R-:W-:Y:S01]  /*c0d0*/  MUFU.EX2 R176, R176 ;  /* 0x000000b000b07308 */ /* 0x000fe20000000800 */
[----:B------:R-:W-:Y:S01]  /*c0e0*/  PLOP3.LUT P1, PT, PT, PT, UP0, 0x80, 0x8 ;  /* 0x000000000008781c */ /* 0x000fe20003f2f008 */
[----:B------:R-:W-:Y:S01]  /*c0f0*/  FADD.FTZ R151, R151, R160 ;  /* 0x000000a097977221 */ /* 0x000fe20000010000 */
[----:B------:R-:W-:Y:S01]  /*c100*/  FADD.FTZ R152, R152, R3 ;  /* 0x0000000398987221 */ /* 0x000fe20000010000 */
[----:B------:R-:W-:Y:S01]  /*c110*/  MUFU.EX2 R178, R178 ;  /* 0x000000b200b27308 */ /* 0x000fe20000000800 */
[C---:B------:R-:W-:Y:S01]  /*c120*/  HMMA.16816.F32 R80, R4.reuse, R114, R80 ;  /* 0x000000720450723c */ /* 0x040fe20000001850 */
[----:B------:R-:W-:Y:S01]  /*c130*/  LDSM.16.MT88.4 R112, [R162+0xc800] ;  /* 0x00c80000a270783b */ /* 0x000fe20000004200 */
[----:B------:R-:W-:Y:S01]  /*c140*/  FADD.FTZ R156, R156, R151 ;  /* 0x000000979c9c7221 */ /* 0x000fe20000010000 */
[----:B------:R-:W3:Y:S01]  /*c150*/  MUFU.EX2 R189, R189 ;  /* 0x000000bd00bd7308 */ /* 0x000ee20000000800 */
[----:B------:R-:W-:Y:S01]  /*c160*/  FADD.FTZ R3, R155, R152 ;  /* 0x000000989b037221 */ /* 0x000fe20000010000 */
[----:B------:R-:W-:Y:S01]  /*c170*/  PLOP3.LUT P0, PT, PT, PT, UP0, 0x80, 0x8 ;  /* 0x000000000008781c */ /* 0x000fe20003f0f008 */
[----:B------:R-:W-:Y:S01]  /*c180*/  FADD.FTZ R153, R153, R156 ;  /* 0x0000009c99997221 */ /* 0x000fe20000010000 */
[----:B------:R-:W-:Y:S01]  /*c190*/  MUFU.EX2 R180, R180 ;  /* 0x000000b400b47308 */ /* 0x000fe20000000800 */
[----:B-1----:R-:W-:Y:S01]  /*c1a0*/  HMMA.16816.F32 R84, R4, R108, R84 ;  /* 0x0000006c0454723c */ /* 0x002fe20000001854 */
[----:B------:R-:W-:-:S02]  /*c1b0*/  FADD.FTZ R3, R158, R3 ;  /* 0x000000039e037221 */ /* 0x000fc40000010000 */
[----:B------:R-:W1:Y:S04]  /*c1c0*/  MUFU.EX2 R191, R191 ;  /* 0x000000bf00bf7308 */ /* 0x000e680000000800 */
[----:B------:R-:W-:Y:S01]  /*c1d0*/  MUFU.EX2 R201, R201 ;  /* 0x000000c900c97308 */ /* 0x000fe20000000800 */
[C---:B------:R-:W-:Y:S01]  /*c1e0*/  HMMA.16816.F32 R88, R4.reuse, R110, R88 ;  /* 0x0000006e0458723c */ /* 0x040fe20000001858 */
[----:B------:R-:W3:Y:S02]  /*c1f0*/  LDSM.16.MT88.4 R108, [R165+0xc800] ;  /* 0x00c80000a56c783b */ /* 0x000ee40000004200 */
[----:B------:R-:W1:Y:S04]  /*c200*/  MUFU.EX2 R182, R182 ;  /* 0x000000b600b67308 */ /* 0x000e680000000800 */
[----:B------:R-:W-:Y:S01]  /*c210*/  MUFU.EX2 R188, R188 ;  /* 0x000000bc00bc7308 */ /* 0x000fe20000000800 */
[C---:B------:R-:W-:Y:S03]  /*c220*/  HMMA.16816.F32 R8, R4.reuse, R12, R8 ;  /* 0x0000000c0408723c */ /* 0x040fe60000001808 */
[----:B------:R-:W-:Y:S04]  /*c230*/  MUFU.EX2 R190, R190 ;  /* 0x000000be00be7308 */ /* 0x000fe80000000800 */
[----:B------:R-:W1:Y:S01]  /*c240*/  MUFU.EX2 R205, R205 ;  /* 0x000000cd00cd7308 */ /* 0x000e620000000800 */
[C---:B------:R-:W-:Y:S01]  /*c250*/  HMMA.16816.F32 R12, R4.reuse, R14, R124 ;  /* 0x0000000e040c723c */ /* 0x040fe2000000187c */
[----:B------:R-:W1:Y:S07]  /*c260*/  LDSM.16.MT88.4 R124, [R161+0x2800] ;  /* 0x00280000a17c783b */ /* 0x000e6e0000004200 */
[C---:B----4-:R-:W-:Y:S08]  /*c270*/  HMMA.16816.F32 R36, R4.reuse, R116, R36 ;  /* 0x000000740424723c */ /* 0x050ff00000001824 */
[C---:B------:R-:W-:Y:S01]  /*c280*/  HMMA.16816.F32 R40, R4.reuse, R118, R40 ;  /* 0x000000760428723c */ /* 0x040fe20000001828 */
[----:B------:R-:W4:Y:S07]  /*c290*/  LDSM.16.MT88.4 R116, [R159+0x2800] ;  /* 0x002800009f74783b */ /* 0x000f2e0000004200 */
[C---:B--2---:R-:W-:Y:S08]  /*c2a0*/  HMMA.16816.F32 R92, R4.reuse, R104, R92 ;  /* 0x00000068045c723c */ /* 0x044ff0000000185c */
[----:B------:R-:W-:Y:S01]  /*c2b0*/  HMMA.16816.F32 R4, R4, R106, R96 ;  /* 0x0000006a0404723c */ /* 0x000fe20000001860 */
[----:B-----5:R-:W-:Y:S01]  /*c2c0*/  F2FP.F16.F32.PACK_AB R96, R171, R168 ;  /* 0x000000a8ab60723e */ /* 0x020fe200000000ff */
        /* <DEDUP_REMOVED lines=147> */
.L_x_6088:
[----:B------:R-:W-:-:S12]  /*cc00*/  UIADD3 UR17, UPT, UPT, UR23, -0x1, URZ ;  /* 0xffffffff17117890 */ /* 0x000fd8000fffe0ff */
.L_x_6094:
[----:B------:R-:W-:Y:S01]  /*cc10*/  UISETP.GE.AND UP0, UPT, UR17, UR14, UPT ;  /* 0x0000000e1100728c */ /* 0x000fe2000bf06270 */
[----:B------:R-:W-:-:S08]  /*cc20*/  MOV R180, 0x40 ;  /* 0x0000004000b47802 */ /* 0x000fd00000000f00 */
[----:B------:R-:W-:Y:S05]  /*cc30*/  BRA.U !UP0, `(.L_x_6095) ;  /* 0x0000004d080c7547 */ /* 0x000fea000b800000 */
[----:B------:R-:W1:Y:S01]  /*cc40*/  LDCU.64 UR4, c[0x0][0x4e0] ;  /* 0x00009c00ff0477ac */ /* 0x000e620008000a00 */
[----:B------:R-:W2:Y:S01]  /*cc50*/  S2UR UR8, SR_CgaCtaId ;  /* 0x00000000000879c3 */ /* 0x000ea20000008800 */
[----:B------:R-:W-:Y:S01]  /*cc60*/  LOP3.LUT R182, R2, R187, RZ, 0x3c, !PT ;  /* 0x000000bb02b67212 */ /* 0x000fe200078e3cff */
[----:B------:R-:W-:Y:S01]  /*cc70*/  IMAD.MOV.U32 R2, RZ, RZ, R3 ;  /* 0x000000ffff027224 */ /* 0x000fe200078e0003 */
[----:B------:R-:W-:Y:S01]  /*cc80*/  USHF.L.U32 UR18, UR17, 0x6, URZ ;  /* 0x0000000611127899 */ /* 0x000fe200080006ff */
[----:B------:R-:W-:Y:S01]  /*cc90*/  IADD3 R208, PT, PT, R0, UR19, R181 ;  /* 0x0000001300d07c10 */ /* 0x000fe2000fffe0b5 */
[----:B------:R-:W-:Y:S01]  /*cca0*/  IMAD.MOV.U32 R181, RZ, RZ, 0x20 ;  /* 0x00000020ffb57424 */ /* 0x000fe200078e00ff */
        /* <DEDUP_REMOVED lines=28> */
.L_x_6099:
        /* <DEDUP_REMOVED lines=99> */
.L_x_6096:
[----:B------:R-:W-:Y:S01]  /*d4a0*/  @!PT LDS RZ, [RZ] ;  /* 0x00000000fffff984 */ /* 0x000fe20000000800 */
[----:B------:R-:W-:Y:S01]  /*d4b0*/  @!PT LDS RZ, [RZ] ;  /* 0x00000000fffff984 */ /* 0x000fe20000000800 */
[----:B------:R-:W-:Y:S01]  /*d4c0*/  @!PT LDS RZ, [RZ] ;  /* 0x00000000fffff984 */ /* 0x000fe20000000800 */
[----:B------:R-:W-:Y:S01]  /*d4d0*/  @!P5 LDGSTS.E.BYPASS.LTC128B.128 [R215+0xc000], desc[UR20][R202.64] ;  /* 0x0c000000cad7dfae */ /* 0x000fe2000b981a14 */
        /* <DEDUP_REMOVED lines=79> */
[----:B------:R-:W4:Y:S05]  /*d9d0*/  LDSM.16.M88.4 R136, [R193+UR5+0x6000] ;  /* 0x00600005c188783b */ /* 0x000f2a0008000200 */
[----:B------:R-:W5:Y:S05]  /*d9e0*/  LDSM.16.M88.4 R140, [R193+UR5+0x6800] ;  /* 0x00680005c18c783b */ /* 0x000f6a0008000200 */
[----:B------:R-:W2:Y:S05]  /*d9f0*/  LDSM.16.M88.4 R144, [R193+UR5+0x7000] ;  /* 0x00700005c190783b */ /* 0x000eaa0008000200 */
[----:B------:R-:W0:Y:S05]  /*da00*/  LDGDEPBAR ;  /* 0x00000000000079af */ /* 0x000e2a0000000000 */
[----:B------:R-:W3:Y:S05]  /*da10*/  LDSM.16.M88.4 R148, [R193+UR5+0x7800] ;  /* 0x00780005c194783b */ /* 0x000eea0008000200 */
[----:B------:R-:W-:Y:S05]  /*da20*/  LDSM.16.M88.4 R152, [R192] ;  /* 0x00000000c098783b */ /* 0x000fea0000000200 */
[----:B------:R-:W3:Y:S05]  /*da30*/  LDSM.16.M88.4 R156, [R191+0x6000] ;  /* 0x00600000bf9c783b */ /* 0x000eea0000000200 */
[----:B------:R-:W3:Y:S05]  /*da40*/  LDSM.16.M88.4 R160, [R191+0x6800] ;  /* 0x00680000bfa0783b */ /* 0x000eea0000000200 */
[----:B------:R-:W3:Y:S01]  /*da50*/  LDSM.16.M88.4 R164, [R191+0x7000] ;  /* 0x00700000bfa4783b */ /* 0x000ee20000000200 */
[C---:B----4-:R-:W-:Y:S04]  /*da60*/  HMMA.16816.F32 R4, R132.reuse, R136, RZ ;  /* 0x000000888404723c */ /* 0x050fe800000018ff */
[----:B------:R-:W-:Y:S04]  /*da70*/  LDSM.16.M88.4 R168, [R190] ;  /* 0x00000000bea8783b */ /* 0x000fe80000000200 */
[C---:B------:R-:W-:Y:S01]  /*da80*/  HMMA.16816.F32 R8, R132.reuse, R138, RZ ;  /* 0x0000008a8408723c */ /* 0x040fe200000018ff */
[----:B------:R-:W4:Y:S05]  /*da90*/  LDSM.16.M88.4 R136, [R191+0x7800] ;  /* 0x00780000bf88783b */ /* 0x000f2a0000000200 */
[----:B------:R-:W4:Y:S02]  /*daa0*/  LDSM.16.M88.4 R172, [R188+0x6000] ;  /* 0x00600000bcac783b */ /* 0x000f240000000200 */
[C---:B-----5:R-:W-:Y:S03]  /*dab0*/  HMMA.16816.F32 R12, R132.reuse, R140, RZ ;  /* 0x0000008c840c723c */ /* 0x060fe600000018ff */
[----:B-1----:R-:W-:Y:S05]  /*dac0*/  LDSM.16.M88.4 R176, [R191+0x8000] ;  /* 0x00800000bfb0783b */ /* 0x002fea0000000200 */
[C---:B------:R-:W-:Y:S01]  /*dad0*/  HMMA.16816.F32 R16, R132.reuse, R142, RZ ;  /* 0x0000008e8410723c */ /* 0x040fe200000018ff */
[----:B------:R-:W-:Y:S07]  /*dae0*/  LDSM.16.M88.4 R140, [R188+0x7000] ;  /* 0x00700000bc8c783b */ /* 0x000fee0000000200 */
[C---:B--2---:R-:W-:Y:S08]  /*daf0*/  HMMA.16816.F32 R20, R132.reuse, R144, RZ ;  /* 0x000000908414723c */ /* 0x044ff000000018ff */
[C---:B------:R-:W-:Y:S01]  /*db00*/  HMMA.16816.F32 R24, R132.reuse, R146, RZ ;  /* 0x000000928418723c */ /* 0x040fe200000018ff */
[----:B------:R-:W-:Y:S07]  /*db10*/  LDSM.16.M88.4 R144, [R188+0x7800] ;  /* 0x00780000bc90783b */ /* 0x000fee0000000200 */
[C---:B---3--:R-:W-:Y:S08]  /*db20*/  HMMA.16816.F32 R28, R132.reuse, R148, RZ ;  /* 0x00000094841c723c */ /* 0x048ff000000018ff */
        /* <DEDUP_REMOVED lines=12> */
[C---:B----4-:R-:W-:Y:S08]  /*dbf0*/  HMMA.16816.F32 R28, R152.reuse, R136, R28 ;  /* 0x00000088981c723c */ /* 0x050ff0000000181c */
        /* <DEDUP_REMOVED lines=159> */
[----:B------:R5:W1:Y:S01]  /*e5f0*/  MUFU.TANH R159, R201 ;  /* 0x000000c9009f7308 */ /* 0x000a620000002400 */
[----:B------:R-:W-:Y:S01]  /*e600*/  FMUL.FTZ R237, R32, UR11 ;  /* 0x0000000b20ed7c20 */ /* 0x000fe20008410000 */
[----:B------:R-:W-:Y:S01]  /*e610*/  FMUL.FTZ R236, R33, UR11 ;  /* 0x0000000b21ec7c20 */ /* 0x000fe20008410000 */
[----:B------:R-:W-:Y:S07]  /*e620*/  FMUL.FTZ R235, R34, UR11 ;  /* 0x0000000b22eb7c20 */ /* 0x000fee0008410000 */
[----:B------:R-:W1:Y:S10]  /*e630*/  MUFU.TANH R218, R218 ;  /* 0x000000da00da7308 */ /* 0x000e740000002400 */
[----:B------:R-:W1:Y:S01]  /*e640*/  MUFU.TANH R219, R219 ;  /* 0x000000db00db7308 */ /* 0x000e620000002400 */
[----:B-----5:R-:W-:Y:S09]  /*e650*/  FMUL.FTZ R201, R35, UR11 ;  /* 0x0000000b23c97c20 */ /* 0x020ff20008410000 */
        /* <DEDUP_REMOVED lines=100> */
.L_x_6098:
        /* <DEDUP_REMOVED lines=72> */
.L_x_6097:
[----:B--2---:R-:W-:Y:S01]  /*f120*/  IABS R5, R208 ;  /* 0x000000d000057213 */ /* 0x004fe20000000000 */
[C---:B------:R-:W-:Y:S01]  /*f130*/  VIADD R3, R208.reuse, 0xfffffff8 ;  /* 0xfffffff8d0037836 */ /* 0x040fe20000000000 */
[C---:B------:R-:W-:Y:S01]  /*f140*/  IADD3 R6, PT, PT, R205.reuse, -0x20, RZ ;  /* 0xffffffe0cd067810 */ /* 0x040fe20007ffe0ff */
[C---:B------:R-:W-:Y:S01]  /*f150*/  VIADD R7, R208.reuse, 0xfffffff0 ;  /* 0xfffffff0d0077836 */ /* 0x040fe20000000000 */
[----:B------:R-:W-:Y:S01]  /*f160*/  I2FP.F32.S32 R5, R5 ;  /* 0x0000000500057245 */ /* 0x000fe20000201400 */
[C---:B------:R-:W-:Y:S01]  /*f170*/  VIADD R4, R208.reuse, 0xffffffff ;  /* 0xffffffffd0047836 */ /* 0x040fe20000000000 */
[----:B------:R-:W-:Y:S01]  /*f180*/  IABS R3, R3 ;  /* 0x0000000300037213 */ /* 0x000fe20000000000 */
[----:B------:R-:W-:Y:S01]  /*f190*/  VIADD R14, R205, 0xffffffe8 ;  /* 0xffffffe8cd0e7836 */ /* 0x000fe20000000000 */
[----:B------:R-:W-:Y:S01]  /*f1a0*/  IABS R7, R7 ;  /* 0x0000000700077213 */ /* 0x000fe20000000000 */
[----:B------:R-:W-:Y:S01]  /*f1b0*/  FFMA.FTZ R178, R5, -UR10, R178 ;  /* 0x8000000a05b27c23 */ /* 0x000fe200080100b2 */
[C---:B------:R-:W-:Y:S01]  /*f1c0*/  IADD3 R5, PT, PT, R208.reuse, -0x11, RZ ;  /* 0xffffffefd0057810 */ /* 0x040fe20007ffe0ff */
[C---:B------:R-:W-:Y:S01]  /*f1d0*/  VIADD R19, R205.reuse, 0xfffffff8 ;  /* 0xfffffff8cd137836 */ /* 0x040fe20000000000 */
[----:B------:R-:W-:Y:S01]  /*f1e0*/  I2FP.F32.S32 R3, R3 ;  /* 0x0000000300037245 */ /* 0x000fe20000201400 */
[C---:B------:R-:W-:Y:S01]  /*f1f0*/  VIADD R15, R205.reuse, 0x9 ;  /* 0x00000009cd0f7836 */ /* 0x040fe20000000000 */
[----:B------:R-:W-:Y:S01]  /*f200*/  IABS R5, R5 ;  /* 0x0000000500057213 */ /* 0x000fe20000000000 */
[----:B------:R-:W-:Y:S01]  /*f210*/  VIADD R17, R205, 0x1 ;  /* 0x00000001cd117836 */ /* 0x000fe20000000000 */
[----:B------:R-:W-:Y:S01]  /*f220*/  I2FP.F32.S32 R7, R7 ;  /* 0x0000000700077245 */ /* 0x000fe20000201400 */
[C---:B------:R-:W-:Y:S01]  /*f230*/  FFMA.FTZ R216, R3.reuse, -UR10, R216 ;  /* 0x8000000a03d87c23 */ /* 0x040fe200080100d8 */
[----:B------:R-:W-:Y:S01]  /*f240*/  I2FP.F32.S32 R5, R5 ;  /* 0x0000000500057245 */ /* 0x000fe20000201400 */
[----:B-1----:R-:W-:Y:S01]  /*f250*/  FFMA.FTZ R176, R3, -UR10, R176 ;  /* 0x8000000a03b07c23 */ /* 0x002fe200080100b0 */
[----:B------:R-:W-:Y:S01]  /*f260*/  IABS R4, R4 ;  /* 0x0000000400047213 */ /* 0x000fe20000000000 */
[C---:B------:R-:W-:Y:S01]  /*f270*/  FFMA.FTZ R212, R7.reuse, -UR10, R212 ;  /* 0x8000000a07d47c23 */ /* 0x040fe200080100d4 */
[----:B------:R-:W-:Y:S01]  /*f280*/  FFMA.FTZ R220, R7, -UR10, R220 ;  /* 0x8000000a07dc7c23 */ /* 0x000fe200080100dc */
[C---:B------:R-:W-:Y:S01]  /*f290*/  FFMA.FTZ R214, R5.reuse, -UR10, R214 ;  /* 0x8000000a05d67c23 */ /* 0x040fe200080100d6 */
[----:B------:R-:W-:Y:S01]  /*f2a0*/  FFMA.FTZ R221, R5, -UR10, R221 ;  /* 0x8000000a05dd7c23 */ /* 0x000fe200080100dd */
[----:B------:R-:W-:Y:S01]  /*f2b0*/  VIADD R5, R208, 0xffffffd8 ;  /* 0xffffffd8d0057836 */ /* 0x000fe20000000000 */
[----:B------:R-:W-:Y:S01]  /*f2c0*/  ISETP.GE.AND P1, PT, R6, R196, PT ;  /* 0x000000c40600720c */ /* 0x000fe20003f26270 */
[----:B------:R-:W-:Y:S01]  /*f2d0*/  VIADD R7, R208, 0xffffffbf ;  /* 0xffffffbfd0077836 */ /* 0x000fe20000000000 */
[----:B------:R-:W-:Y:S01]  /*f2e0*/  ISETP.GE.AND P6, PT, R6, R197, PT ;  /* 0x000000c50600720c */ /* 0x000fe20003fc6270 */
[----:B------:R-:W-:Y:S01]  /*f2f0*/  VIADD R3, R208, 0xffffffe8 ;  /* 0xffffffe8d0037836 */ /* 0x000fe20000000000 */
[----:B------:R-:W-:Y:S01]  /*f300*/  IABS R5, R5 ;  /* 0x0000000500057213 */ /* 0x000fe20000000000 */
[----:B------:R-:W-:Y:S01]  /*f310*/  UISETP.GT.AND UP0, UPT, UR17, UR14, UPT ;  /* 0x0000000e1100728c */ /* 0x000fe2000bf04270 */
[C---:B------:R-:W-:Y:S01]  /*f320*/  ISETP.GE.AND P4, PT, R6.reuse, R198, PT ;  /* 0x000000c60600720c */ /* 0x040fe20003f86270 */
[----:B------:R-:W-:Y:S01]  /*f330*/  UIADD3 UR18, UPT, UPT, UR18, -0x40, URZ ;  /* 0xffffffc012127890 */ /* 0x000fe2000fffe0ff */
[----:B------:R-:W-:Y:S02]  /*f340*/  I2FP.F32.S32 R5, R5 ;  /* 0x0000000500057245 */ /* 0x000fe40000201400 */
[----:B------:R-:W-:Y:S02]  /*f350*/  I2FP.F32.S32 R4, R4 ;  /* 0x0000000400047245 */ /* 0x000fe40000201400 */
[----:B------:R-:W-:Y:S01]  /*f360*/  ISETP.GE.AND P0, PT, R6, R195, PT ;  /* 0x000000c30600720c */ /* 0x000fe20003f06270 */
[----:B------:R-:W-:Y:S02]  /*f370*/  VIADD R6, R208, 0xfffffff7 ;  /* 0xfffffff7d0067836 */ /* 0x000fe40000000000 */
[C---:B------:R-:W-:Y:S01]  /*f380*/  FFMA.FTZ R226, R5.reuse, -UR10, R226 ;  /* 0x8000000a05e27c23 */ /* 0x040fe200080100e2 */
[----:B------:R-:W-:Y:S01]  /*f390*/  FFMA.FTZ R233, R5, -UR10, R233 ;  /* 0x8000000a05e97c23 */ /* 0x000fe200080100e9 */
[----:B------:R-:W-:Y:S01]  /*f3a0*/  IABS R7, R7 ;  /* 0x0000000700077213 */ /* 0x000fe20000000000 */
[----:B------:R-:W-:Y:S01]  /*f3b0*/  FFMA.FTZ R179, R4, -UR10, R179 ;  /* 0x8000000a04b37c23 */ /* 0x000fe200080100b3 */
[----:B------:R-:W-:Y:S01]  /*f3c0*/  IABS R3, R3 ;  /* 0x0000000300037213 */ /* 0x000fe20000000000 */
[C---:B------:R-:W-:Y:S01]  /*f3d0*/  VIADD R4, R208.reuse, 0xffffffe7 ;  /* 0xffffffe7d0047836 */ /* 0x040fe20000000000 */
[C---:B------:R-:W-:Y:S02]  /*f3e0*/  IADD3 R5, PT, PT, R208.reuse, -0x38, RZ ;  /* 0xffffffc8d0057810 */ /* 0x040fe40007ffe0ff */
[----:B------:R-:W-:Y:S02]  /*f3f0*/  I2FP.F32.S32 R7, R7 ;  /* 0x0000000700077245 */ /* 0x000fe40000201400 */
[----:B------:R-:W-:Y:S02]  /*f400*/  IABS R6, R6 ;  /* 0x0000000600067213 */ /* 0x000fe40000000000 */
[----:B------:R-:W-:Y:S01]  /*f410*/  I2FP.F32.S32 R3, R3 ;  /* 0x0000000300037245 */ /* 0x000fe20000201400 */
[----:B------:R-:W-:Y:S01]  /*f420*/  FFMA.FTZ R152, R7, -UR10, R152 ;  /* 0x8000000a07987c23 */ /* 0x000fe20008010098 */
[----:B------:R-:W-:Y:S02]  /*f430*/  IABS R5, R5 ;  /* 0x0000000500057213 */ /* 0x000fe40000000000 */
[C---:B------:R-:W-:Y:S01]  /*f440*/  IADD3 R8, PT, PT, R208.reuse, -0x21, RZ ;  /* 0xffffffdfd0087810 */ /* 0x040fe20007ffe0ff */
[----:B------:R-:W-:Y:S01]  /*f450*/  FFMA.FTZ R218, R3, -UR10, R218 ;  /* 0x8000000a03da7c23 */ /* 0x000fe200080100da */
[----:B------:R-:W-:Y:S01]  /*f460*/  IADD3 R22, PT, PT, R205, -0x1f, RZ ;  /* 0xffffffe1cd167810 */ /* 0x000fe20007ffe0ff */
[----:B------:R-:W-:Y:S01]  /*f470*/  FFMA.FTZ R224, R3, -UR10, R224 ;  /* 0x8000000a03e07c23 */ /* 0x000fe200080100e0 */
[----:B------:R-:W-:Y:S01]  /*f480*/  I2FP.F32.S32 R6, R6 ;  /* 0x0000000600067245 */ /* 0x000fe20000201400 */
[----:B------:R-:W-:Y:S01]  /*f490*/  VIADD R3, R208, 0xffffffe0 ;  /* 0xffffffe0d0037836 */ /* 0x000fe20000000000 */
[----:B------:R-:W-:Y:S02]  /*f4a0*/  I2FP.F32.S32 R5, R5 ;  /* 0x0000000500057245 */ /* 0x000fe40000201400 */
[----:B------:R-:W-:Y:S01]  /*f4b0*/  IABS R4, R4 ;  /* 0x0000000400047213 */ /* 0x000fe20000000000 */
[----:B------:R-:W-:Y:S01]  /*f4c0*/  FFMA.FTZ R177, R6, -UR10, R177 ;  /* 0x8000000a06b17c23 */ /* 0x000fe200080100b1 */
[----:B------:R-:W-:Y:S01]  /*f4d0*/  IABS R8, R8 ;  /* 0x0000000800087213 */ /* 0x000fe20000000000 */
[C---:B------:R-:W-:Y:S01]  /*f4e0*/  FFMA.FTZ R232, R5.reuse, -UR10, R232 ;  /* 0x8000000a05e87c23 */ /* 0x040fe200080100e8 */
[----:B------:R-:W-:Y:S01]  /*f4f0*/  FSEL R7, R178, -INF , P1 ;  /* 0xff800000b2077808 */ /* 0x000fe20000800000 */
[----:B------:R-:W-:Y:S01]  /*f500*/  FFMA.FTZ R134, R5, -UR10, R134 ;  /* 0x8000000a05867c23 */ /* 0x000fe20008010086 */
[----:B------:R-:W-:Y:S01]  /*f510*/  ISETP.GE.AND P1, PT, R22, R196, PT ;  /* 0x000000c41600720c */ /* 0x000fe20003f26270 */
[----:B------:R-:W-:Y:S01]  /*f520*/  FFMA.FTZ R217, R6, -UR10, R217 ;  /* 0x8000000a06d97c23 */ /* 0x000fe200080100d9 */
[----:B------:R-:W-:Y:S01]  /*f530*/  I2FP.F32.S32 R4, R4 ;  /* 0x0000000400047245 */ /* 0x000fe20000201400 */
[----:B------:R-:W-:Y:S01]  /*f540*/  VIADD R6, R208, 0xffffffd0 ;  /* 0xffffffd0d0067836 */ /* 0x000fe20000000000 */
[----:B------:R-:W-:Y:S02]  /*f550*/  I2FP.F32.S32 R8, R8 ;  /* 0x0000000800087245 */ /* 0x000fe40000201400 */
[-C--:B------:R-:W-:Y:S01]  /*f560*/  ISETP.GE.AND P5, PT, R22, R198.reuse, PT ;  /* 0x000000c61600720c */ /* 0x080fe20003fa6270 */
[C---:B------:R-:W-:Y:S01]  /*f570*/  FFMA.FTZ R219, R4.reuse, -UR10, R219 ;  /* 0x8000000a04db7c23 */ /* 0x040fe200080100db */
[----:B------:R-:W-:Y:S01]  /*f580*/  IADD3 R21, PT, PT, R205, -0x17, RZ ;  /* 0xffffffe9cd157810 */ /* 0x000fe20007ffe0ff */
[----:B------:R-:W-:Y:S01]  /*f590*/  FFMA.FTZ R225, R4, -UR10, R225 ;  /* 0x8000000a04e17c23 */ /* 0x000fe200080100e1 */
[----:B------:R-:W-:Y:S01]  /*f5a0*/  FSEL R176, R176, -INF , P4 ;  /* 0xff800000b0b07808 */ /* 0x000fe20002000000 */
[C---:B------:R-:W-:Y:S01]  /*f5b0*/  FFMA.FTZ R223, R8.reuse, -UR10, R223 ;  /* 0x8000000a08df7c23 */ /* 0x040fe200080100df */
[----:B------:R-:W-:Y:S01]  /*f5c0*/  FSEL R5, R179, -INF , P1 ;  /* 0xff800000b3057808 */ /* 0x000fe20000800000 */
[----:B------:R-:W-:Y:S01]  /*f5d0*/  FFMA.FTZ R229, R8, -UR10, R229 ;  /* 0x8000000a08e57c23 */ /* 0x000fe200080100e5 */
[----:B------:R-:W-:Y:S01]  /*f5e0*/  IABS R3, R3 ;  /* 0x0000000300037213 */ /* 0x000fe20000000000 */
[C---:B------:R-:W-:Y:S01]  /*f5f0*/  VIADD R8, R205.reuse, 0xfffffff0 ;  /* 0xfffffff0cd087836 */ /* 0x040fe20000000000 */
[C---:B------:R-:W-:Y:S02]  /*f600*/  ISETP.GE.AND P4, PT, R14.reuse, R198, PT ;  /* 0x000000c60e00720c */ /* 0x040fe40003f86270 */
[----:B------:R-:W-:Y:S02]  /*f610*/  ISETP.GE.AND P1, PT, R14, R196, PT ;  /* 0x000000c40e00720c */ /* 0x000fe40003f26270 */
[----:B------:R-:W-:Y:S02]  /*f620*/  IADD3 R20, PT, PT, R205, -0xf, RZ ;  /* 0xfffffff1cd147810 */ /* 0x000fe40007ffe0ff */
[----:B------:R-:W-:Y:S02]  /*f630*/  FSEL R12, R177, -INF , P5 ;  /* 0xff800000b10c7808 */ /* 0x000fe40002800000 */
[----:B------:R-:W-:Y:S02]  /*f640*/  ISETP.GE.AND P5, PT, R21, R198, PT ;  /* 0x000000c61500720c */ /* 0x000fe40003fa6270 */
[----:B------:R-:W-:Y:S02]  /*f650*/  I2FP.F32.S32 R3, R3 ;  /* 0x0000000300037245 */ /* 0x000fe40000201400 */
[----:B------:R-:W-:Y:S02]  /*f660*/  IADD3 R4, PT, PT, R208, -0x29, RZ ;  /* 0xffffffd7d0047810 */ /* 0x000fe40007ffe0ff */
[----:B------:R-:W-:Y:S01]  /*f670*/  FSEL R10, R212, -INF , P4 ;  /* 0xff800000d40a7808 */ /* 0x000fe20002000000 */
[C---:B------:R-:W-:Y:S01]  /*f680*/  FFMA.FTZ R222, R3.reuse, -UR10, R222 ;  /* 0x8000000a03de7c23 */ /* 0x040fe200080100de */
[----:B------:R-:W-:Y:S01]  /*f690*/  FSEL R11, R216, -INF , P1 ;  /* 0xff800000d80b7808 */ /* 0x000fe20000800000 */
[----:B------:R-:W-:Y:S01]  /*f6a0*/  FFMA.FTZ R228, R3, -UR10, R228 ;  /* 0x8000000a03e47c23 */ /* 0x000fe200080100e4 */
[----:B------:R-:W-:Y:S02]  /*f6b0*/  ISETP.GE.AND P4, PT, R21, R196, PT ;  /* 0x000000c41500720c */ /* 0x000fe40003f86270 */
[----:B------:R-:W-:Y:S02]  /*f6c0*/  ISETP.GE.AND P1, PT, R20, R198, PT ;  /* 0x000000c61400720c */ /* 0x000fe40003f26270 */
[----:B------:R-:W-:Y:S02]  /*f6d0*/  IABS R6, R6 ;  /* 0x0000000600067213 */ /* 0x000fe40000000000 */
[----:B------:R-:W-:Y:S02]  /*f6e0*/  FSEL R214, R214, -INF , P5 ;  /* 0xff800000d6d67808 */ /* 0x000fe40002800000 */
[----:B------:R-:W-:Y:S02]  /*f6f0*/  IABS R4, R4 ;  /* 0x0000000400047213 */ /* 0x000fe40000000000 */
[----:B------:R-:W-:Y:S02]  /*f700*/  ISETP.GE.AND P5, PT, R8, R198, PT ;  /* 0x000000c60800720c */ /* 0x000fe40003fa6270 */
[----:B------:R-:W-:Y:S02]  /*f710*/  FSEL R9, R217, -INF , P4 ;  /* 0xff800000d9097808 */ /* 0x000fe40002000000 */
[----:B------:R-:W-:Y:S02]  /*f720*/  FSEL R144, R219, -INF , P1 ;  /* 0xff800000db907808 */ /* 0x000fe40000800000 */
[----:B------:R-:W-:Y:S01]  /*f730*/  I2FP.F32.S32 R3, R6 ;  /* 0x0000000600037245 */ /* 0x000fe20000201400 */
[----:B------:R-:W-:Y:S01]  /*f740*/  VIADD R6, R208, 0xffffffcf ;  /* 0xffffffcfd0067836 */ /* 0x000fe20000000000 */
[----:B------:R-:W-:Y:S02]  /*f750*/  ISETP.GE.AND P1, PT, R19, R198, PT ;  /* 0x000000c61300720c */ /* 0x000fe40003f26270 */
[----:B------:R-:W-:Y:S01]  /*f760*/  ISETP.GE.AND P4, PT, R8, R196, PT ;  /* 0x000000c40800720c */ /* 0x000fe20003f86270 */
[----:B------:R-:W-:Y:S01]  /*f770*/  FFMA.FTZ R230, R3, -UR10, R230 ;  /* 0x8000000a03e67c23 */ /* 0x000fe200080100e6 */
[----:B------:R-:W-:Y:S01]  /*f780*/  IADD3 R18, PT, PT, R205, -0x7, RZ ;  /* 0xfffffff9cd127810 */ /* 0x000fe20007ffe0ff */
[----:B------:R-:W-:Y:S01]  /*f790*/  FFMA.FTZ R159, R3, -UR10, R159 ;  /* 0x8000000a039f7c23 */ /* 0x000fe2000801009f */
[----:B------:R-:W-:Y:S01]  /*f7a0*/  I2FP.F32.S32 R4, R4 ;  /* 0x0000000400047245 */ /* 0x000fe20000201400 */
[----:B------:R-:W-:Y:S01]  /*f7b0*/  VIADD R3, R208, 0xffffffc7 ;  /* 0xffffffc7d0037836 */ /* 0x000fe20000000000 */
[----:B------:R-:W-:Y:S02]  /*f7c0*/  FSEL R146, R218, -INF , P5 ;  /* 0xff800000da927808 */ /* 0x000fe40002800000 */
[----:B------:R-:W-:Y:S01]  /*f7d0*/  ISETP.GE.AND P5, PT, R20, R196, PT ;  /* 0x000000c41400720c */ /* 0x000fe20003fa6270 */
[----:B------:R-:W-:Y:S01]  /*f7e0*/  FFMA.FTZ R227, R4, -UR10, R227 ;  /* 0x8000000a04e37c23 */ /* 0x000fe200080100e3 */
[----:B------:R-:W-:Y:S01]  /*f7f0*/  FSEL R147, R220, -INF , P4 ;  /* 0xff800000dc937808 */ /* 0x000fe20002000000 */
[----:B------:R-:W-:Y:S01]  /*f800*/  FFMA.FTZ R234, R4, -UR10, R234 ;  /* 0x8000000a04ea7c23 */ /* 0x000fe200080100ea */
[----:B------:R-:W-:Y:S02]  /*f810*/  FSEL R142, R222, -INF , P1 ;  /* 0xff800000de8e7808 */ /* 0x000fe40000800000 */
[-C--:B------:R-:W-:Y:S02]  /*f820*/  ISETP.GE.AND P4, PT, R18, R198.reuse, PT ;  /* 0x000000c61200720c */ /* 0x080fe40003f86270 */
[C---:B------:R-:W-:Y:S02]  /*f830*/  ISETP.GE.AND P1, PT, R205.reuse, R198, PT ;  /* 0x000000c6cd00720c */ /* 0x040fe40003f26270 */
[----:B------:R-:W-:Y:S02]  /*f840*/  IABS R6, R6 ;  /* 0x0000000600067213 */ /* 0x000fe40000000000 */
[----:B------:R-:W-:Y:S02]  /*f850*/  IADD3 R16, PT, PT, R205, 0x8, RZ ;  /* 0x00000008cd107810 */ /* 0x000fe40007ffe0ff */
[----:B------:R-:W-:Y:S02]  /*f860*/  FSEL R145, R221, -INF , P5 ;  /* 0xff800000dd917808 */ /* 0x000fe40002800000 */
[----:B------:R-:W-:Y:S02]  /*f870*/  IADD3 R4, PT, PT, R208, -0x40, RZ ;  /* 0xffffffc0d0047810 */ /* 0x000fe40007ffe0ff */
[----:B------:R-:W-:Y:S02]  /*f880*/  ISETP.GE.AND P5, PT, R19, R196, PT ;  /* 0x000000c41300720c */ /* 0x000fe40003fa6270 */
[----:B------:R-:W-:Y:S02]  /*f890*/  FSEL R140, R223, -INF , P4 ;  /* 0xff800000df8c7808 */ /* 0x000fe40002000000 */
[----:B------:R-:W-:Y:S02]  /*f8a0*/  FSEL R162, R226, -INF , P1 ;  /* 0xff800000e2a27808 */ /* 0x000fe40000800000 */
[----:B------:R-:W-:Y:S02]  /*f8b0*/  I2FP.F32.S32 R6, R6 ;  /* 0x0000000600067245 */ /* 0x000fe40000201400 */
[----:B------:R-:W-:Y:S02]  /*f8c0*/  ISETP.GE.AND P1, PT, R16, R198, PT ;  /* 0x000000c61000720c */ /* 0x000fe40003f26270 */
[C---:B------:R-:W-:Y:S01]  /*f8d0*/  ISETP.GE.AND P4, PT, R205.reuse, R196, PT ;  /* 0x000000c4cd00720c */ /* 0x040fe20003f86270 */
[C---:B------:R-:W-:Y:S01]  /*f8e0*/  FFMA.FTZ R231, R6.reuse, -UR10, R231 ;  /* 0x8000000a06e77c23 */ /* 0x040fe200080100e7 */
[----:B------:R-:W-:Y:S01]  /*f8f0*/  IABS R3, R3 ;  /* 0x0000000300037213 */ /* 0x000fe20000000000 */
[----:B------:R-:W-:Y:S01]  /*f900*/  FFMA.FTZ R157, R6, -UR10, R157 ;  /* 0x8000000a069d7c23 */ /* 0x000fe2000801009d */
[----:B------:R-:W-:Y:S01]  /*f910*/  IABS R4, R4 ;  /* 0x0000000400047213 */ /* 0x000fe20000000000 */
[----:B------:R-:W-:Y:S01]  /*f920*/  VIADD R6, R205, 0x11 ;  /* 0x00000011cd067836 */ /* 0x000fe20000000000 */
[----:B------:R-:W-:Y:S02]  /*f930*/  FSEL R143, R224, -INF , P5 ;  /* 0xff800000e08f7808 */ /* 0x000fe40002800000 */
[-C--:B------:R-:W-:Y:S02]  /*f940*/  ISETP.GE.AND P5, PT, R18, R196.reuse, PT ;  /* 0x000000c41200720c */ /* 0x080fe40003fa6270 */
[----:B------:R-:W-:Y:S02]  /*f950*/  FSEL R163, R228, -INF , P4 ;  /* 0xff800000e4a37808 */ /* 0x000fe40002000000 */
[----:B------:R-:W-:Y:S02]  /*f960*/  FSEL R150, R230, -INF , P1 ;  /* 0xff800000e6967808 */ /* 0x000fe40000800000 */
[----:B------:R-:W-:Y:S02]  /*f970*/  I2FP.F32.S32 R3, R3 ;  /* 0x0000000300037245 */ /* 0x000fe40000201400 */
[-C--:B------:R-:W-:Y:S02]  /*f980*/  ISETP.GE.AND P4, PT, R16, R196.reuse, PT ;  /* 0x000000c41000720c */ /* 0x080fe40003f86270 */
[----:B------:R-:W-:Y:S01]  /*f990*/  ISETP.GE.AND P1, PT, R15, R196, PT ;  /* 0x000000c40f00720c */ /* 0x000fe20003f26270 */
[C---:B------:R-:W-:Y:S01]  /*f9a0*/  FFMA.FTZ R156, R3.reuse, -UR10, R156 ;  /* 0x8000000a039c7c23 */ /* 0x040fe2000801009c */
[----:B------:R-:W-:Y:S01]  /*f9b0*/  I2FP.F32.S32 R4, R4 ;  /* 0x0000000400047245 */ /* 0x000fe20000201400 */
[----:B------:R-:W-:Y:S01]  /*f9c0*/  FFMA.FTZ R133, R3, -UR10, R133 ;  /* 0x8000000a03857c23 */ /* 0x000fe20008010085 */
[C---:B------:R-:W-:Y:S01]  /*f9d0*/  IADD3 R13, PT, PT, R205.reuse, 0x10, RZ ;  /* 0x00000010cd0d7810 */ /* 0x040fe20007ffe0ff */
[----:B------:R-:W-:Y:S01]  /*f9e0*/  VIADD R3, R205, 0x19 ;  /* 0x00000019cd037836 */ /* 0x000fe20000000000 */
[----:B------:R-:W-:Y:S01]  /*f9f0*/  FSEL R141, R225, -INF , P5 ;  /* 0xff800000e18d7808 */ /* 0x000fe20002800000 */
[----:B------:R-:W-:Y:S01]  /*fa00*/  FFMA.FTZ R153, R4, -UR10, R153 ;  /* 0x8000000a04997c23 */ /* 0x000fe20008010099 */
[----:B------:R-:W-:Y:S02]  /*fa10*/  ISETP.GE.AND P5, PT, R17, R198, PT ;  /* 0x000000c61100720c */ /* 0x000fe40003fa6270 */
[----:B------:R-:W-:Y:S02]  /*fa20*/  FSEL R151, R233, -INF , P4 ;  /* 0xff800000e9977808 */ /* 0x000fe40002000000 */
[----:B------:R-:W-:Y:S02]  /*fa30*/  FSEL R149, R234, -INF , P1 ;  /* 0xff800000ea957808 */ /* 0x000fe40000800000 */
[----:B------:R-:W-:Y:S02]  /*fa40*/  FSEL R7, R7, -INF , !P0 ;  /* 0xff80000007077808 */ /* 0x000fe40004000000 */
[----:B------:R-:W-:Y:S02]  /*fa50*/  ISETP.GE.AND P1, PT, R13, R196, PT ;  /* 0x000000c40d00720c */ /* 0x000fe40003f26270 */
[C---:B------:R-:W-:Y:S02]  /*fa60*/  ISETP.GE.AND P4, PT, R6.reuse, R198, PT ;  /* 0x000000c60600720c */ /* 0x040fe40003f86270 */
[-C--:B------:R-:W-:Y:S02]  /*fa70*/  ISETP.GE.AND P0, PT, R6, R196.reuse, PT ;  /* 0x000000c40600720c */ /* 0x080fe40003f06270 */
[----:B------:R-:W-:Y:S02]  /*fa80*/  IADD3 R4, PT, PT, R205, 0x18, RZ ;  /* 0x00000018cd047810 */ /* 0x000fe40007ffe0ff */
[----:B------:R-:W-:Y:S02]  /*fa90*/  FSEL R160, R227, -INF , P5 ;  /* 0xff800000e3a07808 */ /* 0x000fe40002800000 */
[----:B------:R-:W-:Y:S02]  /*faa0*/  ISETP.GE.AND P5, PT, R17, R196, PT ;  /* 0x000000c41100720c */ /* 0x000fe40003fa6270 */
[----:B------:R-:W-:Y:S02]  /*fab0*/  FSEL R156, R156, -INF , P4 ;  /* 0xff8000009c9c7808 */ /* 0x000fe40002000000 */
[----:B------:R-:W-:Y:S02]  /*fac0*/  FSEL R159, R159, -INF , P1 ;  /* 0xff8000009f9f7808 */ /* 0x000fe40000800000 */
[----:B------:R-:W-:Y:S02]  /*fad0*/  FSEL R157, R157, -INF , P0 ;  /* 0xff8000009d9d7808 */ /* 0x000fe40000000000 */
[C---:B------:R-:W-:Y:S02]  /*fae0*/  ISETP.GE.AND P4, PT, R3.reuse, R198, PT ;  /* 0x000000c60300720c */ /* 0x040fe40003f86270 */
[-C--:B------:R-:W-:Y:S02]  /*faf0*/  ISETP.GE.AND P1, PT, R4, R196.reuse, PT ;  /* 0x000000c40400720c */ /* 0x080fe40003f26270 */
[----:B------:R-:W-:Y:S02]  /*fb00*/  ISETP.GE.AND P0, PT, R3, R196, PT ;  /* 0x000000c40300720c */ /* 0x000fe40003f06270 */
[----:B------:R-:W-:Y:S02]  /*fb10*/  FSEL R161, R229, -INF , P5 ;  /* 0xff800000e5a17808 */ /* 0x000fe40002800000 */
[-C--:B------:R-:W-:Y:S02]  /*fb20*/  ISETP.GE.AND P5, PT, R15, R198.reuse, PT ;  /* 0x000000c60f00720c */ /* 0x080fe40003fa6270 */
[----:B------:R-:W-:Y:S02]  /*fb30*/  FSEL R152, R152, -INF , P4 ;  /* 0xff80000098987808 */ /* 0x000fe40002000000 */
[----:B------:R-:W-:Y:S02]  /*fb40*/  FSEL R134, R134, -INF , P1 ;  /* 0xff80000086867808 */ /* 0x000fe40000800000 */
[----:B------:R-:W-:Y:S02]  /*fb50*/  FSEL R133, R133, -INF , P0 ;  /* 0xff80000085857808 */ /* 0x000fe40000000000 */
[----:B------:R-:W-:Y:S02]  /*fb60*/  ISETP.GE.AND P4, PT, R22, R195, PT ;  /* 0x000000c31600720c */ /* 0x000fe40003f86270 */
[C---:B------:R-:W-:Y:S02]  /*fb70*/  ISETP.GE.AND P1, PT, R14.reuse, R197, PT ;  /* 0x000000c50e00720c */ /* 0x040fe40003f26270 */
[----:B------:R-:W-:Y:S02]  /*fb80*/  ISETP.GE.AND P0, PT, R14, R195, PT ;  /* 0x000000c30e00720c */ /* 0x000fe40003f06270 */
[----:B------:R-:W-:Y:S02]  /*fb90*/  FSEL R14, R176, -INF , !P6 ;  /* 0xff800000b00e7808 */ /* 0x000fe40007000000 */
[----:B------:R-:W-:Y:S02]  /*fba0*/  ISETP.GE.AND P6, PT, R21, R197, PT ;  /* 0x000000c51500720c */ /* 0x000fe40003fc6270 */
[----:B------:R-:W-:Y:S02]  /*fbb0*/  FSEL R148, R231, -INF , P5 ;  /* 0xff800000e7947808 */ /* 0x000fe40002800000 */
        /* <DEDUP_REMOVED lines=9> */
[----:B------:R-:W-:Y:S02]  /*fc50*/  FSEL R158, R232, -INF , P5 ;  /* 0xff800000e89e7808 */ /* 0x000fe40002800000 */
[----:B------:R-:W-:Y:S02]  /*fc60*/  ISETP.GE.AND P5, PT, R4, R198, PT ;  /* 0x000000c60400720c */ /* 0x000fe40003fa6270 */
[----:B------:R-:W-:Y:S02]  /*fc70*/  FSEL R146, R146, -INF , !P4 ;  /* 0xff80000092927808 */ /* 0x000fe40006000000 */
[----:B------:R-:W-:Y:S02]  /*fc80*/  FSEL R145, R145, -INF , !P0 ;  /* 0xff80000091917808 */ /* 0x000fe40004000000 */
[----:B------:R-:W-:Y:S02]  /*fc90*/  ISETP.GE.AND P4, PT, R19, R195, PT ;  /* 0x000000c31300720c */ /* 0x000fe40003f86270 */
[-C--:B------:R-:W-:Y:S02]  /*fca0*/  ISETP.GE.AND P0, PT, R17, R197.reuse, PT ;  /* 0x000000c51100720c */ /* 0x080fe40003f06270 */
[----:B------:R-:W-:Y:S02]  /*fcb0*/  FSEL R144, R144, -INF , !P6 ;  /* 0xff80000090907808 */ /* 0x000fe40007000000 */
[----:B------:R-:W-:Y:S02]  /*fcc0*/  FSEL R153, R153, -INF , P5 ;  /* 0xff80000099997808 */ /* 0x000fe40002800000 */
        /* <DEDUP_REMOVED lines=442> */
.L_x_6095:
        /* <DEDUP_REMOVED lines=259> */
.L_x_6101:
[----:B------:R-:W-:Y:S05]  /*128a0*/  BSYNC.RECONVERGENT B0 ;  /* 0x0000000000007941 */ /* 0x000fea0003800200 */
.L_x_6100:
        /* <DEDUP_REMOVED lines=21> */
.L_x_6103:
[----:B------:R-:W-:Y:S05]  /*12a00*/  BSYNC.RECONVERGENT B0 ;  /* 0x0000000000007941 */ /* 0x000fea0003800200 */
.L_x_6102:
        /* <DEDUP_REMOVED lines=20> */
.L_x_6105:
[----:B------:R-:W-:Y:S05]  /*12b50*/  BSYNC.RECONVERGENT B0 ;  /* 0x0000000000007941 */ /* 0x000fea0003800200 */
.L_x_6104:
        /* <DEDUP_REMOVED lines=19> */
.L_x_6107:
[----:B------:R-:W-:Y:S05]  /*12c90*/  BSYNC.RECONVERGENT B0 ;  /* 0x0000000000007941 */ /* 0x000fea0003800200 */
.L_x_6106:
        /* <DEDUP_REMOVED lines=18> */
.L_x_6109:
[----:B------:R-:W-:Y:S05]  /*12dc0*/  BSYNC.RECONVERGENT B0 ;  /* 0x0000000000007941 */ /* 0x000fea0003800200 */
.L_x_6108:
        /* <DEDUP_REMOVED lines=19> */
.L_x_6111:
[----:B------:R-:W-:Y:S05]  /*12f00*/  BSYNC.RECONVERGENT B0 ;  /* 0x0000000000007941 */ /* 0x000fea0003800200 */
.L_x_6110:
        /* <DEDUP_REMOVED lines=19> */
.L_x_6113:
[----:B------:R-:W-:Y:S05]  /*13040*/  BSYNC.RECONVERGENT B0 ;  /* 0x0000000000007941 */ /* 0x000fea0003800200 */
.L_x_6112:
        /* <DEDUP_REMOVED lines=18> */
.L_x_6115:
[----:B------:R-:W-:Y:S05]  /*13170*/  BSYNC.RECONVERGENT B0 ;  /* 0x0000000000007941 */ /* 0x000fea0003800200 */
.L_x_6114:
        /* <DEDUP_REMOVED lines=19> */
.L_x_6116:
        /* <DEDUP_REMOVED lines=13> */
.L_x_6932:


//--------------------- .text._ZN5flash24flash_fwd_splitkv_kernelI23Flash_fwd_kernel_traitsILi192ELi64ELi64ELi4ELb0ELb0EN7cutlass6half_tE19Flash_kernel_traitsILi192ELi64ELi64ELi4ES3_EELb0ELb1ELb0ELb0ELb1ELb0ELb1ELb1EEEvNS_16Flash_fwd_paramsE --------------------------
	.section	.text._ZN5flash24flash_fwd_splitkv_kernelI23Flash_fwd_kernel_traitsILi192ELi64ELi64ELi4ELb0ELb0EN7cutlass6half_tE19Flash_kernel_traitsILi192ELi64ELi64ELi4ES3_EELb0ELb1ELb0ELb0ELb1ELb0ELb1ELb1EEEvNS_16Flash_fwd_paramsE,"ax",@progbits
	.align	128
        .global         _ZN5flash24flash_fwd_splitkv_kernelI23Flash_fwd_kernel_traitsILi192ELi64ELi64ELi4ELb0ELb0EN7cutlass6half_tE19Flash_kernel_traitsILi192ELi64ELi64ELi4ES3_EELb0ELb1ELb0ELb0ELb1ELb0ELb1ELb1EEEvNS_16Flash_fwd_paramsE
        .type           _ZN5flash24flash_fwd_splitkv_kernelI23Flash_fwd_kernel_traitsILi192ELi64ELi64ELi4ELb0ELb0EN7cutlass6half_tE19Flash_kernel_traitsILi192ELi64ELi64ELi4ES3_EELb0ELb1ELb0ELb0ELb1ELb0ELb1ELb1EEEvNS_16Flash_fwd_paramsE,@function
        .size           _ZN5flash24flash_fwd_splitkv_kernelI23Flash_fwd_kernel_traitsILi192ELi64ELi64ELi4ELb0ELb0EN7cutlass6half_tE19Flash_kernel_traitsILi192ELi64ELi64ELi4ES3_EELb0ELb1ELb0ELb0ELb1ELb0ELb1ELb1EEEvNS_16Flash_fwd_paramsE,(.L_x_6933 - _ZN5flash24flash_fwd_splitkv_kernelI23Flash_fwd_kernel_traitsILi192ELi64ELi64ELi4ELb0ELb0EN7cutlass6half_tE19Flash_kernel_traitsILi192ELi64ELi64ELi4ES3_EELb0ELb1ELb0ELb0ELb1ELb0ELb1ELb1EEEvNS_16Flash_fwd_paramsE)
        .other          _ZN5flash24flash_fwd_splitkv_kernelI23Flash_fwd_kernel_traitsILi192ELi64ELi64ELi4ELb0ELb0EN7cutlass6half_tE19Flash_kernel_traitsILi192ELi64ELi64ELi4ES3_EELb0ELb1ELb0ELb0ELb1ELb0ELb1ELb1EEEvNS_16Flash_fwd_paramsE,@"STO_CUDA_ENTRY STV_DEFAULT"
_ZN5flash24flash_fwd_splitkv_kernelI23Flash_fwd_kernel_traitsILi192ELi64ELi64ELi4ELb0ELb0EN7cutlass6half_tE19Flash_kernel_traitsILi192ELi64ELi64ELi4ES3_EELb0ELb1ELb0ELb0ELb1ELb0ELb1ELb1EEEvNS_16Flash_fwd_paramsE:
.text._ZN5flash24flash_fwd_splitkv_kernelI23Flash_fwd_kernel_traitsILi192ELi64ELi64ELi4ELb0ELb0EN7cutlass6half_tE19Flash_kernel_traitsILi192ELi64ELi64ELi4ES3_EELb0ELb1ELb0ELb0ELb1ELb0ELb1ELb1EEEvNS_16Flash_fwd_paramsE:
        /* <DEDUP_REMOVED lines=62> */
[----:B--2---:R-:W-:Y:S02]  /*03e0*/  @P3 IMAD.IADD R200, R9, 0x1, -R12 ;  /* 0x0000000109c83824 */ /* 0x004fe400078e0a0c */
[----:B------:R-:W-:-:S03]  /*03f0*/  IMAD.MOV R9, RZ, RZ, -R201 ;  /* 0x000000ffff097224 */ /* 0x000fc600078e0ac9 */
[----:B---3--:R-:W-:Y:S01]  /*0400*/  ISETP.GT.AND P3, PT, R200, R79, PT ;  /* 0x0000004fc800720c */ /* 0x008fe20003f64270 */
[----:B------:R-:W-:Y:S01]  /*0410*/  IMAD R9, R6, R9, UR10 ;  /* 0x0000000a06097e24 */ /* 0x000fe2000f8e0209 */
[----:B-1----:R-:W-:Y:S11]  /*0420*/  @!P0 BRA `(.L_x_6117) ;  /* 0x00000000000c8947 */ /* 0x002ff60003800000 */
[----:B------:R-:W2:Y:S02]  /*0430*/  @P4 LDG.E R2, desc[UR6][R14.64+0x4] ;  /* 0x000004060e024981 */ /* 0x000ea4000c1e1900 */
[----:B--2--5:R-:W-:-:S06]  /*0440*/  @P4 IADD3 R17, PT, PT, R2, -R7, RZ ;  /* 0x8000000702114210 */ /* 0x024fcc0007ffe0ff */
[----:B------:R1:W5:Y:S02]  /*0450*/  @!P4 LDG.E R17, desc[UR6][R14.64] ;  /* 0x000000060e11c981 */ /* 0x000364000c1e1900 */
.L_x_6117:
[----:B------:R-:W-:Y:S05]  /*0460*/  @!P3 EXIT ;  /* 0x000000000000b94d */ /* 0x000fea0003800000 */
[----:B------:R-:W1:Y:S01]  /*0470*/  LDC R8, c[0x0][0x374] ;  /* 0x0000dd00ff087b82 */ /* 0x000e620000000800 */
[--C-:B-----5:R-:W-:Y:S01]  /*0480*/  IMAD.IADD R82, R17, 0x1, -R0.reuse ;  /* 0x0000000111527824 */ /* 0x120fe200078e0a00 */
[----:B------:R-:W2:Y:S01]  /*0490*/  S2R R134, SR_TID.X ;  /* 0x0000000000867919 */ /* 0x000ea20000002100 */
[----:B------:R-:W-:-:S05]  /*04a0*/  @P1 IMAD.IADD R74, R11, 0x1, -R0 ;  /* 0x000000010b4a1824 */ /* 0x000fca00078e0a00 */
[----:B------:R-:W3:Y:S08]  /*04b0*/  LDC R2, c[0x0][0x438] ;  /* 0x00010e00ff027b82 */ /* 0x000ef00000000800 */
[----:B------:R-:W4:Y:S01]  /*04c0*/  LDC R77, c[0x0][0x504] ;  /* 0x00014100ff4d7b82 */ /* 0x000f220000000800 */
[----:B-1----:R-:W-:-:S04]  /*04d0*/  IABS R14, R8 ;  /* 0x00000008000e7213 */ /* 0x002fc80000000000 */
[----:B------:R-:W1:Y:S01]  /*04e0*/  I2F.RP R10, R14 ;  /* 0x0000000e000a7306 */ /* 0x000e620000209400 */
[----:B---3--:R-:W-:-:S05]  /*04f0*/  VIADD R2, R2, 0x3f ;  /* 0x0000003f02027836 */ /* 0x008fca0000000000 */
[----:B------:R-:W-:Y:S01]  /*0500*/  SHF.R.S32.HI R19, RZ, 0x1f, R2 ;  /* 0x0000001fff137819 */ /* 0x000fe20000011402 */
[----:B----4-:R-:W-:-:S03]  /*0510*/  IMAD.IADD R77, R200, 0x1, R77 ;  /* 0x00000001c84d7824 */ /* 0x010fc600078e024d */
[----:B------:R-:W-:Y:S01]  /*0520*/  LEA.HI R19, R19, R2, RZ, 0x6 ;  /* 0x0000000213137211 */ /* 0x000fe200078f30ff */
[----:B------:R-:W-:Y:S01]  /*0530*/  IMAD.MOV.U32 R2, RZ, RZ, RZ ;  /* 0x000000ffff027224 */ /* 0x000fe200078e00ff */
[----:B-1----:R-:W1:Y:S02]  /*0540*/  MUFU.RCP R3, R10 ;  /* 0x0000000a00037308 */ /* 0x002e640000001000 */
[----:B------:R-:W-:-:S05]  /*0550*/  LEA.HI.SX32 R19, R19, R8, 0x1a ;  /* 0x0000000813137211 */ /* 0x000fca00078fd2ff */
[----:B------:R-:W-:-:S05]  /*0560*/  VIADD R19, R19, 0xffffffff ;  /* 0xffffffff13137836 */ /* 0x000fca0000000000 */
[----:B------:R-:W-:Y:S01]  /*0570*/  IABS R21, R19 ;  /* 0x0000001300157213 */ /* 0x000fe20000000000 */
        /* <DEDUP_REMOVED lines=17> */
[----:B------:R-:W4:Y:S01]  /*0690*/  LDC R3, c[0x0][0x508] ;  /* 0x00014200ff037b82 */ /* 0x000f220000000800 */
[----:B------:R-:W-:Y:S02]  /*06a0*/  ISETP.GE.U32.AND P4, PT, R21, R14, PT ;  /* 0x0000000e1500720c */ /* 0x000fe40003f86070 */
[----:B------:R-:W-:Y:S02]  /*06b0*/  LOP3.LUT R14, R19, R8, RZ, 0x3c, !PT ;  /* 0x00000008130e7212 */ /* 0x000fe400078e3cff */
[----:B---3--:R-:W-:Y:S02]  /*06c0*/  @!P1 SEL R19, R10, RZ, P0 ;  /* 0x000000ff0a139207 */ /* 0x008fe40000000000 */
[----:B------:R-:W-:-:S03]  /*06d0*/  ISETP.GE.AND P0, PT, R14, RZ, PT ;  /* 0x000000ff0e00720c */ /* 0x000fc60003f06270 */
[----:B------:R-:W-:Y:S01]  /*06e0*/  @!P1 IMAD.IADD R74, R82, 0x1, R19 ;  /* 0x00000001524a9824 */ /* 0x000fe200078e0213 */
[----:B------:R-:W-:-:S03]  /*06f0*/  ISETP.NE.AND P1, PT, R8, RZ, PT ;  /* 0x000000ff0800720c */ /* 0x000fc60003f25270 */
[----:B------:R-:W-:Y:S01]  /*0700*/  VIADD R10, R74, 0x3f ;  /* 0x0000003f4a0a7836 */ /* 0x000fe20000000000 */
[----:B------:R-:W-:Y:S01]  /*0710*/  IADD3 R11, PT, PT, -R77, R79, R74 ;  /* 0x0000004f4d0b7210 */ /* 0x000fe20007ffe14a */
[----:B------:R-:W-:-:S03]  /*0720*/  @P4 VIADD R15, R15, 0x1 ;  /* 0x000000010f0f4836 */ /* 0x000fc60000000000 */
[----:B------:R-:W-:Y:S01]  /*0730*/  IADD3 R14, PT, PT, R10, R79, -R200 ;  /* 0x0000004f0a0e7210 */ /* 0x000fe20007ffe8c8 */
[----:B------:R-:W-:Y:S01]  /*0740*/  @!P0 IMAD.MOV R15, RZ, RZ, -R15 ;  /* 0x000000ffff0f8224 */ /* 0x000fe200078e0a0f */
[----:B------:R-:W-:Y:S02]  /*0750*/  SHF.R.S32.HI R17, RZ, 0x1f, R10 ;  /* 0x0000001fff117819 */ /* 0x000fe4000001140a */
[----:B----4-:R-:W-:Y:S02]  /*0760*/  IADD3 R3, PT, PT, R14, 0x40, R3 ;  /* 0x000000400e037810 */ /* 0x010fe40007ffe003 */
[----:B------:R-:W-:Y:S02]  /*0770*/  @!P1 LOP3.LUT R15, RZ, R8, RZ, 0x33, !PT ;  /* 0x00000008ff0f9212 */ /* 0x000fe400078e33ff */
[----:B------:R-:W-:Y:S02]  /*0780*/  SHF.R.S32.HI R14, RZ, 0x1f, R11 ;  /* 0x0000001fff0e7819 */ /* 0x000fe4000001140b */
[----:B------:R-:W-:Y:S01]  /*0790*/  SHF.R.S32.HI R8, RZ, 0x1f, R3 ;  /* 0x0000001fff087819 */ /* 0x000fe20000011403 */
[----:B-1----:R-:W-:Y:S01]  /*07a0*/  IMAD R194, R15, R2, RZ ;  /* 0x000000020fc27224 */ /* 0x002fe200078e02ff */
[----:B------:R-:W-:-:S02]  /*07b0*/  LEA.HI R17, R17, R10, RZ, 0x6 ;  /* 0x0000000a11117211 */ /* 0x000fc400078f30ff */
[----:B------:R-:W-:Y:S02]  /*07c0*/  LEA.HI R14, R14, R11, RZ, 0x6 ;  /* 0x0000000b0e0e7211 */ /* 0x000fe400078f30ff */
[----:B------:R-:W-:Y:S02]  /*07d0*/  LEA.HI R8, R8, R3, RZ, 0x6 ;  /* 0x0000000308087211 */ /* 0x000fe400078f30ff */
[----:B------:R-:W-:Y:S02]  /*07e0*/  SHF.R.S32.HI R17, RZ, 0x6, R17 ;  /* 0x00000006ff117819 */ /* 0x000fe40000011411 */
[----:B------:R-:W-:Y:S02]  /*07f0*/  SHF.R.S32.HI R3, RZ, 0x6, R14 ;  /* 0x00000006ff037819 */ /* 0x000fe4000001140e */
[----:B------:R-:W-:Y:S02]  /*0800*/  SHF.R.S32.HI R8, RZ, 0x6, R8 ;  /* 0x00000006ff087819 */ /* 0x000fe40000011408 */
[----:B------:R-:W-:-:S02]  /*0810*/  VIADDMNMX R17, R194, R15, R17, PT ;  /* 0x0000000fc2117246 */ /* 0x000fc40003800111 */
[----:B------:R-:W-:Y:S02]  /*0820*/  VIMNMX R194, PT, PT, R194, R3, !PT ;  /* 0x00000003c2c27248 */ /* 0x000fe40007fe0100 */
[----:B------:R-:W-:-:S04]  /*0830*/  VIMNMX R135, PT, PT, R17, R8, PT ;  /* 0x0000000811877248 */ /* 0x000fc80003fe0100 */
        /* <DEDUP_REMOVED lines=9> */
[----:B------:R-:W-:-:S04]  /*08d0*/  VIADD R8, R0, 0x10 ;  /* 0x0000001000087836 */ /* 0x000fc80000000000 */
[----:B------:R-:W-:Y:S02]  /*08e0*/  IMAD R3, R0, 0xc0, R3 ;  /* 0x000000c000037824 */ /* 0x000fe400078e0203 */
[----:B-1----:R-:W-:-:S04]  /*08f0*/  IMAD R4, R2, R4, R201 ;  /* 0x0000000402047224 */ /* 0x002fc800078e02c9 */
[----:B------:R-:W-:Y:S02]  /*0900*/  IMAD R6, R4, R6, R9 ;  /* 0x0000000604067224 */ /* 0x000fe400078e0209 */
[----:B------:R-:W-:Y:S02]  /*0910*/  VIADD R4, R0, 0x8 ;  /* 0x0000000800047836 */ /* 0x000fe40000000000 */
[--C-:B------:R-:W-:Y:S02]  /*0920*/  IMAD R5, R6, R5, R79.reuse ;  /* 0x0000000506057224 */ /* 0x100fe400078e024f */
[----:B------:R-:W-:Y:S02]  /*0930*/  IMAD.IADD R79, R200, 0x1, -R79 ;  /* 0x00000001c84f7824 */ /* 0x000fe400078e0a4f */
[----:B--2---:R-:W-:Y:S01]  /*0940*/  IMAD R2, R5, UR4, RZ ;  /* 0x0000000405027c24 */ /* 0x004fe2000f8e02ff */
[----:B------:R-:W1:Y:S01]  /*0950*/  LDCU.64 UR4, c[0x0][0x428] ;  /* 0x00008500ff0477ac */ /* 0x000e620008000a00 */
[----:B------:R-:W-:Y:S01]  /*0960*/  VIADD R6, R0, 0x18 ;  /* 0x0000001800067836 */ /* 0x000fe20000000000 */
[----:B------:R-:W-:Y:S01]  /*0970*/  ISETP.GE.AND P1, PT, R4, R79, PT ;  /* 0x0000004f0400720c */ /* 0x000fe20003f26270 */
[----:B------:R-:W-:Y:S01]  /*0980*/  VIADD R4, R0, 0x20 ;  /* 0x0000002000047836 */ /* 0x000fe20000000000 */
[----:B------:R-:W-:-:S02]  /*0990*/  IADD3 R3, P0, PT, R2, R3, RZ ;  /* 0x0000000302037210 */ /* 0x000fc40007f1e0ff */
[-C--:B------:R-:W-:Y:S02]  /*09a0*/  ISETP.GE.AND P2, PT, R0, R79.reuse, PT ;  /* 0x0000004f0000720c */ /* 0x080fe40003f46270 */
[----:B------:R-:W-:Y:S02]  /*09b0*/  LEA.HI.X.SX32 R2, R2, RZ, 0x1, P0 ;  /* 0x000000ff02027211 */ /* 0x000fe400000f0eff */
[C---:B---3--:R-:W-:Y:S02]  /*09c0*/  LEA R10, P0, R3.reuse, UR8, 0x2 ;  /* 0x00000008030a7c11 */ /* 0x048fe4000f8010ff */
[----:B------:R-:W-:Y:S02]  /*09d0*/  ISETP.GE.AND P5, PT, R8, R79, PT ;  /* 0x0000004f0800720c */ /* 0x000fe40003fa6270 */
[----:B------:R-:W-:Y:S02]  /*09e0*/  LEA.HI.X R11, R3, UR9, R2, 0x2, P0 ;  /* 0x00000009030b7c11 */ /* 0x000fe400080f1402 */
[----:B------:R-:W-:-:S02]  /*09f0*/  IADD3 R2, P0, PT, R5, R0, RZ ;  /* 0x0000000005027210 */ /* 0x000fc40007f1e0ff */
[-C--:B------:R-:W-:Y:S01]  /*0a00*/  ISETP.GE.AND P4, PT, R6, R79.reuse, PT ;  /* 0x0000004f0600720c */ /* 0x080fe20003f86270 */
[----:B------:R-:W-:Y:S01]  /*0a10*/  VIADD R6, R0, 0x30 ;  /* 0x0000003000067836 */ /* 0x000fe20000000000 */
[----:B------:R-:W-:Y:S01]  /*0a20*/  LEA.HI.X.SX32 R5, R5, RZ, 0x1, P0 ;  /* 0x000000ff05057211 */ /* 0x000fe200000f0eff */
[----:B------:R-:W-:Y:S01]  /*0a30*/  @!P2 STG.E.128 desc[UR6][R10.64], RZ ;  /* 0x000000ff0a00a986 */ /* 0x000fe2000c101d06 */
[----:B-1----:R-:W-:Y:S02]  /*0a40*/  LEA R8, P0, R2, UR4, 0x2 ;  /* 0x0000000402087c11 */ /* 0x002fe4000f8010ff */
[----:B------:R-:W-:Y:S01]  /*0a50*/  ISETP.GE.AND P3, PT, R4, R79, PT ;  /* 0x0000004f0400720c */ /* 0x000fe20003f66270 */
[----:B------:R-:W-:Y:S01]  /*0a60*/  VIADD R4, R0, 0x28 ;  /* 0x0000002800047836 */ /* 0x000fe20000000000 */
[----:B------:R-:W-:Y:S01]  /*0a70*/  LEA.HI.X R9, R2, UR5, R5, 0x2, P0 ;  /* 0x0000000502097c11 */ /* 0x000fe200080f1405 */
[----:B------:R-:W-:Y:S01]  /*0a80*/  VIADD R2, R0, 0x38 ;  /* 0x0000003800027836 */ /* 0x000fe20000000000 */
[----:B------:R-:W-:Y:S01]  /*0a90*/  P2R R3, PR, RZ, 0x40 ;  /* 0x00000040ff037803 */ /* 0x000fe20000000000 */
[----:B------:R-:W-:Y:S01]  /*0aa0*/  @!P2 STG.E.128 desc[UR6][R10.64+0x100], RZ ;  /* 0x000100ff0a00a986 */ /* 0x000fe2000c101d06 */
[----:B------:R-:W-:-:S02]  /*0ab0*/  ISETP.NE.OR P6, PT, R134, RZ, P1 ;  /* 0x000000ff8600720c */ /* 0x000fc40000fc5670 */
        /* <DEDUP_REMOVED lines=51> */
.L_x_6118:
        /* <DEDUP_REMOVED lines=9> */
.L_x_6119:
[----:B------:R-:W-:-:S04]  /*0e80*/  UISETP.NE.U32.AND UP0, UPT, UR12, URZ, UPT ;  /* 0x000000ff0c00728c */ /* 0x000fc8000bf05070 */
[----:B------:R-:W-:-:S09]  /*0e90*/  UISETP.NE.AND.EX UP0, UPT, UR13, URZ, UPT, UP0 ;  /* 0x000000ff0d00728c */ /* 0x000fd2000bf05300 */
        /* <DEDUP_REMOVED lines=37> */
[----:B------:R-:W-:-:S06]  /*10f0*/  IMAD.WIDE R10, R3, 0x4, R202 ;  /* 0x00000004030a7825 */ /* 0x000fcc00078e02ca */
[----:B------:R2:W2:Y:S01]  /*1100*/  LDG.E R10, desc[UR6][R10.64] ;  /* 0x000000060a0a7981 */ /* 0x0004a2000c1e1900 */
[----:B----4-:R-:W-:Y:S01]  /*1110*/  IABS R2, R8 ;  /* 0x0000000800027213 */ /* 0x010fe20000000000 */
[----:B------:R-:W-:-:S03]  /*1120*/  IMAD.MOV R3, RZ, RZ, -R3 ;  /* 0x000000ffff037224 */ /* 0x000fc600078e0a03 */
[----:B------:R-:W4:Y:S01]  /*1130*/  I2F.RP R7, R2 ;  /* 0x0000000200077306 */ /* 0x000f220000209400 */
[----:B------:R-:W-:Y:S01]  /*1140*/  IMAD R6, R5, R3, R6 ;  /* 0x0000000305067224 */ /* 0x000fe200078e0206 */
[----:B---3--:R-:W-:-:S06]  /*1150*/  MOV R5, UR15 ;  /* 0x0000000f00057c02 */ /* 0x008fcc0008000f00 */
        /* <DEDUP_REMOVED lines=11> */
[----:B--2---:R-:W-:Y:S02]  /*1210*/  IMAD R11, R2, R7, R4 ;  /* 0x00000007020b7224 */ /* 0x004fe400078e0204 */
        /* <DEDUP_REMOVED lines=10> */
[----:B------:R-:W-:Y:S01]  /*12c0*/  SHF.R.S32.HI R7, RZ, 0x1f, R10 ;  /* 0x0000001fff077819 */ /* 0x000fe2000001140a */
[----:B------:R-:W-:-:S04]  /*12d0*/  IMAD.WIDE.U32 R18, R10, UR8, RZ ;  /* 0x000000080a127c25 */ /* 0x000fc8000f8e00ff */
[C---:B------:R-:W-:Y:S02]  /*12e0*/  IMAD R11, R7.reuse, UR8, RZ ;  /* 0x00000008070b7c24 */ /* 0x040fe4000f8e02ff */
[----:B-1----:R-:W-:Y:S02]  /*12f0*/  IMAD R7, R7, UR4, RZ ;  /* 0x0000000407077c24 */ /* 0x002fe4000f8e02ff */
        /* <DEDUP_REMOVED lines=35> */
.L_x_6120:
        /* <DEDUP_REMOVED lines=15> */
.L_x_6122:
[----:B------:R-:W2:Y:S01]  /*1620*/  LDC.64 R4, c[0x0][0x3b8] ;  /* 0x0000ee00ff047b82 */ /* 0x000ea20000000a00 */
[----:B-1----:R-:W-:-:S05]  /*1630*/  IADD3 R2, PT, PT, R0, R7, RZ ;  /* 0x0000000700027210 */ /* 0x002fca0007ffe0ff */
[C---:B--2---:R-:W-:Y:S02]  /*1640*/  IMAD R19, R2.reuse, R5, RZ ;  /* 0x0000000502137224 */ /* 0x044fe400078e02ff */
[----:B------:R-:W-:-:S05]  /*1650*/  IMAD.WIDE.U32 R2, R2, R4, RZ ;  /* 0x0000000402027225 */ /* 0x000fca00078e00ff */
[----:B------:R-:W-:Y:S02]  /*1660*/  IADD3 R19, PT, PT, R3, R19, RZ ;  /* 0x0000001303137210 */ /* 0x000fe40007ffe0ff */
[----:B------:R-:W-:Y:S02]  /*1670*/  MOV R18, R2 ;  /* 0x0000000200127202 */ /* 0x000fe40000000f00 */
.L_x_6123:
        /* <DEDUP_REMOVED lines=14> */
.L_x_6124:
[----:B------:R-:W1:Y:S01]  /*1760*/  LDC.64 R2, c[0x0][0x3c0] ;  /* 0x0000f000ff027b82 */ /* 0x000e620000000a00 */
[----:B------:R-:W-:-:S05]  /*1770*/  IADD3 R0, PT, PT, R0, R7, RZ ;  /* 0x0000000700007210 */ /* 0x000fca0007ffe0ff */
[C---:B-1----:R-:W-:Y:S02]  /*1780*/  IMAD R21, R0.reuse, R3, RZ ;  /* 0x0000000300157224 */ /* 0x042fe400078e02ff */
[----:B-----5:R-:W-:-:S05]  /*1790*/  IMAD.WIDE.U32 R6, R0, R2, RZ ;  /* 0x0000000200067225 */ /* 0x020fca00078e00ff */
[----:B------:R-:W-:Y:S02]  /*17a0*/  IADD3 R21, PT, PT, R7, R21, RZ ;  /* 0x0000001507157210 */ /* 0x000fe40007ffe0ff */
[----:B------:R-:W-:-:S07]  /*17b0*/  MOV R20, R6 ;  /* 0x0000000600147202 */ /* 0x000fce0000000f00 */
.L_x_6125:
[----:B------:R-:W1:Y:S01]  /*17c0*/  LDC R8, c[0x0][0x3e8] ;  /* 0x0000fa00ff087b82 */ /* 0x000e620000000800 */
[----:B------:R-:W-:Y:S02]  /*17d0*/  MOV R10, RZ ;  /* 0x000000ff000a7202 */ /* 0x000fe40000000f00 */
[----:B------:R-:W-:Y:S02]  /*17e0*/  CS2R R202, SRZ ;  /* 0x0000000000ca7805 */ /* 0x000fe4000001ff00 */
[----:B-1----:R-:W-:-:S04]  /*17f0*/  IABS R6, R8 ;  /* 0x0000000800067213 */ /* 0x002fc80000000000 */
        /* <DEDUP_REMOVED lines=8> */
[----:B------:R-:W-:Y:S02]  /*1880*/  IMAD R15, R15, R4, RZ ;  /* 0x000000040f0f7224 */ /* 0x000fe400078e02ff */
[----:B------:R-:W-:-:S04]  /*1890*/  IMAD.WIDE.U32 R20, R14, R2, R20 ;  /* 0x000000020e147225 */ /* 0x000fc800078e0014 */
[C---:B------:R-:W-:Y:S02]  /*18a0*/  IMAD R19, R14.reuse, R3, R16 ;  /* 0x000000030e137224 */ /* 0x040fe400078e0210 */
[----:B-1----:R-:W-:Y:S02]  /*18b0*/  IMAD.MOV R0, RZ, RZ, -R11 ;  /* 0x000000ffff007224 */ /* 0x002fe400078e0a0b */
[----:B------:R-:W-:Y:S02]  /*18c0*/  IMAD R15, R14, R5, R15 ;  /* 0x000000050e0f7224 */ /* 0x000fe400078e020f */
[----:B------:R-:W-:Y:S01]  /*18d0*/  IMAD R7, R0, R6, RZ ;  /* 0x0000000600077224 */ /* 0x000fe200078e02ff */
[----:B------:R-:W-:Y:S01]  /*18e0*/  IABS R0, R9 ;  /* 0x0000000900007213 */ /* 0x000fe20000000000 */
[----:B------:R-:W-:Y:S01]  /*18f0*/  IMAD.IADD R21, R21, 0x1, R19 ;  /* 0x0000000115157824 */ /* 0x000fe200078e0213 */
        /* <DEDUP_REMOVED lines=17> */
[----:B------:R-:W-:-:S04]  /*1a10*/  MOV R17, R0 ;  /* 0x0000000000117202 */ /* 0x000fc80000000f00 */
[----:B------:R-:W-:-:S04]  /*1a20*/  @!P0 IADD3 R17, PT, PT, -R17, RZ, RZ ;  /* 0x000000ff11118210 */ /* 0x000fc80007ffe1ff */
[----:B------:R-:W-:-:S04]  /*1a30*/  SEL R14, R8, R17, !P1 ;  /* 0x00000011080e7207 */ /* 0x000fc80004800000 */
        /* <DEDUP_REMOVED lines=9> */
[----:B------:R-:W-:-:S03]  /*1ad0*/  IMAD.IADD R10, R21, 0x1, R11 ;  /* 0x00000001150a7824 */ /* 0x000fc600078e020b */
[----:B------:R-:W-:-:S07]  /*1ae0*/  IADD3 R11, PT, PT, R23, R7, RZ ;  /* 0x00000007170b7210 */ /* 0x000fce0007ffe0ff */
.L_x_6121:
[----:B------:R-:W-:Y:S01]  /*1af0*/  IMAD.MOV.U32 R60, RZ, RZ, RZ ;  /* 0x000000ffff3c7224 */ /* 0x000fe200078e00ff */
[----:B------:R-:W1:Y:S01]  /*1b00*/  LDC.64 R122, c[0x0][0x3b0] ;  /* 0x0000ec00ff7a7b82 */ /* 0x000e620000000a00 */
[----:B------:R-:W2:Y:S04]  /*1b10*/  LDCU.64 UR4, c[0x0][0x3c8] ;  /* 0x00007900ff0477ac */ /* 0x000ea80008000a00 */
[----:B------:R3:W5:Y:S01]  /*1b20*/  @P2 LDG.E R60, desc[UR6][R126.64] ;  /* 0x000000067e3c2981 */ /* 0x000762000c1e1900 */
[----:B------:R-:W-:Y:S01]  /*1b30*/  ISETP.NE.AND P2, PT, R12, -0x1, PT ;  /* 0xffffffff0c00780c */ /* 0x000fe20003f45270 */
[----:B------:R-:W-:Y:S01]  /*1b40*/  IMAD.SHL.U32 R118, R134, 0x8, RZ ;  /* 0x0000000886767824 */ /* 0x000fe200078e00ff */
[----:B------:R-:W-:Y:S01]  /*1b50*/  SHF.R.U32.HI R124, RZ, 0x3, R134 ;  /* 0x00000003ff7c7819 */ /* 0x000fe20000011686 */
[----:B------:R-:W-:Y:S01]  /*1b60*/  IMAD.MOV.U32 R125, RZ, RZ, RZ ;  /* 0x000000ffff7d7224 */ /* 0x000fe200078e00ff */
[----:B------:R-:W4:Y:S01]  /*1b70*/  LDCU.64 UR8, c[0x0][0x388] ;  /* 0x00007100ff0877ac */ /* 0x000f220008000a00 */
[----:B------:R-:W-:Y:S01]  /*1b80*/  SHF.L.U64.HI R76, R2, 0x4, R3 ;  /* 0x00000004024c7819 */ /* 0x000fe20000010203 */
[----:B------:R-:W-:Y:S01]  /*1b90*/  IMAD.SHL.U32 R115, R134, 0x4, RZ ;  /* 0x0000000486737824 */ /* 0x000fe200078e00ff */
[----:B------:R-:W-:Y:S01]  /*1ba0*/  LOP3.LUT R26, R118, 0x38, RZ, 0xc0, !PT ;  /* 0x00000038761a7812 */ /* 0x000fe200078ec0ff */
[----:B------:R-:W-:Y:S01]  /*1bb0*/  VIADD R75, R135, 0xffffffff ;  /* 0xffffffff874b7836 */ /* 0x000fe20000000000 */
[----:B------:R-:W-:Y:S01]  /*1bc0*/  SHF.L.U32 R83, R134, 0x6, RZ ;  /* 0x0000000686537819 */ /* 0x000fe200000006ff */
[----:B------:R-:W-:Y:S01]  /*1bd0*/  IMAD.SHL.U32 R81, R2, 0x10, RZ ;  /* 0x0000001002517824 */ /* 0x000fe200078e00ff */
[----:B------:R-:W-:-:S02]  /*1be0*/  IADD3 R14, P3, PT, R26, R14, RZ ;  /* 0x0000000e1a0e7210 */ /* 0x000fc40007f7e0ff */
[----:B------:R-:W2:Y:S01]  /*1bf0*/  @!P2 LDC.64 R6, c[0x0][0x398] ;  /* 0x0000e600ff06ab82 */ /* 0x000ea20000000a00 */
[----:B------:R-:W-:Y:S02]  /*1c00*/  LOP3.LUT R115, R115, 0x1c, RZ, 0xc0, !PT ;  /* 0x0000001c73737812 */ /* 0x000fe400078ec0ff */
[----:B------:R-:W-:Y:S01]  /*1c10*/  IADD3.X R15, PT, PT, RZ, R11, RZ, P3, !PT ;  /* 0x0000000bff0f7210 */ /* 0x000fe20001ffe4ff */
[----:B-1----:R-:W-:Y:S01]  /*1c20*/  @P2 IMAD.WIDE.U32 R20, R12, R122, RZ ;  /* 0x0000007a0c142225 */ /* 0x002fe200078e00ff */
[C---:B------:R-:W-:Y:S02]  /*1c30*/  SHF.L.U64.HI R72, R4.reuse, 0x4, R5 ;  /* 0x0000000404487819 */ /* 0x040fe40000010205 */
[----:B------:R-:W-:Y:S01]  /*1c40*/  SHF.L.U32 R73, R4, 0x4, RZ ;  /* 0x0000000404497819 */ /* 0x000fe200000006ff */
[C---:B------:R-:W-:Y:S01]  /*1c50*/  IMAD.WIDE.U32 R14, R124.reuse, R4, R14 ;  /* 0x000000047c0e7225 */ /* 0x040fe200078e000e */
[----:B------:R-:W-:Y:S02]  /*1c60*/  LOP3.LUT R83, R83, 0x1c0, RZ, 0xc0, !PT ;  /* 0x000001c053537812 */ /* 0x000fe400078ec0ff */
[----:B------:R-:W-:Y:S01]  /*1c70*/  SHF.L.U32 R133, R75, 0x6, RZ ;  /* 0x000000064b857819 */ /* 0x000fe200000006ff */
[----:B------:R-:W-:Y:S01]  /*1c80*/  IMAD R87, R124, R5, R15 ;  /* 0x000000057c577224 */ /* 0x000fe200078e020f */
[----:B------:R-:W-:-:S04]  /*1c90*/  SHF.L.U32 R86, R14, 0x1, RZ ;  /* 0x000000010e567819 */ /* 0x000fc800000006ff */
[----:B------:R-:W-:Y:S01]  /*1ca0*/  SHF.L.U64.HI R87, R14, 0x1, R87 ;  /* 0x000000010e577819 */ /* 0x000fe20000010257 */
[----:B--2---:R-:W-:-:S04]  /*1cb0*/  @!P2 IMAD.WIDE.U32 R18, R201, R6, RZ ;  /* 0x00000006c912a225 */ /* 0x004fc800078e00ff */
[----:B------:R-:W-:Y:S01]  /*1cc0*/  @!P2 IMAD R7, R201, R7, R19 ;  /* 0x00000007c907a224 */ /* 0x000fe200078e0213 */
[----:B------:R-:W-:Y:S01]  /*1cd0*/  @!P2 MOV R6, R18 ;  /* 0x000000120006a202 */ /* 0x000fe20000000f00 */
[----:B------:R-:W-:Y:S02]  /*1ce0*/  @P2 IMAD.MOV.U32 R6, RZ, RZ, R20 ;  /* 0x000000ffff062224 */ /* 0x000fe400078e0014 */
[----:B------:R-:W-:Y:S01]  /*1cf0*/  @P2 IMAD R7, R12, R123, R21 ;  /* 0x0000007b0c072224 */ /* 0x000fe200078e0215 */
[----:B------:R-:W-:Y:S01]  /*1d00*/  SHF.R.S32.HI R12, RZ, 0x1f, R9 ;  /* 0x0000001fff0c7819 */ /* 0x000fe20000011409 */
[----:B------:R-:W-:Y:S01]  /*1d10*/  IMAD.WIDE.U32 R18, R13, 0x40, R124 ;  /* 0x000000400d127825 */ /* 0x000fe200078e007c */
[C---:B------:R-:W-:Y:S02]  /*1d20*/  IADD3 R20, P4, PT, R26.reuse, R6, RZ ;  /* 0x000000061a147210 */ /* 0x040fe40007f9e0ff */
[----:B------:R-:W-:Y:S01]  /*1d30*/  IADD3 R16, P2, PT, R26, R16, RZ ;  /* 0x000000101a107210 */ /* 0x000fe20007f5e0ff */
[----:B------:R-:W-:Y:S01]  /*1d40*/  IMAD R12, R12, UR4, RZ ;  /* 0x000000040c0c7c24 */ /* 0x000fe2000f8e02ff */
[----:B------:R-:W1:Y:S01]  /*1d50*/  LDC R6, c[0x0][0x450] ;  /* 0x00011400ff067b82 */ /* 0x000e620000000800 */
[----:B------:R-:W-:-:S02]  /*1d60*/  IMAD.X R21, RZ, RZ, R7, P4 ;  /* 0x000000ffff157224 */ /* 0x000fc400020e0607 */
[----:B------:R-:W-:Y:S01]  /*1d70*/  IMAD.X R17, RZ, RZ, R10, P2 ;  /* 0x000000ffff117224 */ /* 0x000fe200010e060a */
[----:B----4-:R-:W-:Y:S01]  /*1d80*/  IADD3 R86, P2, PT, R86, UR8, RZ ;  /* 0x0000000856567c10 */ /* 0x010fe2000ff5e0ff */
[C---:B------:R-:W-:Y:S02]  /*1d90*/  IMAD R10, R9.reuse, UR5, R12 ;  /* 0x00000005090a7c24 */ /* 0x040fe4000f8e020c */
[----:B------:R-:W-:Y:S01]  /*1da0*/  IMAD.WIDE.U32 R12, R9, UR4, R20 ;  /* 0x00000004090c7c25 */ /* 0x000fe2000f8e0014 */
[----:B------:R-:W2:Y:S01]  /*1db0*/  LDCU.64 UR4, c[0x0][0x390] ;  /* 0x00007200ff0477ac */ /* 0x000ea20008000a00 */
[----:B------:R-:W-:Y:S02]  /*1dc0*/  IADD3.X R87, PT, PT, R87, UR9, RZ, P2, !PT ;  /* 0x0000000957577c10 */ /* 0x000fe400097fe4ff */
[----:B------:R-:W-:Y:S02]  /*1dd0*/  IMAD.WIDE.U32 R16, R124, R2, R16 ;  /* 0x000000027c107225 */ /* 0x000fe400078e0010 */
[----:B------:R-:W-:-:S02]  /*1de0*/  MOV R195, R87 ;  /* 0x0000005700c37202 */ /* 0x000fc40000000f00 */
[----:B------:R-:W-:Y:S01]  /*1df0*/  IMAD R85, R124, R3, R17 ;  /* 0x000000037c557224 */ /* 0x000fe200078e0211 */
[----:B------:R-:W-:Y:S01]  /*1e00*/  SHF.R.S32.HI R3, RZ, 0x1f, R82 ;  /* 0x0000001fff037819 */ /* 0x000fe20000011452 */
[C---:B------:R-:W-:Y:S02]  /*1e10*/  IMAD.SHL.U32 R84, R16.reuse, 0x2, RZ ;  /* 0x0000000210547824 */ /* 0x040fe400078e00ff */
[----:B------:R-:W-:Y:S01]  /*1e20*/  IMAD R7, R19, R122, RZ ;  /* 0x0000007a13077224 */ /* 0x000fe200078e02ff */
[----:B------:R-:W-:Y:S01]  /*1e30*/  LEA.HI R3, R3, R82, RZ, 0x6 ;  /* 0x0000005203037211 */ /* 0x000fe200078f30ff */
[----:B------:R-:W-:Y:S01]  /*1e40*/  IMAD.IADD R13, R13, 0x1, R10 ;  /* 0x000000010d0d7824 */ /* 0x000fe200078e020a */
[----:B------:R-:W-:Y:S01]  /*1e50*/  SHF.L.U64.HI R85, R16, 0x1, R85 ;  /* 0x0000000110557819 */ /* 0x000fe20000010255 */
[C---:B------:R-:W-:Y:S01]  /*1e60*/  IMAD R7, R18.reuse, R123, R7 ;  /* 0x0000007b12077224 */ /* 0x040fe200078e0207 */
[----:B------:R-:W-:Y:S01]  /*1e70*/  SHF.R.S32.HI R3, RZ, 0x6, R3 ;  /* 0x00000006ff037819 */ /* 0x000fe20000011403 */
[----:B------:R-:W-:Y:S01]  /*1e80*/  IMAD.WIDE.U32 R122, R18, R122, R12 ;  /* 0x0000007a127a7225 */ /* 0x000fe200078e000c */
[----:B--2---:R-:W-:-:S02]  /*1e90*/  IADD3 R84, P2, PT, R84, UR4, RZ ;  /* 0x0000000454547c10 */ /* 0x004fc4000ff5e0ff */
[----:B------:R-:W-:Y:S01]  /*1ea0*/  VIMNMX R78, PT, PT, R194, R3, !PT ;  /* 0x00000003c24e7248 */ /* 0x000fe20007fe0100 */
[----:B------:R-:W-:Y:S01]  /*1eb0*/  IMAD.MOV.U32 R196, RZ, RZ, R86 ;  /* 0x000000ffffc47224 */ /* 0x000fe200078e0056 */
[----:B-1----:R-:W-:Y:S01]  /*1ec0*/  LEA.HI R117, R6, R6, RZ, 0x1 ;  /* 0x0000000606757211 */ /* 0x002fe200078f08ff */
[----:B------:R-:W-:Y:S01]  /*1ed0*/  IMAD.MOV.U32 R198, RZ, RZ, R84 ;  /* 0x000000ffffc67224 */ /* 0x000fe200078e0054 */
[----:B------:R-:W-:Y:S02]  /*1ee0*/  IADD3.X R85, PT, PT, R85, UR5, RZ, P2, !PT ;  /* 0x0000000555557c10 */ /* 0x000fe400097fe4ff */
[----:B------:R-:W-:Y:S02]  /*1ef0*/  ISETP.GT.AND P2, PT, R135, R78, PT ;  /* 0x0000004e8700720c */ /* 0x000fe40003f44270 */
[----:B------:R-:W-:Y:S01]  /*1f00*/  SHF.R.S32.HI R117, RZ, 0x1, R117 ;  /* 0x00000001ff757819 */ /* 0x000fe20000011475 */
[----:B------:R-:W-:Y:S01]  /*1f10*/  IMAD.MOV.U32 R199, RZ, RZ, R85 ;  /* 0x000000ffffc77224 */ /* 0x000fe200078e0055 */
[----:B------:R-:W-:-:S03]  /*1f20*/  IADD3 R80, PT, PT, R123, R7, RZ ;  /* 0x000000077b507210 */ /* 0x000fc60007ffe0ff */
[----:B------:R-:W-:-:S04]  /*1f30*/  IMAD R116, R124, R117, R115 ;  /* 0x000000757c747224 */ /* 0x000fc800078e0273 */
        /* <DEDUP_REMOVED lines=13> */
[----:B------:R-:W-:Y:S01]  /*2010*/  SEL R8, R8, R0, !P1 ;  /* 0x0000000008087207 */ /* 0x000fe20004800000 */
[----:B------:R-:W3:Y:S01]  /*2020*/  LDCU.128 UR8, c[0x0][0x490] ;  /* 0x00009200ff0877ac */ /* 0x000ee20008000c00 */
[--C-:B------:R-:W-:Y:S01]  /*2030*/  SHF.R.S32.HI R25, RZ, 0x1f, R82.reuse ;  /* 0x0000001fff197819 */ /* 0x100fe20000011452 */
[----:B------:R-:W-:Y:S01]  /*2040*/  IMAD R60, R60, R117, RZ ;  /* 0x000000753c3c7224 */ /* 0x000fe200078e02ff */
[C---:B------:R-:W-:Y:S01]  /*2050*/  SHF.L.U32 R113, R117.reuse, 0x4, RZ ;  /* 0x0000000475717819 */ /* 0x040fe200000006ff */
[----:B------:R-:W3:Y:S01]  /*2060*/  LDCU.64 UR4, c[0x0][0x488] ;  /* 0x00009100ff0477ac */ /* 0x000ee20008000a00 */
        /* <DEDUP_REMOVED lines=13> */
[----:B------:R-:W-:Y:S02]  /*2140*/  IMAD R7, R201, R3, R7 ;  /* 0x00000003c9077224 */ /* 0x000fe400078e0207 */
[----:B--2---:R-:W-:Y:S01]  /*2150*/  IMAD R3, R5, UR16, RZ ;  /* 0x0000001005037c24 */ /* 0x004fe2000f8e02ff */
[----:B----4-:R-:W-:Y:S01]  /*2160*/  SHF.L.U32 R103, R100, 0x4, RZ ;  /* 0x0000000464677819 */ /* 0x010fe200000006ff */
[----:B------:R-:W-:-:S04]  /*2170*/  IMAD.WIDE.U32 R6, R114, UR16, R6 ;  /* 0x0000001072067c25 */ /* 0x000fc8000f8e0006 */
[----:B------:R-:W-:Y:S01]  /*2180*/  IMAD R0, R114, UR17, R3 ;  /* 0x0000001172007c24 */ /* 0x000fe2000f8e0203 */
[----:B------:R-:W-:Y:S01]  /*2190*/  SHF.R.S32.HI R3, RZ, 0x1f, R8 ;  /* 0x0000001fff037819 */ /* 0x000fe20000011408 */
[----:B------:R-:W-:Y:S02]  /*21a0*/  IMAD.MOV.U32 R12, RZ, RZ, R6 ;  /* 0x000000ffff0c7224 */ /* 0x000fe400078e0006 */
[----:B------:R-:W-:Y:S02]  /*21b0*/  IMAD.IADD R13, R7, 0x1, R0 ;  /* 0x00000001070d7824 */ /* 0x000fe400078e0200 */
[C---:B---3--:R-:W-:Y:S02]  /*21c0*/  IMAD R7, R3.reuse, UR12, RZ ;  /* 0x0000000c03077c24 */ /* 0x048fe4000f8e02ff */
[----:B------:R-:W-:Y:S02]  /*21d0*/  IMAD R3, R3, UR18, RZ ;  /* 0x0000001203037c24 */ /* 0x000fe4000f8e02ff */
[----:B------:R-:W-:-:S02]  /*21e0*/  IMAD R4, R8, UR13, R7 ;  /* 0x0000000d08047c24 */ /* 0x000fc4000f8e0207 */
[----:B------:R-:W-:Y:S01]  /*21f0*/  IMAD.WIDE.U32 R6, R8, UR12, R12 ;  /* 0x0000000c08067c25 */ /* 0x000fe2000f8e000c */
[----:B------:R-:W1:Y:S03]  /*2200*/  LDCU.64 UR12, c[0x0][0x4e0] ;  /* 0x00009c00ff0c77ac */ /* 0x000e660008000a00 */
[----:B------:R-:W-:Y:S01]  /*2210*/  IMAD R0, R5, R100, RZ ;  /* 0x0000006405007224 */ /* 0x000fe200078e02ff */
[----:B------:R-:W-:Y:S01]  /*2220*/  IADD3 R5, PT, PT, R7, R4, RZ ;  /* 0x0000000407057210 */ /* 0x000fe20007ffe0ff */
[----:B------:R-:W-:Y:S01]  /*2230*/  IMAD.WIDE.U32 R10, R201, UR10, R26 ;  /* 0x0000000ac90a7c25 */ /* 0x000fe2000f8e001a */
[----:B------:R-:W-:-:S03]  /*2240*/  MOV R4, R6 ;  /* 0x0000000600047202 */ /* 0x000fc60000000f00 */
[----:B------:R-:W-:Y:S01]  /*2250*/  IMAD.X R25, RZ, RZ, ~R25, P0 ;  /* 0x000000ffff197224 */ /* 0x000fe200000e0e19 */
[----:B------:R-:W-:Y:S01]  /*2260*/  IADD3 R90, P0, PT, R60, R115, RZ ;  /* 0x000000733c5a7210 */ /* 0x000fe20007f1e0ff */
[----:B------:R-:W-:Y:S01]  /*2270*/  IMAD R6, R8, UR19, R3 ;  /* 0x0000001308067c24 */ /* 0x000fe2000f8e0203 */
[----:B------:R-:W-:Y:S01]  /*2280*/  SHF.R.S32.HI R3, RZ, 0x1f, R60 ;  /* 0x0000001fff037819 */ /* 0x000fe2000001143c */
[----:B------:R-:W-:Y:S01]  /*2290*/  IMAD R11, R201, UR11, R11 ;  /* 0x0000000bc90b7c24 */ /* 0x000fe2000f8e020b */
[----:B------:R-:W-:Y:S01]  /*22a0*/  IADD3 R60, P1, PT, R60, R116, RZ ;  /* 0x000000743c3c7210 */ /* 0x000fe20007f3e0ff */
[----:B------:R-:W2:Y:S01]  /*22b0*/  LDCU.64 UR10, c[0x0][0x4d0] ;  /* 0x00009a00ff0a77ac */ /* 0x000ea20008000a00 */
[C---:B------:R-:W-:Y:S02]  /*22c0*/  IMAD R0, R114.reuse, R101, R0 ;  /* 0x0000006572007224 */ /* 0x040fe400078e0200 */
[----:B------:R-:W-:Y:S01]  /*22d0*/  IMAD.WIDE.U32 R10, R114, R100, R10 ;  /* 0x00000064720a7225 */ /* 0x000fe200078e000a */
[----:B------:R-:W-:-:S03]  /*22e0*/  UMOV UR19, URZ ;  /* 0x000000ff00137c82 */ /* 0x000fc60008000000 */
[C---:B------:R-:W-:Y:S01]  /*22f0*/  IMAD.X R91, R3.reuse, 0x1, R102, P0 ;  /* 0x00000001035b7824 */ /* 0x040fe200000e0666 */
[----:B------:R-:W-:Y:S01]  /*2300*/  IADD3.X R3, PT, PT, R3, R104, RZ, P1, !PT ;  /* 0x0000006803037210 */ /* 0x000fe20000ffe4ff */
[----:B------:R-:W-:Y:S02]  /*2310*/  IMAD.IADD R11, R11, 0x1, R0 ;  /* 0x000000010b0b7824 */ /* 0x000fe400078e0200 */
        /* <DEDUP_REMOVED lines=11> */
[----:B------:R-:W4:Y:S01]  /*23d0*/  LDCU.U8 UR17, c[0x0][0x533] ;  /* 0x0000a660ff1177ac */ /* 0x000f220008000000 */
[----:B--2---:R-:W-:Y:S01]  /*23e0*/  IADD3 R60, P0, PT, R60, UR10, RZ ;  /* 0x0000000a3c3c7c10 */ /* 0x004fe2000ff1e0ff */
[----:B------:R-:W-:Y:S01]  /*23f0*/  IMAD.IADD R7, R9, 0x1, R6 ;  /* 0x0000000109077824 */ /* 0x000fe200078e0206 */
[----:B------:R-:W-:Y:S01]  /*2400*/  LEA R88, P3, R4, UR8, 0x1 ;  /* 0x0000000804587c11 */ /* 0x000fe2000f8608ff */
[-C--:B------:R-:W-:Y:S01]  /*2410*/  IMAD R25, R25, R100.reuse, RZ ;  /* 0x0000006419197224 */ /* 0x080fe200078e02ff */
[----:B------:R-:W-:Y:S01]  /*2420*/  IADD3.X R61, PT, PT, R0, UR11, RZ, P0, !PT ;  /* 0x0000000b003d7c10 */ /* 0x000fe200087fe4ff */
[----:B------:R-:W-:Y:S01]  /*2430*/  IMAD.MOV.U32 R6, RZ, RZ, R8 ;  /* 0x000000ffff067224 */ /* 0x000fe200078e0008 */
[----:B------:R-:W-:Y:S01]  /*2440*/  IADD3 R0, P0, PT, RZ, -UR19, RZ ;  /* 0x80000013ff007c10 */ /* 0x000fe2000ff1e0ff */
[----:B------:R-:W-:Y:S01]  /*2450*/  IMAD.SHL.U32 R90, R90, 0x2, RZ ;  /* 0x000000025a5a7824 */ /* 0x000fe200078e00ff */
[----:B------:R-:W-:Y:S01]  /*2460*/  IADD3 R89, PT, PT, R5, R89, RZ ;  /* 0x0000005905597210 */ /* 0x000fe20007ffe0ff */
[----:B------:R-:W-:Y:S01]  /*2470*/  IMAD R25, R2, R101, R25 ;  /* 0x0000006502197224 */ /* 0x000fe200078e0219 */
[C---:B------:R-:W-:Y:S01]  /*2480*/  SHF.L.U64.HI R101, R100.reuse, 0x4, R101 ;  /* 0x0000000464657819 */ /* 0x040fe20000010265 */
[----:B------:R-:W-:Y:S01]  /*2490*/  IMAD.SHL.U32 R97, R100, 0x40, RZ ;  /* 0x0000004064617824 */ /* 0x000fe200078e00ff */
[----:B------:R-:W-:Y:S01]  /*24a0*/  IADD3 R92, P1, PT, R90, UR14, RZ ;  /* 0x0000000e5a5c7c10 */ /* 0x000fe2000ff3e0ff */
[----:B------:R-:W-:Y:S01]  /*24b0*/  IMAD.WIDE.U32 R2, R2, R100, R6 ;  /* 0x0000006402027225 */ /* 0x000fe200078e0006 */
[----:B------:R-:W-:-:S02]  /*24c0*/  SHF.R.S32.HI R100, RZ, 0x1f, R113 ;  /* 0x0000001fff647819 */ /* 0x000fc40000011471 */
[----:B------:R-:W-:Y:S01]  /*24d0*/  IADD3.X R93, PT, PT, R91, UR15, RZ, P1, !PT ;  /* 0x0000000f5b5d7c10 */ /* 0x000fe20008ffe4ff */
[----:B------:R-:W-:Y:S01]  /*24e0*/  IMAD.X R97, RZ, RZ, ~R97, P0 ;  /* 0x000000ffff617224 */ /* 0x000fe200000e0e61 */
[----:B------:R-:W-:Y:S01]  /*24f0*/  LEA R24, P2, R2, UR4, 0x1 ;  /* 0x0000000402187c11 */ /* 0x000fe2000f8408ff */
[----:B------:R-:W-:Y:S01]  /*2500*/  IMAD.IADD R25, R3, 0x1, R25 ;  /* 0x0000000103197824 */ /* 0x000fe200078e0219 */
[----:B------:R-:W-:Y:S01]  /*2510*/  IADD3.X R3, PT, PT, RZ, ~UR18, RZ, P0, !PT ;  /* 0x80000012ff037c10 */ /* 0x000fe200087fe4ff */
[----:B------:R-:W-:Y:S01]  /*2520*/  IMAD.MOV.U32 R105, RZ, RZ, R135 ;  /* 0x000000ffff697224 */ /* 0x000fe200078e0087 */
[----:B------:R-:W-:Y:S01]  /*2530*/  IADD3 R90, P1, PT, R90, UR10, RZ ;  /* 0x0000000a5a5a7c10 */ /* 0x000fe2000ff3e0ff */
[----:B------:R-:W2:Y:S01]  /*2540*/  LDCU.64 UR14, c[0x0][0x3c0] ;  /* 0x00007800ff0e77ac */ /* 0x000ea20008000a00 */
[C---:B------:R-:W-:Y:S02]  /*2550*/  SHF.R.S64 R99, R0.reuse, 0x1f, R97 ;  /* 0x0000001f00637819 */ /* 0x040fe40000001061 */
[----:B---3--:R-:W-:Y:S01]  /*2560*/  MOV R31, UR16 ;  /* 0x00000010001f7c02 */ /* 0x008fe20008000f00 */
[----:B----4-:R-:W-:Y:S01]  /*2570*/  UISETP.NE.AND UP0, UPT, UR17, URZ, UPT ;  /* 0x000000ff1100728c */ /* 0x010fe2000bf05270 */
[----:B------:R-:W-:-:S02]  /*2580*/  SHF.R.S64 R95, R0, 0x1f, R3 ;  /* 0x0000001f005f7819 */ /* 0x000fc40000001003 */
[----:B------:R-:W-:Y:S02]  /*2590*/  SHF.R.S32.HI R94, RZ, 0x1f, R3 ;  /* 0x0000001fff5e7819 */ /* 0x000fe40000011403 */
[----:B------:R-:W-:Y:S02]  /*25a0*/  SHF.R.S32.HI R97, RZ, 0x1f, R97 ;  /* 0x0000001fff617819 */ /* 0x000fe40000011461 */
[----:B------:R-:W-:Y:S02]  /*25b0*/  LEA.HI.X R89, R4, UR9, R89, 0x1, P3 ;  /* 0x0000000904597c11 */ /* 0x000fe400098f0c59 */
[----:B------:R-:W-:Y:S01]  /*25c0*/  LEA.HI.X R25, R2, UR5, R25, 0x1, P2 ;  /* 0x0000000502197c11 */ /* 0x000fe200090f0c19 */
[----:B------:R-:W3:Y:S01]  /*25d0*/  LDCU.64 UR4, c[0x0][0x3b8] ;  /* 0x00007700ff0477ac */ /* 0x000ee20008000a00 */
[----:B------:R-:W-:Y:S01]  /*25e0*/  IADD3.X R91, PT, PT, R91, UR11, RZ, P1, !PT ;  /* 0x0000000b5b5b7c10 */ /* 0x000fe20008ffe4ff */
[----:B-1----:R-:W4:Y:S06]  /*25f0*/  LDCU.128 UR8, c[0x0][0x3a0] ;  /* 0x00007400ff0877ac */ /* 0x002f2c0008000c00 */
.L_x_6148:
[----:B------:R-:W-:Y:S01]  /*2600*/  VIADD R106, R106, 0x40 ;  /* 0x000000406a6a7836 */ /* 0x000fe20000000000 */
[----:B------:R-:W-:Y:S01]  /*2610*/  BSSY.RECONVERGENT B1, `(.L_x_6127) ;  /* 0x0000734000017945 */ /* 0x000fe20003800200 */
[----:B------:R-:W-:Y:S02]  /*2620*/  VIADD R107, R107, 0x40 ;  /* 0x000000406b6b7836 */ /* 0x000fe40000000000 */
[----:B------:R-:W-:Y:S01]  /*2630*/  VIADD R105, R105, 0xffffffff ;  /* 0xffffffff69697836 */ /* 0x000fe20000000000 */
[-C--:B------:R-:W-:Y:S01]  /*2640*/  ISETP.GE.AND P0, PT, R124, R106.reuse, PT ;  /* 0x0000006a7c00720c */ /* 0x080fe20003f06270 */
[----:B------:R-:W-:Y:S01]  /*2650*/  IMAD.MOV.U32 R120, RZ, RZ, R114 ;  /* 0x000000ffff787224 */ /* 0x000fe200078e0072 */
[-C--:B------:R-:W-:Y:S01]  /*2660*/  ISETP.GE.AND P6, PT, R112, R106.reuse, PT ;  /* 0x0000006a7000720c */ /* 0x080fe20003fc6270 */
[----:B------:R-:W-:Y:S01]  /*2670*/  VIADD R114, R114, 0xffffffc0 ;  /* 0xffffffc072727836 */ /* 0x000fe20000000000 */
[-C--:B------:R-:W-:Y:S02]  /*2680*/  ISETP.GE.AND P0, PT, R124, R107.reuse, !P0 ;  /* 0x0000006b7c00720c */ /* 0x080fe40004706270 */
[-C--:B------:R-:W-:Y:S02]  /*2690*/  ISETP.GE.AND P6, PT, R112, R107.reuse, !P6 ;  /* 0x0000006b7000720c */ /* 0x080fe400077c6270 */
        /* <DEDUP_REMOVED lines=25> */
[----:B------:R-:W2:Y:S04]  /*2830*/  @P6 LDG.E.128 R16, desc[UR6][R36.64] ;  /* 0x0000000624106981 */ /* 0x000ea8000c1e1d00 */
[----:B--2---:R-:W-:Y:S04]  /*2840*/  @P6 STG.E.128 desc[UR6][R34.64], R16 ;  /* 0x0000001022006986 */ /* 0x004fe8000c101d06 */
[----:B-1----:R-:W2:Y:S04]  /*2850*/  @P6 LDG.E.128 R8, desc[UR6][R36.64+0x80] ;  /* 0x0000800624086981 */ /* 0x002ea8000c1e1d00 */
[----:B--2---:R-:W-:Y:S04]  /*2860*/  @P6 STG.E.128 desc[UR6][R34.64+0x80], R8 ;  /* 0x0000800822006986 */ /* 0x004fe8000c101d06 */
[----:B------:R-:W2:Y:S04]  /*2870*/  @P6 LDG.E.128 R12, desc[UR6][R36.64+0x100] ;  /* 0x00010006240c6981 */ /* 0x000ea8000c1e1d00 */
[----:B--2---:R1:W-:Y:S04]  /*2880*/  @P6 STG.E.128 desc[UR6][R34.64+0x100], R12 ;  /* 0x0001000c22006986 */ /* 0x0043e8000c101d06 */
[----:B-----5:R-:W2:Y:S01]  /*2890*/  @P5 LDG.E.128 R4, desc[UR6][R32.64] ;  /* 0x0000000620045981 */ /* 0x020ea2000c1e1d00 */
        /* <DEDUP_REMOVED lines=63> */
.L_x_6128:
        /* <DEDUP_REMOVED lines=157> */
.L_x_6132:
[----:B---34-:R-:W-:Y:S05]  /*3660*/  BSYNC.RECONVERGENT B0 ;  /* 0x0000000000007941 */ /* 0x018fea0003800200 */
.L_x_6131:
        /* <DEDUP_REMOVED lines=153> */
.L_x_6134:
[----:B------:R-:W-:Y:S05]  /*4000*/  BSYNC.RECONVERGENT B0 ;  /* 0x0000000000007941 */ /* 0x000fea0003800200 */
.L_x_6133:
        /* <DEDUP_REMOVED lines=159> */
.L_x_6136:
[----:B------:R-:W-:Y:S05]  /*4a00*/  BSYNC.RECONVERGENT B0 ;  /* 0x0000000000007941 */ /* 0x000fea0003800200 */
.L_x_6135:
        /* <DEDUP_REMOVED lines=162> */
.L_x_6138:
[----:B------:R-:W-:Y:S05]  /*5430*/  BSYNC.RECONVERGENT B0 ;  /* 0x0000000000007941 */ /* 0x000fea0003800200 */
.L_x_6137:
[----:B------:R-:W2:Y:S01]  /*5440*/  LDC R31, c[0x0][0x450] ;  /* 0x00011400ff1f7b82 */ /* 0x000ea20000000800 */
[----:B-1----:R-:W-:Y:S05]  /*5450*/  IMAD.U32 R3, R52, -0x20, RZ ;  /* 0xffffffe034037824 */ /* 0x002fea00078e00ff */
[C---:B------:R-:W-:Y:S02]  /*5460*/  LEA R28, P1, R3.reuse, R28, 0x1 ;  /* 0x0000001c031c7211 */ /* 0x040fe400078208ff */
[C---:B------:R-:W-:Y:S02]  /*5470*/  LEA R60, P0, R3.reuse, R60, 0x1 ;  /* 0x0000003c033c7211 */ /* 0x040fe400078008ff */
[C---:B------:R-:W-:Y:S02]  /*5480*/  LEA.HI.X.SX32 R29, R3.reuse, R29, 0x1, P1 ;  /* 0x0000001d031d7211 */ /* 0x040fe400008f0eff */
[----:B------:R-:W-:Y:S01]  /*5490*/  LEA.HI.X.SX32 R61, R3, R61, 0x1, P0 ;  /* 0x0000003d033d7211 */ /* 0x000fe200000f0eff */
[----:B------:R-:W-:Y:S05]  /*54a0*/  BRA `(.L_x_6129) ;  /* 0x0000004400287947 */ /* 0x000fea0003800000 */
.L_x_6130:
        /* <DEDUP_REMOVED lines=271> */
.L_x_6140:
[----:B---34-:R-:W-:Y:S05]  /*65a0*/  BSYNC.RECONVERGENT B0 ;  /* 0x0000000000007941 */ /* 0x018fea0003800200 */
.L_x_6139:
        /* <DEDUP_REMOVED lines=270> */
.L_x_6142:
[----:B------:R-:W-:Y:S05]  /*7690*/  BSYNC.RECONVERGENT B0 ;  /* 0x0000000000007941 */ /* 0x000fea0003800200 */
.L_x_6141:
[----:B------:R-:W-:Y:S04]  /*76a0*/  BSSY.RECONVERGENT B0, `(.L_x_6143) ;  /* 0x0000110000007945 */ /* 0x000fe80003800200 */
[----:B------:R-:W-:Y:S05]  /*76b0*/  @!P5 BRA `(.L_x_6144) ;  /* 0x000000100038d947 */ /* 0x000fea0003800000 */
[----:B------:R-:W4:Y:S01]  /*76c0*/  LDC.64 R2, c[0x0][0x4a8] ;  /* 0x00012a00ff027b82 */ /* 0x000f220000000a00 */
[C---:B------:R-:W-:Y:S07]  /*76d0*/  ISETP.GE.AND P0, PT, R26.reuse, R31, PT ;  /* 0x0000001f1a00720c */ /* 0x040fee0003f06270 */
[----:B------:R-:W3:Y:S06]  /*76e0*/  LDC.64 R20, c[0x0][0x3b8] ;  /* 0x0000ee00ff147b82 */ /* 0x000eec0000000a00 */
[----:B------:R-:W-:Y:S04]  /*76f0*/  @!P0 ISETP.GE.U32.AND P1, PT, R26, R33, PT ;  /* 0x000000211a00820c */ /* 0x000fe80003f26070 */
[----:B--2---:R-:W-:Y:S02]  /*7700*/  @!P0 SEL R7, R30, RZ, P1 ;  /* 0x000000ff1e078207 */ /* 0x004fe40000800000 */
[----:B------:R-:W-:Y:S02]  /*7710*/  @!P0 SEL R9, R121, RZ, P1 ;  /* 0x000000ff79098207 */ /* 0x000fe40000800000 */
        /* <DEDUP_REMOVED lines=264> */
.L_x_6144:
[----:B------:R-:W-:Y:S05]  /*87a0*/  BSYNC.RECONVERGENT B0 ;  /* 0x0000000000007941 */ /* 0x000fea0003800200 */
.L_x_6143:
        /* <DEDUP_REMOVED lines=32> */
[--C-:B------:R-:W-:Y:S02]  /*89b0*/  @!P0 HADD2.F32 R5, -RZ, R6.reuse.H0_H0 ;  /* 0x20000006ff058230 */ /* 0x100fe40000004100 */
[----:B------:R-:W-:Y:S02]  /*89c0*/  @!P0 HADD2.F32 R6, -RZ, R6.H1_H1 ;  /* 0x30000006ff068230 */ /* 0x000fe40000004100 */
[----:B------:R-:W-:Y:S01]  /*89d0*/  @!P1 FADD.FTZ R13, -R13, -RZ ;  /* 0x800000ff0d0d9221 */ /* 0x000fe20000010100 */
[--C-:B------:R-:W-:Y:S02]  /*89e0*/  @!P0 HADD2.F32 R12, -RZ, R7.reuse.H0_H0 ;  /* 0x20000007ff0c8230 */ /* 0x100fe40000004100 */
[----:B------:R-:W-:Y:S02]  /*89f0*/  @!P0 HADD2.F32 R9, -RZ, R7.H1_H1 ;  /* 0x30000007ff098230 */ /* 0x000fe40000004100 */
[----:B------:R-:W-:Y:S01]  /*8a00*/  @!P0 FMUL.FTZ R6, R6, R13 ;  /* 0x0000000d06068220 */ /* 0x000fe20000410000 */
[----:B------:R-:W-:Y:S01]  /*8a10*/  @!P0 HADD2.F32 R17, -RZ, R40.H1_H1 ;  /* 0x30000028ff118230 */ /* 0x000fe20000004100 */
[----:B------:R-:W-:Y:S01]  /*8a20*/  @!P0 MOV R13, R44 ;  /* 0x0000002c000d8202 */ /* 0x000fe20000000f00 */
[--C-:B------:R-:W-:Y:S02]  /*8a30*/  @!P0 HADD2.F32 R7, -RZ, R43.reuse.H0_H0 ;  /* 0x2000002bff078230 */ /* 0x100fe40000004100 */
[----:B------:R-:W-:Y:S02]  /*8a40*/  @!P0 HADD2.F32 R8, -RZ, R43.H1_H1 ;  /* 0x3000002bff088230 */ /* 0x000fe40000004100 */
[----:B------:R-:W-:Y:S01]  /*8a50*/  @!P1 FADD.FTZ R17, -R17, -RZ ;  /* 0x800000ff11119221 */ /* 0x000fe20000010100 */
        /* <DEDUP_REMOVED lines=11> */
[----:B------:R-:W-:Y:S01]  /*8b10*/  @!P0 FMUL.FTZ R2, R2, R17 ;  /* 0x0000001102028220 */ /* 0x000fe20000410000 */
[--C-:B------:R-:W-:Y:S02]  /*8b20*/  @!P0 HADD2.F32 R21, -RZ, R39.reuse.H0_H0 ;  /* 0x20000027ff158230 */ /* 0x100fe40000004100 */
[----:B------:R-:W-:Y:S01]  /*8b30*/  @!P1 FADD.FTZ R16, -R16, -RZ ;  /* 0x800000ff10109221 */ /* 0x000fe20000010100 */
[----:B------:R-:W-:Y:S02]  /*8b40*/  @!P0 HADD2.F32 R32, -RZ, R39.H1_H1 ;  /* 0x30000027ff208230 */ /* 0x000fe40000004100 */
[----:B------:R-:W-:Y:S01]  /*8b50*/  @!P0 FMUL.FTZ R7, R12, R7 ;  /* 0x000000070c078220 */ /* 0x000fe20000410000 */
[--C-:B------:R-:W-:Y:S02]  /*8b60*/  @!P0 HADD2.F32 R12, -RZ, R36.reuse.H0_H0 ;  /* 0x20000024ff0c8230 */ /* 0x100fe40000004100 */
[----:B------:R-:W-:Y:S01]  /*8b70*/  @!P0 FMUL.FTZ R8, R9, R8 ;  /* 0x0000000809088220 */ /* 0x000fe20000410000 */
[--C-:B------:R-:W-:Y:S01]  /*8b80*/  @!P0 HADD2.F32 R9, -RZ, R13.reuse.H0_H0 ;  /* 0x2000000dff098230 */ /* 0x100fe20000004100 */
[----:B------:R-:W-:Y:S01]  /*8b90*/  @!P0 MOV R17, R45 ;  /* 0x0000002d00118202 */ /* 0x000fe20000000f00 */
[----:B------:R-:W-:Y:S02]  /*8ba0*/  @!P0 HADD2.F32 R13, -RZ, R13.H1_H1 ;  /* 0x3000000dff0d8230 */ /* 0x000fe40000004100 */
[----:B------:R-:W-:Y:S01]  /*8bb0*/  @!P0 FMUL.FTZ R4, R4, R15 ;  /* 0x0000000f04048220 */ /* 0x000fe20000410000 */
[----:B------:R-:W-:Y:S02]  /*8bc0*/  @!P0 HADD2.F32 R15, -RZ, R37.H0_H0 ;  /* 0x20000025ff0f8230 */ /* 0x000fe40000004100 */
[----:B------:R-:W-:Y:S01]  /*8bd0*/  @!P0 FMUL.FTZ R5, R5, R14 ;  /* 0x0000000e05058220 */ /* 0x000fe20000410000 */
[----:B------:R-:W-:Y:S01]  /*8be0*/  @!P0 HADD2.F32 R14, -RZ, R36.H1_H1 ;  /* 0x30000024ff0e8230 */ /* 0x000fe20000004100 */
[----:B------:R-:W-:Y:S01]  /*8bf0*/  ISETP.GE.AND P1, PT, R23, R31, PT ;  /* 0x0000001f1700720c */ /* 0x000fe20003f26270 */
[----:B------:R-:W-:Y:S01]  /*8c00*/  @!P0 FMUL.FTZ R0, R0, R19 ;  /* 0x0000001300008220 */ /* 0x000fe20000410000 */
[----:B------:R-:W-:Y:S01]  /*8c10*/  @!P0 HADD2.F32 R19, -RZ, R38.H0_H0 ;  /* 0x20000026ff138230 */ /* 0x000fe20000004100 */
[----:B------:R-:W2:Y:S01]  /*8c20*/  LDC.64 R36, c[0x0][0x3b8] ;  /* 0x0000ee00ff247b82 */ /* 0x000ea20000000a00 */
        /* <DEDUP_REMOVED lines=9> */
[----:B------:R-:W-:Y:S01]  /*8cc0*/  @!P0 FFMA.FTZ R4, R17, R18, R4 ;  /* 0x0000001211048223 */ /* 0x000fe20000010004 */
[----:B------:R-:W-:Y:S01]  /*8cd0*/  @!P0 F2FP.F16.F32.PACK_AB R2, R2, R0 ;  /* 0x000000000202823e */ /* 0x000fe200000000ff */
[--C-:B------:R-:W-:Y:S01]  /*8ce0*/  @!P0 HADD2.F32 R0, -RZ, R13.reuse.H0_H0 ;  /* 0x2000000dff008230 */ /* 0x100fe20000004100 */
[----:B------:R-:W-:Y:S01]  /*8cf0*/  @!P1 ISETP.GE.U32.AND P2, PT, R23, R33, PT ;  /* 0x000000211700920c */ /* 0x000fe20003f46070 */
[----:B------:R-:W-:Y:S01]  /*8d00*/  @!P0 FFMA.FTZ R5, R12, R19, R5 ;  /* 0x000000130c058223 */ /* 0x000fe20000010005 */
[----:B------:R-:W-:Y:S01]  /*8d10*/  @!P0 F2FP.F16.F32.PACK_AB R15, R4, R3 ;  /* 0x00000003040f823e */ /* 0x000fe200000000ff */
[----:B------:R-:W-:Y:S02]  /*8d20*/  @!P0 HADD2.F32 R3, -RZ, R13.H1_H1 ;  /* 0x3000000dff038230 */ /* 0x000fe40000004100 */
[----:B------:R-:W-:Y:S01]  /*8d30*/  @!P0 FFMA.FTZ R6, R9, R20, R6 ;  /* 0x0000001409068223 */ /* 0x000fe20000010006 */
[----:B------:R-:W-:Y:S01]  /*8d40*/  @!P0 FFMA.FTZ R7, R0, R21, R7 ;  /* 0x0000001500078223 */ /* 0x000fe20000010007 */
[----:B------:R-:W-:Y:S02]  /*8d50*/  @!P1 SEL R0, R30, RZ, P2 ;  /* 0x000000ff1e009207 */ /* 0x000fe40001000000 */
[----:B------:R-:W-:Y:S01]  /*8d60*/  @!P0 MOV R45, R15 ;  /* 0x0000000f002d8202 */ /* 0x000fe20000000f00 */
[----:B------:R-:W-:Y:S01]  /*8d70*/  @!P0 FFMA.FTZ R8, R3, R32, R8 ;  /* 0x0000002003088223 */ /* 0x000fe20000010008 */
[----:B------:R-:W-:Y:S01]  /*8d80*/  @!P1 SEL R3, R121, RZ, P2 ;  /* 0x000000ff79039207 */ /* 0x000fe20001000000 */
[----:B--2---:R-:W-:Y:S01]  /*8d90*/  IMAD.WIDE.U32 R34, R36, 0x60, R86 ;  /* 0x0000006024227825 */ /* 0x004fe200078e0056 */
[----:B------:R-:W-:Y:S02]  /*8da0*/  @!P1 IADD3 R15, P4, PT, R109, R0, RZ ;  /* 0x000000006d0f9210 */ /* 0x000fe40007f9e0ff */
[----:B------:R-:W-:Y:S01]  /*8db0*/  @!P0 F2FP.F16.F32.PACK_AB R6, R6, R5 ;  /* 0x000000050606823e */ /* 0x000fe200000000ff */
[----:B------:R-:W-:Y:S01]  /*8dc0*/  IMAD R37, R37, 0x60, RZ ;  /* 0x0000006025257824 */ /* 0x000fe200078e02ff */
[----:B------:R-:W-:Y:S02]  /*8dd0*/  @!P1 IADD3.X R0, PT, PT, R96, R3, RZ, P4, !PT ;  /* 0x0000000360009210 */ /* 0x000fe400027fe4ff */
        /* <DEDUP_REMOVED lines=176> */
.L_x_6146:
[----:B------:R-:W-:Y:S05]  /*98e0*/  BSYNC.RECONVERGENT B0 ;  /* 0x0000000000007941 */ /* 0x000fea0003800200 */
.L_x_6145:
[----:B------:R-:W2:Y:S01]  /*98f0*/  LDC R31, c[0x0][0x450] ;  /* 0x00011400ff1f7b82 */ /* 0x000ea20000000800 */
[----:B-1----:R-:W-:Y:S05]  /*9900*/  IMAD.U32 R119, R119, -0x20, RZ ;  /* 0xffffffe077777824 */ /* 0x002fea00078e00ff */
[C---:B------:R-:W-:Y:S02]  /*9910*/  LEA R92, P1, R119.reuse, R92, 0x1 ;  /* 0x0000005c775c7211 */ /* 0x040fe400078208ff */
[C---:B------:R-:W-:Y:S02]  /*9920*/  LEA R90, P0, R119.reuse, R90, 0x1 ;  /* 0x0000005a775a7211 */ /* 0x040fe400078008ff */
[C---:B------:R-:W-:Y:S02]  /*9930*/  LEA.HI.X.SX32 R93, R119.reuse, R93, 0x1, P1 ;  /* 0x0000005d775d7211 */ /* 0x040fe400008f0eff */
[----:B------:R-:W-:Y:S09]  /*9940*/  LEA.HI.X.SX32 R91, R119, R91, 0x1, P0 ;  /* 0x0000005b775b7211 */ /* 0x000ff200000f0eff */
.L_x_6129:
[----:B------:R-:W-:Y:S05]  /*9950*/  BSYNC.RECONVERGENT B1 ;  /* 0x0000000000017941 */ /* 0x000fea0003800200 */
.L_x_6127:
        /* <DEDUP_REMOVED lines=90> */
.L_x_6147:
[----:B------:R-:W-:Y:S02]  /*9f00*/  IADD3 R88, P1, PT, R88, R95, RZ ;  /* 0x0000005f58587210 */ /* 0x000fe40007f3e0ff */
[----:B------:R-:W-:Y:S03]  /*9f10*/  IADD3 R24, P0, PT, R24, R99, RZ ;  /* 0x0000006318187210 */ /* 0x000fe60007f1e0ff */
[----:B------:R-:W-:Y:S02]  /*9f20*/  IMAD.X R89, R89, 0x1, R94, P1 ;  /* 0x0000000159597824 */ /* 0x000fe400008e065e */
[----:B------:R-:W-:Y:S01]  /*9f30*/  IMAD.X R25, R25, 0x1, R97, P0 ;  /* 0x0000000119197824 */ /* 0x000fe200000e0661 */
[----:B------:R-:W-:Y:S07]  /*9f40*/  @P3 BRA `(.L_x_6148) ;  /* 0xffffff8400ac3947 */ /* 0x000fee000383ffff */
.L_x_6126:
        /* <DEDUP_REMOVED lines=47> */
.L_x_6152:
[----:B------:R-:W-:Y:S05]  /*a240*/  BSYNC.RECONVERGENT B0 ;  /* 0x0000000000007941 */ /* 0x000fea0003800200 */
.L_x_6151:
        /* <DEDUP_REMOVED lines=11> */
.L_x_6150:
        /* <DEDUP_REMOVED lines=75> */
.L_x_6158:
[----:B------:R-:W-:Y:S05]  /*a7b0*/  BSYNC.RECONVERGENT B0 ;  /* 0x0000000000007941 */ /* 0x000fea0003800200 */
.L_x_6157:
[----:B-----5:R2:W-:Y:S01]  /*a7c0*/  STS.128 [R0], R32 ;  /* 0x0000002000007388 */ /* 0x0205e20000000c00 */
[----:B------:R-:W-:Y:S01]  /*a7d0*/  LOP3.LUT R4, R26, 0x40, RZ, 0xfc, !PT ;  /* 0x000000401a047812 */ /* 0x000fe200078efcff */
[----:B------:R-:W-:Y:S03]  /*a7e0*/  BSSY.RECONVERGENT B0, `(.L_x_6159) ;  /* 0x000002c000007945 */ /* 0x000fe60003800200 */
[----:B------:R-:W-:-:S13]  /*a7f0*/  ISETP.GE.AND P0, PT, R4, R17, PT ;  /* 0x000000110400720c */ /* 0x000fda0003f06270 */
[----:B------:R-:W-:Y:S05]  /*a800*/  @P0 BRA `(.L_x_6160) ;  /* 0x0000000000a40947 */ /* 0x000fea0003800000 */
[----:B------:R-:W3:Y:S04]  /*a810*/  LDG.E.64 R6, desc[UR6][R36.64+0x40] ;  /* 0x0000400624067981 */ /* 0x000ee8000c1e1b00 */
[----:B------:R-:W4:Y:S01]  /*a820*/  LDG.E.64 R4, desc[UR6][R42.64+0x40] ;  /* 0x000040062a047981 */ /* 0x000f22000c1e1b00 */
[--C-:B------:R-:W-:Y:S02]  /*a830*/  HADD2.F32 R28, -RZ, R13.reuse.H0_H0 ;  /* 0x2000000dff1c7230 */ /* 0x100fe40000004100 */
[----:B--2---:R-:W-:Y:S02]  /*a840*/  HADD2.F32 R33, -RZ, R13.H1_H1 ;  /* 0x3000000dff217230 */ /* 0x004fe40000004100 */
[--C-:B------:R-:W-:Y:S01]  /*a850*/  HADD2.F32 R21, -RZ, R15.reuse.H1_H1 ;  /* 0x3000000fff157230 */ /* 0x100fe20000004100 */
[----:B------:R-:W-:Y:S01]  /*a860*/  MOV R23, R14 ;  /* 0x0000000e00177202 */ /* 0x000fe20000000f00 */
[----:B------:R-:W-:-:S02]  /*a870*/  HADD2.F32 R30, -RZ, R15.H0_H0 ;  /* 0x2000000fff1e7230 */ /* 0x000fc40000004100 */
[----:B---3--:R-:W-:Y:S02]  /*a880*/  HADD2.F32 R18, -RZ, R7.H1_H1 ;  /* 0x30000007ff127230 */ /* 0x008fe40000004100 */
[----:B----4-:R-:W-:-:S03]  /*a890*/  HADD2.F32 R13, -RZ, R5.H1_H1 ;  /* 0x30000005ff0d7230 */ /* 0x010fc60000004100 */
[C---:B------:R-:W-:Y:S01]  /*a8a0*/  FMUL.FTZ R32, R21.reuse, R18 ;  /* 0x0000001215207220 */ /* 0x040fe20000410000 */
[----:B------:R-:W-:Y:S02]  /*a8b0*/  HADD2.F32 R14, -RZ, R4.H1_H1 ;  /* 0x30000004ff0e7230 */ /* 0x000fe40000004100 */
[--C-:B------:R-:W-:Y:S02]  /*a8c0*/  HADD2.F32 R19, -RZ, R6.reuse.H1_H1 ;  /* 0x30000006ff137230 */ /* 0x100fe40000004100 */
[-C--:B------:R-:W-:Y:S01]  /*a8d0*/  FMUL.FTZ R15, R21, R13.reuse ;  /* 0x0000000d150f7220 */ /* 0x080fe20000410000 */
[C---:B------:R-:W-:Y:S01]  /*a8e0*/  FFMA.FTZ R32, R30.reuse, R13, R32 ;  /* 0x0000000d1e207223 */ /* 0x040fe20000010020 */
[----:B------:R-:W-:Y:S01]  /*a8f0*/  FMUL.FTZ R35, R33, R14 ;  /* 0x0000000e21237220 */ /* 0x000fe20000410000 */
[----:B------:R-:W-:Y:S02]  /*a900*/  HADD2.F32 R6, -RZ, R6.H0_H0 ;  /* 0x20000006ff067230 */ /* 0x000fe40000004100 */
[----:B------:R-:W-:Y:S01]  /*a910*/  FFMA.FTZ R15, R30, R18, -R15 ;  /* 0x000000121e0f7223 */ /* 0x000fe2000001080f */
[----:B------:R-:W-:-:S02]  /*a920*/  HADD2.F32 R13, -RZ, R12.H1_H1 ;  /* 0x3000000cff0d7230 */ /* 0x000fc40000004100 */
[-C--:B------:R-:W-:Y:S01]  /*a930*/  FMUL.FTZ R33, R33, R19.reuse ;  /* 0x0000001321217220 */ /* 0x080fe20000410000 */
[----:B------:R-:W-:Y:S02]  /*a940*/  HADD2.F32 R4, -RZ, R4.H0_H0 ;  /* 0x20000004ff047230 */ /* 0x000fe40000004100 */
[----:B------:R-:W-:Y:S02]  /*a950*/  HADD2.F32 R5, -RZ, R5.H0_H0 ;  /* 0x20000005ff057230 */ /* 0x000fe40000004100 */
[----:B------:R-:W-:Y:S02]  /*a960*/  HADD2.F32 R18, -RZ, R23.H1_H1 ;  /* 0x30000017ff127230 */ /* 0x000fe40000004100 */
[C---:B------:R-:W-:Y:S01]  /*a970*/  FFMA.FTZ R35, R28.reuse, R19, -R35 ;  /* 0x000000131c237223 */ /* 0x040fe20000010823 */
[----:B------:R-:W-:Y:S02]  /*a980*/  HADD2.F32 R7, -RZ, R7.H0_H0 ;  /* 0x20000007ff077230 */ /* 0x000fe40000004100 */
[----:B------:R-:W-:Y:S01]  /*a990*/  FFMA.FTZ R14, R28, R14, R33 ;  /* 0x0000000e1c0e7223 */ /* 0x000fe20000010021 */
[----:B------:R-:W-:-:S02]  /*a9a0*/  HADD2.F32 R19, -RZ, R12.H0_H0 ;  /* 0x2000000cff137230 */ /* 0x000fc40000004100 */
[C---:B------:R-:W-:Y:S01]  /*a9b0*/  FMUL.FTZ R12, R13.reuse, R4 ;  /* 0x000000040d0c7220 */ /* 0x040fe20000410000 */
[----:B------:R-:W-:Y:S01]  /*a9c0*/  FMUL.FTZ R21, R13, R6 ;  /* 0x000000060d157220 */ /* 0x000fe20000410000 */
[----:B------:R-:W-:Y:S02]  /*a9d0*/  HADD2.F32 R28, -RZ, R23.H0_H0 ;  /* 0x20000017ff1c7230 */ /* 0x000fe40000004100 */
[C---:B------:R-:W-:Y:S01]  /*a9e0*/  FMUL.FTZ R13, R18.reuse, R5 ;  /* 0x00000005120d7220 */ /* 0x040fe20000410000 */
[----:B------:R-:W-:-:S03]  /*a9f0*/  FMUL.FTZ R18, R18, R7 ;  /* 0x0000000712127220 */ /* 0x000fc60000410000 */
[C---:B------:R-:W-:Y:S01]  /*aa00*/  FFMA.FTZ R13, R28.reuse, R7, -R13 ;  /* 0x000000071c0d7223 */ /* 0x040fe2000001080d */
[----:B------:R-:W-:Y:S01]  /*aa10*/  FFMA.FTZ R18, R28, R5, R18 ;  /* 0x000000051c127223 */ /* 0x000fe20000010012 */
[C---:B------:R-:W-:Y:S01]  /*aa20*/  FFMA.FTZ R12, R19.reuse, R6, -R12 ;  /* 0x00000006130c7223 */ /* 0x040fe2000001080c */
[----:B------:R-:W-:Y:S01]  /*aa30*/  FFMA.FTZ R21, R19, R4, R21 ;  /* 0x0000000413157223 */ /* 0x000fe20000010015 */
[----:B------:R-:W-:Y:S02]  /*aa40*/  F2FP.F16.F32.PACK_AB R14, R14, R35 ;  /* 0x000000230e0e723e */ /* 0x000fe400000000ff */
[----:B------:R-:W-:Y:S02]  /*aa50*/  F2FP.F16.F32.PACK_AB R18, R18, R13 ;  /* 0x0000000d1212723e */ /* 0x000fe400000000ff */
[----:B------:R-:W-:Y:S02]  /*aa60*/  MOV R13, R14 ;  /* 0x0000000e000d7202 */ /* 0x000fe40000000f00 */
[----:B------:R-:W-:-:S02]  /*aa70*/  F2FP.F16.F32.PACK_AB R15, R32, R15 ;  /* 0x0000000f200f723e */ /* 0x000fc400000000ff */
[----:B------:R-:W-:Y:S02]  /*aa80*/  F2FP.F16.F32.PACK_AB R12, R21, R12 ;  /* 0x0000000c150c723e */ /* 0x000fe400000000ff */
[----:B------:R-:W-:Y:S02]  /*aa90*/  MOV R14, R18 ;  /* 0x00000012000e7202 */ /* 0x000fe40000000f00 */
.L_x_6160:
[----:B------:R-:W-:Y:S05]  /*aaa0*/  BSYNC.RECONVERGENT B0 ;  /* 0x0000000000007941 */ /* 0x000fea0003800200 */
.L_x_6159:
        /* <DEDUP_REMOVED lines=46> */
.L_x_6162:
[----:B------:R-:W-:Y:S05]  /*ad90*/  BSYNC.RECONVERGENT B0 ;  /* 0x0000000000007941 */ /* 0x000fea0003800200 */
.L_x_6161:
[----:B------:R4:W-:Y:S02]  /*ada0*/  STS.128 [R0+0x4000], R8 ;  /* 0x0040000800007388 */ /* 0x0009e40000000c00 */
.L_x_6156:
[----:B------:R-:W-:Y:S05]  /*adb0*/  BSYNC.RECONVERGENT B1 ;  /* 0x0000000000017941 */ /* 0x000fea0003800200 */
.L_x_6155:
        /* <DEDUP_REMOVED lines=21> */
[----:B------:R-:W-:-:S03]  /*af10*/  IADD3.X R37, PT, PT, R4, UR11, RZ, P1, !PT ;  /* 0x0000000b04257c10 */ /* 0x000fc60008ffe4ff */
        /* <DEDUP_REMOVED lines=14> */
[C---:B------:R-:W-:Y:S01]  /*b000*/  FFMA.FTZ R36, R35.reuse, R23, -R36 ;  /* 0x0000001723247223 */ /* 0x040fe20000010824 */
        /* <DEDUP_REMOVED lines=25> */
.L_x_6166:
[----:B------:R-:W-:Y:S05]  /*b1a0*/  BSYNC.RECONVERGENT B0 ;  /* 0x0000000000007941 */ /* 0x000fea0003800200 */
.L_x_6165:
[----:B-----5:R2:W-:Y:S01]  /*b1b0*/  STS.128 [R0+0x800], R32 ;  /* 0x0008002000007388 */ /* 0x0205e20000000c00 */
[----:B---3--:R-:W-:Y:S01]  /*b1c0*/  LOP3.LUT R4, R26, 0x40, RZ, 0xfc, !PT ;  /* 0x000000401a047812 */ /* 0x008fe200078efcff */
[----:B------:R-:W-:Y:S03]  /*b1d0*/  BSSY.RECONVERGENT B0, `(.L_x_6167) ;  /* 0x0000036000007945 */ /* 0x000fe60003800200 */
[----:B------:R-:W-:-:S13]  /*b1e0*/  ISETP.GE.AND P0, PT, R4, R17, PT ;  /* 0x000000110400720c */ /* 0x000fda0003f06270 */
[----:B------:R-:W-:Y:S05]  /*b1f0*/  @P0 BRA `(.L_x_6168) ;  /* 0x0000000000cc0947 */ /* 0x000fea0003800000 */
[----:B------:R-:W3:Y:S01]  /*b200*/  LDCU.64 UR10, c[0x0][0x4c8] ;  /* 0x00009900ff0a77ac */ /* 0x000ee20008000a00 */
[C---:B------:R-:W-:Y:S01]  /*b210*/  IADD3 R6, P0, PT, R29.reuse, R20, RZ ;  /* 0x000000141d067210 */ /* 0x040fe20007f1e0ff */
[----:B------:R-:W4:Y:S03]  /*b220*/  LDCU.64 UR8, c[0x0][0x4d0] ;  /* 0x00009a00ff0877ac */ /* 0x000f260008000a00 */
[----:B------:R-:W-:Y:S02]  /*b230*/  LEA.HI.X.SX32 R5, R29, R22, 0x1, P0 ;  /* 0x000000161d057211 */ /* 0x000fe400000f0eff */
[C---:B------:R-:W-:Y:S02]  /*b240*/  SHF.L.U32 R4, R6.reuse, 0x1, RZ ;  /* 0x0000000106047819 */ /* 0x040fe400000006ff */
[----:B------:R-:W-:Y:S02]  /*b250*/  SHF.L.U64.HI R5, R6, 0x1, R5 ;  /* 0x0000000106057819 */ /* 0x000fe40000010205 */
[----:B---3--:R-:W-:-:S02]  /*b260*/  IADD3 R6, P1, PT, R4, UR10, RZ ;  /* 0x0000000a04067c10 */ /* 0x008fc4000ff3e0ff */
[----:B----4-:R-:W-:Y:S02]  /*b270*/  IADD3 R4, P0, PT, R4, UR8, RZ ;  /* 0x0000000804047c10 */ /* 0x010fe4000ff1e0ff */
[C---:B------:R-:W-:Y:S02]  /*b280*/  IADD3.X R7, PT, PT, R5.reuse, UR11, RZ, P1, !PT ;  /* 0x0000000b05077c10 */ /* 0x040fe40008ffe4ff */
[----:B------:R-:W-:-:S04]  /*b290*/  IADD3.X R5, PT, PT, R5, UR9, RZ, P0, !PT ;  /* 0x0000000905057c10 */ /* 0x000fc800087fe4ff */
[----:B------:R-:W3:Y:S04]  /*b2a0*/  LDG.E.64 R6, desc[UR6][R6.64+0x40] ;  /* 0x0000400606067981 */ /* 0x000ee8000c1e1b00 */
[----:B------:R-:W4:Y:S01]  /*b2b0*/  LDG.E.64 R4, desc[UR6][R4.64+0x40] ;  /* 0x0000400604047981 */ /* 0x000f22000c1e1b00 */
[--C-:B------:R-:W-:Y:S02]  /*b2c0*/  HADD2.F32 R30, -RZ, R13.reuse.H0_H0 ;  /* 0x2000000dff1e7230 */ /* 0x100fe40000004100 */
[----:B------:R-:W-:Y:S02]  /*b2d0*/  HADD2.F32 R31, -RZ, R13.H1_H1 ;  /* 0x3000000dff1f7230 */ /* 0x000fe40000004100 */
[--C-:B------:R-:W-:Y:S01]  /*b2e0*/  HADD2.F32 R23, -RZ, R15.reuse.H1_H1 ;  /* 0x3000000fff177230 */ /* 0x100fe20000004100 */
[----:B------:R-:W-:Y:S01]  /*b2f0*/  MOV R28, R14 ;  /* 0x0000000e001c7202 */ /* 0x000fe20000000f00 */
[----:B--2---:R-:W-:-:S02]  /*b300*/  HADD2.F32 R32, -RZ, R15.H0_H0 ;  /* 0x2000000fff207230 */ /* 0x004fc40000004100 */
[----:B---3--:R-:W-:Y:S02]  /*b310*/  HADD2.F32 R18, -RZ, R7.H1_H1 ;  /* 0x30000007ff127230 */ /* 0x008fe40000004100 */
[----:B----4-:R-:W-:-:S03]  /*b320*/  HADD2.F32 R13, -RZ, R5.H1_H1 ;  /* 0x30000005ff0d7230 */ /* 0x010fc60000004100 */
[C---:B------:R-:W-:Y:S01]  /*b330*/  FMUL.FTZ R34, R23.reuse, R18 ;  /* 0x0000001217227220 */ /* 0x040fe20000410000 */
[----:B------:R-:W-:Y:S02]  /*b340*/  HADD2.F32 R14, -RZ, R4.H1_H1 ;  /* 0x30000004ff0e7230 */ /* 0x000fe40000004100 */
[-C--:B------:R-:W-:Y:S01]  /*b350*/  FMUL.FTZ R15, R23, R13.reuse ;  /* 0x0000000d170f7220 */ /* 0x080fe20000410000 */
[--C-:B------:R-:W-:Y:S02]  /*b360*/  HADD2.F32 R19, -RZ, R6.reuse.H1_H1 ;  /* 0x30000006ff137230 */ /* 0x100fe40000004100 */
[----:B------:R-:W-:Y:S01]  /*b370*/  FMUL.FTZ R33, R31, R14 ;  /* 0x0000000e1f217220 */ /* 0x000fe20000410000 */
[C---:B------:R-:W-:Y:S01]  /*b380*/  FFMA.FTZ R34, R32.reuse, R13, R34 ;  /* 0x0000000d20227223 */ /* 0x040fe20000010022 */
[----:B------:R-:W-:Y:S01]  /*b390*/  FFMA.FTZ R15, R32, R18, -R15 ;  /* 0x00000012200f7223 */ /* 0x000fe2000001080f */
[----:B------:R-:W-:Y:S02]  /*b3a0*/  HADD2.F32 R6, -RZ, R6.H0_H0 ;  /* 0x20000006ff067230 */ /* 0x000fe40000004100 */
[----:B------:R-:W-:-:S02]  /*b3b0*/  HADD2.F32 R13, -RZ, R12.H1_H1 ;  /* 0x3000000cff0d7230 */ /* 0x000fc40000004100 */
[----:B------:R-:W-:Y:S02]  /*b3c0*/  HADD2.F32 R4, -RZ, R4.H0_H0 ;  /* 0x20000004ff047230 */ /* 0x000fe40000004100 */
[----:B------:R-:W-:Y:S02]  /*b3d0*/  HADD2.F32 R5, -RZ, R5.H0_H0 ;  /* 0x20000005ff057230 */ /* 0x000fe40000004100 */
[----:B------:R-:W-:Y:S02]  /*b3e0*/  HADD2.F32 R18, -RZ, R28.H1_H1 ;  /* 0x3000001cff127230 */ /* 0x000fe40000004100 */
[-C--:B------:R-:W-:Y:S01]  /*b3f0*/  FMUL.FTZ R31, R31, R19.reuse ;  /* 0x000000131f1f7220 */ /* 0x080fe20000410000 */
[----:B------:R-:W-:Y:S02]  /*b400*/  HADD2.F32 R7, -RZ, R7.H0_H0 ;  /* 0x20000007ff077230 */ /* 0x000fe40000004100 */
[----:B------:R-:W-:Y:S01]  /*b410*/  FFMA.FTZ R33, R30, R19, -R33 ;  /* 0x000000131e217223 */ /* 0x000fe20000010821 */
[----:B------:R-:W-:-:S02]  /*b420*/  HADD2.F32 R19, -RZ, R12.H0_H0 ;  /* 0x2000000cff137230 */ /* 0x000fc40000004100 */
[C---:B------:R-:W-:Y:S01]  /*b430*/  FMUL.FTZ R12, R13.reuse, R4 ;  /* 0x000000040d0c7220 */ /* 0x040fe20000410000 */
[----:B------:R-:W-:Y:S01]  /*b440*/  FMUL.FTZ R23, R13, R6 ;  /* 0x000000060d177220 */ /* 0x000fe20000410000 */
[----:B------:R-:W-:Y:S02]  /*b450*/  HADD2.F32 R28, -RZ, R28.H0_H0 ;  /* 0x2000001cff1c7230 */ /* 0x000fe40000004100 */
[C---:B------:R-:W-:Y:S01]  /*b460*/  FMUL.FTZ R13, R18.reuse, R5 ;  /* 0x00000005120d7220 */ /* 0x040fe20000410000 */
[-C--:B------:R-:W-:Y:S01]  /*b470*/  FMUL.FTZ R18, R18, R7.reuse ;  /* 0x0000000712127220 */ /* 0x080fe20000410000 */
[----:B------:R-:W-:Y:S02]  /*b480*/  FFMA.FTZ R14, R30, R14, R31 ;  /* 0x0000000e1e0e7223 */ /* 0x000fe4000001001f */
[C---:B------:R-:W-:Y:S01]  /*b490*/  FFMA.FTZ R13, R28.reuse, R7, -R13 ;  /* 0x000000071c0d7223 */ /* 0x040fe2000001080d */
[----:B------:R-:W-:Y:S01]  /*b4a0*/  FFMA.FTZ R18, R28, R5, R18 ;  /* 0x000000051c127223 */ /* 0x000fe20000010012 */
[C---:B------:R-:W-:Y:S01]  /*b4b0*/  FFMA.FTZ R12, R19.reuse, R6, -R12 ;  /* 0x00000006130c7223 */ /* 0x040fe2000001080c */
[----:B------:R-:W-:Y:S01]  /*b4c0*/  FFMA.FTZ R23, R19, R4, R23 ;  /* 0x0000000413177223 */ /* 0x000fe20000010017 */
[----:B------:R-:W-:-:S02]  /*b4d0*/  F2FP.F16.F32.PACK_AB R14, R14, R33 ;  /* 0x000000210e0e723e */ /* 0x000fc400000000ff */
[----:B------:R-:W-:Y:S02]  /*b4e0*/  F2FP.F16.F32.PACK_AB R18, R18, R13 ;  /* 0x0000000d1212723e */ /* 0x000fe400000000ff */
[----:B------:R-:W-:Y:S02]  /*b4f0*/  MOV R13, R14 ;  /* 0x0000000e000d7202 */ /* 0x000fe40000000f00 */
[----:B------:R-:W-:Y:S02]  /*b500*/  F2FP.F16.F32.PACK_AB R15, R34, R15 ;  /* 0x0000000f220f723e */ /* 0x000fe400000000ff */
[----:B------:R-:W-:Y:S02]  /*b510*/  F2FP.F16.F32.PACK_AB R12, R23, R12 ;  /* 0x0000000c170c723e */ /* 0x000fe400000000ff */
[----:B------:R-:W-:Y:S02]  /*b520*/  MOV R14, R18 ;  /* 0x00000012000e7202 */ /* 0x000fe40000000f00 */
.L_x_6168:
[----:B------:R-:W-:Y:S05]  /*b530*/  BSYNC.RECONVERGENT B0 ;  /* 0x0000000000007941 */ /* 0x000fea0003800200 */
.L_x_6167:
        /* <DEDUP_REMOVED lines=8> */
[----:B------:R-:W-:Y:S02]  /*b5c0*/  LEA.HI.X.SX32 R29, R29, R22, 0x1, P0 ;  /* 0x000000161d1d7211 */ /* 0x000fe400000f0eff */
[C---:B------:R-:W-:Y:S02]  /*b5d0*/  SHF.L.U32 R5, R4.reuse, 0x1, RZ ;  /* 0x0000000104057819 */ /* 0x040fe400000006ff */
[----:B------:R-:W-:Y:S02]  /*b5e0*/  SHF.L.U64.HI R29, R4, 0x1, R29 ;  /* 0x00000001041d7819 */ /* 0x000fe4000001021d */
[----:B----4-:R-:W-:-:S02]  /*b5f0*/  IADD3 R4, P0, PT, R5, UR8, RZ ;  /* 0x0000000805047c10 */ /* 0x010fc4000ff1e0ff */
[----:B-----5:R-:W-:Y:S02]  /*b600*/  IADD3 R6, P1, PT, R5, UR10, RZ ;  /* 0x0000000a05067c10 */ /* 0x020fe4000ff3e0ff */
[C---:B------:R-:W-:Y:S02]  /*b610*/  IADD3.X R5, PT, PT, R29.reuse, UR9, RZ, P0, !PT ;  /* 0x000000091d057c10 */ /* 0x040fe400087fe4ff */
[----:B------:R-:W-:-:S04]  /*b620*/  IADD3.X R7, PT, PT, R29, UR11, RZ, P1, !PT ;  /* 0x0000000b1d077c10 */ /* 0x000fc80008ffe4ff */
        /* <DEDUP_REMOVED lines=41> */
.L_x_6170:
[----:B------:R-:W-:Y:S05]  /*b8c0*/  BSYNC.RECONVERGENT B0 ;  /* 0x0000000000007941 */ /* 0x000fea0003800200 */
.L_x_6169:
[----:B------:R4:W-:Y:S02]  /*b8d0*/  STS.128 [R0+0x4800], R8 ;  /* 0x0048000800007388 */ /* 0x0009e40000000c00 */
.L_x_6164:
[----:B------:R-:W-:Y:S05]  /*b8e0*/  BSYNC.RECONVERGENT B1 ;  /* 0x0000000000017941 */ /* 0x000fea0003800200 */
.L_x_6163:
        /* <DEDUP_REMOVED lines=8> */
[----:B------:R3:W5:Y:S01]  /*b970*/  LDG.E.128 R28, desc[UR6][R4.64] ;  /* 0x00000006041c7981 */ /* 0x000762000c1e1d00 */
[----:B------:R-:W-:Y:S01]  /*b980*/  ISETP.GE.AND P0, PT, R26, R17, PT ;  /* 0x000000111a00720c */ /* 0x000fe20003f06270 */
[----:B------:R-:W-:Y:S01]  /*b990*/  BSSY.RECONVERGENT B0, `(.L_x_6173) ;  /* 0x0000034000007945 */ /* 0x000fe20003800200 */
[----:B------:R-:W-:-:S11]  /*b9a0*/  IMAD.SHL.U32 R19, R117, 0x20, RZ ;  /* 0x0000002075137824 */ /* 0x000fd600078e00ff */
        /* <DEDUP_REMOVED lines=12> */
[----:B------:R-:W4:Y:S01]  /*ba70*/  LDG.E.64 R6, desc[UR6][R36.64] ;  /* 0x0000000624067981 */ /* 0x000f22000c1e1b00 */
[----:B--2--5:R-:W-:Y:S01]  /*ba80*/  MOV R33, R30 ;  /* 0x0000001e00217202 */ /* 0x024fe20000000f00 */
[--C-:B------:R-:W-:Y:S02]  /*ba90*/  HADD2.F32 R38, -RZ, R29.reuse.H1_H1 ;  /* 0x3000001dff267230 */ /* 0x100fe40000004100 */
[----:B------:R-:W-:Y:S02]  /*baa0*/  HADD2.F32 R34, -RZ, R29.H0_H0 ;  /* 0x2000001dff227230 */ /* 0x000fe40000004100 */
[----:B------:R-:W-:-:S02]  /*bab0*/  HADD2.F32 R32, -RZ, R31.H1_H1 ;  /* 0x3000001fff207230 */ /* 0x000fc40000004100 */
[----:B------:R-:W-:Y:S02]  /*bac0*/  HADD2.F32 R35, -RZ, R31.H0_H0 ;  /* 0x2000001fff237230 */ /* 0x000fe40000004100 */
        /* <DEDUP_REMOVED lines=32> */
.L_x_6174:
[----:B------:R-:W-:Y:S05]  /*bcd0*/  BSYNC.RECONVERGENT B0 ;  /* 0x0000000000007941 */ /* 0x000fea0003800200 */
.L_x_6173:
[----:B-----5:R4:W-:Y:S01]  /*bce0*/  STS.128 [R0+0x1000], R28 ;  /* 0x0010001c00007388 */ /* 0x0209e20000000c00 */
[----:B---3--:R-:W-:Y:S01]  /*bcf0*/  LOP3.LUT R4, R26, 0x40, RZ, 0xfc, !PT ;  /* 0x000000401a047812 */ /* 0x008fe200078efcff */
[----:B------:R-:W-:Y:S03]  /*bd00*/  BSSY.RECONVERGENT B0, `(.L_x_6175) ;  /* 0x0000036000007945 */ /* 0x000fe60003800200 */
[----:B------:R-:W-:-:S13]  /*bd10*/  ISETP.GE.AND P0, PT, R4, R17, PT ;  /* 0x000000110400720c */ /* 0x000fda0003f06270 */
[----:B------:R-:W-:Y:S05]  /*bd20*/  @P0 BRA `(.L_x_6176) ;  /* 0x0000000000cc0947 */ /* 0x000fea0003800000 */
[----:B------:R-:W3:Y:S01]  /*bd30*/  LDCU.64 UR10, c[0x0][0x4c8] ;  /* 0x00009900ff0a77ac */ /* 0x000ee20008000a00 */
[C---:B------:R-:W-:Y:S01]  /*bd40*/  IADD3 R6, P0, PT, R19.reuse, R20, RZ ;  /* 0x0000001413067210 */ /* 0x040fe20007f1e0ff */
[----:B------:R-:W5:Y:S03]  /*bd50*/  LDCU.64 UR8, c[0x0][0x4d0] ;  /* 0x00009a00ff0877ac */ /* 0x000f660008000a00 */
[----:B------:R-:W-:Y:S02]  /*bd60*/  LEA.HI.X.SX32 R5, R19, R22, 0x1, P0 ;  /* 0x0000001613057211 */ /* 0x000fe400000f0eff */
[C---:B------:R-:W-:Y:S02]  /*bd70*/  SHF.L.U32 R4, R6.reuse, 0x1, RZ ;  /* 0x0000000106047819 */ /* 0x040fe400000006ff */
[----:B------:R-:W-:Y:S02]  /*bd80*/  SHF.L.U64.HI R5, R6, 0x1, R5 ;  /* 0x0000000106057819 */ /* 0x000fe40000010205 */
[----:B---3--:R-:W-:-:S02]  /*bd90*/  IADD3 R6, P1, PT, R4, UR10, RZ ;  /* 0x0000000a04067c10 */ /* 0x008fc4000ff3e0ff */
[----:B-----5:R-:W-:Y:S02]  /*bda0*/  IADD3 R4, P0, PT, R4, UR8, RZ ;  /* 0x0000000804047c10 */ /* 0x020fe4000ff1e0ff */
[C---:B------:R-:W-:Y:S02]  /*bdb0*/  IADD3.X R7, PT, PT, R5.reuse, UR11, RZ, P1, !PT ;  /* 0x0000000b05077c10 */ /* 0x040fe40008ffe4ff */
[----:B------:R-:W-:-:S04]  /*bdc0*/  IADD3.X R5, PT, PT, R5, UR9, RZ, P0, !PT ;  /* 0x0000000905057c10 */ /* 0x000fc800087fe4ff */
[----:B------:R-:W3:Y:S04]  /*bdd0*/  LDG.E.64 R6, desc[UR6][R6.64+0x40] ;  /* 0x0000400606067981 */ /* 0x000ee8000c1e1b00 */
[----:B------:R-:W5:Y:S01]  /*bde0*/  LDG.E.64 R4, desc[UR6][R4.64+0x40] ;  /* 0x0000400604047981 */ /* 0x000f62000c1e1b00 */
[--C-:B----4-:R-:W-:Y:S02]  /*bdf0*/  HADD2.F32 R30, -RZ, R13.reuse.H0_H0 ;  /* 0x2000000dff1e7230 */ /* 0x110fe40000004100 */
[----:B------:R-:W-:Y:S02]  /*be00*/  HADD2.F32 R31, -RZ, R13.H1_H1 ;  /* 0x3000000dff1f7230 */ /* 0x000fe40000004100 */
[--C-:B------:R-:W-:Y:S01]  /*be10*/  HADD2.F32 R28, -RZ, R15.reuse.H1_H1 ;  /* 0x3000000fff1c7230 */ /* 0x100fe20000004100 */
[----:B------:R-:W-:Y:S01]  /*be20*/  MOV R29, R14 ;  /* 0x0000000e001d7202 */ /* 0x000fe20000000f00 */
[----:B--2---:R-:W-:-:S02]  /*be30*/  HADD2.F32 R32, -RZ, R15.H0_H0 ;  /* 0x2000000fff207230 */ /* 0x004fc40000004100 */
        /* <DEDUP_REMOVED lines=21> */
[----:B------:R-:W-:Y:S01]  /*bf90*/  FMUL.FTZ R29, R13, R6 ;  /* 0x000000060d1d7220 */ /* 0x000fe20000410000 */
        /* <DEDUP_REMOVED lines=12> */
.L_x_6176:
[----:B------:R-:W-:Y:S05]  /*c060*/  BSYNC.RECONVERGENT B0 ;  /* 0x0000000000007941 */ /* 0x000fea0003800200 */
.L_x_6175:
        /* <DEDUP_REMOVED lines=8> */
[----:B------:R-:W-:Y:S02]  /*c0f0*/  LEA.HI.X.SX32 R19, R19, R22, 0x1, P0 ;  /* 0x0000001613137211 */ /* 0x000fe400000f0eff */
[C---:B------:R-:W-:Y:S02]  /*c100*/  SHF.L.U32 R5, R4.reuse, 0x1, RZ ;  /* 0x0000000104057819 */ /* 0x040fe400000006ff */
[----:B------:R-:W-:Y:S02]  /*c110*/  SHF.L.U64.HI R19, R4, 0x1, R19 ;  /* 0x0000000104137819 */ /* 0x000fe40000010213 */
[----:B-----5:R-:W-:-:S02]  /*c120*/  IADD3 R4, P0, PT, R5, UR8, RZ ;  /* 0x0000000805047c10 */ /* 0x020fc4000ff1e0ff */
[----:B-1----:R-:W-:Y:S02]  /*c130*/  IADD3 R6, P1, PT, R5, UR10, RZ ;  /* 0x0000000a05067c10 */ /* 0x002fe4000ff3e0ff */
[C---:B------:R-:W-:Y:S02]  /*c140*/  IADD3.X R5, PT, PT, R19.reuse, UR9, RZ, P0, !PT ;  /* 0x0000000913057c10 */ /* 0x040fe400087fe4ff */
[----:B------:R-:W-:-:S04]  /*c150*/  IADD3.X R7, PT, PT, R19, UR11, RZ, P1, !PT ;  /* 0x0000000b13077c10 */ /* 0x000fc80008ffe4ff */
[----:B------:R-:W5:Y:S04]  /*c160*/  LDG.E.64 R4, desc[UR6][R4.64+0x80] ;  /* 0x0000800604047981 */ /* 0x000f68000c1e1b00 */
[----:B------:R-:W2:Y:S01]  /*c170*/  LDG.E.64 R6, desc[UR6][R6.64+0x80] ;  /* 0x0000800606067981 */ /* 0x000ea2000c1e1b00 */
[--C-:B------:R-:W-:Y:S01]  /*c180*/  HADD2.F32 R18, -RZ, R9.reuse.H0_H0 ;  /* 0x20000009ff127230 */ /* 0x100fe20000004100 */
[----:B---3--:R-:W-:Y:S01]  /*c190*/  MOV R15, R10 ;  /* 0x0000000a000f7202 */ /* 0x008fe20000000f00 */
[----:B------:R-:W-:Y:S02]  /*c1a0*/  HADD2.F32 R19, -RZ, R9.H1_H1 ;  /* 0x30000009ff137230 */ /* 0x000fe40000004100 */
[--C-:B------:R-:W-:Y:S02]  /*c1b0*/  HADD2.F32 R14, -RZ, R11.reuse.H1_H1 ;  /* 0x3000000bff0e7230 */ /* 0x100fe40000004100 */
[----:B----4-:R-:W-:-:S02]  /*c1c0*/  HADD2.F32 R28, -RZ, R11.H0_H0 ;  /* 0x2000000bff1c7230 */ /* 0x010fc40000004100 */
[----:B-----5:R-:W-:Y:S02]  /*c1d0*/  HADD2.F32 R9, -RZ, R5.H1_H1 ;  /* 0x30000005ff097230 */ /* 0x020fe40000004100 */
[----:B------:R-:W-:Y:S02]  /*c1e0*/  HADD2.F32 R10, -RZ, R4.H1_H1 ;  /* 0x30000004ff0a7230 */ /* 0x000fe40000004100 */
[----:B--2---:R-:W-:Y:S02]  /*c1f0*/  HADD2.F32 R12, -RZ, R7.H1_H1 ;  /* 0x30000007ff0c7230 */ /* 0x004fe40000004100 */
        /* <DEDUP_REMOVED lines=31> */
.L_x_6178:
[----:B------:R-:W-:Y:S05]  /*c3f0*/  BSYNC.RECONVERGENT B0 ;  /* 0x0000000000007941 */ /* 0x000fea0003800200 */
.L_x_6177:
[----:B------:R1:W-:Y:S02]  /*c400*/  STS.128 [R0+0x5000], R8 ;  /* 0x0050000800007388 */ /* 0x0003e40000000c00 */
.L_x_6172:
[----:B------:R-:W-:Y:S05]  /*c410*/  BSYNC.RECONVERGENT B1 ;  /* 0x0000000000017941 */ /* 0x000fea0003800200 */
.L_x_6171:
        /* <DEDUP_REMOVED lines=9> */
[----:B------:R1:W5:Y:S01]  /*c4b0*/  LDG.E.128 R28, desc[UR6][R2.64] ;  /* 0x00000006021c7981 */ /* 0x000362000c1e1d00 */
[----:B------:R-:W-:Y:S01]  /*c4c0*/  ISETP.GE.AND P0, PT, R26, R17, PT ;  /* 0x000000111a00720c */ /* 0x000fe20003f06270 */
[----:B------:R-:W-:Y:S01]  /*c4d0*/  BSSY.RECONVERGENT B0, `(.L_x_6179) ;  /* 0x0000034000007945 */ /* 0x000fe20003800200 */
[----:B------:R-:W-:-:S11]  /*c4e0*/  IMAD R117, R117, 0x30, RZ ;  /* 0x0000003075757824 */ /* 0x000fd600078e02ff */
[----:B------:R-:W-:Y:S05]  /*c4f0*/  @P0 BRA `(.L_x_6180) ;  /* 0x0000000000c40947 */ /* 0x000fea0003800000 */
[----:B------:R-:W2:Y:S01]  /*c500*/  LDCU.64 UR8, c[0x0][0x4d0] ;  /* 0x00009a00ff0877ac */ /* 0x000ea20008000a00 */
[C---:B-1----:R-:W-:Y:S01]  /*c510*/  IADD3 R3, P0, PT, R117.reuse, R20, RZ ;  /* 0x0000001475037210 */ /* 0x042fe20007f1e0ff */
[----:B------:R-:W1:Y:S03]  /*c520*/  LDCU.64 UR10, c[0x0][0x4c8] ;  /* 0x00009900ff0a77ac */ /* 0x000e660008000a00 */
[----:B------:R-:W-:Y:S02]  /*c530*/  LEA.HI.X.SX32 R2, R117, R22, 0x1, P0 ;  /* 0x0000001675027211 */ /* 0x000fe400000f0eff */
[C---:B------:R-:W-:Y:S02]  /*c540*/  SHF.L.U32 R4, R3.reuse, 0x1, RZ ;  /* 0x0000000103047819 */ /* 0x040fe400000006ff */
[----:B------:R-:W-:Y:S02]  /*c550*/  SHF.L.U64.HI R2, R3, 0x1, R2 ;  /* 0x0000000103027819 */ /* 0x000fe40000010202 */
[----:B--2---:R-:W-:-:S02]  /*c560*/  IADD3 R34, P0, PT, R4, UR8, RZ ;  /* 0x0000000804227c10 */ /* 0x004fc4000ff1e0ff */
[----:B-1----:R-:W-:Y:S02]  /*c570*/  IADD3 R32, P1, PT, R4, UR10, RZ ;  /* 0x0000000a04207c10 */ /* 0x002fe4000ff3e0ff */
[C---:B------:R-:W-:Y:S02]  /*c580*/  IADD3.X R35, PT, PT, R2.reuse, UR9, RZ, P0, !PT ;  /* 0x0000000902237c10 */ /* 0x040fe400087fe4ff */
[----:B------:R-:W-:-:S03]  /*c590*/  IADD3.X R33, PT, PT, R2, UR11, RZ, P1, !PT ;  /* 0x0000000b02217c10 */ /* 0x000fc60008ffe4ff */
[----:B------:R1:W2:Y:S04]  /*c5a0*/  LDG.E.64 R2, desc[UR6][R34.64] ;  /* 0x0000000622027981 */ /* 0x0002a8000c1e1b00 */
[----:B------:R-:W3:Y:S01]  /*c5b0*/  LDG.E.64 R4, desc[UR6][R32.64] ;  /* 0x0000000620047981 */ /* 0x000ee2000c1e1b00 */
[----:B-----5:R-:W-:Y:S02]  /*c5c0*/  HADD2.F32 R19, -RZ, R31.H1_H1 ;  /* 0x3000001fff137230 */ /* 0x020fe40000004100 */
[--C-:B------:R-:W-:Y:S02]  /*c5d0*/  HADD2.F32 R24, -RZ, R29.reuse.H1_H1 ;  /* 0x3000001dff187230 */ /* 0x100fe40000004100 */
[----:B------:R-:W-:Y:S02]  /*c5e0*/  HADD2.F32 R23, -RZ, R29.H0_H0 ;  /* 0x2000001dff177230 */ /* 0x000fe40000004100 */
        /* <DEDUP_REMOVED lines=34> */
.L_x_6180:
[----:B------:R-:W-:Y:S05]  /*c810*/  BSYNC.RECONVERGENT B0 ;  /* 0x0000000000007941 */ /* 0x000fea0003800200 */
.L_x_6179:
[----:B-----5:R3:W-:Y:S01]  /*c820*/  STS.128 [R0+0x1800], R28 ;  /* 0x0018001c00007388 */ /* 0x0207e20000000c00 */
[----:B-1----:R-:W-:Y:S01]  /*c830*/  LOP3.LUT R2, R26, 0x40, RZ, 0xfc, !PT ;  /* 0x000000401a027812 */ /* 0x002fe200078efcff */
[----:B------:R-:W-:Y:S03]  /*c840*/  BSSY.RECONVERGENT B0, `(.L_x_6181) ;  /* 0x0000035000007945 */ /* 0x000fe60003800200 */
[----:B------:R-:W-:-:S13]  /*c850*/  ISETP.GE.AND P0, PT, R2, R17, PT ;  /* 0x000000110200720c */ /* 0x000fda0003f06270 */
[----:B------:R-:W-:Y:S05]  /*c860*/  @P0 BRA `(.L_x_6182) ;  /* 0x0000000000c80947 */ /* 0x000fea0003800000 */
[----:B------:R-:W1:Y:S01]  /*c870*/  LDCU.64 UR10, c[0x0][0x4c8] ;  /* 0x00009900ff0a77ac */ /* 0x000e620008000a00 */
[C---:B------:R-:W-:Y:S01]  /*c880*/  IADD3 R4, P0, PT, R117.reuse, R20, RZ ;  /* 0x0000001475047210 */ /* 0x040fe20007f1e0ff */
[----:B------:R-:W4:Y:S03]  /*c890*/  LDCU.64 UR8, c[0x0][0x4d0] ;  /* 0x00009a00ff0877ac */ /* 0x000f260008000a00 */
[----:B------:R-:W-:Y:S02]  /*c8a0*/  LEA.HI.X.SX32 R3, R117, R22, 0x1, P0 ;  /* 0x0000001675037211 */ /* 0x000fe400000f0eff */
[C---:B------:R-:W-:Y:S02]  /*c8b0*/  SHF.L.U32 R2, R4.reuse, 0x1, RZ ;  /* 0x0000000104027819 */ /* 0x040fe400000006ff */
[----:B------:R-:W-:Y:S02]  /*c8c0*/  SHF.L.U64.HI R3, R4, 0x1, R3 ;  /* 0x0000000104037819 */ /* 0x000fe40000010203 */
[----:B-1----:R-:W-:-:S02]  /*c8d0*/  IADD3 R4, P1, PT, R2, UR10, RZ ;  /* 0x0000000a02047c10 */ /* 0x002fc4000ff3e0ff */
[----:B----4-:R-:W-:Y:S02]  /*c8e0*/  IADD3 R2, P0, PT, R2, UR8, RZ ;  /* 0x0000000802027c10 */ /* 0x010fe4000ff1e0ff */
[C---:B------:R-:W-:Y:S02]  /*c8f0*/  IADD3.X R5, PT, PT, R3.reuse, UR11, RZ, P1, !PT ;  /* 0x0000000b03057c10 */ /* 0x040fe40008ffe4ff */
[----:B------:R-:W-:-:S04]  /*c900*/  IADD3.X R3, PT, PT, R3, UR9, RZ, P0, !PT ;  /* 0x0000000903037c10 */ /* 0x000fc800087fe4ff */
[----:B------:R-:W4:Y:S04]  /*c910*/  LDG.E.64 R4, desc[UR6][R4.64+0x40] ;  /* 0x0000400604047981 */ /* 0x000f28000c1e1b00 */
[----:B------:R-:W5:Y:S01]  /*c920*/  LDG.E.64 R2, desc[UR6][R2.64+0x40] ;  /* 0x0000400602027981 */ /* 0x000f62000c1e1b00 */
[--C-:B------:R-:W-:Y:S02]  /*c930*/  HADD2.F32 R19, -RZ, R13.reuse.H0_H0 ;  /* 0x2000000dff137230 */ /* 0x100fe40000004100 */
[----:B---3--:R-:W-:Y:S02]  /*c940*/  HADD2.F32 R28, -RZ, R13.H1_H1 ;  /* 0x3000000dff1c7230 */ /* 0x008fe40000004100 */
[--C-:B------:R-:W-:Y:S01]  /*c950*/  HADD2.F32 R16, -RZ, R15.reuse.H1_H1 ;  /* 0x3000000fff107230 */ /* 0x100fe20000004100 */
[----:B------:R-:W-:Y:S01]  /*c960*/  MOV R18, R14 ;  /* 0x0000000e00127202 */ /* 0x000fe20000000f00 */
[----:B------:R-:W-:-:S02]  /*c970*/  HADD2.F32 R15, -RZ, R15.H0_H0 ;  /* 0x2000000fff0f7230 */ /* 0x000fc40000004100 */
[----:B----4-:R-:W-:Y:S02]  /*c980*/  HADD2.F32 R13, -RZ, R5.H1_H1 ;  /* 0x30000005ff0d7230 */ /* 0x010fe40000004100 */
[----:B-----5:R-:W-:Y:S02]  /*c990*/  HADD2.F32 R6, -RZ, R3.H1_H1 ;  /* 0x30000003ff067230 */ /* 0x020fe40000004100 */
[----:B------:R-:W-:Y:S02]  /*c9a0*/  HADD2.F32 R7, -RZ, R2.H1_H1 ;  /* 0x30000002ff077230 */ /* 0x000fe40000004100 */
[C---:B------:R-:W-:Y:S01]  /*c9b0*/  FMUL.FTZ R23, R16.reuse, R13 ;  /* 0x0000000d10177220 */ /* 0x040fe20000410000 */
[--C-:B------:R-:W-:Y:S02]  /*c9c0*/  HADD2.F32 R14, -RZ, R4.reuse.H1_H1 ;  /* 0x30000004ff0e7230 */ /* 0x100fe40000004100 */
[----:B------:R-:W-:Y:S01]  /*c9d0*/  FMUL.FTZ R24, R16, R6 ;  /* 0x0000000610187220 */ /* 0x000fe20000410000 */
[----:B------:R-:W-:-:S02]  /*c9e0*/  HADD2.F32 R4, -RZ, R4.H0_H0 ;  /* 0x20000004ff047230 */ /* 0x000fc40000004100 */
[C---:B------:R-:W-:Y:S01]  /*c9f0*/  FMUL.FTZ R30, R28.reuse, R7 ;  /* 0x000000071c1e7220 */ /* 0x040fe20000410000 */
[C---:B------:R-:W-:Y:S01]  /*ca00*/  FFMA.FTZ R23, R15.reuse, R6, R23 ;  /* 0x000000060f177223 */ /* 0x040fe20000010017 */
[----:B------:R-:W-:Y:S01]  /*ca10*/  FFMA.FTZ R24, R15, R13, -R24 ;  /* 0x0000000d0f187223 */ /* 0x000fe20000010818 */
[----:B------:R-:W-:Y:S01]  /*ca20*/  FMUL.FTZ R28, R28, R14 ;  /* 0x0000000e1c1c7220 */ /* 0x000fe20000410000 */
[----:B------:R-:W-:Y:S02]  /*ca30*/  HADD2.F32 R13, -RZ, R12.H1_H1 ;  /* 0x3000000cff0d7230 */ /* 0x000fe40000004100 */
[----:B------:R-:W-:Y:S02]  /*ca40*/  HADD2.F32 R2, -RZ, R2.H0_H0 ;  /* 0x20000002ff027230 */ /* 0x000fe40000004100 */
[----:B------:R-:W-:Y:S02]  /*ca50*/  HADD2.F32 R3, -RZ, R3.H0_H0 ;  /* 0x20000003ff037230 */ /* 0x000fe40000004100 */
[----:B------:R-:W-:-:S02]  /*ca60*/  HADD2.F32 R6, -RZ, R18.H1_H1 ;  /* 0x30000012ff067230 */ /* 0x000fc40000004100 */
[----:B------:R-:W-:Y:S02]  /*ca70*/  HADD2.F32 R5, -RZ, R5.H0_H0 ;  /* 0x20000005ff057230 */ /* 0x000fe40000004100 */
[C---:B------:R-:W-:Y:S01]  /*ca80*/  FFMA.FTZ R30, R19.reuse, R14, -R30 ;  /* 0x0000000e131e7223 */ /* 0x040fe2000001081e */
        /* <DEDUP_REMOVED lines=16> */
.L_x_6182:
[----:B------:R-:W-:Y:S05]  /*cb90*/  BSYNC.RECONVERGENT B0 ;  /* 0x0000000000007941 */ /* 0x000fea0003800200 */
.L_x_6181:
        /* <DEDUP_REMOVED lines=8> */
[----:B------:R-:W-:Y:S02]  /*cc20*/  SHF.L.U32 R2, R20, 0x1, RZ ;  /* 0x0000000114027819 */ /* 0x000fe400000006ff */
[----:B------:R-:W-:-:S04]  /*cc30*/  LEA.HI.X.SX32 R117, R117, R22, 0x1, P0 ;  /* 0x0000001675757211 */ /* 0x000fc800000f0eff */
[----:B------:R-:W-:Y:S02]  /*cc40*/  SHF.L.U64.HI R117, R20, 0x1, R117 ;  /* 0x0000000114757819 */ /* 0x000fe40000010275 */
[C---:B----4-:R-:W-:Y:S02]  /*cc50*/  IADD3 R4, P1, PT, R2.reuse, UR10, RZ ;  /* 0x0000000a02047c10 */ /* 0x050fe4000ff3e0ff */
[----:B-----5:R-:W-:Y:S02]  /*cc60*/  IADD3 R2, P0, PT, R2, UR8, RZ ;  /* 0x0000000802027c10 */ /* 0x020fe4000ff1e0ff */
[C---:B------:R-:W-:Y:S02]  /*cc70*/  IADD3.X R5, PT, PT, R117.reuse, UR11, RZ, P1, !PT ;  /* 0x0000000b75057c10 */ /* 0x040fe40008ffe4ff */
[----:B------:R-:W-:-:S04]  /*cc80*/  IADD3.X R3, PT, PT, R117, UR9, RZ, P0, !PT ;  /* 0x0000000975037c10 */ /* 0x000fc800087fe4ff */
[----:B------:R-:W4:Y:S04]  /*cc90*/  LDG.E.64 R4, desc[UR6][R4.64+0x80] ;  /* 0x0000800604047981 */ /* 0x000f28000c1e1b00 */
[----:B------:R-:W5:Y:S01]  /*cca0*/  LDG.E.64 R2, desc[UR6][R2.64+0x80] ;  /* 0x0000800602027981 */ /* 0x000f62000c1e1b00 */
[----:B-1----:R-:W-:Y:S01]  /*ccb0*/  MOV R13, R10 ;  /* 0x0000000a000d7202 */ /* 0x002fe20000000f00 */
[--C-:B------:R-:W-:Y:S02]  /*ccc0*/  HADD2.F32 R18, -RZ, R9.reuse.H1_H1 ;  /* 0x30000009ff127230 */ /* 0x100fe40000004100 */
[----:B------:R-:W-:Y:S02]  /*ccd0*/  HADD2.F32 R14, -RZ, R9.H0_H0 ;  /* 0x20000009ff0e7230 */ /* 0x000fe40000004100 */
[----:B------:R-:W-:-:S02]  /*cce0*/  HADD2.F32 R12, -RZ, R11.H1_H1 ;  /* 0x3000000bff0c7230 */ /* 0x000fc40000004100 */
[----:B------:R-:W-:Y:S02]  /*ccf0*/  HADD2.F32 R15, -RZ, R11.H0_H0 ;  /* 0x2000000bff0f7230 */ /* 0x000fe40000004100 */
[----:B----4-:R-:W-:Y:S02]  /*cd00*/  HADD2.F32 R10, -RZ, R4.H1_H1 ;  /* 0x30000004ff0a7230 */ /* 0x010fe40000004100 */
[----:B------:R-:W-:Y:S02]  /*cd10*/  HADD2.F32 R9, -RZ, R5.H1_H1 ;  /* 0x30000005ff097230 */ /* 0x000fe40000004100 */
[----:B-----5:R-:W-:Y:S02]  /*cd20*/  HADD2.F32 R7, -RZ, R2.H1_H1 ;  /* 0x30000002ff077230 */ /* 0x020fe40000004100 */
[----:B------:R-:W-:Y:S02]  /*cd30*/  HADD2.F32 R6, -RZ, R3.H1_H1 ;  /* 0x30000003ff067230 */ /* 0x000fe40000004100 */
[----:B------:R-:W-:Y:S01]  /*cd40*/  FMUL.FTZ R17, R12, R9 ;  /* 0x000000090c117220 */ /* 0x000fe20000410000 */
[C---:B------:R-:W-:Y:S01]  /*cd50*/  FMUL.FTZ R11, R18.reuse, R7 ;  /* 0x00000007120b7220 */ /* 0x040fe20000410000 */
[----:B------:R-:W-:Y:S01]  /*cd60*/  FMUL.FTZ R18, R18, R10 ;  /* 0x0000000a12127220 */ /* 0x000fe20000410000 */
[-C--:B------:R-:W-:Y:S01]  /*cd70*/  FMUL.FTZ R16, R12, R6.reuse ;  /* 0x000000060c107220 */ /* 0x080fe20000410000 */
[----:B------:R-:W-:Y:S01]  /*cd80*/  FFMA.FTZ R17, R15, R6, R17 ;  /* 0x000000060f117223 */ /* 0x000fe20000010011 */
[----:B------:R-:W-:-:S02]  /*cd90*/  HADD2.F32 R4, -RZ, R4.H0_H0 ;  /* 0x20000004ff047230 */ /* 0x000fc40000004100 */
[C---:B------:R-:W-:Y:S01]  /*cda0*/  FFMA.FTZ R18, R14.reuse, R7, R18 ;  /* 0x000000070e127223 */ /* 0x040fe20000010012 */
[----:B------:R-:W-:Y:S02]  /*cdb0*/  HADD2.F32 R7, -RZ, R8.H1_H1 ;  /* 0x30000008ff077230 */ /* 0x000fe40000004100 */
[----:B------:R-:W-:Y:S02]  /*cdc0*/  HADD2.F32 R2, -RZ, R2.H0_H0 ;  /* 0x20000002ff027230 */ /* 0x000fe40000004100 */
[----:B------:R-:W-:Y:S02]  /*cdd0*/  HADD2.F32 R3, -RZ, R3.H0_H0 ;  /* 0x20000003ff037230 */ /* 0x000fe40000004100 */
[----:B------:R-:W-:Y:S02]  /*cde0*/  HADD2.F32 R6, -RZ, R13.H1_H1 ;  /* 0x3000000dff067230 */ /* 0x000fe40000004100 */
[----:B------:R-:W-:Y:S01]  /*cdf0*/  FFMA.FTZ R11, R14, R10, -R11 ;  /* 0x0000000a0e0b7223 */ /* 0x000fe2000001080b */
[----:B------:R-:W-:-:S02]  /*ce00*/  HADD2.F32 R5, -RZ, R5.H0_H0 ;  /* 0x20000005ff057230 */ /* 0x000fc40000004100 */
        /* <DEDUP_REMOVED lines=15> */
.L_x_6184:
[----:B------:R-:W-:Y:S05]  /*cf00*/  BSYNC.RECONVERGENT B0 ;  /* 0x0000000000007941 */ /* 0x000fea0003800200 */
.L_x_6183:
[----:B------:R4:W-:Y:S01]  /*cf10*/  STS.128 [R0+0x5800], R8 ;  /* 0x0058000800007388 */ /* 0x0009e20000000c00 */
[----:B------:R-:W-:Y:S05]  /*cf20*/  BRA `(.L_x_6153) ;  /* 0x0000004000947947 */ /* 0x000fea0003800000 */
.L_x_6154:
        /* <DEDUP_REMOVED lines=93> */
.L_x_6188:
[----:B------:R-:W-:Y:S05]  /*d500*/  BSYNC.RECONVERGENT B0 ;  /* 0x0000000000007941 */ /* 0x000fea0003800200 */
.L_x_6187:
        /* <DEDUP_REMOVED lines=25> */
[--C-:B--2---:R-:W-:Y:S02]  /*d6a0*/  HADD2.F32 R40, -RZ, R13.reuse.H1_H1 ;  /* 0x3000000dff287230 */ /* 0x104fe40000004100 */
[----:B------:R-:W-:Y:S02]  /*d6b0*/  HADD2.F32 R12, -RZ, R13.H0_H0 ;  /* 0x2000000dff0c7230 */ /* 0x000fe40000004100 */
[----:B-----5:R-:W-:Y:S02]  /*d6c0*/  HADD2.F32 R43, -RZ, R5.H0_H0 ;  /* 0x20000005ff2b7230 */ /* 0x020fe40000004100 */
[----:B------:R-:W-:-:S02]  /*d6d0*/  HADD2.F32 R42, -RZ, R4.H0_H0 ;  /* 0x20000004ff2a7230 */ /* 0x000fc40000004100 */
[----:B------:R-:W-:Y:S02]  /*d6e0*/  HADD2.F32 R47, -RZ, R4.H1_H1 ;  /* 0x30000004ff2f7230 */ /* 0x000fe40000004100 */
        /* <DEDUP_REMOVED lines=10> */
[----:B------:R-:W-:Y:S01]  /*d790*/  @!P1 FADD.FTZ R6, -R6, -RZ ;  /* 0x800000ff06069221 */ /* 0x000fe20000010100 */
[----:B------:R-:W-:Y:S01]  /*d7a0*/  FMUL.FTZ R40, R40, R5 ;  /* 0x0000000528287220 */ /* 0x000fe20000410000 */
[--C-:B------:R-:W-:Y:S02]  /*d7b0*/  HADD2.F32 R49, -RZ, R7.reuse.H0_H0 ;  /* 0x20000007ff317230 */ /* 0x100fe40000004100 */
[----:B------:R-:W-:Y:S01]  /*d7c0*/  FMUL.FTZ R12, R12, R43 ;  /* 0x0000002b0c0c7220 */ /* 0x000fe20000410000 */
[----:B------:R-:W-:Y:S02]  /*d7d0*/  HADD2.F32 R44, -RZ, R7.H1_H1 ;  /* 0x30000007ff2c7230 */ /* 0x000fe40000004100 */
[----:B------:R-:W-:Y:S01]  /*d7e0*/  FMUL.FTZ R13, R13, R4 ;  /* 0x000000040d0d7220 */ /* 0x000fe20000410000 */
[----:B------:R-:W-:Y:S01]  /*d7f0*/  FMUL.FTZ R41, R41, R6 ;  /* 0x0000000629297220 */ /* 0x000fe20000410000 */
[----:B----4-:R-:W-:-:S02]  /*d800*/  HADD2.F32 R5, -RZ, R8.H0_H0 ;  /* 0x20000008ff057230 */ /* 0x010fc40000004100 */
[----:B------:R-:W-:Y:S01]  /*d810*/  FMUL.FTZ R30, R30, R47 ;  /* 0x0000002f1e1e7220 */ /* 0x000fe20000410000 */
[----:B------:R-:W-:Y:S02]  /*d820*/  HADD2.F32 R43, -RZ, R36.H1_H1 ;  /* 0x30000024ff2b7230 */ /* 0x000fe40000004100 */
[----:B------:R-:W-:Y:S01]  /*d830*/  FMUL.FTZ R21, R21, R42 ;  /* 0x0000002a15157220 */ /* 0x000fe20000410000 */
[----:B------:R-:W-:Y:S02]  /*d840*/  HADD2.F32 R8, -RZ, R8.H1_H1 ;  /* 0x30000008ff087230 */ /* 0x000fe40000004100 */
[----:B------:R-:W-:Y:S01]  /*d850*/  @!P1 FADD.FTZ R49, -R49, -RZ ;  /* 0x800000ff31319221 */ /* 0x000fe20000010100 */
[----:B------:R-:W-:Y:S02]  /*d860*/  HADD2.F32 R4, -RZ, R36.H0_H0 ;  /* 0x20000024ff047230 */ /* 0x000fe40000004100 */
[----:B------:R-:W-:Y:S01]  /*d870*/  @!P1 FADD.FTZ R44, -R44, -RZ ;  /* 0x800000ff2c2c9221 */ /* 0x000fe20000010100 */
[----:B------:R-:W-:-:S02]  /*d880*/  HADD2.F32 R7, -RZ, R37.H0_H0 ;  /* 0x20000025ff077230 */ /* 0x000fc40000004100 */
[----:B------:R-:W-:Y:S01]  /*d890*/  FFMA.FTZ R43, R43, R8, R30 ;  /* 0x000000082b2b7223 */ /* 0x000fe2000001001e */
[----:B------:R-:W-:Y:S02]  /*d8a0*/  HADD2.F32 R6, -RZ, R9.H0_H0 ;  /* 0x20000009ff067230 */ /* 0x000fe40000004100 */
[----:B------:R-:W-:Y:S01]  /*d8b0*/  FFMA.FTZ R4, R4, R5, R21 ;  /* 0x0000000504047223 */ /* 0x000fe20000010015 */
[--C-:B------:R-:W-:Y:S02]  /*d8c0*/  HADD2.F32 R14, -RZ, R15.reuse.H0_H0 ;  /* 0x2000000fff0e7230 */ /* 0x100fe40000004100 */
[----:B------:R-:W-:Y:S02]  /*d8d0*/  HADD2.F32 R15, -RZ, R15.H1_H1 ;  /* 0x3000000fff0f7230 */ /* 0x000fe40000004100 */
[----:B------:R-:W-:Y:S01]  /*d8e0*/  FFMA.FTZ R6, R7, R6, R12 ;  /* 0x0000000607067223 */ /* 0x000fe2000001000c */
[----:B------:R-:W-:Y:S02]  /*d8f0*/  HADD2.F32 R36, -RZ, R10.H0_H0 ;  /* 0x2000000aff247230 */ /* 0x000fe40000004100 */
[----:B------:R-:W-:Y:S01]  /*d900*/  FMUL.FTZ R14, R14, R49 ;  /* 0x000000310e0e7220 */ /* 0x000fe20000410000 */
[----:B------:R-:W-:-:S02]  /*d910*/  HADD2.F32 R8, -RZ, R38.H0_H0 ;  /* 0x20000026ff087230 */ /* 0x000fc40000004100 */
[----:B------:R-:W-:Y:S01]  /*d920*/  FMUL.FTZ R15, R15, R44 ;  /* 0x0000002c0f0f7220 */ /* 0x000fe20000410000 */
[----:B------:R-:W-:Y:S02]  /*d930*/  HADD2.F32 R9, -RZ, R9.H1_H1 ;  /* 0x30000009ff097230 */ /* 0x000fe40000004100 */
[----:B------:R-:W-:Y:S02]  /*d940*/  HADD2.F32 R10, -RZ, R10.H1_H1 ;  /* 0x3000000aff0a7230 */ /* 0x000fe40000004100 */
[----:B------:R-:W-:Y:S01]  /*d950*/  FFMA.FTZ R8, R8, R36, R13 ;  /* 0x0000002408087223 */ /* 0x000fe2000001000d */
[--C-:B------:R-:W-:Y:S01]  /*d960*/  HADD2.F32 R47, -RZ, R11.reuse.H0_H0 ;  /* 0x2000000bff2f7230 */ /* 0x100fe20000004100 */
[----:B------:R-:W-:Y:S01]  /*d970*/  F2FP.F16.F32.PACK_AB R36, R43, R4 ;  /* 0x000000042b24723e */ /* 0x000fe200000000ff */
[----:B------:R-:W-:Y:S02]  /*d980*/  HADD2.F32 R42, -RZ, R11.H1_H1 ;  /* 0x3000000bff2a7230 */ /* 0x000fe40000004100 */
        /* <DEDUP_REMOVED lines=11> */
.L_x_6190:
[----:B------:R-:W-:Y:S05]  /*da40*/  BSYNC.RECONVERGENT B0 ;  /* 0x0000000000007941 */ /* 0x000fea0003800200 */
.L_x_6189:
        /* <DEDUP_REMOVED lines=25> */
[--C-:B---3--:R-:W-:Y:S02]  /*dbe0*/  HADD2.F32 R36, -RZ, R13.reuse.H1_H1 ;  /* 0x3000000dff247230 */ /* 0x108fe40000004100 */
[----:B------:R-:W-:Y:S02]  /*dbf0*/  HADD2.F32 R12, -RZ, R13.H0_H0 ;  /* 0x2000000dff0c7230 */ /* 0x000fe40000004100 */
[----:B--2---:R-:W-:Y:S02]  /*dc00*/  HADD2.F32 R39, -RZ, R5.H0_H0 ;  /* 0x20000005ff277230 */ /* 0x004fe40000004100 */
        /* <DEDUP_REMOVED lines=19> */
[----:B-----5:R-:W-:-:S02]  /*dd40*/  HADD2.F32 R5, -RZ, R8.H0_H0 ;  /* 0x20000008ff057230 */ /* 0x020fc40000004100 */
        /* <DEDUP_REMOVED lines=35> */
.L_x_6192:
[----:B------:R-:W-:Y:S05]  /*df80*/  BSYNC.RECONVERGENT B0 ;  /* 0x0000000000007941 */ /* 0x000fea0003800200 */
.L_x_6191:
[----:B------:R4:W-:Y:S02]  /*df90*/  STS.128 [R0+0x4000], R32 ;  /* 0x0040002000007388 */ /* 0x0009e40000000c00 */
.L_x_6186:
[----:B------:R-:W-:Y:S05]  /*dfa0*/  BSYNC.RECONVERGENT B1 ;  /* 0x0000000000017941 */ /* 0x000fea0003800200 */
.L_x_6185:
        /* <DEDUP_REMOVED lines=92> */
.L_x_6196:
[----:B------:R-:W-:Y:S05]  /*e570*/  BSYNC.RECONVERGENT B0 ;  /* 0x0000000000007941 */ /* 0x000fea0003800200 */
.L_x_6195:
        /* <DEDUP_REMOVED lines=49> */
[----:B-----5:R-:W-:Y:S02]  /*e890*/  HADD2.F32 R4, -RZ, R8.H0_H0 ;  /* 0x20000008ff047230 */ /* 0x020fe40000004100 */
        /* <DEDUP_REMOVED lines=35> */
.L_x_6198:
[----:B------:R-:W-:Y:S05]  /*ead0*/  BSYNC.RECONVERGENT B0 ;  /* 0x0000000000007941 */ /* 0x000fea0003800200 */
.L_x_6197:
        /* <DEDUP_REMOVED lines=20> */
[----:B------:R-:W4:Y:S01]  /*ec20*/  LDG.E.128 R4, desc[UR6][R4.64+0x100] ;  /* 0x0001000604047981 */ /* 0x000f22000c1e1d00 */
[----:B-1----:R-:W-:-:S04]  /*ec30*/  IADD3 R8, P1, PT, R8, UR8, RZ ;  /* 0x0000000808087c10 */ /* 0x002fc8000ff3e0ff */
[----:B------:R-:W-:-:S06]  /*ec40*/  IADD3.X R9, PT, PT, R9, UR9, RZ, P1, !PT ;  /* 0x0000000909097c10 */ /* 0x000fcc0008ffe4ff */
[----:B------:R-:W2:Y:S01]  /*ec50*/  LDG.E.128 R8, desc[UR6][R8.64+0x100] ;  /* 0x0001000608087981 */ /* 0x000ea2000c1e1d00 */
[--C-:B-----5:R-:W-:Y:S02]  /*ec60*/  HADD2.F32 R29, -RZ, R12.reuse.H0_H0 ;  /* 0x2000000cff1d7230 */ /* 0x120fe40000004100 */
[----:B---3--:R-:W-:Y:S02]  /*ec70*/  HADD2.F32 R30, -RZ, R12.H1_H1 ;  /* 0x3000000cff1e7230 */ /* 0x008fe40000004100 */
[--C-:B------:R-:W-:Y:S02]  /*ec80*/  HADD2.F32 R12, -RZ, R13.reuse.H0_H0 ;  /* 0x2000000dff0c7230 */ /* 0x100fe40000004100 */
[----:B------:R-:W-:Y:S02]  /*ec90*/  HADD2.F32 R31, -RZ, R13.H1_H1 ;  /* 0x3000000dff1f7230 */ /* 0x000fe40000004100 */
[--C-:B----4-:R-:W-:Y:S02]  /*eca0*/  HADD2.F32 R38, -RZ, R4.reuse.H0_H0 ;  /* 0x20000004ff267230 */ /* 0x110fe40000004100 */
[----:B------:R-:W-:-:S02]  /*ecb0*/  HADD2.F32 R39, -RZ, R4.H1_H1 ;  /* 0x30000004ff277230 */ /* 0x000fc40000004100 */
[--C-:B------:R-:W-:Y:S02]  /*ecc0*/  HADD2.F32 R37, -RZ, R5.reuse.H0_H0 ;  /* 0x20000005ff257230 */ /* 0x100fe40000004100 */
[----:B------:R-:W-:Y:S01]  /*ecd0*/  @!P0 FADD.FTZ R38, -R38, -RZ ;  /* 0x800000ff26268221 */ /* 0x000fe20000010100 */
[----:B--2---:R-:W-:Y:S02]  /*ece0*/  HADD2.F32 R40, -RZ, R5.H1_H1 ;  /* 0x30000005ff287230 */ /* 0x004fe40000004100 */
        /* <DEDUP_REMOVED lines=18> */
[----:B------:R-:W-:Y:S01]  /*ee10*/  FMUL.FTZ R14, R14, R5 ;  /* 0x000000050e0e7220 */ /* 0x000fe20000410000 */
[----:B------:R-:W-:Y:S02]  /*ee20*/  HADD2.F32 R5, -RZ, R8.H0_H0 ;  /* 0x20000008ff057230 */ /* 0x000fe40000004100 */
        /* <DEDUP_REMOVED lines=31> */
.L_x_6200:
[----:B------:R-:W-:Y:S05]  /*f020*/  BSYNC.RECONVERGENT B0 ;  /* 0x0000000000007941 */ /* 0x000fea0003800200 */
.L_x_6199:
[----:B------:R1:W-:Y:S02]  /*f030*/  STS.128 [R0+0x4800], R32 ;  /* 0x0048002000007388 */ /* 0x0003e40000000c00 */
.L_x_6194:
[----:B------:R-:W-:Y:S05]  /*f040*/  BSYNC.RECONVERGENT B1 ;  /* 0x0000000000017941 */ /* 0x000fea0003800200 */
.L_x_6193:
[----:B--2---:R-:W-:Y:S01]  /*f050*/  IADD3 R41, PT, PT, R124, 0x20, RZ ;  /* 0x000000207c297810 */ /* 0x004fe20007ffe0ff */
[----:B------:R-:W-:Y:S03]  /*f060*/  BSSY.RECONVERGENT B1, `(.L_x_6201) ;  /* 0x0000108000017945 */ /* 0x000fe60003800200 */
[----:B------:R-:W-:-:S13]  /*f070*/  ISETP.GE.AND P0, PT, R41, R28, PT ;  /* 0x0000001c2900720c */ /* 0x000fda0003f06270 */
[----:B------:R-:W-:Y:S05]  /*f080*/  @P0 BRA `(.L_x_6202) ;  /* 0x0000001000140947 */ /* 0x000fea0003800000 */
[----:B---3--:R-:W-:-:S04]  /*f090*/  LEA R30, P0, R2, R24, 0x6 ;  /* 0x00000018021e7211 */ /* 0x008fc800078030ff */
[----:B------:R-:W-:-:S05]  /*f0a0*/  LEA.HI.X R31, R2, R25, R3, 0x6, P0 ;  /* 0x00000019021f7211 */ /* 0x000fca00000f3403 */
[----:B----4-:R2:W5:Y:S04]  /*f0b0*/  LDG.E.128 R36, desc[UR6][R30.64+0x80] ;  /* 0x000080061e247981 */ /* 0x010568000c1e1d00 */
[----:B-1----:R2:W5:Y:S04]  /*f0c0*/  LDG.E.128 R32, desc[UR6][R30.64+0x100] ;  /* 0x000100061e207981 */ /* 0x002568000c1e1d00 */
[----:B------:R2:W5:Y:S01]  /*f0d0*/  LDG.E.128 R44, desc[UR6][R30.64] ;  /* 0x000000061e2c7981 */ /* 0x000562000c1e1d00 */
        /* <DEDUP_REMOVED lines=49> */
[----:B--2---:R-:W-:Y:S02]  /*f3f0*/  HADD2.F32 R4, -RZ, R8.H0_H0 ;  /* 0x20000008ff047230 */ /* 0x004fe40000004100 */
        /* <DEDUP_REMOVED lines=33> */
.L_x_6204:
[----:B------:R-:W-:Y:S05]  /*f610*/  BSYNC.RECONVERGENT B0 ;  /* 0x0000000000007941 */ /* 0x000fea0003800200 */
.L_x_6203:
        /* <DEDUP_REMOVED lines=26> */
[----:B------:R-:W-:Y:S02]  /*f7c0*/  HADD2.F32 R42, -RZ, R12.H1_H1 ;  /* 0x3000000cff2a7230 */ /* 0x000fe40000004100 */
[--C-:B------:R-:W-:Y:S02]  /*f7d0*/  HADD2.F32 R12, -RZ, R13.reuse.H0_H0 ;  /* 0x2000000dff0c7230 */ /* 0x100fe40000004100 */
[----:B------:R-:W-:Y:S02]  /*f7e0*/  HADD2.F32 R43, -RZ, R13.H1_H1 ;  /* 0x3000000dff2b7230 */ /* 0x000fe40000004100 */
[----:B------:R-:W-:-:S02]  /*f7f0*/  HADD2.F32 R13, -RZ, R14.H0_H0 ;  /* 0x2000000eff0d7230 */ /* 0x000fc40000004100 */
[----:B-1----:R-:W-:Y:S02]  /*f800*/  HADD2.F32 R44, -RZ, R14.H1_H1 ;  /* 0x3000000eff2c7230 */ /* 0x002fe40000004100 */
[--C-:B------:R-:W-:Y:S02]  /*f810*/  HADD2.F32 R14, -RZ, R15.reuse.H0_H0 ;  /* 0x2000000fff0e7230 */ /* 0x100fe40000004100 */
[----:B------:R-:W-:Y:S02]  /*f820*/  HADD2.F32 R45, -RZ, R15.H1_H1 ;  /* 0x3000000fff2d7230 */ /* 0x000fe40000004100 */
[--C-:B-----5:R-:W-:Y:S02]  /*f830*/  HADD2.F32 R15, -RZ, R4.reuse.H0_H0 ;  /* 0x20000004ff0f7230 */ /* 0x120fe40000004100 */
        /* <DEDUP_REMOVED lines=51> */
.L_x_6206:
[----:B------:R-:W-:Y:S05]  /*fb70*/  BSYNC.RECONVERGENT B0 ;  /* 0x0000000000007941 */ /* 0x000fea0003800200 */
.L_x_6205:
        /* <DEDUP_REMOVED lines=24> */
[--C-:B----4-:R-:W-:Y:S02]  /*fd00*/  HADD2.F32 R29, -RZ, R12.reuse.H0_H0 ;  /* 0x2000000cff1d7230 */ /* 0x110fe40000004100 */
[----:B--2---:R-:W-:Y:S02]  /*fd10*/  HADD2.F32 R30, -RZ, R12.H1_H1 ;  /* 0x3000000cff1e7230 */ /* 0x004fe40000004100 */
        /* <DEDUP_REMOVED lines=26> */
[----:B-----5:R-:W-:Y:S02]  /*fec0*/  HADD2.F32 R5, -RZ, R8.H0_H0 ;  /* 0x20000008ff057230 */ /* 0x020fe40000004100 */
        /* <DEDUP_REMOVED lines=31> */
.L_x_6208:
[----:B------:R-:W-:Y:S05]  /*100c0*/  BSYNC.RECONVERGENT B0 ;  /* 0x0000000000007941 */ /* 0x000fea0003800200 */
.L_x_6207:
[----:B------:R4:W-:Y:S02]  /*100d0*/  STS.128 [R0+0x5000], R32 ;  /* 0x0050002000007388 */ /* 0x0009e40000000c00 */
.L_x_6202:
[----:B------:R-:W-:Y:S05]  /*100e0*/  BSYNC.RECONVERGENT B1 ;  /* 0x0000000000017941 */ /* 0x000fea0003800200 */
.L_x_6201:
[----:B------:R-:W-:-:S04]  /*100f0*/  IADD3 R43, PT, PT, R124, 0x30, RZ ;  /* 0x000000307c2b7810 */ /* 0x000fc80007ffe0ff */
[----:B------:R-:W-:-:S13]  /*10100*/  ISETP.GE.AND P0, PT, R43, R28, PT ;  /* 0x0000001c2b00720c */ /* 0x000fda0003f06270 */
[----:B------:R-:W-:Y:S05]  /*10110*/  @P0 BRA `(.L_x_6153) ;  /* 0x0000001000180947 */ /* 0x000fea0003800000 */
[----:B-1----:R-:W-:-:S04]  /*10120*/  IMAD.WIDE.U32 R24, R2, 0x60, R24 ;  /* 0x0000006002187825 */ /* 0x002fc800078e0018 */
[----:B------:R-:W-:Y:S01]  /*10130*/  IMAD R3, R3, 0x60, RZ ;  /* 0x0000006003037824 */ /* 0x000fe200078e02ff */
[----:B------:R-:W-:-:S04]  /*10140*/  MOV R2, R24 ;  /* 0x0000001800027202 */ /* 0x000fc80000000f00 */
[----:B------:R-:W-:-:S05]  /*10150*/  IADD3 R3, PT, PT, R3, R25, RZ ;  /* 0x0000001903037210 */ /* 0x000fca0007ffe0ff */
[----:B----4-:R1:W5:Y:S04]  /*10160*/  LDG.E.128 R32, desc[UR6][R2.64+0x80] ;  /* 0x0000800602207981 */ /* 0x010368000c1e1d00 */
[----:B--23--:R1:W5:Y:S04]  /*10170*/  LDG.E.128 R28, desc[UR6][R2.64+0x100] ;  /* 0x00010006021c7981 */ /* 0x00c368000c1e1d00 */
        /* <DEDUP_REMOVED lines=50> */
[----:B---3--:R-:W-:Y:S02]  /*104a0*/  HADD2.F32 R4, -RZ, R8.H0_H0 ;  /* 0x20000008ff047230 */ /* 0x008fe40000004100 */
        /* <DEDUP_REMOVED lines=33> */
.L_x_6210:
[----:B------:R-:W-:Y:S05]  /*106c0*/  BSYNC.RECONVERGENT B0 ;  /* 0x0000000000007941 */ /* 0x000fea0003800200 */
.L_x_6209:
        /* <DEDUP_REMOVED lines=46> */
[----:B------:R-:W-:Y:S02]  /*109b0*/  HADD2.F32 R5, -RZ, R32.H0_H0 ;  /* 0x20000020ff057230 */ /* 0x000fe40000004100 */
[----:B------:R-:W-:Y:S01]  /*109c0*/  FMUL.FTZ R24, R24, R15 ;  /* 0x0000000f18187220 */ /* 0x000fe20000410000 */
[----:B----4-:R-:W-:Y:S02]  /*109d0*/  HADD2.F32 R4, -RZ, R8.H0_H0 ;  /* 0x20000008ff047230 */ /* 0x010fe40000004100 */
        /* <DEDUP_REMOVED lines=35> */
.L_x_6212:
[----:B------:R-:W-:Y:S05]  /*10c10*/  BSYNC.RECONVERGENT B0 ;  /* 0x0000000000007941 */ /* 0x000fea0003800200 */
.L_x_6211:
        /* <DEDUP_REMOVED lines=15> */
[----:B-1----:R-:W-:Y:S02]  /*10d10*/  SHF.L.U64.HI R2, R4, 0x1, R5 ;  /* 0x0000000104027819 */ /* 0x002fe40000010205 */
        /* <DEDUP_REMOVED lines=16> */
[--C-:B------:R-:W-:Y:S02]  /*10e20*/  HADD2.F32 R4, -RZ, R5.reuse.H0_H0 ;  /* 0x20000005ff047230 */ /* 0x100fe40000004100 */
[----:B------:R-:W-:Y:S01]  /*10e30*/  @!P0 FADD.FTZ R15, -R15, -RZ ;  /* 0x800000ff0f0f8221 */ /* 0x000fe20000010100 */
[----:B------:R-:W-:Y:S02]  /*10e40*/  HADD2.F32 R5, -RZ, R5.H1_H1 ;  /* 0x30000005ff057230 */ /* 0x000fe40000004100 */
[----:B------:R-:W-:Y:S01]  /*10e50*/  @!P0 FADD.FTZ R19, -R19, -RZ ;  /* 0x800000ff13138221 */ /* 0x000fe20000010100 */
[----:B------:R-:W-:-:S02]  /*10e60*/  HADD2.F32 R20, -RZ, R6.H0_H0 ;  /* 0x20000006ff147230 */ /* 0x000fc40000004100 */
[----:B------:R-:W-:Y:S01]  /*10e70*/  @!P0 FADD.FTZ R4, -R4, -RZ ;  /* 0x800000ff04048221 */ /* 0x000fe20000010100 */
[----:B------:R-:W-:Y:S02]  /*10e80*/  HADD2.F32 R2, -RZ, R12.H0_H0 ;  /* 0x2000000cff027230 */ /* 0x000fe40000004100 */
[----:B------:R-:W-:Y:S01]  /*10e90*/  @!P0 FADD.FTZ R5, -R5, -RZ ;  /* 0x800000ff05058221 */ /* 0x000fe20000010100 */
[----:B------:R-:W-:Y:S02]  /*10ea0*/  HADD2.F32 R6, -RZ, R6.H1_H1 ;  /* 0x30000006ff067230 */ /* 0x000fe40000004100 */
[----:B------:R-:W-:Y:S01]  /*10eb0*/  FMUL.FTZ R3, R3, R4 ;  /* 0x0000000403037220 */ /* 0x000fe20000410000 */
[--C-:B------:R-:W-:Y:S02]  /*10ec0*/  HADD2.F32 R23, -RZ, R7.reuse.H0_H0 ;  /* 0x20000007ff177230 */ /* 0x100fe40000004100 */
[----:B------:R-:W-:Y:S01]  /*10ed0*/  FMUL.FTZ R16, R16, R5 ;  /* 0x0000000510107220 */ /* 0x000fe20000410000 */
[----:B------:R-:W-:-:S02]  /*10ee0*/  HADD2.F32 R7, -RZ, R7.H1_H1 ;  /* 0x30000007ff077230 */ /* 0x000fc40000004100 */
[----:B------:R-:W-:Y:S01]  /*10ef0*/  FMUL.FTZ R2, R2, R15 ;  /* 0x0000000f02027220 */ /* 0x000fe20000410000 */
[----:B------:R-:W-:Y:S02]  /*10f00*/  HADD2.F32 R12, -RZ, R12.H1_H1 ;  /* 0x3000000cff0c7230 */ /* 0x000fe40000004100 */
[----:B------:R-:W-:Y:S01]  /*10f10*/  @!P0 FADD.FTZ R20, -R20, -RZ ;  /* 0x800000ff14148221 */ /* 0x000fe20000010100 */
[----:B------:R-:W-:Y:S02]  /*10f20*/  HADD2.F32 R5, -RZ, R28.H0_H0 ;  /* 0x2000001cff057230 */ /* 0x000fe40000004100 */
[----:B------:R-:W-:Y:S01]  /*10f30*/  @!P0 FADD.FTZ R6, -R6, -RZ ;  /* 0x800000ff06068221 */ /* 0x000fe20000010100 */
[--C-:B--2---:R-:W-:Y:S02]  /*10f40*/  HADD2.F32 R4, -RZ, R8.reuse.H0_H0 ;  /* 0x20000008ff047230 */ /* 0x104fe40000004100 */
[----:B------:R-:W-:Y:S01]  /*10f50*/  @!P0 FADD.FTZ R7, -R7, -RZ ;  /* 0x800000ff07078221 */ /* 0x000fe20000010100 */
[----:B------:R-:W-:Y:S01]  /*10f60*/  @!P0 FADD.FTZ R23, -R23, -RZ ;  /* 0x800000ff17178221 */ /* 0x000fe20000010100 */
[----:B------:R-:W-:Y:S01]  /*10f70*/  FMUL.FTZ R12, R12, R19 ;  /* 0x000000130c0c7220 */ /* 0x000fe20000410000 */
[----:B------:R-:W-:Y:S01]  /*10f80*/  FMUL.FTZ R13, R13, R20 ;  /* 0x000000140d0d7220 */ /* 0x000fe20000410000 */
[----:B------:R-:W-:Y:S01]  /*10f90*/  FMUL.FTZ R17, R17, R6 ;  /* 0x0000000611117220 */ /* 0x000fe20000410000 */
[----:B------:R-:W-:-:S02]  /*10fa0*/  HADD2.F32 R15, -RZ, R8.H1_H1 ;  /* 0x30000008ff0f7230 */ /* 0x000fc40000004100 */
[----:B------:R-:W-:Y:S01]  /*10fb0*/  FFMA.FTZ R2, R5, R4, R2 ;  /* 0x0000000405027223 */ /* 0x000fe20000010002 */
[----:B------:R-:W-:Y:S01]  /*10fc0*/  FMUL.FTZ R18, R18, R7 ;  /* 0x0000000712127220 */ /* 0x000fe20000410000 */
[----:B------:R-:W-:Y:S02]  /*10fd0*/  HADD2.F32 R6, -RZ, R29.H0_H0 ;  /* 0x2000001dff067230 */ /* 0x000fe40000004100 */
[----:B------:R-:W-:Y:S01]  /*10fe0*/  FMUL.FTZ R14, R14, R23 ;  /* 0x000000170e0e7220 */ /* 0x000fe20000410000 */
[----:B------:R-:W-:Y:S02]  /*10ff0*/  HADD2.F32 R8, -RZ, R9.H0_H0 ;  /* 0x20000009ff087230 */ /* 0x000fe40000004100 */
        /* <DEDUP_REMOVED lines=22> */
.L_x_6214:
[----:B------:R-:W-:Y:S05]  /*11160*/  BSYNC.RECONVERGENT B0 ;  /* 0x0000000000007941 */ /* 0x000fea0003800200 */
.L_x_6213:
[----:B------:R4:W-:Y:S02]  /*11170*/  STS.128 [R0+0x5800], R28 ;  /* 0x0058001c00007388 */ /* 0x0009e40000000c00 */
.L_x_6153:
[----:B------:R-:W-:Y:S05]  /*11180*/  BSYNC.RECONVERGENT B2 ;  /* 0x0000000000027941 */ /* 0x000fea0003800200 */
.L_x_6149:
[----:B-1-3--:R-:W-:Y:S01]  /*11190*/  IMAD.IADD R6, R74, 0x1, -R133 ;  /* 0x000000014a067824 */ /* 0x00afe200078e0a85 */
[--C-:B------:R-:W-:Y:S01]  /*111a0*/  SHF.R.U32.HI R96, RZ, 0x4, R134.reuse ;  /* 0x00000004ff607819 */ /* 0x100fe20000011686 */
[C---:B------:R-:W-:Y:S01]  /*111b0*/  IMAD.SHL.U32 R148, R134.reuse, 0x20, RZ ;  /* 0x0000002086947824 */ /* 0x040fe200078e00ff */
[----:B------:R-:W-:Y:S01]  /*111c0*/  SHF.R.U32.HI R186, RZ, 0x1, R134 ;  /* 0x00000001ffba7819 */ /* 0x000fe20000011686 */
[----:B------:R-:W-:Y:S01]  /*111d0*/  IMAD.SHL.U32 R149, R134, 0x40, RZ ;  /* 0x0000004086957824 */ /* 0x000fe200078e00ff */
[-C--:B------:R-:W-:Y:S01]  /*111e0*/  ISETP.GE.AND P4, PT, R41, R6.reuse, PT ;  /* 0x000000062900720c */ /* 0x080fe20003f86270 */
[----:B------:R-:W-:Y:S01]  /*111f0*/  IMAD.SHL.U32 R96, R96, 0x400, RZ ;  /* 0x0000040060607824 */ /* 0x000fe200078e00ff */
[-C--:B------:R-:W-:Y:S01]  /*11200*/  ISETP.GE.AND P3, PT, R43, R6.reuse, PT ;  /* 0x000000062b00720c */ /* 0x080fe20003f66270 */
[----:B------:R-:W-:Y:S01]  /*11210*/  IMAD.MOV.U32 R183, RZ, RZ, 0x20 ;  /* 0x00000020ffb77424 */ /* 0x000fe200078e00ff */
[-C--:B------:R-:W-:Y:S01]  /*11220*/  ISETP.GE.AND P6, PT, R124, R6.reuse, PT ;  /* 0x000000067c00720c */ /* 0x080fe20003fc6270 */
[----:B------:R-:W-:Y:S01]  /*11230*/  IMAD.MOV.U32 R182, RZ, RZ, 0x40 ;  /* 0x00000040ffb67424 */ /* 0x000fe200078e00ff */
[-C--:B------:R-:W-:Y:S01]  /*11240*/  ISETP.GE.AND P5, PT, R21, R6.reuse, PT ;  /* 0x000000061500720c */ /* 0x080fe20003fa6270 */
[----:B------:R-:W1:Y:S01]  /*11250*/  LDCU UR8, c[0x0][0x508] ;  /* 0x0000a100ff0877ac */ /* 0x000e620008000800 */
[----:B------:R-:W-:-:S02]  /*11260*/  ISETP.GE.AND P1, PT, R41, R6, PT ;  /* 0x000000062900720c */ /* 0x000fc40003f26270 */
[----:B------:R-:W-:Y:S02]  /*11270*/  ISETP.GE.AND P2, PT, R21, R6, PT ;  /* 0x000000061500720c */ /* 0x000fe40003f46270 */
[----:B------:R-:W-:Y:S01]  /*11280*/  LOP3.LUT R96, R96, 0x400, RZ, 0xc0, !PT ;  /* 0x0000040060607812 */ /* 0x000fe200078ec0ff */
[----:B--2---:R-:W2:Y:S01]  /*11290*/  @!P4 LDC.64 R4, c[0x0][0x3b8] ;  /* 0x0000ee00ff04cb82 */ /* 0x004ea20000000a00 */
[----:B------:R-:W-:-:S03]  /*112a0*/  LOP3.LUT R184, R148, 0x7c00, RZ, 0xc0, !PT ;  /* 0x00007c0094b87812 */ /* 0x000fc600078ec0ff */
[----:B------:R-:W-:Y:S02]  /*112b0*/  @!P6 IMAD.MOV.U32 R197, RZ, RZ, R195 ;  /* 0x000000ffffc5e224 */ /* 0x000fe400078e00c3 */
[C---:B----4-:R-:W-:Y:S02]  /*112c0*/  @!P5 LEA R8, P0, R73.reuse, R196, 0x1 ;  /* 0x000000c44908d211 */ /* 0x050fe400078008ff */
[----:B------:R-:W3:Y:S01]  /*112d0*/  @!P3 LDC.64 R2, c[0x0][0x3b8] ;  /* 0x0000ee00ff02bb82 */ /* 0x000ee20000000a00 */
        /* <DEDUP_REMOVED lines=8> */
[----:B--2---:R-:W-:-:S03]  /*11360*/  @!P4 LEA R10, P0, R4, R196, 0x6 ;  /* 0x000000c4040ac211 */ /* 0x004fc600078030ff */
[----:B------:R-:W-:Y:S01]  /*11370*/  @!P5 LDGSTS.E.BYPASS.LTC128B.128 [R0+0x8800], desc[UR6][R8.64+0x80] ;  /* 0x088000800800dfae */ /* 0x000fe2000b981a06 */
[----:B------:R-:W-:-:S03]  /*11380*/  @!P4 LEA.HI.X R11, R4, R195, R5, 0x6, P0 ;  /* 0x000000c3040bc211 */ /* 0x000fc600000f3405 */
[----:B------:R-:W-:Y:S01]  /*11390*/  @!P5 LDGSTS.E.BYPASS.LTC128B.128 [R0+0xa800], desc[UR6][R8.64+0x100] ;  /* 0x0a8001000800dfae */ /* 0x000fe2000b981a06 */
[----:B------:R-:W-:Y:S01]  /*113a0*/  ISETP.GE.AND P0, PT, R43, R6, PT ;  /* 0x000000062b00720c */ /* 0x000fe20003f06270 */
[----:B---3--:R-:W-:Y:S02]  /*113b0*/  @!P3 IMAD R3, R3, 0x60, RZ ;  /* 0x000000600303b824 */ /* 0x008fe400078e02ff */
[----:B------:R-:W-:Y:S01]  /*113c0*/  @!P4 LDGSTS.E.BYPASS.LTC128B.128 [R0+0x7000], desc[UR6][R10.64] ;  /* 0x070000000a00cfae */ /* 0x000fe2000b981a06 */
[----:B------:R-:W2:Y:S01]  /*113d0*/  @!P1 LDC.64 R6, c[0x0][0x3c0] ;  /* 0x0000f000ff069b82 */ /* 0x000ea20000000a00 */
[----:B------:R-:W-:Y:S02]  /*113e0*/  LOP3.LUT P5, RZ, R134, 0x2, RZ, 0xc0, !PT ;  /* 0x0000000286ff7812 */ /* 0x000fe400078ac0ff */
[----:B------:R-:W-:Y:S02]  /*113f0*/  @!P4 LDGSTS.E.BYPASS.LTC128B.128 [R0+0x9000], desc[UR6][R10.64+0x80] ;  /* 0x090000800a00cfae */ /* 0x000fe4000b981a06 */
[----:B------:R-:W-:-:S02]  /*11400*/  SEL R168, R183, 0xffffffe0, !P5 ;  /* 0xffffffe0b7a87807 */ /* 0x000fc40006800000 */
[----:B------:R3:W-:Y:S01]  /*11410*/  @!P4 LDGSTS.E.BYPASS.LTC128B.128 [R0+0xb000], desc[UR6][R10.64+0x100] ;  /* 0x0b0001000a00cfae */ /* 0x0007e2000b981a06 */
[----:B----4-:R-:W-:Y:S02]  /*11420*/  @!P3 IMAD.MOV.U32 R197, RZ, RZ, R195 ;  /* 0x000000ffffc5b224 */ /* 0x010fe400078e00c3 */
[----:B------:R-:W-:-:S04]  /*11430*/  @!P3 IMAD.WIDE.U32 R4, R2, 0x60, R196 ;  /* 0x000000600204b825 */ /* 0x000fc800078e00c4 */
[----:B------:R-:W-:Y:S01]  /*11440*/  @!P3 IMAD.IADD R13, R3, 0x1, R5 ;  /* 0x00000001030db824 */ /* 0x000fe200078e0205 */
[----:B------:R-:W-:Y:S01]  /*11450*/  LOP3.LUT R3, R83, 0x8, R134, 0x78, !PT ;  /* 0x0000000853037812 */ /* 0x000fe200078e7886 */
[----:B------:R-:W-:Y:S02]  /*11460*/  @!P3 IMAD.MOV.U32 R12, RZ, RZ, R4 ;  /* 0x000000ffff0cb224 */ /* 0x000fe400078e0004 */
[----:B------:R-:W4:Y:S01]  /*11470*/  @!P0 LDC.64 R4, c[0x0][0x3c0] ;  /* 0x0000f000ff048b82 */ /* 0x000f220000000a00 */
[----:B------:R-:W-:Y:S02]  /*11480*/  IMAD.SHL.U32 R2, R134, 0x8, RZ ;  /* 0x0000000886027824 */ /* 0x000fe400078e00ff */
[----:B------:R-:W-:Y:S03]  /*11490*/  @!P3 LDGSTS.E.BYPASS.LTC128B.128 [R0+0x7800], desc[UR6][R12.64] ;  /* 0x078000000c00bfae */ /* 0x000fe6000b981a06 */
[----:B------:R-:W-:Y:S01]  /*114a0*/  LOP3.LUT R3, R3, 0x38, R2, 0x78, !PT ;  /* 0x0000003803037812 */ /* 0x000fe200078e7802 */
[----:B------:R-:W-:Y:S04]  /*114b0*/  @!P3 LDGSTS.E.BYPASS.LTC128B.128 [R0+0x9800], desc[UR6][R12.64+0x80] ;  /* 0x098000800c00bfae */ /* 0x000fe8000b981a06 */
[----:B------:R1:W-:Y:S01]  /*114c0*/  @!P3 LDGSTS.E.BYPASS.LTC128B.128 [R0+0xb800], desc[UR6][R12.64+0x100] ;  /* 0x0b8001000c00bfae */ /* 0x0003e2000b981a06 */
[----:B---3--:R-:W-:Y:S01]  /*114d0*/  LOP3.LUT R10, R186, 0x8, RZ, 0xc0, !PT ;  /* 0x00000008ba0a7812 */ /* 0x008fe200078ec0ff */
[----:B------:R-:W-:Y:S01]  /*114e0*/  IMAD R96, R3, 0x2, R96 ;  /* 0x0000000203607824 */ /* 0x000fe200078e0260 */
[----:B------:R-:W-:Y:S01]  /*114f0*/  @!P2 LEA R8, P3, R81, R198, 0x1 ;  /* 0x000000c65108a211 */ /* 0x000fe200078608ff */
[----:B------:R-:W0:Y:S01]  /*11500*/  LDGDEPBAR ;  /* 0x00000000000079af */ /* 0x000e220000000000 */
[----:B------:R-:W-:Y:S01]  /*11510*/  LOP3.LUT R83, R83, R10, RZ, 0xfc, !PT ;  /* 0x0000000a53537212 */ /* 0x000fe200078efcff */
[----:B------:R-:W-:Y:S01]  /*11520*/  VIADD R93, R96, UR5 ;  /* 0x00000005605d7c36 */ /* 0x000fe20008000000 */
[----:B------:R-:W-:-:S02]  /*11530*/  @!P2 LEA.HI.X R9, R81, R199, R76, 0x1, P3 ;  /* 0x000000c75109a211 */ /* 0x000fc400018f0c4c */
[----:B--2---:R-:W-:Y:S01]  /*11540*/  @!P1 LEA R10, P3, R6, R198, 0x6 ;  /* 0x000000c6060a9211 */ /* 0x004fe200078630ff */
[----:B------:R-:W-:Y:S01]  /*11550*/  IMAD.IADD R78, R93, 0x1, R168 ;  /* 0x000000015d4e7824 */ /* 0x000fe200078e02a8 */
[----:B------:R-:W-:Y:S02]  /*11560*/  LOP3.LUT R3, R184, 0x200, R149, 0xf8, !PT ;  /* 0x00000200b8037812 */ /* 0x000fe400078ef895 */
[----:B------:R-:W-:Y:S01]  /*11570*/  LOP3.LUT R76, R83, 0x38, R2, 0x78, !PT ;  /* 0x00000038534c7812 */ /* 0x000fe200078e7802 */
[----:B----4-:R-:W-:Y:S01]  /*11580*/  @!P0 IMAD R5, R5, 0x60, RZ ;  /* 0x0000006005058824 */ /* 0x010fe200078e02ff */
[----:B------:R-:W-:Y:S01]  /*11590*/  @!P1 LEA.HI.X R11, R6, R199, R7, 0x6, P3 ;  /* 0x000000c7060b9211 */ /* 0x000fe200018f3407 */
[----:B------:R-:W-:-:S04]  /*115a0*/  @!P0 IMAD.WIDE.U32 R6, R4, 0x60, R198 ;  /* 0x0000006004068825 */ /* 0x000fc800078e00c6 */
[----:B------:R-:W-:Y:S02]  /*115b0*/  IMAD.IADD R3, R3, 0x1, R76 ;  /* 0x0000000103037824 */ /* 0x000fe400078e024c */
[----:B------:R-:W-:-:S03]  /*115c0*/  @!P0 IMAD.IADD R7, R5, 0x1, R7 ;  /* 0x0000000105078824 */ /* 0x000fc600078e0207 */
[----:B------:R-:W-:Y:S01]  /*115d0*/  LEA R97, R3, UR5, 0x1 ;  /* 0x0000000503617c11 */ /* 0x000fe2000f8e08ff */
        /* <DEDUP_REMOVED lines=48> */
[----:B------:R-:W4:Y:S04]  /*118e0*/  LDSM.16.M88.4 R36, [R96+UR5+0x6800] ;  /* 0x006800056024783b */ /* 0x000f280008000200 */
[----:B------:R-:W4:Y:S04]  /*118f0*/  LDSM.16.M88.4 R28, [R96+UR5+0x7000] ;  /* 0x00700005601c783b */ /* 0x000f280008000200 */
[----:B-1----:R-:W1:Y:S04]  /*11900*/  LDSM.16.M88.4 R12, [R96+UR5+0x7800] ;  /* 0x00780005600c783b */ /* 0x002e680008000200 */
[----:B------:R-:W-:Y:S04]  /*11910*/  LDSM.16.M88.4 R16, [R94] ;  /* 0x000000005e10783b */ /* 0x000fe80000000200 */
[----:B--2---:R-:W2:Y:S04]  /*11920*/  LDSM.16.M88.4 R8, [R78+0x6000] ;  /* 0x006000004e08783b */ /* 0x004ea80000000200 */
[----:B---3--:R-:W3:Y:S04]  /*11930*/  LDSM.16.M88.4 R4, [R78+0x6800] ;  /* 0x006800004e04783b */ /* 0x008ee80000000200 */
[----:B------:R-:W3:Y:S04]  /*11940*/  LDSM.16.M88.4 R56, [R78+0x7000] ;  /* 0x007000004e38783b */ /* 0x000ee80000000200 */
[----:B------:R-:W3:Y:S04]  /*11950*/  LDSM.16.M88.4 R20, [R78+0x7800] ;  /* 0x007800004e14783b */ /* 0x000ee80000000200 */
[----:B------:R-:W-:Y:S01]  /*11960*/  LDSM.16.M88.4 R52, [R95] ;  /* 0x000000005f34783b */ /* 0x000fe20000000200 */
[C---:B----4-:R-:W-:Y:S03]  /*11970*/  HMMA.16816.F32 R48, R80.reuse, R44, RZ ;  /* 0x0000002c5030723c */ /* 0x050fe600000018ff */
[----:B------:R-:W-:Y:S04]  /*11980*/  LDSM.16.M88.4 R68, [R93+0x7800] ;  /* 0x007800005d44783b */ /* 0x000fe80000000200 */
[----:B------:R-:W-:Y:S01]  /*11990*/  LDSM.16.M88.4 R64, [R3+0x7000] ;  /* 0x007000000340783b */ /* 0x000fe20000000200 */
[C---:B------:R-:W-:Y:S03]  /*119a0*/  HMMA.16816.F32 R40, R80.reuse, R36, RZ ;  /* 0x000000245028723c */ /* 0x040fe600000018ff */
[----:B-----5:R-:W-:Y:S04]  /*119b0*/  LDSM.16.M88.4 R60, [R3+0x7800] ;  /* 0x00780000033c783b */ /* 0x020fe80000000200 */
[----:B------:R-:W-:Y:S01]  /*119c0*/  LDSM.16.M88.4 R84, [R94+0x2000] ;  /* 0x002000005e54783b */ /* 0x000fe20000000200 */
[C---:B------:R-:W-:Y:S03]  /*119d0*/  HMMA.16816.F32 R32, R80.reuse, R28, RZ ;  /* 0x0000001c5020723c */ /* 0x040fe600000018ff */
        /* <DEDUP_REMOVED lines=16> */
[----:B------:R-:W-:Y:S07]  /*11ae0*/  LDSM.16.M88.4 R56, [R92] ;  /* 0x000000005c38783b */ /* 0x000fee0000000200 */
        /* <DEDUP_REMOVED lines=9> */
[----:B------:R-:W2:Y:S07]  /*11b80*/  LDSM.16.M88.4 R8, [R96+UR5+0x8000] ;  /* 0x008000056008783b */ /* 0x000eae0008000200 */
[C---:B---3--:R-:W-:Y:S08]  /*11b90*/  HMMA.16816.F32 R32, R52.reuse, R4, R32 ;  /* 0x000000043420723c */ /* 0x048ff00000001820 */
[----:B------:R-:W-:Y:S01]  /*11ba0*/  HMMA.16816.F32 R28, R52, R6, R28 ;  /* 0x00000006341c723c */ /* 0x000fe2000000181c */
[----:B------:R-:W3:Y:S07]  /*11bb0*/  LDSM.16.M88.4 R4, [R96+UR5+0x8800] ;  /* 0x008800056004783b */ /* 0x000eee0008000200 */
[C---:B----4-:R-:W-:Y:S08]  /*11bc0*/  HMMA.16816.F32 R48, R56.reuse, R20, R48 ;  /* 0x000000143830723c */ /* 0x050ff00000001830 */
[----:B------:R-:W-:Y:S01]  /*11bd0*/  HMMA.16816.F32 R44, R56, R22, R44 ;  /* 0x00000016382c723c */ /* 0x000fe2000000182c */
[----:B------:R-:W-:Y:S07]  /*11be0*/  LDSM.16.M88.4 R20, [R96+UR5+0x9800] ;  /* 0x009800056014783b */ /* 0x000fee0008000200 */
[C---:B------:R-:W-:Y:S08]  /*11bf0*/  HMMA.16816.F32 R24, R52.reuse, R68, R24 ;  /* 0x000000443418723c */ /* 0x040ff00000001818 */
[----:B------:R-:W-:Y:S01]  /*11c00*/  HMMA.16816.F32 R80, R52, R70, R80 ;  /* 0x000000463450723c */ /* 0x000fe20000001850 */
[----:B------:R-:W4:Y:S04]  /*11c10*/  LDSM.16.M88.4 R52, [R96+UR5+0x9000] ;  /* 0x009000056034783b */ /* 0x000f280008000200 */
[----:B------:R-:W-:Y:S03]  /*11c20*/  LDSM.16.M88.4 R68, [R95+0x2000] ;  /* 0x002000005f44783b */ /* 0x000fe60000000200 */
[C---:B-1----:R-:W-:Y:S08]  /*11c30*/  HMMA.16816.F32 R40, R56.reuse, R12, R40 ;  /* 0x0000000c3828723c */ /* 0x042ff00000001828 */
[----:B------:R-:W-:Y:S01]  /*11c40*/  HMMA.16816.F32 R36, R56, R14, R36 ;  /* 0x0000000e3824723c */ /* 0x000fe20000001824 */
[----:B------:R-:W-:Y:S07]  /*11c50*/  LDSM.16.M88.4 R12, [R78+0x8000] ;  /* 0x008000004e0c783b */ /* 0x000fee0000000200 */
[C---:B--2---:R-:W-:Y:S08]  /*11c60*/  HMMA.16816.F32 R48, R16.reuse, R8, R48 ;  /* 0x000000081030723c */ /* 0x044ff00000001830 */
[C---:B------:R-:W-:Y:S01]  /*11c70*/  HMMA.16816.F32 R44, R16.reuse, R10, R44 ;  /* 0x0000000a102c723c */ /* 0x040fe2000000182c */
[----:B------:R-:W1:Y:S07]  /*11c80*/  LDSM.16.M88.4 R8, [R78+0x8800] ;  /* 0x008800004e08783b */ /* 0x000e6e0000000200 */
[C---:B---3--:R-:W-:Y:S08]  /*11c90*/  HMMA.16816.F32 R40, R16.reuse, R4, R40 ;  /* 0x000000041028723c */ /* 0x048ff00000001828 */
[----:B------:R-:W-:Y:S01]  /*11ca0*/  HMMA.16816.F32 R36, R16, R6, R36 ;  /* 0x000000061024723c */ /* 0x000fe20000001824 */
[----:B------:R-:W2:Y:S07]  /*11cb0*/  LDSM.16.M88.4 R4, [R78+0x9000] ;  /* 0x009000004e04783b */ /* 0x000eae0000000200 */
[C---:B------:R-:W-:Y:S08]  /*11cc0*/  HMMA.16816.F32 R32, R56.reuse, R64, R32 ;  /* 0x000000403820723c */ /* 0x040ff00000001820 */
[C---:B------:R-:W-:Y:S01]  /*11cd0*/  HMMA.16816.F32 R28, R56.reuse, R66, R28 ;  /* 0x00000042381c723c */ /* 0x040fe2000000181c */
[----:B------:R-:W-:Y:S07]  /*11ce0*/  LDSM.16.M88.4 R64, [R93+0x8000] ;  /* 0x008000005d40783b */ /* 0x000fee0000000200 */
[C---:B------:R-:W-:Y:S08]  /*11cf0*/  HMMA.16816.F32 R24, R56.reuse, R60, R24 ;  /* 0x0000003c3818723c */ /* 0x040ff00000001818 */
[----:B------:R-:W-:Y:S01]  /*11d00*/  HMMA.16816.F32 R80, R56, R62, R80 ;  /* 0x0000003e3850723c */ /* 0x000fe20000001850 */
[----:B------:R-:W3:Y:S04]  /*11d10*/  LDSM.16.M88.4 R60, [R93+0x8800] ;  /* 0x008800005d3c783b */ /* 0x000ee80000000200 */
[----:B------:R-:W3:Y:S03]  /*11d20*/  LDSM.16.M88.4 R56, [R93+0x9000] ;  /* 0x009000005d38783b */ /* 0x000ee60000000200 */
[C---:B----4-:R-:W-:Y:S08]  /*11d30*/  HMMA.16816.F32 R32, R16.reuse, R52, R32 ;  /* 0x000000341020723c */ /* 0x050ff00000001820 */
        /* <DEDUP_REMOVED lines=15> */
[C---:B---3--:R-:W-:Y:S08]  /*11e30*/  HMMA.16816.F32 R40, R68.reuse, R60, R40 ;  /* 0x0000003c4428723c */ /* 0x048ff00000001828 */
        /* <DEDUP_REMOVED lines=9> */
[----:B----4-:R-:W-:Y:S01]  /*11ed0*/  HMMA.16816.F32 R64, R68, R52, R24 ;  /* 0x000000344440723c */ /* 0x010fe20000001818 */
[----:B------:R-:W3:Y:S07]  /*11ee0*/  LDSM.16.M88.4 R24, [R96+UR5+0xa800] ;  /* 0x00a800056018783b */ /* 0x000eee0008000200 */
[C---:B-1----:R-:W-:Y:S08]  /*11ef0*/  HMMA.16816.F32 R32, R20.reuse, R8, R32 ;  /* 0x000000081420723c */ /* 0x042ff00000001820 */
[----:B------:R-:W-:Y:S01]  /*11f00*/  HMMA.16816.F32 R60, R20, R10, R60 ;  /* 0x0000000a143c723c */ /* 0x000fe2000000183c */
[----:B------:R-:W1:Y:S07]  /*11f10*/  LDSM.16.M88.4 R8, [R96+UR5+0xb000] ;  /* 0x00b000056008783b */ /* 0x000e6e0008000200 */
[----:B------:R-:W-:Y:S01]  /*11f20*/  HMMA.16816.F32 R80, R68, R54, R80 ;  /* 0x000000364450723c */ /* 0x000fe20000001850 */
[----:B------:R-:W-:Y:S04]  /*11f30*/  LDSM.16.M88.4 R52, [R93+0xb800] ;  /* 0x00b800005d34783b */ /* 0x000fe80000000200 */
[----:B------:R-:W-:Y:S03]  /*11f40*/  LDSM.16.M88.4 R68, [R92+0x4000] ;  /* 0x004000005c44783b */ /* 0x000fe60000000200 */
        /* <DEDUP_REMOVED lines=21> */
[----:B------:R-:W2:Y:S04]  /*120a0*/  LDSM.16.M88.4 R12, [R93+0xa000] ;  /* 0x00a000005d0c783b */ /* 0x000ea80000000200 */
[----:B------:R-:W-:Y:S03]  /*120b0*/  LDSM.16.M88.4 R56, [R3+0xa000] ;  /* 0x00a000000338783b */ /* 0x000fe60000000200 */
[C---:B----4-:R-:W-:Y:S08]  /*120c0*/  HMMA.16816.F32 R48, R16.reuse, R4, R48 ;  /* 0x000000041030723c */ /* 0x050ff00000001830 */
[C---:B------:R-:W-:Y:S01]  /*120d0*/  HMMA.16816.F32 R44, R16.reuse, R6, R44 ;  /* 0x00000006102c723c */ /* 0x040fe2000000182c */
[----:B------:R-:W-:Y:S07]  /*120e0*/  LDSM.16.M88.4 R4, [R93+0xb000] ;  /* 0x00b000005d04783b */ /* 0x000fee0000000200 */
        /* <DEDUP_REMOVED lines=14> */
[----:B---3--:R-:W-:-:S07]  /*121d0*/  SHF.R.U32.HI R3, RZ, 0x2, R134 ;  /* 0x00000002ff037819 */ /* 0x008fce0000011686 */
[C---:B------:R-:W-:Y:S08]  /*121e0*/  HMMA.16816.F32 R36, R28.reuse, R22, R36 ;  /* 0x000000161c24723c */ /* 0x040ff00000001824 */
[----:B------:R-:W-:Y:S01]  /*121f0*/  HMMA.16816.F32 R32, R28, R4, R32 ;  /* 0x000000041c20723c */ /* 0x000fe20000001820 */
[----:B------:R-:W-:Y:S02]  /*12200*/  LOP3.LUT R4, R3, 0x7, RZ, 0xc0, !PT ;  /* 0x0000000703047812 */ /* 0x000fe400078ec0ff */
[----:B------:R-:W-:-:S04]  /*12210*/  LOP3.LUT R3, R186, 0x1f0, RZ, 0xc0, !PT ;  /* 0x000001f0ba037812 */ /* 0x000fc800078ec0ff */
[----:B------:R-:W-:Y:S01]  /*12220*/  IADD3 R4, PT, PT, R4, R3, R79 ;  /* 0x0000000304047210 */ /* 0x000fe20007ffe04f */
        /* <DEDUP_REMOVED lines=32> */
.L_x_6216:
        /* <DEDUP_REMOVED lines=60> */
.L_x_6217:
        /* <DEDUP_REMOVED lines=26> */
.L_x_6215:
[----:B------:R-:W1:Y:S01]  /*12990*/  S2R R181, SR_TID.X ;  /* 0x0000000000b57919 */ /* 0x000e620000002100 */
[----:B------:R-:W-:Y:S01]  /*129a0*/  VIADD R153, R135, 0xffffffff ;  /* 0xffffffff87997836 */ /* 0x000fe20000000000 */
[----:B------:R-:W3:Y:S01]  /*129b0*/  LDCU UR8, c[0x0][0x45c] ;  /* 0x00008b80ff0877ac */ /* 0x000ee20008000800 */
[----:B-1----:R-:W-:-:S05]  /*129c0*/  IMAD.SHL.U32 R192, R181, 0x2, RZ ;  /* 0x00000002b5c07824 */ /* 0x002fca00078e00ff */
[----:B------:R-:W-:-:S05]  /*129d0*/  LOP3.LUT R192, R192, 0x6, RZ, 0xc0, !PT ;  /* 0x00000006c0c07812 */ /* 0x000fca00078ec0ff */
[----:B------:R-:W-:-:S04]  /*129e0*/  IMAD R20, R153, 0x40, R192 ;  /* 0x0000004099147824 */ /* 0x000fc800078e02c0 */
[C---:B------:R-:W-:Y:S01]  /*129f0*/  VIADD R21, R20.reuse, 0x1 ;  /* 0x0000000114157836 */ /* 0x040fe20000000000 */
[CC--:B------:R-:W-:Y:S01]  /*12a00*/  ISETP.GE.AND P3, PT, R20.reuse, R207.reuse, PT ;  /* 0x000000cf1400720c */ /* 0x0c0fe20003f66270 */
[C---:B------:R-:W-:Y:S01]  /*12a10*/  VIADD R19, R20.reuse, 0x8 ;  /* 0x0000000814137836 */ /* 0x040fe20000000000 */
[CC--:B------:R-:W-:Y:S01]  /*12a20*/  ISETP.GE.AND P6, PT, R20.reuse, R206.reuse, PT ;  /* 0x000000ce1400720c */ /* 0x0c0fe20003fc6270 */
[C---:B------:R-:W-:Y:S01]  /*12a30*/  VIADD R18, R20.reuse, 0x9 ;  /* 0x0000000914127836 */ /* 0x040fe20000000000 */
[CC--:B------:R-:W-:Y:S01]  /*12a40*/  ISETP.GE.AND P0, PT, R21.reuse, R207.reuse, PT ;  /* 0x000000cf1500720c */ /* 0x0c0fe20003f06270 */
[----:B------:R-:W-:Y:S01]  /*12a50*/  VIADD R13, R20, 0x10 ;  /* 0x00000010140d7836 */ /* 0x000fe20000000000 */
[----:B------:R-:W-:Y:S01]  /*12a60*/  FSEL R31, R48, -INF , P3 ;  /* 0xff800000301f7808 */ /* 0x000fe20001800000 */
[C---:B--2---:R-:W-:Y:S01]  /*12a70*/  VIADD R5, R20.reuse, 0x11 ;  /* 0x0000001114057836 */ /* 0x044fe20000000000 */
[-C--:B------:R-:W-:Y:S01]  /*12a80*/  ISETP.GE.AND P3, PT, R21, R206.reuse, PT ;  /* 0x000000ce1500720c */ /* 0x080fe20003f66270 */
[C---:B------:R-:W-:Y:S01]  /*12a90*/  VIADD R10, R20.reuse, 0x18 ;  /* 0x00000018140a7836 */ /* 0x040fe20000000000 */
[----:B------:R-:W-:Y:S01]  /*12aa0*/  FSEL R27, R49, -INF , P0 ;  /* 0xff800000311b7808 */ /* 0x000fe20000000000 */
[C---:B------:R-:W-:Y:S01]  /*12ab0*/  VIADD R6, R20.reuse, 0x19 ;  /* 0x0000001914067836 */ /* 0x040fe20000000000 */
[-C--:B------:R-:W-:Y:S01]  /*12ac0*/  ISETP.GE.AND P0, PT, R19, R207.reuse, PT ;  /* 0x000000cf1300720c */ /* 0x080fe20003f06270 */
[C---:B------:R-:W-:Y:S01]  /*12ad0*/  VIADD R3, R20.reuse, 0x20 ;  /* 0x0000002014037836 */ /* 0x040fe20000000000 */
[----:B------:R-:W-:Y:S01]  /*12ae0*/  FSEL R27, R27, -INF , !P3 ;  /* 0xff8000001b1b7808 */ /* 0x000fe20005800000 */
[----:B------:R-:W-:Y:S01]  /*12af0*/  VIADD R0, R20, 0x21 ;  /* 0x0000002114007836 */ /* 0x000fe20000000000 */
[-C--:B------:R-:W-:Y:S01]  /*12b00*/  ISETP.GE.AND P3, PT, R18, R207.reuse, PT ;  /* 0x000000cf1200720c */ /* 0x080fe20003f66270 */
[----:B------:R-:W-:Y:S01]  /*12b10*/  VIADD R4, R20, 0x28 ;  /* 0x0000002814047836 */ /* 0x000fe20000000000 */
[----:B------:R-:W-:Y:S01]  /*12b20*/  FSEL R29, R44, -INF , P0 ;  /* 0xff8000002c1d7808 */ /* 0x000fe20000000000 */
[----:B------:R-:W-:Y:S01]  /*12b30*/  VIADD R8, R20, 0x29 ;  /* 0x0000002914087836 */ /* 0x000fe20000000000 */
[----:B------:R-:W-:Y:S01]  /*12b40*/  ISETP.GE.AND P0, PT, R18, R206, PT ;  /* 0x000000ce1200720c */ /* 0x000fe20003f06270 */
[C---:B------:R-:W-:Y:S01]  /*12b50*/  VIADD R12, R20.reuse, 0x30 ;  /* 0x00000030140c7836 */ /* 0x040fe20000000000 */
[----:B------:R-:W-:Y:S01]  /*12b60*/  FSEL R7, R45, -INF , P3 ;  /* 0xff8000002d077808 */ /* 0x000fe20001800000 */
[C---:B------:R-:W-:Y:S01]  /*12b70*/  VIADD R14, R20.reuse, 0x31 ;  /* 0x00000031140e7836 */ /* 0x040fe20000000000 */
[----:B------:R-:W-:Y:S01]  /*12b80*/  ISETP.GE.AND P3, PT, R13, R207, PT ;  /* 0x000000cf0d00720c */ /* 0x000fe20003f66270 */
[----:B------:R-:W-:Y:S01]  /*12b90*/  VIADD R16, R20, 0x38 ;  /* 0x0000003814107836 */ /* 0x000fe20000000000 */
[----:B------:R-:W-:-:S02]  /*12ba0*/  FSEL R7, R7, -INF , !P0 ;  /* 0xff80000007077808 */ /* 0x000fc40004000000 */
[CC--:B------:R-:W-:Y:S02]  /*12bb0*/  ISETP.GE.AND P0, PT, R5.reuse, R207.reuse, PT ;  /* 0x000000cf0500720c */ /* 0x0c0fe40003f06270 */
[----:B------:R-:W-:Y:S02]  /*12bc0*/  FSEL R17, R40, -INF , P3 ;  /* 0xff80000028117808 */ /* 0x000fe40001800000 */
[----:B------:R-:W-:Y:S02]  /*12bd0*/  ISETP.GE.AND P3, PT, R5, R206, PT ;  /* 0x000000ce0500720c */ /* 0x000fe40003f66270 */
[----:B------:R-:W-:Y:S02]  /*12be0*/  FSEL R15, R41, -INF , P0 ;  /* 0xff800000290f7808 */ /* 0x000fe40000000000 */
[----:B------:R-:W-:Y:S02]  /*12bf0*/  ISETP.GE.AND P0, PT, R10, R207, PT ;  /* 0x000000cf0a00720c */ /* 0x000fe40003f06270 */
[----:B------:R-:W-:-:S02]  /*12c00*/  FSEL R15, R15, -INF , !P3 ;  /* 0xff8000000f0f7808 */ /* 0x000fc40005800000 */
[----:B------:R-:W-:Y:S02]  /*12c10*/  ISETP.GE.AND P3, PT, R6, R207, PT ;  /* 0x000000cf0600720c */ /* 0x000fe40003f66270 */
        /* <DEDUP_REMOVED lines=9> */
[----:B------:R-:W-:Y:S02]  /*12cb0*/  FSEL R32, R32, -INF , P3 ;  /* 0xff80000020207808 */ /* 0x000fe40001800000 */
[----:B------:R-:W-:-:S02]  /*12cc0*/  ISETP.GE.AND P6, PT, R13, R206, PT ;  /* 0x000000ce0d00720c */ /* 0x000fc40003fc6270 */
[-C--:B------:R-:W-:Y:S02]  /*12cd0*/  ISETP.GE.AND P3, PT, R0, R206.reuse, PT ;  /* 0x000000ce0000720c */ /* 0x080fe40003f66270 */
[----:B------:R-:W-:Y:S02]  /*12ce0*/  FSEL R33, R33, -INF , P0 ;  /* 0xff80000021217808 */ /* 0x000fe40000000000 */
[----:B------:R-:W-:Y:S02]  /*12cf0*/  FSEL R17, R17, -INF , !P6 ;  /* 0xff80000011117808 */ /* 0x000fe40007000000 */
[----:B------:R-:W-:Y:S02]  /*12d00*/  ISETP.GE.AND P0, PT, R4, R207, PT ;  /* 0x000000cf0400720c */ /* 0x000fe40003f06270 */
[----:B------:R-:W-:Y:S02]  /*12d10*/  FSEL R219, R33, -INF , !P3 ;  /* 0xff80000021db7808 */ /* 0x000fe40005800000 */
[----:B------:R-:W-:-:S02]  /*12d20*/  ISETP.GE.AND P6, PT, R10, R206, PT ;  /* 0x000000ce0a00720c */ /* 0x000fc40003fc6270 */
[----:B------:R-:W-:Y:S02]  /*12d30*/  ISETP.GE.AND P3, PT, R8, R207, PT ;  /* 0x000000cf0800720c */ /* 0x000fe40003f66270 */
[----:B------:R-:W-:Y:S02]  /*12d40*/  FSEL R60, R60, -INF , P0 ;  /* 0xff8000003c3c7808 */ /* 0x000fe40000000000 */
[----:B------:R-:W-:Y:S02]  /*12d50*/  FSEL R11, R11, -INF , !P6 ;  /* 0xff8000000b0b7808 */ /* 0x000fe40007000000 */
[-C--:B------:R-:W-:Y:S02]  /*12d60*/  ISETP.GE.AND P0, PT, R8, R206.reuse, PT ;  /* 0x000000ce0800720c */ /* 0x080fe40003f06270 */
[----:B------:R-:W-:Y:S02]  /*12d70*/  FSEL R61, R61, -INF , P3 ;  /* 0xff8000003d3d7808 */ /* 0x000fe40001800000 */
[----:B------:R-:W-:-:S02]  /*12d80*/  ISETP.GE.AND P6, PT, R3, R206, PT ;  /* 0x000000ce0300720c */ /* 0x000fc40003fc6270 */
[----:B------:R-:W-:Y:S02]  /*12d90*/  FSEL R197, R61, -INF , !P0 ;  /* 0xff8000003dc57808 */ /* 0x000fe40004000000 */
[----:B------:R-:W-:Y:S02]  /*12da0*/  FSEL R221, R32, -INF , !P6 ;  /* 0xff80000020dd7808 */ /* 0x000fe40007000000 */
[-C--:B------:R-:W-:Y:S02]  /*12db0*/  ISETP.GE.AND P3, PT, R12, R207.reuse, PT ;  /* 0x000000cf0c00720c */ /* 0x080fe40003f66270 */
[----:B------:R-:W-:Y:S02]  /*12dc0*/  ISETP.GE.AND P0, PT, R14, R207, PT ;  /* 0x000000cf0e00720c */ /* 0x000fe40003f06270 */
[----:B------:R-:W-:Y:S02]  /*12dd0*/  ISETP.GE.AND P6, PT, R4, R206, PT ;  /* 0x000000ce0400720c */ /* 0x000fe40003fc6270 */
[----:B------:R-:W-:-:S02]  /*12de0*/  FSEL R64, R64, -INF , P3 ;  /* 0xff80000040407808 */ /* 0x000fc40001800000 */
[----:B------:R-:W-:Y:S02]  /*12df0*/  FSEL R65, R65, -INF , P0 ;  /* 0xff80000041417808 */ /* 0x000fe40000000000 */
[C---:B------:R-:W-:Y:S02]  /*12e00*/  ISETP.GE.AND P1, PT, R20.reuse, R205, PT ;  /* 0x000000cd1400720c */ /* 0x040fe40003f26270 */
[C---:B------:R-:W-:Y:S01]  /*12e10*/  ISETP.GE.AND P4, PT, R20.reuse, R204, PT ;  /* 0x000000cc1400720c */ /* 0x040fe20003f86270 */
[----:B------:R-:W-:Y:S01]  /*12e20*/  VIADD R20, R20, 0x39 ;  /* 0x0000003914147836 */ /* 0x000fe20000000000 */
[----:B------:R-:W-:Y:S02]  /*12e30*/  FSEL R209, R60, -INF , !P6 ;  /* 0xff8000003cd17808 */ /* 0x000fe40007000000 */
[----:B------:R-:W-:Y:S02]  /*12e40*/  ISETP.GE.AND P3, PT, R14, R206, PT ;  /* 0x000000ce0e00720c */ /* 0x000fe40003f66270 */
[----:B------:R-:W-:-:S02]  /*12e50*/  ISETP.GE.AND P0, PT, R16, R207, PT ;  /* 0x000000cf1000720c */ /* 0x000fc40003f06270 */
[-C--:B------:R-:W-:Y:S02]  /*12e60*/  ISETP.GE.AND P6, PT, R12, R206.reuse, PT ;  /* 0x000000ce0c00720c */ /* 0x080fe40003fc6270 */
[----:B------:R-:W-:Y:S02]  /*12e70*/  FSEL R191, R65, -INF , !P3 ;  /* 0xff80000041bf7808 */ /* 0x000fe40005800000 */
[----:B------:R-:W-:Y:S02]  /*12e80*/  FSEL R80, R80, -INF , P0 ;  /* 0xff80000050507808 */ /* 0x000fe40000000000 */
[----:B------:R-:W-:Y:S02]  /*12e90*/  FSEL R33, R50, -INF , P1 ;  /* 0xff80000032217808 */ /* 0x000fe40000800000 */
[----:B------:R-:W-:Y:S02]  /*12ea0*/  FSEL R193, R64, -INF , !P6 ;  /* 0xff80000040c17808 */ /* 0x000fe40007000000 */
[----:B------:R-:W-:-:S02]  /*12eb0*/  ISETP.GE.AND P3, PT, R16, R206, PT ;  /* 0x000000ce1000720c */ /* 0x000fc40003f66270 */
[----:B------:R-:W-:Y:S02]  /*12ec0*/  ISETP.GE.AND P0, PT, R21, R205, PT ;  /* 0x000000cd1500720c */ /* 0x000fe40003f06270 */
[----:B------:R-:W-:Y:S02]  /*12ed0*/  ISETP.GE.AND P6, PT, R20, R207, PT ;  /* 0x000000cf1400720c */ /* 0x000fe40003fc6270 */
[----:B------:R-:W-:Y:S02]  /*12ee0*/  ISETP.GE.AND P1, PT, R19, R205, PT ;  /* 0x000000cd1300720c */ /* 0x000fe40003f26270 */
[----:B------:R-:W-:Y:S02]  /*12ef0*/  FSEL R33, R33, -INF , !P4 ;  /* 0xff80000021217808 */ /* 0x000fe40006000000 */
[----:B------:R-:W-:Y:S02]  /*12f00*/  FSEL R189, R80, -INF , !P3 ;  /* 0xff80000050bd7808 */ /* 0x000fe40005800000 */
[----:B------:R-:W-:-:S02]  /*12f10*/  ISETP.GE.AND P4, PT, R19, R204, PT ;  /* 0x000000cc1300720c */ /* 0x000fc40003f86270 */
[----:B------:R-:W-:Y:S02]  /*12f20*/  FSEL R37, R51, -INF , P0 ;  /* 0xff80000033257808 */ /* 0x000fe40000000000 */
[----:B------:R-:W-:Y:S02]  /*12f30*/  FSEL R81, R81, -INF , P6 ;  /* 0xff80000051517808 */ /* 0x000fe40003000000 */
[----:B------:R-:W-:Y:S02]  /*12f40*/  ISETP.GE.AND P3, PT, R20, R206, PT ;  /* 0x000000ce1400720c */ /* 0x000fe40003f66270 */
[-C--:B------:R-:W-:Y:S02]  /*12f50*/  ISETP.GE.AND P0, PT, R18, R205.reuse, PT ;  /* 0x000000cd1200720c */ /* 0x080fe40003f06270 */
[----:B------:R-:W-:Y:S02]  /*12f60*/  FSEL R19, R46, -INF , P1 ;  /* 0xff8000002e137808 */ /* 0x000fe40000800000 */
[----:B------:R-:W-:-:S02]  /*12f70*/  ISETP.GE.AND P1, PT, R13, R205, PT ;  /* 0x000000cd0d00720c */ /* 0x000fc40003f26270 */
[----:B------:R-:W-:Y:S02]  /*12f80*/  FSEL R187, R81, -INF , !P3 ;  /* 0xff80000051bb7808 */ /* 0x000fe40005800000 */
        /* <DEDUP_REMOVED lines=11> */
[----:B------:R-:W-:Y:S02]  /*13040*/  ISETP.GE.AND P0, PT, R6, R205, PT ;  /* 0x000000cd0600720c */ /* 0x000fe40003f06270 */
[----:B------:R-:W-:Y:S02]  /*13050*/  FSEL R21, R38, -INF , P1 ;  /* 0xff80000026157808 */ /* 0x000fe40000800000 */
[----:B------:R-:W-:Y:S02]  /*13060*/  FSEL R37, R37, -INF , !P6 ;  /* 0xff80000025257808 */ /* 0x000fe40007000000 */
[----:B------:R-:W-:Y:S02]  /*13070*/  ISETP.GE.AND P6, PT, R13, R204, PT ;  /* 0x000000cc0d00720c */ /* 0x000fe40003fc6270 */
[----:B------:R-:W-:Y:S02]  /*13080*/  FSEL R13, R39, -INF , P0 ;  /* 0xff800000270d7808 */ /* 0x000fe40000000000 */
[----:B------:R-:W-:-:S02]  /*13090*/  FSEL R21, R21, -INF , !P3 ;  /* 0xff80000015157808 */ /* 0x000fc40005800000 */
[C---:B------:R-:W-:Y:S02]  /*130a0*/  ISETP.GE.AND P0, PT, R0.reuse, R205, PT ;  /* 0x000000cd0000720c */ /* 0x040fe40003f06270 */
[----:B------:R-:W-:Y:S02]  /*130b0*/  ISETP.GE.AND P3, PT, R0, R204, PT ;  /* 0x000000cc0000720c */ /* 0x000fe40003f66270 */
[----:B------:R-:W-:Y:S02]  /*130c0*/  FMNMX3.FTZ R0, R31, R27, R29, !PT ;  /* 0x0000001b1f007276 */ /* 0x000fe4000781001d */
[----:B------:R-:W-:Y:S02]  /*130d0*/  FSEL R25, R25, -INF , !P6 ;  /* 0xff80000019197808 */ /* 0x000fe40007000000 */
[----:B------:R-:W-:Y:S02]  /*130e0*/  FMNMX3.FTZ R0, R0, R7, R17, !PT ;  /* 0x0000000700007276 */ /* 0x000fe40007810011 */
[----:B------:R-:W-:-:S02]  /*130f0*/  FSEL R23, R23, -INF , !P4 ;  /* 0xff80000017177808 */ /* 0x000fc40006000000 */
[----:B------:R-:W-:Y:S02]  /*13100*/  ISETP.GE.AND P6, PT, R6, R204, PT ;  /* 0x000000cc0600720c */ /* 0x000fe40003fc6270 */
[----:B------:R-:W-:Y:S02]  /*13110*/  ISETP.GE.AND P4, PT, R3, R205, PT ;  /* 0x000000cd0300720c */ /* 0x000fe40003f86270 */
[----:B------:R-:W-:Y:S02]  /*13120*/  FMNMX3.FTZ R0, R0, R15, R11, !PT ;  /* 0x0000000f00007276 */ /* 0x000fe4000781000b */
[----:B------:R-:W-:Y:S02]  /*13130*/  FSEL R34, R34, -INF , P4 ;  /* 0xff80000022227808 */ /* 0x000fe40002000000 */
[----:B------:R-:W-:Y:S02]  /*13140*/  FSEL R13, R13, -INF , !P6 ;  /* 0xff8000000d0d7808 */ /* 0x000fe40007000000 */
[----:B------:R-:W-:-:S02]  /*13150*/  ISETP.GE.AND P6, PT, R4, R205, PT ;  /* 0x000000cd0400720c */ /* 0x000fc40003fc6270 */
[-C--:B------:R-:W-:Y:S02]  /*13160*/  ISETP.GE.AND P4, PT, R4, R204.reuse, PT ;  /* 0x000000cc0400720c */ /* 0x080fe40003f86270 */
[----:B------:R-:W-:Y:S02]  /*13170*/  FMNMX3.FTZ R4, R0, R9, R221, !PT ;  /* 0x0000000900047276 */ /* 0x000fe400078100dd */
[----:B------:R-:W-:Y:S02]  /*13180*/  FMNMX3.FTZ R0, R33, R37, R19, !PT ;  /* 0x0000002521007276 */ /* 0x000fe40007810013 */
[----:B------:R-:W-:Y:S02]  /*13190*/  ISETP.GE.AND P1, PT, R3, R204, PT ;  /* 0x000000cc0300720c */ /* 0x000fe40003f26270 */
[----:B------:R-:W-:Y:S02]  /*131a0*/  FSEL R35, R35, -INF , P0 ;  /* 0xff80000023237808 */ /* 0x000fe40000000000 */
[----:B------:R-:W-:-:S02]  /*131b0*/  ISETP.GE.AND P0, PT, R8, R205, PT ;  /* 0x000000cd0800720c */ /* 0x000fc40003f06270 */
[----:B------:R-:W-:Y:S02]  /*131c0*/  FMNMX3.FTZ R4, R4, R219, R209, !PT ;  /* 0x000000db04047276 */ /* 0x000fe400078100d1 */
[----:B------:R-:W-:Y:S02]  /*131d0*/  FMNMX3.FTZ R0, R0, R5, R25, !PT ;  /* 0x0000000500007276 */ /* 0x000fe40007810019 */
[----:B------:R-:W-:Y:S02]  /*131e0*/  FSEL R217, R34, -INF , !P1 ;  /* 0xff80000022d97808 */ /* 0x000fe40004800000 */
[----:B------:R-:W-:Y:S02]  /*131f0*/  ISETP.GE.AND P1, PT, R8, R204, PT ;  /* 0x000000cc0800720c */ /* 0x000fe40003f26270 */
[----:B------:R-:W-:Y:S02]  /*13200*/  FSEL R211, R35, -INF , !P3 ;  /* 0xff80000023d37808 */ /* 0x000fe40005800000 */
[----:B------:R-:W-:-:S02]  /*13210*/  FSEL R63, R63, -INF , P0 ;  /* 0xff8000003f3f7808 */ /* 0x000fc40000000000 */
[----:B------:R-:W-:Y:S02]  /*13220*/  FMNMX3.FTZ R6, R4, R197, R193, !PT ;  /* 0x000000c504067276 */ /* 0x000fe400078100c1 */
[----:B------:R-:W-:Y:S02]  /*13230*/  ISETP.GE.AND P3, PT, R12, R205, PT ;  /* 0x000000cd0c00720c */ /* 0x000fe40003f66270 */
[----:B------:R-:W-:Y:S02]  /*13240*/  FSEL R62, R62, -INF , P6 ;  /* 0xff8000003e3e7808 */ /* 0x000fe40003000000 */
[----:B------:R-:W-:Y:S02]  /*13250*/  FMNMX3.FTZ R4, R0, R23, R21, !PT ;  /* 0x0000001700047276 */ /* 0x000fe40007810015 */
[----:B------:R-:W-:Y:S02]  /*13260*/  ISETP.GE.AND P0, PT, R14, R205, PT ;  /* 0x000000cd0e00720c */ /* 0x000fe40003f06270 */
[----:B------:R-:W-:-:S02]  /*13270*/  FSEL R213, R63, -INF , !P1 ;  /* 0xff8000003fd57808 */ /* 0x000fc40004800000 */
[----:B------:R-:W-:Y:S02]  /*13280*/  ISETP.GE.AND P6, PT, R12, R204, PT ;  /* 0x000000cc0c00720c */ /* 0x000fe40003fc6270 */
[----:B------:R-:W-:Y:S02]  /*13290*/  FSEL R215, R62, -INF , !P4 ;  /* 0xff8000003ed77808 */ /* 0x000fe40006000000 */
[----:B------:R-:W-:Y:S02]  /*132a0*/  ISETP.GE.AND P1, PT, R16, R205, PT ;  /* 0x000000cd1000720c */ /* 0x000fe40003f26270 */
[----:B------:R-:W-:Y:S02]  /*132b0*/  FSEL R66, R66, -INF , P3 ;  /* 0xff80000042427808 */ /* 0x000fe40001800000 */
[----:B------:R-:W-:Y:S02]  /*132c0*/  FMNMX3.FTZ R4, R4, R13, R217, !PT ;  /* 0x0000000d04047276 */ /* 0x000fe400078100d9 */
[----:B------:R-:W-:-:S02]  /*132d0*/  FSEL R67, R67, -INF , P0 ;  /* 0xff80000043437808 */ /* 0x000fc40000000000 */
        /* <DEDUP_REMOVED lines=23> */
[----:B------:R-:W-:Y:S01]  /*13450*/  IMAD.IADD R172, R168, 0x1, R185 ;  /* 0x00000001a8ac7824 */ /* 0x000fe200078e02b9 */
[----:B------:R-:W-:Y:S01]  /*13460*/  LDSM.16.MT88.4 R124, [R185+0xc000] ;  /* 0x00c00000b97c783b */ /* 0x000fe20000004200 */
[C---:B------:R-:W-:Y:S02]  /*13470*/  VIADD R4, R185.reuse, 0xc000 ;  /* 0x0000c000b9047836 */ /* 0x040fe40000000000 */
[----:B------:R-:W-:Y:S01]  /*13480*/  VIADD R171, R185, 0xc040 ;  /* 0x0000c040b9ab7836 */ /* 0x000fe20000000000 */
[----:B------:R-:W2:Y:S01]  /*13490*/  SHFL.BFLY PT, R3, R6, 0x1, 0x1f ;  /* 0x0c201f0006037f89 */ /* 0x000ea200000e0000 */
[----:B------:R-:W-:-:S03]  /*134a0*/  @P2 VIADD R171, R4, 0xffffffc0 ;  /* 0xffffffc004ab2836 */ /* 0x000fc60000000000 */
[----:B------:R-:W4:Y:S01]  /*134b0*/  LDSM.16.MT88.4 R116, [R172+0xc000] ;  /* 0x00c00000ac74783b */ /* 0x000f220000004200 */
[----:B------:R-:W-:-:S03]  /*134c0*/  IMAD.IADD R169, R168, 0x1, R171 ;  /* 0x00000001a8a97824 */ /* 0x000fc600078e02ab */
[----:B------:R-:W5:Y:S04]  /*134d0*/  LDSM.16.MT88.4 R48, [R172+0xe000] ;  /* 0x00e00000ac30783b */ /* 0x000f680000004200 */
[----:B------:R-:W5:Y:S01]  /*134e0*/  LDSM.16.MT88.4 R80, [R172+0x10000] ;  /* 0x01000000ac50783b */ /* 0x000f620000004200 */
[----:B-1----:R-:W-:-:S03]  /*134f0*/  FMNMX.FTZ R132, R35, R132, !PT ;  /* 0x0000008423847209 */ /* 0x002fc60007810000 */
[----:B------:R-:W1:Y:S01]  /*13500*/  LDSM.16.MT88.4 R108, [R171] ;  /* 0x00000000ab6c783b */ /* 0x000e620000004200 */
[C---:B------:R-:W-:Y:S01]  /*13510*/  FSETP.NEU.FTZ.AND P0, PT, R132.reuse, -INF , PT ;  /* 0xff8000008400780b */ /* 0x040fe20003f1d000 */
[----:B---3--:R-:W-:Y:S02]  /*13520*/  FMUL.FTZ R174, R132, UR8 ;  /* 0x0000000884ae7c20 */ /* 0x008fe40008410000 */
[----:B------:R-:W3:Y:S03]  /*13530*/  LDSM.16.MT88.4 R100, [R169] ;  /* 0x00000000a964783b */ /* 0x000ee60000004200 */
[----:B------:R-:W-:Y:S01]  /*13540*/  FSEL R174, R174, RZ, P0 ;  /* 0x000000ffaeae7208 */ /* 0x000fe20000000000 */
[----:B------:R-:W3:Y:S01]  /*13550*/  LDSM.16.MT88.4 R40, [R185+0xe000] ;  /* 0x00e00000b928783b */ /* 0x000ee20000004200 */
[----:B--2---:R-:W-:-:S03]  /*13560*/  FMNMX.FTZ R3, R6, R3, !PT ;  /* 0x0000000306037209 */ /* 0x004fc60007810000 */
[--C-:B------:R-:W-:Y:S01]  /*13570*/  FFMA.FTZ R162, R7, UR8, -R174.reuse ;  /* 0x0000000807a27c23 */ /* 0x100fe200080108ae */
[C---:B------:R-:W-:Y:S01]  /*13580*/  FSETP.NEU.FTZ.AND P0, PT, R3.reuse, -INF , PT ;  /* 0xff8000000300780b */ /* 0x040fe20003f1d000 */
[----:B------:R-:W-:Y:S01]  /*13590*/  FMUL.FTZ R170, R3, UR8 ;  /* 0x0000000803aa7c20 */ /* 0x000fe20008410000 */
[----:B------:R-:W-:Y:S01]  /*135a0*/  LDSM.16.MT88.4 R72, [R185+0x10000] ;  /* 0x01000000b948783b */ /* 0x000fe20000004200 */
        /* <DEDUP_REMOVED lines=9> */
[----:B------:R-:W2:Y:S01]  /*13640*/  LDSM.16.MT88.4 R64, [R169+0x2000] ;  /* 0x00200000a940783b */ /* 0x000ea20000004200 */
[--C-:B------:R-:W-:Y:S01]  /*13650*/  FFMA.FTZ R165, R33, UR8, -R170.reuse ;  /* 0x0000000821a57c23 */ /* 0x100fe200080108aa */
[--C-:B------:R-:W-:Y:S01]  /*13660*/  FFMA.FTZ R164, R37, UR8, -R170.reuse ;  /* 0x0000000825a47c23 */ /* 0x100fe200080108aa */
[----:B------:R-:W-:Y:S01]  /*13670*/  FFMA.FTZ R161, R19, UR8, -R170 ;  /* 0x0000000813a17c23 */ /* 0x000fe200080108aa */
[----:B------:R-:W2:Y:S01]  /*13680*/  LDSM.16.MT88.4 R88, [R171+0x4000] ;  /* 0x00400000ab58783b */ /* 0x000ea20000004200 */
[----:B------:R-:W-:Y:S01]  /*13690*/  MUFU.EX2 R167, R167 ;  /* 0x000000a700a77308 */ /* 0x000fe20000000800 */
[--C-:B------:R-:W-:Y:S01]  /*136a0*/  FFMA.FTZ R155, R11, UR8, -R174.reuse ;  /* 0x000000080b9b7c23 */ /* 0x100fe200080108ae */
[----:B------:R-:W-:Y:S01]  /*136b0*/  FFMA.FTZ R154, R9, UR8, -R174 ;  /* 0x00000008099a7c23 */ /* 0x000fe200080108ae */
[----:B------:R-:W2:Y:S01]  /*136c0*/  LDSM.16.MT88.4 R4, [R169+0x4000] ;  /* 0x00400000a904783b */ /* 0x000ea20000004200 */
[----:B------:R-:W4:Y:S01]  /*136d0*/  MUFU.EX2 R166, R166 ;  /* 0x000000a600a67308 */ /* 0x000f220000000800 */
[--C-:B------:R-:W-:Y:S01]  /*136e0*/  FFMA.FTZ R157, R25, UR8, -R170.reuse ;  /* 0x00000008199d7c23 */ /* 0x100fe200080108aa */
[--C-:B------:R-:W-:Y:S01]  /*136f0*/  FFMA.FTZ R156, R23, UR8, -R170.reuse ;  /* 0x00000008179c7c23 */ /* 0x100fe200080108aa */
[----:B------:R-:W2:Y:S01]  /*13700*/  LDSM.16.MT88.4 R16, [R172+0xc800] ;  /* 0x00c80000ac10783b */ /* 0x000ea20000004200 */
[----:B------:R-:W5:Y:S01]  /*13710*/  MUFU.EX2 R163, R163 ;  /* 0x000000a300a37308 */ /* 0x000f620000000800 */
[--C-:B------:R-:W-:Y:S01]  /*13720*/  FFMA.FTZ R151, R21, UR8, -R170.reuse ;  /* 0x0000000815977c23 */ /* 0x100fe200080108aa */
[----:B------:R-:W-:Y:S01]  /*13730*/  FFMA.FTZ R150, R13, UR8, -R170 ;  /* 0x000000080d967c23 */ /* 0x000fe200080108aa */
[----:B------:R-:W-:Y:S01]  /*13740*/  LDSM.16.MT88.4 R8, [R185+0x10800] ;  /* 0x01080000b908783b */ /* 0x000fe20000004200 */
[----:B------:R-:W-:Y:S01]  /*13750*/  MUFU.EX2 R165, R165 ;  /* 0x000000a500a57308 */ /* 0x000fe20000000800 */
[--C-:B------:R-:W-:Y:S01]  /*13760*/  FFMA.FTZ R176, R221, UR8, -R174.reuse ;  /* 0x00000008ddb07c23 */ /* 0x100fe200080108ae */
[----:B------:R-:W-:Y:S01]  /*13770*/  FFMA.FTZ R178, R197, UR8, -R174 ;  /* 0x00000008c5b27c23 */ /* 0x000fe200080108ae */
[----:B------:R-:W2:Y:S01]  /*13780*/  LDSM.16.MT88.4 R12, [R171+0x800] ;  /* 0x00080000ab0c783b */ /* 0x000ea20000004200 */
[----:B------:R-:W1:Y:S01]  /*13790*/  MUFU.EX2 R164, R164 ;  /* 0x000000a400a47308 */ /* 0x000e620000000800 */
[--C-:B------:R-:W-:Y:S01]  /*137a0*/  FFMA.FTZ R188, R211, UR8, -R170.reuse ;  /* 0x00000008d3bc7c23 */ /* 0x100fe200080108aa */
[----:B----4-:R-:W-:Y:S01]  /*137b0*/  F2FP.F16.F32.PACK_AB R96, R166, R167 ;  /* 0x000000a7a660723e */ /* 0x010fe200000000ff */
        /* <DEDUP_REMOVED lines=224> */
[----:B------:R-:W2:Y:S03]  /*145c0*/  LDCU.64 UR10, c[0x0][0x3c0] ;  /* 0x00007800ff0a77ac */ /* 0x000ea60008000a00 */
        /* <DEDUP_REMOVED lines=11> */
[----:B------:R-:W-:Y:S01]  /*14680*/  IMAD R6, R7, R8, RZ ;  /* 0x0000000807067224 */ /* 0x000fe200078e02ff */
[----:B------:R-:W-:-:S03]  /*14690*/  IABS R7, R133 ;  /* 0x0000008500077213 */ /* 0x000fc60000000000 */
        /* <DEDUP_REMOVED lines=17> */
[----:B------:R-:W-:-:S07]  /*147b0*/  LOP3.LUT R7, RZ, R10, RZ, 0x33, !PT ;  /* 0x0000000aff077212 */ /* 0x000fce00078e33ff */
        /* <DEDUP_REMOVED lines=9> */
[----:B------:R-:W4:Y:S01]  /*14850*/  LDG.E R9, desc[UR6][R14.64] ;  /* 0x000000060e097981 */ /* 0x000f22000c1e1900 */
[----:B------:R-:W-:-:S05]  /*14860*/  IMAD.WIDE R12, R7, 0x4, R202 ;  /* 0x00000004070c7825 */ /* 0x000fca00078e02ca */
        /* <DEDUP_REMOVED lines=17> */
.L_x_6219:
        /* <DEDUP_REMOVED lines=8> */
.L_x_6220:
[----:B------:R-:W1:Y:S01]  /*14a00*/  LDCU.64 UR8, c[0x0][0x3c0] ;  /* 0x00007800ff0877ac */ /* 0x000e620008000a00 */
[--C-:B------:R-:W-:Y:S02]  /*14a10*/  SHF.R.U32.HI R186, RZ, 0x1, R181.reuse ;  /* 0x00000001ffba7819 */ /* 0x100fe400000116b5 */
[----:B------:R-:W-:Y:S02]  /*14a20*/  LOP3.LUT R4, R2, 0x1f8, RZ, 0xc0, !PT ;  /* 0x000001f802047812 */ /* 0x000fe400078ec0ff */
[----:B------:R-:W-:Y:S02]  /*14a30*/  LOP3.LUT R6, R186, 0x8, RZ, 0xc0, !PT ;  /* 0x00000008ba067812 */ /* 0x000fe400078ec0ff */
[----:B------:R-:W-:Y:S02]  /*14a40*/  LOP3.LUT R7, R4, 0x38, R181, 0x78, !PT ;  /* 0x0000003804077812 */ /* 0x000fe400078e78b5 */
[----:B------:R-:W-:Y:S02]  /*14a50*/  LOP3.LUT R5, R5, 0x8, R134, 0xf8, !PT ;  /* 0x0000000805057812 */ /* 0x000fe400078ef886 */
[----:B------:R-:W-:-:S02]  /*14a60*/  LOP3.LUT R9, R6, 0x1c0, R149, 0xf8, !PT ;  /* 0x000001c006097812 */ /* 0x000fc400078ef895 */
[--C-:B------:R-:W-:Y:S02]  /*14a70*/  LOP3.LUT R7, R7, 0x1e00, R2.reuse, 0xf8, !PT ;  /* 0x00001e0007077812 */ /* 0x100fe400078ef802 */
[----:B------:R-:W-:Y:S02]  /*14a80*/  LOP3.LUT R184, R148, 0x7c00, RZ, 0xc0, !PT ;  /* 0x00007c0094b87812 */ /* 0x000fe400078ec0ff */
[--C-:B------:R-:W-:Y:S01]  /*14a90*/  LOP3.LUT R5, R5, 0x38, R2.reuse, 0x78, !PT ;  /* 0x0000003805057812 */ /* 0x100fe200078e7802 */
[----:B-1----:R-:W-:Y:S01]  /*14aa0*/  USHF.L.U32 UR10, UR8, 0x5, URZ ;  /* 0x00000005080a7899 */ /* 0x002fe200080006ff */
[----:B------:R-:W-:Y:S01]  /*14ab0*/  LOP3.LUT R9, R9, 0x38, R2, 0x78, !PT ;  /* 0x0000003809097812 */ /* 0x000fe200078e7802 */
[----:B------:R-:W-:Y:S01]  /*14ac0*/  USHF.L.U64.HI UR9, UR8, 0x5, UR9 ;  /* 0x0000000508097899 */ /* 0x000fe20008010209 */
[----:B------:R-:W-:Y:S02]  /*14ad0*/  LEA R2, R7, UR5, 0x1 ;  /* 0x0000000507027c11 */ /* 0x000fe4000f8e08ff */
[----:B------:R-:W-:-:S02]  /*14ae0*/  LOP3.LUT R4, R184, 0x200, R149, 0xf8, !PT ;  /* 0x00000200b8047812 */ /* 0x000fc400078ef895 */
[----:B------:R-:W-:Y:S01]  /*14af0*/  IADD3 R6, P0, PT, R198, UR10, RZ ;  /* 0x0000000ac6067c10 */ /* 0x000fe2000ff1e0ff */
[----:B------:R-:W-:Y:S01]  /*14b00*/  @!PT LDS RZ, [RZ] ;  /* 0x00000000fffff984 */ /* 0x000fe20000000800 */
[----:B------:R-:W-:Y:S01]  /*14b10*/  @!PT LDS RZ, [RZ] ;  /* 0x00000000fffff984 */ /* 0x000fe20000000800 */
[----:B------:R-:W-:Y:S01]  /*14b20*/  @!PT LDS RZ, [RZ] ;  /* 0x00000000fffff984 */ /* 0x000fe20000000800 */
[----:B------:R-:W-:Y:S01]  /*14b30*/  LDGSTS.E.BYPASS.LTC128B.128 [R2+0xc000], desc[UR6][R198.64] ;  /* 0x0c000000c6027fae */ /* 0x000fe2000b981a06 */
[----:B------:R-:W-:Y:S02]  /*14b40*/  LOP3.LUT R4, R4, R9, RZ, 0xfc, !PT ;  /* 0x0000000904047212 */ /* 0x000fe400078efcff */
[----:B------:R-:W-:Y:S01]  /*14b50*/  IADD3.X R7, PT, PT, R199, UR9, RZ, P0, !PT ;  /* 0x00000009c7077c10 */ /* 0x000fe200087fe4ff */
[----:B------:R-:W-:Y:S01]  /*14b60*/  LDGSTS.E.BYPASS.LTC128B.128 [R2+0xe000], desc[UR6][R198.64+0x80] ;  /* 0x0e000080c6027fae */ /* 0x000fe2000b981a06 */
[----:B------:R-:W-:Y:S02]  /*14b70*/  IADD3 R8, P0, PT, R6, UR10, RZ ;  /* 0x0000000a06087c10 */ /* 0x000fe4000ff1e0ff */
[----:B------:R-:W-:Y:S01]  /*14b80*/  LOP3.LUT R208, R149, 0x400, RZ, 0xc0, !PT ;  /* 0x0000040095d07812 */ /* 0x000fe200078ec0ff */
[----:B------:R-:W-:Y:S01]  /*14b90*/  LDGSTS.E.BYPASS.LTC128B.128 [R2+0x10000], desc[UR6][R198.64+0x100] ;  /* 0x10000100c6027fae */ /* 0x000fe2000b981a06 */
[----:B------:R-:W-:-:S02]  /*14ba0*/  IADD3.X R9, PT, PT, R7, UR9, RZ, P0, !PT ;  /* 0x0000000907097c10 */ /* 0x000fc400087fe4ff */
[----:B------:R-:W-:Y:S01]  /*14bb0*/  IADD3 R12, P0, PT, R8, UR10, RZ ;  /* 0x0000000a080c7c10 */ /* 0x000fe2000ff1e0ff */
[----:B------:R-:W-:Y:S01]  /*14bc0*/  LDGSTS.E.BYPASS.LTC128B.128 [R2+0xc800], desc[UR6][R6.64] ;  /* 0x0c80000006027fae */ /* 0x000fe2000b981a06 */
[----:B------:R-:W-:Y:S01]  /*14bd0*/  IMAD R208, R5, 0x2, R208 ;  /* 0x0000000205d07824 */ /* 0x000fe200078e02d0 */
[----:B------:R-:W-:Y:S02]  /*14be0*/  LEA R209, R4, UR5, 0x1 ;  /* 0x0000000504d17c11 */ /* 0x000fe4000f8e08ff */
[----:B------:R-:W-:Y:S01]  /*14bf0*/  LDGSTS.E.BYPASS.LTC128B.128 [R2+0xe800], desc[UR6][R6.64+0x80] ;  /* 0x0e80008006027fae */ /* 0x000fe2000b981a06 */
[----:B------:R-:W-:Y:S01]  /*14c00*/  IADD3.X R13, PT, PT, R9, UR9, RZ, P0, !PT ;  /* 0x00000009090d7c10 */ /* 0x000fe200087fe4ff */
[----:B------:R-:W-:Y:S02]  /*14c10*/  VIADD R185, R208, UR5 ;  /* 0x00000005d0b97c36 */ /* 0x000fe40008000000 */
[----:B------:R-:W-:Y:S01]  /*14c20*/  LDGSTS.E.BYPASS.LTC128B.128 [R2+0x10800], desc[UR6][R6.64+0x100] ;  /* 0x1080010006027fae */ /* 0x000fe2000b981a06 */
[----:B------:R-:W-:-:S02]  /*14c30*/  IMAD.IADD R197, R168, 0x1, R209 ;  /* 0x00000001a8c57824 */ /* 0x000fc400078e02d1 */
[----:B------:R-:W-:Y:S01]  /*14c40*/  IMAD.IADD R187, R168, 0x1, R185 ;  /* 0x00000001a8bb7824 */ /* 0x000fe200078e02b9 */
[----:B------:R-:W-:Y:S01]  /*14c50*/  LDGSTS.E.BYPASS.LTC128B.128 [R2+0xd000], desc[UR6][R8.64] ;  /* 0x0d00000008027fae */ /* 0x000fe2000b981a06 */
[C---:B------:R-:W-:Y:S02]  /*14c60*/  IMAD.IADD R193, R152.reuse, 0x1, R209 ;  /* 0x0000000198c17824 */ /* 0x040fe400078e02d1 */
[----:B------:R-:W-:Y:S01]  /*14c70*/  IMAD.IADD R185, R152, 0x1, R185 ;  /* 0x0000000198b97824 */ /* 0x000fe200078e02b9 */
[----:B------:R-:W-:Y:S01]  /*14c80*/  LDGSTS.E.BYPASS.LTC128B.128 [R2+0xf000], desc[UR6][R8.64+0x80] ;  /* 0x0f00008008027fae */ /* 0x000fe2000b981a06 */
[C---:B------:R-:W-:Y:S02]  /*14c90*/  IMAD.IADD R180, R168.reuse, 0x1, R193 ;  /* 0x00000001a8b47824 */ /* 0x040fe400078e02c1 */
[----:B------:R-:W-:Y:S01]  /*14ca0*/  IMAD.IADD R134, R168, 0x1, R185 ;  /* 0x00000001a8867824 */ /* 0x000fe200078e02b9 */
        /* <DEDUP_REMOVED lines=11> */
[----:B--2---:R-:W2:Y:S04]  /*14d60*/  LDSM.16.M88.4 R12, [R187+0x6800] ;  /* 0x00680000bb0c783b */ /* 0x004ea80000000200 */
[----:B------:R-:W2:Y:S04]  /*14d70*/  LDSM.16.M88.4 R4, [R187+0x7000] ;  /* 0x00700000bb04783b */ /* 0x000ea80000000200 */
        /* <DEDUP_REMOVED lines=216> */
.L_x_6222:
        /* <DEDUP_REMOVED lines=8> */
.L_x_6223:
        /* <DEDUP_REMOVED lines=26> */
.L_x_6221:
[----:B--2---:R-:W-:Y:S01]  /*15d20*/  IMAD R2, R135, 0x40, R192 ;  /* 0x0000004087027824 */ /* 0x004fe200078e02c0 */
[----:B------:R-:W1:Y:S01]  /*15d30*/  S2UR UR5, SR_CgaCtaId ;  /* 0x00000000000579c3 */ /* 0x000e620000008800 */
[----:B------:R-:W2:Y:S01]  /*15d40*/  LDCU UR8, c[0x0][0x45c] ;  /* 0x00008b80ff0877ac */ /* 0x000ea20008000800 */
[----:B------:R-:W-:Y:S01]  /*15d50*/  SEL R155, R183, 0xffffffe0, !P5 ;  /* 0xffffffe0b79b7807 */ /* 0x000fe20006800000 */
[C---:B------:R-:W-:Y:S01]  /*15d60*/  VIADD R22, R2.reuse, 0xffffff80 ;  /* 0xffffff8002167836 */ /* 0x040fe20000000000 */
[C---:B------:R-:W-:Y:S01]  /*15d70*/  IADD3 R20, PT, PT, R2.reuse, -0x7f, RZ ;  /* 0xffffff8102147810 */ /* 0x040fe20007ffe0ff */
[C---:B------:R-:W-:Y:S01]  /*15d80*/  VIADD R18, R2.reuse, 0xffffff88 ;  /* 0xffffff8802127836 */ /* 0x040fe20000000000 */
[C---:B------:R-:W-:Y:S01]  /*15d90*/  IADD3 R21, PT, PT, R2.reuse, -0x70, RZ ;  /* 0xffffff9002157810 */ /* 0x040fe20007ffe0ff */
[----:B------:R-:W-:Y:S01]  /*15da0*/  VIADD R10, R2, 0xffffff89 ;  /* 0xffffff89020a7836 */ /* 0x000fe20000000000 */
[-C--:B------:R-:W-:Y:S01]  /*15db0*/  ISETP.GE.AND P0, PT, R22, R207.reuse, PT ;  /* 0x000000cf1600720c */ /* 0x080fe20003f06270 */
[----:B------:R-:W-:Y:S01]  /*15dc0*/  VIADD R16, R2, 0xffffff91 ;  /* 0xffffff9102107836 */ /* 0x000fe20000000000 */
[-C--:B------:R-:W-:Y:S01]  /*15dd0*/  ISETP.GE.AND P1, PT, R20, R207.reuse, PT ;  /* 0x000000cf1400720c */ /* 0x080fe20003f26270 */
[----:B------:R-:W-:Y:S01]  /*15de0*/  VIADD R19, R2, 0xffffff98 ;  /* 0xffffff9802137836 */ /* 0x000fe20000000000 */
[----:B------:R-:W-:Y:S01]  /*15df0*/  FSEL R9, R148, -INF , P0 ;  /* 0xff80000094097808 */ /* 0x000fe20000000000 */
[----:B------:R-:W-:Y:S01]  /*15e00*/  VIADD R15, R2, 0xffffffa0 ;  /* 0xffffffa0020f7836 */ /* 0x000fe20000000000 */
[-C--:B------:R-:W-:Y:S01]  /*15e10*/  ISETP.GE.AND P6, PT, R22, R206.reuse, PT ;  /* 0x000000ce1600720c */ /* 0x080fe20003fc6270 */
[----:B------:R-:W-:Y:S01]  /*15e20*/  VIADD R13, R2, 0xffffffa8 ;  /* 0xffffffa8020d7836 */ /* 0x000fe20000000000 */
[----:B------:R-:W-:Y:S01]  /*15e30*/  ISETP.GE.AND P0, PT, R18, R207, PT ;  /* 0x000000cf1200720c */ /* 0x000fe20003f06270 */
[----:B------:R-:W-:Y:S01]  /*15e40*/  VIADD R8, R2, 0xffffffb0 ;  /* 0xffffffb002087836 */ /* 0x000fe20000000000 */
[----:B------:R-:W-:Y:S01]  /*15e50*/  ISETP.GE.AND P3, PT, R20, R206, PT ;  /* 0x000000ce1400720c */ /* 0x000fe20003f66270 */
[----:B------:R-:W-:Y:S01]  /*15e60*/  VIADD R4, R2, 0xffffffb8 ;  /* 0xffffffb802047836 */ /* 0x000fe20000000000 */
[----:B------:R-:W-:-:S02]  /*15e70*/  FSEL R11, R149, -INF , P1 ;  /* 0xff800000950b7808 */ /* 0x000fc40000800000 */
[-C--:B------:R-:W-:Y:S02]  /*15e80*/  ISETP.GE.AND P1, PT, R10, R207.reuse, PT ;  /* 0x000000cf0a00720c */ /* 0x080fe40003f26270 */
[----:B------:R-:W-:Y:S01]  /*15e90*/  FSEL R9, R9, -INF , !P6 ;  /* 0xff80000009097808 */ /* 0x000fe20007000000 */
[----:B-1----:R-:W-:Y:S01]  /*15ea0*/  ULEA UR5, UR5, UR4, 0x18 ;  /* 0x0000000405057291 */ /* 0x002fe2000f8ec0ff */
[----:B------:R-:W-:Y:S02]  /*15eb0*/  FSEL R7, R144, -INF , P0 ;  /* 0xff80000090077808 */ /* 0x000fe40000000000 */
[----:B------:R-:W-:Y:S02]  /*15ec0*/  ISETP.GE.AND P6, PT, R18, R206, PT ;  /* 0x000000ce1200720c */ /* 0x000fe40003fc6270 */
[----:B------:R-:W-:Y:S02]  /*15ed0*/  ISETP.GE.AND P0, PT, R21, R207, PT ;  /* 0x000000cf1500720c */ /* 0x000fe40003f06270 */
[----:B------:R-:W-:-:S02]  /*15ee0*/  FSEL R11, R11, -INF , !P3 ;  /* 0xff8000000b0b7808 */ /* 0x000fc40005800000 */
[----:B------:R-:W-:Y:S02]  /*15ef0*/  ISETP.GE.AND P3, PT, R10, R206, PT ;  /* 0x000000ce0a00720c */ /* 0x000fe40003f66270 */
[----:B------:R-:W-:Y:S02]  /*15f00*/  FSEL R5, R145, -INF , P1 ;  /* 0xff80000091057808 */ /* 0x000fe40000800000 */
[----:B------:R-:W-:Y:S02]  /*15f10*/  ISETP.GE.AND P1, PT, R16, R207, PT ;  /* 0x000000cf1000720c */ /* 0x000fe40003f26270 */
[----:B------:R-:W-:Y:S02]  /*15f20*/  IADD3 R17, PT, PT, R2, -0x67, RZ ;  /* 0xffffff9902117810 */ /* 0x000fe40007ffe0ff */
[----:B------:R-:W-:Y:S02]  /*15f30*/  FSEL R7, R7, -INF , !P6 ;  /* 0xff80000007077808 */ /* 0x000fe40007000000 */
[----:B------:R-:W-:-:S02]  /*15f40*/  FSEL R140, R140, -INF , P0 ;  /* 0xff8000008c8c7808 */ /* 0x000fc40000000000 */
[-C--:B------:R-:W-:Y:S02]  /*15f50*/  ISETP.GE.AND P6, PT, R21, R206.reuse, PT ;  /* 0x000000ce1500720c */ /* 0x080fe40003fc6270 */
[-C--:B------:R-:W-:Y:S02]  /*15f60*/  ISETP.GE.AND P0, PT, R19, R207.reuse, PT ;  /* 0x000000cf1300720c */ /* 0x080fe40003f06270 */
[----:B------:R-:W-:Y:S02]  /*15f70*/  FSEL R5, R5, -INF , !P3 ;  /* 0xff80000005057808 */ /* 0x000fe40005800000 */
[----:B------:R-:W-:Y:S02]  /*15f80*/  ISETP.GE.AND P3, PT, R16, R206, PT ;  /* 0x000000ce1000720c */ /* 0x000fe40003f66270 */
[----:B------:R-:W-:Y:S02]  /*15f90*/  FSEL R141, R141, -INF , P1 ;  /* 0xff8000008d8d7808 */ /* 0x000fe40000800000 */
[----:B------:R-:W-:-:S02]  /*15fa0*/  ISETP.GE.AND P1, PT, R17, R207, PT ;  /* 0x000000cf1100720c */ /* 0x000fc40003f26270 */
[----:B------:R-:W-:Y:S02]  /*15fb0*/  IADD3 R14, PT, PT, R2, -0x5f, RZ ;  /* 0xffffffa1020e7810 */ /* 0x000fe40007ffe0ff */
[----:B------:R-:W-:Y:S02]  /*15fc0*/  FSEL R163, R140, -INF , !P6 ;  /* 0xff8000008ca37808 */ /* 0x000fe40007000000 */
        /* <DEDUP_REMOVED lines=22> */
[-C--:B------:R-:W-:Y:S02]  /*16130*/  ISETP.GE.AND P3, PT, R12, R206.reuse, PT ;  /* 0x000000ce0c00720c */ /* 0x080fe40003f66270 */
[----:B------:R-:W-:Y:S02]  /*16140*/  FSEL R29, R29, -INF , P1 ;  /* 0xff8000001d1d7808 */ /* 0x000fe40000800000 */
[----:B------:R-:W-:Y:S02]  /*16150*/  ISETP.GE.AND P1, PT, R6, R207, PT ;  /* 0x000000cf0600720c */ /* 0x000fe40003f26270 */
[----:B------:R-:W-:Y:S02]  /*16160*/  FSEL R177, R28, -INF , !P6 ;  /* 0xff8000001cb17808 */ /* 0x000fe40007000000 */
[----:B------:R-:W-:Y:S02]  /*16170*/  FSEL R24, R24, -INF , P0 ;  /* 0xff80000018187808 */ /* 0x000fe40000000000 */
[----:B------:R-:W-:-:S02]  /*16180*/  ISETP.GE.AND P6, PT, R8, R206, PT ;  /* 0x000000ce0800720c */ /* 0x000fc40003fc6270 */
[----:B------:R-:W-:Y:S02]  /*16190*/  ISETP.GE.AND P0, PT, R4, R207, PT ;  /* 0x000000cf0400720c */ /* 0x000fe40003f06270 */
[----:B------:R-:W-:Y:S02]  /*161a0*/  IADD3 R2, PT, PT, R2, -0x47, RZ ;  /* 0xffffffb902027810 */ /* 0x000fe40007ffe0ff */
[----:B------:R-:W-:Y:S02]  /*161b0*/  FSEL R171, R29, -INF , !P3 ;  /* 0xff8000001dab7808 */ /* 0x000fe40005800000 */
[----:B------:R-:W-:Y:S02]  /*161c0*/  ISETP.GE.AND P3, PT, R6, R206, PT ;  /* 0x000000ce0600720c */ /* 0x000fe40003f66270 */
[----:B------:R-:W-:Y:S02]  /*161d0*/  FSEL R25, R25, -INF , P1 ;  /* 0xff80000019197808 */ /* 0x000fe40000800000 */
[----:B------:R-:W-:-:S02]  /*161e0*/  FSEL R164, R24, -INF , !P6 ;  /* 0xff80000018a47808 */ /* 0x000fc40007000000 */
[----:B------:R-:W-:Y:S02]  /*161f0*/  ISETP.GE.AND P1, PT, R4, R206, PT ;  /* 0x000000ce0400720c */ /* 0x000fe40003f26270 */
[----:B------:R-:W-:Y:S02]  /*16200*/  FSEL R144, R172, -INF , P0 ;  /* 0xff800000ac907808 */ /* 0x000fe40000000000 */
[----:B------:R-:W-:Y:S02]  /*16210*/  ISETP.GE.AND P6, PT, R2, R207, PT ;  /* 0x000000cf0200720c */ /* 0x000fe40003fc6270 */
[----:B------:R-:W-:Y:S02]  /*16220*/  FSEL R145, R25, -INF , !P3 ;  /* 0xff80000019917808 */ /* 0x000fe40005800000 */
[----:B------:R-:W-:Y:S02]  /*16230*/  ISETP.GE.AND P3, PT, R22, R205, PT ;  /* 0x000000cd1600720c */ /* 0x000fe40003f66270 */
[----:B------:R-:W-:-:S02]  /*16240*/  FSEL R144, R144, -INF , !P1 ;  /* 0xff80000090907808 */ /* 0x000fc40004800000 */
[----:B------:R-:W-:Y:S02]  /*16250*/  ISETP.GE.AND P1, PT, R20, R205, PT ;  /* 0x000000cd1400720c */ /* 0x000fe40003f26270 */
[----:B------:R-:W-:Y:S02]  /*16260*/  FSEL R159, R173, -INF , P6 ;  /* 0xff800000ad9f7808 */ /* 0x000fe40003000000 */
[----:B------:R-:W-:Y:S02]  /*16270*/  ISETP.GE.AND P6, PT, R2, R206, PT ;  /* 0x000000ce0200720c */ /* 0x000fe40003fc6270 */
[-C--:B------:R-:W-:Y:S02]  /*16280*/  ISETP.GE.AND P0, PT, R22, R204.reuse, PT ;  /* 0x000000cc1600720c */ /* 0x080fe40003f06270 */
[----:B------:R-:W-:Y:S02]  /*16290*/  FSEL R150, R150, -INF , P3 ;  /* 0xff80000096967808 */ /* 0x000fe40001800000 */
[----:B------:R-:W-:-:S02]  /*162a0*/  ISETP.GE.AND P3, PT, R20, R204, PT ;  /* 0x000000cc1400720c */ /* 0x000fc40003f66270 */
[----:B------:R-:W-:Y:S02]  /*162b0*/  FSEL R151, R151, -INF , P1 ;  /* 0xff80000097977808 */ /* 0x000fe40000800000 */
[----:B------:R-:W-:Y:S02]  /*162c0*/  FSEL R159, R159, -INF , !P6 ;  /* 0xff8000009f9f7808 */ /* 0x000fe40007000000 */
[-C--:B------:R-:W-:Y:S02]  /*162d0*/  ISETP.GE.AND P6, PT, R18, R205.reuse, PT ;  /* 0x000000cd1200720c */ /* 0x080fe40003fc6270 */
[----:B------:R-:W-:Y:S02]  /*162e0*/  FSEL R20, R150, -INF , !P0 ;  /* 0xff80000096147808 */ /* 0x000fe40004000000 */
[----:B------:R-:W-:Y:S02]  /*162f0*/  ISETP.GE.AND P1, PT, R10, R205, PT ;  /* 0x000000cd0a00720c */ /* 0x000fe40003f26270 */
        /* <DEDUP_REMOVED lines=9> */
[-C--:B------:R-:W-:Y:S02]  /*16390*/  ISETP.GE.AND P3, PT, R16, R204.reuse, PT ;  /* 0x000000cc1000720c */ /* 0x080fe40003f66270 */
[----:B------:R-:W-:Y:S02]  /*163a0*/  ISETP.GE.AND P0, PT, R21, R204, PT ;  /* 0x000000cc1500720c */ /* 0x000fe40003f06270 */
[----:B------:R-:W-:Y:S02]  /*163b0*/  FSEL R16, R147, -INF , !P6 ;  /* 0xff80000093107808 */ /* 0x000fe40007000000 */
[----:B------:R-:W-:-:S02]  /*163c0*/  FSEL R140, R143, -INF , P1 ;  /* 0xff8000008f8c7808 */ /* 0x000fc40000800000 */
[CC--:B------:R-:W-:Y:S02]  /*163d0*/  ISETP.GE.AND P6, PT, R19.reuse, R205.reuse, PT ;  /* 0x000000cd1300720c */ /* 0x0c0fe40003fc6270 */
[----:B------:R-:W-:Y:S02]  /*163e0*/  FSEL R142, R142, -INF , !P0 ;  /* 0xff8000008e8e7808 */ /* 0x000fe40004000000 */
[----:B------:R-:W-:Y:S02]  /*163f0*/  ISETP.GE.AND P0, PT, R19, R204, PT ;  /* 0x000000cc1300720c */ /* 0x000fe40003f06270 */
[----:B------:R-:W-:Y:S02]  /*16400*/  FSEL R136, R138, -INF , P6 ;  /* 0xff8000008a887808 */ /* 0x000fe40003000000 */
[----:B------:R-:W-:Y:S02]  /*16410*/  FSEL R140, R140, -INF , !P3 ;  /* 0xff8000008c8c7808 */ /* 0x000fe40005800000 */
[----:B------:R-:W-:-:S02]  /*16420*/  ISETP.GE.AND P1, PT, R17, R205, PT ;  /* 0x000000cd1100720c */ /* 0x000fc40003f26270 */
[----:B------:R-:W-:Y:S02]  /*16430*/  ISETP.GE.AND P3, PT, R15, R205, PT ;  /* 0x000000cd0f00720c */ /* 0x000fe40003f66270 */
[----:B------:R-:W-:Y:S02]  /*16440*/  FSEL R136, R136, -INF , !P0 ;  /* 0xff80000088887808 */ /* 0x000fe40004000000 */
[-C--:B------:R-:W-:Y:S02]  /*16450*/  ISETP.GE.AND P6, PT, R17, R204.reuse, PT ;  /* 0x000000cc1100720c */ /* 0x080fe40003fc6270 */
[----:B------:R-:W-:Y:S02]  /*16460*/  FSEL R138, R139, -INF , P1 ;  /* 0xff8000008b8a7808 */ /* 0x000fe40000800000 */
[----:B------:R-:W-:Y:S02]  /*16470*/  ISETP.GE.AND P0, PT, R15, R204, PT ;  /* 0x000000cc0f00720c */ /* 0x000fe40003f06270 */
[----:B------:R-:W-:-:S02]  /*16480*/  FSEL R34, R34, -INF , P3 ;  /* 0xff80000022227808 */ /* 0x000fc40001800000 */
[----:B------:R-:W-:Y:S02]  /*16490*/  FSEL R138, R138, -INF , !P6 ;  /* 0xff8000008a8a7808 */ /* 0x000fe40007000000 */
[----:B------:R-:W-:Y:S02]  /*164a0*/  FSEL R180, R34, -INF , !P0 ;  /* 0xff80000022b47808 */ /* 0x000fe40004000000 */
[CC--:B------:R-:W-:Y:S02]  /*164b0*/  ISETP.GE.AND P6, PT, R13.reuse, R205.reuse, PT ;  /* 0x000000cd0d00720c */ /* 0x0c0fe40003fc6270 */
[----:B------:R-:W-:Y:S02]  /*164c0*/  ISETP.GE.AND P0, PT, R13, R204, PT ;  /* 0x000000cc0d00720c */ /* 0x000fe40003f06270 */
[----:B------:R-:W-:Y:S02]  /*164d0*/  ISETP.GE.AND P1, PT, R14, R205, PT ;  /* 0x000000cd0e00720c */ /* 0x000fe40003f26270 */
[----:B------:R-:W-:-:S02]  /*164e0*/  FMNMX3.FTZ R13, R3, R20, R18, !PT ;  /* 0x00000014030d7276 */ /* 0x000fc40007810012 */
[----:B------:R-:W-:Y:S02]  /*164f0*/  FSEL R35, R35, -INF , P1 ;  /* 0xff80000023237808 */ /* 0x000fe40000800000 */
[----:B------:R-:W-:Y:S02]  /*16500*/  FMNMX3.FTZ R13, R13, R10, R16, !PT ;  /* 0x0000000a0d0d7276 */ /* 0x000fe40007810010 */
[----:B------:R-:W-:Y:S02]  /*16510*/  ISETP.GE.AND P1, PT, R12, R205, PT ;  /* 0x000000cd0c00720c */ /* 0x000fe40003f26270 */
[----:B------:R-:W-:Y:S02]  /*16520*/  FSEL R30, R30, -INF , P6 ;  /* 0xff8000001e1e7808 */ /* 0x000fe40003000000 */
[-C--:B------:R-:W-:Y:S02]  /*16530*/  ISETP.GE.AND P3, PT, R14, R204.reuse, PT ;  /* 0x000000cc0e00720c */ /* 0x080fe40003f66270 */
[----:B------:R-:W-:-:S02]  /*16540*/  ISETP.GE.AND P6, PT, R12, R204, PT ;  /* 0x000000cc0c00720c */ /* 0x000fc40003fc6270 */
[----:B------:R-:W-:Y:S02]  /*16550*/  FMNMX3.FTZ R13, R13, R142, R140, !PT ;  /* 0x0000008e0d0d7276 */ /* 0x000fe4000781008c */
[----:B------:R-:W-:Y:S02]  /*16560*/  FSEL R31, R31, -INF , P1 ;  /* 0xff8000001f1f7808 */ /* 0x000fe40000800000 */
[----:B------:R-:W-:Y:S02]  /*16570*/  FMNMX3.FTZ R12, R132, R9, R11, !PT ;  /* 0x00000009840c7276 */ /* 0x000fe4000781000b */
[-C--:B------:R-:W-:Y:S02]  /*16580*/  ISETP.GE.AND P1, PT, R8, R205.reuse, PT ;  /* 0x000000cd0800720c */ /* 0x080fe40003f26270 */
[----:B------:R-:W-:Y:S02]  /*16590*/  FSEL R178, R30, -INF , !P0 ;  /* 0xff8000001eb27808 */ /* 0x000fe40004000000 */
[----:B------:R-:W-:-:S02]  /*165a0*/  ISETP.GE.AND P0, PT, R6, R205, PT ;  /* 0x000000cd0600720c */ /* 0x000fc40003f06270 */
[----:B------:R-:W-:Y:S02]  /*165b0*/  FSEL R188, R35, -INF , !P3 ;  /* 0xff80000023bc7808 */ /* 0x000fe40005800000 */
[----:B------:R-:W-:Y:S02]  /*165c0*/  FMNMX3.FTZ R13, R13, R136, R138, !PT ;  /* 0x000000880d0d7276 */ /* 0x000fe4000781008a */
[----:B------:R-:W-:Y:S02]  /*165d0*/  FMNMX3.FTZ R12, R12, R7, R5, !PT ;  /* 0x000000070c0c7276 */ /* 0x000fe40007810005 */
[----:B------:R-:W-:Y:S02]  /*165e0*/  FSEL R26, R26, -INF , P1 ;  /* 0xff8000001a1a7808 */ /* 0x000fe40000800000 */
[----:B------:R-:W-:Y:S02]  /*165f0*/  ISETP.GE.AND P3, PT, R8, R204, PT ;  /* 0x000000cc0800720c */ /* 0x000fe40003f66270 */
[----:B------:R-:W-:-:S02]  /*16600*/  FSEL R176, R31, -INF , !P6 ;  /* 0xff8000001fb07808 */ /* 0x000fc40007000000 */
[-C--:B------:R-:W-:Y:S02]  /*16610*/  ISETP.GE.AND P1, PT, R4, R205.reuse, PT ;  /* 0x000000cd0400720c */ /* 0x080fe40003f26270 */
[----:B------:R-:W-:Y:S02]  /*16620*/  FSEL R27, R27, -INF , P0 ;  /* 0xff8000001b1b7808 */ /* 0x000fe40000000000 */
[----:B------:R-:W-:Y:S02]  /*16630*/  ISETP.GE.AND P6, PT, R6, R204, PT ;  /* 0x000000cc0600720c */ /* 0x000fe40003fc6270 */
[----:B------:R-:W-:Y:S02]  /*16640*/  ISETP.GE.AND P0, PT, R2, R205, PT ;  /* 0x000000cd0200720c */ /* 0x000fe40003f06270 */
[----:B------:R-:W-:Y:S02]  /*16650*/  FMNMX3.FTZ R13, R13, R180, R188, !PT ;  /* 0x000000b40d0d7276 */ /* 0x000fe400078100bc */
[----:B------:R-:W-:-:S02]  /*16660*/  FMNMX3.FTZ R12, R12, R163, R165, !PT ;  /* 0x000000a30c0c7276 */ /* 0x000fc400078100a5 */
[----:B------:R-:W-:Y:S02]  /*16670*/  FSEL R162, R26, -INF , !P3 ;  /* 0xff8000001aa27808 */ /* 0x000fe40005800000 */
[----:B------:R-:W-:Y:S02]  /*16680*/  FSEL R160, R174, -INF , P1 ;  /* 0xff800000aea07808 */ /* 0x000fe40000800000 */
[-C--:B------:R-:W-:Y:S02]  /*16690*/  ISETP.GE.AND P3, PT, R4, R204.reuse, PT ;  /* 0x000000cc0400720c */ /* 0x080fe40003f66270 */
[----:B------:R-:W-:Y:S02]  /*166a0*/  ISETP.GE.AND P1, PT, R2, R204, PT ;  /* 0x000000cc0200720c */ /* 0x000fe40003f26270 */
[----:B------:R-:W-:Y:S02]  /*166b0*/  FSEL R158, R175, -INF , P0 ;  /* 0xff800000af9e7808 */ /* 0x000fe40000000000 */
[----:B------:R-:W-:-:S02]  /*166c0*/  FSEL R166, R27, -INF , !P6 ;  /* 0xff8000001ba67808 */ /* 0x000fc40007000000 */
[----:B------:R-:W-:Y:S02]  /*166d0*/  FMNMX3.FTZ R13, R13, R178, R176, !PT ;  /* 0x000000b20d0d7276 */ /* 0x000fe400078100b0 */
[----:B------:R-:W-:Y:S02]  /*166e0*/  FMNMX3.FTZ R12, R12, R141, R137, !PT ;  /* 0x0000008d0c0c7276 */ /* 0x000fe40007810089 */
[----:B------:R-:W-:Y:S02]  /*166f0*/  FSEL R160, R160, -INF , !P3 ;  /* 0xff800000a0a07808 */ /* 0x000fe40005800000 */
[----:B------:R-:W-:Y:S02]  /*16700*/  FSEL R158, R158, -INF , !P1 ;  /* 0xff8000009e9e7808 */ /* 0x000fe40004800000 */
[----:B------:R-:W-:Y:S02]  /*16710*/  FMNMX3.FTZ R13, R13, R162, R166, !PT ;  /* 0x000000a20d0d7276 */ /* 0x000fe400078100a6 */
[----:B------:R-:W-:-:S02]  /*16720*/  FMNMX3.FTZ R8, R12, R179, R187, !PT ;  /* 0x000000b30c087276 */ /* 0x000fc400078100bb */
[----:B------:R-:W-:Y:S02]  /*16730*/  FMNMX3.FTZ R6, R13, R160, R158, !PT ;  /* 0x000000a00d067276 */ /* 0x000fe4000781009e */
[----:B------:R-:W-:Y:S02]  /*16740*/  FMNMX3.FTZ R8, R8, R177, R171, !PT ;  /* 0x000000b108087276 */ /* 0x000fe400078100ab */
[----:B------:R-:W-:Y:S01]  /*16750*/  LEA R185, R0, UR5, 0x1 ;  /* 0x0000000500b97c11 */ /* 0x000fe2000f8e08ff */
[----:B------:R-:W1:Y:S01]  /*16760*/  SHFL.BFLY PT, R13, R6, 0x2, 0x1f ;  /* 0x0c401f00060d7f89 */ /* 0x000e6200000e0000 */
[----:B------:R-:W-:Y:S02]  /*16770*/  FMNMX3.FTZ R8, R8, R164, R145, !PT ;  /* 0x000000a408087276 */ /* 0x000fe40007810091 */
[----:B------:R-:W-:Y:S01]  /*16780*/  @P4 IADD3 R135, PT, PT, R135, -0x3, RZ ;  /* 0xfffffffd87874810 */ /* 0x000fe20007ffe0ff */
[----:B------:R-:W-:Y:S01]  /*16790*/  VIADD R156, R185, 0xc040 ;  /* 0x0000c040b99c7836 */ /* 0x000fe20000000000 */
[----:B------:R-:W-:Y:S01]  /*167a0*/  FMNMX3.FTZ R8, R8, R144, R159, !PT ;  /* 0x0000009008087276 */ /* 0x000fe2000781009f */
[----:B------:R-:W-:-:S04]  /*167b0*/  IMAD.IADD R161, R155, 0x1, R185 ;  /* 0x000000019ba17824 */ /* 0x000fc800078e02b9 */
[----:B------:R-:W3:Y:S01]  /*167c0*/  SHFL.BFLY PT, R15, R8, 0x2, 0x1f ;  /* 0x0c401f00080f7f89 */ /* 0x000ee200000e0000 */
[----:B-1----:R-:W-:-:S05]  /*167d0*/  FMNMX.FTZ R13, R6, R13, !PT ;  /* 0x0000000d060d7209 */ /* 0x002fca0007810000 */
[----:B------:R-:W1:Y:S01]  /*167e0*/  SHFL.BFLY PT, R2, R13, 0x1, 0x1f ;  /* 0x0c201f000d027f89 */ /* 0x000e6200000e0000 */
[----:B---3--:R-:W-:-:S05]  /*167f0*/  FMNMX.FTZ R4, R8, R15, !PT ;  /* 0x0000000f08047209 */ /* 0x008fca0007810000 */
[----:B------:R-:W3:Y:S01]  /*16800*/  SHFL.BFLY PT, R133, R4, 0x1, 0x1f ;  /* 0x0c201f0004857f89 */ /* 0x000ee200000e0000 */
[----:B-1----:R-:W-:-:S03]  /*16810*/  FMNMX.FTZ R2, R13, R2, !PT ;  /* 0x000000020d027209 */ /* 0x002fc60007810000 */
[----:B------:R-:W-:Y:S01]  /*16820*/  LDSM.16.MT88.4 R12, [R185+0xc000] ;  /* 0x00c00000b90c783b */ /* 0x000fe20000004200 */
[C---:B------:R-:W-:Y:S01]  /*16830*/  FSETP.NEU.FTZ.AND P0, PT, R2.reuse, -INF , PT ;  /* 0xff8000000200780b */ /* 0x040fe20003f1d000 */
[----:B--2---:R-:W-:Y:S01]  /*16840*/  FMUL.FTZ R157, R2, UR8 ;  /* 0x00000008029d7c20 */ /* 0x004fe20008410000 */
[----:B---3--:R-:W-:-:S04]  /*16850*/  FMNMX.FTZ R133, R4, R133, !PT ;  /* 0x0000008504857209 */ /* 0x008fc80007810000 */
[----:B------:R-:W-:Y:S02]  /*16860*/  FSEL R157, R157, RZ, P0 ;  /* 0x000000ff9d9d7208 */ /* 0x000fe40000000000 */
[----:B------:R-:W-:Y:S01]  /*16870*/  FSEL R4, R2, RZ, P0 ;  /* 0x000000ff02047208 */ /* 0x000fe20000000000 */
[C---:B------:R-:W-:Y:S01]  /*16880*/  FMUL.FTZ R146, R133.reuse, UR8 ;  /* 0x0000000885927c20 */ /* 0x040fe20008410000 */
[----:B------:R-:W-:Y:S01]  /*16890*/  FSETP.NEU.FTZ.AND P1, PT, R133, -INF , PT ;  /* 0xff8000008500780b */ /* 0x000fe20003f3d000 */
[--C-:B------:R-:W-:Y:S01]  /*168a0*/  FFMA.FTZ R16, R16, UR8, -R157.reuse ;  /* 0x0000000810107c23 */ /* 0x100fe2000801089d */
[--C-:B------:R-:W-:Y:S01]  /*168b0*/  FFMA.FTZ R152, R20, UR8, -R157.reuse ;  /* 0x0000000814987c23 */ /* 0x100fe2000801089d */
[----:B------:R-:W-:Y:S01]  /*168c0*/  FADD.FTZ R4, R3, -R4 ;  /* 0x8000000403047221 */ /* 0x000fe20000010000 */
[----:B------:R-:W-:Y:S01]  /*168d0*/  FSEL R146, R146, RZ, P1 ;  /* 0x000000ff92927208 */ /* 0x000fe20000800000 */
[----:B------:R1:W-:Y:S01]  /*168e0*/  MUFU.EX2 R3, R16 ;  /* 0x0000001000037308 */ /* 0x0003e20000000800 */
[--C-:B------:R-:W-:Y:S01]  /*168f0*/  FFMA.FTZ R0, R18, UR8, -R157.reuse ;  /* 0x0000000812007c23 */ /* 0x100fe2000801089d */
[----:B------:R-:W-:Y:S01]  /*16900*/  FMUL.FTZ R151, R4, UR8 ;  /* 0x0000000804977c20 */ /* 0x000fe20008410000 */
[----:B------:R-:W-:Y:S01]  /*16910*/  FFMA.FTZ R10, R10, UR8, -R157 ;  /* 0x000000080a0a7c23 */ /* 0x000fe2000801089d */
[--C-:B------:R-:W-:Y:S01]  /*16920*/  FFMA.FTZ R148, R5, UR8, -R146.reuse ;  /* 0x0000000805947c23 */ /* 0x100fe20008010892 */
[----:B------:R-:W-:Y:S01]  /*16930*/  FSEL R5, R133, RZ, P1 ;  /* 0x000000ff85057208 */ /* 0x000fe20000800000 */
[--C-:B------:R-:W-:Y:S01]  /*16940*/  FFMA.FTZ R150, R9, UR8, -R146.reuse ;  /* 0x0000000809967c23 */ /* 0x100fe20008010892 */
[--C-:B------:R-:W-:Y:S01]  /*16950*/  FFMA.FTZ R134, R11, UR8, -R146.reuse ;  /* 0x000000080b867c23 */ /* 0x100fe20008010892 */
[----:B------:R-:W2:Y:S01]  /*16960*/  MUFU.EX2 R151, R151 ;  /* 0x0000009700977308 */ /* 0x000ea20000000800 */
[--C-:B------:R-:W-:Y:S01]  /*16970*/  FFMA.FTZ R149, R7, UR8, -R146.reuse ;  /* 0x0000000807957c23 */ /* 0x100fe20008010892 */
[----:B------:R-:W-:Y:S01]  /*16980*/  FADD.FTZ R5, R132, -R5 ;  /* 0x8000000584057221 */ /* 0x000fe20000010000 */
[----:B------:R-:W-:Y:S01]  /*16990*/  LDSM.16.MT88.4 R20, [R161+0xc000] ;  /* 0x00c00000a114783b */ /* 0x000fe20000004200 */
[----:B------:R-:W-:Y:S01]  /*169a0*/  MUFU.EX2 R150, R150 ;  /* 0x0000009600967308 */ /* 0x000fe20000000800 */
[--C-:B------:R-:W-:Y:S01]  /*169b0*/  FFMA.FTZ R163, R163, UR8, -R146.reuse ;  /* 0x00000008a3a37c23 */ /* 0x100fe20008010892 */
[----:B-1----:R-:W-:Y:S01]  /*169c0*/  IADD3 R16, PT, PT, R185, 0xc000, RZ ;  /* 0x0000c000b9107810 */ /* 0x002fe20007ffe0ff */
[----:B------:R-:W-:Y:S01]  /*169d0*/  FMUL.FTZ R154, R5, UR8 ;  /* 0x00000008059a7c20 */ /* 0x000fe20008410000 */
[----:B------:R-:W1:Y:S01]  /*169e0*/  MUFU.EX2 R134, R134 ;  /* 0x0000008600867308 */ /* 0x000e620000000800 */
[--C-:B------:R-:W-:Y:S01]  /*169f0*/  FFMA.FTZ R170, R165, UR8, -R146.reuse ;  /* 0x00000008a5aa7c23 */ /* 0x100fe20008010892 */
[----:B------:R-:W-:Y:S01]  /*16a00*/  @P2 IADD3 R156, PT, PT, R16, -0x40, RZ ;  /* 0xffffffc0109c2810 */ /* 0x000fe20007ffe0ff */
[----:B------:R-:W-:Y:S01]  /*16a10*/  FFMA.FTZ R168, R141, UR8, -R146 ;  /* 0x000000088da87c23 */ /* 0x000fe20008010892 */
[----:B------:R-:W-:Y:S01]  /*16a20*/  MUFU.EX2 R149, R149 ;  /* 0x0000009500957308 */ /* 0x000fe20000000800 */
[----:B------:R-:W-:Y:S01]  /*16a30*/  FFMA.FTZ R172, R142, UR8, -R157 ;  /* 0x000000088eac7c23 */ /* 0x000fe2000801089d */
[-C--:B--2---:R-:W-:Y:S01]  /*16a40*/  FMUL.FTZ R34, R106, R151.reuse ;  /* 0x000000976a227220 */ /* 0x084fe20000410000 */
[----:B------:R-:W2:Y:S01]  /*16a50*/  LDSM.16.MT88.4 R28, [R156] ;  /* 0x000000009c1c783b */ /* 0x000ea20000004200 */
[----:B------:R-:W3:Y:S01]  /*16a60*/  MUFU.EX2 R154, R154 ;  /* 0x0000009a009a7308 */ /* 0x000ee20000000800 */
[-C--:B------:R-:W-:Y:S01]  /*16a70*/  FMUL.FTZ R35, R107, R151.reuse ;  /* 0x000000976b237220 */ /* 0x080fe20000410000 */
[-C--:B------:R-:W-:Y:S01]  /*16a80*/  FMUL.FTZ R26, R114, R151.reuse ;  /* 0x00000097721a7220 */ /* 0x080fe20000410000 */
[-C--:B------:R-:W-:Y:S01]  /*16a90*/  FMUL.FTZ R27, R115, R151.reuse ;  /* 0x00000097731b7220 */ /* 0x080fe20000410000 */
[----:B------:R-:W4:Y:S01]  /*16aa0*/  MUFU.EX2 R148, R148 ;  /* 0x0000009400947308 */ /* 0x000f220000000800 */
[-C--:B------:R-:W-:Y:S01]  /*16ab0*/  FMUL.FTZ R110, R110, R151.reuse ;  /* 0x000000976e6e7220 */ /* 0x080fe20000410000 */
[----:B-1----:R-:W-:Y:S01]  /*16ac0*/  F2FP.F16.F32.PACK_AB R4, R134, R150 ;  /* 0x000000968604723e */ /* 0x002fe200000000ff */
[----:B------:R-:W-:Y:S01]  /*16ad0*/  FMUL.FTZ R111, R111, R151 ;  /* 0x000000976f6f7220 */ /* 0x000fe20000410000 */
[----:B------:R-:W-:Y:S01]  /*16ae0*/  MUFU.EX2 R152, R152 ;  /* 0x0000009800987308 */ /* 0x000fe20000000800 */
[----:B------:R-:W-:-:S02]  /*16af0*/  IMAD.IADD R155, R155, 0x1, R156 ;  /* 0x000000019b9b7824 */ /* 0x000fc400078e029c */
[-C--:B------:R-:W-:Y:S01]  /*16b00*/  FMUL.FTZ R46, R46, R151.reuse ;  /* 0x000000972e2e7220 */ /* 0x080fe20000410000 */
[-C--:B------:R-:W-:Y:S01]  /*16b10*/  FMUL.FTZ R47, R47, R151.reuse ;  /* 0x000000972f2f7220 */ /* 0x080fe20000410000 */
[----:B------:R-:W1:Y:S01]  /*16b20*/  MUFU.EX2 R0, R0 ;  /* 0x0000000000007308 */ /* 0x000e620000000800 */
[----:B------:R-:W-:Y:S01]  /*16b30*/  FMUL.FTZ R50, R50, R151 ;  /* 0x0000009732327220 */ /* 0x000fe20000410000 */
[-C--:B---3--:R-:W-:Y:S01]  /*16b40*/  FMUL.FTZ R32, R104, R154.reuse ;  /* 0x0000009a68207220 */ /* 0x088fe20000410000 */
[-C--:B------:R-:W-:Y:S01]  /*16b50*/  FMUL.FTZ R33, R105, R154.reuse ;  /* 0x0000009a69217220 */ /* 0x080fe20000410000 */
[----:B------:R-:W3:Y:S01]  /*16b60*/  MUFU.EX2 R132, R10 ;  /* 0x0000000a00847308 */ /* 0x000ee20000000800 */
[----:B------:R-:W5:Y:S01]  /*16b70*/  LDSM.16.MT88.4 R104, [R161+0xe000] ;  /* 0x00e00000a168783b */ /* 0x000f620000004200 */
[----:B----4-:R-:W-:Y:S01]  /*16b80*/  F2FP.F16.F32.PACK_AB R6, R148, R149 ;  /* 0x000000959406723e */ /* 0x010fe200000000ff */
[-C--:B------:R-:W-:Y:S01]  /*16b90*/  FMUL.FTZ R24, R112, R154.reuse ;  /* 0x0000009a70187220 */ /* 0x080fe20000410000 */
[-C--:B------:R-:W-:Y:S01]  /*16ba0*/  FMUL.FTZ R25, R113, R154.reuse ;  /* 0x0000009a71197220 */ /* 0x080fe20000410000 */
[-C--:B------:R-:W-:Y:S01]  /*16bb0*/  FMUL.FTZ R108, R108, R154.reuse ;  /* 0x0000009a6c6c7220 */ /* 0x080fe20000410000 */
[-C--:B------:R-:W-:Y:S01]  /*16bc0*/  FMUL.FTZ R109, R109, R154.reuse ;  /* 0x0000009a6d6d7220 */ /* 0x080fe20000410000 */
[----:B------:R-:W4:Y:S01]  /*16bd0*/  LDSM.16.MT88.4 R112, [R156+0x2000] ;  /* 0x002000009c70783b */ /* 0x000f220000004200 */
[-C--:B------:R-:W-:Y:S01]  /*16be0*/  FMUL.FTZ R44, R44, R154.reuse ;  /* 0x0000009a2c2c7220 */ /* 0x080fe20000410000 */
[----:B------:R-:W-:Y:S01]  /*16bf0*/  FMUL.FTZ R45, R45, R154 ;  /* 0x0000009a2d2d7220 */ /* 0x000fe20000410000 */
[----:B-1----:R-:W-:Y:S01]  /*16c00*/  F2FP.F16.F32.PACK_AB R5, R0, R152 ;  /* 0x000000980005723e */ /* 0x002fe200000000ff */
        /* <DEDUP_REMOVED lines=28> */
[----:B------:R-:W-:Y:S01]  /*16dd0*/  LDSM.16.MT88.4 R120, [R155] ;  /* 0x000000009b78783b */ /* 0x000fe20000004200 */
        /* <DEDUP_REMOVED lines=48> */
[--C-:B------:R-:W-:Y:S01]  /*170e0*/  FFMA.FTZ R169, R140, UR8, -R157.reuse ;  /* 0x000000088ca97c23 */ /* 0x100fe2000801089d */
[C---:B------:R-:W-:Y:S01]  /*170f0*/  HMMA.16816.F32 R16, R4.reuse, R20, R16 ;  /* 0x000000140410723c */ /* 0x040fe20000001810 */
[--C-:B------:R-:W-:Y:S01]  /*17100*/  FFMA.FTZ R167, R136, UR8, -R157.reuse ;  /* 0x0000000888a77c23 */ /* 0x100fe2000801089d */
[--C-:B------:R-:W-:Y:S01]  /*17110*/  FFMA.FTZ R174, R138, UR8, -R157.reuse ;  /* 0x000000088aae7c23 */ /* 0x100fe2000801089d */
        /* <DEDUP_REMOVED lines=10> */
[--C-:B------:R-:W-:Y:S01]  /*171c0*/  FFMA.FTZ R137, R137, UR8, -R146.reuse ;  /* 0x0000000889897c23 */ /* 0x100fe20008010892 */
[-C--:B------:R-:W-:Y:S01]  /*171d0*/  FMUL.FTZ R92, R92, R154.reuse ;  /* 0x0000009a5c5c7220 */ /* 0x080fe20000410000 */
[-C--:B------:R-:W-:Y:S01]  /*171e0*/  FMUL.FTZ R93, R93, R154.reuse ;  /* 0x0000009a5d5d7220 */ /* 0x080fe20000410000 */
[C---:B--2---:R-:W-:Y:S01]  /*171f0*/  HMMA.16816.F32 R68, R4.reuse, R104, R68 ;  /* 0x000000680444723c */ /* 0x044fe20000001844 */
[-C--:B------:R-:W-:Y:S01]  /*17200*/  FMUL.FTZ R94, R94, R151.reuse ;  /* 0x000000975e5e7220 */ /* 0x080fe20000410000 */
[-C--:B------:R-:W-:Y:S01]  /*17210*/  FMUL.FTZ R95, R95, R151.reuse ;  /* 0x000000975f5f7220 */ /* 0x080fe20000410000 */
[----:B------:R-:W-:Y:S01]  /*17220*/  MUFU.EX2 R165, R163 ;  /* 0x000000a300a57308 */ /* 0x000fe20000000800 */
[-C--:B------:R-:W-:Y:S01]  /*17230*/  FMUL.FTZ R96, R96, R154.reuse ;  /* 0x0000009a60607220 */ /* 0x080fe20000410000 */
[-C--:B------:R-:W-:Y:S01]  /*17240*/  FMUL.FTZ R97, R97, R154.reuse ;  /* 0x0000009a61617220 */ /* 0x080fe20000410000 */
[-C--:B------:R-:W-:Y:S01]  /*17250*/  FMUL.FTZ R98, R98, R151.reuse ;  /* 0x0000009762627220 */ /* 0x080fe20000410000 */
[-C--:B------:R-:W-:Y:S01]  /*17260*/  FMUL.FTZ R99, R99, R151.reuse ;  /* 0x0000009763637220 */ /* 0x080fe20000410000 */
[C---:B------:R-:W-:Y:S01]  /*17270*/  HMMA.16816.F32 R72, R4.reuse, R106, R72 ;  /* 0x0000006a0448723c */ /* 0x040fe20000001848 */
[----:B------:R-:W2:Y:S01]  /*17280*/  LDSM.16.MT88.4 R104, [R155+0x4000] ;  /* 0x004000009b68783b */ /* 0x000ea20000004200 */
[----:B------:R-:W4:Y:S01]  /*17290*/  MUFU.EX2 R170, R170 ;  /* 0x000000aa00aa7308 */ /* 0x000f220000000800 */
[--C-:B------:R-:W-:Y:S01]  /*172a0*/  FFMA.FTZ R208, R177, UR8, -R146.reuse ;  /* 0x00000008b1d07c23 */ /* 0x100fe20008010892 */
[--C-:B------:R-:W-:Y:S01]  /*172b0*/  FFMA.FTZ R190, R179, UR8, -R146.reuse ;  /* 0x00000008b3be7c23 */ /* 0x100fe20008010892 */
[----:B------:R-:W-:Y:S01]  /*172c0*/  LDSM.16.MT88.4 R140, [R156+0x800] ;  /* 0x000800009c8c783b */ /* 0x000fe20000004200 */
[----:B------:R-:W-:Y:S01]  /*172d0*/  MUFU.EX2 R168, R168 ;  /* 0x000000a800a87308 */ /* 0x000fe20000000800 */
[--C-:B------:R-:W-:Y:S01]  /*172e0*/  FFMA.FTZ R173, R187, UR8, -R146.reuse ;  /* 0x00000008bbad7c23 */ /* 0x100fe20008010892 */
[C---:B------:R-:W-:Y:S01]  /*172f0*/  HMMA.16816.F32 R32, R4.reuse, R120, R32 ;  /* 0x000000780420723c */ /* 0x040fe20000001820 */
[----:B------:R-:W-:Y:S01]  /*17300*/  LDSM.16.MT88.4 R128, [R161+0xe800] ;  /* 0x00e80000a180783b */ /* 0x000fe20000004200 */
[----:B------:R5:W-:Y:S01]  /*17310*/  MUFU.EX2 R163, R137 ;  /* 0x0000008900a37308 */ /* 0x000be20000000800 */
[--C-:B------:R-:W-:Y:S01]  /*17320*/  FFMA.FTZ R171, R171, UR8, -R146.reuse ;  /* 0x00000008abab7c23 */ /* 0x100fe20008010892 */
[--C-:B------:R-:W-:Y:S01]  /*17330*/  FFMA.FTZ R175, R180, UR8, -R157.reuse ;  /* 0x00000008b4af7c23 */ /* 0x100fe2000801089d */
[--C-:B------:R-:W-:Y:S01]  /*17340*/  FFMA.FTZ R177, R176, UR8, -R157.reuse ;  /* 0x00000008b0b17c23 */ /* 0x100fe2000801089d */
[----:B------:R-:W-:Y:S01]  /*17350*/  MUFU.EX2 R172, R172 ;  /* 0x000000ac00ac7308 */ /* 0x000fe20000000800 */
[--C-:B------:R-:W-:Y:S01]  /*17360*/  FFMA.FTZ R188, R188, UR8, -R157.reuse ;  /* 0x00000008bcbc7c23 */ /* 0x100fe2000801089d */
[C---:B-1----:R-:W-:Y:S01]  /*17370*/  HMMA.16816.F32 R84, R4.reuse, R108, R84 ;  /* 0x0000006c0454723c */ /* 0x042fe20000001854 */
[--C-:B------:R-:W-:Y:S01]  /*17380*/  FFMA.FTZ R187, R166, UR8, -R157.reuse ;  /* 0x00000008a6bb7c23 */ /* 0x100fe2000801089d */
[----:B------:R-:W1:Y:S01]  /*17390*/  MUFU.EX2 R169, R169 ;  /* 0x000000a900a97308 */ /* 0x000e620000000800 */
[--C-:B------:R-:W-:Y:S01]  /*173a0*/  FFMA.FTZ R164, R164, UR8, -R146.reuse ;  /* 0x00000008a4a47c23 */ /* 0x100fe20008010892 */
[----:B------:R-:W-:Y:S01]  /*173b0*/  FFMA.FTZ R179, R144, UR8, -R146 ;  /* 0x0000000890b37c23 */ /* 0x000fe20008010892 */
[--C-:B------:R-:W-:Y:S01]  /*173c0*/  FFMA.FTZ R158, R158, UR8, -R157.reuse ;  /* 0x000000089e9e7c23 */ /* 0x100fe2000801089d */
[----:B------:R-:W-:Y:S01]  /*173d0*/  MUFU.EX2 R167, R167 ;  /* 0x000000a700a77308 */ /* 0x000fe20000000800 */
[----:B------:R-:W-:Y:S01]  /*173e0*/  FFMA.FTZ R160, R160, UR8, -R157 ;  /* 0x00000008a0a07c23 */ /* 0x000fe2000801089d */
[C---:B------:R-:W-:Y:S01]  /*173f0*/  HMMA.16816.F32 R88, R4.reuse, R110, R88 ;  /* 0x0000006e0458723c */ /* 0x040fe20000001858 */
[----:B------:R-:W1:Y:S01]  /*17400*/  LDSM.16.MT88.4 R108, [R185+0xc800] ;  /* 0x00c80000b96c783b */ /* 0x000e620000004200 */
[----:B------:R-:W1:Y:S01]  /*17410*/  MUFU.EX2 R174, R174 ;  /* 0x000000ae00ae7308 */ /* 0x000e620000000800 */
[----:B------:R-:W-:Y:S01]  /*17420*/  FFMA.FTZ R215, R215, R154, R150 ;  /* 0x0000009ad7d77223 */ /* 0x000fe20000010096 */
[----:B------:R-:W-:Y:S01]  /*17430*/  FFMA.FTZ R151, R213, R151, R152 ;  /* 0x00000097d5977223 */ /* 0x000fe20000010098 */
[----:B-----5:R-:W-:Y:S01]  /*17440*/  LDSM.16.MT88.4 R136, [R155+0x800] ;  /* 0x000800009b88783b */ /* 0x020fe20000004200 */
[----:B------:R-:W-:Y:S01]  /*17450*/  MUFU.EX2 R190, R190 ;  /* 0x000000be00be7308 */ /* 0x000fe20000000800 */
[----:B------:R-:W-:Y:S01]  /*17460*/  FADD.FTZ R134, R134, R215 ;  /* 0x000000d786867221 */ /* 0x000fe20000010000 */
[----:B------:R-:W-:Y:S01]  /*17470*/  HMMA.16816.F32 R100, R4, R122, R100 ;  /* 0x0000007a0464723c */ /* 0x000fe20000001864 */
[----:B------:R-:W-:Y:S01]  /*17480*/  LDSM.16.MT88.4 R120, [R185+0xe800] ;  /* 0x00e80000b978783b */ /* 0x000fe20000004200 */
[----:B------:R-:W5:Y:S01]  /*17490*/  MUFU.EX2 R173, R173 ;  /* 0x000000ad00ad7308 */ /* 0x000f620000000800 */
[----:B------:R-:W-:Y:S01]  /*174a0*/  FADD.FTZ R151, R0, R151 ;  /* 0x0000009700977221 */ /* 0x000fe20000010000 */
[----:B------:R-:W-:-:S02]  /*174b0*/  FADD.FTZ R149, R149, R134 ;  /* 0x0000008695957221 */ /* 0x000fc40000010000 */
[----:B------:R-:W-:Y:S01]  /*174c0*/  MUFU.EX2 R208, R208 ;  /* 0x000000d000d07308 */ /* 0x000fe20000000800 */
[----:B------:R-:W-:Y:S01]  /*174d0*/  FADD.FTZ R132, R132, R151 ;  /* 0x0000009784847221 */ /* 0x000fe20000010000 */
[C---:B------:R-:W-:Y:S01]  /*174e0*/  HMMA.16816.F32 R76, R4.reuse, R112, R76 ;  /* 0x00000070044c723c */ /* 0x040fe2000000184c */
[----:B------:R-:W-:Y:S01]  /*174f0*/  FADD.FTZ R148, R148, R149 ;  /* 0x0000009594947221 */ /* 0x000fe20000010000 */
[----:B------:R-:W-:Y:S01]  /*17500*/  MUFU.EX2 R171, R171 ;  /* 0x000000ab00ab7308 */ /* 0x000fe20000000800 */
[----:B------:R-:W-:Y:S01]  /*17510*/  FADD.FTZ R3, R3, R132 ;  /* 0x0000008403037221 */ /* 0x000fe20000010000 */
[--C-:B------:R-:W-:Y:S02]  /*17520*/  IMAD.MOV.U32 R132, RZ, RZ, R133.reuse ;  /* 0x000000ffff847224 */ /* 0x100fe400078e0085 */
[----:B------:R-:W-:Y:S01]  /*17530*/  MUFU.EX2 R175, R175 ;  /* 0x000000af00af7308 */ /* 0x000fe20000000800 */
[----:B------:R-:W-:Y:S01]  /*17540*/  @P4 IMAD.MOV.U32 R132, RZ, RZ, R133 ;  /* 0x000000ffff844224 */ /* 0x000fe200078e0085 */
        /* <DEDUP_REMOVED lines=8> */
[----:B------:R-:W-:Y:S01]  /*175d0*/  LDSM.16.MT88.4 R124, [R156+0x2800] ;  /* 0x002800009c7c783b */ /* 0x000fe20000004200 */
[----:B------:R-:W-:Y:S06]  /*175e0*/  MUFU.EX2 R158, R158 ;  /* 0x0000009e009e7308 */ /* 0x000fec0000000800 */
        /* <DEDUP_REMOVED lines=8> */
[----:B-1----:R-:W-:Y:S01]  /*17670*/  F2FP.F16.F32.PACK_AB R97, R169, R172 ;  /* 0x000000aca961723e */ /* 0x002fe200000000ff */
        /* <DEDUP_REMOVED lines=9> */
[----:B------:R-:W-:Y:S01]  /*17710*/  HMMA.16816.F32 R8, R96, R108, R8 ;  /* 0x0000006c6008723c */ /* 0x000fe20000001808 */
[----:B------:R-:W-:Y:S01]  /*17720*/  FADD.FTZ R163, R163, R168 ;  /* 0x000000a8a3a37221 */ /* 0x000fe20000010000 */
[----:B------:R-:W-:-:S06]  /*17730*/  FADD.FTZ R174, R174, R167 ;  /* 0x000000a7aeae7221 */ /* 0x000fcc0000010000 */
[C---:B------:R-:W-:Y:S01]  /*17740*/  HMMA.16816.F32 R12, R96.reuse, R110, R12 ;  /* 0x0000006e600c723c */ /* 0x040fe2000000180c */
[----:B------:R-:W1:Y:S07]  /*17750*/  LDSM.16.MT88.4 R108, [R161+0x10800] ;  /* 0x01080000a16c783b */ /* 0x000e6e0000004200 */
[C---:B-----5:R-:W-:Y:S08]  /*17760*/  HMMA.16816.F32 R16, R96.reuse, R112, R16 ;  /* 0x000000706010723c */ /* 0x060ff00000001810 */
        /* <DEDUP_REMOVED lines=131> */
.L_x_6218:
[----:B------:R-:W-:-:S07]  /*17fa0*/  IADD3 R135, PT, PT, R153, -0x1, RZ ;  /* 0xffffffff99877810 */ /* 0x000fce0007ffe0ff */
.L_x_6224:
        /* <DEDUP_REMOVED lines=10> */
[----:B------:R-:W-:Y:S01]  /*18050*/  MOV R209, RZ ;  /* 0x000000ff00d17202 */ /* 0x000fe20000000f00 */
[----:B------:R-:W-:Y:S01]  /*18060*/  VIADD R211, R135, 0x1 ;  /* 0x0000000187d37836 */ /* 0x000fe20000000000 */
[----:B------:R-:W-:Y:S01]  /*18070*/  LOP3.LUT R210, R3, 0x20, R192, 0xfe, !PT ;  /* 0x0000002003d27812 */ /* 0x000fe200078efec0 */
        /* <DEDUP_REMOVED lines=9> */
.L_x_6229:
        /* <DEDUP_REMOVED lines=10> */
[----:B-----5:R-:W-:Y:S01]  /*181b0*/  @!P3 IMAD.SHL.U32 R12, R8, 0x40, RZ ;  /* 0x00000040080cb824 */ /* 0x020fe200078e00ff */
[C---:B------:R-:W-:Y:S01]  /*181c0*/  LOP3.LUT R217, R181.reuse, 0x38, RZ, 0xc0, !PT ;  /* 0x00000038b5d97812 */ /* 0x040fe200078ec0ff */
[C---:B------:R-:W-:Y:S01]  /*181d0*/  IMAD.SHL.U32 R6, R181.reuse, 0x8, RZ ;  /* 0x00000008b5067824 */ /* 0x040fe200078e00ff */
[--C-:B------:R-:W-:Y:S01]  /*181e0*/  LOP3.LUT R7, R4, 0x1c0, R5.reuse, 0xf8, !PT ;  /* 0x000001c004077812 */ /* 0x100fe200078ef805 */
[----:B------:R-:W-:Y:S01]  /*181f0*/  @!P3 IMAD.X R12, RZ, RZ, ~R12, P0 ;  /* 0x000000ffff0cb224 */ /* 0x000fe200000e0e0c */
[----:B------:R-:W-:Y:S01]  /*18200*/  LOP3.LUT R4, R186, 0x8, RZ, 0xc0, !PT ;  /* 0x00000008ba047812 */ /* 0x000fe200078ec0ff */
[----:B------:R-:W-:Y:S01]  /*18210*/  IMAD.SHL.U32 R184, R181, 0x20, RZ ;  /* 0x00000020b5b87824 */ /* 0x000fe200078e00ff */
[----:B------:R-:W-:Y:S02]  /*18220*/  LOP3.LUT R193, R5, 0x400, RZ, 0xc0, !PT ;  /* 0x0000040005c17812 */ /* 0x000fe400078ec0ff */
[----:B------:R-:W-:Y:S02]  /*18230*/  @!P3 SHF.R.S64 R9, R9, 0x1f, R12 ;  /* 0x0000001f0909b819 */ /* 0x000fe4000000100c */
[----:B------:R-:W-:Y:S02]  /*18240*/  LOP3.LUT R3, R4, 0x1c0, R5, 0xf8, !PT ;  /* 0x000001c004037812 */ /* 0x000fe400078ef805 */
[--C-:B------:R-:W-:Y:S02]  /*18250*/  LOP3.LUT R4, R7, 0x38, R6.reuse, 0x78, !PT ;  /* 0x0000003807047812 */ /* 0x100fe400078e7806 */
[--C-:B------:R-:W-:Y:S02]  /*18260*/  LOP3.LUT R217, R217, 0x1f8, R6.reuse, 0x78, !PT ;  /* 0x000001f8d9d97812 */ /* 0x100fe400078e7806 */
[----:B------:R-:W-:Y:S01]  /*18270*/  @!P3 IADD3 R198, P0, PT, R198, R9, RZ ;  /* 0x00000009c6c6b210 */ /* 0x000fe20007f1e0ff */
[----:B------:R-:W-:Y:S01]  /*18280*/  IMAD R193, R4, 0x2, R193 ;  /* 0x0000000204c17824 */ /* 0x000fe200078e02c1 */
[--C-:B------:R-:W-:Y:S01]  /*18290*/  LOP3.LUT R217, R217, 0x1e00, R6.reuse, 0xf8, !PT ;  /* 0x00001e00d9d97812 */ /* 0x100fe200078ef806 */
[----:B------:R-:W-:Y:S01]  /*182a0*/  IMAD.MOV.U32 R4, RZ, RZ, R199 ;  /* 0x000000ffff047224 */ /* 0x000fe200078e00c7 */
[----:B------:R-:W-:Y:S02]  /*182b0*/  LOP3.LUT R3, R3, 0x38, R6, 0x78, !PT ;  /* 0x0000003803037812 */ /* 0x000fe400078e7806 */
        /* <DEDUP_REMOVED lines=57> */
[C---:B----4-:R-:W-:Y:S01]  /*18650*/  IMAD.WIDE.U32 R14, R13.reuse, UR10, R14 ;  /* 0x0000000a0d0e7c25 */ /* 0x050fe2000f8e000e */
[----:B------:R-:W-:Y:S02]  /*18660*/  SHF.R.S32.HI R6, RZ, 0x1f, R13 ;  /* 0x0000001fff067819 */ /* 0x000fe4000001140d */
[----:B------:R-:W-:Y:S03]  /*18670*/  LEA R198, P0, R14, R10, 0x1 ;  /* 0x0000000a0ec67211 */ /* 0x000fe600078008ff */
[----:B------:R-:W-:Y:S04]  /*18680*/  IMAD R6, R6, UR10, RZ ;  /* 0x0000000a06067c24 */ /* 0x000fe8000f8e02ff */
[----:B------:R-:W-:Y:S04]  /*18690*/  IMAD R6, R13, UR11, R6 ;  /* 0x0000000b0d067c24 */ /* 0x000fe8000f8e0206 */
[----:B------:R-:W-:Y:S05]  /*186a0*/  IMAD.IADD R199, R15, 0x1, R6 ;  /* 0x000000010fc77824 */ /* 0x000fea00078e0206 */
[----:B------:R-:W-:Y:S07]  /*186b0*/  LEA.HI.X R199, R14, R4, R199, 0x1, P0 ;  /* 0x000000040ec77211 */ /* 0x000fee00000f0cc7 */
.L_x_6226:
        /* <DEDUP_REMOVED lines=13> */
[----:B------:R-:W-:Y:S01]  /*18790*/  IADD3 R6, P1, PT, R7, R12, RZ ;  /* 0x0000000c07067210 */ /* 0x000fe20007f3e0ff */
[C---:B------:R-:W-:Y:S01]  /*187a0*/  IMAD.X R13, R8.reuse, 0x1, R199, P0 ;  /* 0x00000001080d7824 */ /* 0x040fe200000e06c7 */
[----:B------:R-:W-:Y:S01]  /*187b0*/  LEA R172, R3, UR5, 0x1 ;  /* 0x0000000503ac7c11 */ /* 0x000fe2000f8e08ff */
[----:B------:R-:W-:Y:S01]  /*187c0*/  LDGSTS.E.BYPASS.LTC128B.128 [R217+0x10000], desc[UR6][R198.64+0x100] ;  /* 0x10000100c6d97fae */ /* 0x000fe2000b981a06 */
[----:B------:R-:W-:Y:S01]  /*187d0*/  IADD3 R4, P0, PT, R7, R6, RZ ;  /* 0x0000000607047210 */ /* 0x000fe20007f1e0ff */
[C---:B------:R-:W-:Y:S01]  /*187e0*/  IMAD.X R7, R8.reuse, 0x1, R13, P1 ;  /* 0x0000000108077824 */ /* 0x040fe200008e060d */
[C---:B------:R-:W-:Y:S01]  /*187f0*/  LOP3.LUT P2, RZ, R181.reuse, 0x4, RZ, 0xc0, !PT ;  /* 0x00000004b5ff7812 */ /* 0x040fe2000784c0ff */
[----:B------:R-:W-:Y:S02]  /*18800*/  LDGSTS.E.BYPASS.LTC128B.128 [R217+0xc800], desc[UR6][R12.64] ;  /* 0x0c8000000cd97fae */ /* 0x000fe4000b981a06 */
[----:B------:R-:W-:Y:S01]  /*18810*/  IMAD.X R5, R8, 0x1, R7, P0 ;  /* 0x0000000108057824 */ /* 0x000fe200000e0607 */
[----:B------:R-:W-:Y:S01]  /*18820*/  LOP3.LUT P0, RZ, R181, 0x2, RZ, 0xc0, !PT ;  /* 0x00000002b5ff7812 */ /* 0x000fe2000780c0ff */
        /* <DEDUP_REMOVED lines=14> */
[----:B------:R-:W-:Y:S04]  /*18910*/  LDGSTS.E.BYPASS.LTC128B.128 [R217+0xd800], desc[UR6][R4.64] ;  /* 0x0d80000004d97fae */ /* 0x000fe8000b981a06 */
        /* <DEDUP_REMOVED lines=239> */
.L_x_6228:
        /* <DEDUP_REMOVED lines=25> */
.L_x_6227:
[C---:B------:R-:W-:Y:S01]  /*199a0*/  VIADD R143, R210.reuse, 0xffffffe0 ;  /* 0xffffffe0d28f7836 */ /* 0x040fe20000000000 */
[C---:B-1----:R-:W-:Y:S01]  /*199b0*/  IADD3 R134, PT, PT, R210.reuse, -0x18, RZ ;  /* 0xffffffe8d2867810 */ /* 0x042fe20007ffe0ff */
[C---:B------:R-:W-:Y:S01]  /*199c0*/  VIADD R140, R210.reuse, 0xffffffe1 ;  /* 0xffffffe1d28c7836 */ /* 0x040fe20000000000 */
[C---:B------:R-:W-:Y:S01]  /*199d0*/  IADD3 R137, PT, PT, R210.reuse, -0xf, RZ ;  /* 0xfffffff1d2897810 */ /* 0x040fe20007ffe0ff */
        /* <DEDUP_REMOVED lines=539> */
.L_x_6225:
[----:B------:R-:W1:Y:S01]  /*1bb90*/  SHFL.BFLY PT, R2, R215, 0x2, 0x1f ;  /* 0x0c401f00d7027f89 */ /* 0x000e6200000e0000 */
[C---:B------:R-:W-:Y:S01]  /*1bba0*/  SHF.L.U32 R10, R181.reuse, 0x4, RZ ;  /* 0x00000004b50a7819 */ /* 0x040fe200000006ff */
[----:B------:R-:W2:Y:S01]  /*1bbb0*/  S2UR UR10, SR_CTAID.Y ;  /* 0x00000000000a79c3 */ /* 0x000ea20000002600 */
[----:B------:R-:W-:Y:S01]  /*1bbc0*/  SHF.L.U32 R11, R181, 0x1, RZ ;  /* 0x00000001b50b7819 */ /* 0x000fe200000006ff */
[----:B------:R-:W3:Y:S01]  /*1bbd0*/  SHFL.BFLY PT, R0, R213, 0x2, 0x1f ;  /* 0x0c401f00d5007f89 */ /* 0x000ee200000e0000 */
[----:B------:R-:W-:Y:S01]  /*1bbe0*/  LOP3.LUT R4, R10, 0x1c0, RZ, 0xc0, !PT ;  /* 0x000001c00a047812 */ /* 0x000fe200078ec0ff */
[----:B------:R-:W4:Y:S01]  /*1bbf0*/  LDCU UR4, c[0x0][0x44c] ;  /* 0x00008980ff0477ac */ /* 0x000f220008000800 */
[--C-:B------:R-:W-:Y:S01]  /*1bc00*/  LOP3.LUT R9, R184, 0x6, R11.reuse, 0xf8, !PT ;  /* 0x00000006b8097812 */ /* 0x100fe200078ef80b */
[----:B------:R-:W-:Y:S01]  /*1bc10*/  BSSY.RECONVERGENT B0, `(.L_x_6230) ;  /* 0x00000ef000007945 */ /* 0x000fe20003800200 */
[----:B------:R-:W-:Y:S01]  /*1bc20*/  LOP3.LUT R4, R4, 0x38, R11, 0xf8, !PT ;  /* 0x0000003804047812 */ /* 0x000fe200078ef80b */
[----:B------:R-:W-:Y:S01]  /*1bc30*/  S2UR UR9, SR_CTAID.Z ;  /* 0x00000000000979c3 */ /* 0x000fe20000002700 */
[----:B------:R-:W-:-:S02]  /*1bc40*/  LOP3.LUT R11, R186, 0x30, RZ, 0xc0, !PT ;  /* 0x00000030ba0b7812 */ /* 0x000fc400078ec0ff */
[----:B------:R-:W-:Y:S02]  /*1bc50*/  LOP3.LUT R4, R9, R4, RZ, 0xfc, !PT ;  /* 0x0000000409047212 */ /* 0x000fe400078efcff */
[----:B------:R-:W-:Y:S02]  /*1bc60*/  LOP3.LUT R10, R10, 0x10, RZ, 0xc0, !PT ;  /* 0x000000100a0a7812 */ /* 0x000fe400078ec0ff */
        /* <DEDUP_REMOVED lines=15> */
[----:B------:R-:W-:-:S03]  /*1bd60*/  SHF.R.U32.HI R2, RZ, 0x2, R181 ;  /* 0x00000002ff027819 */ /* 0x000fc600000116b5 */
[----:B------:R-:W2:Y:S01]  /*1bd70*/  MUFU.RCP R8, R7 ;  /* 0x0000000700087308 */ /* 0x000ea20000001000 */
[----:B-----5:R-:W-:Y:S01]  /*1bd80*/  FADD.FTZ R6, R13, R6 ;  /* 0x000000060d067221 */ /* 0x020fe20000010000 */
[----:B------:R-:W-:Y:S01]  /*1bd90*/  FSETP.NE.FTZ.AND P1, PT, R7, RZ, PT ;  /* 0x000000ff0700720b */ /* 0x000fe20003f35000 */
[----:B----4-:R-:W-:Y:S01]  /*1bda0*/  USHF.L.U32 UR8, UR8, 0x6, URZ ;  /* 0x0000000608087899 */ /* 0x010fe200080006ff */
[----:B------:R-:W-:Y:S02]  /*1bdb0*/  LOP3.LUT R2, R11, 0x7, R2, 0xf8, !PT ;  /* 0x000000070b027812 */ /* 0x000fe400078ef802 */
[----:B------:R-:W-:Y:S02]  /*1bdc0*/  FSETP.NE.FTZ.AND P0, PT, R6, RZ, PT ;  /* 0x000000ff0600720b */ /* 0x000fe40003f15000 */
[----:B------:R-:W3:Y:S02]  /*1bdd0*/  MUFU.RCP R5, R6 ;  /* 0x0000000600057308 */ /* 0x000ee40000001000 */
[----:B------:R-:W-:-:S05]  /*1bde0*/  R2P PR, R181, 0x18 ;  /* 0x00000018b5007804 */ /* 0x000fca0000000000 */
        /* <DEDUP_REMOVED lines=140> */
[----:B------:R-:W-:Y:S01]  /*1c6b0*/  STS.64 [R13+0x4000], R48 ;  /* 0x004000300d007388 */ /* 0x000fe20000000a00 */
[----:B------:R-:W-:-:S03]  /*1c6c0*/  LOP3.LUT P0, RZ, R181, 0x3, RZ, 0xc0, !PT ;  /* 0x00000003b5ff7812 */ /* 0x000fc6000780c0ff */
        /* <DEDUP_REMOVED lines=67> */
.L_x_6231:
[----:B------:R-:W-:Y:S05]  /*1cb00*/  BSYNC.RECONVERGENT B0 ;  /* 0x0000000000007941 */ /* 0x000fea0003800200 */
.L_x_6230:
        /* <DEDUP_REMOVED lines=50> */
.L_x_6232:
        /* <DEDUP_REMOVED lines=13> */
.L_x_6933:


//--------------------- .text._ZN5flash24flash_fwd_splitkv_kernelI23Flash_fwd_kernel_traitsILi192ELi64ELi64ELi4ELb0ELb0EN7cutlass6half_tE19Flash_kernel_traitsILi192ELi64ELi64ELi4ES3_EELb0ELb1ELb0ELb0ELb1ELb1ELb1ELb1EEEvNS_16Flash_fwd_paramsE --------------------------
	.section	.text._ZN5flash24flash_fwd_splitkv_kernelI23Flash_fwd_kernel_traitsILi192ELi64ELi64ELi4ELb0ELb0EN7cutlass6half_tE19Flash_kernel_traitsILi192ELi64ELi64ELi4ES3_EELb0ELb1ELb0ELb0ELb1ELb1ELb1ELb1EEEvNS_16Flash_fwd_paramsE,"ax",@progbits
	.align	128
        .global         _ZN5flash24flash_fwd_splitkv_kernelI23Flash_fwd_kernel_traitsILi192ELi64ELi64ELi4ELb0ELb0EN7cutlass6half_tE19Flash_kernel_traitsILi192ELi64ELi64ELi4ES3_EELb0ELb1ELb0ELb0ELb1ELb1ELb1ELb1EEEvNS_16Flash_fwd_paramsE
        .type           _ZN5flash24flash_fwd_splitkv_kernelI23Flash_fwd_kernel_traitsILi192ELi64ELi64ELi4ELb0ELb0EN7cutlass6half_tE19Flash_kernel_traitsILi192ELi64ELi64ELi4ES3_EELb0ELb1ELb0ELb0ELb1ELb1ELb1ELb1EEEvNS_16Flash_fwd_paramsE,@function
        .size           _ZN5flash24flash_fwd_splitkv_kernelI23Flash_fwd_kernel_traitsILi192ELi64ELi64ELi4ELb0ELb0EN7cutlass6half_tE19Flash_kernel_traitsILi192ELi64ELi64ELi4ES3_EELb0ELb1ELb0ELb0ELb1ELb1ELb1ELb1EEEvNS_16Flash_fwd_paramsE,(.L_x_6934 - _ZN5flash24flash_fwd_splitkv_kernelI23Flash_fwd_kernel_traitsILi192ELi64ELi64ELi4ELb0ELb0EN7cutlass6half_tE19Flash_kernel_traitsILi192ELi64ELi64ELi4ES3_EELb0ELb1ELb0ELb0ELb1ELb1ELb1ELb1EEEvNS_16Flash_fwd_paramsE)
        .other          _ZN5flash24flash_fwd_splitkv_kernelI23Flash_fwd_kernel_traitsILi192ELi64ELi64ELi4ELb0ELb0EN7cutlass6half_tE19Flash_kernel_traitsILi192ELi64ELi64ELi4ES3_EELb0ELb1ELb0ELb0ELb1ELb1ELb1ELb1EEEvNS_16Flash_fwd_paramsE,@"STO_CUDA_ENTRY STV_DEFAULT"
_ZN5flash24flash_fwd_splitkv_kernelI23Flash_fwd_kernel_traitsILi192ELi64ELi64ELi4ELb0ELb0EN7cutlass6half_tE19Flash_kernel_traitsILi192ELi64ELi64ELi4ES3_EELb0ELb1ELb0ELb0ELb1ELb1ELb1ELb1EEEvNS_16Flash_fwd_paramsE:
.text._ZN5flash24flash_fwd_splitkv_kernelI23Flash_fwd_kernel_traitsILi192ELi64ELi64ELi4ELb0ELb0EN7cutlass6half_tE19Flash_kernel_traitsILi192ELi64ELi64ELi4ES3_EELb0ELb1ELb0ELb0ELb1ELb1ELb1ELb1EEEvNS_16Flash_fwd_paramsE:
        /* <DEDUP_REMOVED lines=70> */
.L_x_6233:
[----:B------:R-:W-:Y:S05]  /*0460*/  @!P3 EXIT ;  /* 0x000000000000b94d */ /* 0x000fea0003800000 */
[----:B------:R-:W2:Y:S01]  /*0470*/  LDC R8, c[0x0][0x374] ;  /* 0x0000dd00ff087b82 */ /* 0x000ea20000000800 */
[--C-:B-----5:R-:W-:Y:S01]  /*0480*/  IMAD.IADD R83, R83, 0x1, -R0.reuse ;  /* 0x0000000153537824 */ /* 0x120fe200078e0a00 */
[----:B------:R-:W3:Y:S01]  /*0490*/  S2R R135, SR_TID.X ;  /* 0x0000000000877919 */ /* 0x000ee20000002100 */
[----:B------:R-:W-:-:S05]  /*04a0*/  @P1 IMAD.IADD R75, R75, 0x1, -R0 ;  /* 0x000000014b4b1824 */ /* 0x000fca00078e0a00 */
[----:B------:R-:W4:Y:S01]  /*04b0*/  LDC R2, c[0x0][0x438] ;  /* 0x00010e00ff027b82 */ /* 0x000f220000000800 */
[----:B--2---:R-:W-:-:S04]  /*04c0*/  IABS R14, R8 ;  /* 0x00000008000e7213 */ /* 0x004fc80000000000 */
[----:B-1----:R-:W1:Y:S01]  /*04d0*/  I2F.RP R10, R14 ;  /* 0x0000000e000a7306 */ /* 0x002e620000209400 */
[----:B----4-:R-:W-:-:S05]  /*04e0*/  VIADD R2, R2, 0x3f ;  /* 0x0000003f02027836 */ /* 0x010fca0000000000 */
[----:B------:R-:W-:-:S04]  /*04f0*/  SHF.R.S32.HI R17, RZ, 0x1f, R2 ;  /* 0x0000001fff117819 */ /* 0x000fc80000011402 */
        /* <DEDUP_REMOVED lines=11> */
[----:B------:R-:W-:Y:S02]  /*05b0*/  IMAD R16, R11, R14, RZ ;  /* 0x0000000e0b107224 */ /* 0x000fe400078e02ff */
[----:B------:R-:W1:Y:S02]  /*05c0*/  LDC R11, c[0x0][0x504] ;  /* 0x00014100ff0b7b82 */ /* 0x000e640000000800 */
[----:B------:R-:W-:-:S06]  /*05d0*/  IMAD.HI.U32 R16, R3, R16, R2 ;  /* 0x0000001003107227 */ /* 0x000fcc00078e0002 */
[----:B------:R-:W2:Y:S01]  /*05e0*/  @!P1 LDC.64 R2, c[0x0][0x488] ;  /* 0x00012200ff029b82 */ /* 0x000ea20000000a00 */
[----:B------:R-:W-:-:S04]  /*05f0*/  IMAD.HI.U32 R15, R16, R19, RZ ;  /* 0x00000013100f7227 */ /* 0x000fc800078e00ff */
[----:B------:R-:W-:-:S03]  /*0600*/  IMAD R19, R15, R10, R19 ;  /* 0x0000000a0f137224 */ /* 0x000fc600078e0213 */
[----:B------:R-:W4:Y:S02]  /*0610*/  @!P1 LDC R10, c[0x0][0x43c] ;  /* 0x00010f00ff0a9b82 */ /* 0x000f240000000800 */
[----:B------:R-:W-:Y:S01]  /*0620*/  ISETP.GT.U32.AND P3, PT, R14, R19, PT ;  /* 0x000000130e00720c */ /* 0x000fe20003f64070 */
[----:B-1----:R-:W-:-:S12]  /*0630*/  IMAD.IADD R76, R200, 0x1, R11 ;  /* 0x00000001c84c7824 */ /* 0x002fd800078e020b */
[----:B------:R-:W-:Y:S01]  /*0640*/  @!P3 IMAD.IADD R19, R19, 0x1, -R14 ;  /* 0x000000011313b824 */ /* 0x000fe200078e0a0e */
[----:B--2---:R-:W-:Y:S01]  /*0650*/  @!P1 ISETP.NE.U32.AND P0, PT, R2, RZ, PT ;  /* 0x000000ff0200920c */ /* 0x004fe20003f05070 */
[----:B------:R-:W-:Y:S01]  /*0660*/  @!P3 VIADD R15, R15, 0x1 ;  /* 0x000000010f0fb836 */ /* 0x000fe20000000000 */
[----:B------:R-:W1:Y:S02]  /*0670*/  S2R R2, SR_CTAID.Y ;  /* 0x0000000000027919 */ /* 0x000e640000002600 */
[----:B------:R-:W-:Y:S02]  /*0680*/  @!P1 ISETP.NE.AND.EX P0, PT, R3, RZ, PT, P0 ;  /* 0x000000ff0300920c */ /* 0x000fe40003f05300 */
[----:B------:R-:W2:Y:S01]  /*0690*/  LDC R3, c[0x0][0x508] ;  /* 0x00014200ff037b82 */ /* 0x000ea20000000800 */
[----:B------:R-:W-:Y:S02]  /*06a0*/  ISETP.GE.U32.AND P4, PT, R19, R14, PT ;  /* 0x0000000e1300720c */ /* 0x000fe40003f86070 */
[----:B----4-:R-:W-:-:S02]  /*06b0*/  @!P1 SEL R10, R10, RZ, P0 ;  /* 0x000000ff0a0a9207 */ /* 0x010fc40000000000 */
[----:B------:R-:W-:-:S03]  /*06c0*/  LOP3.LUT R14, R17, R8, RZ, 0x3c, !PT ;  /* 0x00000008110e7212 */ /* 0x000fc600078e3cff */
[----:B------:R-:W-:Y:S01]  /*06d0*/  @!P1 IMAD.IADD R75, R83, 0x1, R10 ;  /* 0x00000001534b9824 */ /* 0x000fe200078e020a */
[----:B------:R-:W-:Y:S02]  /*06e0*/  ISETP.GE.AND P0, PT, R14, RZ, PT ;  /* 0x000000ff0e00720c */ /* 0x000fe40003f06270 */
[----:B------:R-:W-:Y:S01]  /*06f0*/  ISETP.NE.AND P1, PT, R8, RZ, PT ;  /* 0x000000ff0800720c */ /* 0x000fe20003f25270 */
[----:B------:R-:W-:Y:S01]  /*0700*/  VIADD R10, R75, 0x3f ;  /* 0x0000003f4b0a7836 */ /* 0x000fe20000000000 */
[----:B------:R-:W-:Y:S01]  /*0710*/  IADD3 R11, PT, PT, -R76, R77, R75 ;  /* 0x0000004d4c0b7210 */ /* 0x000fe20007ffe14b */
[----:B------:R-:W-:-:S03]  /*0720*/  @P4 VIADD R15, R15, 0x1 ;  /* 0x000000010f0f4836 */ /* 0x000fc60000000000 */
[----:B------:R-:W-:Y:S02]  /*0730*/  IADD3 R14, PT, PT, R10, R77, -R200 ;  /* 0x0000004d0a0e7210 */ /* 0x000fe40007ffe8c8 */
[----:B------:R-:W-:-:S03]  /*0740*/  SHF.R.S32.HI R17, RZ, 0x1f, R10 ;  /* 0x0000001fff117819 */ /* 0x000fc6000001140a */
[----:B------:R-:W-:Y:S01]  /*0750*/  @!P0 IMAD.MOV R15, RZ, RZ, -R15 ;  /* 0x000000ffff0f8224 */ /* 0x000fe200078e0a0f */
[----:B------:R-:W-:Y:S02]  /*0760*/  LEA.HI R17, R17, R10, RZ, 0x6 ;  /* 0x0000000a11117211 */ /* 0x000fe400078f30ff */
[----:B--2---:R-:W-:Y:S02]  /*0770*/  IADD3 R3, PT, PT, R14, 0x40, R3 ;  /* 0x000000400e037810 */ /* 0x004fe40007ffe003 */
[----:B------:R-:W-:Y:S02]  /*0780*/  @!P1 LOP3.LUT R15, RZ, R8, RZ, 0x33, !PT ;  /* 0x00000008ff0f9212 */ /* 0x000fe400078e33ff */
[----:B------:R-:W-:Y:S02]  /*0790*/  SHF.R.S32.HI R14, RZ, 0x1f, R11 ;  /* 0x0000001fff0e7819 */ /* 0x000fe4000001140b */
[----:B------:R-:W-:Y:S01]  /*07a0*/  SHF.R.S32.HI R8, RZ, 0x1f, R3 ;  /* 0x0000001fff087819 */ /* 0x000fe20000011403 */
[----:B-1----:R-:W-:Y:S01]  /*07b0*/  IMAD R10, R15, R2, RZ ;  /* 0x000000020f0a7224 */ /* 0x002fe200078e02ff */
[----:B------:R-:W-:-:S02]  /*07c0*/  LEA.HI R14, R14, R11, RZ, 0x6 ;  /* 0x0000000b0e0e7211 */ /* 0x000fc400078f30ff */
[----:B------:R-:W-:Y:S02]  /*07d0*/  LEA.HI R8, R8, R3, RZ, 0x6 ;  /* 0x0000000308087211 */ /* 0x000fe400078f30ff */
[----:B------:R-:W-:Y:S02]  /*07e0*/  SHF.R.S32.HI R17, RZ, 0x6, R17 ;  /* 0x00000006ff117819 */ /* 0x000fe40000011411 */
[----:B------:R-:W-:Y:S02]  /*07f0*/  SHF.R.S32.HI R195, RZ, 0x6, R14 ;  /* 0x00000006ffc37819 */ /* 0x000fe4000001140e */
[----:B------:R-:W-:Y:S02]  /*0800*/  SHF.R.S32.HI R8, RZ, 0x6, R8 ;  /* 0x00000006ff087819 */ /* 0x000fe40000011408 */
[C---:B------:R-:W-:Y:S02]  /*0810*/  VIADDMNMX R17, R10.reuse, R15, R17, PT ;  /* 0x0000000f0a117246 */ /* 0x040fe40003800111 */
[----:B------:R-:W-:-:S02]  /*0820*/  VIMNMX R195, PT, PT, R10, R195, !PT ;  /* 0x000000c30ac37248 */ /* 0x000fc40007fe0100 */
[----:B------:R-:W-:-:S04]  /*0830*/  VIMNMX R134, PT, PT, R17, R8, PT ;  /* 0x0000000811867248 */ /* 0x000fc80003fe0100 */
[----:B------:R-:W-:-:S13]  /*0840*/  ISETP.GE.AND P0, PT, R195, R134, PT ;  /* 0x00000086c300720c */ /* 0x000fda0003f06270 */
[----:B---3--:R-:W-:Y:S05]  /*0850*/  @!P0 BRA `(.L_x_6234) ;  /* 0x0000000400648947 */ /* 0x008fea0003800000 */
        /* <DEDUP_REMOVED lines=89> */
.L_x_6234:
        /* <DEDUP_REMOVED lines=9> */
.L_x_6235:
        /* <DEDUP_REMOVED lines=107> */
.L_x_6236:
        /* <DEDUP_REMOVED lines=15> */
.L_x_6238:
[----:B------:R-:W2:Y:S01]  /*1620*/  LDC.64 R4, c[0x0][0x3b8] ;  /* 0x0000ee00ff047b82 */ /* 0x000ea20000000a00 */
[----:B-1----:R-:W-:-:S05]  /*1630*/  IADD3 R2, PT, PT, R0, R7, RZ ;  /* 0x0000000700027210 */ /* 0x002fca0007ffe0ff */
[C---:B--2---:R-:W-:Y:S02]  /*1640*/  IMAD R19, R2.reuse, R5, RZ ;  /* 0x0000000502137224 */ /* 0x044fe400078e02ff */
[----:B------:R-:W-:-:S05]  /*1650*/  IMAD.WIDE.U32 R2, R2, R4, RZ ;  /* 0x0000000402027225 */ /* 0x000fca00078e00ff */
[----:B------:R-:W-:Y:S02]  /*1660*/  IADD3 R19, PT, PT, R3, R19, RZ ;  /* 0x0000001303137210 */ /* 0x000fe40007ffe0ff */
[----:B------:R-:W-:Y:S02]  /*1670*/  MOV R18, R2 ;  /* 0x0000000200127202 */ /* 0x000fe40000000f00 */
.L_x_6239:
        /* <DEDUP_REMOVED lines=14> */
.L_x_6240:
[----:B------:R-:W1:Y:S01]  /*1760*/  LDC.64 R2, c[0x0][0x3c0] ;  /* 0x0000f000ff027b82 */ /* 0x000e620000000a00 */
[----:B------:R-:W-:-:S05]  /*1770*/  IADD3 R0, PT, PT, R0, R7, RZ ;  /* 0x0000000700007210 */ /* 0x000fca0007ffe0ff */
[C---:B-1----:R-:W-:Y:S02]  /*1780*/  IMAD R21, R0.reuse, R3, RZ ;  /* 0x0000000300157224 */ /* 0x042fe400078e02ff */
[----:B-----5:R-:W-:-:S05]  /*1790*/  IMAD.WIDE.U32 R6, R0, R2, RZ ;  /* 0x0000000200067225 */ /* 0x020fca00078e00ff */
[----:B------:R-:W-:Y:S02]  /*17a0*/  IADD3 R21, PT, PT, R7, R21, RZ ;  /* 0x0000001507157210 */ /* 0x000fe40007ffe0ff */
[----:B------:R-:W-:-:S07]  /*17b0*/  MOV R20, R6 ;  /* 0x0000000600147202 */ /* 0x000fce0000000f00 */
.L_x_6241:
        /* <DEDUP_REMOVED lines=51> */
.L_x_6237:
        /* <DEDUP_REMOVED lines=13> */
[----:B------:R-:W-:-:S02]  /*1bc0*/  SHF.L.U32 R73, R4, 0x4, RZ ;  /* 0x0000000404497819 */ /* 0x000fc400000006ff */
[----:B------:R-:W-:Y:S02]  /*1bd0*/  IADD3 R14, P3, PT, R26, R14, RZ ;  /* 0x0000000e1a0e7210 */ /* 0x000fe40007f7e0ff */
[----:B------:R-:W2:Y:S01]  /*1be0*/  @!P2 LDC.64 R6, c[0x0][0x398] ;  /* 0x0000e600ff06ab82 */ /* 0x000ea20000000a00 */
[----:B------:R-:W-:Y:S02]  /*1bf0*/  SHF.L.U64.HI R78, R2, 0x4, R3 ;  /* 0x00000004024e7819 */ /* 0x000fe40000010203 */
[----:B------:R-:W-:Y:S01]  /*1c00*/  IADD3.X R15, PT, PT, RZ, R11, RZ, P3, !PT ;  /* 0x0000000bff0f7210 */ /* 0x000fe20001ffe4ff */
[----:B-1----:R-:W-:Y:S01]  /*1c10*/  @P2 IMAD.WIDE.U32 R20, R12, R122, RZ ;  /* 0x0000007a0c142225 */ /* 0x002fe200078e00ff */
[----:B------:R-:W-:Y:S02]  /*1c20*/  SHF.L.U32 R80, R135, 0x6, RZ ;  /* 0x0000000687507819 */ /* 0x000fe400000006ff */
[----:B------:R-:W-:Y:S01]  /*1c30*/  SHF.L.U32 R133, R74, 0x6, RZ ;  /* 0x000000064a857819 */ /* 0x000fe200000006ff */
[----:B------:R-:W-:Y:S01]  /*1c40*/  IMAD.WIDE.U32 R14, R124, R4, R14 ;  /* 0x000000047c0e7225 */ /* 0x000fe200078e000e */
[----:B------:R-:W-:-:S02]  /*1c50*/  SHF.R.S32.HI R4, RZ, 0x1f, R83 ;  /* 0x0000001fff047819 */ /* 0x000fc40000011453 */
[----:B------:R-:W-:Y:S01]  /*1c60*/  LOP3.LUT R80, R80, 0x1c0, RZ, 0xc0, !PT ;  /* 0x000001c050507812 */ /* 0x000fe200078ec0ff */
[----:B------:R-:W-:Y:S01]  /*1c70*/  IMAD R87, R124, R5, R15 ;  /* 0x000000057c577224 */ /* 0x000fe200078e020f */
[----:B------:R-:W-:Y:S02]  /*1c80*/  SHF.L.U32 R86, R14, 0x1, RZ ;  /* 0x000000010e567819 */ /* 0x000fe400000006ff */
[----:B------:R-:W-:Y:S02]  /*1c90*/  LEA.HI R4, R4, R83, RZ, 0x6 ;  /* 0x0000005304047211 */ /* 0x000fe400078f30ff */
[----:B------:R-:W-:Y:S02]  /*1ca0*/  SHF.L.U64.HI R87, R14, 0x1, R87 ;  /* 0x000000010e577819 */ /* 0x000fe40000010257 */
[----:B------:R-:W-:Y:S01]  /*1cb0*/  SHF.R.S32.HI R4, RZ, 0x6, R4 ;  /* 0x00000006ff047819 */ /* 0x000fe20000011404 */
[----:B--2---:R-:W-:-:S03]  /*1cc0*/  @!P2 IMAD.WIDE.U32 R18, R201, R6, RZ ;  /* 0x00000006c912a225 */ /* 0x004fc600078e00ff */
[----:B------:R-:W-:Y:S01]  /*1cd0*/  VIMNMX R81, PT, PT, R195, R4, !PT ;  /* 0x00000004c3517248 */ /* 0x000fe20007fe0100 */
        /* <DEDUP_REMOVED lines=19> */
[----:B------:R-:W-:Y:S02]  /*1e10*/  IMAD R85, R124, R3, R17 ;  /* 0x000000037c557224 */ /* 0x000fe400078e0211 */
[C---:B------:R-:W-:Y:S02]  /*1e20*/  IMAD.SHL.U32 R84, R16.reuse, 0x2, RZ ;  /* 0x0000000210547824 */ /* 0x040fe400078e00ff */
[----:B------:R-:W-:Y:S01]  /*1e30*/  IMAD.SHL.U32 R2, R135, 0x4, RZ ;  /* 0x0000000487027824 */ /* 0x000fe200078e00ff */
[----:B------:R-:W-:Y:S01]  /*1e40*/  SHF.L.U64.HI R85, R16, 0x1, R85 ;  /* 0x0000000110557819 */ /* 0x000fe20000010255 */
[----:B------:R-:W-:Y:S02]  /*1e50*/  IMAD R7, R19, R122, RZ ;  /* 0x0000007a13077224 */ /* 0x000fe400078e02ff */
[----:B------:R-:W-:Y:S01]  /*1e60*/  IMAD.IADD R13, R13, 0x1, R10 ;  /* 0x000000010d0d7824 */ /* 0x000fe200078e020a */
[----:B-1----:R-:W-:Y:S01]  /*1e70*/  LEA.HI R117, R6, R6, RZ, 0x1 ;  /* 0x0000000606757211 */ /* 0x002fe200078f08ff */
[----:B------:R-:W-:Y:S01]  /*1e80*/  IMAD R7, R18, R123, R7 ;  /* 0x0000007b12077224 */ /* 0x000fe200078e0207 */
[----:B--2---:R-:W-:Y:S01]  /*1e90*/  IADD3 R84, P2, PT, R84, UR4, RZ ;  /* 0x0000000454547c10 */ /* 0x004fe2000ff5e0ff */
[----:B------:R-:W-:Y:S01]  /*1ea0*/  IMAD.WIDE.U32 R122, R18, R122, R12 ;  /* 0x0000007a127a7225 */ /* 0x000fe200078e000c */
[----:B------:R-:W-:-:S02]  /*1eb0*/  LOP3.LUT R2, R2, 0x1c, RZ, 0xc0, !PT ;  /* 0x0000001c02027812 */ /* 0x000fc400078ec0ff */
[----:B------:R-:W-:Y:S01]  /*1ec0*/  IADD3.X R85, PT, PT, R85, UR5, RZ, P2, !PT ;  /* 0x0000000555557c10 */ /* 0x000fe200097fe4ff */
[----:B------:R-:W-:Y:S01]  /*1ed0*/  IMAD.MOV.U32 R196, RZ, RZ, R86 ;  /* 0x000000ffffc47224 */ /* 0x000fe200078e0056 */
[----:B------:R-:W-:Y:S01]  /*1ee0*/  ISETP.GT.AND P2, PT, R134, R81, PT ;  /* 0x000000518600720c */ /* 0x000fe20003f44270 */
[----:B------:R-:W-:Y:S01]  /*1ef0*/  IMAD.MOV.U32 R198, RZ, RZ, R84 ;  /* 0x000000ffffc67224 */ /* 0x000fe200078e0054 */
        /* <DEDUP_REMOVED lines=112> */
.L_x_6264:
        /* <DEDUP_REMOVED lines=105> */
.L_x_6244:
        /* <DEDUP_REMOVED lines=157> */
.L_x_6248:
[----:B---34-:R-:W-:Y:S05]  /*3660*/  BSYNC.RECONVERGENT B0 ;  /* 0x0000000000007941 */ /* 0x018fea0003800200 */
.L_x_6247:
        /* <DEDUP_REMOVED lines=153> */
.L_x_6250:
[----:B------:R-:W-:Y:S05]  /*4000*/  BSYNC.RECONVERGENT B0 ;  /* 0x0000000000007941 */ /* 0x000fea0003800200 */
.L_x_6249:
        /* <DEDUP_REMOVED lines=159> */
.L_x_6252:
[----:B------:R-:W-:Y:S05]  /*4a00*/  BSYNC.RECONVERGENT B0 ;  /* 0x0000000000007941 */ /* 0x000fea0003800200 */
.L_x_6251:
        /* <DEDUP_REMOVED lines=162> */
.L_x_6254:
[----:B------:R-:W-:Y:S05]  /*5430*/  BSYNC.RECONVERGENT B0 ;  /* 0x0000000000007941 */ /* 0x000fea0003800200 */
.L_x_6253:
[----:B------:R-:W2:Y:S01]  /*5440*/  LDC R31, c[0x0][0x450] ;  /* 0x00011400ff1f7b82 */ /* 0x000ea20000000800 */
[----:B-1----:R-:W-:Y:S05]  /*5450*/  IMAD.U32 R3, R52, -0x20, RZ ;  /* 0xffffffe034037824 */ /* 0x002fea00078e00ff */
[C---:B------:R-:W-:Y:S02]  /*5460*/  LEA R28, P1, R3.reuse, R28, 0x1 ;  /* 0x0000001c031c7211 */ /* 0x040fe400078208ff */
[C---:B------:R-:W-:Y:S02]  /*5470*/  LEA R60, P0, R3.reuse, R60, 0x1 ;  /* 0x0000003c033c7211 */ /* 0x040fe400078008ff */
[C---:B------:R-:W-:Y:S02]  /*5480*/  LEA.HI.X.SX32 R29, R3.reuse, R29, 0x1, P1 ;  /* 0x0000001d031d7211 */ /* 0x040fe400008f0eff */
[----:B------:R-:W-:Y:S01]  /*5490*/  LEA.HI.X.SX32 R61, R3, R61, 0x1, P0 ;  /* 0x0000003d033d7211 */ /* 0x000fe200000f0eff */
[----:B------:R-:W-:Y:S05]  /*54a0*/  BRA `(.L_x_6245) ;  /* 0x0000004400287947 */ /* 0x000fea0003800000 */
.L_x_6246:
        /* <DEDUP_REMOVED lines=271> */
.L_x_6256:
[----:B---34-:R-:W-:Y:S05]  /*65a0*/  BSYNC.RECONVERGENT B0 ;  /* 0x0000000000007941 */ /* 0x018fea0003800200 */
.L_x_6255:
        /* <DEDUP_REMOVED lines=270> */
.L_x_6258:
[----:B------:R-:W-:Y:S05]  /*7690*/  BSYNC.RECONVERGENT B0 ;  /* 0x0000000000007941 */ /* 0x000fea0003800200 */
.L_x_6257:
        /* <DEDUP_REMOVED lines=272> */
.L_x_6260:
[----:B------:R-:W-:Y:S05]  /*87a0*/  BSYNC.RECONVERGENT B0 ;  /* 0x0000000000007941 */ /* 0x000fea0003800200 */
.L_x_6259:
        /* <DEDUP_REMOVED lines=275> */
.L_x_6262:
[----:B------:R-:W-:Y:S05]  /*98e0*/  BSYNC.RECONVERGENT B0 ;  /* 0x0000000000007941 */ /* 0x000fea0003800200 */
.L_x_6261:
[----:B------:R-:W2:Y:S01]  /*98f0*/  LDC R31, c[0x0][0x450] ;  /* 0x00011400ff1f7b82 */ /* 0x000ea20000000800 */
[----:B-1----:R-:W-:Y:S05]  /*9900*/  IMAD.U32 R119, R119, -0x20, RZ ;  /* 0xffffffe077777824 */ /* 0x002fea00078e00ff */
[C---:B------:R-:W-:Y:S02]  /*9910*/  LEA R92, P1, R119.reuse, R92, 0x1 ;  /* 0x0000005c775c7211 */ /* 0x040fe400078208ff */
[C---:B------:R-:W-:Y:S02]  /*9920*/  LEA R90, P0, R119.reuse, R90, 0x1 ;  /* 0x0000005a775a7211 */ /* 0x040fe400078008ff */
[C---:B------:R-:W-:Y:S02]  /*9930*/  LEA.HI.X.SX32 R93, R119.reuse, R93, 0x1, P1 ;  /* 0x0000005d775d7211 */ /* 0x040fe400008f0eff */
[----:B------:R-:W-:Y:S09]  /*9940*/  LEA.HI.X.SX32 R91, R119, R91, 0x1, P0 ;  /* 0x0000005b775b7211 */ /* 0x000ff200000f0eff */
.L_x_6245:
[----:B------:R-:W-:Y:S05]  /*9950*/  BSYNC.RECONVERGENT B1 ;  /* 0x0000000000017941 */ /* 0x000fea0003800200 */
.L_x_6243:
        /* <DEDUP_REMOVED lines=90> */
.L_x_6263:
[----:B------:R-:W-:Y:S02]  /*9f00*/  IADD3 R88, P1, PT, R88, R95, RZ ;  /* 0x0000005f58587210 */ /* 0x000fe40007f3e0ff */
[----:B------:R-:W-:Y:S03]  /*9f10*/  IADD3 R24, P0, PT, R24, R99, RZ ;  /* 0x0000006318187210 */ /* 0x000fe60007f1e0ff */
[----:B------:R-:W-:Y:S02]  /*9f20*/  IMAD.X R89, R89, 0x1, R94, P1 ;  /* 0x0000000159597824 */ /* 0x000fe400008e065e */
[----:B------:R-:W-:Y:S01]  /*9f30*/  IMAD.X R25, R25, 0x1, R97, P0 ;  /* 0x0000000119197824 */ /* 0x000fe200000e0661 */
[----:B------:R-:W-:Y:S07]  /*9f40*/  @P3 BRA `(.L_x_6264) ;  /* 0xffffff8400ac3947 */ /* 0x000fee000383ffff */
.L_x_6242:
        /* <DEDUP_REMOVED lines=47> */
.L_x_6268:
[----:B------:R-:W-:Y:S05]  /*a240*/  BSYNC.RECONVERGENT B0 ;  /* 0x0000000000007941 */ /* 0x000fea0003800200 */
.L_x_6267:
        /* <DEDUP_REMOVED lines=11> */
.L_x_6266:
        /* <DEDUP_REMOVED lines=75> */
.L_x_6274:
[----:B------:R-:W-:Y:S05]  /*a7b0*/  BSYNC.RECONVERGENT B0 ;  /* 0x0000000000007941 */ /* 0x000fea0003800200 */
.L_x_6273:
        /* <DEDUP_REMOVED lines=46> */
.L_x_6276:
[----:B------:R-:W-:Y:S05]  /*aaa0*/  BSYNC.RECONVERGENT B0 ;  /* 0x0000000000007941 */ /* 0x000fea0003800200 */
.L_x_6275:
        /* <DEDUP_REMOVED lines=46> */
.L_x_6278:
[----:B------:R-:W-:Y:S05]  /*ad90*/  BSYNC.RECONVERGENT B0 ;  /* 0x0000000000007941 */ /* 0x000fea0003800200 */
.L_x_6277:
[----:B------:R4:W-:Y:S02]  /*ada0*/  STS.128 [R0+0x4000], R8 ;  /* 0x0040000800007388 */ /* 0x0009e40000000c00 */
.L_x_6272:
[----:B------:R-:W-:Y:S05]  /*adb0*/  BSYNC.RECONVERGENT B1 ;  /* 0x0000000000017941 */ /* 0x000fea0003800200 */
.L_x_6271:
        /* <DEDUP_REMOVED lines=62> */
.L_x_6282:
[----:B------:R-:W-:Y:S05]  /*b1a0*/  BSYNC.RECONVERGENT B0 ;  /* 0x0000000000007941 */ /* 0x000fea0003800200 */
.L_x_6281:
        /* <DEDUP_REMOVED lines=56> */
.L_x_6284:
[----:B------:R-:W-:Y:S05]  /*b530*/  BSYNC.RECONVERGENT B0 ;  /* 0x0000000000007941 */ /* 0x000fea0003800200 */
.L_x_6283:
        /* <DEDUP_REMOVED lines=56> */
.L_x_6286:
[----:B------:R-:W-:Y:S05]  /*b8c0*/  BSYNC.RECONVERGENT B0 ;  /* 0x0000000000007941 */ /* 0x000fea0003800200 */
.L_x_6285:
[----:B------:R4:W-:Y:S02]  /*b8d0*/  STS.128 [R0+0x4800], R8 ;  /* 0x0048000800007388 */ /* 0x0009e40000000c00 */
.L_x_6280:
[----:B------:R-:W-:Y:S05]  /*b8e0*/  BSYNC.RECONVERGENT B1 ;  /* 0x0000000000017941 */ /* 0x000fea0003800200 */
.L_x_6279:
        /* <DEDUP_REMOVED lines=62> */
.L_x_6290:
[----:B------:R-:W-:Y:S05]  /*bcd0*/  BSYNC.RECONVERGENT B0 ;  /* 0x0000000000007941 */ /* 0x000fea0003800200 */
.L_x_6289:
        /* <DEDUP_REMOVED lines=56> */
.L_x_6292:
[----:B------:R-:W-:Y:S05]  /*c060*/  BSYNC.RECONVERGENT B0 ;  /* 0x0000000000007941 */ /* 0x000fea0003800200 */
.L_x_6291:
        /* <DEDUP_REMOVED lines=56> */
.L_x_6294:
[----:B------:R-:W-:Y:S05]  /*c3f0*/  BSYNC.RECONVERGENT B0 ;  /* 0x0000000000007941 */ /* 0x000fea0003800200 */
.L_x_6293:
[----:B------:R1:W-:Y:S02]  /*c400*/  STS.128 [R0+0x5000], R8 ;  /* 0x0050000800007388 */ /* 0x0003e40000000c00 */
.L_x_6288:
[----:B------:R-:W-:Y:S05]  /*c410*/  BSYNC.RECONVERGENT B1 ;  /* 0x0000000000017941 */ /* 0x000fea0003800200 */
.L_x_6287:
        /* <DEDUP_REMOVED lines=63> */
.L_x_6296:
[----:B------:R-:W-:Y:S05]  /*c810*/  BSYNC.RECONVERGENT B0 ;  /* 0x0000000000007941 */ /* 0x000fea0003800200 */
.L_x_6295:
        /* <DEDUP_REMOVED lines=55> */
.L_x_6298:
[----:B------:R-:W-:Y:S05]  /*cb90*/  BSYNC.RECONVERGENT B0 ;  /* 0x0000000000007941 */ /* 0x000fea0003800200 */
.L_x_6297:
        /* <DEDUP_REMOVED lines=54> */
.L_x_6300:
[----:B------:R-:W-:Y:S05]  /*cf00*/  BSYNC.RECONVERGENT B0 ;  /* 0x0000000000007941 */ /* 0x000fea0003800200 */
.L_x_6299:
[----:B------:R4:W-:Y:S01]  /*cf10*/  STS.128 [R0+0x5800], R8 ;  /* 0x0058000800007388 */ /* 0x0009e20000000c00 */
[----:B------:R-:W-:Y:S05]  /*cf20*/  BRA `(.L_x_6269) ;  /* 0x0000004000947947 */ /* 0x000fea0003800000 */
.L_x_6270:
        /* <DEDUP_REMOVED lines=93> */
.L_x_6304:
[----:B------:R-:W-:Y:S05]  /*d500*/  BSYNC.RECONVERGENT B0 ;  /* 0x0000000000007941 */ /* 0x000fea0003800200 */
.L_x_6303:
        /* <DEDUP_REMOVED lines=83> */
.L_x_6306:
[----:B------:R-:W-:Y:S05]  /*da40*/  BSYNC.RECONVERGENT B0 ;  /* 0x0000000000007941 */ /* 0x000fea0003800200 */
.L_x_6305:
        /* <DEDUP_REMOVED lines=83> */
.L_x_6308:
[----:B------:R-:W-:Y:S05]  /*df80*/  BSYNC.RECONVERGENT B0 ;  /* 0x0000000000007941 */ /* 0x000fea0003800200 */
.L_x_6307:
[----:B------:R4:W-:Y:S02]  /*df90*/  STS.128 [R0+0x4000], R32 ;  /* 0x0040002000007388 */ /* 0x0009e40000000c00 */
.L_x_6302:
[----:B------:R-:W-:Y:S05]  /*dfa0*/  BSYNC.RECONVERGENT B1 ;  /* 0x0000000000017941 */ /* 0x000fea0003800200 */
.L_x_6301:
        /* <DEDUP_REMOVED lines=92> */
.L_x_6312:
[----:B------:R-:W-:Y:S05]  /*e570*/  BSYNC.RECONVERGENT B0 ;  /* 0x0000000000007941 */ /* 0x000fea0003800200 */
.L_x_6311:
        /* <DEDUP_REMOVED lines=85> */
.L_x_6314:
[----:B------:R-:W-:Y:S05]  /*ead0*/  BSYNC.RECONVERGENT B0 ;  /* 0x0000000000007941 */ /* 0x000fea0003800200 */
.L_x_6313:
        /* <DEDUP_REMOVED lines=84> */
.L_x_6316:
[----:B------:R-:W-:Y:S05]  /*f020*/  BSYNC.RECONVERGENT B0 ;  /* 0x0000000000007941 */ /* 0x000fea0003800200 */
.L_x_6315:
[----:B------:R1:W-:Y:S02]  /*f030*/  STS.128 [R0+0x4800], R32 ;  /* 0x0048002000007388 */ /* 0x0003e40000000c00 */
.L_x_6310:
[----:B------:R-:W-:Y:S05]  /*f040*/  BSYNC.RECONVERGENT B1 ;  /* 0x0000000000017941 */ /* 0x000fea0003800200 */
.L_x_6309:
        /* <DEDUP_REMOVED lines=92> */
.L_x_6320:
[----:B------:R-:W-:Y:S05]  /*f610*/  BSYNC.RECONVERGENT B0 ;  /* 0x0000000000007941 */ /* 0x000fea0003800200 */
.L_x_6319:
        /* <DEDUP_REMOVED lines=85> */
.L_x_6322:
[----:B------:R-:W-:Y:S05]  /*fb70*/  BSYNC.RECONVERGENT B0 ;  /* 0x0000000000007941 */ /* 0x000fea0003800200 */
.L_x_6321:
        /* <DEDUP_REMOVED lines=84> */
.L_x_6324:
[----:B------:R-:W-:Y:S05]  /*100c0*/  BSYNC.RECONVERGENT B0 ;  /* 0x0000000000007941 */ /* 0x000fea0003800200 */
.L_x_6323:
[----:B------:R4:W-:Y:S02]  /*100d0*/  STS.128 [R0+0x5000], R32 ;  /* 0x0050002000007388 */ /* 0x0009e40000000c00 */
.L_x_6318:
[----:B------:R-:W-:Y:S05]  /*100e0*/  BSYNC.RECONVERGENT B1 ;  /* 0x0000000000017941 */ /* 0x000fea0003800200 */
.L_x_6317:
        /* <DEDUP_REMOVED lines=93> */
.L_x_6326:
[----:B------:R-:W-:Y:S05]  /*106c0*/  BSYNC.RECONVERGENT B0 ;  /* 0x0000000000007941 */ /* 0x000fea0003800200 */
.L_x_6325:
        /* <DEDUP_REMOVED lines=84> */
.L_x_6328:
[----:B------:R-:W-:Y:S05]  /*10c10*/  BSYNC.RECONVERGENT B0 ;  /* 0x0000000000007941 */ /* 0x000fea0003800200 */
.L_x_6327:
        /* <DEDUP_REMOVED lines=84> */
.L_x_6330:
[----:B------:R-:W-:Y:S05]  /*11160*/  BSYNC.RECONVERGENT B0 ;  /* 0x0000000000007941 */ /* 0x000fea0003800200 */
.L_x_6329:
[----:B------:R4:W-:Y:S02]  /*11170*/  STS.128 [R0+0x5800], R28 ;  /* 0x0058001c00007388 */ /* 0x0009e40000000c00 */
.L_x_6269:
[----:B------:R-:W-:Y:S05]  /*11180*/  BSYNC.RECONVERGENT B2 ;  /* 0x0000000000027941 */ /* 0x000fea0003800200 */
.L_x_6265:
        /* <DEDUP_REMOVED lines=12> */
[----:B------:R-:W1:Y:S01]  /*11250*/  LDCU.64 UR8, c[0x0][0x508] ;  /* 0x0000a100ff0877ac */ /* 0x000e620008000a00 */
[----:B------:R-:W-:-:S02]  /*11260*/  ISETP.GE.AND P1, PT, R41, R6, PT ;  /* 0x000000062900720c */ /* 0x000fc40003f26270 */
[----:B------:R-:W-:Y:S02]  /*11270*/  ISETP.GE.AND P2, PT, R21, R6, PT ;  /* 0x000000061500720c */ /* 0x000fe40003f46270 */
[----:B------:R-:W-:Y:S01]  /*11280*/  LOP3.LUT R113, R113, 0x400, RZ, 0xc0, !PT ;  /* 0x0000040071717812 */ /* 0x000fe200078ec0ff */
[----:B--2---:R-:W2:Y:S01]  /*11290*/  @!P4 LDC.64 R4, c[0x0][0x3b8] ;  /* 0x0000ee00ff04cb82 */ /* 0x004ea20000000a00 */
[----:B------:R-:W-:-:S03]  /*112a0*/  LOP3.LUT R184, R148, 0x7c00, RZ, 0xc0, !PT ;  /* 0x00007c0094b87812 */ /* 0x000fc600078ec0ff */
[C---:B----4-:R-:W-:Y:S02]  /*112b0*/  @!P5 LEA R8, P0, R73.reuse, R196, 0x1 ;  /* 0x000000c44908d211 */ /* 0x050fe400078008ff */
[----:B------:R-:W-:Y:S01]  /*112c0*/  @!PT LDS RZ, [RZ] ;  /* 0x00000000fffff984 */ /* 0x000fe20000000800 */
[----:B------:R-:W-:Y:S01]  /*112d0*/  @!PT LDS RZ, [RZ] ;  /* 0x00000000fffff984 */ /* 0x000fe20000000800 */
[----:B------:R-:W-:Y:S01]  /*112e0*/  @!PT LDS RZ, [RZ] ;  /* 0x00000000fffff984 */ /* 0x000fe20000000800 */
[----:B------:R-:W-:Y:S02]  /*112f0*/  @!P6 LDGSTS.E.BYPASS.LTC128B.128 [R0+0x6000], desc[UR6][R196.64] ;  /* 0x06000000c400efae */ /* 0x000fe4000b981a06 */
[----:B------:R-:W3:Y:S01]  /*11300*/  @!P3 LDC.64 R2, c[0x0][0x3b8] ;  /* 0x0000ee00ff02bb82 */ /* 0x000ee20000000a00 */
[----:B------:R-:W-:Y:S01]  /*11310*/  @!P5 LEA.HI.X R9, R73, R197, R72, 0x1, P0 ;  /* 0x000000c54909d211 */ /* 0x000fe200000f0c48 */
[----:B------:R-:W-:Y:S01]  /*11320*/  @!P6 LDGSTS.E.BYPASS.LTC128B.128 [R0+0x8000], desc[UR6][R196.64+0x80] ;  /* 0x08000080c400efae */ /* 0x000fe2000b981a06 */
[----:B-1----:R-:W-:-:S03]  /*11330*/  IADD3 R204, PT, PT, R75, UR8, -R200 ;  /* 0x000000084bcc7c10 */ /* 0x002fc6000fffe8c8 */
[----:B------:R-:W-:Y:S04]  /*11340*/  @!P6 LDGSTS.E.BYPASS.LTC128B.128 [R0+0xa000], desc[UR6][R196.64+0x100] ;  /* 0x0a000100c400efae */ /* 0x000fe8000b981a06 */
[----:B------:R-:W-:Y:S04]  /*11350*/  @!P5 LDGSTS.E.BYPASS.LTC128B.128 [R0+0x6800], desc[UR6][R8.64] ;  /* 0x068000000800dfae */ /* 0x000fe8000b981a06 */
[----:B------:R-:W-:Y:S01]  /*11360*/  @!P5 LDGSTS.E.BYPASS.LTC128B.128 [R0+0x8800], desc[UR6][R8.64+0x80] ;  /* 0x088000800800dfae */ /* 0x000fe2000b981a06 */
[----:B--2---:R-:W-:-:S03]  /*11370*/  @!P4 LEA R10, P0, R4, R196, 0x6 ;  /* 0x000000c4040ac211 */ /* 0x004fc600078030ff */
[----:B------:R1:W-:Y:S01]  /*11380*/  @!P5 LDGSTS.E.BYPASS.LTC128B.128 [R0+0xa800], desc[UR6][R8.64+0x100] ;  /* 0x0a8001000800dfae */ /* 0x0003e2000b981a06 */
[----:B------:R-:W-:Y:S02]  /*11390*/  LOP3.LUT P5, RZ, R135, 0x2, RZ, 0xc0, !PT ;  /* 0x0000000287ff7812 */ /* 0x000fe400078ac0ff */
[----:B------:R-:W-:Y:S02]  /*113a0*/  @!P4 LEA.HI.X R11, R4, R197, R5, 0x6, P0 ;  /* 0x000000c5040bc211 */ /* 0x000fe400000f3405 */
[----:B------:R-:W-:Y:S01]  /*113b0*/  ISETP.GE.AND P0, PT, R43, R6, PT ;  /* 0x000000062b00720c */ /* 0x000fe20003f06270 */
[----:B---3--:R-:W-:Y:S01]  /*113c0*/  @!P3 IMAD.WIDE.U32 R4, R2, 0x60, R196 ;  /* 0x000000600204b825 */ /* 0x008fe200078e00c4 */
[----:B------:R-:W2:Y:S01]  /*113d0*/  @!P1 LDC.64 R6, c[0x0][0x3c0] ;  /* 0x0000f000ff069b82 */ /* 0x000ea20000000a00 */
[----:B------:R-:W-:Y:S01]  /*113e0*/  @!P4 LDGSTS.E.BYPASS.LTC128B.128 [R0+0x7000], desc[UR6][R10.64] ;  /* 0x070000000a00cfae */ /* 0x000fe2000b981a06 */
[----:B------:R-:W-:Y:S01]  /*113f0*/  SEL R172, R183, 0xffffffe0, !P5 ;  /* 0xffffffe0b7ac7807 */ /* 0x000fe20006800000 */
[----:B------:R-:W-:Y:S01]  /*11400*/  @!P3 IMAD R3, R3, 0x60, RZ ;  /* 0x000000600303b824 */ /* 0x000fe200078e02ff */
[----:B------:R-:W-:Y:S01]  /*11410*/  @!P3 MOV R12, R4 ;  /* 0x00000004000cb202 */ /* 0x000fe20000000f00 */
[----:B------:R-:W-:Y:S01]  /*11420*/  @!P4 LDGSTS.E.BYPASS.LTC128B.128 [R0+0x9000], desc[UR6][R10.64+0x80] ;  /* 0x090000800a00cfae */ /* 0x000fe2000b981a06 */
[----:B------:R-:W-:-:S02]  /*11430*/  IMAD.SHL.U32 R2, R135, 0x8, RZ ;  /* 0x0000000887027824 */ /* 0x000fc400078e00ff */
[----:B------:R-:W-:Y:S01]  /*11440*/  @!P3 IMAD.IADD R13, R3, 0x1, R5 ;  /* 0x00000001030db824 */ /* 0x000fe200078e0205 */
[----:B------:R3:W-:Y:S01]  /*11450*/  @!P4 LDGSTS.E.BYPASS.LTC128B.128 [R0+0xb000], desc[UR6][R10.64+0x100] ;  /* 0x0b0001000a00cfae */ /* 0x0007e2000b981a06 */
[----:B------:R-:W-:Y:S01]  /*11460*/  LOP3.LUT R3, R80, 0x8, R135, 0x78, !PT ;  /* 0x0000000850037812 */ /* 0x000fe200078e7887 */
[----:B------:R-:W4:Y:S02]  /*11470*/  @!P0 LDC.64 R4, c[0x0][0x3c0] ;  /* 0x0000f000ff048b82 */ /* 0x000f240000000a00 */
[----:B------:R-:W-:Y:S04]  /*11480*/  @!P3 LDGSTS.E.BYPASS.LTC128B.128 [R0+0x7800], desc[UR6][R12.64] ;  /* 0x078000000c00bfae */ /* 0x000fe8000b981a06 */
[----:B------:R-:W-:Y:S04]  /*11490*/  @!P3 LDGSTS.E.BYPASS.LTC128B.128 [R0+0x9800], desc[UR6][R12.64+0x80] ;  /* 0x098000800c00bfae */ /* 0x000fe8000b981a06 */
[----:B------:R2:W-:Y:S01]  /*114a0*/  @!P3 LDGSTS.E.BYPASS.LTC128B.128 [R0+0xb800], desc[UR6][R12.64+0x100] ;  /* 0x0b8001000c00bfae */ /* 0x0005e2000b981a06 */
[----:B-1----:R-:W-:-:S03]  /*114b0*/  @!P2 LEA R8, P3, R79, R198, 0x1 ;  /* 0x000000c64f08a211 */ /* 0x002fc600078608ff */
[----:B------:R-:W0:Y:S01]  /*114c0*/  LDGDEPBAR ;  /* 0x00000000000079af */ /* 0x000e220000000000 */
[----:B------:R-:W-:Y:S01]  /*114d0*/  @!P2 LEA.HI.X R9, R79, R199, R78, 0x1, P3 ;  /* 0x000000c74f09a211 */ /* 0x000fe200018f0c4e */
[----:B----4-:R-:W-:Y:S01]  /*114e0*/  @!P0 IMAD R5, R5, 0x60, RZ ;  /* 0x0000006005058824 */ /* 0x010fe200078e02ff */
[----:B---3--:R-:W-:Y:S02]  /*114f0*/  LOP3.LUT R10, R3, 0x38, R2, 0x78, !PT ;  /* 0x00000038030a7812 */ /* 0x008fe400078e7802 */
[----:B------:R-:W-:Y:S02]  /*11500*/  LOP3.LUT R3, R186, 0x8, RZ, 0xc0, !PT ;  /* 0x00000008ba037812 */ /* 0x000fe400078ec0ff */
[----:B------:R-:W-:Y:S02]  /*11510*/  LEA R113, R10, R113, 0x1 ;  /* 0x000000710a717211 */ /* 0x000fe400078e08ff */
[----:B--2---:R-:W-:Y:S02]  /*11520*/  @!P1 LEA R10, P3, R6, R198, 0x6 ;  /* 0x000000c6060a9211 */ /* 0x004fe400078630ff */
[----:B------:R-:W-:-:S02]  /*11530*/  LOP3.LUT R3, R80, R3, RZ, 0xfc, !PT ;  /* 0x0000000350037212 */ /* 0x000fc400078efcff */
[----:B------:R-:W-:Y:S01]  /*11540*/  @!P1 LEA.HI.X R11, R6, R199, R7, 0x6, P3 ;  /* 0x000000c7060b9211 */ /* 0x000fe200018f3407 */
[----:B------:R-:W-:Y:S01]  /*11550*/  @!P0 IMAD.WIDE.U32 R12, R4, 0x60, R198 ;  /* 0x00000060040c8825 */ /* 0x000fe200078e00c6 */
[----:B------:R-:W-:-:S04]  /*11560*/  DEPBAR.LE SB0, 0x0 ;  /* 0x000080000000791a */ /* 0x000fc80000000000 */
[----:B------:R-:W-:Y:S01]  /*11570*/  BAR.SYNC.DEFER_BLOCKING 0x0 ;  /* 0x0000000000007b1d */ /* 0x000fe20000010000 */
[----:B------:R-:W-:Y:S01]  /*11580*/  LOP3.LUT R7, R184, 0x200, R149, 0xf8, !PT ;  /* 0x00000200b8077812 */ /* 0x000fe200078ef895 */
[----:B------:R-:W-:Y:S01]  /*11590*/  @!P0 IMAD.IADD R5, R5, 0x1, R13 ;  /* 0x0000000105058824 */ /* 0x000fe200078e020d */
[----:B------:R-:W-:Y:S02]  /*115a0*/  LOP3.LUT R78, R3, 0x38, R2, 0x78, !PT ;  /* 0x00000038034e7812 */ /* 0x000fe400078e7802 */
[----:B------:R-:W-:Y:S02]  /*115b0*/  @!P0 MOV R4, R12 ;  /* 0x0000000c00048202 */ /* 0x000fe40000000f00 */
[----:B------:R-:W-:Y:S02]  /*115c0*/  IADD3 R7, PT, PT, R7, R78, RZ ;  /* 0x0000004e07077210 */ /* 0x000fe40007ffe0ff */
[----:B------:R-:W-:Y:S02]  /*115d0*/  IADD3 R79, PT, PT, R113, UR5, RZ ;  /* 0x00000005714f7c10 */ /* 0x000fe4000fffe0ff */
[----:B------:R-:W-:-:S02]  /*115e0*/  LEA R117, R7, UR5, 0x1 ;  /* 0x0000000507757c11 */ /* 0x000fc4000f8e08ff */
[----:B------:R-:W-:-:S03]  /*115f0*/  IADD3 R112, PT, PT, R79, R172, RZ ;  /* 0x000000ac4f707210 */ /* 0x000fc60007ffe0ff */
        /* <DEDUP_REMOVED lines=25> */
[----:B------:R-:W-:Y:S01]  /*11790*/  @P1 STS.128 [R0+0x11000], RZ ;  /* 0x011000ff00001388 */ /* 0x000fe20000000c00 */
[C---:B------:R-:W-:Y:S01]  /*117a0*/  IADD3 R114, PT, PT, R172.reuse, R115, RZ ;  /* 0x00000073ac727210 */ /* 0x040fe20007ffe0ff */
[----:B------:R-:W-:Y:S02]  /*117b0*/  IMAD.IADD R3, R172, 0x1, R79 ;  /* 0x00000001ac037824 */ /* 0x000fe400078e024f */
        /* <DEDUP_REMOVED lines=17> */
[----:B------:R-:W2:Y:S04]  /*118d0*/  LDSM.16.M88.4 R48, [R113+UR5+0x6800] ;  /* 0x006800057130783b */ /* 0x000ea80008000200 */
[----:B------:R-:W3:Y:S04]  /*118e0*/  LDSM.16.M88.4 R24, [R113+UR5+0x6000] ;  /* 0x006000057118783b */ /* 0x000ee80008000200 */
[----:B------:R-:W4:Y:S04]  /*118f0*/  LDSM.16.M88.4 R80, [R113+UR5+0x7000] ;  /* 0x007000057150783b */ /* 0x000f280008000200 */
[----:B------:R-:W-:Y:S04]  /*11900*/  LDSM.16.M88.4 R40, [R116] ;  /* 0x000000007428783b */ /* 0x000fe80000000200 */
[----:B------:R-:W4:Y:S04]  /*11910*/  LDSM.16.M88.4 R16, [R112+0x6800] ;  /* 0x006800007010783b */ /* 0x000f280000000200 */
[----:B------:R-:W4:Y:S04]  /*11920*/  LDSM.16.M88.4 R28, [R112+0x6000] ;  /* 0x00600000701c783b */ /* 0x000f280000000200 */
[----:B-1----:R-:W1:Y:S04]  /*11930*/  LDSM.16.M88.4 R4, [R112+0x7000] ;  /* 0x007000007004783b */ /* 0x002e680000000200 */
[----:B------:R-:W1:Y:S04]  /*11940*/  LDSM.16.M88.4 R44, [R113+UR5+0x7800] ;  /* 0x00780005712c783b */ /* 0x000e680008000200 */
[----:B------:R-:W-:Y:S04]  /*11950*/  LDSM.16.M88.4 R8, [R115] ;  /* 0x000000007308783b */ /* 0x000fe80000000200 */
[----:B------:R-:W1:Y:S01]  /*11960*/  LDSM.16.M88.4 R32, [R79+0x6000] ;  /* 0x006000004f20783b */ /* 0x000e620000000200 */
[C---:B--2---:R-:W-:Y:S03]  /*11970*/  HMMA.16816.F32 R36, R64.reuse, R48, RZ ;  /* 0x000000304024723c */ /* 0x044fe600000018ff */
[----:B------:R-:W2:Y:S04]  /*11980*/  LDSM.16.M88.4 R52, [R112+0x7800] ;  /* 0x007800007034783b */ /* 0x000ea80000000200 */
[----:B------:R-:W-:Y:S01]  /*11990*/  LDSM.16.M88.4 R20, [R79+0x6800] ;  /* 0x006800004f14783b */ /* 0x000fe20000000200 */
[C---:B---3--:R-:W-:Y:S03]  /*119a0*/  HMMA.16816.F32 R12, R64.reuse, R24, RZ ;  /* 0x00000018400c723c */ /* 0x048fe600000018ff */
[----:B------:R-:W-:Y:S04]  /*119b0*/  LDSM.16.M88.4 R96, [R117+0x2000] ;  /* 0x002000007560783b */ /* 0x000fe80000000200 */
[----:B-----5:R-:W-:Y:S01]  /*119c0*/  LDSM.16.M88.4 R60, [R116+0x2000] ;  /* 0x00200000743c783b */ /* 0x020fe20000000200 */
[C---:B------:R-:W-:Y:S03]  /*119d0*/  HMMA.16816.F32 R48, R64.reuse, R50, RZ ;  /* 0x000000324030723c */ /* 0x040fe600000018ff */
[----:B------:R-:W-:Y:S04]  /*119e0*/  LDSM.16.M88.4 R108, [R113+UR5+0x8800] ;  /* 0x00880005716c783b */ /* 0x000fe80008000200 */
[----:B------:R-:W-:Y:S01]  /*119f0*/  LDSM.16.M88.4 R104, [R112+0x8800] ;  /* 0x008800007068783b */ /* 0x000fe20000000200 */
[C---:B----4-:R-:W-:Y:S03]  /*11a00*/  HMMA.16816.F32 R84, R64.reuse, R80, RZ ;  /* 0x000000504054723c */ /* 0x050fe600000018ff */
[----:B------:R-:W-:Y:S04]  /*11a10*/  LDSM.16.M88.4 R100, [R3+0x8000] ;  /* 0x008000000364783b */ /* 0x000fe80000000200 */
[----:B------:R-:W-:Y:S01]  /*11a20*/  LDSM.16.M88.4 R92, [R113+UR5+0x9000] ;  /* 0x00900005715c783b */ /* 0x000fe20008000200 */
[C---:B------:R-:W-:Y:S03]  /*11a30*/  HMMA.16816.F32 R24, R64.reuse, R26, RZ ;  /* 0x0000001a4018723c */ /* 0x040fe600000018ff */
[----:B------:R-:W-:Y:S04]  /*11a40*/  LDSM.16.M88.4 R88, [R113+UR5+0x9800] ;  /* 0x009800057158783b */ /* 0x000fe80008000200 */
[----:B------:R-:W-:Y:S01]  /*11a50*/  LDSM.16.M88.4 R56, [R112+0x9000] ;  /* 0x009000007038783b */ /* 0x000fe20000000200 */
[----:B------:R-:W-:Y:S03]  /*11a60*/  HMMA.16816.F32 R80, R64, R82, RZ ;  /* 0x000000524050723c */ /* 0x000fe600000018ff */
[----:B------:R-:W0:Y:S05]  /*11a70*/  LDGDEPBAR ;  /* 0x00000000000079af */ /* 0x000e2a0000000000 */
[C---:B------:R-:W-:Y:S08]  /*11a80*/  HMMA.16816.F32 R36, R40.reuse, R16, R36 ;  /* 0x000000102824723c */ /* 0x040ff00000001824 */
[C---:B------:R-:W-:Y:S01]  /*11a90*/  HMMA.16816.F32 R48, R40.reuse, R18, R48 ;  /* 0x000000122830723c */ /* 0x040fe20000001830 */
[----:B------:R-:W3:Y:S07]  /*11aa0*/  LDSM.16.M88.4 R16, [R79+0x7000] ;  /* 0x007000004f10783b */ /* 0x000eee0000000200 */
[C---:B------:R-:W-:Y:S08]  /*11ab0*/  HMMA.16816.F32 R12, R40.reuse, R28, R12 ;  /* 0x0000001c280c723c */ /* 0x040ff0000000180c */
[C---:B------:R-:W-:Y:S01]  /*11ac0*/  HMMA.16816.F32 R24, R40.reuse, R30, R24 ;  /* 0x0000001e2818723c */ /* 0x040fe20000001818 */
[----:B------:R-:W-:Y:S07]  /*11ad0*/  LDSM.16.M88.4 R28, [R3+0x6000] ;  /* 0x00600000031c783b */ /* 0x000fee0000000200 */
[C---:B-1----:R-:W-:Y:S08]  /*11ae0*/  HMMA.16816.F32 R84, R40.reuse, R4, R84 ;  /* 0x000000042854723c */ /* 0x042ff00000001854 */
[----:B------:R-:W-:Y:S01]  /*11af0*/  HMMA.16816.F32 R80, R40, R6, R80 ;  /* 0x000000062850723c */ /* 0x000fe20000001850 */
[----:B------:R-:W1:Y:S07]  /*11b00*/  LDSM.16.M88.4 R4, [R114] ;  /* 0x000000007204783b */ /* 0x000e6e0000000200 */
[C---:B------:R-:W-:Y:S08]  /*11b10*/  HMMA.16816.F32 R68, R64.reuse, R44, RZ ;  /* 0x0000002c4044723c */ /* 0x040ff000000018ff */
[----:B------:R-:W-:Y:S01]  /*11b20*/  HMMA.16816.F32 R64, R64, R46, RZ ;  /* 0x0000002e4040723c */ /* 0x000fe200000018ff */
[----:B------:R-:W4:Y:S07]  /*11b30*/  LDSM.16.M88.4 R44, [R79+0x7800] ;  /* 0x007800004f2c783b */ /* 0x000f2e0000000200 */
[C---:B------:R-:W-:Y:S08]  /*11b40*/  HMMA.16816.F32 R12, R8.reuse, R32, R12 ;  /* 0x00000020080c723c */ /* 0x040ff0000000180c */
[----:B------:R-:W-:Y:S01]  /*11b50*/  HMMA.16816.F32 R24, R8, R34, R24 ;  /* 0x000000220818723c */ /* 0x000fe20000001818 */
[----:B------:R-:W4:Y:S07]  /*11b60*/  LDSM.16.M88.4 R32, [R113+UR5+0x8000] ;  /* 0x008000057120783b */ /* 0x000f2e0008000200 */
[C---:B--2---:R-:W-:Y:S08]  /*11b70*/  HMMA.16816.F32 R68, R40.reuse, R52, R68 ;  /* 0x000000342844723c */ /* 0x044ff00000001844 */
[----:B------:R-:W-:Y:S01]  /*11b80*/  HMMA.16816.F32 R64, R40, R54, R64 ;  /* 0x000000362840723c */ /* 0x000fe20000001840 */
[----:B------:R-:W2:Y:S04]  /*11b90*/  LDSM.16.M88.4 R40, [R3+0x6800] ;  /* 0x006800000328783b */ /* 0x000ea80000000200 */
[----:B------:R-:W-:Y:S03]  /*11ba0*/  LDSM.16.M88.4 R52, [R112+0x9800] ;  /* 0x009800007034783b */ /* 0x000fe60000000200 */
[C---:B---3--:R-:W-:Y:S08]  /*11bb0*/  HMMA.16816.F32 R84, R8.reuse, R16, R84 ;  /* 0x000000100854723c */ /* 0x048ff00000001854 */
[----:B------:R-:W-:Y:S01]  /*11bc0*/  HMMA.16816.F32 R80, R8, R18, R80 ;  /* 0x000000120850723c */ /* 0x000fe20000001850 */
[----:B------:R-:W3:Y:S07]  /*11bd0*/  LDSM.16.M88.4 R16, [R112+0x8000] ;  /* 0x008000007010783b */ /* 0x000eee0000000200 */
[C---:B-1----:R-:W-:Y:S08]  /*11be0*/  HMMA.16816.F32 R12, R4.reuse, R28, R12 ;  /* 0x0000001c040c723c */ /* 0x042ff0000000180c */
[----:B------:R-:W-:Y:S01]  /*11bf0*/  HMMA.16816.F32 R24, R4, R30, R24 ;  /* 0x0000001e0418723c */ /* 0x000fe20000001818 */
[----:B------:R-:W-:Y:S07]  /*11c00*/  LDSM.16.M88.4 R28, [R3+0x7800] ;  /* 0x00780000031c783b */ /* 0x000fee0000000200 */
[C---:B------:R-:W-:Y:S08]  /*11c10*/  HMMA.16816.F32 R36, R8.reuse, R20, R36 ;  /* 0x000000140824723c */ /* 0x040ff00000001824 */
[C---:B------:R-:W-:Y:S01]  /*11c20*/  HMMA.16816.F32 R48, R8.reuse, R22, R48 ;  /* 0x000000160830723c */ /* 0x040fe20000001830 */
[----:B------:R-:W1:Y:S07]  /*11c30*/  LDSM.16.M88.4 R20, [R3+0x7000] ;  /* 0x007000000314783b */ /* 0x000e6e0000000200 */
[C---:B----4-:R-:W-:Y:S08]  /*11c40*/  HMMA.16816.F32 R68, R8.reuse, R44, R68 ;  /* 0x0000002c0844723c */ /* 0x050ff00000001844 */
[----:B------:R-:W-:Y:S01]  /*11c50*/  HMMA.16816.F32 R64, R8, R46, R64 ;  /* 0x0000002e0840723c */ /* 0x000fe20000001840 */
[----:B------:R-:W-:Y:S04]  /*11c60*/  LDSM.16.M88.4 R44, [R115+0x2000] ;  /* 0x00200000732c783b */ /* 0x000fe80000000200 */
[----:B------:R-:W4:Y:S03]  /*11c70*/  LDSM.16.M88.4 R8, [R79+0x8000] ;  /* 0x008000004f08783b */ /* 0x000f260000000200 */
[C---:B------:R-:W-:Y:S08]  /*11c80*/  HMMA.16816.F32 R12, R96.reuse, R32, R12 ;  /* 0x00000020600c723c */ /* 0x040ff0000000180c */
[----:B------:R-:W-:Y:S01]  /*11c90*/  HMMA.16816.F32 R24, R96, R34, R24 ;  /* 0x000000226018723c */ /* 0x000fe20000001818 */
[----:B------:R-:W4:Y:S07]  /*11ca0*/  LDSM.16.M88.4 R32, [R114+0x2000] ;  /* 0x002000007220783b */ /* 0x000f2e0000000200 */
[C---:B--2---:R-:W-:Y:S08]  /*11cb0*/  HMMA.16816.F32 R36, R4.reuse, R40, R36 ;  /* 0x000000280424723c */ /* 0x044ff00000001824 */
[----:B------:R-:W-:Y:S01]  /*11cc0*/  HMMA.16816.F32 R48, R4, R42, R48 ;  /* 0x0000002a0430723c */ /* 0x000fe20000001830 */
[----:B------:R-:W2:Y:S07]  /*11cd0*/  LDSM.16.M88.4 R40, [R79+0x8800] ;  /* 0x008800004f28783b */ /* 0x000eae0000000200 */
[C---:B---3--:R-:W-:Y:S08]  /*11ce0*/  HMMA.16816.F32 R12, R60.reuse, R16, R12 ;  /* 0x000000103c0c723c */ /* 0x048ff0000000180c */
[----:B------:R-:W-:Y:S01]  /*11cf0*/  HMMA.16816.F32 R24, R60, R18, R24 ;  /* 0x000000123c18723c */ /* 0x000fe20000001818 */
[----:B------:R-:W-:Y:S07]  /*11d00*/  LDSM.16.M88.4 R16, [R113+UR5+0xa000] ;  /* 0x00a000057110783b */ /* 0x000fee0008000200 */
[C---:B------:R-:W-:Y:S08]  /*11d10*/  HMMA.16816.F32 R36, R96.reuse, R108, R36 ;  /* 0x0000006c6024723c */ /* 0x040ff00000001824 */
[----:B------:R-:W-:Y:S08]  /*11d20*/  HMMA.16816.F32 R48, R96, R110, R48 ;  /* 0x0000006e6030723c */ /* 0x000ff00000001830 */
[C---:B-1----:R-:W-:Y:S08]  /*11d30*/  HMMA.16816.F32 R84, R4.reuse, R20, R84 ;  /* 0x000000140454723c */ /* 0x042ff00000001854 */
[C---:B------:R-:W-:Y:S01]  /*11d40*/  HMMA.16816.F32 R80, R4.reuse, R22, R80 ;  /* 0x000000160450723c */ /* 0x040fe20000001850 */
[----:B------:R-:W1:Y:S07]  /*11d50*/  LDSM.16.M88.4 R20, [R117+0x4000] ;  /* 0x004000007514783b */ /* 0x000e6e0000000200 */
[----:B------:R-:W-:Y:S08]  /*11d60*/  HMMA.16816.F32 R68, R4, R28, R68 ;  /* 0x0000001c0444723c */ /* 0x000ff00000001844 */
[----:B----4-:R-:W-:Y:S08]  /*11d70*/  HMMA.16816.F32 R12, R44, R8, R12 ;  /* 0x000000082c0c723c */ /* 0x010ff0000000180c */
[----:B------:R-:W-:Y:S01]  /*11d80*/  HMMA.16816.F32 R64, R4, R30, R64 ;  /* 0x0000001e0440723c */ /* 0x000fe20000001840 */
[----:B------:R-:W3:Y:S04]  /*11d90*/  LDSM.16.M88.4 R28, [R3+0x8800] ;  /* 0x00880000031c783b */ /* 0x000ee80000000200 */
[----:B------:R-:W-:Y:S03]  /*11da0*/  LDSM.16.M88.4 R4, [R112+0xa000] ;  /* 0x00a000007004783b */ /* 0x000fe60000000200 */
[----:B------:R-:W-:Y:S01]  /*11db0*/  HMMA.16816.F32 R24, R44, R10, R24 ;  /* 0x0000000a2c18723c */ /* 0x000fe20000001818 */
[----:B------:R-:W4:Y:S07]  /*11dc0*/  LDSM.16.M88.4 R8, [R116+0x4000] ;  /* 0x004000007408783b */ /* 0x000f2e0000000200 */
[C---:B------:R-:W-:Y:S08]  /*11dd0*/  HMMA.16816.F32 R36, R60.reuse, R104, R36 ;  /* 0x000000683c24723c */ /* 0x040ff00000001824 */
[----:B------:R-:W-:Y:S01]  /*11de0*/  HMMA.16816.F32 R48, R60, R106, R48 ;  /* 0x0000006a3c30723c */ /* 0x000fe20000001830 */
[----:B------:R-:W-:Y:S07]  /*11df0*/  LDSM.16.M88.4 R104, [R112+0xa800] ;  /* 0x00a800007068783b */ /* 0x000fee0000000200 */
[----:B------:R-:W-:Y:S08]  /*11e00*/  HMMA.16816.F32 R12, R32, R100, R12 ;  /* 0x00000064200c723c */ /* 0x000ff0000000180c */
[C---:B------:R-:W-:Y:S08]  /*11e10*/  HMMA.16816.F32 R84, R96.reuse, R92, R84 ;  /* 0x0000005c6054723c */ /* 0x040ff00000001854 */
[C---:B------:R-:W-:Y:S01]  /*11e20*/  HMMA.16816.F32 R80, R96.reuse, R94, R80 ;  /* 0x0000005e6050723c */ /* 0x040fe20000001850 */
[----:B------:R-:W-:Y:S07]  /*11e30*/  LDSM.16.M88.4 R92, [R79+0x9800] ;  /* 0x009800004f5c783b */ /* 0x000fee0000000200 */
[C---:B------:R-:W-:Y:S08]  /*11e40*/  HMMA.16816.F32 R68, R96.reuse, R88, R68 ;  /* 0x000000586044723c */ /* 0x040ff00000001844 */
[----:B------:R-:W-:Y:S01]  /*11e50*/  HMMA.16816.F32 R64, R96, R90, R64 ;  /* 0x0000005a6040723c */ /* 0x000fe20000001840 */
[----:B------:R-:W4:Y:S04]  /*11e60*/  LDSM.16.M88.4 R96, [R79+0x9000] ;  /* 0x009000004f60783b */ /* 0x000f280000000200 */
[----:B------:R-:W4:Y:S03]  /*11e70*/  LDSM.16.M88.4 R88, [R113+UR5+0xa800] ;  /* 0x00a800057158783b */ /* 0x000f260008000200 */
[----:B------:R-:W-:Y:S01]  /*11e80*/  HMMA.16816.F32 R24, R32, R102, R24 ;  /* 0x000000662018723c */ /* 0x000fe20000001818 */
[----:B------:R-:W-:Y:S07]  /*11e90*/  LDSM.16.M88.4 R100, [R115+0x4000] ;  /* 0x004000007364783b */ /* 0x000fee0000000200 */
[C---:B--2---:R-:W-:Y:S08]  /*11ea0*/  HMMA.16816.F32 R36, R44.reuse, R40, R36 ;  /* 0x000000282c24723c */ /* 0x044ff00000001824 */
[----:B------:R-:W-:Y:S01]  /*11eb0*/  HMMA.16816.F32 R48, R44, R42, R48 ;  /* 0x0000002a2c30723c */ /* 0x000fe20000001830 */
[----:B------:R-:W-:Y:S07]  /*11ec0*/  LDSM.16.M88.4 R40, [R79+0xa800] ;  /* 0x00a800004f28783b */ /* 0x000fee0000000200 */
[----:B-1----:R-:W-:Y:S01]  /*11ed0*/  HMMA.16816.F32 R108, R20, R16, R12 ;  /* 0x00000010146c723c */ /* 0x002fe2000000180c */
[----:B------:R-:W1:Y:S07]  /*11ee0*/  LDSM.16.M88.4 R12, [R79+0xa000] ;  /* 0x00a000004f0c783b */ /* 0x000e6e0000000200 */
[C---:B------:R-:W-:Y:S08]  /*11ef0*/  HMMA.16816.F32 R68, R60.reuse, R52, R68 ;  /* 0x000000343c44723c */ /* 0x040ff00000001844 */
[----:B------:R-:W-:Y:S01]  /*11f00*/  HMMA.16816.F32 R64, R60, R54, R64 ;  /* 0x000000363c40723c */ /* 0x000fe20000001840 */
[----:B------:R-:W2:Y:S07]  /*11f10*/  LDSM.16.M88.4 R52, [R3+0x9000] ;  /* 0x009000000334783b */ /* 0x000eae0000000200 */
[----:B------:R-:W-:Y:S01]  /*11f20*/  HMMA.16816.F32 R24, R20, R18, R24 ;  /* 0x000000121418723c */ /* 0x000fe20000001818 */
[----:B------:R-:W2:Y:S07]  /*11f30*/  LDSM.16.M88.4 R16, [R3+0x9800] ;  /* 0x009800000310783b */ /* 0x000eae0000000200 */
[C---:B------:R-:W-:Y:S08]  /*11f40*/  HMMA.16816.F32 R84, R60.reuse, R56, R84 ;  /* 0x000000383c54723c */ /* 0x040ff00000001854 */
[----:B------:R-:W-:Y:S01]  /*11f50*/  HMMA.16816.F32 R80, R60, R58, R80 ;  /* 0x0000003a3c50723c */ /* 0x000fe20000001850 */
[----:B------:R-:W-:Y:S04]  /*11f60*/  LDSM.16.M88.4 R60, [R114+0x4000] ;  /* 0x00400000723c783b */ /* 0x000fe80000000200 */
[----:B------:R-:W-:Y:S03]  /*11f70*/  LDSM.16.M88.4 R56, [R3+0xa000] ;  /* 0x00a000000338783b */ /* 0x000fe60000000200 */
[C---:B---3--:R-:W-:Y:S08]  /*11f80*/  HMMA.16816.F32 R36, R32.reuse, R28, R36 ;  /* 0x0000001c2024723c */ /* 0x048ff00000001824 */
[----:B------:R-:W-:Y:S01]  /*11f90*/  HMMA.16816.F32 R48, R32, R30, R48 ;  /* 0x0000001e2030723c */ /* 0x000fe20000001830 */
[----:B------:R-:W-:Y:S07]  /*11fa0*/  LDSM.16.M88.4 R28, [R3+0xb000] ;  /* 0x00b00000031c783b */ /* 0x000fee0000000200 */
[C---:B----4-:R-:W-:Y:S08]  /*11fb0*/  HMMA.16816.F32 R108, R8.reuse, R4, R108 ;  /* 0x00000004086c723c */ /* 0x050ff0000000186c */
[----:B------:R-:W-:Y:S01]  /*11fc0*/  HMMA.16816.F32 R24, R8, R6, R24 ;  /* 0x000000060818723c */ /* 0x000fe20000001818 */
[----:B------:R-:W3:Y:S07]  /*11fd0*/  LDSM.16.M88.4 R4, [R113+UR5+0xb000] ;  /* 0x00b000057104783b */ /* 0x000eee0008000200 */
[C---:B------:R-:W-:Y:S08]  /*11fe0*/  HMMA.16816.F32 R84, R44.reuse, R96, R84 ;  /* 0x000000602c54723c */ /* 0x040ff00000001854 */
[C---:B------:R-:W-:Y:S08]  /*11ff0*/  HMMA.16816.F32 R80, R44.reuse, R98, R80 ;  /* 0x000000622c50723c */ /* 0x040ff00000001850 */
[C---:B------:R-:W-:Y:S08]  /*12000*/  HMMA.16816.F32 R68, R44.reuse, R92, R68 ;  /* 0x0000005c2c44723c */ /* 0x040ff00000001844 */
[----:B------:R-:W-:Y:S01]  /*12010*/  HMMA.16816.F32 R64, R44, R94, R64 ;  /* 0x0000005e2c40723c */ /* 0x000fe20000001840 */
[----:B------:R-:W-:Y:S07]  /*12020*/  LDSM.16.M88.4 R44, [R113+UR5+0xb800] ;  /* 0x00b80005712c783b */ /* 0x000fee0008000200 */
[C---:B------:R-:W-:Y:S08]  /*12030*/  HMMA.16816.F32 R36, R20.reuse, R88, R36 ;  /* 0x000000581424723c */ /* 0x040ff00000001824 */
[----:B------:R-:W-:Y:S08]  /*12040*/  HMMA.16816.F32 R48, R20, R90, R48 ;  /* 0x0000005a1430723c */ /* 0x000ff00000001830 */
[----:B-1----:R-:W-:Y:S08]  /*12050*/  HMMA.16816.F32 R108, R100, R12, R108 ;  /* 0x0000000c646c723c */ /* 0x002ff0000000186c */
[C---:B--2---:R-:W-:Y:S08]  /*12060*/  HMMA.16816.F32 R84, R32.reuse, R52, R84 ;  /* 0x000000342054723c */ /* 0x044ff00000001854 */
[C---:B------:R-:W-:Y:S08]  /*12070*/  HMMA.16816.F32 R80, R32.reuse, R54, R80 ;  /* 0x000000362050723c */ /* 0x040ff00000001850 */
[C---:B------:R-:W-:Y:S08]  /*12080*/  HMMA.16816.F32 R68, R32.reuse, R16, R68 ;  /* 0x000000102044723c */ /* 0x040ff00000001844 */
[----:B------:R-:W-:Y:S01]  /*12090*/  HMMA.16816.F32 R64, R32, R18, R64 ;  /* 0x000000122040723c */ /* 0x000fe20000001840 */
[----:B------:R-:W-:Y:S07]  /*120a0*/  LDSM.16.M88.4 R16, [R3+0xa800] ;  /* 0x00a800000310783b */ /* 0x000fee0000000200 */
[----:B------:R-:W-:Y:S01]  /*120b0*/  HMMA.16816.F32 R24, R100, R14, R24 ;  /* 0x0000000e6418723c */ /* 0x000fe20000001818 */
[----:B------:R-:W1:Y:S04]  /*120c0*/  LDSM.16.M88.4 R12, [R112+0xb000] ;  /* 0x00b00000700c783b */ /* 0x000e680000000200 */
[----:B------:R-:W-:Y:S03]  /*120d0*/  LDSM.16.M88.4 R112, [R112+0xb800] ;  /* 0x00b800007070783b */ /* 0x000fe60000000200 */
[C---:B------:R-:W-:Y:S08]  /*120e0*/  HMMA.16816.F32 R36, R8.reuse, R104, R36 ;  /* 0x000000680824723c */ /* 0x040ff00000001824 */
[----:B------:R-:W-:Y:S08]  /*120f0*/  HMMA.16816.F32 R48, R8, R106, R48 ;  /* 0x0000006a0830723c */ /* 0x000ff00000001830 */
[C---:B---3--:R-:W-:Y:S08]  /*12100*/  HMMA.16816.F32 R84, R20.reuse, R4, R84 ;  /* 0x000000041454723c */ /* 0x048ff00000001854 */
[----:B------:R-:W-:Y:S01]  /*12110*/  HMMA.16816.F32 R80, R20, R6, R80 ;  /* 0x000000061450723c */ /* 0x000fe20000001850 */
[----:B------:R-:W2:Y:S07]  /*12120*/  LDSM.16.M88.4 R4, [R79+0xb000] ;  /* 0x00b000004f04783b */ /* 0x000eae0000000200 */
[C---:B------:R-:W-:Y:S08]  /*12130*/  HMMA.16816.F32 R36, R100.reuse, R40, R36 ;  /* 0x000000286424723c */ /* 0x040ff00000001824 */
[----:B------:R-:W-:Y:S08]  /*12140*/  HMMA.16816.F32 R48, R100, R42, R48 ;  /* 0x0000002a6430723c */ /* 0x000ff00000001830 */
[----:B-1----:R-:W-:Y:S08]  /*12150*/  HMMA.16816.F32 R84, R8, R12, R84 ;  /* 0x0000000c0854723c */ /* 0x002ff00000001854 */
[C---:B------:R-:W-:Y:S08]  /*12160*/  HMMA.16816.F32 R36, R60.reuse, R16, R36 ;  /* 0x000000103c24723c */ /* 0x040ff00000001824 */
[----:B------:R-:W-:Y:S01]  /*12170*/  HMMA.16816.F32 R48, R60, R18, R48 ;  /* 0x000000123c30723c */ /* 0x000fe20000001830 */
[----:B------:R-:W1:Y:S07]  /*12180*/  LDSM.16.M88.4 R16, [R79+0xb800] ;  /* 0x00b800004f10783b */ /* 0x000e6e0000000200 */
[----:B------:R-:W-:Y:S03]  /*12190*/  HMMA.16816.F32 R80, R8, R14, R80 ;  /* 0x0000000e0850723c */ /* 0x000fe60000001850 */
[----:B------:R-:W-:Y:S01]  /*121a0*/  FMUL.FTZ R14, R38, UR9 ;  /* 0x00000009260e7c20 */ /* 0x000fe20008410000 */
[----:B------:R-:W-:-:S04]  /*121b0*/  FMUL.FTZ R15, R39, UR9 ;  /* 0x00000009270f7c20 */ /* 0x000fc80008410000 */
[C---:B------:R-:W-:Y:S01]  /*121c0*/  HMMA.16816.F32 R68, R20.reuse, R44, R68 ;  /* 0x0000002c1444723c */ /* 0x040fe20000001844 */
[----:B------:R-:W3:Y:S07]  /*121d0*/  MUFU.TANH R14, R14 ;  /* 0x0000000e000e7308 */ /* 0x000eee0000002400 */
[----:B------:R-:W-:Y:S01]  /*121e0*/  HMMA.16816.F32 R64, R20, R46, R64 ;  /* 0x0000002e1440723c */ /* 0x000fe20000001840 */
[----:B------:R-:W-:Y:S01]  /*121f0*/  FMUL.FTZ R21, R36, UR9 ;  /* 0x0000000924157c20 */ /* 0x000fe20008410000 */
[----:B------:R-:W-:Y:S01]  /*12200*/  SHF.R.U32.HI R36, RZ, 0x2, R135 ;  /* 0x00000002ff247819 */ /* 0x000fe20000011687 */
[----:B------:R-:W-:Y:S01]  /*12210*/  FMUL.FTZ R22, R37, UR9 ;  /* 0x0000000925167c20 */ /* 0x000fe20008410000 */
[----:B------:R-:W-:Y:S01]  /*12220*/  FMUL.FTZ R23, R48, UR9 ;  /* 0x0000000930177c20 */ /* 0x000fe20008410000 */
[----:B------:R-:W4:Y:S01]  /*12230*/  MUFU.TANH R15, R15 ;  /* 0x0000000f000f7308 */ /* 0x000f220000002400 */
[----:B------:R-:W-:-:S02]  /*12240*/  LOP3.LUT R36, R36, 0x7, RZ, 0xc0, !PT ;  /* 0x0000000724247812 */ /* 0x000fc400078ec0ff */
[C---:B--2---:R-:W-:Y:S05]  /*12250*/  HMMA.16816.F32 R84, R100.reuse, R4, R84 ;  /* 0x000000046454723c */ /* 0x044fea0000001854 */
[----:B------:R-:W2:Y:S03]  /*12260*/  MUFU.TANH R21, R21 ;  /* 0x0000001500157308 */ /* 0x000ea60000002400 */
[----:B------:R-:W-:Y:S01]  /*12270*/  HMMA.16816.F32 R80, R100, R6, R80 ;  /* 0x000000066450723c */ /* 0x000fe20000001850 */
[----:B------:R-:W3:Y:S01]  /*12280*/  LDSM.16.M88.4 R4, [R3+0xb800] ;  /* 0x00b800000304783b */ /* 0x000ee20000000200 */
[----:B------:R-:W-:-:S04]  /*12290*/  DEPBAR.LE SB0, 0x0 ;  /* 0x000080000000791a */ /* 0x000fc80000000000 */
[----:B------:R-:W1:Y:S02]  /*122a0*/  MUFU.TANH R22, R22 ;  /* 0x0000001600167308 */ /* 0x000e640000002400 */
[C---:B------:R-:W-:Y:S06]  /*122b0*/  HMMA.16816.F32 R68, R8.reuse, R112, R68 ;  /* 0x000000700844723c */ /* 0x040fec0000001844 */
[----:B------:R-:W1:Y:S02]  /*122c0*/  MUFU.TANH R23, R23 ;  /* 0x0000001700177308 */ /* 0x000e640000002400 */
[----:B------:R-:W-:Y:S01]  /*122d0*/  HMMA.16816.F32 R64, R8, R114, R64 ;  /* 0x000000720840723c */ /* 0x000fe20000001840 */
[----:B------:R-:W-:-:S06]  /*122e0*/  FMUL.FTZ R8, R51, UR9 ;  /* 0x0000000933087c20 */ /* 0x000fcc0008410000 */
[----:B------:R-:W2:Y:S01]  /*122f0*/  MUFU.TANH R8, R8 ;  /* 0x0000000800087308 */ /* 0x000ea20000002400 */
[----:B------:R-:W-:Y:S08]  /*12300*/  HMMA.16816.F32 R24, R60, R58, R24 ;  /* 0x0000003a3c18723c */ /* 0x000ff00000001818 */
[----:B-1----:R-:W-:Y:S01]  /*12310*/  HMMA.16816.F32 R68, R100, R16, R68 ;  /* 0x000000106444723c */ /* 0x002fe20000001844 */
[----:B------:R-:W-:-:S04]  /*12320*/  LOP3.LUT R17, R186, 0x1f0, RZ, 0xc0, !PT ;  /* 0x000001f0ba117812 */ /* 0x000fc800078ec0ff */
[----:B------:R-:W-:-:S03]  /*12330*/  IADD3 R17, PT, PT, R36, R17, R77 ;  /* 0x0000001124117210 */ /* 0x000fc60007ffe04d */
[----:B------:R-:W-:Y:S01]  /*12340*/  HMMA.16816.F32 R64, R100, R18, R64 ;  /* 0x000000126440723c */ /* 0x000fe20000001840 */
[----:B------:R-:W-:Y:S02]  /*12350*/  IADD3 R204, PT, PT, R17, R204, RZ ;  /* 0x000000cc11cc7210 */ /* 0x000fe40007ffe0ff */
[----:B------:R-:W-:Y:S01]  /*12360*/  FMUL.FTZ R13, R26, UR9 ;  /* 0x000000091a0d7c20 */ /* 0x000fe20008410000 */
[----:B------:R-:W-:Y:S01]  /*12370*/  FMUL.FTZ R20, R27, UR9 ;  /* 0x000000091b147c20 */ /* 0x000fe20008410000 */
[----:B------:R-:W-:Y:S01]  /*12380*/  FMUL.FTZ R24, R24, UR9 ;  /* 0x0000000918187c20 */ /* 0x000fe20008410000 */
[----:B------:R-:W-:Y:S01]  /*12390*/  FMUL.FTZ R25, R25, UR9 ;  /* 0x0000000919197c20 */ /* 0x000fe20008410000 */
[----:B------:R-:W-:Y:S01]  /*123a0*/  FMUL.FTZ R27, R49, UR9 ;  /* 0x00000009311b7c20 */ /* 0x000fe20008410000 */
[----:B------:R-:W-:Y:S01]  /*123b0*/  HMMA.16816.F32 R108, R60, R56, R108 ;  /* 0x000000383c6c723c */ /* 0x000fe2000000186c */
[----:B------:R-:W-:Y:S01]  /*123c0*/  FMUL.FTZ R26, R50, UR9 ;  /* 0x00000009321a7c20 */ /* 0x000fe20008410000 */
[----:B------:R-:W1:Y:S01]  /*123d0*/  MUFU.TANH R13, R13 ;  /* 0x0000000d000d7308 */ /* 0x000e620000002400 */
[----:B------:R-:W-:-:S02]  /*123e0*/  IADD3 R17, PT, PT, R17, R75, -R76 ;  /* 0x0000004b11117210 */ /* 0x000fc40007ffe84c */
[C-C-:B------:R-:W-:Y:S02]  /*123f0*/  VIADDMNMX R206, R204.reuse, 0x1, R75.reuse, PT ;  /* 0x00000001ccce7846 */ /* 0x140fe4000380014b */
[----:B------:R-:W-:Y:S01]  /*12400*/  VIADDMNMX R204, R204, 0x9, R75, PT ;  /* 0x00000009cccc7846 */ /* 0x000fe2000380014b */
[----:B------:R-:W-:Y:S01]  /*12410*/  HMMA.16816.F32 R84, R60, R28, R84 ;  /* 0x0000001c3c54723c */ /* 0x000fe20000001854 */
[----:B------:R-:W-:Y:S01]  /*12420*/  VIMNMX R207, PT, PT, RZ, R17, !PT ;  /* 0x00000011ffcf7248 */ /* 0x000fe20007fe0100 */
[----:B------:R-:W1:Y:S01]  /*12430*/  MUFU.TANH R24, R24 ;  /* 0x0000001800187308 */ /* 0x000e620000002400 */
[----:B------:R-:W-:-:S05]  /*12440*/  VIADDMNMX R205, R17, 0x8, RZ, !PT ;  /* 0x0000000811cd7846 */ /* 0x000fca00078001ff */
[C---:B------:R-:W-:Y:S02]  /*12450*/  HMMA.16816.F32 R80, R60.reuse, R30, R80 ;  /* 0x0000001e3c50723c */ /* 0x040fe40000001850 */
[----:B------:R-:W1:Y:S01]  /*12460*/  MUFU.TANH R25, R25 ;  /* 0x0000001900197308 */ /* 0x000e620000002400 */
[----:B------:R-:W-:Y:S01]  /*12470*/  FMUL.FTZ R32, R108, UR9 ;  /* 0x000000096c207c20 */ /* 0x000fe20008410000 */
[----:B------:R-:W-:Y:S01]  /*12480*/  FMUL.FTZ R34, R109, UR9 ;  /* 0x000000096d227c20 */ /* 0x000fe20008410000 */
[----:B------:R-:W-:Y:S01]  /*12490*/  FMUL.FTZ R33, R110, UR9 ;  /* 0x000000096e217c20 */ /* 0x000fe20008410000 */
[----:B------:R-:W-:Y:S02]  /*124a0*/  FMUL.FTZ R12, R111, UR9 ;  /* 0x000000096f0c7c20 */ /* 0x000fe40008410000 */
[----:B---3--:R-:W-:Y:S02]  /*124b0*/  HMMA.16816.F32 R68, R60, R4, R68 ;  /* 0x000000043c44723c */ /* 0x008fe40000001844 */
[----:B------:R-:W3:Y:S01]  /*124c0*/  MUFU.TANH R32, R32 ;  /* 0x0000002000207308 */ /* 0x000ee20000002400 */
[----:B------:R-:W-:Y:S01]  /*124d0*/  FMUL.FTZ R9, R84, UR9 ;  /* 0x0000000954097c20 */ /* 0x000fe20008410000 */
[----:B------:R-:W-:Y:S01]  /*124e0*/  FMUL.FTZ R11, R85, UR9 ;  /* 0x00000009550b7c20 */ /* 0x000fe20008410000 */
[----:B------:R-:W-:Y:S01]  /*124f0*/  FMUL.FTZ R3, R86, UR9 ;  /* 0x0000000956037c20 */ /* 0x000fe20008410000 */
[----:B------:R-:W-:-:S02]  /*12500*/  FMUL.FTZ R10, R87, UR9 ;  /* 0x00000009570a7c20 */ /* 0x000fc40008410000 */
        /* <DEDUP_REMOVED lines=49> */
.L_x_6332:
        /* <DEDUP_REMOVED lines=60> */
.L_x_6333:
        /* <DEDUP_REMOVED lines=25> */
.L_x_6331:
[----:B------:R-:W2:Y:S01]  /*12d70*/  S2R R181, SR_TID.X ;  /* 0x0000000000b57919 */ /* 0x000ea20000002100 */
[----:B------:R-:W-:Y:S01]  /*12d80*/  VIADD R150, R134, 0xffffffff ;  /* 0xffffffff86967836 */ /* 0x000fe20000000000 */
[----:B------:R-:W4:Y:S01]  /*12d90*/  LDCU UR8, c[0x0][0x45c] ;  /* 0x00008b80ff0877ac */ /* 0x000f220008000800 */
[----:B--2---:R-:W-:-:S05]  /*12da0*/  IMAD.SHL.U32 R177, R181, 0x2, RZ ;  /* 0x00000002b5b17824 */ /* 0x004fca00078e00ff */
[----:B------:R-:W-:-:S05]  /*12db0*/  LOP3.LUT R177, R177, 0x6, RZ, 0xc0, !PT ;  /* 0x00000006b1b17812 */ /* 0x000fca00078ec0ff */
[----:B------:R-:W-:-:S04]  /*12dc0*/  IMAD R48, R150, 0x40, R177 ;  /* 0x0000004096307824 */ /* 0x000fc800078e02b1 */
[C---:B------:R-:W-:Y:S01]  /*12dd0*/  VIADD R47, R48.reuse, 0x1 ;  /* 0x00000001302f7836 */ /* 0x040fe20000000000 */
[CC--:B------:R-:W-:Y:S01]  /*12de0*/  ISETP.GE.AND P3, PT, R48.reuse, R207.reuse, PT ;  /* 0x000000cf3000720c */ /* 0x0c0fe20003f66270 */
[C---:B------:R-:W-:Y:S01]  /*12df0*/  VIADD R46, R48.reuse, 0x8 ;  /* 0x00000008302e7836 */ /* 0x040fe20000000000 */
[CC--:B------:R-:W-:Y:S01]  /*12e00*/  ISETP.GE.AND P6, PT, R48.reuse, R206.reuse, PT ;  /* 0x000000ce3000720c */ /* 0x0c0fe20003fc6270 */
[C---:B---3--:R-:W-:Y:S01]  /*12e10*/  VIADD R45, R48.reuse, 0x9 ;  /* 0x00000009302d7836 */ /* 0x048fe20000000000 */
[CC--:B------:R-:W-:Y:S01]  /*12e20*/  ISETP.GE.AND P0, PT, R47.reuse, R207.reuse, PT ;  /* 0x000000cf2f00720c */ /* 0x0c0fe20003f06270 */
[----:B------:R-:W-:Y:S01]  /*12e30*/  VIADD R44, R48, 0x10 ;  /* 0x00000010302c7836 */ /* 0x000fe20000000000 */
[----:B------:R-:W-:Y:S01]  /*12e40*/  FSEL R32, R32, -INF , P3 ;  /* 0xff80000020207808 */ /* 0x000fe20001800000 */
[C---:B------:R-:W-:Y:S01]  /*12e50*/  VIADD R43, R48.reuse, 0x11 ;  /* 0x00000011302b7836 */ /* 0x040fe20000000000 */
[-C--:B------:R-:W-:Y:S01]  /*12e60*/  ISETP.GE.AND P3, PT, R47, R206.reuse, PT ;  /* 0x000000ce2f00720c */ /* 0x080fe20003f66270 */
[----:B------:R-:W-:Y:S01]  /*12e70*/  VIADD R42, R48, 0x18 ;  /* 0x00000018302a7836 */ /* 0x000fe20000000000 */
[----:B-1----:R-:W-:Y:S01]  /*12e80*/  FSEL R31, R34, -INF , P0 ;  /* 0xff800000221f7808 */ /* 0x002fe20000000000 */
[----:B------:R-:W-:Y:S01]  /*12e90*/  VIADD R41, R48, 0x19 ;  /* 0x0000001930297836 */ /* 0x000fe20000000000 */
[-C--:B------:R-:W-:Y:S01]  /*12ea0*/  ISETP.GE.AND P0, PT, R46, R207.reuse, PT ;  /* 0x000000cf2e00720c */ /* 0x080fe20003f06270 */
[C---:B------:R-:W-:Y:S01]  /*12eb0*/  VIADD R40, R48.reuse, 0x20 ;  /* 0x0000002030287836 */ /* 0x040fe20000000000 */
[----:B------:R-:W-:Y:S01]  /*12ec0*/  FSEL R31, R31, -INF , !P3 ;  /* 0xff8000001f1f7808 */ /* 0x000fe20005800000 */
[C---:B------:R-:W-:Y:S01]  /*12ed0*/  VIADD R0, R48.reuse, 0x21 ;  /* 0x0000002130007836 */ /* 0x040fe20000000000 */
[C---:B------:R-:W-:Y:S01]  /*12ee0*/  ISETP.GE.AND P3, PT, R45.reuse, R207, PT ;  /* 0x000000cf2d00720c */ /* 0x040fe20003f66270 */
[----:B------:R-:W-:Y:S01]  /*12ef0*/  VIADD R34, R48, 0x31 ;  /* 0x0000003130227836 */ /* 0x000fe20000000000 */
[----:B------:R-:W-:Y:S01]  /*12f00*/  FSEL R35, R24, -INF , P0 ;  /* 0xff80000018237808 */ /* 0x000fe20000000000 */
[----:B------:R-:W-:Y:S01]  /*12f10*/  VIADD R24, R48, 0x28 ;  /* 0x0000002830187836 */ /* 0x000fe20000000000 */
[----:B------:R-:W-:-:S02]  /*12f20*/  ISETP.GE.AND P0, PT, R45, R206, PT ;  /* 0x000000ce2d00720c */ /* 0x000fc40003f06270 */
[----:B------:R-:W-:Y:S02]  /*12f30*/  FSEL R25, R25, -INF , P3 ;  /* 0xff80000019197808 */ /* 0x000fe40001800000 */
[-C--:B------:R-:W-:Y:S02]  /*12f40*/  ISETP.GE.AND P3, PT, R44, R207.reuse, PT ;  /* 0x000000cf2c00720c */ /* 0x080fe40003f66270 */
[----:B------:R-:W-:Y:S02]  /*12f50*/  FSEL R25, R25, -INF , !P0 ;  /* 0xff80000019197808 */ /* 0x000fe40004000000 */
[----:B------:R-:W-:Y:S02]  /*12f60*/  ISETP.GE.AND P0, PT, R43, R207, PT ;  /* 0x000000cf2b00720c */ /* 0x000fe40003f06270 */
[----:B------:R-:W-:Y:S02]  /*12f70*/  FSEL R19, R21, -INF , P3 ;  /* 0xff80000015137808 */ /* 0x000fe40001800000 */
[----:B------:R-:W-:-:S02]  /*12f80*/  ISETP.GE.AND P3, PT, R43, R206, PT ;  /* 0x000000ce2b00720c */ /* 0x000fc40003f66270 */
[----:B------:R-:W-:Y:S01]  /*12f90*/  FSEL R17, R22, -INF , P0 ;  /* 0xff80000016117808 */ /* 0x000fe20000000000 */
[----:B------:R-:W-:Y:S01]  /*12fa0*/  VIADD R22, R48, 0x30 ;  /* 0x0000003030167836 */ /* 0x000fe20000000000 */
[-C--:B------:R-:W-:Y:S02]  /*12fb0*/  ISETP.GE.AND P0, PT, R42, R207.reuse, PT ;  /* 0x000000cf2a00720c */ /* 0x080fe40003f06270 */
[----:B------:R-:W-:Y:S02]  /*12fc0*/  FSEL R17, R17, -INF , !P3 ;  /* 0xff80000011117808 */ /* 0x000fe40005800000 */
[----:B------:R-:W-:Y:S02]  /*12fd0*/  ISETP.GE.AND P3, PT, R41, R207, PT ;  /* 0x000000cf2900720c */ /* 0x000fe40003f66270 */
[----:B------:R-:W-:Y:S02]  /*12fe0*/  FSEL R23, R23, -INF , P0 ;  /* 0xff80000017177808 */ /* 0x000fe40000000000 */
[----:B------:R-:W-:-:S02]  /*12ff0*/  ISETP.GE.AND P0, PT, R41, R206, PT ;  /* 0x000000ce2900720c */ /* 0x000fc40003f06270 */
[----:B------:R-:W-:Y:S02]  /*13000*/  FSEL R21, R27, -INF , P3 ;  /* 0xff8000001b157808 */ /* 0x000fe40001800000 */
[----:B------:R-:W-:Y:S01]  /*13010*/  FSEL R37, R32, -INF , !P6 ;  /* 0xff80000020257808 */ /* 0x000fe20007000000 */
[----:B------:R-:W-:Y:S01]  /*13020*/  VIADD R32, R48, 0x29 ;  /* 0x0000002930207836 */ /* 0x000fe20000000000 */
[----:B------:R-:W-:Y:S02]  /*13030*/  ISETP.GE.AND P6, PT, R46, R206, PT ;  /* 0x000000ce2e00720c */ /* 0x000fe40003fc6270 */
[-C--:B------:R-:W-:Y:S02]  /*13040*/  ISETP.GE.AND P3, PT, R40, R207.reuse, PT ;  /* 0x000000cf2800720c */ /* 0x080fe40003f66270 */
[----:B------:R-:W-:Y:S02]  /*13050*/  FSEL R21, R21, -INF , !P0 ;  /* 0xff80000015157808 */ /* 0x000fe40004000000 */
[----:B------:R-:W-:-:S02]  /*13060*/  ISETP.GE.AND P0, PT, R0, R207, PT ;  /* 0x000000cf0000720c */ /* 0x000fc40003f06270 */
[----:B------:R-:W-:Y:S02]  /*13070*/  FSEL R35, R35, -INF , !P6 ;  /* 0xff80000023237808 */ /* 0x000fe40007000000 */
[----:B------:R-:W-:Y:S02]  /*13080*/  FSEL R9, R9, -INF , P3 ;  /* 0xff80000009097808 */ /* 0x000fe40001800000 */
[-C--:B------:R-:W-:Y:S02]  /*13090*/  ISETP.GE.AND P6, PT, R44, R206.reuse, PT ;  /* 0x000000ce2c00720c */ /* 0x080fe40003fc6270 */
[----:B------:R-:W-:Y:S02]  /*130a0*/  ISETP.GE.AND P3, PT, R0, R206, PT ;  /* 0x000000ce0000720c */ /* 0x000fe40003f66270 */
[----:B------:R-:W-:Y:S02]  /*130b0*/  FSEL R11, R11, -INF , P0 ;  /* 0xff8000000b0b7808 */ /* 0x000fe40000000000 */
[----:B------:R-:W-:-:S02]  /*130c0*/  FSEL R19, R19, -INF , !P6 ;  /* 0xff80000013137808 */ /* 0x000fc40007000000 */
[-C--:B------:R-:W-:Y:S02]  /*130d0*/  ISETP.GE.AND P0, PT, R24, R207.reuse, PT ;  /* 0x000000cf1800720c */ /* 0x080fe40003f06270 */
[----:B------:R-:W-:Y:S02]  /*130e0*/  FSEL R223, R11, -INF , !P3 ;  /* 0xff8000000bdf7808 */ /* 0x000fe40005800000 */
[----:B------:R-:W-:Y:S02]  /*130f0*/  ISETP.GE.AND P6, PT, R42, R206, PT ;  /* 0x000000ce2a00720c */ /* 0x000fe40003fc6270 */
[----:B------:R-:W-:Y:S02]  /*13100*/  ISETP.GE.AND P3, PT, R32, R207, PT ;  /* 0x000000cf2000720c */ /* 0x000fe40003f66270 */
[----:B------:R-:W-:Y:S01]  /*13110*/  FSEL R213, R18, -INF , P0 ;  /* 0xff80000012d57808 */ /* 0x000fe20000000000 */
[----:B------:R-:W-:Y:S01]  /*13120*/  VIADD R18, R48, 0x38 ;  /* 0x0000003830127836 */ /* 0x000fe20000000000 */
[----:B------:R-:W-:-:S02]  /*13130*/  FSEL R23, R23, -INF , !P6 ;  /* 0xff80000017177808 */ /* 0x000fc40007000000 */
[-C--:B------:R-:W-:Y:S02]  /*13140*/  ISETP.GE.AND P0, PT, R32, R206.reuse, PT ;  /* 0x000000ce2000720c */ /* 0x080fe40003f06270 */
[----:B------:R-:W-:Y:S02]  /*13150*/  FSEL R28, R28, -INF , P3 ;  /* 0xff8000001c1c7808 */ /* 0x000fe40001800000 */
[----:B------:R-:W-:Y:S02]  /*13160*/  ISETP.GE.AND P6, PT, R40, R206, PT ;  /* 0x000000ce2800720c */ /* 0x000fe40003fc6270 */
[----:B------:R-:W-:Y:S01]  /*13170*/  FSEL R211, R28, -INF , !P0 ;  /* 0xff8000001cd37808 */ /* 0x000fe20004000000 */
[----:B------:R-:W-:Y:S01]  /*13180*/  VIADD R28, R48, 0x39 ;  /* 0x00000039301c7836 */ /* 0x000fe20000000000 */
[----:B------:R-:W-:Y:S02]  /*13190*/  FSEL R225, R9, -INF , !P6 ;  /* 0xff80000009e17808 */ /* 0x000fe40007000000 */
[----:B------:R-:W-:-:S02]  /*131a0*/  ISETP.GE.AND P3, PT, R22, R207, PT ;  /* 0x000000cf1600720c */ /* 0x000fc40003f66270 */
[----:B------:R-:W-:Y:S02]  /*131b0*/  ISETP.GE.AND P0, PT, R34, R207, PT ;  /* 0x000000cf2200720c */ /* 0x000fe40003f06270 */
[-C--:B------:R-:W-:Y:S02]  /*131c0*/  ISETP.GE.AND P6, PT, R24, R206.reuse, PT ;  /* 0x000000ce1800720c */ /* 0x080fe40003fc6270 */
        /* <DEDUP_REMOVED lines=8> */
[----:B------:R-:W-:Y:S02]  /*13250*/  FSEL R38, R38, -INF , P0 ;  /* 0xff80000026267808 */ /* 0x000fe40000000000 */
[----:B------:R-:W-:-:S02]  /*13260*/  FSEL R209, R7, -INF , !P6 ;  /* 0xff80000007d17808 */ /* 0x000fc40007000000 */
[----:B------:R-:W-:Y:S02]  /*13270*/  ISETP.GE.AND P3, PT, R18, R206, PT ;  /* 0x000000ce1200720c */ /* 0x000fe40003f66270 */
[----:B------:R-:W-:Y:S02]  /*13280*/  ISETP.GE.AND P0, PT, R47, R205, PT ;  /* 0x000000cd2f00720c */ /* 0x000fe40003f06270 */
[----:B------:R-:W-:Y:S02]  /*13290*/  FSEL R27, R33, -INF , P1 ;  /* 0xff800000211b7808 */ /* 0x000fe40000800000 */
        /* <DEDUP_REMOVED lines=9> */
[-C--:B------:R-:W-:Y:S02]  /*13330*/  ISETP.GE.AND P4, PT, R48, R204.reuse, PT ;  /* 0x000000cc3000720c */ /* 0x080fe40003f86270 */
[-C--:B------:R-:W-:Y:S02]  /*13340*/  ISETP.GE.AND P6, PT, R47, R204.reuse, PT ;  /* 0x000000cc2f00720c */ /* 0x080fe40003fc6270 */
[----:B------:R-:W-:Y:S02]  /*13350*/  FSEL R189, R39, -INF , !P3 ;  /* 0xff80000027bd7808 */ /* 0x000fe40005800000 */
[----:B------:R-:W-:Y:S02]  /*13360*/  FSEL R20, R20, -INF , P0 ;  /* 0xff80000014147808 */ /* 0x000fe40000000000 */
[----:B------:R-:W-:Y:S02]  /*13370*/  ISETP.GE.AND P3, PT, R45, R204, PT ;  /* 0x000000cc2d00720c */ /* 0x000fe40003f66270 */
[----:B------:R-:W-:-:S02]  /*13380*/  ISETP.GE.AND P0, PT, R43, R205, PT ;  /* 0x000000cd2b00720c */ /* 0x000fc40003f06270 */
[----:B------:R-:W-:Y:S02]  /*13390*/  FSEL R14, R14, -INF , P1 ;  /* 0xff8000000e0e7808 */ /* 0x000fe40000800000 */
[----:B------:R-:W-:Y:S02]  /*133a0*/  ISETP.GE.AND P1, PT, R42, R205, PT ;  /* 0x000000cd2a00720c */ /* 0x000fe40003f26270 */
[----:B------:R-:W-:Y:S02]  /*133b0*/  FSEL R27, R27, -INF , !P4 ;  /* 0xff8000001b1b7808 */ /* 0x000fe40006000000 */
[-C--:B------:R-:W-:Y:S02]  /*133c0*/  ISETP.GE.AND P4, PT, R46, R204.reuse, PT ;  /* 0x000000cc2e00720c */ /* 0x080fe40003f86270 */
[----:B------:R-:W-:Y:S02]  /*133d0*/  FSEL R29, R12, -INF , !P6 ;  /* 0xff8000000c1d7808 */ /* 0x000fe40007000000 */
[----:B------:R-:W-:-:S02]  /*133e0*/  ISETP.GE.AND P6, PT, R44, R204, PT ;  /* 0x000000cc2c00720c */ /* 0x000fc40003fc6270 */
[----:B------:R-:W-:Y:S02]  /*133f0*/  FSEL R159, R20, -INF , !P3 ;  /* 0xff800000149f7808 */ /* 0x000fe40005800000 */
[----:B------:R-:W-:Y:S02]  /*13400*/  FSEL R13, R15, -INF , P0 ;  /* 0xff8000000f0d7808 */ /* 0x000fe40000000000 */
[----:B------:R-:W-:Y:S02]  /*13410*/  ISETP.GE.AND P3, PT, R42, R204, PT ;  /* 0x000000cc2a00720c */ /* 0x000fe40003f66270 */
[----:B------:R-:W-:Y:S02]  /*13420*/  ISETP.GE.AND P0, PT, R41, R205, PT ;  /* 0x000000cd2900720c */ /* 0x000fe40003f06270 */
[----:B------:R-:W-:Y:S02]  /*13430*/  FSEL R11, R26, -INF , P1 ;  /* 0xff8000001a0b7808 */ /* 0x000fe40000800000 */
[----:B------:R-:W-:-:S02]  /*13440*/  FSEL R7, R7, -INF , !P4 ;  /* 0xff80000007077808 */ /* 0x000fc40006000000 */
[-C--:B------:R-:W-:Y:S02]  /*13450*/  ISETP.GE.AND P4, PT, R43, R204.reuse, PT ;  /* 0x000000cc2b00720c */ /* 0x080fe40003f86270 */
[----:B------:R-:W-:Y:S02]  /*13460*/  FSEL R15, R14, -INF , !P6 ;  /* 0xff8000000e0f7808 */ /* 0x000fe40007000000 */
[----:B------:R-:W-:Y:S02]  /*13470*/  ISETP.GE.AND P6, PT, R41, R204, PT ;  /* 0x000000cc2900720c */ /* 0x000fe40003fc6270 */
[----:B------:R-:W-:Y:S02]  /*13480*/  FSEL R8, R8, -INF , P0 ;  /* 0xff80000008087808 */ /* 0x000fe40000000000 */
[----:B------:R-:W-:Y:S02]  /*13490*/  FSEL R11, R11, -INF , !P3 ;  /* 0xff8000000b0b7808 */ /* 0x000fe40005800000 */
[----:B------:R-:W-:-:S02]  /*134a0*/  ISETP.GE.AND P0, PT, R0, R205, PT ;  /* 0x000000cd0000720c */ /* 0x000fc40003f06270 */
[----:B------:R-:W-:Y:S02]  /*134b0*/  ISETP.GE.AND P3, PT, R0, R204, PT ;  /* 0x000000cc0000720c */ /* 0x000fe40003f66270 */
[----:B------:R-:W-:Y:S02]  /*134c0*/  FMNMX3.FTZ R0, R37, R31, R35, !PT ;  /* 0x0000001f25007276 */ /* 0x000fe40007810023 */
[----:B------:R-:W-:Y:S02]  /*134d0*/  FSEL R13, R13, -INF , !P4 ;  /* 0xff8000000d0d7808 */ /* 0x000fe40006000000 */
[-C--:B------:R-:W-:Y:S02]  /*134e0*/  ISETP.GE.AND P4, PT, R40, R205.reuse, PT ;  /* 0x000000cd2800720c */ /* 0x080fe40003f86270 */
[----:B------:R-:W-:Y:S02]  /*134f0*/  FSEL R9, R8, -INF , !P6 ;  /* 0xff80000008097808 */ /* 0x000fe40007000000 */
[----:B------:R-:W-:-:S02]  /*13500*/  ISETP.GE.AND P6, PT, R24, R205, PT ;  /* 0x000000cd1800720c */ /* 0x000fc40003fc6270 */
[----:B------:R-:W-:Y:S02]  /*13510*/  FMNMX3.FTZ R0, R0, R25, R19, !PT ;  /* 0x0000001900007276 */ /* 0x000fe40007810013 */
[----:B------:R-:W-:Y:S02]  /*13520*/  FSEL R3, R3, -INF , P4 ;  /* 0xff80000003037808 */ /* 0x000fe40002000000 */
[----:B------:R-:W-:Y:S02]  /*13530*/  ISETP.GE.AND P4, PT, R24, R204, PT ;  /* 0x000000cc1800720c */ /* 0x000fe40003f86270 */
[----:B------:R-:W-:Y:S02]  /*13540*/  FSEL R4, R4, -INF , P6 ;  /* 0xff80000004047808 */ /* 0x000fe40003000000 */
[----:B------:R-:W-:Y:S02]  /*13550*/  FMNMX3.FTZ R0, R0, R17, R23, !PT ;  /* 0x0000001100007276 */ /* 0x000fe40007810017 */
[----:B------:R-:W-:-:S02]  /*13560*/  FSEL R219, R4, -INF , !P4 ;  /* 0xff80000004db7808 */ /* 0x000fc40006000000 */
[----:B------:R-:W-:Y:S02]  /*13570*/  FMNMX3.FTZ R4, R0, R21, R225, !PT ;  /* 0x0000001500047276 */ /* 0x000fe400078100e1 */
[----:B------:R-:W-:Y:S02]  /*13580*/  FMNMX3.FTZ R0, R27, R29, R7, !PT ;  /* 0x0000001d1b007276 */ /* 0x000fe40007810007 */
[----:B------:R-:W-:Y:S02]  /*13590*/  ISETP.GE.AND P1, PT, R40, R204, PT ;  /* 0x000000cc2800720c */ /* 0x000fe40003f26270 */
[----:B------:R-:W-:Y:S02]  /*135a0*/  FSEL R10, R10, -INF , P0 ;  /* 0xff8000000a0a7808 */ /* 0x000fe40000000000 */
[----:B------:R-:W-:Y:S02]  /*135b0*/  ISETP.GE.AND P0, PT, R32, R205, PT ;  /* 0x000000cd2000720c */ /* 0x000fe40003f06270 */
[----:B------:R-:W-:-:S02]  /*135c0*/  FMNMX3.FTZ R4, R4, R223, R213, !PT ;  /* 0x000000df04047276 */ /* 0x000fc400078100d5 */
[----:B------:R-:W-:Y:S02]  /*135d0*/  FMNMX3.FTZ R0, R0, R159, R15, !PT ;  /* 0x0000009f00007276 */ /* 0x000fe4000781000f */
[----:B------:R-:W-:Y:S02]  /*135e0*/  FSEL R221, R3, -INF , !P1 ;  /* 0xff80000003dd7808 */ /* 0x000fe40004800000 */
[----:B------:R-:W-:Y:S02]  /*135f0*/  ISETP.GE.AND P1, PT, R32, R204, PT ;  /* 0x000000cc2000720c */ /* 0x000fe40003f26270 */
[----:B------:R-:W-:Y:S02]  /*13600*/  FSEL R215, R10, -INF , !P3 ;  /* 0xff8000000ad77808 */ /* 0x000fe40005800000 */
[----:B------:R-:W-:Y:S02]  /*13610*/  FSEL R5, R5, -INF , P0 ;  /* 0xff80000005057808 */ /* 0x000fe40000000000 */
[----:B------:R-:W-:-:S02]  /*13620*/  FMNMX3.FTZ R8, R4, R211, R209, !PT ;  /* 0x000000d304087276 */ /* 0x000fc400078100d1 */
[----:B------:R-:W-:Y:S02]  /*13630*/  ISETP.GE.AND P3, PT, R22, R205, PT ;  /* 0x000000cd1600720c */ /* 0x000fe40003f66270 */
[----:B------:R-:W-:Y:S02]  /*13640*/  FMNMX3.FTZ R4, R0, R13, R11, !PT ;  /* 0x0000000d00047276 */ /* 0x000fe4000781000b */
[-C--:B------:R-:W-:Y:S02]  /*13650*/  ISETP.GE.AND P0, PT, R34, R205.reuse, PT ;  /* 0x000000cd2200720c */ /* 0x080fe40003f06270 */
[----:B------:R-:W-:Y:S02]  /*13660*/  FSEL R217, R5, -INF , !P1 ;  /* 0xff80000005d97808 */ /* 0x000fe40004800000 */
[----:B------:R-:W-:Y:S02]  /*13670*/  ISETP.GE.AND P6, PT, R22, R204, PT ;  /* 0x000000cc1600720c */ /* 0x000fe40003fc6270 */
[----:B------:R-:W-:-:S02]  /*13680*/  ISETP.GE.AND P1, PT, R18, R205, PT ;  /* 0x000000cd1200720c */ /* 0x000fc40003f26270 */
[----:B------:R-:W-:Y:S02]  /*13690*/  FSEL R6, R6, -INF , P3 ;  /* 0xff80000006067808 */ /* 0x000fe40001800000 */
[----:B------:R-:W-:Y:S02]  /*136a0*/  FMNMX3.FTZ R4, R4, R9, R221, !PT ;  /* 0x0000000904047276 */ /* 0x000fe400078100dd */
[----:B------:R-:W-:Y:S02]  /*136b0*/  FSEL R16, R16, -INF , P0 ;  /* 0xff80000010107808 */ /* 0x000fe40000000000 */
[-C--:B------:R-:W-:Y:S02]  /*136c0*/  ISETP.GE.AND P4, PT, R34, R204.reuse, PT ;  /* 0x000000cc2200720c */ /* 0x080fe40003f86270 */
[----:B------:R-:W-:Y:S02]  /*136d0*/  ISETP.GE.AND P3, PT, R18, R204, PT ;  /* 0x000000cc1200720c */ /* 0x000fe40003f66270 */
[----:B------:R-:W-:-:S02]  /*136e0*/  ISETP.GE.AND P0, PT, R28, R205, PT ;  /* 0x000000cd1c00720c */ /* 0x000fc40003f06270 */
[----:B------:R-:W-:Y:S02]  /*136f0*/  FSEL R30, R30, -INF , P1 ;  /* 0xff8000001e1e7808 */ /* 0x000fe40000800000 */
[----:B------:R-:W-:Y:S02]  /*13700*/  FSEL R187, R6, -INF , !P6 ;  /* 0xff80000006bb7808 */ /* 0x000fe40007000000 */
[----:B------:R-:W-:Y:S02]  /*13710*/  FMNMX3.FTZ R4, R4, R215, R219, !PT ;  /* 0x000000d704047276 */ /* 0x000fe400078100db */
[----:B------:R-:W-:Y:S02]  /*13720*/  FMNMX3.FTZ R0, R8, R193, R191, !PT ;  /* 0x000000c108007276 */ /* 0x000fe400078100bf */
[----:B------:R-:W-:Y:S02]  /*13730*/  ISETP.GE.AND P1, PT, R28, R204, PT ;  /* 0x000000cc1c00720c */ /* 0x000fe40003f26270 */
[----:B------:R-:W-:-:S02]  /*13740*/  FSEL R36, R36, -INF , P0 ;  /* 0xff80000024247808 */ /* 0x000fc40000000000 */
[----:B------:R-:W-:Y:S02]  /*13750*/  FSEL R179, R16, -INF , !P4 ;  /* 0xff80000010b37808 */ /* 0x000fe40006000000 */
        /* <DEDUP_REMOVED lines=19> */
[----:B------:R-:W3:Y:S01]  /*13890*/  LDSM.16.MT88.4 R116, [R173+0xc000] ;  /* 0x00c00000ad74783b */ /* 0x000ee20000004200 */
[----:B------:R-:W-:-:S03]  /*138a0*/  IMAD.IADD R167, R172, 0x1, R169 ;  /* 0x00000001aca77824 */ /* 0x000fc600078e02a9 */
[----:B------:R-:W5:Y:S04]  /*138b0*/  LDSM.16.MT88.4 R48, [R173+0xe000] ;  /* 0x00e00000ad30783b */ /* 0x000f680000004200 */
[----:B------:R-:W5:Y:S01]  /*138c0*/  LDSM.16.MT88.4 R80, [R173+0x10000] ;  /* 0x01000000ad50783b */ /* 0x000f620000004200 */
[----:B-1----:R-:W-:-:S03]  /*138d0*/  FMNMX.FTZ R132, R5, R132, !PT ;  /* 0x0000008405847209 */ /* 0x002fc60007810000 */
[----:B------:R-:W1:Y:S01]  /*138e0*/  LDSM.16.MT88.4 R108, [R169] ;  /* 0x00000000a96c783b */ /* 0x000e620000004200 */
[C---:B------:R-:W-:Y:S01]  /*138f0*/  FSETP.NEU.FTZ.AND P0, PT, R132.reuse, -INF , PT ;  /* 0xff8000008400780b */ /* 0x040fe20003f1d000 */
[----:B----4-:R-:W-:Y:S02]  /*13900*/  FMUL.FTZ R174, R132, UR8 ;  /* 0x0000000884ae7c20 */ /* 0x010fe40008410000 */
[----:B------:R-:W4:Y:S03]  /*13910*/  LDSM.16.MT88.4 R100, [R167] ;  /* 0x00000000a764783b */ /* 0x000f260000004200 */
[----:B------:R-:W-:Y:S01]  /*13920*/  FSEL R174, R174, RZ, P0 ;  /* 0x000000ffaeae7208 */ /* 0x000fe20000000000 */
[----:B------:R-:W4:Y:S01]  /*13930*/  LDSM.16.MT88.4 R40, [R185+0xe000] ;  /* 0x00e00000b928783b */ /* 0x000f220000004200 */
        /* <DEDUP_REMOVED lines=13> */
[--C-:B------:R-:W-:Y:S01]  /*13a10*/  FFMA.FTZ R160, R7, UR8, -R170.reuse ;  /* 0x0000000807a07c23 */ /* 0x100fe200080108aa */
[----:B------:R-:W2:Y:S01]  /*13a20*/  LDSM.16.MT88.4 R88, [R169+0x4000] ;  /* 0x00400000a958783b */ /* 0x000ea20000004200 */
[--C-:B------:R-:W-:Y:S01]  /*13a30*/  FFMA.FTZ R164, R27, UR8, -R170.reuse ;  /* 0x000000081ba47c23 */ /* 0x100fe200080108aa */
[--C-:B------:R-:W-:Y:S01]  /*13a40*/  FFMA.FTZ R163, R29, UR8, -R170.reuse ;  /* 0x000000081da37c23 */ /* 0x100fe200080108aa */
[----:B------:R-:W-:Y:S01]  /*13a50*/  FFMA.FTZ R159, R159, UR8, -R170 ;  /* 0x000000089f9f7c23 */ /* 0x000fe200080108aa */
[----:B------:R-:W2:Y:S01]  /*13a60*/  LDSM.16.MT88.4 R4, [R167+0x4000] ;  /* 0x00400000a704783b */ /* 0x000ea20000004200 */
[----:B------:R-:W3:Y:S01]  /*13a70*/  MUFU.EX2 R165, R165 ;  /* 0x000000a500a57308 */ /* 0x000ee20000000800 */
        /* <DEDUP_REMOVED lines=13> */
[----:B---3--:R-:W-:Y:S01]  /*13b50*/  F2FP.F16.F32.PACK_AB R96, R165, R166 ;  /* 0x000000a6a560723e */ /* 0x008fe200000000ff */
[----:B------:R-:W3:Y:S01]  /*13b60*/  LDSM.16.MT88.4 R8, [R185+0x10800] ;  /* 0x01080000b908783b */ /* 0x000ee20000004200 */
[----:B------:R-:W1:Y:S01]  /*13b70*/  MUFU.EX2 R163, R163 ;  /* 0x000000a300a37308 */ /* 0x000e620000000800 */
[----:B------:R-:W-:Y:S01]  /*13b80*/  FFMA.FTZ R178, R211, UR8, -R174 ;  /* 0x00000008d3b27c23 */ /* 0x000fe200080108ae */
[--C-:B------:R-:W-:Y:S01]  /*13b90*/  FFMA.FTZ R188, R215, UR8, -R170.reuse ;  /* 0x00000008d7bc7c23 */ /* 0x100fe200080108aa */
[----:B------:R-:W3:Y:S01]  /*13ba0*/  LDSM.16.MT88.4 R144, [R173+0xe800] ;  /* 0x00e80000ad90783b */ /* 0x000ee20000004200 */
        /* <DEDUP_REMOVED lines=15> */
[----:B------:R-:W-:Y:S01]  /*13ca0*/  LDSM.16.MT88.4 R28, [R185+0xe800] ;  /* 0x00e80000b91c783b */ /* 0x000fe20000004200 */
[----:B------:R-:W-:Y:S01]  /*13cb0*/  MUFU.EX2 R154, R154 ;  /* 0x0000009a009a7308 */ /* 0x000fe20000000800 */
[----:B------:R-:W-:Y:S01]  /*13cc0*/  FADD.FTZ R163, R164, R163 ;  /* 0x000000a3a4a37221 */ /* 0x000fe20000010000 */
[----:B-----5:R-:W-:Y:S01]  /*13cd0*/  F2FP.F16.F32.PACK_AB R99, R159, R160 ;  /* 0x000000a09f63723e */ /* 0x020fe200000000ff */
[----:B------:R-:W-:Y:S01]  /*13ce0*/  LDSM.16.MT88.4 R24, [R169+0x2800] ;  /* 0x00280000a918783b */ /* 0x000fe20000004200 */
[----:B------:R-:W-:Y:S01]  /*13cf0*/  MUFU.EX2 R153, R153 ;  /* 0x0000009900997308 */ /* 0x000fe20000000800 */
[----:B------:R-:W-:Y:S01]  /*13d00*/  FADD.FTZ R162, R162, R165 ;  /* 0x000000a5a2a27221 */ /* 0x000fe20000010000 */
[----:B------:R-:W-:Y:S01]  /*13d10*/  FADD.FTZ R160, R160, R163 ;  /* 0x000000a3a0a07221 */ /* 0x000fe20000010000 */
[----:B------:R-:W-:Y:S01]  /*13d20*/  LDSM.16.MT88.4 R20, [R167+0x2800] ;  /* 0x00280000a714783b */ /* 0x000fe20000004200 */
[----:B------:R-:W-:Y:S01]  /*13d30*/  MUFU.EX2 R156, R156 ;  /* 0x0000009c009c7308 */ /* 0x000fe20000000800 */
[----:B------:R-:W-:Y:S01]  /*13d40*/  HMMA.16816.F32 R120, R96, R116, RZ ;  /* 0x000000746078723c */ /* 0x000fe200000018ff */
[----:B------:R-:W-:Y:S01]  /*13d50*/  FADD.FTZ R161, R161, R162 ;  /* 0x000000a2a1a17221 */ /* 0x000fe20000010000 */
[----:B------:R-:W-:Y:S01]  /*13d60*/  FADD.FTZ R159, R159, R160 ;  /* 0x000000a09f9f7221 */ /* 0x000fe20000010000 */
[----:B------:R-:W5:Y:S01]  /*13d70*/  MUFU.EX2 R155, R155 ;  /* 0x0000009b009b7308 */ /* 0x000f620000000800 */
[----:B------:R-:W-:-:S03]  /*13d80*/  ISETP.GT.AND P0, PT, R150, R195, PT ;  /* 0x000000c39600720c */ /* 0x000fc60003f04270 */
        /* <DEDUP_REMOVED lines=14> */
[C---:B----4-:R-:W-:Y:S08]  /*13e70*/  HMMA.16816.F32 R104, R96.reuse, R100, RZ ;  /* 0x000000646068723c */ /* 0x050ff000000018ff */
        /* <DEDUP_REMOVED lines=198> */
[----:B------:R-:W-:Y:S01]  /*14ae0*/  IMAD R8, R7, R5, R8 ;  /* 0x0000000507087224 */ /* 0x000fe200078e0208 */
[----:B------:R-:W-:Y:S02]  /*14af0*/  LOP3.LUT R5, R133, R10, RZ, 0x3c, !PT ;  /* 0x0000000a85057212 */ /* 0x000fe400078e3cff */
        /* <DEDUP_REMOVED lines=9> */
[----:B------:R-:W-:-:S07]  /*14b90*/  LOP3.LUT R5, RZ, R10, RZ, 0x33, !PT ;  /* 0x0000000aff057212 */ /* 0x000fce00078e33ff */
        /* <DEDUP_REMOVED lines=27> */
.L_x_6335:
        /* <DEDUP_REMOVED lines=8> */
.L_x_6336:
[----:B------:R-:W1:Y:S01]  /*14dd0*/  LDCU.64 UR8, c[0x0][0x3c0] ;  /* 0x00007800ff0877ac */ /* 0x000e620008000a00 */
[----:B------:R-:W-:Y:S02]  /*14de0*/  LOP3.LUT R135, R4, 0x8, R135, 0xf8, !PT ;  /* 0x0000000804877812 */ /* 0x000fe400078ef887 */
[--C-:B------:R-:W-:Y:S02]  /*14df0*/  SHF.R.U32.HI R186, RZ, 0x1, R181.reuse ;  /* 0x00000001ffba7819 */ /* 0x100fe400000116b5 */
[----:B------:R-:W-:Y:S02]  /*14e00*/  LOP3.LUT R4, R2, 0x1f8, RZ, 0xc0, !PT ;  /* 0x000001f802047812 */ /* 0x000fe400078ec0ff */
[----:B------:R-:W-:Y:S02]  /*14e10*/  LOP3.LUT R6, R186, 0x8, RZ, 0xc0, !PT ;  /* 0x00000008ba067812 */ /* 0x000fe400078ec0ff */
[----:B------:R-:W-:Y:S02]  /*14e20*/  LOP3.LUT R5, R4, 0x38, R181, 0x78, !PT ;  /* 0x0000003804057812 */ /* 0x000fe400078e78b5 */
[----:B------:R-:W-:-:S02]  /*14e30*/  LOP3.LUT R179, R149, 0x400, RZ, 0xc0, !PT ;  /* 0x0000040095b37812 */ /* 0x000fc400078ec0ff */
[--C-:B------:R-:W-:Y:S02]  /*14e40*/  LOP3.LUT R4, R135, 0x38, R2.reuse, 0x78, !PT ;  /* 0x0000003887047812 */ /* 0x100fe400078e7802 */
[----:B------:R-:W-:Y:S02]  /*14e50*/  LOP3.LUT R7, R6, 0x1c0, R149, 0xf8, !PT ;  /* 0x000001c006077812 */ /* 0x000fe400078ef895 */
[--C-:B------:R-:W-:Y:S01]  /*14e60*/  LOP3.LUT R5, R5, 0x1e00, R2.reuse, 0xf8, !PT ;  /* 0x00001e0005057812 */ /* 0x100fe200078ef802 */
[----:B-1----:R-:W-:Y:S01]  /*14e70*/  USHF.L.U32 UR10, UR8, 0x5, URZ ;  /* 0x00000005080a7899 */ /* 0x002fe200080006ff */
[----:B------:R-:W-:Y:S01]  /*14e80*/  LEA R179, R4, R179, 0x1 ;  /* 0x000000b304b37211 */ /* 0x000fe200078e08ff */
[----:B------:R-:W-:Y:S01]  /*14e90*/  USHF.L.U64.HI UR9, UR8, 0x5, UR9 ;  /* 0x0000000508097899 */ /* 0x000fe20008010209 */
[----:B------:R-:W-:Y:S01]  /*14ea0*/  LOP3.LUT R7, R7, 0x38, R2, 0x78, !PT ;  /* 0x0000003807077812 */ /* 0x000fe200078e7802 */
[----:B------:R-:W1:Y:S01]  /*14eb0*/  LDCU UR8, c[0x0][0x50c] ;  /* 0x0000a180ff0877ac */ /* 0x000e620008000800 */
[----:B------:R-:W-:-:S02]  /*14ec0*/  LEA R2, R5, UR5, 0x1 ;  /* 0x0000000505027c11 */ /* 0x000fc4000f8e08ff */
[----:B------:R-:W-:Y:S02]  /*14ed0*/  IADD3 R4, P0, PT, R198, UR10, RZ ;  /* 0x0000000ac6047c10 */ /* 0x000fe4000ff1e0ff */
[----:B------:R-:W-:Y:S01]  /*14ee0*/  LOP3.LUT R184, R148, 0x7c00, RZ, 0xc0, !PT ;  /* 0x00007c0094b87812 */ /* 0x000fe200078ec0ff */
[----:B------:R-:W-:Y:S01]  /*14ef0*/  @!PT LDS RZ, [RZ] ;  /* 0x00000000fffff984 */ /* 0x000fe20000000800 */
[----:B------:R-:W-:Y:S01]  /*14f00*/  @!PT LDS RZ, [RZ] ;  /* 0x00000000fffff984 */ /* 0x000fe20000000800 */
[----:B------:R-:W-:Y:S01]  /*14f10*/  @!PT LDS RZ, [RZ] ;  /* 0x00000000fffff984 */ /* 0x000fe20000000800 */
[----:B------:R-:W-:Y:S01]  /*14f20*/  LDGSTS.E.BYPASS.LTC128B.128 [R2+0xc000], desc[UR6][R198.64] ;  /* 0x0c000000c6027fae */ /* 0x000fe2000b981a06 */
[----:B------:R-:W-:Y:S02]  /*14f30*/  IADD3.X R5, PT, PT, R199, UR9, RZ, P0, !PT ;  /* 0x00000009c7057c10 */ /* 0x000fe400087fe4ff */
[----:B------:R-:W-:Y:S01]  /*14f40*/  IADD3 R10, P0, PT, R4, UR10, RZ ;  /* 0x0000000a040a7c10 */ /* 0x000fe2000ff1e0ff */
[----:B------:R-:W-:Y:S01]  /*14f50*/  LDGSTS.E.BYPASS.LTC128B.128 [R2+0xe000], desc[UR6][R198.64+0x80] ;  /* 0x0e000080c6027fae */ /* 0x000fe2000b981a06 */
[----:B------:R-:W-:Y:S02]  /*14f60*/  LOP3.LUT R6, R184, 0x200, R149, 0xf8, !PT ;  /* 0x00000200b8067812 */ /* 0x000fe400078ef895 */
[----:B------:R-:W-:Y:S01]  /*14f70*/  IADD3.X R11, PT, PT, R5, UR9, RZ, P0, !PT ;  /* 0x00000009050b7c10 */ /* 0x000fe200087fe4ff */
[----:B------:R-:W-:Y:S01]  /*14f80*/  LDGSTS.E.BYPASS.LTC128B.128 [R2+0x10000], desc[UR6][R198.64+0x100] ;  /* 0x10000100c6027fae */ /* 0x000fe2000b981a06 */
[----:B------:R-:W-:-:S02]  /*14f90*/  IADD3 R8, P0, PT, R10, UR10, RZ ;  /* 0x0000000a0a087c10 */ /* 0x000fc4000ff1e0ff */
[----:B------:R-:W-:Y:S01]  /*14fa0*/  LOP3.LUT R6, R6, R7, RZ, 0xfc, !PT ;  /* 0x0000000706067212 */ /* 0x000fe200078efcff */
[----:B------:R-:W-:Y:S01]  /*14fb0*/  LDGSTS.E.BYPASS.LTC128B.128 [R2+0xc800], desc[UR6][R4.64] ;  /* 0x0c80000004027fae */ /* 0x000fe2000b981a06 */
[----:B------:R-:W-:Y:S02]  /*14fc0*/  IADD3.X R9, PT, PT, R11, UR9, RZ, P0, !PT ;  /* 0x000000090b097c10 */ /* 0x000fe400087fe4ff */
[----:B------:R-:W-:Y:S01]  /*14fd0*/  LEA R189, R6, UR5, 0x1 ;  /* 0x0000000506bd7c11 */ /* 0x000fe2000f8e08ff */
[----:B------:R-:W-:Y:S01]  /*14fe0*/  LDGSTS.E.BYPASS.LTC128B.128 [R2+0xe800], desc[UR6][R4.64+0x80] ;  /* 0x0e80008004027fae */ /* 0x000fe2000b981a06 */
[----:B------:R-:W-:Y:S02]  /*14ff0*/  IADD3 R135, PT, PT, R179, UR5, RZ ;  /* 0x00000005b3877c10 */ /* 0x000fe4000fffe0ff */
[C---:B------:R-:W-:Y:S01]  /*15000*/  IADD3 R187, PT, PT, R172.reuse, R189, RZ ;  /* 0x000000bdacbb7210 */ /* 0x040fe20007ffe0ff */
[----:B------:R-:W-:Y:S01]  /*15010*/  LDGSTS.E.BYPASS.LTC128B.128 [R2+0x10800], desc[UR6][R4.64+0x100] ;  /* 0x1080010004027fae */ /* 0x000fe2000b981a06 */
[----:B------:R-:W-:-:S02]  /*15020*/  IADD3 R178, PT, PT, R172, R135, RZ ;  /* 0x00000087acb27210 */ /* 0x000fc40007ffe0ff */
[C---:B------:R-:W-:Y:S01]  /*15030*/  IADD3 R135, PT, PT, R168.reuse, R135, RZ ;  /* 0x00000087a8877210 */ /* 0x040fe20007ffe0ff */
[----:B------:R-:W-:Y:S01]  /*15040*/  LDGSTS.E.BYPASS.LTC128B.128 [R2+0xd000], desc[UR6][R10.64] ;  /* 0x0d0000000a027fae */ /* 0x000fe2000b981a06 */
[----:B------:R-:W-:Y:S02]  /*15050*/  IADD3 R185, PT, PT, R168, R189, RZ ;  /* 0x000000bda8b97210 */ /* 0x000fe40007ffe0ff */
[C---:B------:R-:W-:Y:S01]  /*15060*/  IADD3 R176, PT, PT, R172.reuse, R135, RZ ;  /* 0x00000087acb07210 */ /* 0x040fe20007ffe0ff */
[----:B------:R-:W-:Y:S01]  /*15070*/  LDGSTS.E.BYPASS.LTC128B.128 [R2+0xf000], desc[UR6][R10.64+0x80] ;  /* 0x0f0000800a027fae */ /* 0x000fe2000b981a06 */
[----:B------:R-:W-:-:S03]  /*15080*/  IADD3 R180, PT, PT, R172, R185, RZ ;  /* 0x000000b9acb47210 */ /* 0x000fc60007ffe0ff */
        /* <DEDUP_REMOVED lines=158> */
[----:B------:R1:W1:Y:S04]  /*15a70*/  MUFU.TANH R180, R175 ;  /* 0x000000af00b47308 */ /* 0x0002680000002400 */
        /* <DEDUP_REMOVED lines=134> */
.L_x_6338:
        /* <DEDUP_REMOVED lines=8> */
.L_x_6339:
        /* <DEDUP_REMOVED lines=25> */
.L_x_6337:
        /* <DEDUP_REMOVED lines=8> */
[C---:B------:R-:W-:Y:S01]  /*16570*/  VIADD R149, R2.reuse, 0xffffff89 ;  /* 0xffffff8902957836 */ /* 0x040fe20000000000 */
[CC--:B------:R-:W-:Y:S01]  /*16580*/  ISETP.GE.AND P1, PT, R153.reuse, R207.reuse, PT ;  /* 0x000000cf9900720c */ /* 0x0c0fe20003f26270 */
[----:B------:R-:W-:Y:S01]  /*16590*/  VIADD R142, R2, 0xffffff91 ;  /* 0xffffff91028e7836 */ /* 0x000fe20000000000 */
[-C--:B------:R-:W-:Y:S01]  /*165a0*/  ISETP.GE.AND P0, PT, R152, R207.reuse, PT ;  /* 0x000000cf9800720c */ /* 0x080fe20003f06270 */
[C---:B------:R-:W-:Y:S01]  /*165b0*/  VIADD R140, R2.reuse, 0xffffff98 ;  /* 0xffffff98028c7836 */ /* 0x040fe20000000000 */
[-C--:B------:R-:W-:Y:S01]  /*165c0*/  ISETP.GE.AND P3, PT, R153, R206.reuse, PT ;  /* 0x000000ce9900720c */ /* 0x080fe20003f66270 */
[----:B------:R-:W-:Y:S01]  /*165d0*/  VIADD R136, R2, 0xffffffa0 ;  /* 0xffffffa002887836 */ /* 0x000fe20000000000 */
[----:B------:R-:W-:Y:S01]  /*165e0*/  FSEL R31, R172, -INF , P1 ;  /* 0xff800000ac1f7808 */ /* 0x000fe20000800000 */
[C---:B------:R-:W-:Y:S01]  /*165f0*/  VIADD R144, R2.reuse, 0xffffffa1 ;  /* 0xffffffa102907836 */ /* 0x040fe20000000000 */
[----:B------:R-:W-:Y:S01]  /*16600*/  ISETP.GE.AND P1, PT, R151, R207, PT ;  /* 0x000000cf9700720c */ /* 0x000fe20003f26270 */
[----:B------:R-:W-:Y:S01]  /*16610*/  VIADD R133, R2, 0xffffffa9 ;  /* 0xffffffa902857836 */ /* 0x000fe20000000000 */
[----:B------:R-:W-:Y:S01]  /*16620*/  ISETP.GE.AND P6, PT, R152, R206, PT ;  /* 0x000000ce9800720c */ /* 0x000fe20003fc6270 */
[----:B------:R-:W-:Y:S01]  /*16630*/  VIADD R34, R2, 0xffffffb1 ;  /* 0xffffffb102227836 */ /* 0x000fe20000000000 */
[----:B------:R-:W-:-:S02]  /*16640*/  FSEL R33, R173, -INF , P0 ;  /* 0xff800000ad217808 */ /* 0x000fc40000000000 */
[-C--:B------:R-:W-:Y:S02]  /*16650*/  ISETP.GE.AND P0, PT, R149, R207.reuse, PT ;  /* 0x000000cf9500720c */ /* 0x080fe40003f06270 */
[----:B------:R-:W-:Y:S01]  /*16660*/  FSEL R31, R31, -INF , !P3 ;  /* 0xff8000001f1f7808 */ /* 0x000fe20005800000 */
[----:B--2---:R-:W-:Y:S01]  /*16670*/  ULEA UR5, UR5, UR4, 0x18 ;  /* 0x0000000405057291 */ /* 0x004fe2000f8ec0ff */
[----:B------:R-:W-:Y:S02]  /*16680*/  ISETP.GE.AND P3, PT, R151, R206, PT ;  /* 0x000000ce9700720c */ /* 0x000fe40003f66270 */
[----:B------:R-:W-:Y:S02]  /*16690*/  FSEL R20, R20, -INF , P1 ;  /* 0xff80000014147808 */ /* 0x000fe40000800000 */
[----:B------:R-:W-:Y:S02]  /*166a0*/  FSEL R33, R33, -INF , !P6 ;  /* 0xff80000021217808 */ /* 0x000fe40007000000 */
[----:B------:R-:W-:-:S02]  /*166b0*/  ISETP.GE.AND P1, PT, R146, R207, PT ;  /* 0x000000cf9200720c */ /* 0x000fc40003f26270 */
[-C--:B------:R-:W-:Y:S02]  /*166c0*/  ISETP.GE.AND P6, PT, R149, R206.reuse, PT ;  /* 0x000000ce9500720c */ /* 0x080fe40003fc6270 */
[----:B------:R-:W-:Y:S02]  /*166d0*/  FSEL R19, R24, -INF , P0 ;  /* 0xff80000018137808 */ /* 0x000fe40000000000 */
[----:B------:R-:W-:Y:S02]  /*166e0*/  ISETP.GE.AND P0, PT, R142, R207, PT ;  /* 0x000000cf8e00720c */ /* 0x000fe40003f06270 */
[----:B------:R-:W-:Y:S02]  /*166f0*/  IADD3 R138, PT, PT, R2, -0x67, RZ ;  /* 0xffffff99028a7810 */ /* 0x000fe40007ffe0ff */
[----:B------:R-:W-:Y:S02]  /*16700*/  FSEL R27, R20, -INF , !P3 ;  /* 0xff800000141b7808 */ /* 0x000fe40005800000 */
[----:B------:R-:W-:-:S02]  /*16710*/  ISETP.GE.AND P3, PT, R146, R206, PT ;  /* 0x000000ce9200720c */ /* 0x000fc40003f66270 */
[----:B-1----:R-:W-:Y:S02]  /*16720*/  FSEL R23, R23, -INF , P1 ;  /* 0xff80000017177808 */ /* 0x002fe40000800000 */
[----:B------:R-:W-:Y:S02]  /*16730*/  FSEL R19, R19, -INF , !P6 ;  /* 0xff80000013137808 */ /* 0x000fe40007000000 */
[-C--:B------:R-:W-:Y:S02]  /*16740*/  ISETP.GE.AND P1, PT, R140, R207.reuse, PT ;  /* 0x000000cf8c00720c */ /* 0x080fe40003f26270 */
[----:B------:R-:W-:Y:S02]  /*16750*/  ISETP.GE.AND P6, PT, R142, R206, PT ;  /* 0x000000ce8e00720c */ /* 0x000fe40003fc6270 */
[----:B------:R-:W-:Y:S02]  /*16760*/  FSEL R28, R28, -INF , P0 ;  /* 0xff8000001c1c7808 */ /* 0x000fe40000000000 */
[----:B------:R-:W-:-:S02]  /*16770*/  ISETP.GE.AND P0, PT, R138, R207, PT ;  /* 0x000000cf8a00720c */ /* 0x000fc40003f06270 */
[----:B------:R-:W-:Y:S02]  /*16780*/  FSEL R143, R23, -INF , !P3 ;  /* 0xff800000178f7808 */ /* 0x000fe40005800000 */
[----:B------:R-:W-:Y:S02]  /*16790*/  ISETP.GE.AND P3, PT, R140, R206, PT ;  /* 0x000000ce8c00720c */ /* 0x000fe40003f66270 */
[----:B------:R-:W-:Y:S02]  /*167a0*/  FSEL R12, R12, -INF , P1 ;  /* 0xff8000000c0c7808 */ /* 0x000fe40000800000 */
[----:B------:R-:W-:Y:S02]  /*167b0*/  FSEL R141, R28, -INF , !P6 ;  /* 0xff8000001c8d7808 */ /* 0x000fe40007000000 */
[----:B------:R-:W-:Y:S02]  /*167c0*/  ISETP.GE.AND P1, PT, R136, R207, PT ;  /* 0x000000cf8800720c */ /* 0x000fe40003f26270 */
[----:B------:R-:W-:-:S02]  /*167d0*/  IADD3 R135, PT, PT, R2, -0x58, RZ ;  /* 0xffffffa802877810 */ /* 0x000fc40007ffe0ff */
[-C--:B------:R-:W-:Y:S02]  /*167e0*/  ISETP.GE.AND P6, PT, R138, R206.reuse, PT ;  /* 0x000000ce8a00720c */ /* 0x080fe40003fc6270 */
[----:B------:R-:W-:Y:S02]  /*167f0*/  FSEL R9, R9, -INF , P0 ;  /* 0xff80000009097808 */ /* 0x000fe40000000000 */
[----:B------:R-:W-:Y:S02]  /*16800*/  ISETP.GE.AND P0, PT, R144, R207, PT ;  /* 0x000000cf9000720c */ /* 0x000fe40003f06270 */
[----:B------:R-:W-:Y:S02]  /*16810*/  FSEL R139, R12, -INF , !P3 ;  /* 0xff8000000c8b7808 */ /* 0x000fe40005800000 */
[----:B------:R-:W-:Y:S02]  /*16820*/  ISETP.GE.AND P3, PT, R136, R206, PT ;  /* 0x000000ce8800720c */ /* 0x000fe40003f66270 */
[----:B------:R-:W-:-:S02]  /*16830*/  FSEL R11, R11, -INF , P1 ;  /* 0xff8000000b0b7808 */ /* 0x000fc40000800000 */
[----:B------:R-:W-:Y:S02]  /*16840*/  FSEL R137, R9, -INF , !P6 ;  /* 0xff80000009897808 */ /* 0x000fe40007000000 */
[-C--:B------:R-:W-:Y:S02]  /*16850*/  ISETP.GE.AND P1, PT, R135, R207.reuse, PT ;  /* 0x000000cf8700720c */ /* 0x080fe40003f26270 */
[----:B------:R-:W-:Y:S02]  /*16860*/  IADD3 R35, PT, PT, R2, -0x50, RZ ;  /* 0xffffffb002237810 */ /* 0x000fe40007ffe0ff */
[----:B------:R-:W-:Y:S02]  /*16870*/  ISETP.GE.AND P6, PT, R144, R206, PT ;  /* 0x000000ce9000720c */ /* 0x000fe40003fc6270 */
[----:B------:R-:W-:Y:S02]  /*16880*/  FSEL R13, R13, -INF , P0 ;  /* 0xff8000000d0d7808 */ /* 0x000fe40000000000 */
[----:B------:R-:W-:-:S02]  /*16890*/  ISETP.GE.AND P0, PT, R133, R207, PT ;  /* 0x000000cf8500720c */ /* 0x000fc40003f06270 */
[----:B------:R-:W-:Y:S02]  /*168a0*/  FSEL R187, R11, -INF , !P3 ;  /* 0xff8000000bbb7808 */ /* 0x000fe40005800000 */
[-C--:B------:R-:W-:Y:S02]  /*168b0*/  ISETP.GE.AND P3, PT, R135, R206.reuse, PT ;  /* 0x000000ce8700720c */ /* 0x080fe40003f66270 */
[----:B------:R-:W-:Y:S02]  /*168c0*/  FSEL R14, R14, -INF , P1 ;  /* 0xff8000000e0e7808 */ /* 0x000fe40000800000 */
[----:B------:R-:W-:Y:S02]  /*168d0*/  FSEL R179, R13, -INF , !P6 ;  /* 0xff8000000db37808 */ /* 0x000fe40007000000 */
[----:B------:R-:W-:Y:S02]  /*168e0*/  ISETP.GE.AND P1, PT, R35, R207, PT ;  /* 0x000000cf2300720c */ /* 0x000fe40003f26270 */
[C---:B------:R-:W-:Y:S01]  /*168f0*/  IADD3 R32, PT, PT, R2.reuse, -0x48, RZ ;  /* 0xffffffb802207810 */ /* 0x040fe20007ffe0ff */
[----:B------:R-:W-:Y:S01]  /*16900*/  VIADD R2, R2, 0xffffffb9 ;  /* 0xffffffb902027836 */ /* 0x000fe20000000000 */
[----:B------:R-:W-:-:S02]  /*16910*/  ISETP.GE.AND P6, PT, R133, R206, PT ;  /* 0x000000ce8500720c */ /* 0x000fc40003fc6270 */
[----:B------:R-:W-:Y:S02]  /*16920*/  FSEL R15, R15, -INF , P0 ;  /* 0xff8000000f0f7808 */ /* 0x000fe40000000000 */
[----:B------:R-:W-:Y:S02]  /*16930*/  ISETP.GE.AND P0, PT, R34, R207, PT ;  /* 0x000000cf2200720c */ /* 0x000fe40003f06270 */
[----:B------:R-:W-:Y:S02]  /*16940*/  FSEL R175, R14, -INF , !P3 ;  /* 0xff8000000eaf7808 */ /* 0x000fe40005800000 */
[----:B------:R-:W-:Y:S02]  /*16950*/  ISETP.GE.AND P3, PT, R35, R206, PT ;  /* 0x000000ce2300720c */ /* 0x000fe40003f66270 */
[----:B------:R-:W-:Y:S02]  /*16960*/  FSEL R26, R26, -INF , P1 ;  /* 0xff8000001a1a7808 */ /* 0x000fe40000800000 */
[----:B------:R-:W-:-:S02]  /*16970*/  FSEL R173, R15, -INF , !P6 ;  /* 0xff8000000fad7808 */ /* 0x000fc40007000000 */
[-C--:B------:R-:W-:Y:S02]  /*16980*/  ISETP.GE.AND P1, PT, R32, R207.reuse, PT ;  /* 0x000000cf2000720c */ /* 0x080fe40003f26270 */
[-C--:B------:R-:W-:Y:S02]  /*16990*/  ISETP.GE.AND P6, PT, R34, R206.reuse, PT ;  /* 0x000000ce2200720c */ /* 0x080fe40003fc6270 */
[----:B------:R-:W-:Y:S02]  /*169a0*/  FSEL R145, R145, -INF , P0 ;  /* 0xff80000091917808 */ /* 0x000fe40000000000 */
[----:B------:R-:W-:Y:S02]  /*169b0*/  ISETP.GE.AND P0, PT, R2, R207, PT ;  /* 0x000000cf0200720c */ /* 0x000fe40003f06270 */
[----:B------:R-:W-:Y:S02]  /*169c0*/  FSEL R163, R26, -INF , !P3 ;  /* 0xff8000001aa37808 */ /* 0x000fe40005800000 */
[----:B------:R-:W-:-:S02]  /*169d0*/  ISETP.GE.AND P3, PT, R32, R206, PT ;  /* 0x000000ce2000720c */ /* 0x000fc40003f66270 */
[----:B------:R-:W-:Y:S02]  /*169e0*/  FSEL R150, R150, -INF , P1 ;  /* 0xff80000096967808 */ /* 0x000fe40000800000 */
[----:B------:R-:W-:Y:S02]  /*169f0*/  FSEL R161, R145, -INF , !P6 ;  /* 0xff80000091a17808 */ /* 0x000fe40007000000 */
[-C--:B------:R-:W-:Y:S02]  /*16a00*/  ISETP.GE.AND P1, PT, R153, R205.reuse, PT ;  /* 0x000000cd9900720c */ /* 0x080fe40003f26270 */
        /* <DEDUP_REMOVED lines=32> */
[----:B------:R-:W-:-:S02]  /*16c10*/  FSEL R4, R4, -INF , P0 ;  /* 0xff80000004047808 */ /* 0x000fc40000000000 */
[----:B------:R-:W-:Y:S02]  /*16c20*/  FSEL R138, R8, -INF , !P3 ;  /* 0xff800000088a7808 */ /* 0x000fe40005800000 */
[CC--:B------:R-:W-:Y:S02]  /*16c30*/  ISETP.GE.AND P1, PT, R136.reuse, R205.reuse, PT ;  /* 0x000000cd8800720c */ /* 0x0c0fe40003f26270 */
[----:B------:R-:W-:Y:S02]  /*16c40*/  ISETP.GE.AND P3, PT, R136, R204, PT ;  /* 0x000000cc8800720c */ /* 0x000fe40003f66270 */
[----:B------:R-:W-:Y:S02]  /*16c50*/  ISETP.GE.AND P0, PT, R144, R205, PT ;  /* 0x000000cd9000720c */ /* 0x000fe40003f06270 */
[----:B------:R-:W-:Y:S02]  /*16c60*/  FSEL R136, R4, -INF , !P6 ;  /* 0xff80000004887808 */ /* 0x000fe40007000000 */
[----:B------:R-:W-:-:S02]  /*16c70*/  FMNMX3.FTZ R4, R132, R31, R33, !PT ;  /* 0x0000001f84047276 */ /* 0x000fc40007810021 */
[----:B------:R-:W-:Y:S02]  /*16c80*/  ISETP.GE.AND P6, PT, R144, R204, PT ;  /* 0x000000cc9000720c */ /* 0x000fe40003fc6270 */
[----:B------:R-:W-:Y:S02]  /*16c90*/  FSEL R5, R5, -INF , P0 ;  /* 0xff80000005057808 */ /* 0x000fe40000000000 */
[----:B------:R-:W-:Y:S02]  /*16ca0*/  FMNMX3.FTZ R4, R4, R27, R19, !PT ;  /* 0x0000001b04047276 */ /* 0x000fe40007810013 */
[----:B------:R-:W-:Y:S02]  /*16cb0*/  FSEL R176, R5, -INF , !P6 ;  /* 0xff80000005b07808 */ /* 0x000fe40007000000 */
[----:B------:R-:W-:Y:S02]  /*16cc0*/  FSEL R10, R10, -INF , P1 ;  /* 0xff8000000a0a7808 */ /* 0x000fe40000800000 */
[----:B------:R-:W-:-:S02]  /*16cd0*/  FMNMX3.FTZ R5, R3, R12, R24, !PT ;  /* 0x0000000c03057276 */ /* 0x000fc40007810018 */
[----:B------:R-:W-:Y:S02]  /*16ce0*/  ISETP.GE.AND P1, PT, R135, R205, PT ;  /* 0x000000cd8700720c */ /* 0x000fe40003f26270 */
[----:B------:R-:W-:Y:S02]  /*16cf0*/  FMNMX3.FTZ R4, R4, R143, R141, !PT ;  /* 0x0000008f04047276 */ /* 0x000fe4000781008d */
[----:B------:R-:W-:Y:S02]  /*16d00*/  FMNMX3.FTZ R5, R5, R22, R20, !PT ;  /* 0x0000001605057276 */ /* 0x000fe40007810014 */
[----:B------:R-:W-:Y:S02]  /*16d10*/  FSEL R6, R6, -INF , P1 ;  /* 0xff80000006067808 */ /* 0x000fe40000800000 */
[----:B------:R-:W-:Y:S02]  /*16d20*/  FMNMX3.FTZ R4, R4, R139, R137, !PT ;  /* 0x0000008b04047276 */ /* 0x000fe40007810089 */
[----:B------:R-:W-:-:S02]  /*16d30*/  ISETP.GE.AND P0, PT, R133, R205, PT ;  /* 0x000000cd8500720c */ /* 0x000fc40003f06270 */
[----:B------:R-:W-:Y:S02]  /*16d40*/  ISETP.GE.AND P1, PT, R35, R205, PT ;  /* 0x000000cd2300720c */ /* 0x000fe40003f26270 */
[----:B------:R-:W-:Y:S02]  /*16d50*/  FMNMX3.FTZ R5, R5, R142, R140, !PT ;  /* 0x0000008e05057276 */ /* 0x000fe4000781008c */
[----:B------:R-:W-:Y:S02]  /*16d60*/  FSEL R178, R10, -INF , !P3 ;  /* 0xff8000000ab27808 */ /* 0x000fe40005800000 */
[----:B------:R-:W-:Y:S02]  /*16d70*/  FMNMX3.FTZ R4, R4, R187, R179, !PT ;  /* 0x000000bb04047276 */ /* 0x000fe400078100b3 */
[----:B------:R-:W-:Y:S02]  /*16d80*/  ISETP.GE.AND P3, PT, R135, R204, PT ;  /* 0x000000cc8700720c */ /* 0x000fe40003f66270 */
[----:B------:R-:W-:-:S02]  /*16d90*/  FSEL R7, R7, -INF , P0 ;  /* 0xff80000007077808 */ /* 0x000fc40000000000 */
[----:B------:R-:W-:Y:S02]  /*16da0*/  FSEL R17, R17, -INF , P1 ;  /* 0xff80000011117808 */ /* 0x000fe40000800000 */
[----:B------:R-:W-:Y:S02]  /*16db0*/  ISETP.GE.AND P6, PT, R133, R204, PT ;  /* 0x000000cc8500720c */ /* 0x000fe40003fc6270 */
[-C--:B------:R-:W-:Y:S02]  /*16dc0*/  ISETP.GE.AND P0, PT, R34, R205.reuse, PT ;  /* 0x000000cd2200720c */ /* 0x080fe40003f06270 */
[----:B------:R-:W-:Y:S02]  /*16dd0*/  ISETP.GE.AND P1, PT, R32, R205, PT ;  /* 0x000000cd2000720c */ /* 0x000fe40003f26270 */
[----:B------:R-:W-:Y:S02]  /*16de0*/  FMNMX3.FTZ R5, R5, R138, R136, !PT ;  /* 0x0000008a05057276 */ /* 0x000fe40007810088 */
[----:B------:R-:W-:-:S02]  /*16df0*/  FMNMX3.FTZ R4, R4, R175, R173, !PT ;  /* 0x000000af04047276 */ /* 0x000fc400078100ad */
[----:B------:R-:W-:Y:S02]  /*16e00*/  FSEL R174, R6, -INF , !P3 ;  /* 0xff80000006ae7808 */ /* 0x000fe40005800000 */
[-C--:B------:R-:W-:Y:S02]  /*16e10*/  ISETP.GE.AND P3, PT, R35, R204.reuse, PT ;  /* 0x000000cc2300720c */ /* 0x080fe40003f66270 */
[----:B------:R-:W-:Y:S02]  /*16e20*/  FSEL R146, R7, -INF , !P6 ;  /* 0xff80000007927808 */ /* 0x000fe40007000000 */
[----:B------:R-:W-:Y:S02]  /*16e30*/  FSEL R16, R16, -INF , P0 ;  /* 0xff80000010107808 */ /* 0x000fe40000000000 */
[----:B------:R-:W-:Y:S02]  /*16e40*/  FSEL R18, R18, -INF , P1 ;  /* 0xff80000012127808 */ /* 0x000fe40000800000 */
[----:B------:R-:W-:-:S02]  /*16e50*/  ISETP.GE.AND P6, PT, R34, R204, PT ;  /* 0x000000cc2200720c */ /* 0x000fc40003fc6270 */
[C---:B------:R-:W-:Y:S02]  /*16e60*/  ISETP.GE.AND P0, PT, R2.reuse, R205, PT ;  /* 0x000000cd0200720c */ /* 0x040fe40003f06270 */
[----:B------:R-:W-:Y:S02]  /*16e70*/  ISETP.GE.AND P1, PT, R2, R204, PT ;  /* 0x000000cc0200720c */ /* 0x000fe40003f26270 */
[----:B------:R-:W-:Y:S02]  /*16e80*/  FMNMX3.FTZ R5, R5, R178, R176, !PT ;  /* 0x000000b205057276 */ /* 0x000fe400078100b0 */
[----:B------:R-:W-:Y:S02]  /*16e90*/  FMNMX3.FTZ R2, R4, R163, R161, !PT ;  /* 0x000000a304027276 */ /* 0x000fe400078100a1 */
[----:B------:R-:W-:Y:S02]  /*16ea0*/  FSEL R164, R17, -INF , !P3 ;  /* 0xff80000011a47808 */ /* 0x000fe40005800000 */
[----:B------:R-:W-:-:S02]  /*16eb0*/  ISETP.GE.AND P3, PT, R32, R204, PT ;  /* 0x000000cc2000720c */ /* 0x000fc40003f66270 */
[----:B------:R-:W-:Y:S02]  /*16ec0*/  FSEL R30, R30, -INF , P0 ;  /* 0xff8000001e1e7808 */ /* 0x000fe40000000000 */
[----:B------:R-:W-:Y:S02]  /*16ed0*/  FSEL R162, R16, -INF , !P6 ;  /* 0xff80000010a27808 */ /* 0x000fe40007000000 */
[----:B------:R-:W-:Y:S02]  /*16ee0*/  FMNMX3.FTZ R5, R5, R174, R146, !PT ;  /* 0x000000ae05057276 */ /* 0x000fe40007810092 */
[----:B------:R-:W-:Y:S02]  /*16ef0*/  FMNMX3.FTZ R7, R2, R147, R145, !PT ;  /* 0x0000009302077276 */ /* 0x000fe40007810091 */
[----:B------:R-:W-:Y:S02]  /*16f00*/  FSEL R160, R18, -INF , !P3 ;  /* 0xff80000012a07808 */ /* 0x000fe40005800000 */
[----:B------:R-:W-:Y:S01]  /*16f10*/  FSEL R158, R30, -INF , !P1 ;  /* 0xff8000001e9e7808 */ /* 0x000fe20004800000 */
[----:B------:R-:W1:Y:S01]  /*16f20*/  SHFL.BFLY PT, R4, R7, 0x2, 0x1f ;  /* 0x0c401f0007047f89 */ /* 0x000e6200000e0000 */
[----:B------:R-:W-:-:S02]  /*16f30*/  FMNMX3.FTZ R5, R5, R164, R162, !PT ;  /* 0x000000a405057276 */ /* 0x000fc400078100a2 */
[----:B------:R-:W-:Y:S02]  /*16f40*/  LEA R185, R0, UR5, 0x1 ;  /* 0x0000000500b97c11 */ /* 0x000fe4000f8e08ff */
[----:B------:R-:W-:Y:S02]  /*16f50*/  FMNMX3.FTZ R6, R5, R160, R158, !PT ;  /* 0x000000a005067276 */ /* 0x000fe4000781009e */
[C---:B------:R-:W-:Y:S01]  /*16f60*/  IADD3 R156, PT, PT, R185.reuse, 0xc040, RZ ;  /* 0x0000c040b99c7810 */ /* 0x040fe20007ffe0ff */
[----:B------:R-:W-:Y:S01]  /*16f70*/  VIADD R16, R185, 0xc000 ;  /* 0x0000c000b9107836 */ /* 0x000fe20000000000 */
[----:B------:R-:W-:Y:S01]  /*16f80*/  IADD3 R159, PT, PT, R155, R185, RZ ;  /* 0x000000b99b9f7210 */ /* 0x000fe20007ffe0ff */
[----:B------:R-:W2:Y:S01]  /*16f90*/  SHFL.BFLY PT, R5, R6, 0x2, 0x1f ;  /* 0x0c401f0006057f89 */ /* 0x000ea200000e0000 */
[----:B------:R-:W-:Y:S01]  /*16fa0*/  @P4 IADD3 R134, PT, PT, R134, -0x3, RZ ;  /* 0xfffffffd86864810 */ /* 0x000fe20007ffe0ff */
[----:B------:R-:W-:-:S05]  /*16fb0*/  @P2 VIADD R156, R16, 0xffffffc0 ;  /* 0xffffffc0109c2836 */ /* 0x000fca0000000000 */
        /* <DEDUP_REMOVED lines=29> */
[----:B------:R-:W-:Y:S01]  /*17190*/  LDSM.16.MT88.4 R12, [R185+0xc000] ;  /* 0x00c00000b90c783b */ /* 0x000fe20000004200 */
[--C-:B------:R-:W-:Y:S01]  /*171a0*/  FFMA.FTZ R166, R143, UR8, -R144.reuse ;  /* 0x000000088fa67c23 */ /* 0x100fe20008010890 */
[----:B------:R-:W3:Y:S01]  /*171b0*/  MUFU.EX2 R151, R151 ;  /* 0x0000009700977308 */ /* 0x000ee20000000800 */
[--C-:B------:R-:W-:Y:S01]  /*171c0*/  FFMA.FTZ R167, R141, UR8, -R144.reuse ;  /* 0x000000088da77c23 */ /* 0x100fe20008010890 */
[----:B------:R-:W-:Y:S01]  /*171d0*/  LDSM.16.MT88.4 R20, [R159+0xc000] ;  /* 0x00c000009f14783b */ /* 0x000fe20000004200 */
        /* <DEDUP_REMOVED lines=13> */
[----:B------:R-:W-:Y:S01]  /*172b0*/  MUFU.EX2 R149, R149 ;  /* 0x0000009500957308 */ /* 0x000fe20000000800 */
[----:B------:R-:W2:Y:S01]  /*172c0*/  LDSM.16.MT88.4 R104, [R159+0xe000] ;  /* 0x00e000009f68783b */ /* 0x000ea20000004200 */
[----:B------:R-:W-:Y:S01]  /*172d0*/  FMUL.FTZ R25, R113, R153 ;  /* 0x0000009971197220 */ /* 0x000fe20000410000 */
[-C--:B------:R-:W-:Y:S01]  /*172e0*/  FMUL.FTZ R26, R114, R151.reuse ;  /* 0x00000097721a7220 */ /* 0x080fe20000410000 */
        /* <DEDUP_REMOVED lines=145> */
[----:B-1----:R-:W-:Y:S01]  /*17c00*/  HMMA.16816.F32 R84, R4, R108, R84 ;  /* 0x0000006c0454723c */ /* 0x002fe20000001854 */
[----:B------:R-:W-:Y:S01]  /*17c10*/  FFMA.FTZ R151, R213, R151, R154 ;  /* 0x00000097d5977223 */ /* 0x000fe2000001009a */
        /* <DEDUP_REMOVED lines=16> */
[----:B------:R-:W-:-:S03]  /*17d20*/  @P4 IMAD.MOV.U32 R3, RZ, RZ, R2 ;  /* 0x000000ffff034224 */ /* 0x000fc600078e0002 */
        /* <DEDUP_REMOVED lines=165> */
.L_x_6334:
[----:B------:R-:W-:-:S07]  /*18780*/  IADD3 R134, PT, PT, R150, -0x1, RZ ;  /* 0xffffffff96867810 */ /* 0x000fce0007ffe0ff */
.L_x_6340:
        /* <DEDUP_REMOVED lines=10> */
[----:B------:R-:W-:Y:S01]  /*18830*/  MOV R209, RZ ;  /* 0x000000ff00d17202 */ /* 0x000fe20000000f00 */
[----:B------:R-:W-:Y:S01]  /*18840*/  VIADD R212, R134, 0x1 ;  /* 0x0000000186d47836 */ /* 0x000fe20000000000 */
[C---:B------:R-:W-:Y:S01]  /*18850*/  LOP3.LUT R210, R4.reuse, 0x20, R177, 0xfe, !PT ;  /* 0x0000002004d27812 */ /* 0x040fe200078efeb1 */
        /* <DEDUP_REMOVED lines=10> */
.L_x_6345:
        /* <DEDUP_REMOVED lines=61> */
[-C--:B------:R-:W-:Y:S02]  /*18cd0*/  LOP3.LUT R7, R211, R6.reuse, RZ, 0x3c, !PT ;  /* 0x00000006d3077212 */ /* 0x080fe400078e3cff */
[----:B------:R-:W-:Y:S02]  /*18ce0*/  LOP3.LUT R13, RZ, R6, RZ, 0x33, !PT ;  /* 0x00000006ff0d7212 */ /* 0x000fe400078e33ff */
        /* <DEDUP_REMOVED lines=12> */
[----:B------:R-:W2:Y:S02]  /*18db0*/  LDG.E R12, desc[UR6][R20.64] ;  /* 0x00000006140c7981 */ /* 0x000ea4000c1e1900 */
[----:B------:R-:W-:Y:S02]  /*18dc0*/  IMAD R13, R13, R6, -0x40 ;  /* 0xffffffc00d0d7424 */ /* 0x000fe400078e0206 */
[----:B------:R-:W2:Y:S03]  /*18dd0*/  LDG.E R7, desc[UR6][R18.64] ;  /* 0x0000000612077981 */ /* 0x000ea6000c1e1900 */
        /* <DEDUP_REMOVED lines=13> */
.L_x_6342:
        /* <DEDUP_REMOVED lines=8> */
[----:B------:R-:W-:Y:S03]  /*18f30*/  LOP3.LUT R4, R184, 0x200, R5, 0xf8, !PT ;  /* 0x00000200b8047812 */ /* 0x000fe600078ef805 */
[----:B------:R-:W-:Y:S01]  /*18f40*/  LDGSTS.E.BYPASS.LTC128B.128 [R217+0xe000], desc[UR6][R198.64+0x80] ;  /* 0x0e000080c6d97fae */ /* 0x000fe2000b981a06 */
[----:B------:R-:W-:Y:S02]  /*18f50*/  IADD3.X R13, PT, PT, R8, R199, RZ, P0, !PT ;  /* 0x000000c7080d7210 */ /* 0x000fe400007fe4ff */
[C---:B------:R-:W-:Y:S03]  /*18f60*/  IADD3 R6, P1, PT, R7.reuse, R12, RZ ;  /* 0x0000000c07067210 */ /* 0x040fe60007f3e0ff */
[----:B------:R-:W-:Y:S01]  /*18f70*/  LDGSTS.E.BYPASS.LTC128B.128 [R217+0x10000], desc[UR6][R198.64+0x100] ;  /* 0x10000100c6d97fae */ /* 0x000fe2000b981a06 */
[----:B------:R-:W-:Y:S02]  /*18f80*/  LOP3.LUT R3, R4, R3, RZ, 0xfc, !PT ;  /* 0x0000000304037212 */ /* 0x000fe400078efcff */
[----:B------:R-:W-:Y:S03]  /*18f90*/  IADD3 R4, P0, PT, R7, R6, RZ ;  /* 0x0000000607047210 */ /* 0x000fe60007f1e0ff */
[----:B------:R-:W-:Y:S01]  /*18fa0*/  LDGSTS.E.BYPASS.LTC128B.128 [R217+0xc800], desc[UR6][R12.64] ;  /* 0x0c8000000cd97fae */ /* 0x000fe2000b981a06 */
[C---:B------:R-:W-:Y:S02]  /*18fb0*/  IADD3.X R7, PT, PT, R8.reuse, R13, RZ, P1, !PT ;  /* 0x0000000d08077210 */ /* 0x040fe40000ffe4ff */
        /* <DEDUP_REMOVED lines=323> */
.L_x_6344:
        /* <DEDUP_REMOVED lines=24> */
.L_x_6343:
[C---:B------:R-:W-:Y:S01]  /*1a570*/  ISETP.GE.AND P4, PT, R210.reuse, R207, PT ;  /* 0x000000cfd200720c */ /* 0x040fe20003f86270 */
[C---:B------:R-:W-:Y:S01]  /*1a580*/  VIADD R135, R210.reuse, 0xffffffe1 ;  /* 0xffffffe1d2877836 */ /* 0x040fe20000000000 */
[C---:B------:R-:W-:Y:S01]  /*1a590*/  IADD3 R134, PT, PT, R210.reuse, -0x18, RZ ;  /* 0xffffffe8d2867810 */ /* 0x040fe20007ffe0ff */
[----:B--2---:R-:W-:Y:S01]  /*1a5a0*/  VIADD R4, R210, 0xffffffe0 ;  /* 0xffffffe0d2047836 */ /* 0x004fe20000000000 */
        /* <DEDUP_REMOVED lines=539> */
.L_x_6341:
        /* <DEDUP_REMOVED lines=247> */
.L_x_6347:
[----:B------:R-:W-:Y:S05]  /*1d6d0*/  BSYNC.RECONVERGENT B0 ;  /* 0x0000000000007941 */ /* 0x000fea0003800200 */
.L_x_6346:
        /* <DEDUP_REMOVED lines=50> */
.L_x_6348:
        /* <DEDUP_REMOVED lines=16> */
.L_x_6934:


//--------------------- .text._ZN5flash24flash_fwd_splitkv_kernelI23Flash_fwd_kernel_traitsILi192ELi64ELi64ELi4ELb0ELb0EN7cutlass6half_tE19Flash_kernel_traitsILi192ELi64ELi64ELi4ES3_EELb0ELb1ELb1ELb0ELb0ELb0ELb1ELb1EEEvNS_16Flash_fwd_paramsE --------------------------
	.section	.text._ZN5flash24flash_fwd_splitkv_kernelI23Flash_fwd_kernel_traitsILi192ELi64ELi64ELi4ELb0ELb0EN7cutlass6half_tE19Flash_kernel_traitsILi192ELi64ELi64ELi4ES3_EELb0ELb1ELb1ELb0ELb0ELb0ELb1ELb1EEEvNS_16Flash_fwd_paramsE,"ax",@progbits
	.align	128
        .global         _ZN5flash24flash_fwd_splitkv_kernelI23Flash_fwd_kernel_traitsILi192ELi64ELi64ELi4ELb0ELb0EN7cutlass6half_tE19Flash_kernel_traitsILi192ELi64ELi64ELi4ES3_EELb0ELb1ELb1ELb0ELb0ELb0ELb1ELb1EEEvNS_16Flash_fwd_paramsE
        .type           _ZN5flash24flash_fwd_splitkv_kernelI23Flash_fwd_kernel_traitsILi192ELi64ELi64ELi4ELb0ELb0EN7cutlass6half_tE19Flash_kernel_traitsILi192ELi64ELi64ELi4ES3_EELb0ELb1ELb1ELb0ELb0ELb0ELb1ELb1EEEvNS_16Flash_fwd_paramsE,@function
        .size           _ZN5flash24flash_fwd_splitkv_kernelI23Flash_fwd_kernel_traitsILi192ELi64ELi64ELi4ELb0ELb0EN7cutlass6half_tE19Flash_kernel_traitsILi192ELi64ELi64ELi4ES3_EELb0ELb1ELb1ELb0ELb0ELb0ELb1ELb1EEEvNS_16Flash_fwd_paramsE,(.L_x_6935 - _ZN5flash24flash_fwd_splitkv_kernelI23Flash_fwd_kernel_traitsILi192ELi64ELi64ELi4ELb0ELb0EN7cutlass6half_tE19Flash_kernel_traitsILi192ELi64ELi64ELi4ES3_EELb0ELb1ELb1ELb0ELb0ELb0ELb1ELb1EEEvNS_16Flash_fwd_paramsE)
        .other          _ZN5flash24flash_fwd_splitkv_kernelI23Flash_fwd_kernel_traitsILi192ELi64ELi64ELi4ELb0ELb0EN7cutlass6half_tE19Flash_kernel_traitsILi192ELi64ELi64ELi4ES3_EELb0ELb1ELb1ELb0ELb0ELb0ELb1ELb1EEEvNS_16Flash_fwd_paramsE,@"STO_CUDA_ENTRY STV_DEFAULT"
_ZN5flash24flash_fwd_splitkv_kernelI23Flash_fwd_kernel_traitsILi192ELi64ELi64ELi4ELb0ELb0EN7cutlass6half_tE19Flash_kernel_traitsILi192ELi64ELi64ELi4ES3_EELb0ELb1ELb1ELb0ELb0ELb0ELb1ELb1EEEvNS_16Flash_fwd_paramsE:
.text._ZN5flash24flash_fwd_splitkv_kernelI23Flash_fwd_kernel_traitsILi192ELi64ELi64ELi4ELb0ELb0EN7cutlass6half_tE19Flash_kernel_traitsILi192ELi64ELi64ELi4ES3_EELb0ELb1ELb1ELb0ELb0ELb0ELb1ELb1EEEvNS_16Flash_fwd_paramsE:
[----:B------:R-:W-:Y:S01]  /*0000*/  LDC R1, c[0x0][0x37c] ;  /* 0x0000df00ff017b82 */ /* 0x000fe20000000800 */
[----:B------:R-:W1:Y:S07]  /*0010*/  LDCU UR12, c[0x0][0x3e0] ;  /* 0x00007c00ff0c77ac */ /* 0x000e6e0008000800 */
[----:B------:R-:W2:Y:S01]  /*0020*/  S2UR UR28, SR_CTAID.Z ;  /* 0x00000000001c79c3 */ /* 0x000ea20000002700 */
[----:B------:R-:W3:Y:S01]  /*0030*/  LDCU.64 UR8, c[0x0][0x460] ;  /* 0x00008c00ff0877ac */ /* 0x000ee20008000a00 */
[----:B------:R-:W4:Y:S01]  /*0040*/  LDCU.64 UR10, c[0x0][0x460] ;  /* 0x00008c00ff0a77ac */ /* 0x000f220008000a00 */
[----:B------:R-:W4:Y:S01]  /*0050*/  LDCU.U8 UR13, c[0x0][0x532] ;  /* 0x0000a640ff0d77ac */ /* 0x000f220008000000 */
[----:B-1----:R-:W1:Y:S01]  /*0060*/  I2F.U32.RP R2, UR12 ;  /* 0x0000000c00027d06 */ /* 0x002e620008209000 */
[----:B------:R-:W-:-:S02]  /*0070*/  UISETP.NE.U32.AND UP0, UPT, UR12, URZ, UPT ;  /* 0x000000ff0c00728c */ /* 0x000fc4000bf05070 */
[----:B---3--:R-:W-:Y:S01]  /*0080*/  UISETP.NE.U32.AND UP3, UPT, UR8, URZ, UPT ;  /* 0x000000ff0800728c */ /* 0x008fe2000bf65070 */
[----:B------:R-:W-:-:S03]  /*0090*/  ISETP.NE.U32.AND P4, PT, RZ, UR8, PT ;  /* 0x00000008ff007c0c */ /* 0x000fc6000bf85070 */
[----:B------:R-:W-:Y:S01]  /*00a0*/  UISETP.NE.AND.EX UP3, UPT, UR9, URZ, UPT, UP3 ;  /* 0x000000ff0900728c */ /* 0x000fe2000bf65330 */
[----:B------:R-:W-:Y:S01]  /*00b0*/  ISETP.NE.AND.EX P4, PT, RZ, UR9, PT, P4 ;  /* 0x00000009ff007c0c */ /* 0x000fe2000bf85340 */
[----:B------:R-:W3:Y:S04]  /*00c0*/  LDCU.64 UR8, c[0x0][0x468] ;  /* 0x00008d00ff0877ac */ /* 0x000ee80008000a00 */
[----:B------:R-:W-:Y:S01]  /*00d0*/  PLOP3.LUT P1, PT, PT, PT, UP3, 0x80, 0x8 ;  /* 0x000000000008781c */ /* 0x000fe20003f2f038 */
[----:B-1----:R-:W1:Y:S02]  /*00e0*/  MUFU.RCP R0, R2 ;  /* 0x0000000200007308 */ /* 0x002e640000001000 */
[----:B-1----:R-:W-:-:S06]  /*00f0*/  VIADD R0, R0, 0xffffffe ;  /* 0x0ffffffe00007836 */ /* 0x002fcc0000000000 */
[----:B------:R-:W1:Y:S02]  /*0100*/  F2I.FTZ.U32.TRUNC.NTZ R0, R0 ;  /* 0x0000000000007305 */ /* 0x000e64000021f000 */
[----:B-1----:R-:W-:-:S13]  /*0110*/  R2UR UR5, R0 ;  /* 0x00000000000572ca */ /* 0x002fda00000e0000 */
        /* <DEDUP_REMOVED lines=11> */
[----:B------:R-:W-:-:S07]  /*01d0*/  UISETP.GE.U32.AND UP1, UPT, UR4, UR12, UPT ;  /* 0x0000000c0400728c */ /* 0x000fce000bf26070 */
[----:B------:R-:W2:Y:S04]  /*01e0*/  LDCU.64 UR4, c[0x0][0x478] ;  /* 0x00008f00ff0477ac */ /* 0x000ea80008000a00 */
[----:B------:R-:W-:Y:S02]  /*01f0*/  @UP1 UIADD3 UR23, UPT, UPT, UR23, 0x1, URZ ;  /* 0x0000000117171890 */ /* 0x000fe4000fffe0ff */
[----:B------:R-:W-:-:S04]  /*0200*/  @!UP0 ULOP3.LUT UR23, URZ, UR12, URZ, 0x33, !UPT ;  /* 0x0000000cff178292 */ /* 0x000fc8000f8e33ff */
[----:B----4-:R-:W-:Y:S02]  /*0210*/  UIMAD.WIDE.U32 UR10, UR23, 0x4, UR10 ;  /* 0x00000004170a78a5 */ /* 0x010fe4000f8e000a */
[----:B------:R-:W-:Y:S02]  /*0220*/  UISETP.NE.AND UP4, UPT, UR13, URZ, UPT ;  /* 0x000000ff0d00728c */ /* 0x000fe4000bf85270 */
[----:B---3--:R-:W-:Y:S02]  /*0230*/  UISETP.EQ.U32.AND UP5, UPT, UR8, URZ, UPT ;  /* 0x000000ff0800728c */ /* 0x008fe4000bfa2070 */
[----:B------:R-:W-:Y:S01]  /*0240*/  IMAD.U32 R6, RZ, RZ, UR10 ;  /* 0x0000000aff067e24 */ /* 0x000fe2000f8e00ff */
[----:B--2---:R-:W-:Y:S01]  /*0250*/  UISETP.NE.U32.AND UP2, UPT, UR4, URZ, UPT ;  /* 0x000000ff0400728c */ /* 0x004fe2000bf45070 */
[----:B------:R-:W-:-:S03]  /*0260*/  IMAD.U32 R7, RZ, RZ, UR11 ;  /* 0x0000000bff077e24 */ /* 0x000fc6000f8e00ff */
[----:B------:R-:W2:Y:S02]  /*0270*/  LDCU.64 UR10, c[0x0][0x470] ;  /* 0x00008e00ff0a77ac */ /* 0x000ea40008000a00 */
[----:B-1----:R-:W3:Y:S01]  /*0280*/  @P4 LDG.E R5, desc[UR6][R6.64] ;  /* 0x0000000606054981 */ /* 0x002ee2000c1e1900 */
[----:B------:R-:W-:Y:S02]  /*0290*/  UISETP.NE.AND.EX UP2, UPT, UR5, URZ, UPT, UP2 ;  /* 0x000000ff0500728c */ /* 0x000fe4000bf45320 */
[----:B------:R-:W-:Y:S01]  /*02a0*/  USHF.L.U32 UR15, UR23, 0x2, URZ ;  /* 0x00000002170f7899 */ /* 0x000fe200080006ff */
[----:B------:R1:W4:Y:S01]  /*02b0*/  @P1 LDG.E R2, desc[UR6][R6.64+0x4] ;  /* 0x0000040606021981 */ /* 0x000322000c1e1900 */
[----:B------:R-:W-:Y:S02]  /*02c0*/  UISETP.EQ.OR.EX UP5, UPT, UR9, URZ, !UP4, UP5 ;  /* 0x000000ff0900728c */ /* 0x000fe4000e7a2750 */
[----:B------:R-:W-:Y:S01]  /*02d0*/  USHF.R.U32.HI UR14, URZ, 0x1e, UR23 ;  /* 0x0000001eff0e7899 */ /* 0x000fe20008011617 */
[----:B------:R-:W-:Y:S01]  /*02e0*/  PLOP3.LUT P0, PT, PT, PT, UP2, 0x80, 0x8 ;  /* 0x000000000008781c */ /* 0x000fe20003f0f028 */
[----:B------:R-:W-:-:S02]  /*02f0*/  UIADD3 UR13, UP1, UPT, UR15, UR8, URZ ;  /* 0x000000080f0d7290 */ /* 0x000fc4000ff3e0ff */
[----:B------:R-:W-:Y:S01]  /*0300*/  PLOP3.LUT P2, PT, PT, PT, UP5, 0x80, 0x8 ;  /* 0x000000000008781c */ /* 0x000fe20003f4f058 */
[----:B------:R-:W-:Y:S02]  /*0310*/  @UP2 UIADD3 UR16, UP0, UPT, UR15, UR4, URZ ;  /* 0x000000040f102290 */ /* 0x000fe4000ff1e0ff */
[----:B------:R-:W-:Y:S01]  /*0320*/  UIADD3.X UR4, UPT, UPT, UR14, UR9, URZ, UP1, !UPT ;  /* 0x000000090e047290 */ /* 0x000fe20008ffe4ff */
[----:B--2---:R-:W-:Y:S01]  /*0330*/  ISETP.NE.U32.AND P3, PT, RZ, UR10, PT ;  /* 0x0000000aff007c0c */ /* 0x004fe2000bf65070 */
[----:B------:R-:W-:Y:S02]  /*0340*/  @UP2 UIADD3.X UR17, UPT, UPT, UR14, UR5, URZ, UP0, !UPT ;  /* 0x000000050e112290 */ /* 0x000fe400087fe4ff */
[----:B------:R-:W-:Y:S01]  /*0350*/  UIADD3 UR10, UP0, UPT, UR15, UR10, URZ ;  /* 0x0000000a0f0a7290 */ /* 0x000fe2000ff1e0ff */
[----:B------:R-:W-:Y:S01]  /*0360*/  ISETP.NE.AND.EX P3, PT, RZ, UR11, PT, P3 ;  /* 0x0000000bff007c0c */ /* 0x000fe2000bf65330 */
[----:B------:R-:W-:Y:S02]  /*0370*/  IMAD.U32 R8, RZ, RZ, UR16 ;  /* 0x00000010ff087e24 */ /* 0x000fe4000f8e00ff */
[----:B------:R-:W-:Y:S01]  /*0380*/  UIADD3.X UR11, UPT, UPT, UR14, UR11, URZ, UP0, !UPT ;  /* 0x0000000b0e0b7290 */ /* 0x000fe200087fe4ff */
[----:B------:R-:W-:-:S02]  /*0390*/  IMAD.U32 R9, RZ, RZ, UR17 ;  /* 0x00000011ff097e24 */ /* 0x000fc4000f8e00ff */
[----:B------:R-:W-:Y:S02]  /*03a0*/  IMAD.U32 R104, RZ, RZ, UR10 ;  /* 0x0000000aff687e24 */ /* 0x000fe4000f8e00ff */
[----:B-1----:R-:W-:Y:S01]  /*03b0*/  IMAD.U32 R6, RZ, RZ, UR13 ;  /* 0x0000000dff067e24 */ /* 0x002fe2000f8e00ff */
[----:B------:R1:W5:Y:S01]  /*03c0*/  @P0 LDG.E R0, desc[UR6][R8.64] ;  /* 0x0000000608000981 */ /* 0x000362000c1e1900 */
[----:B------:R-:W-:-:S05]  /*03d0*/  IMAD.U32 R7, RZ, RZ, UR4 ;  /* 0x00000004ff077e24 */ /* 0x000fca000f8e00ff */
[----:B------:R-:W2:Y:S01]  /*03e0*/  @!P2 LDG.E R4, desc[UR6][R6.64] ;  /* 0x000000060604a981 */ /* 0x000ea2000c1e1900 */
[----:B------:R-:W-:-:S05]  /*03f0*/  IMAD.U32 R105, RZ, RZ, UR11 ;  /* 0x0000000bff697e24 */ /* 0x000fca000f8e00ff */
[----:B------:R1:W5:Y:S01]  /*0400*/  @P3 LDG.E R3, desc[UR6][R104.64] ;  /* 0x0000000668033981 */ /* 0x000362000c1e1900 */
[----:B------:R-:W1:Y:S01]  /*0410*/  S2UR UR26, SR_CTAID.X ;  /* 0x00000000001a79c3 */ /* 0x000e620000002500 */
[----:B------:R-:W4:Y:S01]  /*0420*/  @!UP3 LDCU UR21, c[0x0][0x434] ;  /* 0x00008680ff15b7ac */ /* 0x000f220008000800 */
[----:B------:R-:W-:Y:S01]  /*0430*/  UMOV UR5, 0xffffffff ;  /* 0xffffffff00057882 */ /* 0x000fe20000000000 */
[----:B------:R-:W-:Y:S01]  /*0440*/  UISETP.NE.U32.AND UP0, UPT, UR8, URZ, UPT ;  /* 0x000000ff0800728c */ /* 0x000fe2000bf05070 */
[----:B------:R-:W-:-:S03]  /*0450*/  UMOV UR11, 0xffffffff ;  /* 0xffffffff000b7882 */ /* 0x000fc60000000000 */
[----:B------:R-:W-:Y:S02]  /*0460*/  UISETP.NE.AND.EX UP0, UPT, UR9, URZ, UPT, UP0 ;  /* 0x000000ff0900728c */ /* 0x000fe4000bf05300 */
[----:B-1----:R-:W-:-:S09]  /*0470*/  USHF.L.U32 UR26, UR26, 0x6, URZ ;  /* 0x000000061a1a7899 */ /* 0x002fd200080006ff */
[----:B------:R-:W1:Y:S01]  /*0480*/  @!UP0 LDCU UR25, c[0x0][0x438] ;  /* 0x00008700ff1987ac */ /* 0x000e620008000800 */
[----:B---3--:R-:W-:Y:S02]  /*0490*/  @P4 R2UR UR5, R5 ;  /* 0x00000000050542ca */ /* 0x008fe400000e0000 */
[----:B----4-:R-:W-:-:S13]  /*04a0*/  @P1 R2UR UR4, R2 ;  /* 0x00000000020412ca */ /* 0x010fda00000e0000 */
[----:B------:R-:W-:-:S04]  /*04b0*/  @UP3 UIADD3 UR21, UPT, UPT, UR4, -UR5, URZ ;  /* 0x8000000504153290 */ /* 0x000fc8000fffe0ff */
[----:B------:R-:W-:-:S06]  /*04c0*/  UISETP.GT.AND UP1, UPT, UR21, UR26, UPT ;  /* 0x0000001a1500728c */ /* 0x000fcc000bf24270 */
[----:B------:R-:W-:Y:S02]  /*04d0*/  PLOP3.LUT P1, PT, PT, PT, UP1, 0x80, 0x8 ;  /* 0x000000000008781c */ /* 0x000fe40003f2f018 */
[----:B--2---:R-:W-:Y:S01]  /*04e0*/  @!P2 R2UR UR11, R4 ;  /* 0x00000000040ba2ca */ /* 0x004fe200000e0000 */
[----:B-1----:R-:W-:-:S14]  /*04f0*/  BRA.U !UP0, `(.L_x_6349) ;  /* 0x0000000108187547 */ /* 0x002fdc000b800000 */
[----:B------:R-:W-:-:S13]  /*0500*/  PLOP3.LUT P2, PT, PT, PT, UP4, 0x80, 0x8 ;  /* 0x000000000008781c */ /* 0x000fda0003f4f048 */
[----:B------:R-:W2:Y:S04]  /*0510*/  @P2 LDG.E R2, desc[UR6][R6.64+0x4] ;  /* 0x0000040606022981 */ /* 0x000ea8000c1e1900 */
[----:B------:R-:W3:Y:S01]  /*0520*/  @!P2 LDG.E R4, desc[UR6][R6.64] ;  /* 0x000000060604a981 */ /* 0x000ee2000c1e1900 */
[----:B--2---:R-:W-:-:S13]  /*0530*/  @P2 R2UR UR25, R2 ;  /* 0x00000000021922ca */ /* 0x004fda00000e0000 */
[----:B------:R-:W-:-:S07]  /*0540*/  @UP4 UIADD3 UR25, UPT, UPT, UR25, -UR11, URZ ;  /* 0x8000000b19194290 */ /* 0x000fce000fffe0ff */
[----:B---3--:R-:W-:-:S15]  /*0550*/  @!P2 R2UR UR25, R4 ;  /* 0x000000000419a2ca */ /* 0x008fde00000e0000 */
.L_x_6349:
[----:B------:R-:W-:Y:S05]  /*0560*/  @!P1 EXIT ;  /* 0x000000000000994d */ /* 0x000fea0003800000 */
[----:B------:R-:W1:Y:S01]  /*0570*/  LDCU UR4, c[0x0][0x374] ;  /* 0x00006e80ff0477ac */ /* 0x000e620008000800 */
[----:B------:R-:W2:Y:S01]  /*0580*/  LDC R2, c[0x0][0x374] ;  /* 0x0000dd00ff027b82 */ /* 0x000ea20000000800 */
[----:B-----5:R-:W-:Y:S01]  /*0590*/  @P0 R2UR UR27, R0 ;  /* 0x00000000001b02ca */ /* 0x020fe200000e0000 */
[----:B------:R-:W3:Y:S01]  /*05a0*/  S2R R133, SR_TID.X ;  /* 0x0000000000857919 */ /* 0x000ee20000002100 */
[----:B------:R-:W4:Y:S01]  /*05b0*/  LDCU UR9, c[0x0][0x438] ;  /* 0x00008700ff0977ac */ /* 0x000f220008000800 */
[----:B------:R-:W-:Y:S01]  /*05c0*/  UMOV UR30, URZ ;  /* 0x000000ff001e7c82 */ /* 0x000fe20008000000 */
[----:B------:R-:W3:Y:S01]  /*05d0*/  @!UP2 LDCU UR20, c[0x0][0x43c] ;  /* 0x00008780ff14a7ac */ /* 0x000ee20008000800 */
[----:B------:R-:W1:Y:S01]  /*05e0*/  LDCU UR22, c[0x0][0x504] ;  /* 0x0000a080ff1677ac */ /* 0x000e620008000800 */
[----:B----4-:R-:W-:Y:S01]  /*05f0*/  UIADD3 UR9, UPT, UPT, UR9, 0x3f, URZ ;  /* 0x0000003f09097890 */ /* 0x010fe2000fffe0ff */
[----:B--2---:R-:W-:-:S03]  /*0600*/  IABS R4, R2 ;  /* 0x0000000200047213 */ /* 0x004fc60000000000 */
[----:B------:R-:W-:Y:S01]  /*0610*/  USHF.R.S32.HI UR8, URZ, 0x1f, UR9 ;  /* 0x0000001fff087899 */ /* 0x000fe20008011409 */
[----:B------:R-:W-:Y:S02]  /*0620*/  IABS R2, R2 ;  /* 0x0000000200027213 */ /* 0x000fe40000000000 */
[----:B------:R-:W-:Y:S01]  /*0630*/  R2UR UR16, R4 ;  /* 0x00000000041072ca */ /* 0x000fe200000e0000 */
[----:B------:R-:W-:Y:S02]  /*0640*/  ULEA.HI UR8, UR8, UR9, URZ, 0x6 ;  /* 0x0000000908087291 */ /* 0x000fe4000f8f30ff */
[----:B------:R-:W-:Y:S01]  /*0650*/  IMAD.MOV R2, RZ, RZ, -R2 ;  /* 0x000000ffff027224 */ /* 0x000fe200078e0a02 */
[----:B-1----:R-:W-:Y:S02]  /*0660*/  UIADD3 UR22, UPT, UPT, UR21, UR22, URZ ;  /* 0x0000001615167290 */ /* 0x002fe4000fffe0ff */
[----:B------:R-:W-:Y:S02]  /*0670*/  ULEA.HI.SX32 UR13, UR8, UR4, 0x1a ;  /* 0x00000004080d7291 */ /* 0x000fe4000f8fd2ff */
[----:B------:R-:W-:-:S02]  /*0680*/  R2UR UR18, R2 ;  /* 0x00000000021272ca */ /* 0x000fc400000e0000 */
[----:B------:R-:W-:Y:S02]  /*0690*/  UIADD3 UR13, UPT, UPT, UR13, -0x1, URZ ;  /* 0xffffffff0d0d7890 */ /* 0x000fe4000fffe0ff */
[----:B------:R-:W1:Y:S01]  /*06a0*/  @!UP2 LDCU.64 UR8, c[0x0][0x488] ;  /* 0x00009100ff08a7ac */ /* 0x000e620008000a00 */
[----:B------:R-:W2:Y:S08]  /*06b0*/  I2F.RP R6, UR16 ;  /* 0x0000001000067d06 */ /* 0x000eb00008209400 */
[----:B--2---:R-:W2:Y:S01]  /*06c0*/  MUFU.RCP R5, R6 ;  /* 0x0000000600057308 */ /* 0x004ea20000001000 */
[----:B-1----:R-:W-:Y:S01]  /*06d0*/  @!UP2 UISETP.NE.U32.AND UP1, UPT, UR8, URZ, UPT ;  /* 0x000000ff0800a28c */ /* 0x002fe2000bf25070 */
[----:B------:R-:W1:Y:S03]  /*06e0*/  S2UR UR8, SR_CTAID.Y ;  /* 0x00000000000879c3 */ /* 0x000e660000002600 */
[----:B------:R-:W-:-:S04]  /*06f0*/  @!UP2 UISETP.NE.AND.EX UP1, UPT, UR9, URZ, UPT, UP1 ;  /* 0x000000ff0900a28c */ /* 0x000fc8000bf25310 */
[----:B---3--:R-:W-:Y:S02]  /*0700*/  @!UP2 USEL UR20, UR20, URZ, UP1 ;  /* 0x000000ff1414a287 */ /* 0x008fe40008800000 */
        /* <DEDUP_REMOVED lines=10> */
[----:B------:R-:W-:-:S03]  /*07b0*/  UIMAD.WIDE.U32 UR30, UR31, UR10, UR30 ;  /* 0x0000000a1f1e72a5 */ /* 0x000fc6000f8e001e */
[----:B------:R-:W-:Y:S01]  /*07c0*/  UMOV UR10, URZ ;  /* 0x000000ff000a7c82 */ /* 0x000fe20008000000 */
[----:B------:R-:W-:Y:S01]  /*07d0*/  UIMAD.WIDE.U32 UR30, UR31, UR19, URZ ;  /* 0x000000131f1e72a5 */ /* 0x000fe2000f8e00ff */
[----:B------:R-:W-:-:S06]  /*07e0*/  @P3 R2UR UR10, R3 ;  /* 0x00000000030a32ca */ /* 0x000fcc00000e0000 */
[----:B------:R-:W-:Y:S02]  /*07f0*/  UMOV UR17, UR31 ;  /* 0x0000001f00117c82 */ /* 0x000fe40008000000 */
[----:B------:R-:W-:-:S04]  /*0800*/  UIMAD UR18, UR17, UR18, UR19 ;  /* 0x00000012111272a4 */ /* 0x000fc8000f8e0213 */
[----:B------:R-:W-:Y:S02]  /*0810*/  UISETP.GT.U32.AND UP0, UPT, UR16, UR18, UPT ;  /* 0x000000121000728c */ /* 0x000fe4000bf04070 */
[----:B------:R-:W-:Y:S02]  /*0820*/  UIADD3 UR25, UPT, UPT, UR25, -UR10, URZ ;  /* 0x8000000a19197290 */ /* 0x000fe4000fffe0ff */
[----:B------:R-:W-:Y:S02]  /*0830*/  @UP2 UIADD3 UR27, UPT, UPT, UR27, -UR10, URZ ;  /* 0x8000000a1b1b2290 */ /* 0x000fe4000fffe0ff */
[----:B------:R-:W-:-:S04]  /*0840*/  @!UP2 UIADD3 UR27, UPT, UPT, UR25, UR20, URZ ;  /* 0x00000014191ba290 */ /* 0x000fc8000fffe0ff */
[----:B------:R-:W-:Y:S02]  /*0850*/  UIADD3 UR9, UPT, UPT, UR27, 0x3f, URZ ;  /* 0x0000003f1b097890 */ /* 0x000fe4000fffe0ff */
[----:B------:R-:W-:Y:S02]  /*0860*/  @!UP0 UIADD3 UR18, UPT, UPT, UR18, -UR16, URZ ;  /* 0x8000001012128290 */ /* 0x000fe4000fffe0ff */
[----:B------:R-:W-:Y:S02]  /*0870*/  @!UP0 UIADD3 UR17, UPT, UPT, UR17, 0x1, URZ ;  /* 0x0000000111118890 */ /* 0x000fe4000fffe0ff */
[----:B------:R-:W-:Y:S02]  /*0880*/  UISETP.GE.U32.AND UP2, UPT, UR18, UR16, UPT ;  /* 0x000000101200728c */ /* 0x000fe4000bf46070 */
[----:B------:R-:W-:Y:S02]  /*0890*/  UISETP.GE.AND UP0, UPT, UR13, URZ, UPT ;  /* 0x000000ff0d00728c */ /* 0x000fe4000bf06270 */
[----:B------:R-:W-:Y:S01]  /*08a0*/  USHF.R.S32.HI UR16, URZ, 0x1f, UR9 ;  /* 0x0000001fff107899 */ /* 0x000fe20008011409 */
[----:B------:R-:W2:Y:S03]  /*08b0*/  LDCU UR13, c[0x0][0x508] ;  /* 0x0000a100ff0d77ac */ /* 0x000ea60008000800 */
[----:B------:R-:W-:-:S03]  /*08c0*/  ULEA.HI UR16, UR16, UR9, URZ, 0x6 ;  /* 0x0000000910107291 */ /* 0x000fc6000f8f30ff */
[----:B------:R-:W-:Y:S02]  /*08d0*/  @UP2 UIADD3 UR17, UPT, UPT, UR17, 0x1, URZ ;  /* 0x0000000111112890 */ /* 0x000fe4000fffe0ff */
[----:B------:R-:W-:Y:S02]  /*08e0*/  USHF.R.S32.HI UR16, URZ, 0x6, UR16 ;  /* 0x00000006ff107899 */ /* 0x000fe40008011410 */
[----:B------:R-:W-:Y:S02]  /*08f0*/  @!UP0 UIADD3 UR17, UPT, UPT, -UR17, URZ, URZ ;  /* 0x000000ff11118290 */ /* 0x000fe4000fffe1ff */
[----:B------:R-:W-:Y:S02]  /*0900*/  @!UP1 ULOP3.LUT UR17, URZ, UR4, URZ, 0x33, !UPT ;  /* 0x00000004ff119292 */ /* 0x000fe4000f8e33ff */
[----:B------:R-:W-:Y:S01]  /*0910*/  IMAD.U32 R3, RZ, RZ, UR16 ;  /* 0x00000010ff037e24 */ /* 0x000fe2000f8e00ff */
[----:B------:R-:W-:Y:S02]  /*0920*/  UIADD3 UR24, UPT, UPT, UR26, UR27, URZ ;  /* 0x0000001b1a187290 */ /* 0x000fe4000fffe0ff */
[----:B-1----:R-:W-:Y:S01]  /*0930*/  UIMAD UR20, UR17, UR8, URZ ;  /* 0x00000008111472a4 */ /* 0x002fe2000f8e02ff */
[----:B------:R-:W-:Y:S01]  /*0940*/  IMAD.U32 R0, RZ, RZ, UR17 ;  /* 0x00000011ff007e24 */ /* 0x000fe2000f8e00ff */
[----:B------:R-:W-:-:S02]  /*0950*/  UIADD3 UR16, UPT, UPT, UR9, UR26, -UR21 ;  /* 0x0000001a09107290 */ /* 0x000fc4000fffe815 */
[----:B------:R-:W-:Y:S02]  /*0960*/  UIADD3 UR9, UPT, UPT, UR24, -UR22, URZ ;  /* 0x8000001618097290 */ /* 0x000fe4000fffe0ff */
[----:B------:R-:W-:Y:S01]  /*0970*/  VIADDMNMX R0, R0, UR20, R3, PT ;  /* 0x0000001400007c46 */ /* 0x000fe2000b800103 */
[----:B--2---:R-:W-:Y:S02]  /*0980*/  UIADD3 UR16, UPT, UPT, UR16, 0x40, UR13 ;  /* 0x0000004010107890 */ /* 0x004fe4000fffe00d */
[----:B------:R-:W-:Y:S01]  /*0990*/  USHF.R.S32.HI UR17, URZ, 0x1f, UR9 ;  /* 0x0000001fff117899 */ /* 0x000fe20008011409 */
[----:B------:R-:W-:Y:S01]  /*09a0*/  R2UR UR4, R0 ;  /* 0x00000000000472ca */ /* 0x000fe200000e0000 */
[----:B------:R-:W-:Y:S02]  /*09b0*/  USHF.R.S32.HI UR13, URZ, 0x1f, UR16 ;  /* 0x0000001fff0d7899 */ /* 0x000fe40008011410 */
[----:B------:R-:W-:Y:S02]  /*09c0*/  ULEA.HI UR17, UR17, UR9, URZ, 0x6 ;  /* 0x0000000911117291 */ /* 0x000fe4000f8f30ff */
[----:B------:R-:W-:-:S02]  /*09d0*/  ULEA.HI UR13, UR13, UR16, URZ, 0x6 ;  /* 0x000000100d0d7291 */ /* 0x000fc4000f8f30ff */
[----:B------:R-:W-:Y:S02]  /*09e0*/  USHF.R.S32.HI UR16, URZ, 0x6, UR17 ;  /* 0x00000006ff107899 */ /* 0x000fe40008011411 */
[----:B------:R-:W-:Y:S02]  /*09f0*/  USHF.R.S32.HI UR13, URZ, 0x6, UR13 ;  /* 0x00000006ff0d7899 */ /* 0x000fe4000801140d */
[----:B------:R-:W-:Y:S02]  /*0a00*/  UISETP.LT.AND UP1, UPT, UR20, UR16, UPT ;  /* 0x000000101400728c */ /* 0x000fe4000bf21270 */
[----:B------:R-:W-:Y:S02]  /*0a10*/  UISETP.LT.AND UP0, UPT, UR4, UR13, UPT ;  /* 0x0000000d0400728c */ /* 0x000fe4000bf01270 */
[----:B------:R-:W-:Y:S02]  /*0a20*/  USEL UR20, UR20, UR16, !UP1 ;  /* 0x0000001014147287 */ /* 0x000fe4000c800000 */
[----:B------:R-:W-:-:S02]  /*0a30*/  USEL UR4, UR4, UR13, UP0 ;  /* 0x0000000d04047287 */ /* 0x000fc40008000000 */
[----:B------:R-:W-:Y:S02]  /*0a40*/  UIADD3 UR9, UPT, UPT, -UR23, URZ, URZ ;  /* 0x000000ff17097290 */ /* 0x000fe4000fffe1ff */
        /* <DEDUP_REMOVED lines=39> */
.L_x_6352:
[----:B------:R-:W-:Y:S05]  /*0cc0*/  BSYNC.RECONVERGENT B0 ;  /* 0x0000000000007941 */ /* 0x000fea0003800200 */
.L_x_6351:
        /* <DEDUP_REMOVED lines=20> */
.L_x_6354:
[----:B------:R-:W-:Y:S05]  /*0e10*/  BSYNC.RECONVERGENT B0 ;  /* 0x0000000000007941 */ /* 0x000fea0003800200 */
.L_x_6353:
        /* <DEDUP_REMOVED lines=20> */
.L_x_6356:
[----:B------:R-:W-:Y:S05]  /*0f60*/  BSYNC.RECONVERGENT B0 ;  /* 0x0000000000007941 */ /* 0x000fea0003800200 */
.L_x_6355:
        /* <DEDUP_REMOVED lines=20> */
.L_x_6358:
[----:B------:R-:W-:Y:S05]  /*10b0*/  BSYNC.RECONVERGENT B0 ;  /* 0x0000000000007941 */ /* 0x000fea0003800200 */
.L_x_6357:
        /* <DEDUP_REMOVED lines=19> */
.L_x_6360:
[----:B------:R-:W-:Y:S05]  /*11f0*/  BSYNC.RECONVERGENT B0 ;  /* 0x0000000000007941 */ /* 0x000fea0003800200 */
.L_x_6359:
        /* <DEDUP_REMOVED lines=18> */
.L_x_6362:
[----:B------:R-:W-:Y:S05]  /*1320*/  BSYNC.RECONVERGENT B0 ;  /* 0x0000000000007941 */ /* 0x000fea0003800200 */
.L_x_6361:
        /* <DEDUP_REMOVED lines=18> */
.L_x_6364:
[----:B------:R-:W-:Y:S05]  /*1450*/  BSYNC.RECONVERGENT B0 ;  /* 0x0000000000007941 */ /* 0x000fea0003800200 */
.L_x_6363:
        /* <DEDUP_REMOVED lines=18> */
.L_x_6366:
[----:B------:R-:W-:Y:S05]  /*1580*/  BSYNC.RECONVERGENT B0 ;  /* 0x0000000000007941 */ /* 0x000fea0003800200 */
.L_x_6365:
        /* <DEDUP_REMOVED lines=33> */
.L_x_6350:
        /* <DEDUP_REMOVED lines=13> */
.L_x_6367:
[----:B------:R-:W-:Y:S05]  /*1870*/  BRA.U !UP0, `(.L_x_6368) ;  /* 0x0000000508ac7547 */ /* 0x000fea000b800000 */
[----:B-1----:R-:W1:Y:S01]  /*1880*/  LDC R3, c[0x0][0x4f0] ;  /* 0x00013c00ff037b82 */ /* 0x002e620000000800 */
[----:B------:R-:W-:Y:S01]  /*1890*/  ULEA UR18, UR4, 0xffffffc0, 0x6 ;  /* 0xffffffc004127891 */ /* 0x000fe2000f8e30ff */
[----:B------:R-:W2:Y:S05]  /*18a0*/  LDCU.64 UR8, c[0x0][0x4e8] ;  /* 0x00009d00ff0877ac */ /* 0x000eaa0008000a00 */
[----:B------:R-:W-:Y:S01]  /*18b0*/  MOV R0, UR18 ;  /* 0x0000001200007c02 */ /* 0x000fe20008000f00 */
[----:B------:R-:W3:Y:S01]  /*18c0*/  LDC R11, c[0x0][0x3e8] ;  /* 0x0000fa00ff0b7b82 */ /* 0x000ee20000000800 */
[----:B------:R-:W4:Y:S02]  /*18d0*/  LDCU.64 UR16, c[0x0][0x3b8] ;  /* 0x00007700ff1077ac */ /* 0x000f240008000a00 */
        /* <DEDUP_REMOVED lines=10> */
[----:B------:R-:W-:-:S05]  /*1980*/  IMAD.U32 R199, RZ, RZ, UR9 ;  /* 0x00000009ffc77e24 */ /* 0x000fca000f8e00ff */
[----:B------:R-:W2:Y:S01]  /*1990*/  LDCU.64 UR8, c[0x0][0x3a8] ;  /* 0x00007500ff0877ac */ /* 0x000ea20008000a00 */
[----:B-1----:R-:W1:Y:S02]  /*19a0*/  MUFU.RCP R6, R8 ;  /* 0x0000000800067308 */ /* 0x002e640000001000 */
[----:B-1----:R-:W-:-:S06]  /*19b0*/  IADD3 R6, PT, PT, R6, 0xffffffe, RZ ;  /* 0x0ffffffe06067810 */ /* 0x002fcc0007ffe0ff */
[----:B-----5:R-:W1:Y:S02]  /*19c0*/  F2I.FTZ.U32.TRUNC.NTZ R7, R6 ;  /* 0x0000000600077305 */ /* 0x020e64000021f000 */
        /* <DEDUP_REMOVED lines=20> */
[----:B---3--:R-:W-:Y:S01]  /*1b10*/  IABS R2, R11 ;  /* 0x0000000b00027213 */ /* 0x008fe20000000000 */
[----:B------:R-:W-:Y:S01]  /*1b20*/  IMAD.MOV R0, RZ, RZ, -R0 ;  /* 0x000000ffff007224 */ /* 0x000fe200078e0a00 */
[----:B------:R-:W-:Y:S02]  /*1b30*/  MOV R5, UR28 ;  /* 0x0000001c00057c02 */ /* 0x000fe40008000f00 */
[----:B------:R-:W1:Y:S01]  /*1b40*/  I2F.RP R10, R2 ;  /* 0x00000002000a7306 */ /* 0x000e620000209400 */
[----:B------:R-:W-:Y:S01]  /*1b50*/  IMAD R0, R3, R0, UR18 ;  /* 0x0000001203007e24 */ /* 0x000fe2000f8e0200 */
[----:B------:R-:W-:Y:S02]  /*1b60*/  IABS R5, R5 ;  /* 0x0000000500057213 */ /* 0x000fe40000000000 */
[----:B----4-:R-:W-:-:S04]  /*1b70*/  MOV R3, UR15 ;  /* 0x0000000f00037c02 */ /* 0x010fc80008000f00 */
[----:B-1----:R-:W1:Y:S02]  /*1b80*/  MUFU.RCP R8, R10 ;  /* 0x0000000a00087308 */ /* 0x002e640000001000 */
[----:B-1----:R-:W-:-:S06]  /*1b90*/  IADD3 R8, PT, PT, R8, 0xffffffe, RZ ;  /* 0x0ffffffe08087810 */ /* 0x002fcc0007ffe0ff */
[----:B------:R-:W1:Y:S02]  /*1ba0*/  F2I.FTZ.U32.TRUNC.NTZ R9, R8 ;  /* 0x0000000800097305 */ /* 0x000e64000021f000 */
[----:B-1----:R-:W-:Y:S02]  /*1bb0*/  IMAD.MOV R7, RZ, RZ, -R9 ;  /* 0x000000ffff077224 */ /* 0x002fe400078e0a09 */
[----:B------:R-:W-:Y:S02]  /*1bc0*/  IMAD.MOV.U32 R8, RZ, RZ, RZ ;  /* 0x000000ffff087224 */ /* 0x000fe400078e00ff */
        /* <DEDUP_REMOVED lines=10> */
[----:B------:R-:W-:-:S04]  /*1c70*/  LOP3.LUT R2, R11, UR28, RZ, 0x3c, !PT ;  /* 0x0000001c0b027c12 */ /* 0x000fc8000f8e3cff */
[----:B------:R-:W-:Y:S01]  /*1c80*/  ISETP.GE.AND P0, PT, R2, RZ, PT ;  /* 0x000000ff0200720c */ /* 0x000fe20003f06270 */
[----:B------:R-:W-:-:S06]  /*1c90*/  IMAD.U32 R2, RZ, RZ, UR14 ;  /* 0x0000000eff027e24 */ /* 0x000fcc000f8e00ff */
[----:B------:R-:W-:Y:S01]  /*1ca0*/  @P1 VIADD R16, R16, 0x1 ;  /* 0x0000000110101836 */ /* 0x000fe20000000000 */
[----:B------:R-:W-:Y:S02]  /*1cb0*/  ISETP.NE.AND P1, PT, R11, RZ, PT ;  /* 0x000000ff0b00720c */ /* 0x000fe40003f25270 */
[----:B------:R-:W-:Y:S02]  /*1cc0*/  LOP3.LUT R11, RZ, R11, RZ, 0x33, !PT ;  /* 0x0000000bff0b7212 */ /* 0x000fe400078e33ff */
[----:B------:R-:W-:-:S04]  /*1cd0*/  MOV R8, R16 ;  /* 0x0000001000087202 */ /* 0x000fc80000000f00 */
[----:B------:R-:W-:-:S04]  /*1ce0*/  @!P0 IADD3 R8, PT, PT, -R8, RZ, RZ ;  /* 0x000000ff08088210 */ /* 0x000fc80007ffe1ff */
[----:B------:R-:W-:Y:S02]  /*1cf0*/  SEL R8, R11, R8, !P1 ;  /* 0x000000080b087207 */ /* 0x000fe40004800000 */
        /* <DEDUP_REMOVED lines=8> */
[----:B------:R-:W-:-:S02]  /*1d80*/  IADD3 R15, PT, PT, R7, R14, RZ ;  /* 0x0000000e070f7210 */ /* 0x000fc40007ffe0ff */
[----:B------:R-:W-:Y:S02]  /*1d90*/  SHF.R.S32.HI R7, RZ, 0x1f, R0 ;  /* 0x0000001fff077819 */ /* 0x000fe40000011400 */
[----:B------:R-:W-:Y:S02]  /*1da0*/  IADD3 R13, PT, PT, R5, R12, RZ ;  /* 0x0000000c050d7210 */ /* 0x000fe40007ffe0ff */
[----:B------:R-:W-:Y:S01]  /*1db0*/  MOV R12, R4 ;  /* 0x00000004000c7202 */ /* 0x000fe20000000f00 */
[----:B------:R-:W-:Y:S01]  /*1dc0*/  IMAD.U32 R4, RZ, RZ, UR16 ;  /* 0x00000010ff047e24 */ /* 0x000fe2000f8e00ff */
[----:B------:R-:W-:Y:S02]  /*1dd0*/  MOV R14, R6 ;  /* 0x00000006000e7202 */ /* 0x000fe40000000f00 */
[----:B------:R-:W-:Y:S01]  /*1de0*/  MOV R5, UR17 ;  /* 0x0000001100057c02 */ /* 0x000fe20008000f00 */
[C---:B------:R-:W-:Y:S02]  /*1df0*/  IMAD R6, R7.reuse, R4, RZ ;  /* 0x0000000407067224 */ /* 0x040fe400078e02ff */
[----:B------:R-:W-:-:S02]  /*1e00*/  IMAD R7, R7, R2, RZ ;  /* 0x0000000207077224 */ /* 0x000fc400078e02ff */
[C---:B------:R-:W-:Y:S02]  /*1e10*/  IMAD R6, R0.reuse, R5, R6 ;  /* 0x0000000500067224 */ /* 0x040fe400078e0206 */
[----:B------:R-:W-:-:S04]  /*1e20*/  IMAD.WIDE.U32 R14, R0, R4, R14 ;  /* 0x00000004000e7225 */ /* 0x000fc800078e000e */
[C---:B------:R-:W-:Y:S02]  /*1e30*/  IMAD R7, R0.reuse, R3, R7 ;  /* 0x0000000300077224 */ /* 0x040fe400078e0207 */
[----:B------:R-:W-:Y:S01]  /*1e40*/  IMAD.WIDE.U32 R12, R0, R2, R12 ;  /* 0x00000002000c7225 */ /* 0x000fe200078e000c */
[----:B------:R-:W-:-:S03]  /*1e50*/  SHF.R.S32.HI R0, RZ, 0x1f, R8 ;  /* 0x0000001fff007819 */ /* 0x000fc60000011408 */
        /* <DEDUP_REMOVED lines=13> */
.L_x_6368:
[----:B------:R-:W-:-:S09]  /*1f30*/  UISETP.NE.AND UP0, UPT, UR11, -0x1, UPT ;  /* 0xffffffff0b00788c */ /* 0x000fd2000bf05270 */
        /* <DEDUP_REMOVED lines=13> */
[----:B------:R-:W-:Y:S05]  /*2010*/  BRA `(.L_x_6371) ;  /* 0x0000000000187947 */ /* 0x000fea0003800000 */
.L_x_6370:
[----:B------:R-:W2:Y:S01]  /*2020*/  LDC.64 R4, c[0x0][0x3b8] ;  /* 0x0000ee00ff047b82 */ /* 0x000ea20000000a00 */
[----:B------:R-:W-:-:S06]  /*2030*/  UIADD3 UR8, UPT, UPT, UR10, UR11, URZ ;  /* 0x0000000b0a087290 */ /* 0x000fcc000fffe0ff */
[----:B--2---:R-:W-:Y:S02]  /*2040*/  IMAD R15, R5, UR8, RZ ;  /* 0x00000008050f7c24 */ /* 0x004fe4000f8e02ff */
[----:B-1----:R-:W-:-:S05]  /*2050*/  IMAD.WIDE.U32 R2, R4, UR8, RZ ;  /* 0x0000000804027c25 */ /* 0x002fca000f8e00ff */
[----:B------:R-:W-:Y:S02]  /*2060*/  IADD3 R15, PT, PT, R3, R15, RZ ;  /* 0x0000000f030f7210 */ /* 0x000fe40007ffe0ff */
[----:B------:R-:W-:Y:S02]  /*2070*/  MOV R14, R2 ;  /* 0x00000002000e7202 */ /* 0x000fe40000000f00 */
.L_x_6371:
        /* <DEDUP_REMOVED lines=14> */
.L_x_6372:
[----:B------:R-:W1:Y:S01]  /*2160*/  LDC.64 R2, c[0x0][0x3c0] ;  /* 0x0000f000ff027b82 */ /* 0x000e620000000a00 */
[----:B------:R-:W-:-:S06]  /*2170*/  UIADD3 UR10, UPT, UPT, UR10, UR11, URZ ;  /* 0x0000000b0a0a7290 */ /* 0x000fcc000fffe0ff */
[----:B-1---5:R-:W-:Y:S02]  /*2180*/  IMAD R7, R3, UR10, RZ ;  /* 0x0000000a03077c24 */ /* 0x022fe4000f8e02ff */
[----:B------:R-:W-:-:S05]  /*2190*/  IMAD.WIDE.U32 R8, R2, UR10, RZ ;  /* 0x0000000a02087c25 */ /* 0x000fca000f8e00ff */
[----:B------:R-:W-:Y:S02]  /*21a0*/  IADD3 R7, PT, PT, R9, R7, RZ ;  /* 0x0000000709077210 */ /* 0x000fe40007ffe0ff */
[----:B------:R-:W-:-:S07]  /*21b0*/  MOV R6, R8 ;  /* 0x0000000800067202 */ /* 0x000fce0000000f00 */
.L_x_6373:
[----:B------:R-:W1:Y:S01]  /*21c0*/  LDC R11, c[0x0][0x3e8] ;  /* 0x0000fa00ff0b7b82 */ /* 0x000e620000000800 */
[----:B------:R-:W-:Y:S01]  /*21d0*/  IMAD.U32 R8, RZ, RZ, UR28 ;  /* 0x0000001cff087e24 */ /* 0x000fe2000f8e00ff */
[----:B------:R-:W-:Y:S01]  /*21e0*/  MOV R18, R6 ;  /* 0x0000000600127202 */ /* 0x000fe20000000f00 */
[----:B------:R-:W-:Y:S01]  /*21f0*/  ULEA UR8, UR4, 0xffffffc0, 0x6 ;  /* 0xffffffc004087891 */ /* 0x000fe2000f8e30ff */
[----:B------:R-:W-:Y:S02]  /*2200*/  MOV R19, R7 ;  /* 0x0000000700137202 */ /* 0x000fe40000000f00 */
[----:B------:R-:W-:Y:S02]  /*2210*/  CS2R R198, SRZ ;  /* 0x0000000000c67805 */ /* 0x000fe4000001ff00 */
[----:B------:R-:W-:Y:S01]  /*2220*/  IABS R8, R8 ;  /* 0x0000000800087213 */ /* 0x000fe20000000000 */
[----:B------:R-:W-:Y:S01]  /*2230*/  USHF.R.S32.HI UR9, URZ, 0x1f, UR8 ;  /* 0x0000001fff097899 */ /* 0x000fe20008011408 */
[----:B------:R-:W2:Y:S01]  /*2240*/  LDC.64 R6, c[0x0][0x3d0] ;  /* 0x0000f400ff067b82 */ /* 0x000ea20000000a00 */
[----:B------:R-:W-:-:S04]  /*2250*/  IMAD.WIDE.U32 R14, R4, UR8, R14 ;  /* 0x00000008040e7c25 */ /* 0x000fc8000f8e000e */
[----:B------:R-:W-:Y:S01]  /*2260*/  IMAD.WIDE.U32 R18, R2, UR8, R18 ;  /* 0x0000000802127c25 */ /* 0x000fe2000f8e0012 */
[----:B-1----:R-:W-:-:S04]  /*2270*/  IABS R0, R11 ;  /* 0x0000000b00007213 */ /* 0x002fc80000000000 */
[----:B------:R-:W1:Y:S08]  /*2280*/  I2F.RP R10, R0 ;  /* 0x00000000000a7306 */ /* 0x000e700000209400 */
[----:B-1----:R-:W1:Y:S02]  /*2290*/  MUFU.RCP R12, R10 ;  /* 0x0000000a000c7308 */ /* 0x002e640000001000 */
[----:B-1----:R-:W-:Y:S01]  /*22a0*/  IADD3 R12, PT, PT, R12, 0xffffffe, RZ ;  /* 0x0ffffffe0c0c7810 */ /* 0x002fe20007ffe0ff */
[----:B------:R-:W-:-:S05]  /*22b0*/  IMAD R10, R2, UR9, RZ ;  /* 0x00000009020a7c24 */ /* 0x000fca000f8e02ff */
[----:B------:R-:W1:Y:S01]  /*22c0*/  F2I.FTZ.U32.TRUNC.NTZ R13, R12 ;  /* 0x0000000c000d7305 */ /* 0x000e62000021f000 */
[----:B------:R-:W-:-:S04]  /*22d0*/  IMAD R10, R3, UR8, R10 ;  /* 0x00000008030a7c24 */ /* 0x000fc8000f8e020a */
[----:B------:R-:W-:Y:S01]  /*22e0*/  IMAD.IADD R19, R19, 0x1, R10 ;  /* 0x0000000113137824 */ /* 0x000fe200078e020a */
[----:B-1----:R-:W-:Y:S02]  /*22f0*/  IADD3 R9, PT, PT, RZ, -R13, RZ ;  /* 0x8000000dff097210 */ /* 0x002fe40007ffe0ff */
[----:B------:R-:W-:-:S03]  /*2300*/  MOV R12, RZ ;  /* 0x000000ff000c7202 */ /* 0x000fc60000000f00 */
[----:B------:R-:W-:-:S04]  /*2310*/  IMAD R9, R9, R0, RZ ;  /* 0x0000000009097224 */ /* 0x000fc800078e02ff */
[----:B------:R-:W-:-:S06]  /*2320*/  IMAD.HI.U32 R9, R13, R9, R12 ;  /* 0x000000090d097227 */ /* 0x000fcc00078e000c */
        /* <DEDUP_REMOVED lines=8> */
[----:B------:R-:W1:Y:S03]  /*23b0*/  LDC.64 R8, c[0x0][0x3d8] ;  /* 0x0000f600ff087b82 */ /* 0x000e660000000a00 */
[----:B------:R-:W-:Y:S01]  /*23c0*/  ISETP.GE.AND P0, PT, R0, RZ, PT ;  /* 0x000000ff0000720c */ /* 0x000fe20003f06270 */
[----:B------:R-:W-:-:S04]  /*23d0*/  IMAD R0, R4, UR9, RZ ;  /* 0x0000000904007c24 */ /* 0x000fc8000f8e02ff */
[----:B------:R-:W-:Y:S02]  /*23e0*/  IMAD R0, R5, UR8, R0 ;  /* 0x0000000805007c24 */ /* 0x000fe4000f8e0200 */
[----:B------:R-:W-:Y:S01]  /*23f0*/  @P1 VIADD R16, R16, 0x1 ;  /* 0x0000000110101836 */ /* 0x000fe20000000000 */
[----:B------:R-:W-:Y:S02]  /*2400*/  ISETP.NE.AND P1, PT, R11, RZ, PT ;  /* 0x000000ff0b00720c */ /* 0x000fe40003f25270 */
[----:B------:R-:W-:Y:S02]  /*2410*/  LOP3.LUT R11, RZ, R11, RZ, 0x33, !PT ;  /* 0x0000000bff0b7212 */ /* 0x000fe400078e33ff */
        /* <DEDUP_REMOVED lines=15> */
.L_x_6369:
[----:B------:R-:W-:Y:S01]  /*2510*/  UISETP.NE.AND UP0, UPT, UR5, -0x1, UPT ;  /* 0xffffffff0500788c */ /* 0x000fe2000bf05270 */
[----:B------:R-:W-:Y:S01]  /*2520*/  IMAD.MOV.U32 R72, RZ, RZ, RZ ;  /* 0x000000ffff487224 */ /* 0x000fe200078e00ff */
[----:B------:R-:W1:Y:S01]  /*2530*/  LDCU.64 UR14, c[0x0][0x3b0] ;  /* 0x00007600ff0e77ac */ /* 0x000e620008000a00 */
[C---:B------:R-:W-:Y:S01]  /*2540*/  IMAD.SHL.U32 R96, R133.reuse, 0x8, RZ ;  /* 0x0000000885607824 */ /* 0x040fe200078e00ff */
[----:B------:R-:W2:Y:S01]  /*2550*/  LDCU.64 UR8, c[0x0][0x3c8] ;  /* 0x00007900ff0877ac */ /* 0x000ea20008000a00 */
[----:B------:R-:W3:Y:S06]  /*2560*/  S2R R7, SR_CTAID.X ;  /* 0x0000000000077919 */ /* 0x000eec0000002500 */
[----:B------:R-:W4:Y:S01]  /*2570*/  @!UP0 LDCU.64 UR10, c[0x0][0x398] ;  /* 0x00007300ff0a87ac */ /* 0x000f220008000a00 */
[----:B------:R-:W-:Y:S01]  /*2580*/  LOP3.LUT R14, R96, 0x38, RZ, 0xc0, !PT ;  /* 0x00000038600e7812 */ /* 0x000fe200078ec0ff */
[----:B------:R3:W5:Y:S01]  /*2590*/  @P3 LDG.E R72, desc[UR6][R104.64] ;  /* 0x0000000668483981 */ /* 0x000762000c1e1900 */
[----:B------:R-:W-:Y:S01]  /*25a0*/  SHF.R.U32.HI R102, RZ, 0x3, R133 ;  /* 0x00000003ff667819 */ /* 0x000fe20000011685 */
[----:B------:R-:W-:Y:S01]  /*25b0*/  USHF.R.S32.HI UR31, URZ, 0x1f, UR28 ;  /* 0x0000001fff1f7899 */ /* 0x000fe2000801141c */
[----:B------:R-:W-:Y:S01]  /*25c0*/  IADD3 R12, P3, PT, R14, R12, RZ ;  /* 0x0000000c0e0c7210 */ /* 0x000fe20007f7e0ff */
[----:B------:R-:W-:Y:S01]  /*25d0*/  IMAD.MOV.U32 R103, RZ, RZ, RZ ;  /* 0x000000ffff677224 */ /* 0x000fe200078e00ff */
[C---:B------:R-:W-:Y:S01]  /*25e0*/  SHF.L.U32 R94, R133.reuse, 0x2, RZ ;  /* 0x00000002855e7819 */ /* 0x040fe200000006ff */
[----:B------:R-:W-:Y:S01]  /*25f0*/  IMAD.SHL.U32 R64, R133, 0x40, RZ ;  /* 0x0000004085407824 */ /* 0x000fe200078e00ff */
[----:B-1----:R-:W-:Y:S01]  /*2600*/  @UP0 UIMAD.WIDE.U32 UR16, UR5, UR14, URZ ;  /* 0x0000000e051002a5 */ /* 0x002fe2000f8e00ff */
[----:B------:R-:W-:Y:S01]  /*2610*/  IMAD.X R13, RZ, RZ, R8, P3 ;  /* 0x000000ffff0d7224 */ /* 0x000fe200018e0608 */
[----:B------:R-:W-:Y:S01]  /*2620*/  LOP3.LUT R94, R94, 0x1c, RZ, 0xc0, !PT ;  /* 0x0000001c5e5e7812 */ /* 0x000fe200078ec0ff */
[----:B------:R-:W-:Y:S01]  /*2630*/  UIADD3 UR30, UPT, UPT, UR4, -0x1, URZ ;  /* 0xffffffff041e7890 */ /* 0x000fe2000fffe0ff */
[----:B--2---:R-:W-:Y:S01]  /*2640*/  IMAD.U32 R100, RZ, RZ, UR8 ;  /* 0x00000008ff647e24 */ /* 0x004fe2000f8e00ff */
[----:B------:R-:W-:Y:S01]  /*2650*/  SHF.L.U64.HI R60, R4, 0x4, R5 ;  /* 0x00000004043c7819 */ /* 0x000fe20000010205 */
[----:B------:R-:W-:Y:S01]  /*2660*/  IMAD.WIDE.U32 R12, R102, R4, R12 ;  /* 0x00000004660c7225 */ /* 0x000fe200078e000c */
[----:B------:R-:W-:Y:S01]  /*2670*/  SHF.L.U64.HI R62, R2, 0x4, R3 ;  /* 0x00000004023e7819 */ /* 0x000fe20000010203 */
[----:B------:R-:W-:Y:S01]  /*2680*/  USHF.L.U32 UR29, UR30, 0x6, URZ ;  /* 0x000000061e1d7899 */ /* 0x000fe200080006ff */
[----:B------:R-:W-:Y:S01]  /*2690*/  LOP3.LUT R64, R64, 0x1c0, RZ, 0xc0, !PT ;  /* 0x000001c040407812 */ /* 0x000fe200078ec0ff */
[----:B----4-:R-:W-:Y:S01]  /*26a0*/  @!UP0 UIMAD.WIDE.U32 UR18, UR23, UR10, URZ ;  /* 0x0000000a171282a5 */ /* 0x010fe2000f8e00ff */
[----:B------:R-:W-:-:S02]  /*26b0*/  IMAD R69, R102, R5, R13 ;  /* 0x0000000566457224 */ /* 0x000fc400078e020d */
[----:B------:R-:W-:Y:S01]  /*26c0*/  IMAD.SHL.U32 R68, R12, 0x2, RZ ;  /* 0x000000020c447824 */ /* 0x000fe200078e00ff */
[----:B------:R-:W-:Y:S01]  /*26d0*/  @!UP0 UIMAD UR11, UR23, UR11, UR19 ;  /* 0x0000000b170b82a4 */ /* 0x000fe2000f8e0213 */
[----:B------:R-:W-:Y:S01]  /*26e0*/  IMAD.SHL.U32 R61, R4, 0x10, RZ ;  /* 0x00000010043d7824 */ /* 0x000fe200078e00ff */
[----:B------:R-:W-:Y:S01]  /*26f0*/  @UP0 UIMAD UR11, UR5, UR15, UR17 ;  /* 0x0000000f050b02a4 */ /* 0x000fe2000f8e0211 */
[----:B------:R-:W-:Y:S01]  /*2700*/  SHF.L.U64.HI R69, R12, 0x1, R69 ;  /* 0x000000010c457819 */ /* 0x000fe20000010245 */
[----:B------:R-:W-:Y:S01]  /*2710*/  @!UP0 UMOV UR10, UR18 ;  /* 0x00000012000a8c82 */ /* 0x000fe20008000000 */
[----:B------:R-:W-:Y:S01]  /*2720*/  @UP0 UMOV UR10, UR16 ;  /* 0x00000010000a0c82 */ /* 0x000fe20008000000 */
[----:B------:R-:W-:Y:S01]  /*2730*/  UIMAD UR5, UR31, UR8, URZ ;  /* 0x000000081f0572a4 */ /* 0x000fe2000f8e02ff */
[C---:B------:R-:W-:Y:S01]  /*2740*/  IADD3 R20, P2, PT, R14.reuse, UR10, RZ ;  /* 0x0000000a0e147c10 */ /* 0x040fe2000ff5e0ff */
[----:B---3--:R-:W-:Y:S02]  /*2750*/  IMAD.WIDE.U32 R6, R7, 0x40, R102 ;  /* 0x0000004007067825 */ /* 0x008fe400078e0066 */
[----:B------:R-:W-:Y:S01]  /*2760*/  UIMAD UR5, UR28, UR9, UR5 ;  /* 0x000000091c0572a4 */ /* 0x000fe2000f8e0205 */
[----:B------:R-:W-:Y:S01]  /*2770*/  IADD3.X R21, PT, PT, RZ, UR11, RZ, P2, !PT ;  /* 0x0000000bff157c10 */ /* 0x000fe200097fe4ff */
[----:B------:R-:W1:Y:S01]  /*2780*/  LDCU.64 UR8, c[0x0][0x390] ;  /* 0x00007200ff0877ac */ /* 0x000e620008000a00 */
[C---:B------:R-:W-:Y:S01]  /*2790*/  IADD3 R18, P2, PT, R14.reuse, R10, RZ ;  /* 0x0000000a0e127210 */ /* 0x040fe20007f5e0ff */
[----:B------:R-:W-:Y:S01]  /*27a0*/  IMAD R65, R7, UR14, RZ ;  /* 0x0000000e07417c24 */ /* 0x000fe2000f8e02ff */
[----:B------:R-:W-:Y:S01]  /*27b0*/  LOP3.LUT R10, R14, 0x40, RZ, 0xfc, !PT ;  /* 0x000000400e0a7812 */ /* 0x000fe200078efcff */
[----:B------:R-:W-:Y:S01]  /*27c0*/  IMAD.WIDE.U32 R100, R100, UR28, R20 ;  /* 0x0000001c64647c25 */ /* 0x000fe2000f8e0014 */
[----:B------:R-:W-:Y:S01]  /*27d0*/  IADD3.X R19, PT, PT, RZ, R0, RZ, P2, !PT ;  /* 0x00000000ff137210 */ /* 0x000fe200017fe4ff */
[----:B------:R-:W2:Y:S01]  /*27e0*/  LDCU.64 UR10, c[0x0][0x388] ;  /* 0x00007100ff0a77ac */ /* 0x000ea20008000a00 */
[----:B------:R-:W3:Y:S01]  /*27f0*/  LDC R0, c[0x0][0x450] ;  /* 0x00011400ff007b82 */ /* 0x000ee20000000800 */
[----:B------:R-:W-:Y:S01]  /*2800*/  VIADD R101, R101, UR5 ;  /* 0x0000000565657c36 */ /* 0x000fe20008000000 */
[----:B------:R-:W-:Y:S01]  /*2810*/  USHF.R.S32.HI UR5, URZ, 0x1f, UR25 ;  /* 0x0000001fff057899 */ /* 0x000fe20008011419 */
[----:B------:R-:W-:-:S03]  /*2820*/  IMAD.WIDE.U32 R8, R102, R2, R18 ;  /* 0x0000000266087225 */ /* 0x000fc600078e0012 */
[----:B------:R-:W-:Y:S01]  /*2830*/  ULEA.HI UR5, UR5, UR25, URZ, 0x6 ;  /* 0x0000001905057291 */ /* 0x000fe2000f8f30ff */
[----:B------:R-:W-:Y:S01]  /*2840*/  IMAD R67, R102, R3, R9 ;  /* 0x0000000366437224 */ /* 0x000fe200078e0209 */
[----:B------:R-:W-:Y:S01]  /*2850*/  SHF.L.U32 R66, R8, 0x1, RZ ;  /* 0x0000000108427819 */ /* 0x000fe200000006ff */
[C---:B------:R-:W-:Y:S01]  /*2860*/  IMAD R65, R6.reuse, UR15, R65 ;  /* 0x0000000f06417c24 */ /* 0x040fe2000f8e0241 */
[----:B------:R-:W-:Y:S01]  /*2870*/  USHF.R.S32.HI UR5, URZ, 0x6, UR5 ;  /* 0x00000006ff057899 */ /* 0x000fe20008011405 */
[----:B------:R-:W-:Y:S01]  /*2880*/  IMAD.WIDE.U32 R100, R6, UR14, R100 ;  /* 0x0000000e06647c25 */ /* 0x000fe2000f8e0064 */
[----:B------:R-:W-:Y:S02]  /*2890*/  SHF.L.U64.HI R67, R8, 0x1, R67 ;  /* 0x0000000108437819 */ /* 0x000fe40000010243 */
[----:B------:R-:W-:Y:S01]  /*28a0*/  UISETP.LT.AND UP0, UPT, UR20, UR5, UPT ;  /* 0x000000051400728c */ /* 0x000fe2000bf01270 */
[----:B------:R-:W-:Y:S01]  /*28b0*/  IMAD.SHL.U32 R63, R2, 0x10, RZ ;  /* 0x00000010023f7824 */ /* 0x000fe200078e00ff */
[----:B--2---:R-:W-:Y:S01]  /*28c0*/  IADD3 R68, P2, PT, R68, UR10, RZ ;  /* 0x0000000a44447c10 */ /* 0x004fe2000ff5e0ff */
[----:B------:R-:W-:Y:S01]  /*28d0*/  IMAD.IADD R65, R101, 0x1, R65 ;  /* 0x0000000165417824 */ /* 0x000fe200078e0241 */
[----:B------:R-:W-:Y:S01]  /*28e0*/  USEL UR5, UR20, UR5, !UP0 ;  /* 0x0000000514057287 */ /* 0x000fe2000c000000 */
[----:B------:R-:W-:-:S02]  /*28f0*/  LOP3.LUT R9, R14, 0x80, RZ, 0xfc, !PT ;  /* 0x000000800e097812 */ /* 0x000fc400078efcff */
[----:B------:R-:W-:Y:S01]  /*2900*/  IADD3.X R69, PT, PT, R69, UR11, RZ, P2, !PT ;  /* 0x0000000b45457c10 */ /* 0x000fe200097fe4ff */
[----:B------:R-:W-:Y:S01]  /*2910*/  UISETP.GT.AND UP0, UPT, UR4, UR5, UPT ;  /* 0x000000050400728c */ /* 0x000fe2000bf04270 */
[----:B---3--:R-:W-:Y:S02]  /*2920*/  LEA.HI R97, R0, R0, RZ, 0x1 ;  /* 0x0000000000617211 */ /* 0x008fe400078f08ff */
[----:B-1----:R-:W-:Y:S01]  /*2930*/  IADD3 R66, P2, PT, R66, UR8, RZ ;  /* 0x0000000842427c10 */ /* 0x002fe2000ff5e0ff */
[----:B------:R-:W-:Y:S01]  /*2940*/  IMAD.MOV.U32 R195, RZ, RZ, R69 ;  /* 0x000000ffffc37224 */ /* 0x000fe200078e0045 */
[----:B------:R-:W-:Y:S02]  /*2950*/  SHF.R.S32.HI R97, RZ, 0x1, R97 ;  /* 0x00000001ff617819 */ /* 0x000fe40000011461 */
[----:B------:R-:W-:Y:S01]  /*2960*/  IADD3.X R67, PT, PT, R67, UR9, RZ, P2, !PT ;  /* 0x0000000943437c10 */ /* 0x000fe200097fe4ff */
[----:B------:R-:W-:Y:S01]  /*2970*/  IMAD.MOV.U32 R196, RZ, RZ, R66 ;  /* 0x000000ffffc47224 */ /* 0x000fe200078e0042 */
[----:B------:R-:W-:Y:S01]  /*2980*/  MOV R194, R68 ;  /* 0x0000004400c27202 */ /* 0x000fe20000000f00 */
[----:B------:R-:W-:Y:S01]  /*2990*/  IMAD R95, R102, R97, R94 ;  /* 0x00000061665f7224 */ /* 0x000fe200078e025e */
[----:B------:R-:W-:-:S03]  /*29a0*/  MOV R197, R67 ;  /* 0x0000004300c57202 */ /* 0x000fc60000000f00 */
[--C-:B------:R-:W-:Y:S01]  /*29b0*/  IMAD.IADD R94, R94, 0x1, R95.reuse ;  /* 0x000000015e5e7824 */ /* 0x100fe200078e025f */
[----:B------:R-:W-:-:S04]  /*29c0*/  SHF.R.S32.HI R86, RZ, 0x1f, R95 ;  /* 0x0000001fff567819 */ /* 0x000fc8000001145f */
[----:B------:R-:W-:Y:S01]  /*29d0*/  SHF.R.S32.HI R84, RZ, 0x1f, R94 ;  /* 0x0000001fff547819 */ /* 0x000fe2000001145e */
[----:B------:R-:W-:Y:S06]  /*29e0*/  BRA.U !UP0, `(.L_x_6374) ;  /* 0x0000008908807547 */ /* 0x000fec000b800000 */
[----:B------:R-:W1:Y:S01]  /*29f0*/  LDC.64 R2, c[0x0][0x4a0] ;  /* 0x00012800ff027b82 */ /* 0x000e620000000a00 */
[----:B------:R-:W2:Y:S01]  /*2a00*/  LDCU.128 UR16, c[0x0][0x4b0] ;  /* 0x00009600ff1077ac */ /* 0x000ea20008000c00 */
[----:B------:R-:W-:Y:S01]  /*2a10*/  IMAD.U32 R92, RZ, RZ, UR29 ;  /* 0x0000001dff5c7e24 */ /* 0x000fe2000f8e00ff */
[----:B------:R-:W-:Y:S01]  /*2a20*/  @!P0 IADD3 R16, PT, PT, -R16, RZ, RZ ;  /* 0x000000ff10108210 */ /* 0x000fe20007ffe1ff */
[----:B------:R-:W-:Y:S01]  /*2a30*/  IMAD.MOV.U32 R15, RZ, RZ, RZ ;  /* 0x000000ffff0f7224 */ /* 0x000fe200078e00ff */
[----:B------:R-:W3:Y:S01]  /*2a40*/  LDCU.128 UR8, c[0x0][0x490] ;  /* 0x00009200ff0877ac */ /* 0x000ee20008000c00 */
[----:B-----5:R-:W-:Y:S01]  /*2a50*/  IADD3 R72, PT, PT, R72, UR29, RZ ;  /* 0x0000001d48487c10 */ /* 0x020fe2000fffe0ff */
[----:B------:R-:W-:Y:S01]  /*2a60*/  IMAD.SHL.U32 R93, R97, 0x10, RZ ;  /* 0x00000010615d7824 */ /* 0x000fe200078e00ff */
[----:B------:R-:W4:Y:S01]  /*2a70*/  LDC.64 R82, c[0x0][0x4a8] ;  /* 0x00012a00ff527b82 */ /* 0x000f220000000a00 */
[----:B------:R-:W4:Y:S01]  /*2a80*/  LDCU.128 UR12, c[0x0][0x4c0] ;  /* 0x00009800ff0c77ac */ /* 0x000f220008000c00 */
[----:B------:R-:W-:Y:S01]  /*2a90*/  SHF.R.S32.HI R5, RZ, 0x1f, R92 ;  /* 0x0000001fff057819 */ /* 0x000fe2000001145c */
[----:B------:R-:W-:Y:S01]  /*2aa0*/  IMAD R72, R72, R97, RZ ;  /* 0x0000006148487224 */ /* 0x000fe200078e02ff */
[----:B------:R-:W-:Y:S01]  /*2ab0*/  SEL R16, R11, R16, !P1 ;  /* 0x000000100b107207 */ /* 0x000fe20004800000 */
[----:B------:R-:W4:Y:S01]  /*2ac0*/  LDCU UR34, c[0x0][0x450] ;  /* 0x00008a00ff2277ac */ /* 0x000f220008000800 */
[C---:B------:R-:W-:Y:S01]  /*2ad0*/  IMAD R88, R97.reuse, 0x30, RZ ;  /* 0x0000003061587824 */ /* 0x040fe200078e02ff */
[----:B------:R-:W-:Y:S01]  /*2ae0*/  IADD3 R91, PT, PT, R102, 0x10, RZ ;  /* 0x00000010665b7810 */ /* 0x000fe20007ffe0ff */
[----:B------:R-:W-:Y:S01]  /*2af0*/  IMAD.SHL.U32 R87, R97, 0x20, RZ ;  /* 0x0000002061577824 */ /* 0x000fe200078e00ff */
[----:B------:R-:W-:Y:S01]  /*2b00*/  SHF.R.S32.HI R73, RZ, 0x1f, R72 ;  /* 0x0000001fff497819 */ /* 0x000fe20000011448 */
[----:B------:R-:W4:Y:S01]  /*2b10*/  LDCU.U8 UR36, c[0x0][0x533] ;  /* 0x0000a660ff2477ac */ /* 0x000f220008000000 */
[----:B------:R-:W-:Y:S01]  /*2b20*/  IADD3 R50, P1, PT, R72, R95, RZ ;  /* 0x0000005f48327210 */ /* 0x000fe20007f3e0ff */
[C---:B------:R-:W-:Y:S01]  /*2b30*/  VIADD R90, R102.reuse, 0x20 ;  /* 0x00000020665a7836 */ /* 0x040fe20000000000 */
[----:B------:R-:W-:Y:S01]  /*2b40*/  IADD3 R89, PT, PT, R102, 0x30, RZ ;  /* 0x0000003066597810 */ /* 0x000fe20007ffe0ff */
[----:B------:R-:W-:Y:S01]  /*2b50*/  UMOV UR35, URZ ;  /* 0x000000ff00237c82 */ /* 0x000fe20008000000 */
[----:B---3--:R-:W-:Y:S01]  /*2b60*/  IMAD.U32 R7, RZ, RZ, UR10 ;  /* 0x0000000aff077e24 */ /* 0x008fe2000f8e00ff */
[----:B------:R-:W-:Y:S01]  /*2b70*/  USHF.R.S32.HI UR10, URZ, 0x1f, UR25 ;  /* 0x0000001fff0a7899 */ /* 0x000fe20008011419 */
[----:B-1----:R-:W-:Y:S01]  /*2b80*/  IMAD.WIDE.U32 R12, R2, UR23, R14 ;  /* 0x00000017020c7c25 */ /* 0x002fe2000f8e000e */
[----:B------:R-:W-:Y:S01]  /*2b90*/  SHF.R.S32.HI R80, RZ, 0x1f, R87 ;  /* 0x0000001fff507819 */ /* 0x000fe20000011457 */
[----:B------:R-:W-:Y:S01]  /*2ba0*/  UIMAD UR32, UR4, -0x40, UR27 ;  /* 0xffffffc0042078a4 */ /* 0x000fe2000f8e021b */
[----:B------:R-:W-:Y:S01]  /*2bb0*/  SHF.R.S32.HI R78, RZ, 0x1f, R88 ;  /* 0x0000001fff4e7819 */ /* 0x000fe20000011458 */
[----:B------:R-:W-:Y:S01]  /*2bc0*/  IMAD R13, R3, UR23, R13 ;  /* 0x00000017030d7c24 */ /* 0x000fe2000f8e020d */
[----:B------:R-:W1:Y:S01]  /*2bd0*/  LDCU UR33, c[0x0][0x440] ;  /* 0x00008800ff2177ac */ /* 0x000e620008000800 */
[----:B--2---:R-:W-:Y:S01]  /*2be0*/  IMAD R3, R5, UR16, RZ ;  /* 0x0000001005037c24 */ /* 0x004fe2000f8e02ff */
[----:B----4-:R-:W-:Y:S01]  /*2bf0*/  SHF.L.U32 R79, R82, 0x6, RZ ;  /* 0x00000006524f7819 */ /* 0x010fe200000006ff */
[----:B------:R-:W-:Y:S01]  /*2c00*/  IMAD.WIDE.U32 R12, R92, UR16, R12 ;  /* 0x000000105c0c7c25 */ /* 0x000fe2000f8e000c */
[----:B------:R-:W-:Y:S01]  /*2c10*/  MOV R11, UR34 ;  /* 0x00000022000b7c02 */ /* 0x000fe20008000f00 */
[----:B------:R-:W-:-:S02]  /*2c20*/  UISETP.NE.AND UP1, UPT, UR36, URZ, UPT ;  /* 0x000000ff2400728c */ /* 0x000fc4000bf25270 */
[----:B------:R-:W-:Y:S01]  /*2c30*/  IMAD R2, R92, UR17, R3 ;  /* 0x000000115c027c24 */ /* 0x000fe2000f8e0203 */
[----:B------:R-:W-:Y:S01]  /*2c40*/  SHF.R.S32.HI R3, RZ, 0x1f, R16 ;  /* 0x0000001fff037819 */ /* 0x000fe20000011410 */
[----:B------:R-:W-:-:S03]  /*2c50*/  IMAD.WIDE.U32 R18, R7, UR23, R14 ;  /* 0x0000001707127c25 */ /* 0x000fc6000f8e000e */
[----:B------:R-:W-:Y:S01]  /*2c60*/  IADD3 R13, PT, PT, R13, R2, RZ ;  /* 0x000000020d0d7210 */ /* 0x000fe20007ffe0ff */
[----:B------:R-:W-:Y:S01]  /*2c70*/  IMAD.U32 R0, RZ, RZ, UR11 ;  /* 0x0000000bff007e24 */ /* 0x000fe2000f8e00ff */
[----:B------:R-:W-:Y:S01]  /*2c80*/  IADD3 R2, P0, PT, R102, -UR25, RZ ;  /* 0x8000001966027c10 */ /* 0x000fe2000ff1e0ff */
[----:B------:R-:W-:Y:S02]  /*2c90*/  IMAD R7, R3, UR12, RZ ;  /* 0x0000000c03077c24 */ /* 0x000fe4000f8e02ff */
[----:B------:R-:W-:Y:S02]  /*2ca0*/  IMAD R19, R0, UR23, R19 ;  /* 0x0000001700137c24 */ /* 0x000fe4000f8e0213 */
[C---:B------:R-:W-:Y:S02]  /*2cb0*/  IMAD R4, R16.reuse, UR13, R7 ;  /* 0x0000000d10047c24 */ /* 0x040fe4000f8e0207 */
[----:B------:R-:W-:Y:S02]  /*2cc0*/  IMAD R0, R5, R82, RZ ;  /* 0x0000005205007224 */ /* 0x000fe400078e02ff */
[----:B------:R-:W-:Y:S01]  /*2cd0*/  IMAD.WIDE.U32 R6, R16, UR12, R12 ;  /* 0x0000000c10067c25 */ /* 0x000fe2000f8e000c */
[----:B------:R-:W2:Y:S01]  /*2ce0*/  LDCU.64 UR12, c[0x0][0x4d0] ;  /* 0x00009a00ff0c77ac */ /* 0x000ea20008000a00 */
[----:B------:R-:W-:-:S02]  /*2cf0*/  IADD3.X R13, PT, PT, RZ, ~UR10, RZ, P0, !PT ;  /* 0x8000000aff0d7c10 */ /* 0x000fc400087fe4ff */
[----:B------:R-:W-:Y:S01]  /*2d00*/  IMAD R3, R3, UR18, RZ ;  /* 0x0000001203037c24 */ /* 0x000fe2000f8e02ff */
[----:B------:R-:W-:Y:S01]  /*2d10*/  IADD3 R72, P0, PT, R72, R94, RZ ;  /* 0x0000005e48487210 */ /* 0x000fe20007f1e0ff */
[C---:B------:R-:W-:Y:S01]  /*2d20*/  IMAD R0, R92.reuse, R83, R0 ;  /* 0x000000535c007224 */ /* 0x040fe200078e0200 */
[----:B------:R-:W3:Y:S01]  /*2d30*/  LDCU.64 UR10, c[0x0][0x488] ;  /* 0x00009100ff0a77ac */ /* 0x000ee20008000a00 */
[----:B------:R-:W-:-:S04]  /*2d40*/  IMAD.WIDE.U32 R18, R92, R82, R18 ;  /* 0x000000525c127225 */ /* 0x000fc800078e0012 */
[----:B------:R-:W-:Y:S02]  /*2d50*/  IMAD.IADD R5, R7, 0x1, R4 ;  /* 0x0000000107057824 */ /* 0x000fe400078e0204 */
[----:B------:R-:W-:Y:S02]  /*2d60*/  IMAD.MOV.U32 R4, RZ, RZ, R6 ;  /* 0x000000ffff047224 */ /* 0x000fe400078e0006 */
[----:B------:R-:W-:Y:S01]  /*2d70*/  IMAD R6, R16, UR19, R3 ;  /* 0x0000001310067c24 */ /* 0x000fe2000f8e0203 */
[----:B------:R-:W-:Y:S01]  /*2d80*/  UIMAD UR19, UR4, -0x40, UR25 ;  /* 0xffffffc0041378a4 */ /* 0x000fe2000f8e0219 */
[C---:B------:R-:W-:Y:S01]  /*2d90*/  IMAD.X R3, R73.reuse, 0x1, R86, P1 ;  /* 0x0000000149037824 */ /* 0x040fe200008e0656 */
[----:B------:R-:W-:Y:S01]  /*2da0*/  IADD3.X R73, PT, PT, R73, R84, RZ, P0, !PT ;  /* 0x0000005449497210 */ /* 0x000fe200007fe4ff */
[----:B------:R-:W-:Y:S02]  /*2db0*/  IMAD.IADD R19, R19, 0x1, R0 ;  /* 0x0000000113137824 */ /* 0x000fe400078e0200 */
[----:B------:R-:W-:Y:S01]  /*2dc0*/  IMAD R71, R13, UR16, RZ ;  /* 0x000000100d477c24 */ /* 0x000fe2000f8e02ff */
[----:B------:R-:W-:Y:S01]  /*2dd0*/  SHF.L.U64.HI R0, R50, 0x1, R3 ;  /* 0x0000000132007819 */ /* 0x000fe20000010203 */
[----:B------:R-:W-:Y:S01]  /*2de0*/  IMAD.WIDE.U32 R16, R16, UR18, R18 ;  /* 0x0000001210107c25 */ /* 0x000fe2000f8e0012 */
[C---:B------:R-:W-:Y:S01]  /*2df0*/  SHF.L.U64.HI R73, R72.reuse, 0x1, R73 ;  /* 0x0000000148497819 */ /* 0x040fe20000010249 */
[----:B------:R-:W-:Y:S01]  /*2e00*/  USHF.L.U32 UR18, UR16, 0x6, URZ ;  /* 0x0000000610127899 */ /* 0x000fe200080006ff */
[----:B------:R-:W-:Y:S01]  /*2e10*/  SHF.L.U32 R72, R72, 0x1, RZ ;  /* 0x0000000148487819 */ /* 0x000fe200000006ff */
[----:B------:R-:W-:-:S02]  /*2e20*/  IMAD.SHL.U32 R50, R50, 0x2, RZ ;  /* 0x0000000232327824 */ /* 0x000fc400078e00ff */
[----:B------:R-:W-:Y:S01]  /*2e30*/  IMAD.IADD R7, R17, 0x1, R6 ;  /* 0x0000000111077824 */ /* 0x000fe200078e0206 */
[----:B------:R-:W-:Y:S01]  /*2e40*/  MOV R6, R16 ;  /* 0x0000001000067202 */ /* 0x000fe20000000f00 */
[-C--:B------:R-:W-:Y:S01]  /*2e50*/  IMAD R13, R13, R82.reuse, RZ ;  /* 0x000000520d0d7224 */ /* 0x080fe200078e02ff */
[----:B------:R-:W-:Y:S01]  /*2e60*/  IADD3 R16, P0, PT, R50, UR14, RZ ;  /* 0x0000000e32107c10 */ /* 0x000fe2000ff1e0ff */
[----:B------:R-:W-:Y:S01]  /*2e70*/  IMAD R71, R2, UR17, R71 ;  /* 0x0000001102477c24 */ /* 0x000fe2000f8e0247 */
[----:B------:R-:W-:Y:S01]  /*2e80*/  IADD3 R74, P1, PT, R72, UR14, RZ ;  /* 0x0000000e484a7c10 */ /* 0x000fe2000ff3e0ff */
[----:B------:R-:W-:Y:S01]  /*2e90*/  IMAD.WIDE.U32 R4, R2, UR16, R4 ;  /* 0x0000001002047c25 */ /* 0x000fe2000f8e0004 */
[----:B------:R-:W-:Y:S01]  /*2ea0*/  IADD3.X R17, PT, PT, R0, UR15, RZ, P0, !PT ;  /* 0x0000000f00117c10 */ /* 0x000fe200087fe4ff */
[----:B------:R-:W4:Y:S01]  /*2eb0*/  LDCU.64 UR16, c[0x0][0x3c0] ;  /* 0x00007800ff1077ac */ /* 0x000f220008000a00 */
[----:B--2---:R-:W-:Y:S01]  /*2ec0*/  IADD3 R50, P0, PT, R50, UR12, RZ ;  /* 0x0000000c32327c10 */ /* 0x004fe2000ff1e0ff */
[----:B------:R-:W-:Y:S01]  /*2ed0*/  IMAD R13, R2, R83, R13 ;  /* 0x00000053020d7224 */ /* 0x000fe200078e020d */
[----:B------:R-:W-:Y:S01]  /*2ee0*/  LEA R70, P2, R4, UR8, 0x1 ;  /* 0x0000000804467c11 */ /* 0x000fe2000f8408ff */
[----:B------:R-:W-:Y:S01]  /*2ef0*/  IMAD.WIDE.U32 R2, R2, R82, R6 ;  /* 0x0000005202027225 */ /* 0x000fe200078e0006 */
[----:B------:R-:W-:-:S02]  /*2f00*/  IADD3.X R51, PT, PT, R0, UR13, RZ, P0, !PT ;  /* 0x0000000d00337c10 */ /* 0x000fc400087fe4ff */
[----:B------:R-:W-:Y:S01]  /*2f10*/  IADD3 R0, P0, PT, RZ, -UR35, RZ ;  /* 0x80000023ff007c10 */ /* 0x000fe2000ff1e0ff */
[----:B------:R-:W-:Y:S01]  /*2f20*/  IMAD.IADD R71, R5, 0x1, R71 ;  /* 0x0000000105477824 */ /* 0x000fe200078e0247 */
[----:B------:R-:W-:Y:S01]  /*2f30*/  IADD3 R13, PT, PT, R3, R13, RZ ;  /* 0x0000000d030d7210 */ /* 0x000fe20007ffe0ff */
[----:B------:R-:W-:Y:S01]  /*2f40*/  IMAD.SHL.U32 R85, R82, 0x10, RZ ;  /* 0x0000001052557824 */ /* 0x000fe200078e00ff */
[----:B------:R-:W-:Y:S01]  /*2f50*/  IADD3.X R3, PT, PT, RZ, ~UR18, RZ, P0, !PT ;  /* 0x80000012ff037c10 */ /* 0x000fe200087fe4ff */
[----:B------:R-:W-:Y:S01]  /*2f60*/  IMAD.X R79, RZ, RZ, ~R79, P0 ;  /* 0x000000ffff4f7224 */ /* 0x000fe200000e0e4f */
[----:B------:R-:W-:Y:S01]  /*2f70*/  IADD3.X R75, PT, PT, R73, UR15, RZ, P1, !PT ;  /* 0x0000000f494b7c10 */ /* 0x000fe20008ffe4ff */
[----:B------:R-:W2:Y:S01]  /*2f80*/  LDCU.64 UR14, c[0x0][0x3b8] ;  /* 0x00007700ff0e77ac */ /* 0x000ea20008000a00 */
[----:B------:R-:W-:Y:S02]  /*2f90*/  LEA.HI.X R71, R4, UR9, R71, 0x1, P2 ;  /* 0x0000000904477c11 */ /* 0x000fe400090f0c47 */
[----:B---3--:R-:W-:Y:S01]  /*2fa0*/  LEA R12, P2, R2, UR10, 0x1 ;  /* 0x0000000a020c7c11 */ /* 0x008fe2000f8408ff */
[----:B------:R-:W-:Y:S01]  /*2fb0*/  UMOV UR18, UR4 ;  /* 0x0000000400127c82 */ /* 0x000fe20008000000 */
[----:B------:R-:W-:-:S02]  /*2fc0*/  IADD3 R72, P1, PT, R72, UR12, RZ ;  /* 0x0000000c48487c10 */ /* 0x000fc4000ff3e0ff */
[----:B------:R-:W-:Y:S02]  /*2fd0*/  SHF.L.U64.HI R83, R82, 0x4, R83 ;  /* 0x0000000452537819 */ /* 0x000fe40000010253 */
[C---:B------:R-:W-:Y:S02]  /*2fe0*/  SHF.R.S64 R81, R0.reuse, 0x1f, R79 ;  /* 0x0000001f00517819 */ /* 0x040fe4000000104f */
[----:B------:R-:W-:Y:S02]  /*2ff0*/  SHF.R.S32.HI R82, RZ, 0x1f, R93 ;  /* 0x0000001fff527819 */ /* 0x000fe4000001145d */
[--C-:B------:R-:W-:Y:S02]  /*3000*/  SHF.R.S64 R77, R0, 0x1f, R3.reuse ;  /* 0x0000001f004d7819 */ /* 0x100fe40000001003 */
[----:B------:R-:W-:Y:S02]  /*3010*/  SHF.R.S32.HI R76, RZ, 0x1f, R3 ;  /* 0x0000001fff4c7819 */ /* 0x000fe40000011403 */
[----:B------:R-:W-:-:S02]  /*3020*/  SHF.R.S32.HI R79, RZ, 0x1f, R79 ;  /* 0x0000001fff4f7819 */ /* 0x000fc4000001144f */
[----:B------:R-:W-:Y:S01]  /*3030*/  LEA.HI.X R13, R2, UR11, R13, 0x1, P2 ;  /* 0x0000000b020d7c11 */ /* 0x000fe200090f0c0d */
[----:B------:R-:W3:Y:S01]  /*3040*/  LDCU.128 UR8, c[0x0][0x3a0] ;  /* 0x00007400ff0877ac */ /* 0x000ee20008000c00 */
[----:B------:R-:W-:Y:S01]  /*3050*/  IADD3.X R73, PT, PT, R73, UR13, RZ, P1, !PT ;  /* 0x0000000d49497c10 */ /* 0x000fe20008ffe4ff */
[----:B--2-4-:R-:W1:Y:S06]  /*3060*/  LDCU.64 UR12, c[0x0][0x4e0] ;  /* 0x00009c00ff0c77ac */ /* 0x014e6c0008000a00 */
.L_x_6442:
        /* <DEDUP_REMOVED lines=19> */
.L_x_6376:
[----:B-1-3--:R-:W-:Y:S05]  /*31a0*/  BSYNC.RECONVERGENT B0 ;  /* 0x0000000000007941 */ /* 0x00afea0003800200 */
.L_x_6375:
        /* <DEDUP_REMOVED lines=16> */
.L_x_6378:
[----:B------:R-:W-:Y:S05]  /*32b0*/  BSYNC.RECONVERGENT B0 ;  /* 0x0000000000007941 */ /* 0x000fea0003800200 */
.L_x_6377:
        /* <DEDUP_REMOVED lines=17> */
.L_x_6380:
[----:B------:R-:W-:Y:S05]  /*33d0*/  BSYNC.RECONVERGENT B0 ;  /* 0x0000000000007941 */ /* 0x000fea0003800200 */
.L_x_6379:
[C---:B------:R-:W-:Y:S01]  /*33e0*/  ISETP.GE.AND P2, PT, R89.reuse, UR32, PT ;  /* 0x0000002059007c0c */ /* 0x040fe2000bf46270 */
[----:B------:R-:W-:Y:S03]  /*33f0*/  BSSY.RECONVERGENT B0, `(.L_x_6381) ;  /* 0x0000015000007945 */ /* 0x000fe60003800200 */
[----:B------:R-:W-:Y:S11]  /*3400*/  ISETP.GE.AND P2, PT, R89, UR19, !P2 ;  /* 0x0000001359007c0c */ /* 0x000ff6000d746270 */
[----:B------:R-:W-:Y:S02]  /*3410*/  @!UPT UIADD3 URZ, UPT, UPT, URZ, URZ, URZ ;  /* 0x000000fffffff290 */ /* 0x000fe4000fffe0ff */
        /* <DEDUP_REMOVED lines=18> */
.L_x_6382:
[----:B------:R-:W-:Y:S05]  /*3540*/  BSYNC.RECONVERGENT B0 ;  /* 0x0000000000007941 */ /* 0x000fea0003800200 */
.L_x_6381:
        /* <DEDUP_REMOVED lines=17> */
.L_x_6386:
[----:B------:R-:W-:Y:S05]  /*3660*/  BSYNC.RECONVERGENT B0 ;  /* 0x0000000000007941 */ /* 0x000fea0003800200 */
.L_x_6385:
        /* <DEDUP_REMOVED lines=15> */
.L_x_6388:
[----:B------:R-:W-:Y:S05]  /*3760*/  BSYNC.RECONVERGENT B0 ;  /* 0x0000000000007941 */ /* 0x000fea0003800200 */
.L_x_6387:
        /* <DEDUP_REMOVED lines=17> */
.L_x_6390:
[----:B------:R-:W-:Y:S05]  /*3880*/  BSYNC.RECONVERGENT B0 ;  /* 0x0000000000007941 */ /* 0x000fea0003800200 */
.L_x_6389:
        /* <DEDUP_REMOVED lines=22> */
.L_x_6384:
        /* <DEDUP_REMOVED lines=59> */
.L_x_6396:
[----:B------:R-:W-:Y:S05]  /*3da0*/  BSYNC.RECONVERGENT B0 ;  /* 0x0000000000007941 */ /* 0x000fea0003800200 */
.L_x_6395:
        /* <DEDUP_REMOVED lines=52> */
.L_x_6398:
[----:B------:R-:W-:Y:S05]  /*40f0*/  BSYNC.RECONVERGENT B0 ;  /* 0x0000000000007941 */ /* 0x000fea0003800200 */
.L_x_6397:
        /* <DEDUP_REMOVED lines=51> */
.L_x_6394:
[----:B------:R-:W-:Y:S05]  /*4430*/  BSYNC.RECONVERGENT B1 ;  /* 0x0000000000017941 */ /* 0x000fea0003800200 */
.L_x_6393:
        /* <DEDUP_REMOVED lines=68> */
.L_x_6402:
[----:B------:R-:W-:Y:S05]  /*4880*/  BSYNC.RECONVERGENT B0 ;  /* 0x0000000000007941 */ /* 0x000fea0003800200 */
.L_x_6401:
        /* <DEDUP_REMOVED lines=52> */
.L_x_6404:
[----:B------:R-:W-:Y:S05]  /*4bd0*/  BSYNC.RECONVERGENT B0 ;  /* 0x0000000000007941 */ /* 0x000fea0003800200 */
.L_x_6403:
        /* <DEDUP_REMOVED lines=51> */
.L_x_6400:
[----:B------:R-:W-:Y:S05]  /*4f10*/  BSYNC.RECONVERGENT B1 ;  /* 0x0000000000017941 */ /* 0x000fea0003800200 */
.L_x_6399:
        /* <DEDUP_REMOVED lines=68> */
.L_x_6408:
[----:B------:R-:W-:Y:S05]  /*5360*/  BSYNC.RECONVERGENT B0 ;  /* 0x0000000000007941 */ /* 0x000fea0003800200 */
.L_x_6407:
        /* <DEDUP_REMOVED lines=52> */
.L_x_6410:
[----:B------:R-:W-:Y:S05]  /*56b0*/  BSYNC.RECONVERGENT B0 ;  /* 0x0000000000007941 */ /* 0x000fea0003800200 */
.L_x_6409:
        /* <DEDUP_REMOVED lines=51> */
.L_x_6406:
[----:B------:R-:W-:Y:S05]  /*59f0*/  BSYNC.RECONVERGENT B1 ;  /* 0x0000000000017941 */ /* 0x000fea0003800200 */
.L_x_6405:
        /* <DEDUP_REMOVED lines=70> */
.L_x_6414:
[----:B------:R-:W-:Y:S05]  /*5e60*/  BSYNC.RECONVERGENT B0 ;  /* 0x0000000000007941 */ /* 0x000fea0003800200 */
.L_x_6413:
        /* <DEDUP_REMOVED lines=52> */
.L_x_6416:
[----:B------:R-:W-:Y:S05]  /*61b0*/  BSYNC.RECONVERGENT B0 ;  /* 0x0000000000007941 */ /* 0x000fea0003800200 */
.L_x_6415:
        /* <DEDUP_REMOVED lines=51> */
.L_x_6412:
[----:B------:R-:W-:Y:S05]  /*64f0*/  BSYNC.RECONVERGENT B1 ;  /* 0x0000000000017941 */ /* 0x000fea0003800200 */
.L_x_6411:
        /* <DEDUP_REMOVED lines=8> */
.L_x_6392:
        /* <DEDUP_REMOVED lines=99> */
.L_x_6420:
[----:B------:R-:W-:Y:S05]  /*6bb0*/  BSYNC.RECONVERGENT B0 ;  /* 0x0000000000007941 */ /* 0x000fea0003800200 */
.L_x_6419:
        /* <DEDUP_REMOVED lines=93> */
.L_x_6422:
[----:B------:R-:W-:Y:S05]  /*7190*/  BSYNC.RECONVERGENT B0 ;  /* 0x0000000000007941 */ /* 0x000fea0003800200 */
.L_x_6421:
        /* <DEDUP_REMOVED lines=92> */
.L_x_6418:
[----:B------:R-:W-:Y:S05]  /*7760*/  BSYNC.RECONVERGENT B1 ;  /* 0x0000000000017941 */ /* 0x000fea0003800200 */
.L_x_6417:
        /* <DEDUP_REMOVED lines=100> */
.L_x_6426:
[----:B------:R-:W-:Y:S05]  /*7db0*/  BSYNC.RECONVERGENT B0 ;  /* 0x0000000000007941 */ /* 0x000fea0003800200 */
.L_x_6425:
        /* <DEDUP_REMOVED lines=93> */
.L_x_6428:
[----:B------:R-:W-:Y:S05]  /*8390*/  BSYNC.RECONVERGENT B0 ;  /* 0x0000000000007941 */ /* 0x000fea0003800200 */
.L_x_6427:
        /* <DEDUP_REMOVED lines=92> */
.L_x_6424:
[----:B------:R-:W-:Y:S05]  /*8960*/  BSYNC.RECONVERGENT B1 ;  /* 0x0000000000017941 */ /* 0x000fea0003800200 */
.L_x_6423:
[----:B------:R-:W-:Y:S04]  /*8970*/  BSSY.RECONVERGENT B1, `(.L_x_6429) ;  /* 0x000011e000017945 */ /* 0x000fe80003800200 */
[----:B------:R-:W-:Y:S05]  /*8980*/  @!P3 BRA `(.L_x_6430) ;  /* 0x000000100070b947 */ /* 0x000fea0003800000 */
[----:B------:R-:W5:Y:S01]  /*8990*/  LDC R113, c[0x0][0x440] ;  /* 0x00011000ff717b82 */ /* 0x000f620000000800 */
[----:B------:R-:W-:Y:S07]  /*89a0*/  BSSY.RECONVERGENT B0, `(.L_x_6431) ;  /* 0x0000063000007945 */ /* 0x000fee0003800200 */
[----:B--2-4-:R-:W2:Y:S08]  /*89b0*/  LDC.64 R4, c[0x0][0x4a8] ;  /* 0x00012a00ff047b82 */ /* 0x014eb00000000a00 */
[----:B------:R-:W1:Y:S01]  /*89c0*/  LDC.64 R2, c[0x0][0x3b8] ;  /* 0x0000ee00ff027b82 */ /* 0x000e620000000a00 */
[-C--:B-----5:R-:W-:Y:S02]  /*89d0*/  ISETP.GE.AND P3, PT, R14, R113.reuse, PT ;  /* 0x000000710e00720c */ /* 0x0a0fe40003f66270 */
[----:B------:R-:W-:Y:S02]  /*89e0*/  ISETP.GE.AND P4, PT, R10, R113, PT ;  /* 0x000000710a00720c */ /* 0x000fe40003f86270 */
        /* <DEDUP_REMOVED lines=94> */
.L_x_6432:
[----:B------:R-:W-:Y:S05]  /*8fd0*/  BSYNC.RECONVERGENT B0 ;  /* 0x0000000000007941 */ /* 0x000fea0003800200 */
.L_x_6431:
        /* <DEDUP_REMOVED lines=92> */
.L_x_6434:
[----:B------:R-:W-:Y:S05]  /*95a0*/  BSYNC.RECONVERGENT B0 ;  /* 0x0000000000007941 */ /* 0x000fea0003800200 */
.L_x_6433:
        /* <DEDUP_REMOVED lines=90> */
.L_x_6430:
[----:B------:R-:W-:Y:S05]  /*9b50*/  BSYNC.RECONVERGENT B1 ;  /* 0x0000000000017941 */ /* 0x000fea0003800200 */
.L_x_6429:
[----:B------:R-:W-:Y:S04]  /*9b60*/  BSSY.RECONVERGENT B1, `(.L_x_6435) ;  /* 0x0000120000017945 */ /* 0x000fe80003800200 */
[----:B------:R-:W-:Y:S05]  /*9b70*/  @!P2 BRA `(.L_x_6436) ;  /* 0x000000100078a947 */ /* 0x000fea0003800000 */
[----:B--2-4-:R-:W2:Y:S01]  /*9b80*/  LDC R7, c[0x0][0x440] ;  /* 0x00011000ff077b82 */ /* 0x014ea20000000800 */
[----:B------:R-:W-:Y:S07]  /*9b90*/  BSSY.RECONVERGENT B0, `(.L_x_6437) ;  /* 0x0000066000007945 */ /* 0x000fee0003800200 */
[----:B------:R-:W1:Y:S08]  /*9ba0*/  LDC.64 R2, c[0x0][0x3b8] ;  /* 0x0000ee00ff027b82 */ /* 0x000e700000000a00 */
[----:B------:R-:W4:Y:S01]  /*9bb0*/  LDC.64 R4, c[0x0][0x4a8] ;  /* 0x00012a00ff047b82 */ /* 0x000f220000000a00 */
[----:B-1----:R-:W-:Y:S01]  /*9bc0*/  IMAD.WIDE.U32 R106, R2, 0x60, R68 ;  /* 0x00000060026a7825 */ /* 0x002fe200078e0044 */
[-C--:B--2---:R-:W-:Y:S02]  /*9bd0*/  ISETP.GE.AND P0, PT, R14, R7.reuse, PT ;  /* 0x000000070e00720c */ /* 0x084fe40003f06270 */
[-C--:B------:R-:W-:Y:S01]  /*9be0*/  ISETP.GE.AND P3, PT, R10, R7.reuse, PT ;  /* 0x000000070a00720c */ /* 0x080fe20003f66270 */
[----:B------:R-:W-:Y:S01]  /*9bf0*/  IMAD R3, R3, 0x60, RZ ;  /* 0x0000006003037824 */ /* 0x000fe200078e02ff */
[----:B------:R-:W-:Y:S01]  /*9c00*/  ISETP.GE.AND P2, PT, R9, R7, PT ;  /* 0x000000070900720c */ /* 0x000fe20003f46270 */
[----:B----4-:R-:W-:Y:S02]  /*9c10*/  IMAD R5, R5, 0x60, RZ ;  /* 0x0000006005057824 */ /* 0x010fe400078e02ff */
        /* <DEDUP_REMOVED lines=93> */
.L_x_6438:
[----:B------:R-:W-:Y:S05]  /*a1f0*/  BSYNC.RECONVERGENT B0 ;  /* 0x0000000000007941 */ /* 0x000fea0003800200 */
.L_x_6437:
[----:B------:R-:W-:Y:S04]  /*a200*/  BSSY.RECONVERGENT B0, `(.L_x_6439) ;  /* 0x000005b000007945 */ /* 0x000fe80003800200 */
        /* <DEDUP_REMOVED lines=90> */
.L_x_6440:
[----:B------:R-:W-:Y:S05]  /*a7b0*/  BSYNC.RECONVERGENT B0 ;  /* 0x0000000000007941 */ /* 0x000fea0003800200 */
.L_x_6439:
        /* <DEDUP_REMOVED lines=90> */
.L_x_6436:
[----:B------:R-:W-:Y:S05]  /*ad60*/  BSYNC.RECONVERGENT B1 ;  /* 0x0000000000017941 */ /* 0x000fea0003800200 */
.L_x_6435:
[----:B------:R-:W5:Y:S08]  /*ad70*/  LDC R3, c[0x0][0x450] ;  /* 0x00011400ff037b82 */ /* 0x000f700000000800 */
[----:B------:R-:W1:Y:S01]  /*ad80*/  LDC R11, c[0x0][0x450] ;  /* 0x00011400ff0b7b82 */ /* 0x000e620000000800 */
[----:B-----5:R-:W-:Y:S05]  /*ad90*/  IMAD.U32 R3, R3, -0x20, RZ ;  /* 0xffffffe003037824 */ /* 0x020fea00078e00ff */
[C---:B------:R-:W-:Y:S02]  /*ada0*/  LEA R74, P1, R3.reuse, R74, 0x1 ;  /* 0x0000004a034a7211 */ /* 0x040fe400078208ff */
[C---:B------:R-:W-:Y:S02]  /*adb0*/  LEA R72, P0, R3.reuse, R72, 0x1 ;  /* 0x0000004803487211 */ /* 0x040fe400078008ff */
[C---:B------:R-:W-:Y:S02]  /*adc0*/  LEA.HI.X.SX32 R75, R3.reuse, R75, 0x1, P1 ;  /* 0x0000004b034b7211 */ /* 0x040fe400008f0eff */
[----:B-1----:R-:W-:Y:S09]  /*add0*/  LEA.HI.X.SX32 R73, R3, R73, 0x1, P0 ;  /* 0x0000004903497211 */ /* 0x002ff200000f0eff */
.L_x_6391:
[----:B------:R-:W-:Y:S05]  /*ade0*/  BSYNC.RECONVERGENT B2 ;  /* 0x0000000000027941 */ /* 0x000fea0003800200 */
.L_x_6383:
        /* <DEDUP_REMOVED lines=90> */
.L_x_6441:
[----:B------:R-:W-:Y:S01]  /*b390*/  UISETP.GT.AND UP0, UPT, UR18, UR5, UPT ;  /* 0x000000051200728c */ /* 0x000fe2000bf04270 */
[----:B------:R-:W-:Y:S02]  /*b3a0*/  IADD3 R70, P1, PT, R70, R77, RZ ;  /* 0x0000004d46467210 */ /* 0x000fe40007f3e0ff */
[----:B------:R-:W-:Y:S03]  /*b3b0*/  IADD3 R12, P0, PT, R12, R81, RZ ;  /* 0x000000510c0c7210 */ /* 0x000fe60007f1e0ff */
[----:B------:R-:W-:Y:S02]  /*b3c0*/  IMAD.X R71, R71, 0x1, R76, P1 ;  /* 0x0000000147477824 */ /* 0x000fe400008e064c */
[----:B------:R-:W-:Y:S01]  /*b3d0*/  IMAD.X R13, R13, 0x1, R79, P0 ;  /* 0x000000010d0d7824 */ /* 0x000fe200000e064f */
[----:B------:R-:W-:Y:S07]  /*b3e0*/  BRA.U UP0, `(.L_x_6442) ;  /* 0xffffff7d00207547 */ /* 0x000fee000b83ffff */
.L_x_6374:
        /* <DEDUP_REMOVED lines=42> */
.L_x_6447:
[----:B------:R2:W-:Y:S02]  /*b690*/  STS.128 [R134+0x4000], RZ ;  /* 0x004000ff86007388 */ /* 0x0005e40000000c00 */
.L_x_6446:
[----:B------:R-:W-:Y:S05]  /*b6a0*/  BSYNC.RECONVERGENT B0 ;  /* 0x0000000000007941 */ /* 0x000fea0003800200 */
.L_x_6445:
        /* <DEDUP_REMOVED lines=26> */
.L_x_6450:
[----:B------:R1:W-:Y:S02]  /*b850*/  STS.128 [R134+0x4800], RZ ;  /* 0x004800ff86007388 */ /* 0x0003e40000000c00 */
.L_x_6449:
[----:B------:R-:W-:Y:S05]  /*b860*/  BSYNC.RECONVERGENT B0 ;  /* 0x0000000000007941 */ /* 0x000fea0003800200 */
.L_x_6448:
        /* <DEDUP_REMOVED lines=26> */
.L_x_6453:
[----:B------:R2:W-:Y:S02]  /*ba10*/  STS.128 [R134+0x5000], RZ ;  /* 0x005000ff86007388 */ /* 0x0005e40000000c00 */
.L_x_6452:
[----:B------:R-:W-:Y:S05]  /*ba20*/  BSYNC.RECONVERGENT B0 ;  /* 0x0000000000007941 */ /* 0x000fea0003800200 */
.L_x_6451:
[----:B------:R-:W-:-:S04]  /*ba30*/  IADD3 R30, PT, PT, R102, 0x30, RZ ;  /* 0x00000030661e7810 */ /* 0x000fc80007ffe0ff */
[----:B------:R-:W-:-:S13]  /*ba40*/  ISETP.GE.AND P0, PT, R30, UR10, PT ;  /* 0x0000000a1e007c0c */ /* 0x000fda000bf06270 */
        /* <DEDUP_REMOVED lines=24> */
.L_x_6455:
[----:B------:R2:W-:Y:S01]  /*bbd0*/  STS.128 [R134+0x5800], RZ ;  /* 0x005800ff86007388 */ /* 0x0005e20000000c00 */
[----:B------:R-:W-:Y:S05]  /*bbe0*/  BRA `(.L_x_6454) ;  /* 0x0000007400287947 */ /* 0x000fea0003800000 */
.L_x_6444:
        /* <DEDUP_REMOVED lines=82> */
.L_x_6462:
[----:B------:R-:W-:Y:S05]  /*c110*/  BSYNC.RECONVERGENT B0 ;  /* 0x0000000000007941 */ /* 0x000fea0003800200 */
.L_x_6461:
[----:B-----5:R-:W-:Y:S01]  /*c120*/  IMAD.MOV.U32 R6, RZ, RZ, R18 ;  /* 0x000000ffff067224 */ /* 0x020fe200078e0012 */
[----:B------:R-:W-:Y:S01]  /*c130*/  MOV R4, R16 ;  /* 0x0000001000047202 */ /* 0x000fe20000000f00 */
[----:B------:R-:W-:Y:S01]  /*c140*/  IMAD.MOV.U32 R7, RZ, RZ, R19 ;  /* 0x000000ffff077224 */ /* 0x000fe200078e0013 */
[----:B------:R-:W-:Y:S02]  /*c150*/  MOV R5, R17 ;  /* 0x0000001100057202 */ /* 0x000fe40000000f00 */
.L_x_6460:
[----:B------:R-:W-:Y:S05]  /*c160*/  BSYNC.RECONVERGENT B1 ;  /* 0x0000000000017941 */ /* 0x000fea0003800200 */
.L_x_6459:
        /* <DEDUP_REMOVED lines=49> */
.L_x_6466:
[----:B------:R-:W-:Y:S05]  /*c480*/  BSYNC.RECONVERGENT B0 ;  /* 0x0000000000007941 */ /* 0x000fea0003800200 */
.L_x_6465:
[----:B-----5:R4:W-:Y:S02]  /*c490*/  STS.128 [R134+0x2000], R16 ;  /* 0x0020001086007388 */ /* 0x0209e40000000c00 */
.L_x_6464:
[----:B------:R-:W-:Y:S05]  /*c4a0*/  BSYNC.RECONVERGENT B1 ;  /* 0x0000000000017941 */ /* 0x000fea0003800200 */
.L_x_6463:
[----:B------:R-:W-:-:S13]  /*c4b0*/  ISETP.GE.AND P0, PT, R9, R13, PT ;  /* 0x0000000d0900720c */ /* 0x000fda0003f06270 */
[----:B------:R1:W-:Y:S01]  /*c4c0*/  @P0 STS.128 [R134+0x4000], RZ ;  /* 0x004000ff86000388 */ /* 0x0003e20000000c00 */
[----:B------:R-:W-:Y:S05]  /*c4d0*/  @P0 BRA `(.L_x_6458) ;  /* 0x0000000000b80947 */ /* 0x000fea0003800000 */
[----:B----4-:R4:W5:Y:S01]  /*c4e0*/  LDG.E.128 R16, desc[UR6][R26.64+0x100] ;  /* 0x000100061a107981 */ /* 0x010962000c1e1d00 */
[----:B------:R-:W-:Y:S01]  /*c4f0*/  ISETP.GE.AND P0, PT, R9, R11, PT ;  /* 0x0000000b0900720c */ /* 0x000fe20003f06270 */
[----:B------:R-:W-:-:S12]  /*c500*/  BSSY.RECONVERGENT B0, `(.L_x_6467) ;  /* 0x000002a000007945 */ /* 0x000fd80003800200 */
[----:B------:R-:W-:Y:S05]  /*c510*/  @P0 BRA `(.L_x_6468) ;  /* 0x0000000000a00947 */ /* 0x000fea0003800000 */
[----:B--2---:R2:W3:Y:S04]  /*c520*/  LDG.E.64 R4, desc[UR6][R24.64+0x80] ;  /* 0x0000800618047981 */ /* 0x0044e8000c1e1b00 */
[----:B------:R-:W4:Y:S01]  /*c530*/  LDG.E.64 R6, desc[UR6][R22.64+0x80] ;  /* 0x0000800616067981 */ /* 0x000f22000c1e1b00 */
[----:B-----5:R-:W-:Y:S01]  /*c540*/  MOV R21, R18 ;  /* 0x0000001200157202 */ /* 0x020fe20000000f00 */
[----:B------:R-:W-:Y:S02]  /*c550*/  HADD2.F32 R18, -RZ, R19.H1_H1 ;  /* 0x30000013ff127230 */ /* 0x000fe40000004100 */
[--C-:B------:R-:W-:Y:S02]  /*c560*/  HADD2.F32 R28, -RZ, R17.reuse.H0_H0 ;  /* 0x20000011ff1c7230 */ /* 0x100fe40000004100 */
[----:B------:R-:W-:-:S02]  /*c570*/  HADD2.F32 R30, -RZ, R17.H1_H1 ;  /* 0x30000011ff1e7230 */ /* 0x000fc40000004100 */
[----:B--2---:R-:W-:Y:S02]  /*c580*/  HADD2.F32 R25, -RZ, R19.H0_H0 ;  /* 0x20000013ff197230 */ /* 0x004fe40000004100 */
        /* <DEDUP_REMOVED lines=8> */
[C---:B------:R-:W-:Y:S01]  /*c610*/  FFMA.FTZ R22, R25.reuse, R13, -R22 ;  /* 0x0000000d19167223 */ /* 0x040fe20000010816 */
[-C--:B------:R-:W-:Y:S01]  /*c620*/  FMUL.FTZ R19, R30, R17.reuse ;  /* 0x000000111e137220 */ /* 0x080fe20000410000 */
        /* <DEDUP_REMOVED lines=23> */
.L_x_6468:
[----:B------:R-:W-:Y:S05]  /*c7a0*/  BSYNC.RECONVERGENT B0 ;  /* 0x0000000000007941 */ /* 0x000fea0003800200 */
.L_x_6467:
[----:B-----5:R1:W-:Y:S02]  /*c7b0*/  STS.128 [R134+0x4000], R16 ;  /* 0x0040001086007388 */ /* 0x0203e40000000c00 */
.L_x_6458:
[----:B------:R-:W-:Y:S05]  /*c7c0*/  BSYNC.RECONVERGENT B2 ;  /* 0x0000000000027941 */ /* 0x000fea0003800200 */
.L_x_6457:
        /* <DEDUP_REMOVED lines=65> */
.L_x_6474:
[----:B------:R-:W-:Y:S05]  /*cbe0*/  BSYNC.RECONVERGENT B0 ;  /* 0x0000000000007941 */ /* 0x000fea0003800200 */
.L_x_6473:
[----:B-----5:R4:W-:Y:S02]  /*cbf0*/  STS.128 [R134+0x800], R16 ;  /* 0x0008001086007388 */ /* 0x0209e40000000c00 */
.L_x_6472:
[----:B------:R-:W-:Y:S05]  /*cc00*/  BSYNC.RECONVERGENT B1 ;  /* 0x0000000000017941 */ /* 0x000fea0003800200 */
.L_x_6471:
        /* <DEDUP_REMOVED lines=58> */
.L_x_6478:
[----:B------:R-:W-:Y:S05]  /*cfb0*/  BSYNC.RECONVERGENT B0 ;  /* 0x0000000000007941 */ /* 0x000fea0003800200 */
.L_x_6477:
[----:B-----5:R4:W-:Y:S02]  /*cfc0*/  STS.128 [R134+0x2800], R16 ;  /* 0x0028001086007388 */ /* 0x0209e40000000c00 */
.L_x_6476:
[----:B------:R-:W-:Y:S05]  /*cfd0*/  BSYNC.RECONVERGENT B1 ;  /* 0x0000000000017941 */ /* 0x000fea0003800200 */
.L_x_6475:
        /* <DEDUP_REMOVED lines=19> */
[--C-:B-1---5:R-:W-:Y:S01]  /*d110*/  HADD2.F32 R22, -RZ, R17.reuse.H0_H0 ;  /* 0x20000011ff167230 */ /* 0x122fe20000004100 */
[----:B------:R-:W-:Y:S01]  /*d120*/  MOV R21, R18 ;  /* 0x0000001200157202 */ /* 0x000fe20000000f00 */
[----:B------:R-:W-:Y:S02]  /*d130*/  HADD2.F32 R24, -RZ, R17.H1_H1 ;  /* 0x30000011ff187230 */ /* 0x000fe40000004100 */
[--C-:B------:R-:W-:Y:S02]  /*d140*/  HADD2.F32 R18, -RZ, R19.reuse.H1_H1 ;  /* 0x30000013ff127230 */ /* 0x100fe40000004100 */
[----:B------:R-:W-:-:S02]  /*d150*/  HADD2.F32 R25, -RZ, R19.H0_H0 ;  /* 0x20000013ff197230 */ /* 0x000fc40000004100 */
[----:B--2---:R-:W-:Y:S02]  /*d160*/  HADD2.F32 R17, -RZ, R6.H1_H1 ;  /* 0x30000006ff117230 */ /* 0x004fe40000004100 */
[----:B------:R-:W-:Y:S02]  /*d170*/  HADD2.F32 R13, -RZ, R7.H1_H1 ;  /* 0x30000007ff0d7230 */ /* 0x000fe40000004100 */
[----:B----4-:R-:W-:Y:S02]  /*d180*/  HADD2.F32 R8, -RZ, R4.H1_H1 ;  /* 0x30000004ff087230 */ /* 0x010fe40000004100 */
        /* <DEDUP_REMOVED lines=30> */
.L_x_6480:
[----:B------:R-:W-:Y:S05]  /*d370*/  BSYNC.RECONVERGENT B0 ;  /* 0x0000000000007941 */ /* 0x000fea0003800200 */
.L_x_6479:
[----:B-----5:R4:W-:Y:S02]  /*d380*/  STS.128 [R134+0x4800], R16 ;  /* 0x0048001086007388 */ /* 0x0209e40000000c00 */
.L_x_6470:
[----:B------:R-:W-:Y:S05]  /*d390*/  BSYNC.RECONVERGENT B2 ;  /* 0x0000000000027941 */ /* 0x000fea0003800200 */
.L_x_6469:
        /* <DEDUP_REMOVED lines=66> */
.L_x_6486:
[----:B------:R-:W-:Y:S05]  /*d7c0*/  BSYNC.RECONVERGENT B0 ;  /* 0x0000000000007941 */ /* 0x000fea0003800200 */
.L_x_6485:
[----:B-----5:R4:W-:Y:S02]  /*d7d0*/  STS.128 [R134+0x1000], R16 ;  /* 0x0010001086007388 */ /* 0x0209e40000000c00 */
.L_x_6484:
[----:B------:R-:W-:Y:S05]  /*d7e0*/  BSYNC.RECONVERGENT B1 ;  /* 0x0000000000017941 */ /* 0x000fea0003800200 */
.L_x_6483:
        /* <DEDUP_REMOVED lines=58> */
.L_x_6490:
[----:B------:R-:W-:Y:S05]  /*db90*/  BSYNC.RECONVERGENT B0 ;  /* 0x0000000000007941 */ /* 0x000fea0003800200 */
.L_x_6489:
[----:B-----5:R1:W-:Y:S02]  /*dba0*/  STS.128 [R134+0x3000], R16 ;  /* 0x0030001086007388 */ /* 0x0203e40000000c00 */
.L_x_6488:
[----:B------:R-:W-:Y:S05]  /*dbb0*/  BSYNC.RECONVERGENT B1 ;  /* 0x0000000000017941 */ /* 0x000fea0003800200 */
.L_x_6487:
        /* <DEDUP_REMOVED lines=57> */
.L_x_6492:
[----:B------:R-:W-:Y:S05]  /*df50*/  BSYNC.RECONVERGENT B0 ;  /* 0x0000000000007941 */ /* 0x000fea0003800200 */
.L_x_6491:
[----:B-----5:R4:W-:Y:S02]  /*df60*/  STS.128 [R134+0x5000], R16 ;  /* 0x0050001086007388 */ /* 0x0209e40000000c00 */
.L_x_6482:
[----:B------:R-:W-:Y:S05]  /*df70*/  BSYNC.RECONVERGENT B2 ;  /* 0x0000000000027941 */ /* 0x000fea0003800200 */
.L_x_6481:
[----:B------:R-:W-:-:S04]  /*df80*/  IADD3 R30, PT, PT, R102, 0x30, RZ ;  /* 0x00000030661e7810 */ /* 0x000fc80007ffe0ff */
[----:B------:R-:W-:-:S13]  /*df90*/  ISETP.GE.AND P0, PT, R30, UR14, PT ;  /* 0x0000000e1e007c0c */ /* 0x000fda000bf06270 */
[----:B------:R-:W-:Y:S05]  /*dfa0*/  @P0 BRA `(.L_x_6454) ;  /* 0x0000005000380947 */ /* 0x000fea0003800000 */
[----:B--2---:R-:W2:Y:S01]  /*dfb0*/  LDC R7, c[0x0][0x440] ;  /* 0x00011000ff077b82 */ /* 0x004ea20000000800 */
[----:B-1--4-:R-:W-:Y:S01]  /*dfc0*/  IMAD.WIDE.U32 R22, R2, 0x60, R26 ;  /* 0x0000006002167825 */ /* 0x012fe200078e001a */
        /* <DEDUP_REMOVED lines=22> */
[----:B------:R-:W2:Y:S01]  /*e130*/  LDG.E.64 R2, desc[UR6][R2.64] ;  /* 0x0000000602027981 */ /* 0x000ea2000c1e1b00 */
[--C-:B-----5:R-:W-:Y:S02]  /*e140*/  HADD2.F32 R25, -RZ, R17.reuse.H1_H1 ;  /* 0x30000011ff197230 */ /* 0x120fe40000004100 */
[----:B------:R-:W-:Y:S02]  /*e150*/  HADD2.F32 R21, -RZ, R17.H0_H0 ;  /* 0x20000011ff157230 */ /* 0x000fe40000004100 */
[--C-:B------:R-:W-:Y:S02]  /*e160*/  HADD2.F32 R17, -RZ, R19.reuse.H1_H1 ;  /* 0x30000013ff117230 */ /* 0x100fe40000004100 */
[----:B---3--:R-:W-:-:S02]  /*e170*/  HADD2.F32 R26, -RZ, R19.H0_H0 ;  /* 0x20000013ff1a7230 */ /* 0x008fc40000004100 */
[----:B----4-:R-:W-:Y:S02]  /*e180*/  HADD2.F32 R13, -RZ, R4.H1_H1 ;  /* 0x30000004ff0d7230 */ /* 0x010fe40000004100 */
        /* <DEDUP_REMOVED lines=31> */
.L_x_6496:
[----:B------:R-:W-:Y:S05]  /*e380*/  BSYNC.RECONVERGENT B0 ;  /* 0x0000000000007941 */ /* 0x000fea0003800200 */
.L_x_6495:
[----:B-----5:R4:W-:Y:S02]  /*e390*/  STS.128 [R134+0x1800], R16 ;  /* 0x0018001086007388 */ /* 0x0209e40000000c00 */
.L_x_6494:
[----:B------:R-:W-:Y:S05]  /*e3a0*/  BSYNC.RECONVERGENT B1 ;  /* 0x0000000000017941 */ /* 0x000fea0003800200 */
.L_x_6493:
        /* <DEDUP_REMOVED lines=19> */
[----:B------:R1:W2:Y:S01]  /*e4e0*/  LDG.E.64 R2, desc[UR6][R26.64+0x40] ;  /* 0x000040061a027981 */ /* 0x0002a2000c1e1b00 */
[--C-:B-----5:R-:W-:Y:S02]  /*e4f0*/  HADD2.F32 R25, -RZ, R17.reuse.H1_H1 ;  /* 0x30000011ff197230 */ /* 0x120fe40000004100 */
[----:B------:R-:W-:Y:S02]  /*e500*/  HADD2.F32 R21, -RZ, R17.H0_H0 ;  /* 0x20000011ff157230 */ /* 0x000fe40000004100 */
[--C-:B------:R-:W-:Y:S02]  /*e510*/  HADD2.F32 R17, -RZ, R19.reuse.H1_H1 ;  /* 0x30000013ff117230 */ /* 0x100fe40000004100 */
[----:B-1----:R-:W-:-:S02]  /*e520*/  HADD2.F32 R26, -RZ, R19.H0_H0 ;  /* 0x20000013ff1a7230 */ /* 0x002fc40000004100 */
        /* <DEDUP_REMOVED lines=32> */
.L_x_6500:
[----:B------:R-:W-:Y:S05]  /*e730*/  BSYNC.RECONVERGENT B0 ;  /* 0x0000000000007941 */ /* 0x000fea0003800200 */
.L_x_6499:
[----:B-----5:R1:W-:Y:S02]  /*e740*/  STS.128 [R134+0x3800], R16 ;  /* 0x0038001086007388 */ /* 0x0203e40000000c00 */
.L_x_6498:
[----:B------:R-:W-:Y:S05]  /*e750*/  BSYNC.RECONVERGENT B1 ;  /* 0x0000000000017941 */ /* 0x000fea0003800200 */
.L_x_6497:
        /* <DEDUP_REMOVED lines=56> */
.L_x_6502:
[----:B------:R-:W-:Y:S05]  /*eae0*/  BSYNC.RECONVERGENT B0 ;  /* 0x0000000000007941 */ /* 0x000fea0003800200 */
.L_x_6501:
[----:B-----5:R4:W-:Y:S01]  /*eaf0*/  STS.128 [R134+0x5800], R16 ;  /* 0x0058001086007388 */ /* 0x0209e20000000c00 */
[----:B------:R-:W-:Y:S05]  /*eb00*/  BRA `(.L_x_6454) ;  /* 0x0000004400607947 */ /* 0x000fea0003800000 */
.L_x_6456:
        /* <DEDUP_REMOVED lines=97> */
.L_x_6508:
[----:B------:R-:W-:Y:S05]  /*f120*/  BSYNC.RECONVERGENT B0 ;  /* 0x0000000000007941 */ /* 0x000fea0003800200 */
.L_x_6507:
[----:B-----5:R-:W-:Y:S01]  /*f130*/  IMAD.MOV.U32 R6, RZ, RZ, R38 ;  /* 0x000000ffff067224 */ /* 0x020fe200078e0026 */
[----:B------:R-:W-:Y:S01]  /*f140*/  MOV R4, R36 ;  /* 0x0000002400047202 */ /* 0x000fe20000000f00 */
[----:B------:R-:W-:Y:S01]  /*f150*/  IMAD.MOV.U32 R7, RZ, RZ, R39 ;  /* 0x000000ffff077224 */ /* 0x000fe200078e0027 */
[----:B------:R-:W-:Y:S02]  /*f160*/  MOV R5, R37 ;  /* 0x0000002500057202 */ /* 0x000fe40000000f00 */
.L_x_6506:
[----:B------:R-:W-:Y:S05]  /*f170*/  BSYNC.RECONVERGENT B1 ;  /* 0x0000000000017941 */ /* 0x000fea0003800200 */
.L_x_6505:
        /* <DEDUP_REMOVED lines=87> */
.L_x_6512:
[----:B------:R-:W-:Y:S05]  /*f6f0*/  BSYNC.RECONVERGENT B0 ;  /* 0x0000000000007941 */ /* 0x000fea0003800200 */
.L_x_6511:
[----:B-----5:R4:W-:Y:S02]  /*f700*/  STS.128 [R134+0x2000], R36 ;  /* 0x0020002486007388 */ /* 0x0209e40000000c00 */
.L_x_6510:
[----:B------:R-:W-:Y:S05]  /*f710*/  BSYNC.RECONVERGENT B1 ;  /* 0x0000000000017941 */ /* 0x000fea0003800200 */
.L_x_6509:
        /* <DEDUP_REMOVED lines=51> */
[--C-:B-----5:R-:W-:Y:S02]  /*fa50*/  HADD2.F32 R5, -RZ, R36.reuse.H0_H0 ;  /* 0x20000024ff057230 */ /* 0x120fe40000004100 */
        /* <DEDUP_REMOVED lines=33> */
.L_x_6514:
[----:B------:R-:W-:Y:S05]  /*fc70*/  BSYNC.RECONVERGENT B0 ;  /* 0x0000000000007941 */ /* 0x000fea0003800200 */
.L_x_6513:
[----:B-----5:R1:W-:Y:S02]  /*fc80*/  STS.128 [R134+0x4000], R36 ;  /* 0x0040002486007388 */ /* 0x0203e40000000c00 */
.L_x_6504:
[----:B------:R-:W-:Y:S05]  /*fc90*/  BSYNC.RECONVERGENT B2 ;  /* 0x0000000000027941 */ /* 0x000fea0003800200 */
.L_x_6503:
        /* <DEDUP_REMOVED lines=95> */
.L_x_6520:
[----:B------:R-:W-:Y:S05]  /*10290*/  BSYNC.RECONVERGENT B0 ;  /* 0x0000000000007941 */ /* 0x000fea0003800200 */
.L_x_6519:
[----:B-----5:R1:W-:Y:S02]  /*102a0*/  STS.128 [R134+0x800], R32 ;  /* 0x0008002086007388 */ /* 0x0203e40000000c00 */
.L_x_6518:
[----:B------:R-:W-:Y:S05]  /*102b0*/  BSYNC.RECONVERGENT B1 ;  /* 0x0000000000017941 */ /* 0x000fea0003800200 */
.L_x_6517:
        /* <DEDUP_REMOVED lines=88> */
.L_x_6524:
[----:B------:R-:W-:Y:S05]  /*10840*/  BSYNC.RECONVERGENT B0 ;  /* 0x0000000000007941 */ /* 0x000fea0003800200 */
.L_x_6523:
[----:B-----5:R1:W-:Y:S02]  /*10850*/  STS.128 [R134+0x2800], R32 ;  /* 0x0028002086007388 */ /* 0x0203e40000000c00 */
.L_x_6522:
[----:B------:R-:W-:Y:S05]  /*10860*/  BSYNC.RECONVERGENT B1 ;  /* 0x0000000000017941 */ /* 0x000fea0003800200 */
.L_x_6521:
        /* <DEDUP_REMOVED lines=86> */
.L_x_6526:
[----:B------:R-:W-:Y:S05]  /*10dd0*/  BSYNC.RECONVERGENT B0 ;  /* 0x0000000000007941 */ /* 0x000fea0003800200 */
.L_x_6525:
[----:B-----5:R1:W-:Y:S02]  /*10de0*/  STS.128 [R134+0x4800], R32 ;  /* 0x0048002086007388 */ /* 0x0203e40000000c00 */
.L_x_6516:
[----:B------:R-:W-:Y:S05]  /*10df0*/  BSYNC.RECONVERGENT B2 ;  /* 0x0000000000027941 */ /* 0x000fea0003800200 */
.L_x_6515:
        /* <DEDUP_REMOVED lines=95> */
.L_x_6532:
[----:B------:R-:W-:Y:S05]  /*113f0*/  BSYNC.RECONVERGENT B0 ;  /* 0x0000000000007941 */ /* 0x000fea0003800200 */
.L_x_6531:
[----:B-----5:R1:W-:Y:S02]  /*11400*/  STS.128 [R134+0x1000], R32 ;  /* 0x0010002086007388 */ /* 0x0203e40000000c00 */
.L_x_6530:
[----:B------:R-:W-:Y:S05]  /*11410*/  BSYNC.RECONVERGENT B1 ;  /* 0x0000000000017941 */ /* 0x000fea0003800200 */
.L_x_6529:
        /* <DEDUP_REMOVED lines=87> */
.L_x_6536:
[----:B------:R-:W-:Y:S05]  /*11990*/  BSYNC.RECONVERGENT B0 ;  /* 0x0000000000007941 */ /* 0x000fea0003800200 */
.L_x_6535:
[----:B-----5:R1:W-:Y:S02]  /*119a0*/  STS.128 [R134+0x3000], R32 ;  /* 0x0030002086007388 */ /* 0x0203e40000000c00 */
.L_x_6534:
[----:B------:R-:W-:Y:S05]  /*119b0*/  BSYNC.RECONVERGENT B1 ;  /* 0x0000000000017941 */ /* 0x000fea0003800200 */
.L_x_6533:
        /* <DEDUP_REMOVED lines=86> */
.L_x_6538:
[----:B------:R-:W-:Y:S05]  /*11f20*/  BSYNC.RECONVERGENT B0 ;  /* 0x0000000000007941 */ /* 0x000fea0003800200 */
.L_x_6537:
[----:B-----5:R1:W-:Y:S02]  /*11f30*/  STS.128 [R134+0x5000], R32 ;  /* 0x0050002086007388 */ /* 0x0203e40000000c00 */
.L_x_6528:
[----:B------:R-:W-:Y:S05]  /*11f40*/  BSYNC.RECONVERGENT B2 ;  /* 0x0000000000027941 */ /* 0x000fea0003800200 */
.L_x_6527:
        /* <DEDUP_REMOVED lines=95> */
.L_x_6542:
[----:B------:R-:W-:Y:S05]  /*12540*/  BSYNC.RECONVERGENT B0 ;  /* 0x0000000000007941 */ /* 0x000fea0003800200 */
.L_x_6541:
[----:B-----5:R4:W-:Y:S02]  /*12550*/  STS.128 [R134+0x1800], R32 ;  /* 0x0018002086007388 */ /* 0x0209e40000000c00 */
.L_x_6540:
[----:B------:R-:W-:Y:S05]  /*12560*/  BSYNC.RECONVERGENT B1 ;  /* 0x0000000000017941 */ /* 0x000fea0003800200 */
.L_x_6539:
        /* <DEDUP_REMOVED lines=87> */
.L_x_6546:
[----:B------:R-:W-:Y:S05]  /*12ae0*/  BSYNC.RECONVERGENT B0 ;  /* 0x0000000000007941 */ /* 0x000fea0003800200 */
.L_x_6545:
[----:B-----5:R1:W-:Y:S02]  /*12af0*/  STS.128 [R134+0x3800], R32 ;  /* 0x0038002086007388 */ /* 0x0203e40000000c00 */
.L_x_6544:
[----:B------:R-:W-:Y:S05]  /*12b00*/  BSYNC.RECONVERGENT B1 ;  /* 0x0000000000017941 */ /* 0x000fea0003800200 */
.L_x_6543:
        /* <DEDUP_REMOVED lines=86> */
.L_x_6548:
[----:B------:R-:W-:Y:S05]  /*13070*/  BSYNC.RECONVERGENT B0 ;  /* 0x0000000000007941 */ /* 0x000fea0003800200 */
.L_x_6547:
[----:B-----5:R4:W-:Y:S02]  /*13080*/  STS.128 [R134+0x5800], R32 ;  /* 0x0058002086007388 */ /* 0x0209e40000000c00 */
.L_x_6454:
[----:B------:R-:W-:Y:S05]  /*13090*/  BSYNC.RECONVERGENT B3 ;  /* 0x0000000000037941 */ /* 0x000fea0003800200 */
.L_x_6443:
        /* <DEDUP_REMOVED lines=26> */
.L_x_6551:
[----:B------:R1:W-:Y:S02]  /*13240*/  STS.128 [R134+0xa000], RZ ;  /* 0x00a000ff86007388 */ /* 0x0003e40000000c00 */
.L_x_6550:
[----:B------:R-:W-:Y:S05]  /*13250*/  BSYNC.RECONVERGENT B0 ;  /* 0x0000000000007941 */ /* 0x000fea0003800200 */
.L_x_6549:
[----:B------:R-:W-:Y:S01]  /*13260*/  ISETP.GE.AND P0, PT, R28, UR15, PT ;  /* 0x0000000f1c007c0c */ /* 0x000fe2000bf06270 */
        /* <DEDUP_REMOVED lines=24> */
.L_x_6554:
[----:B------:R2:W-:Y:S02]  /*133f0*/  STS.128 [R134+0xa800], RZ ;  /* 0x00a800ff86007388 */ /* 0x0005e40000000c00 */
.L_x_6553:
[----:B------:R-:W-:Y:S05]  /*13400*/  BSYNC.RECONVERGENT B0 ;  /* 0x0000000000007941 */ /* 0x000fea0003800200 */
.L_x_6552:
[----:B------:R-:W-:Y:S01]  /*13410*/  ISETP.GE.AND P0, PT, R29, UR15, PT ;  /* 0x0000000f1d007c0c */ /* 0x000fe2000bf06270 */
[----:B------:R-:W-:-:S12]  /*13420*/  BSSY.RECONVERGENT B0, `(.L_x_6555) ;  /* 0x000001a000007945 */ /* 0x000fd80003800200 */
        /* <DEDUP_REMOVED lines=24> */
.L_x_6557:
[----:B------:R2:W-:Y:S02]  /*135b0*/  STS.128 [R134+0xb000], RZ ;  /* 0x00b000ff86007388 */ /* 0x0005e40000000c00 */
.L_x_6556:
[----:B------:R-:W-:Y:S05]  /*135c0*/  BSYNC.RECONVERGENT B0 ;  /* 0x0000000000007941 */ /* 0x000fea0003800200 */
.L_x_6555:
[----:B------:R-:W-:Y:S01]  /*135d0*/  ISETP.GE.AND P0, PT, R30, UR15, PT ;  /* 0x0000000f1e007c0c */ /* 0x000fe2000bf06270 */
[----:B-12---:R-:W-:Y:S01]  /*135e0*/  IMAD.SHL.U32 R2, R133, 0x8, RZ ;  /* 0x0000000885027824 */ /* 0x006fe200078e00ff */
[----:B------:R-:W-:Y:S04]  /*135f0*/  BSSY.RECONVERGENT B0, `(.L_x_6558) ;  /* 0x000001a000007945 */ /* 0x000fe80003800200 */
[----:B------:R-:W-:-:S07]  /*13600*/  LOP3.LUT R2, R2, 0x38, RZ, 0xc0, !PT ;  /* 0x0000003802027812 */ /* 0x000fce00078ec0ff */
[----:B------:R-:W-:Y:S05]  /*13610*/  @P0 BRA `(.L_x_6559) ;  /* 0x00000000005c0947 */ /* 0x000fea0003800000 */
[----:B---3--:R-:W4:Y:S01]  /*13620*/  LDC.64 R4, c[0x0][0x3b8] ;  /* 0x0000ee00ff047b82 */ /* 0x008f220000000a00 */
[----:B------:R-:W1:Y:S02]  /*13630*/  LDCU UR8, c[0x0][0x440] ;  /* 0x00008800ff0877ac */ /* 0x000e640008000800 */
[----:B-1----:R-:W-:Y:S02]  /*13640*/  ISETP.GE.AND P2, PT, R2, UR8, PT ;  /* 0x0000000802007c0c */ /* 0x002fe4000bf46270 */
[----:B------:R-:W-:Y:S02]  /*13650*/  ISETP.GE.AND P1, PT, R10, UR8, PT ;  /* 0x000000080a007c0c */ /* 0x000fe4000bf26270 */
        /* <DEDUP_REMOVED lines=19> */
.L_x_6559:
[----:B------:R-:W-:Y:S05]  /*13790*/  BSYNC.RECONVERGENT B0 ;  /* 0x0000000000007941 */ /* 0x000fea0003800200 */
.L_x_6558:
[----:B------:R-:W2:Y:S01]  /*137a0*/  LDCU.64 UR10, c[0x0][0x540] ;  /* 0x0000a800ff0a77ac */ /* 0x000ea20008000a00 */
[----:B------:R-:W0:Y:S01]  /*137b0*/  LDGDEPBAR ;  /* 0x00000000000079af */ /* 0x000e220000000000 */
[----:B------:R-:W3:Y:S01]  /*137c0*/  LDCU.64 UR8, c[0x0][0x538] ;  /* 0x0000a700ff0877ac */ /* 0x000ee20008000a00 */
[----:B------:R-:W-:Y:S01]  /*137d0*/  UMOV UR16, UR28 ;  /* 0x0000001c00107c82 */ /* 0x000fe20008000000 */
[----:B------:R-:W-:Y:S02]  /*137e0*/  UMOV UR17, UR31 ;  /* 0x0000001f00117c82 */ /* 0x000fe40008000000 */
[----:B--2---:R-:W-:-:S04]  /*137f0*/  UIMAD.WIDE.U32 UR16, UR23, UR10, UR16 ;  /* 0x0000000a171072a5 */ /* 0x004fc8000f8e0010 */
[----:B------:R-:W-:Y:S02]  /*13800*/  UIMAD UR11, UR23, UR11, UR17 ;  /* 0x0000000b170b72a4 */ /* 0x000fe4000f8e0211 */
[----:B---3--:R-:W-:Y:S01]  /*13810*/  ULEA UR8, UP0, UR16, UR8, 0x2 ;  /* 0x0000000810087291 */ /* 0x008fe2000f8010ff */
[----:B------:R-:W-:Y:S01]  /*13820*/  SHF.R.U32.HI R182, RZ, 0x1, R133 ;  /* 0x00000001ffb67819 */ /* 0x000fe20000011685 */
[----:B------:R-:W-:Y:S01]  /*13830*/  IMAD.SHL.U32 R149, R133, 0x20, RZ ;  /* 0x0000002085957824 */ /* 0x000fe200078e00ff */
[----:B------:R-:W-:-:S04]  /*13840*/  DEPBAR.LE SB0, 0x0 ;  /* 0x000080000000791a */ /* 0x000fc80000000000 */
[----:B------:R-:W-:Y:S01]  /*13850*/  ULEA.HI.X UR9, UR16, UR9, UR11, 0x2, UP0 ;  /* 0x0000000910097291 */ /* 0x000fe200080f140b */
[----:B------:R-:W-:-:S03]  /*13860*/  IMAD.U32 R4, RZ, RZ, UR8 ;  /* 0x00000008ff047e24 */ /* 0x000fc6000f8e00ff */
[----:B------:R-:W2:Y:S02]  /*13870*/  LDCU UR8, c[0x0][0x458] ;  /* 0x00008b00ff0877ac */ /* 0x000ea40008000800 */
[----:B------:R-:W-:-:S05]  /*13880*/  IMAD.U32 R5, RZ, RZ, UR9 ;  /* 0x00000009ff057e24 */ /* 0x000fca000f8e00ff */
[----:B------:R-:W3:Y:S01]  /*13890*/  LDG.E R3, desc[UR6][R4.64] ;  /* 0x0000000604037981 */ /* 0x000ee2000c1e1900 */
[----:B------:R-:W-:Y:S01]  /*138a0*/  LOP3.LUT R185, R182, 0x8, RZ, 0xc0, !PT ;  /* 0x00000008b6b97812 */ /* 0x000fe200078ec0ff */
[----:B------:R-:W-:Y:S01]  /*138b0*/  BSSY.RECONVERGENT B0, `(.L_x_6560) ;  /* 0x0000028000007945 */ /* 0x000fe20003800200 */
[----:B------:R-:W-:Y:S01]  /*138c0*/  LOP3.LUT R181, R149, 0x7c00, RZ, 0xc0, !PT ;  /* 0x00007c0095b57812 */ /* 0x000fe200078ec0ff */
[----:B------:R-:W-:Y:S01]  /*138d0*/  IMAD.SHL.U32 R88, R133, 0x2, RZ ;  /* 0x0000000285587824 */ /* 0x000fe200078e00ff */
[----:B------:R-:W-:Y:S01]  /*138e0*/  LOP3.LUT R185, R64, R185, RZ, 0xfc, !PT ;  /* 0x000000b940b97212 */ /* 0x000fe200078efcff */
[----:B--2---:R-:W3:Y:S01]  /*138f0*/  MUFU.RCP R0, UR8 ;  /* 0x0000000800007d08 */ /* 0x004ee20008001000 */
[----:B------:R-:W-:Y:S01]  /*13900*/  BAR.SYNC.DEFER_BLOCKING 0x0 ;  /* 0x0000000000007b1d */ /* 0x000fe20000010000 */
[----:B---3--:R-:W-:Y:S01]  /*13910*/  FMUL.FTZ R0, R3, R0 ;  /* 0x0000000003007220 */ /* 0x008fe20000410000 */
[----:B------:R-:W-:-:S04]  /*13920*/  LOP3.LUT R3, R185, R2, RZ, 0x3c, !PT ;  /* 0x00000002b9037212 */ /* 0x000fc800078e3cff */
[----:B------:R-:W-:Y:S01]  /*13930*/  R2UR UR14, R0 ;  /* 0x00000000000e72ca */ /* 0x000fe200000e0000 */
[----:B------:R-:W-:-:S05]  /*13940*/  IMAD.SHL.U32 R0, R133, 0x40, RZ ;  /* 0x0000004085007824 */ /* 0x000fca00078e00ff */
[----:B------:R-:W-:-:S05]  /*13950*/  LOP3.LUT R4, R181, 0x200, R0, 0xf8, !PT ;  /* 0x00000200b5047812 */ /* 0x000fca00078ef800 */
[----:B------:R-:W-:Y:S01]  /*13960*/  IMAD.IADD R93, R3, 0x1, R4 ;  /* 0x00000001035d7824 */ /* 0x000fe200078e0204 */
[----:B------:R-:W-:Y:S06]  /*13970*/  @P3 BRA `(.L_x_6561) ;  /* 0x0000000000603947 */ /* 0x000fec0003800000 */
[----:B------:R-:W2:Y:S02]  /*13980*/  LDCU UR8, c[0x0][0x440] ;  /* 0x00008800ff0877ac */ /* 0x000ea40008000800 */
[----:B--2---:R-:W-:Y:S02]  /*13990*/  ISETP.GE.AND P1, PT, R2, UR8, PT ;  /* 0x0000000802007c0c */ /* 0x004fe4000bf26270 */
        /* <DEDUP_REMOVED lines=20> */
.L_x_6562:
[----:B------:R3:W-:Y:S01]  /*13ae0*/  STS.128 [R134+0x10000], RZ ;  /* 0x010000ff86007388 */ /* 0x0007e20000000c00 */
[----:B------:R-:W-:Y:S05]  /*13af0*/  BRA `(.L_x_6563) ;  /* 0x00000000000c7947 */ /* 0x000fea0003800000 */
.L_x_6561:
[----:B------:R2:W-:Y:S04]  /*13b00*/  STS.128 [R134+0xc000], RZ ;  /* 0x00c000ff86007388 */ /* 0x0005e80000000c00 */
[----:B------:R2:W-:Y:S04]  /*13b10*/  STS.128 [R134+0xe000], RZ ;  /* 0x00e000ff86007388 */ /* 0x0005e80000000c00 */
[----:B------:R2:W-:Y:S02]  /*13b20*/  STS.128 [R134+0x10000], RZ ;  /* 0x010000ff86007388 */ /* 0x0005e40000000c00 */
.L_x_6563:
[----:B------:R-:W-:Y:S05]  /*13b30*/  BSYNC.RECONVERGENT B0 ;  /* 0x0000000000007941 */ /* 0x000fea0003800200 */
.L_x_6560:
[----:B------:R-:W-:Y:S01]  /*13b40*/  ISETP.GE.AND P0, PT, R28, UR15, PT ;  /* 0x0000000f1c007c0c */ /* 0x000fe2000bf06270 */
[----:B------:R-:W-:-:S12]  /*13b50*/  BSSY.RECONVERGENT B0, `(.L_x_6564) ;  /* 0x000001c000007945 */ /* 0x000fd80003800200 */
[----:B------:R1:W-:Y:S04]  /*13b60*/  @P0 STS.128 [R134+0xc800], RZ ;  /* 0x00c800ff86000388 */ /* 0x0003e80000000c00 */
[----:B------:R1:W-:Y:S04]  /*13b70*/  @P0 STS.128 [R134+0xe800], RZ ;  /* 0x00e800ff86000388 */ /* 0x0003e80000000c00 */
[----:B------:R1:W-:Y:S01]  /*13b80*/  @P0 STS.128 [R134+0x10800], RZ ;  /* 0x010800ff86000388 */ /* 0x0003e20000000c00 */
[----:B------:R-:W-:Y:S05]  /*13b90*/  @P0 BRA `(.L_x_6565) ;  /* 0x00000000005c0947 */ /* 0x000fea0003800000 */
[----:B------:R-:W3:Y:S01]  /*13ba0*/  LDCU UR8, c[0x0][0x440] ;  /* 0x00008800ff0877ac */ /* 0x000ee20008000800 */
[----:B--2---:R-:W-:-:S04]  /*13bb0*/  LEA R4, P2, R63, R196, 0x1 ;  /* 0x000000c43f047211 */ /* 0x004fc800078408ff */
        /* <DEDUP_REMOVED lines=20> */
.L_x_6566:
[----:B------:R3:W-:Y:S02]  /*13d00*/  STS.128 [R134+0x10800], RZ ;  /* 0x010800ff86007388 */ /* 0x0007e40000000c00 */
.L_x_6565:
[----:B------:R-:W-:Y:S05]  /*13d10*/  BSYNC.RECONVERGENT B0 ;  /* 0x0000000000007941 */ /* 0x000fea0003800200 */
.L_x_6564:
[----:B------:R-:W-:Y:S01]  /*13d20*/  ISETP.GE.AND P0, PT, R29, UR15, PT ;  /* 0x0000000f1d007c0c */ /* 0x000fe2000bf06270 */
[----:B------:R-:W-:-:S12]  /*13d30*/  BSSY.RECONVERGENT B0, `(.L_x_6567) ;  /* 0x000001d000007945 */ /* 0x000fd80003800200 */
[----:B------:R1:W-:Y:S04]  /*13d40*/  @P0 STS.128 [R134+0xd000], RZ ;  /* 0x00d000ff86000388 */ /* 0x0003e80000000c00 */
[----:B------:R1:W-:Y:S04]  /*13d50*/  @P0 STS.128 [R134+0xf000], RZ ;  /* 0x00f000ff86000388 */ /* 0x0003e80000000c00 */
[----:B------:R1:W-:Y:S01]  /*13d60*/  @P0 STS.128 [R134+0x11000], RZ ;  /* 0x011000ff86000388 */ /* 0x0003e20000000c00 */
[----:B------:R-:W-:Y:S05]  /*13d70*/  @P0 BRA `(.L_x_6568) ;  /* 0x0000000000600947 */ /* 0x000fea0003800000 */
[----:B--23--:R-:W1:Y:S01]  /*13d80*/  LDC.64 R4, c[0x0][0x3c0] ;  /* 0x0000f000ff047b82 */ /* 0x00ce620000000a00 */
[----:B------:R-:W2:Y:S02]  /*13d90*/  LDCU UR8, c[0x0][0x440] ;  /* 0x00008800ff0877ac */ /* 0x000ea40008000800 */
[----:B--2---:R-:W-:Y:S02]  /*13da0*/  ISETP.GE.AND P1, PT, R2, UR8, PT ;  /* 0x0000000802007c0c */ /* 0x004fe4000bf26270 */
[----:B------:R-:W-:Y:S02]  /*13db0*/  ISETP.GE.AND P0, PT, R10, UR8, PT ;  /* 0x000000080a007c0c */ /* 0x000fe4000bf06270 */
[----:B-1--4-:R-:W-:-:S04]  /*13dc0*/  LEA R6, P2, R4, R196, 0x6 ;  /* 0x000000c404067211 */ /* 0x012fc800078430ff */
        /* <DEDUP_REMOVED lines=18> */
.L_x_6569:
[----:B------:R2:W-:Y:S02]  /*13ef0*/  STS.128 [R134+0x11000], RZ ;  /* 0x011000ff86007388 */ /* 0x0005e40000000c00 */
.L_x_6568:
[----:B------:R-:W-:Y:S05]  /*13f00*/  BSYNC.RECONVERGENT B0 ;  /* 0x0000000000007941 */ /* 0x000fea0003800200 */
.L_x_6567:
[----:B------:R-:W-:Y:S01]  /*13f10*/  ISETP.GE.AND P0, PT, R30, UR15, PT ;  /* 0x0000000f1e007c0c */ /* 0x000fe2000bf06270 */
[----:B------:R-:W-:Y:S01]  /*13f20*/  BSSY.RECONVERGENT B0, `(.L_x_6570) ;  /* 0x0000022000007945 */ /* 0x000fe20003800200 */
[--C-:B------:R-:W-:Y:S02]  /*13f30*/  SHF.R.U32.HI R184, RZ, 0x2, R133.reuse ;  /* 0x00000002ffb87819 */ /* 0x100fe40000011685 */
[----:B------:R-:W-:Y:S02]  /*13f40*/  LOP3.LUT R187, R182, 0x1f0, RZ, 0xc0, !PT ;  /* 0x000001f0b6bb7812 */ /* 0x000fe400078ec0ff */
[----:B-12-4-:R-:W-:Y:S02]  /*13f50*/  SHF.R.U32.HI R6, RZ, 0x4, R133 ;  /* 0x00000004ff067819 */ /* 0x016fe40000011685 */
[----:B------:R-:W-:-:S05]  /*13f60*/  LOP3.LUT R184, R184, 0x7, RZ, 0xc0, !PT ;  /* 0x00000007b8b87812 */ /* 0x000fca00078ec0ff */
[----:B------:R1:W-:Y:S04]  /*13f70*/  @P0 STS.128 [R134+0xd800], RZ ;  /* 0x00d800ff86000388 */ /* 0x0003e80000000c00 */
[----:B------:R1:W-:Y:S04]  /*13f80*/  @P0 STS.128 [R134+0xf800], RZ ;  /* 0x00f800ff86000388 */ /* 0x0003e80000000c00 */
[----:B------:R1:W-:Y:S01]  /*13f90*/  @P0 STS.128 [R134+0x11800], RZ ;  /* 0x011800ff86000388 */ /* 0x0003e20000000c00 */
[----:B------:R-:W-:Y:S05]  /*13fa0*/  @P0 BRA `(.L_x_6571) ;  /* 0x0000000000640947 */ /* 0x000fea0003800000 */
[----:B---3--:R-:W2:Y:S01]  /*13fb0*/  LDC.64 R4, c[0x0][0x3c0] ;  /* 0x0000f000ff047b82 */ /* 0x008ea20000000a00 */
[----:B------:R-:W3:Y:S02]  /*13fc0*/  LDCU UR8, c[0x0][0x440] ;  /* 0x00008800ff0877ac */ /* 0x000ee40008000800 */
[----:B---3--:R-:W-:Y:S02]  /*13fd0*/  ISETP.GE.AND P1, PT, R2, UR8, PT ;  /* 0x0000000802007c0c */ /* 0x008fe4000bf26270 */
        /* <DEDUP_REMOVED lines=21> */
.L_x_6572:
[----:B------:R3:W-:Y:S02]  /*14130*/  STS.128 [R134+0x11800], RZ ;  /* 0x011800ff86007388 */ /* 0x0007e40000000c00 */
.L_x_6571:
[----:B------:R-:W-:Y:S05]  /*14140*/  BSYNC.RECONVERGENT B0 ;  /* 0x0000000000007941 */ /* 0x000fea0003800200 */
.L_x_6570:
[----:B------:R-:W-:Y:S01]  /*14150*/  IMAD.SHL.U32 R6, R6, 0x400, RZ ;  /* 0x0000040006067824 */ /* 0x000fe200078e00ff */
[----:B---3--:R-:W-:Y:S01]  /*14160*/  LOP3.LUT R5, R64, 0x8, R133, 0x78, !PT ;  /* 0x0000000840057812 */ /* 0x008fe200078e7885 */
[----:B------:R-:W-:Y:S01]  /*14170*/  IMAD.MOV.U32 R180, RZ, RZ, 0x20 ;  /* 0x00000020ffb47424 */ /* 0x000fe200078e00ff */
[----:B------:R-:W-:Y:S01]  /*14180*/  LEA R93, R93, UR5, 0x1 ;  /* 0x000000055d5d7c11 */ /* 0x000fe2000f8e08ff */
[----:B------:R-:W-:Y:S01]  /*14190*/  IMAD.MOV.U32 R156, RZ, RZ, 0x40 ;  /* 0x00000040ff9c7424 */ /* 0x000fe200078e00ff */
[----:B------:R-:W-:Y:S01]  /*141a0*/  LOP3.LUT R4, R5, R2, RZ, 0x3c, !PT ;  /* 0x0000000205047212 */ /* 0x000fe200078e3cff */
[----:B------:R-:W3:Y:S01]  /*141b0*/  LDCU UR8, c[0x0][0x508] ;  /* 0x0000a100ff0877ac */ /* 0x000ee20008000800 */
[----:B------:R-:W-:Y:S01]  /*141c0*/  LOP3.LUT R91, R6, 0x400, RZ, 0xc0, !PT ;  /* 0x00000400065b7812 */ /* 0x000fe200078ec0ff */
[----:B------:R-:W-:Y:S01]  /*141d0*/  LDSM.16.M88.4 R52, [R93] ;  /* 0x000000005d34783b */ /* 0x000fe20000000200 */
[C---:B------:R-:W-:Y:S01]  /*141e0*/  LOP3.LUT P6, RZ, R133.reuse, 0x2, RZ, 0xc0, !PT ;  /* 0x0000000285ff7812 */ /* 0x040fe200078cc0ff */
[----:B------:R-:W-:Y:S01]  /*141f0*/  IMAD.U32 R200, RZ, RZ, UR27 ;  /* 0x0000001bffc87e24 */ /* 0x000fe2000f8e00ff */
[----:B------:R-:W-:Y:S01]  /*14200*/  LOP3.LUT P2, RZ, R133, 0x4, RZ, 0xc0, !PT ;  /* 0x0000000485ff7812 */ /* 0x000fe2000784c0ff */
[----:B------:R-:W-:Y:S01]  /*14210*/  IMAD R91, R4, 0x2, R91 ;  /* 0x00000002045b7824 */ /* 0x000fe200078e025b */
[----:B------:R-:W-:Y:S01]  /*14220*/  SEL R176, R180, 0xffffffe0, !P6 ;  /* 0xffffffe0b4b07807 */ /* 0x000fe20007000000 */
[----:B------:R-:W0:Y:S01]  /*14230*/  LDGDEPBAR ;  /* 0x00000000000079af */ /* 0x000e220000000000 */
[----:B------:R-:W-:Y:S01]  /*14240*/  SEL R156, R156, 0xffffffc0, !P2 ;  /* 0xffffffc09c9c7807 */ /* 0x000fe20005000000 */
[----:B------:R-:W-:Y:S01]  /*14250*/  VIADD R11, R91, UR5 ;  /* 0x000000055b0b7c36 */ /* 0x000fe20008000000 */
[----:B------:R-:W-:Y:S01]  /*14260*/  IADD3 R135, PT, PT, R184, UR26, R187 ;  /* 0x0000001ab8877c10 */ /* 0x000fe2000fffe0bb */
[----:B------:R-:W1:Y:S01]  /*14270*/  LDSM.16.M88.4 R24, [R91+UR5+0x6000] ;  /* 0x006000055b18783b */ /* 0x000e620008000200 */
[--C-:B------:R-:W-:Y:S01]  /*14280*/  IMAD.IADD R90, R93, 0x1, R176.reuse ;  /* 0x000000015d5a7824 */ /* 0x100fe200078e02b0 */
[----:B------:R-:W-:Y:S01]  /*14290*/  LOP3.LUT R148, R88, 0x6, RZ, 0xc0, !PT ;  /* 0x0000000658947812 */ /* 0x000fe200078ec0ff */
[----:B------:R-:W-:Y:S01]  /*142a0*/  IMAD.IADD R63, R11, 0x1, R176 ;  /* 0x000000010b3f7824 */ /* 0x000fe200078e02b0 */
[----:B------:R-:W1:Y:S01]  /*142b0*/  LDSM.16.M88.4 R16, [R91+UR5+0x6800] ;  /* 0x006800055b10783b */ /* 0x000e620008000200 */
[--C-:B------:R-:W-:Y:S01]  /*142c0*/  IMAD.IADD R89, R93, 0x1, R156.reuse ;  /* 0x000000015d597824 */ /* 0x100fe200078e029c */
[----:B---3--:R-:W-:Y:S01]  /*142d0*/  UIADD3 UR8, UPT, UPT, UR27, UR8, -UR21 ;  /* 0x000000081b087290 */ /* 0x008fe2000fffe815 */
[----:B------:R-:W-:Y:S01]  /*142e0*/  IMAD.IADD R11, R11, 0x1, R156 ;  /* 0x000000010b0b7824 */ /* 0x000fe200078e029c */
[----:B------:R-:W3:Y:S01]  /*142f0*/  LDSM.16.M88.4 R64, [R91+UR5+0x7000] ;  /* 0x007000055b40783b */ /* 0x000ee20008000200 */
[C---:B------:R-:W-:Y:S01]  /*14300*/  IMAD.IADD R62, R176.reuse, 0x1, R89 ;  /* 0x00000001b03e7824 */ /* 0x040fe200078e0259 */
[----:B------:R-:W-:Y:S01]  /*14310*/  UISETP.GT.AND UP0, UPT, UR30, UR20, UPT ;  /* 0x000000141e00728c */ /* 0x000fe2000bf04270 */
[----:B------:R-:W-:Y:S01]  /*14320*/  IMAD.IADD R8, R176, 0x1, R11 ;  /* 0x00000001b0087824 */ /* 0x000fe200078e020b */
[----:B------:R-:W3:Y:S04]  /*14330*/  LDSM.16.M88.4 R4, [R91+UR5+0x7800] ;  /* 0x007800055b04783b */ /* 0x000ee80008000200 */
[----:B------:R-:W-:Y:S04]  /*14340*/  LDSM.16.M88.4 R40, [R90] ;  /* 0x000000005a28783b */ /* 0x000fe80000000200 */
[----:B--2-4-:R-:W2:Y:S04]  /*14350*/  LDSM.16.M88.4 R12, [R63+0x6000] ;  /* 0x006000003f0c783b */ /* 0x014ea80000000200 */
[----:B------:R-:W4:Y:S04]  /*14360*/  LDSM.16.M88.4 R48, [R63+0x6800] ;  /* 0x006800003f30783b */ /* 0x000f280000000200 */
[----:B------:R-:W4:Y:S04]  /*14370*/  LDSM.16.M88.4 R44, [R63+0x7000] ;  /* 0x007000003f2c783b */ /* 0x000f280000000200 */
[----:B-----5:R-:W4:Y:S04]  /*14380*/  LDSM.16.M88.4 R72, [R63+0x7800] ;  /* 0x007800003f48783b */ /* 0x020f280000000200 */
[----:B------:R-:W-:Y:S01]  /*14390*/  LDSM.16.M88.4 R36, [R11+0x6000] ;  /* 0x006000000b24783b */ /* 0x000fe20000000200 */
[C---:B-1----:R-:W-:Y:S03]  /*143a0*/  HMMA.16816.F32 R28, R52.reuse, R24, RZ ;  /* 0x00000018341c723c */ /* 0x042fe600000018ff */
[----:B------:R-:W-:Y:S04]  /*143b0*/  LDSM.16.M88.4 R32, [R11+0x6800] ;  /* 0x006800000b20783b */ /* 0x000fe80000000200 */
[----:B------:R-:W-:Y:S01]  /*143c0*/  LDSM.16.M88.4 R76, [R11+0x7800] ;  /* 0x007800000b4c783b */ /* 0x000fe20000000200 */
[C---:B------:R-:W-:Y:S03]  /*143d0*/  HMMA.16816.F32 R20, R52.reuse, R16, RZ ;  /* 0x000000103414723c */ /* 0x040fe600000018ff */
[----:B------:R-:W-:Y:S04]  /*143e0*/  LDSM.16.M88.4 R80, [R91+UR5+0x9000] ;  /* 0x009000055b50783b */ /* 0x000fe80008000200 */
[----:B------:R-:W-:Y:S01]  /*143f0*/  LDSM.16.M88.4 R84, [R91+UR5+0xa800] ;  /* 0x00a800055b54783b */ /* 0x000fe20008000200 */
[C---:B---3--:R-:W-:Y:S08]  /*14400*/  HMMA.16816.F32 R68, R52.reuse, R64, RZ ;  /* 0x000000403444723c */ /* 0x048ff000000018ff */
[C---:B------:R-:W-:Y:S08]  /*14410*/  HMMA.16816.F32 R24, R52.reuse, R26, RZ ;  /* 0x0000001a3418723c */ /* 0x040ff000000018ff */
[C---:B------:R-:W-:Y:S08]  /*14420*/  HMMA.16816.F32 R16, R52.reuse, R18, RZ ;  /* 0x000000123410723c */ /* 0x040ff000000018ff */
[C---:B------:R-:W-:Y:S08]  /*14430*/  HMMA.16816.F32 R64, R52.reuse, R66, RZ ;  /* 0x000000423440723c */ /* 0x040ff000000018ff */
[C---:B------:R-:W-:Y:S08]  /*14440*/  HMMA.16816.F32 R56, R52.reuse, R4, RZ ;  /* 0x000000043438723c */ /* 0x040ff000000018ff */
[----:B------:R-:W-:Y:S01]  /*14450*/  HMMA.16816.F32 R52, R52, R6, RZ ;  /* 0x000000063434723c */ /* 0x000fe200000018ff */
[----:B------:R-:W1:Y:S07]  /*14460*/  LDSM.16.M88.4 R4, [R89] ;  /* 0x000000005904783b */ /* 0x000e6e0000000200 */
[C---:B--2---:R-:W-:Y:S08]  /*14470*/  HMMA.16816.F32 R28, R40.reuse, R12, R28 ;  /* 0x0000000c281c723c */ /* 0x044ff0000000181c */
[C---:B------:R-:W-:Y:S01]  /*14480*/  HMMA.16816.F32 R24, R40.reuse, R14, R24 ;  /* 0x0000000e2818723c */ /* 0x040fe20000001818 */
[----:B------:R-:W2:Y:S07]  /*14490*/  LDSM.16.M88.4 R12, [R11+0x7000] ;  /* 0x007000000b0c783b */ /* 0x000eae0000000200 */
[C---:B----4-:R-:W-:Y:S08]  /*144a0*/  HMMA.16816.F32 R20, R40.reuse, R48, R20 ;  /* 0x000000302814723c */ /* 0x050ff00000001814 */
        /* <DEDUP_REMOVED lines=89> */
[----:B------:R-:W-:Y:S03]  /*14a40*/  LDSM.16.M88.4 R32, [R63+0xb800] ;  /* 0x00b800003f20783b */ /* 0x000fe60000000200 */
[----:B------:R-:W-:Y:S08]  /*14a50*/  HMMA.16816.F32 R20, R80, R84, R20 ;  /* 0x000000545014723c */ /* 0x000ff00000001814 */
[C---:B--2---:R-:W-:Y:S08]  /*14a60*/  HMMA.16816.F32 R28, R48.reuse, R44, R28 ;  /* 0x0000002c301c723c */ /* 0x044ff0000000181c */
[----:B------:R-:W-:Y:S08]  /*14a70*/  HMMA.16816.F32 R44, R48, R46, R24 ;  /* 0x0000002e302c723c */ /* 0x000ff00000001818 */
[C---:B------:R-:W-:Y:S08]  /*14a80*/  HMMA.16816.F32 R56, R80.reuse, R72, R56 ;  /* 0x000000485038723c */ /* 0x040ff00000001838 */
[----:B------:R-:W-:Y:S01]  /*14a90*/  HMMA.16816.F32 R52, R80, R74, R52 ;  /* 0x0000004a5034723c */ /* 0x000fe20000001834 */
[----:B------:R-:W-:Y:S07]  /*14aa0*/  LDSM.16.M88.4 R72, [R8+0xa000] ;  /* 0x00a000000848783b */ /* 0x000fee0000000200 */
[----:B---3--:R-:W-:Y:S01]  /*14ab0*/  HMMA.16816.F32 R24, R48, R40, R20 ;  /* 0x000000283018723c */ /* 0x008fe20000001814 */
[----:B------:R-:W2:Y:S07]  /*14ac0*/  LDSM.16.M88.4 R20, [R62+0x4000] ;  /* 0x004000003e14783b */ /* 0x000eae0000000200 */
[C---:B------:R-:W-:Y:S08]  /*14ad0*/  HMMA.16816.F32 R68, R80.reuse, R76, R68 ;  /* 0x0000004c5044723c */ /* 0x040ff00000001844 */
[----:B------:R-:W-:Y:S08]  /*14ae0*/  HMMA.16816.F32 R16, R80, R86, R16 ;  /* 0x000000565010723c */ /* 0x000ff00000001810 */
[----:B-1----:R-:W-:Y:S01]  /*14af0*/  HMMA.16816.F32 R28, R4, R12, R28 ;  /* 0x0000000c041c723c */ /* 0x002fe2000000181c */
[----:B------:R-:W-:-:S02]  /*14b00*/  VIADD R13, R135, UR8 ;  /* 0x00000008870d7c36 */ /* 0x000fc40008000000 */
[----:B------:R-:W-:-:S03]  /*14b10*/  VIADD R135, R135, UR27 ;  /* 0x0000001b87877c36 */ /* 0x000fc60008000000 */
[C-C-:B------:R-:W-:Y:S02]  /*14b20*/  VIADDMNMX R202, R13.reuse, 0x1, R200.reuse, PT ;  /* 0x000000010dca7846 */ /* 0x140fe400038001c8 */
[----:B------:R-:W-:Y:S01]  /*14b30*/  HMMA.16816.F32 R64, R80, R78, R64 ;  /* 0x0000004e5040723c */ /* 0x000fe20000001840 */
[----:B------:R-:W-:Y:S02]  /*14b40*/  VIADDMNMX R200, R13, 0x9, R200, PT ;  /* 0x000000090dc87846 */ /* 0x000fe400038001c8 */
[----:B------:R-:W-:-:S05]  /*14b50*/  VIADDMNMX R203, R135, -UR22, RZ, !PT ;  /* 0x8000001687cb7c46 */ /* 0x000fca000f8001ff */
[----:B------:R-:W-:Y:S01]  /*14b60*/  HMMA.16816.F32 R68, R48, R36, R68 ;  /* 0x000000243044723c */ /* 0x000fe20000001844 */
[----:B------:R-:W-:-:S04]  /*14b70*/  VIADD R37, R148, UR29 ;  /* 0x0000001d94257c36 */ /* 0x000fc80008000000 */
[C---:B------:R-:W-:Y:S01]  /*14b80*/  VIADD R12, R37.reuse, UR21 ;  /* 0x00000015250c7c36 */ /* 0x040fe20008000000 */
[CC--:B------:R-:W-:Y:S01]  /*14b90*/  ISETP.GE.AND P4, PT, R37.reuse, R203.reuse, PT ;  /* 0x000000cb2500720c */ /* 0x0c0fe20003f86270 */
[----:B------:R-:W-:Y:S01]  /*14ba0*/  VIADD R13, R37, 0x1 ;  /* 0x00000001250d7836 */ /* 0x000fe20000000000 */
[----:B------:R-:W-:Y:S01]  /*14bb0*/  HMMA.16816.F32 R16, R48, R42, R16 ;  /* 0x0000002a3010723c */ /* 0x000fe20000001810 */
[----:B------:R-:W-:Y:S02]  /*14bc0*/  VIADD R43, R135, 0x8 ;  /* 0x00000008872b7836 */ /* 0x000fe40000000000 */
[----:B------:R-:W-:Y:S01]  /*14bd0*/  VIADD R42, R37, 0x38 ;  /* 0x00000038252a7836 */ /* 0x000fe20000000000 */
[----:B------:R-:W-:Y:S02]  /*14be0*/  ISETP.GE.AND P5, PT, R13, R203, PT ;  /* 0x000000cb0d00720c */ /* 0x000fe40003fa6270 */
[----:B------:R-:W-:Y:S02]  /*14bf0*/  VIADDMNMX R201, R43, -UR22, RZ, !PT ;  /* 0x800000162bc97c46 */ /* 0x000fe4000f8001ff */
[----:B--2---:R-:W-:Y:S01]  /*14c00*/  HMMA.16816.F32 R28, R20, R72, R28 ;  /* 0x00000048141c723c */ /* 0x004fe2000000181c */
[----:B------:R-:W-:-:S02]  /*14c10*/  ISETP.GE.AND P3, PT, R13, R202, PT ;  /* 0x000000ca0d00720c */ /* 0x000fc40003f66270 */
[C---:B------:R-:W-:Y:S02]  /*14c20*/  ISETP.GE.AND P1, PT, R13.reuse, R200, PT ;  /* 0x000000c80d00720c */ /* 0x040fe40003f26270 */
[----:B------:R-:W-:-:S03]  /*14c30*/  ISETP.GE.AND P0, PT, R13, R201, PT ;  /* 0x000000c90d00720c */ /* 0x000fc60003f06270 */
[----:B------:R-:W-:Y:S01]  /*14c40*/  HMMA.16816.F32 R64, R48, R38, R64 ;  /* 0x000000263040723c */ /* 0x000fe20000001840 */
[----:B------:R-:W-:-:S05]  /*14c50*/  IMAD.IADD R39, R135, 0x1, -R12 ;  /* 0x0000000187277824 */ /* 0x000fca00078e0a0c */
[----:B------:R-:W-:Y:S02]  /*14c60*/  IABS R39, R39 ;  /* 0x0000002700277213 */ /* 0x000fe40000000000 */
[----:B------:R-:W-:Y:S01]  /*14c70*/  HMMA.16816.F32 R56, R48, R32, R56 ;  /* 0x000000203038723c */ /* 0x000fe20000001838 */
[----:B------:R-:W-:Y:S01]  /*14c80*/  IMAD.IADD R33, R43, 0x1, -R12 ;  /* 0x000000012b217824 */ /* 0x000fe200078e0a0c */
[----:B------:R-:W-:-:S04]  /*14c90*/  I2FP.F32.S32 R39, R39 ;  /* 0x0000002700277245 */ /* 0x000fc80000201400 */
[----:B------:R-:W-:Y:S01]  /*14ca0*/  IABS R33, R33 ;  /* 0x0000002100217213 */ /* 0x000fe20000000000 */
[----:B------:R-:W-:Y:S01]  /*14cb0*/  FFMA.FTZ R39, R39, -UR14, R28 ;  /* 0x8000000e27277c23 */ /* 0x000fe2000801001c */
[----:B------:R-:W-:Y:S01]  /*14cc0*/  HMMA.16816.F32 R44, R4, R14, R44 ;  /* 0x0000000e042c723c */ /* 0x000fe2000000182c */
[----:B------:R-:W1:Y:S01]  /*14cd0*/  LDSM.16.M88.4 R12, [R11+0xa800] ;  /* 0x00a800000b0c783b */ /* 0x000e620000000200 */
[----:B------:R-:W-:Y:S02]  /*14ce0*/  I2FP.F32.S32 R33, R33 ;  /* 0x0000002100217245 */ /* 0x000fe40000201400 */
[----:B------:R-:W-:Y:S02]  /*14cf0*/  FSEL R39, R39, -INF , P4 ;  /* 0xff80000027277808 */ /* 0x000fe40002000000 */
[----:B------:R-:W-:Y:S01]  /*14d00*/  ISETP.GE.AND P4, PT, R37, R202, PT ;  /* 0x000000ca2500720c */ /* 0x000fe20003f86270 */
[----:B------:R-:W-:Y:S01]  /*14d10*/  FFMA.FTZ R36, R33, -UR14, R30 ;  /* 0x8000000e21247c23 */ /* 0x000fe2000801001e */
[----:B------:R-:W-:Y:S01]  /*14d20*/  HMMA.16816.F32 R52, R48, R34, R52 ;  /* 0x000000223034723c */ /* 0x000fe20000001834 */
[----:B------:R-:W-:Y:S01]  /*14d30*/  VIADD R48, R42, UR21 ;  /* 0x000000152a307c36 */ /* 0x000fe20008000000 */
[----:B------:R-:W-:Y:S01]  /*14d40*/  FSEL R39, R39, -INF , !P4 ;  /* 0xff80000027277808 */ /* 0x000fe20006000000 */
[C---:B------:R-:W-:Y:S01]  /*14d50*/  VIADD R34, R37.reuse, 0x18 ;  /* 0x0000001825227836 */ /* 0x040fe20000000000 */
[----:B------:R-:W-:-:S02]  /*14d60*/  ISETP.GE.AND P4, PT, R37, R201, PT ;  /* 0x000000c92500720c */ /* 0x000fc40003f86270 */
[--C-:B------:R-:W-:Y:S02]  /*14d70*/  IADD3 R32, PT, PT, R135, 0x37, -R48.reuse ;  /* 0x0000003787207810 */ /* 0x100fe40007ffe830 */
[----:B------:R-:W-:Y:S02]  /*14d80*/  IADD3 R38, PT, PT, R43, 0x37, -R48 ;  /* 0x000000372b267810 */ /* 0x000fe40007ffe830 */
[----:B------:R-:W-:Y:S01]  /*14d90*/  IABS R28, R32 ;  /* 0x00000020001c7213 */ /* 0x000fe20000000000 */
[----:B------:R-:W-:Y:S01]  /*14da0*/  VIADD R32, R37, 0x8 ;  /* 0x0000000825207836 */ /* 0x000fe20000000000 */
[----:B------:R-:W-:Y:S01]  /*14db0*/  IABS R38, R38 ;  /* 0x0000002600267213 */ /* 0x000fe20000000000 */
[----:B------:R-:W-:Y:S01]  /*14dc0*/  HMMA.16816.F32 R44, R20, R74, R44 ;  /* 0x0000004a142c723c */ /* 0x000fe2000000182c */
[----:B------:R-:W-:Y:S02]  /*14dd0*/  I2FP.F32.S32 R28, R28 ;  /* 0x0000001c001c7245 */ /* 0x000fe40000201400 */
[----:B------:R-:W-:-:S02]  /*14de0*/  I2FP.F32.S32 R38, R38 ;  /* 0x0000002600267245 */ /* 0x000fc40000201400 */
[--C-:B------:R-:W-:Y:S01]  /*14df0*/  IADD3 R35, PT, PT, R135, 0x30, -R48.reuse ;  /* 0x0000003087237810 */ /* 0x100fe20007ffe830 */
[----:B------:R-:W-:Y:S01]  /*14e00*/  FFMA.FTZ R41, R28, -UR14, R29 ;  /* 0x8000000e1c297c23 */ /* 0x000fe2000801001d */
[----:B------:R-:W-:Y:S01]  /*14e10*/  IADD3 R33, PT, PT, R43, 0x30, -R48 ;  /* 0x000000302b217810 */ /* 0x000fe20007ffe830 */
[----:B------:R-:W-:Y:S01]  /*14e20*/  FFMA.FTZ R38, R38, -UR14, R31 ;  /* 0x8000000e26267c23 */ /* 0x000fe2000801001f */
[----:B------:R-:W-:Y:S01]  /*14e30*/  IABS R35, R35 ;  /* 0x0000002300237213 */ /* 0x000fe20000000000 */
[----:B------:R-:W2:Y:S01]  /*14e40*/  LDSM.16.M88.4 R28, [R8+0xa800] ;  /* 0x00a80000081c783b */ /* 0x000ea20000000200 */
[----:B------:R-:W-:Y:S02]  /*14e50*/  FSEL R36, R36, -INF , P4 ;  /* 0xff80000024247808 */ /* 0x000fe40002000000 */
[----:B------:R-:W-:Y:S02]  /*14e60*/  ISETP.GE.AND P4, PT, R37, R200, PT ;  /* 0x000000c82500720c */ /* 0x000fe40003f86270 */
[----:B------:R-:W-:-:S02]  /*14e70*/  IABS R33, R33 ;  /* 0x0000002100217213 */ /* 0x000fc40000000000 */
[----:B------:R-:W-:Y:S02]  /*14e80*/  FSEL R41, R41, -INF , P5 ;  /* 0xff80000029297808 */ /* 0x000fe40002800000 */
[----:B------:R-:W-:Y:S01]  /*14e90*/  I2FP.F32.S32 R35, R35 ;  /* 0x0000002300237245 */ /* 0x000fe20000201400 */
[C---:B-1----:R-:W-:Y:S01]  /*14ea0*/  HMMA.16816.F32 R24, R4.reuse, R12, R24 ;  /* 0x0000000c0418723c */ /* 0x042fe20000001818 */
[----:B------:R-:W-:Y:S01]  /*14eb0*/  FSEL R36, R36, -INF , !P4 ;  /* 0xff80000024247808 */ /* 0x000fe20006000000 */
[----:B------:R-:W-:Y:S01]  /*14ec0*/  VIADD R13, R37, 0x9 ;  /* 0x00000009250d7836 */ /* 0x000fe20000000000 */
[----:B------:R-:W-:Y:S01]  /*14ed0*/  FSEL R41, R41, -INF , !P3 ;  /* 0xff80000029297808 */ /* 0x000fe20005800000 */
[----:B------:R-:W-:Y:S01]  /*14ee0*/  FFMA.FTZ R35, R35, -UR14, R44 ;  /* 0x8000000e23237c23 */ /* 0x000fe2000801002c */
[----:B------:R-:W-:Y:S02]  /*14ef0*/  I2FP.F32.S32 R33, R33 ;  /* 0x0000002100217245 */ /* 0x000fe40000201400 */
[----:B------:R-:W-:Y:S01]  /*14f00*/  FSEL R38, R38, -INF , P0 ;  /* 0xff80000026267808 */ /* 0x000fe20000000000 */
[----:B------:R-:W-:Y:S01]  /*14f10*/  HMMA.16816.F32 R16, R4, R14, R16 ;  /* 0x0000000e0410723c */ /* 0x000fe20000001810 */
[C---:B------:R-:W-:Y:S01]  /*14f20*/  ISETP.GE.AND P4, PT, R32.reuse, R203, PT ;  /* 0x000000cb2000720c */ /* 0x040fe20003f86270 */
[----:B------:R-:W-:Y:S01]  /*14f30*/  FFMA.FTZ R33, R33, -UR14, R46 ;  /* 0x8000000e21217c23 */ /* 0x000fe2000801002e */
[----:B------:R-:W-:-:S02]  /*14f40*/  ISETP.GE.AND P5, PT, R32, R202, PT ;  /* 0x000000ca2000720c */ /* 0x000fc40003fa6270 */
[C---:B------:R-:W-:Y:S02]  /*14f50*/  ISETP.GE.AND P3, PT, R32.reuse, R200, PT ;  /* 0x000000c82000720c */ /* 0x040fe40003f66270 */
[----:B------:R-:W-:Y:S02]  /*14f60*/  ISETP.GE.AND P0, PT, R32, R201, PT ;  /* 0x000000c92000720c */ /* 0x000fe40003f06270 */
[--C-:B------:R-:W-:Y:S02]  /*14f70*/  IADD3 R32, PT, PT, R135, 0x2f, -R48.reuse ;  /* 0x0000002f87207810 */ /* 0x100fe40007ffe830 */
[----:B------:R-:W-:Y:S02]  /*14f80*/  IADD3 R12, PT, PT, R43, 0x2f, -R48 ;  /* 0x0000002f2b0c7810 */ /* 0x000fe40007ffe830 */
[----:B------:R-:W-:Y:S02]  /*14f90*/  IABS R32, R32 ;  /* 0x0000002000207213 */ /* 0x000fe40000000000 */
[----:B------:R-:W-:-:S02]  /*14fa0*/  FSEL R35, R35, -INF , P4 ;  /* 0xff80000023237808 */ /* 0x000fc40002000000 */
[----:B------:R-:W-:Y:S02]  /*14fb0*/  FSEL R38, R38, -INF , !P1 ;  /* 0xff80000026267808 */ /* 0x000fe40004800000 */
[----:B------:R-:W-:Y:S02]  /*14fc0*/  IABS R12, R12 ;  /* 0x0000000c000c7213 */ /* 0x000fe40000000000 */
[----:B------:R-:W-:Y:S01]  /*14fd0*/  FSEL R49, R35, -INF , !P5 ;  /* 0xff80000023317808 */ /* 0x000fe20006800000 */
[----:B--2---:R-:W-:Y:S01]  /*14fe0*/  HMMA.16816.F32 R24, R20, R28, R24 ;  /* 0x0000001c1418723c */ /* 0x004fe20000001818 */
[----:B------:R-:W-:Y:S01]  /*14ff0*/  I2FP.F32.S32 R32, R32 ;  /* 0x0000002000207245 */ /* 0x000fe20000201400 */
[----:B------:R-:W-:Y:S01]  /*15000*/  VIADD R28, R37, 0x11 ;  /* 0x00000011251c7836 */ /* 0x000fe20000000000 */
[----:B------:R-:W-:Y:S02]  /*15010*/  FSEL R40, R33, -INF , P0 ;  /* 0xff80000021287808 */ /* 0x000fe40000000000 */
[C---:B------:R-:W-:Y:S01]  /*15020*/  ISETP.GE.AND P1, PT, R13.reuse, R203, PT ;  /* 0x000000cb0d00720c */ /* 0x040fe20003f26270 */
[----:B------:R-:W-:Y:S01]  /*15030*/  FFMA.FTZ R32, R32, -UR14, R45 ;  /* 0x8000000e20207c23 */ /* 0x000fe2000801002d */
[----:B------:R-:W-:-:S02]  /*15040*/  ISETP.GE.AND P4, PT, R13, R202, PT ;  /* 0x000000ca0d00720c */ /* 0x000fc40003f86270 */
[C---:B------:R-:W-:Y:S02]  /*15050*/  ISETP.GE.AND P5, PT, R13.reuse, R200, PT ;  /* 0x000000c80d00720c */ /* 0x040fe40003fa6270 */
[----:B------:R-:W-:Y:S02]  /*15060*/  ISETP.GE.AND P0, PT, R13, R201, PT ;  /* 0x000000c90d00720c */ /* 0x000fe40003f06270 */
[----:B------:R-:W-:Y:S02]  /*15070*/  IADD3 R13, PT, PT, R135, 0x28, -R48 ;  /* 0x00000028870d7810 */ /* 0x000fe40007ffe830 */
[----:B------:R-:W-:Y:S02]  /*15080*/  I2FP.F32.S32 R12, R12 ;  /* 0x0000000c000c7245 */ /* 0x000fe40000201400 */
[----:B------:R-:W-:Y:S02]  /*15090*/  IABS R13, R13 ;  /* 0x0000000d000d7213 */ /* 0x000fe40000000000 */
[----:B------:R-:W-:Y:S01]  /*150a0*/  FSEL R32, R32, -INF , P1 ;  /* 0xff80000020207808 */ /* 0x000fe20000800000 */
[----:B------:R-:W-:Y:S01]  /*150b0*/  FFMA.FTZ R44, R12, -UR14, R47 ;  /* 0x8000000e0c2c7c23 */ /* 0x000fe2000801002f */
[----:B------:R-:W-:Y:S01]  /*150c0*/  VIADD R12, R37, 0x10 ;  /* 0x00000010250c7836 */ /* 0x000fe20000000000 */
[----:B------:R-:W-:-:S02]  /*150d0*/  I2FP.F32.S32 R13, R13 ;  /* 0x0000000d000d7245 */ /* 0x000fc40000201400 */
[----:B------:R-:W-:Y:S02]  /*150e0*/  IADD3 R29, PT, PT, R43, 0x28, -R48 ;  /* 0x000000282b1d7810 */ /* 0x000fe40007ffe830 */
[----:B------:R-:W-:Y:S01]  /*150f0*/  FSEL R40, R40, -INF , !P3 ;  /* 0xff80000028287808 */ /* 0x000fe20005800000 */
[----:B------:R-:W-:Y:S01]  /*15100*/  FFMA.FTZ R24, R13, -UR14, R24 ;  /* 0x8000000e0d187c23 */ /* 0x000fe20008010018 */
[----:B------:R-:W-:Y:S02]  /*15110*/  FSEL R45, R32, -INF , !P4 ;  /* 0xff800000202d7808 */ /* 0x000fe40006000000 */
[----:B------:R-:W-:Y:S02]  /*15120*/  FSEL R44, R44, -INF , P0 ;  /* 0xff8000002c2c7808 */ /* 0x000fe40000000000 */
[----:B------:R-:W-:Y:S02]  /*15130*/  ISETP.GE.AND P3, PT, R12, R203, PT ;  /* 0x000000cb0c00720c */ /* 0x000fe40003f66270 */
[----:B------:R-:W-:-:S02]  /*15140*/  IABS R29, R29 ;  /* 0x0000001d001d7213 */ /* 0x000fc40000000000 */
[C---:B------:R-:W-:Y:S02]  /*15150*/  ISETP.GE.AND P1, PT, R12.reuse, R202, PT ;  /* 0x000000ca0c00720c */ /* 0x040fe40003f26270 */
[C---:B------:R-:W-:Y:S02]  /*15160*/  ISETP.GE.AND P4, PT, R12.reuse, R200, PT ;  /* 0x000000c80c00720c */ /* 0x040fe40003f86270 */
[----:B------:R-:W-:Y:S02]  /*15170*/  ISETP.GE.AND P0, PT, R12, R201, PT ;  /* 0x000000c90c00720c */ /* 0x000fe40003f06270 */
[----:B------:R-:W1:Y:S01]  /*15180*/  LDSM.16.M88.4 R12, [R11+0xb000] ;  /* 0x00b000000b0c783b */ /* 0x000e620000000200 */
[----:B------:R-:W-:Y:S02]  /*15190*/  I2FP.F32.S32 R29, R29 ;  /* 0x0000001d001d7245 */ /* 0x000fe40000201400 */
[----:B------:R-:W-:Y:S02]  /*151a0*/  FSEL R33, R24, -INF , P3 ;  /* 0xff80000018217808 */ /* 0x000fe40001800000 */
[----:B------:R-:W-:Y:S01]  /*151b0*/  FSEL R44, R44, -INF , !P5 ;  /* 0xff8000002c2c7808 */ /* 0x000fe20006800000 */
[----:B------:R-:W-:Y:S01]  /*151c0*/  FFMA.FTZ R26, R29, -UR14, R26 ;  /* 0x8000000e1d1a7c23 */ /* 0x000fe2000801001a */
[----:B------:R-:W-:-:S02]  /*151d0*/  IADD3 R29, PT, PT, R43, 0x27, -R48 ;  /* 0x000000272b1d7810 */ /* 0x000fc40007ffe830 */
[----:B------:R-:W-:Y:S02]  /*151e0*/  FSEL R33, R33, -INF , !P1 ;  /* 0xff80000021217808 */ /* 0x000fe40004800000 */
[----:B------:R-:W-:Y:S02]  /*151f0*/  IABS R29, R29 ;  /* 0x0000001d001d7213 */ /* 0x000fe40000000000 */
[----:B------:R-:W-:Y:S02]  /*15200*/  FSEL R26, R26, -INF , P0 ;  /* 0xff8000001a1a7808 */ /* 0x000fe40000000000 */
[C---:B------:R-:W-:Y:S01]  /*15210*/  ISETP.GE.AND P5, PT, R28.reuse, R203, PT ;  /* 0x000000cb1c00720c */ /* 0x040fe20003fa6270 */
[----:B------:R-:W-:Y:S01]  /*15220*/  IMAD.MOV.U32 R24, RZ, RZ, R29 ;  /* 0x000000ffff187224 */ /* 0x000fe200078e001d */
[C---:B------:R-:W-:Y:S02]  /*15230*/  ISETP.GE.AND P3, PT, R28.reuse, R202, PT ;  /* 0x000000ca1c00720c */ /* 0x040fe40003f66270 */
[----:B------:R-:W-:-:S02]  /*15240*/  ISETP.GE.AND P1, PT, R28, R200, PT ;  /* 0x000000c81c00720c */ /* 0x000fc40003f26270 */
[----:B------:R-:W-:Y:S02]  /*15250*/  ISETP.GE.AND P0, PT, R28, R201, PT ;  /* 0x000000c91c00720c */ /* 0x000fe40003f06270 */
[----:B------:R-:W-:Y:S01]  /*15260*/  HMMA.16816.F32 R28, R20, R30, R16 ;  /* 0x0000001e141c723c */ /* 0x000fe20000001810 */
[----:B------:R-:W2:Y:S01]  /*15270*/  LDSM.16.M88.4 R16, [R8+0xb000] ;  /* 0x00b000000810783b */ /* 0x000ea20000000200 */
[C-C-:B------:R-:W-:Y:S02]  /*15280*/  IADD3 R32, PT, PT, R135.reuse, 0x27, -R48.reuse ;  /* 0x0000002787207810 */ /* 0x140fe40007ffe830 */
[----:B------:R-:W-:Y:S02]  /*15290*/  I2FP.F32.S32 R24, R24 ;  /* 0x0000001800187245 */ /* 0x000fe40000201400 */
[----:B------:R-:W-:Y:S02]  /*152a0*/  IABS R32, R32 ;  /* 0x0000002000207213 */ /* 0x000fe40000000000 */
[----:B------:R-:W-:-:S02]  /*152b0*/  IADD3 R35, PT, PT, R135, 0x20, -R48 ;  /* 0x0000002087237810 */ /* 0x000fc40007ffe830 */
[----:B------:R-:W-:Y:S02]  /*152c0*/  I2FP.F32.S32 R32, R32 ;  /* 0x0000002000207245 */ /* 0x000fe40000201400 */
[----:B------:R-:W-:Y:S02]  /*152d0*/  IABS R35, R35 ;  /* 0x0000002300237213 */ /* 0x000fe40000000000 */
[C-C-:B------:R-:W-:Y:S01]  /*152e0*/  IADD3 R46, PT, PT, R43.reuse, 0x17, -R48.reuse ;  /* 0x000000172b2e7810 */ /* 0x140fe20007ffe830 */
[----:B------:R-:W-:Y:S01]  /*152f0*/  FFMA.FTZ R25, R32, -UR14, R25 ;  /* 0x8000000e20197c23 */ /* 0x000fe20008010019 */
[----:B------:R-:W-:Y:S01]  /*15300*/  FFMA.FTZ R32, R24, -UR14, R27 ;  /* 0x8000000e18207c23 */ /* 0x000fe2000801001b */
[----:B-1----:R-:W-:Y:S01]  /*15310*/  HMMA.16816.F32 R68, R4, R12, R68 ;  /* 0x0000000c0444723c */ /* 0x002fe20000001844 */
[----:B------:R-:W-:Y:S01]  /*15320*/  IADD3 R27, PT, PT, R43, 0x20, -R48 ;  /* 0x000000202b1b7810 */ /* 0x000fe20007ffe830 */
[----:B------:R-:W-:Y:S01]  /*15330*/  VIADD R13, R37, 0x19 ;  /* 0x00000019250d7836 */ /* 0x000fe20000000000 */
[----:B------:R-:W-:-:S02]  /*15340*/  I2FP.F32.S32 R35, R35 ;  /* 0x0000002300237245 */ /* 0x000fc40000201400 */
[----:B------:R-:W-:Y:S02]  /*15350*/  IABS R27, R27 ;  /* 0x0000001b001b7213 */ /* 0x000fe40000000000 */
[----:B------:R-:W-:Y:S01]  /*15360*/  FSEL R24, R26, -INF , !P4 ;  /* 0xff8000001a187808 */ /* 0x000fe20006000000 */
[----:B------:R-:W-:Y:S01]  /*15370*/  FFMA.FTZ R28, R35, -UR14, R28 ;  /* 0x8000000e231c7c23 */ /* 0x000fe2000801001c */
[----:B------:R-:W-:Y:S02]  /*15380*/  I2FP.F32.S32 R27, R27 ;  /* 0x0000001b001b7245 */ /* 0x000fe40000201400 */
[----:B------:R-:W-:Y:S02]  /*15390*/  ISETP.GE.AND P4, PT, R34, R203, PT ;  /* 0x000000cb2200720c */ /* 0x000fe40003f86270 */
[----:B------:R-:W-:Y:S01]  /*153a0*/  IADD3 R26, PT, PT, R135, 0x1f, -R48 ;  /* 0x0000001f871a7810 */ /* 0x000fe20007ffe830 */
[----:B------:R-:W-:Y:S01]  /*153b0*/  FFMA.FTZ R30, R27, -UR14, R30 ;  /* 0x8000000e1b1e7c23 */ /* 0x000fe2000801001e */
[----:B------:R-:W-:-:S02]  /*153c0*/  FSEL R25, R25, -INF , P5 ;  /* 0xff80000019197808 */ /* 0x000fc40002800000 */
[----:B------:R-:W-:Y:S02]  /*153d0*/  FSEL R32, R32, -INF , P0 ;  /* 0xff80000020207808 */ /* 0x000fe40000000000 */
[C---:B------:R-:W-:Y:S02]  /*153e0*/  ISETP.GE.AND P5, PT, R34.reuse, R202, PT ;  /* 0x000000ca2200720c */ /* 0x040fe40003fa6270 */
[----:B------:R-:W-:Y:S02]  /*153f0*/  ISETP.GE.AND P0, PT, R34, R201, PT ;  /* 0x000000c92200720c */ /* 0x000fe40003f06270 */
[----:B------:R-:W-:Y:S01]  /*15400*/  IADD3 R12, PT, PT, R43, 0x1f, -R48 ;  /* 0x0000001f2b0c7810 */ /* 0x000fe20007ffe830 */
[----:B--2---:R-:W-:Y:S01]  /*15410*/  HMMA.16816.F32 R68, R20, R16, R68 ;  /* 0x000000101444723c */ /* 0x004fe20000001844 */
[----:B------:R-:W-:Y:S01]  /*15420*/  IABS R26, R26 ;  /* 0x0000001a001a7213 */ /* 0x000fe20000000000 */
[----:B------:R-:W-:Y:S01]  /*15430*/  VIADD R16, R37, 0x21 ;  /* 0x0000002125107836 */ /* 0x000fe20000000000 */
[----:B------:R-:W-:-:S02]  /*15440*/  FSEL R27, R28, -INF , P4 ;  /* 0xff8000001c1b7808 */ /* 0x000fc40002000000 */
[----:B------:R-:W-:Y:S02]  /*15450*/  FSEL R25, R25, -INF , !P3 ;  /* 0xff80000019197808 */ /* 0x000fe40005800000 */
[----:B------:R-:W-:Y:S02]  /*15460*/  ISETP.GE.AND P3, PT, R34, R200, PT ;  /* 0x000000c82200720c */ /* 0x000fe40003f66270 */
        /* <DEDUP_REMOVED lines=20> */
[----:B------:R-:W-:Y:S01]  /*155b0*/  FSEL R26, R26, -INF , P0 ;  /* 0xff8000001a1a7808 */ /* 0x000fe20000000000 */
[----:B------:R-:W-:Y:S01]  /*155c0*/  HMMA.16816.F32 R28, R4, R14, R64 ;  /* 0x0000000e041c723c */ /* 0x000fe20000001840 */
[----:B------:R-:W-:-:S02]  /*155d0*/  ISETP.GE.AND P3, PT, R12, R203, PT ;  /* 0x000000cb0c00720c */ /* 0x000fc40003f66270 */
[C---:B------:R-:W-:Y:S02]  /*155e0*/  ISETP.GE.AND P1, PT, R12.reuse, R202, PT ;  /* 0x000000ca0c00720c */ /* 0x040fe40003f26270 */
[C---:B------:R-:W-:Y:S02]  /*155f0*/  ISETP.GE.AND P4, PT, R12.reuse, R200, PT ;  /* 0x000000c80c00720c */ /* 0x040fe40003f86270 */
[----:B------:R-:W-:Y:S02]  /*15600*/  ISETP.GE.AND P0, PT, R12, R201, PT ;  /* 0x000000c90c00720c */ /* 0x000fe40003f06270 */
[----:B------:R-:W-:Y:S01]  /*15610*/  IADD3 R17, PT, PT, R43, 0x18, -R48 ;  /* 0x000000182b117810 */ /* 0x000fe20007ffe830 */
[----:B------:R1:W2:Y:S01]  /*15620*/  LDSM.16.M88.4 R12, [R11+0xb800] ;  /* 0x00b800000b0c783b */ /* 0x0002a20000000200 */
        /* <DEDUP_REMOVED lines=12> */
[----:B------:R3:W4:Y:S01]  /*156f0*/  LDSM.16.M88.4 R16, [R8+0xb800] ;  /* 0x00b800000810783b */ /* 0x0007220000000200 */
[----:B------:R-:W-:Y:S01]  /*15700*/  IADD3 R50, PT, PT, R135, 0x17, -R48 ;  /* 0x0000001787327810 */ /* 0x000fe20007ffe830 */
[----:B------:R-:W-:-:S04]  /*15710*/  DEPBAR.LE SB0, 0x0 ;  /* 0x000080000000791a */ /* 0x000fc80000000000 */
[----:B------:R-:W-:Y:S02]  /*15720*/  IABS R46, R46 ;  /* 0x0000002e002e7213 */ /* 0x000fe40000000000 */
[--C-:B------:R-:W-:Y:S02]  /*15730*/  IADD3 R47, PT, PT, R135, 0x10, -R48.reuse ;  /* 0x00000010872f7810 */ /* 0x100fe40007ffe830 */
[----:B------:R-:W-:Y:S02]  /*15740*/  IABS R50, R50 ;  /* 0x0000003200327213 */ /* 0x000fe40000000000 */
[----:B------:R-:W-:Y:S02]  /*15750*/  I2FP.F32.S32 R46, R46 ;  /* 0x0000002e002e7245 */ /* 0x000fe40000201400 */
[----:B-1----:R-:W-:Y:S02]  /*15760*/  IADD3 R11, PT, PT, R43, 0x10, -R48 ;  /* 0x000000102b0b7810 */ /* 0x002fe40007ffe830 */
[----:B------:R-:W-:Y:S01]  /*15770*/  IABS R47, R47 ;  /* 0x0000002f002f7213 */ /* 0x000fe20000000000 */
[----:B------:R-:W-:Y:S01]  /*15780*/  FFMA.FTZ R71, R46, -UR14, R71 ;  /* 0x8000000e2e477c23 */ /* 0x000fe20008010047 */
[----:B------:R-:W-:Y:S01]  /*15790*/  I2FP.F32.S32 R50, R50 ;  /* 0x0000003200327245 */ /* 0x000fe20000201400 */
[----:B--2---:R-:W-:Y:S01]  /*157a0*/  HMMA.16816.F32 R56, R4, R12, R56 ;  /* 0x0000000c0438723c */ /* 0x004fe20000001838 */
[----:B------:R-:W-:Y:S01]  /*157b0*/  IABS R11, R11 ;  /* 0x0000000b000b7213 */ /* 0x000fe20000000000 */
[----:B------:R-:W-:Y:S01]  /*157c0*/  VIADD R46, R37, 0x28 ;  /* 0x00000028252e7836 */ /* 0x000fe20000000000 */
[----:B------:R-:W-:Y:S01]  /*157d0*/  I2FP.F32.S32 R47, R47 ;  /* 0x0000002f002f7245 */ /* 0x000fe20000201400 */
[----:B------:R-:W-:Y:S01]  /*157e0*/  FFMA.FTZ R50, R50, -UR14, R69 ;  /* 0x8000000e32327c23 */ /* 0x000fe20008010045 */
[----:B------:R-:W-:-:S02]  /*157f0*/  I2FP.F32.S32 R11, R11 ;  /* 0x0000000b000b7245 */ /* 0x000fc40000201400 */
[----:B------:R-:W-:Y:S01]  /*15800*/  FSEL R208, R208, -INF , !P4 ;  /* 0xff800000d0d07808 */ /* 0x000fe20006000000 */
[----:B------:R-:W-:Y:S01]  /*15810*/  FFMA.FTZ R28, R47, -UR14, R28 ;  /* 0x8000000e2f1c7c23 */ /* 0x000fe2000801001c */
[----:B------:R-:W-:Y:S01]  /*15820*/  ISETP.GE.AND P4, PT, R46, R203, PT ;  /* 0x000000cb2e00720c */ /* 0x000fe20003f86270 */
[----:B------:R-:W-:Y:S01]  /*15830*/  FFMA.FTZ R30, R11, -UR14, R30 ;  /* 0x8000000e0b1e7c23 */ /* 0x000fe2000801001e */
[--C-:B---3--:R-:W-:Y:S01]  /*15840*/  IADD3 R8, PT, PT, R43, 0xf, -R48.reuse ;  /* 0x0000000f2b087810 */ /* 0x108fe20007ffe830 */
[----:B------:R-:W-:Y:S01]  /*15850*/  VIADD R11, R37, 0x29 ;  /* 0x00000029250b7836 */ /* 0x000fe20000000000 */
[----:B------:R-:W-:Y:S01]  /*15860*/  FSEL R50, R50, -INF , P5 ;  /* 0xff80000032327808 */ /* 0x000fe20002800000 */
[----:B------:R-:W-:Y:S01]  /*15870*/  HMMA.16816.F32 R52, R4, R14, R52 ;  /* 0x0000000e0434723c */ /* 0x000fe20000001834 */
[----:B------:R-:W-:Y:S01]  /*15880*/  FSEL R192, R71, -INF , P0 ;  /* 0xff80000047c07808 */ /* 0x000fe20000000000 */
[----:B------:R-:W-:Y:S01]  /*15890*/  VIADD R5, R37, 0x31 ;  /* 0x0000003125057836 */ /* 0x000fe20000000000 */
[C---:B------:R-:W-:Y:S01]  /*158a0*/  ISETP.GE.AND P5, PT, R46.reuse, R202, PT ;  /* 0x000000ca2e00720c */ /* 0x040fe20003fa6270 */
[----:B------:R-:W-:Y:S01]  /*158b0*/  IMAD.IADD R7, R135, 0x1, -R48 ;  /* 0x0000000187077824 */ /* 0x000fe200078e0a30 */
[----:B------:R-:W-:-:S02]  /*158c0*/  ISETP.GE.AND P0, PT, R46, R201, PT ;  /* 0x000000c92e00720c */ /* 0x000fc40003f06270 */
[----:B------:R-:W-:Y:S01]  /*158d0*/  FSEL R28, R28, -INF , P4 ;  /* 0xff8000001c1c7808 */ /* 0x000fe20002000000 */
[----:B----4-:R-:W-:Y:S01]  /*158e0*/  HMMA.16816.F32 R56, R20, R16, R56 ;  /* 0x000000101438723c */ /* 0x010fe20000001838 */
[C-C-:B------:R-:W-:Y:S02]  /*158f0*/  IADD3 R12, PT, PT, R135.reuse, 0xf, -R48.reuse ;  /* 0x0000000f870c7810 */ /* 0x140fe40007ffe830 */
[----:B------:R-:W-:Y:S02]  /*15900*/  IABS R8, R8 ;  /* 0x0000000800087213 */ /* 0x000fe40000000000 */
[----:B------:R-:W-:Y:S02]  /*15910*/  IADD3 R13, PT, PT, R135, 0x8, -R48 ;  /* 0x00000008870d7810 */ /* 0x000fe40007ffe830 */
[----:B------:R-:W-:Y:S02]  /*15920*/  FSEL R192, R192, -INF , !P1 ;  /* 0xff800000c0c07808 */ /* 0x000fe40004800000 */
[----:B------:R-:W-:-:S02]  /*15930*/  FSEL R205, R28, -INF , !P5 ;  /* 0xff8000001ccd7808 */ /* 0x000fc40006800000 */
[----:B------:R-:W-:Y:S01]  /*15940*/  FSEL R190, R30, -INF , P0 ;  /* 0xff8000001ebe7808 */ /* 0x000fe20000000000 */
[----:B------:R-:W-:Y:S01]  /*15950*/  HMMA.16816.F32 R52, R20, R18, R52 ;  /* 0x000000121434723c */ /* 0x000fe20000001834 */
[C---:B------:R-:W-:Y:S02]  /*15960*/  ISETP.GE.AND P1, PT, R11.reuse, R203, PT ;  /* 0x000000cb0b00720c */ /* 0x040fe40003f26270 */
[----:B------:R-:W-:Y:S02]  /*15970*/  IABS R12, R12 ;  /* 0x0000000c000c7213 */ /* 0x000fe40000000000 */
[C---:B------:R-:W-:Y:S02]  /*15980*/  ISETP.GE.AND P4, PT, R11.reuse, R202, PT ;  /* 0x000000ca0b00720c */ /* 0x040fe40003f86270 */
[----:B------:R-:W-:Y:S02]  /*15990*/  ISETP.GE.AND P5, PT, R11, R200, PT ;  /* 0x000000c80b00720c */ /* 0x000fe40003fa6270 */
[----:B------:R-:W-:-:S02]  /*159a0*/  I2FP.F32.S32 R8, R8 ;  /* 0x0000000800087245 */ /* 0x000fc40000201400 */
[----:B------:R-:W-:Y:S02]  /*159b0*/  ISETP.GE.AND P0, PT, R11, R201, PT ;  /* 0x000000c90b00720c */ /* 0x000fe40003f06270 */
[----:B------:R-:W-:Y:S01]  /*159c0*/  IADD3 R11, PT, PT, R43, 0x8, -R48 ;  /* 0x000000082b0b7810 */ /* 0x000fe20007ffe830 */
[----:B------:R-:W-:Y:S01]  /*159d0*/  FFMA.FTZ R31, R8, -UR14, R31 ;  /* 0x8000000e081f7c23 */ /* 0x000fe2000801001f */
[----:B------:R-:W-:Y:S01]  /*159e0*/  IABS R13, R13 ;  /* 0x0000000d000d7213 */ /* 0x000fe20000000000 */
[C---:B------:R-:W-:Y:S01]  /*159f0*/  VIADD R8, R37.reuse, 0x30 ;  /* 0x0000003025087836 */ /* 0x040fe20000000000 */
[----:B------:R-:W-:Y:S01]  /*15a00*/  I2FP.F32.S32 R12, R12 ;  /* 0x0000000c000c7245 */ /* 0x000fe20000201400 */
[----:B------:R-:W-:Y:S01]  /*15a10*/  VIADD R37, R37, 0x39 ;  /* 0x0000003925257836 */ /* 0x000fe20000000000 */
[----:B------:R-:W-:Y:S02]  /*15a20*/  FSEL R211, R50, -INF , !P3 ;  /* 0xff80000032d37808 */ /* 0x000fe40005800000 */
[----:B------:R-:W-:Y:S01]  /*15a30*/  IABS R11, R11 ;  /* 0x0000000b000b7213 */ /* 0x000fe20000000000 */
[----:B------:R-:W-:Y:S01]  /*15a40*/  FFMA.FTZ R12, R12, -UR14, R29 ;  /* 0x8000000e0c0c7c23 */ /* 0x000fe2000801001d */
[----:B------:R-:W-:-:S02]  /*15a50*/  I2FP.F32.S32 R13, R13 ;  /* 0x0000000d000d7245 */ /* 0x000fc40000201400 */
[----:B------:R-:W-:Y:S02]  /*15a60*/  ISETP.GE.AND P3, PT, R46, R200, PT ;  /* 0x000000c82e00720c */ /* 0x000fe40003f66270 */
[----:B------:R-:W-:Y:S01]  /*15a70*/  I2FP.F32.S32 R11, R11 ;  /* 0x0000000b000b7245 */ /* 0x000fe20000201400 */
[----:B------:R-:W-:Y:S01]  /*15a80*/  FFMA.FTZ R13, R13, -UR14, R56 ;  /* 0x8000000e0d0d7c23 */ /* 0x000fe20008010038 */
[----:B------:R-:W-:Y:S01]  /*15a90*/  FSEL R190, R190, -INF , !P3 ;  /* 0xff800000bebe7808 */ /* 0x000fe20005800000 */
        /* <DEDUP_REMOVED lines=8> */
[----:B------:R-:W-:Y:S02]  /*15b20*/  FSEL R13, R13, -INF , P3 ;  /* 0xff8000000d0d7808 */ /* 0x000fe40001800000 */
[----:B------:R-:W-:Y:S02]  /*15b30*/  IABS R6, R6 ;  /* 0x0000000600067213 */ /* 0x000fe40000000000 */
[----:B------:R-:W-:-:S02]  /*15b40*/  IADD3 R4, PT, PT, R43, 0x7, -R48 ;  /* 0x000000072b047810 */ /* 0x000fc40007ffe830 */
[----:B------:R-:W-:Y:S02]  /*15b50*/  FSEL R206, R206, -INF , !P5 ;  /* 0xff800000cece7808 */ /* 0x000fe40006800000 */
[----:B------:R-:W-:Y:S02]  /*15b60*/  FSEL R191, R13, -INF , !P1 ;  /* 0xff8000000dbf7808 */ /* 0x000fe40004800000 */
[----:B------:R-:W-:Y:S02]  /*15b70*/  FSEL R186, R11, -INF , P0 ;  /* 0xff8000000bba7808 */ /* 0x000fe40000000000 */
[C---:B------:R-:W-:Y:S02]  /*15b80*/  ISETP.GE.AND P5, PT, R5.reuse, R203, PT ;  /* 0x000000cb0500720c */ /* 0x040fe40003fa6270 */
[C---:B------:R-:W-:Y:S02]  /*15b90*/  ISETP.GE.AND P3, PT, R5.reuse, R202, PT ;  /* 0x000000ca0500720c */ /* 0x040fe40003f66270 */
[----:B------:R-:W-:-:S02]  /*15ba0*/  ISETP.GE.AND P1, PT, R5, R200, PT ;  /* 0x000000c80500720c */ /* 0x000fc40003f26270 */
[----:B------:R-:W-:Y:S02]  /*15bb0*/  I2FP.F32.S32 R6, R6 ;  /* 0x0000000600067245 */ /* 0x000fe40000201400 */
[----:B------:R-:W-:Y:S01]  /*15bc0*/  ISETP.GE.AND P0, PT, R5, R201, PT ;  /* 0x000000c90500720c */ /* 0x000fe20003f06270 */
[C-C-:B------:R-:W-:Y:S01]  /*15bd0*/  IMAD.IADD R5, R43.reuse, 0x1, -R48.reuse ;  /* 0x000000012b057824 */ /* 0x140fe200078e0a30 */
[----:B------:R-:W-:Y:S01]  /*15be0*/  IABS R4, R4 ;  /* 0x0000000400047213 */ /* 0x000fe20000000000 */
[----:B------:R-:W-:Y:S01]  /*15bf0*/  FFMA.FTZ R6, R6, -UR14, R57 ;  /* 0x8000000e06067c23 */ /* 0x000fe20008010039 */
        /* <DEDUP_REMOVED lines=52> */
.L_x_6574:
        /* <DEDUP_REMOVED lines=61> */
.L_x_6575:
        /* <DEDUP_REMOVED lines=74> */
.L_x_6573:
        /* <DEDUP_REMOVED lines=82> */
[----:B------:R-:W-:Y:S01]  /*16cd0*/  FFMA.FTZ R191, R191, UR8, -R188 ;  /* 0x00000008bfbf7c23 */ /* 0x000fe200080108bc */
[----:B------:R-:W5:Y:S01]  /*16ce0*/  LDSM.16.MT88.4 R8, [R171+0x4800] ;  /* 0x00480000ab08783b */ /* 0x000f620000004200 */
[----:B------:R-:W-:Y:S01]  /*16cf0*/  MUFU.EX2 R164, R164 ;  /* 0x000000a400a47308 */ /* 0x000fe20000000800 */
[--C-:B------:R-:W-:Y:S01]  /*16d00*/  FFMA.FTZ R186, R186, UR8, -R175.reuse ;  /* 0x00000008baba7c23 */ /* 0x100fe200080108af */
        /* <DEDUP_REMOVED lines=49> */
[----:B------:R-:W-:Y:S01]  /*17020*/  F2FP.F16.F32.PACK_AB R4, R161, R162 ;  /* 0x000000a2a104723e */ /* 0x000fe200000000ff */
[----:B------:R-:W-:Y:S01]  /*17030*/  FADD.FTZ R162, R162, R165 ;  /* 0x000000a5a2a27221 */ /* 0x000fe20000010000 */
[----:B------:R-:W-:Y:S01]  /*17040*/  F2FP.F16.F32.PACK_AB R5, R159, R160 ;  /* 0x000000a09f05723e */ /* 0x000fe200000000ff */
        /* <DEDUP_REMOVED lines=19> */
[----:B------:R-:W-:Y:S01]  /*17180*/  HMMA.16816.F32 R116, R4, R154, R116 ;  /* 0x0000009a0474723c */ /* 0x000fe20000001874 */
[--C-:B------:R-:W-:Y:S01]  /*17190*/  FFMA.FTZ R154, R205, UR8, -R188.reuse ;  /* 0x00000008cd9a7c23 */ /* 0x100fe200080108bc */
[----:B------:R-:W-:Y:S01]  /*171a0*/  FFMA.FTZ R155, R211, UR8, -R188 ;  /* 0x00000008d39b7c23 */ /* 0x000fe200080108bc */
[--C-:B------:R-:W-:Y:S01]  /*171b0*/  FFMA.FTZ R205, R206, UR8, -R175.reuse ;  /* 0x00000008cecd7c23 */ /* 0x100fe200080108af */
[----:B------:R-:W-:Y:S01]  /*171c0*/  MUFU.EX2 R152, R152 ;  /* 0x0000009800987308 */ /* 0x000fe20000000800 */
[----:B------:R-:W-:-:S03]  /*171d0*/  FFMA.FTZ R211, R172, UR8, -R175 ;  /* 0x00000008acd37c23 */ /* 0x000fc600080108af */
[C---:B------:R-:W-:Y:S01]  /*171e0*/  HMMA.16816.F32 R60, R4.reuse, R16, R60 ;  /* 0x00000010043c723c */ /* 0x040fe2000000183c */
[----:B------:R-:W5:Y:S04]  /*171f0*/  MUFU.EX2 R155, R155 ;  /* 0x0000009b009b7308 */ /* 0x000f680000000800 */
[----:B------:R-:W-:Y:S03]  /*17200*/  MUFU.EX2 R154, R154 ;  /* 0x0000009a009a7308 */ /* 0x000fe60000000800 */
[C---:B------:R-:W-:Y:S01]  /*17210*/  HMMA.16816.F32 R64, R4.reuse, R18, R64 ;  /* 0x000000120440723c */ /* 0x040fe20000001840 */
[----:B------:R-:W4:Y:S01]  /*17220*/  LDSM.16.MT88.4 R16, [R207+0xd000] ;  /* 0x00d00000cf10783b */ /* 0x000f220000004200 */
[----:B------:R-:W5:Y:S04]  /*17230*/  MUFU.EX2 R193, R193 ;  /* 0x000000c100c17308 */ /* 0x000f680000000800 */
[----:B------:R-:W5:Y:S02]  /*17240*/  MUFU.EX2 R205, R205 ;  /* 0x000000cd00cd7308 */ /* 0x000f640000000800 */
[C---:B------:R-:W-:Y:S02]  /*17250*/  HMMA.16816.F32 R44, R4.reuse, R144, R44 ;  /* 0x00000090042c723c */ /* 0x040fe4000000182c */
[----:B------:R2:W-:Y:S04]  /*17260*/  MUFU.EX2 R172, R174 ;  /* 0x000000ae00ac7308 */ /* 0x0005e80000000800 */
[----:B------:R-:W-:Y:S02]  /*17270*/  MUFU.EX2 R211, R211 ;  /* 0x000000d300d37308 */ /* 0x000fe40000000800 */
[C---:B------:R-:W-:Y:S08]  /*17280*/  HMMA.16816.F32 R48, R4.reuse, R146, R48 ;  /* 0x000000920430723c */ /* 0x040ff00000001830 */
[----:B------:R-:W-:Y:S01]  /*17290*/  HMMA.16816.F32 R76, R4, R140, R76 ;  /* 0x0000008c044c723c */ /* 0x000fe2000000184c */
[----:B--2---:R-:W-:-:S07]  /*172a0*/  IADD3 R174, PT, PT, R176, R171, RZ ;  /* 0x000000abb0ae7210 */ /* 0x004fce0007ffe0ff */
        /* <DEDUP_REMOVED lines=20> */
[----:B-----5:R-:W-:Y:S01]  /*173f0*/  F2FP.F16.F32.PACK_AB R4, R155, R152 ;  /* 0x000000989b04723e */ /* 0x020fe200000000ff */
[----:B------:R-:W-:Y:S01]  /*17400*/  FADD.FTZ R152, R152, R151 ;  /* 0x0000009798987221 */ /* 0x000fe20000010000 */
[----:B------:R-:W-:-:S02]  /*17410*/  F2FP.F16.F32.PACK_AB R5, R192, R193 ;  /* 0x000000c1c005723e */ /* 0x000fc400000000ff */
[----:B------:R-:W-:Y:S01]  /*17420*/  F2FP.F16.F32.PACK_AB R6, R153, R154 ;  /* 0x0000009a9906723e */ /* 0x000fe200000000ff */
[----:B------:R-:W-:Y:S01]  /*17430*/  FADD.FTZ R155, R155, R152 ;  /* 0x000000989b9b7221 */ /* 0x000fe20000010000 */
[----:B------:R-:W-:-:S07]  /*17440*/  F2FP.F16.F32.PACK_AB R7, R205, R190 ;  /* 0x000000becd07723e */ /* 0x000fce00000000ff */
[C---:B----4-:R-:W-:Y:S08]  /*17450*/  HMMA.16816.F32 R44, R4.reuse, R8, R44 ;  /* 0x00000008042c723c */ /* 0x050ff0000000182c */
[C---:B------:R-:W-:Y:S01]  /*17460*/  HMMA.16816.F32 R48, R4.reuse, R10, R48 ;  /* 0x0000000a0430723c */ /* 0x040fe20000001830 */
[----:B------:R-:W2:Y:S07]  /*17470*/  LDSM.16.MT88.4 R8, [R171+0x5000] ;  /* 0x00500000ab08783b */ /* 0x000eae0000004200 */
[C---:B------:R-:W-:Y:S08]  /*17480*/  HMMA.16816.F32 R120, R4.reuse, R16, R120 ;  /* 0x000000100478723c */ /* 0x040ff00000001878 */
[C---:B------:R-:W-:Y:S01]  /*17490*/  HMMA.16816.F32 R116, R4.reuse, R18, R116 ;  /* 0x000000120474723c */ /* 0x040fe20000001874 */
[----:B------:R-:W3:Y:S07]  /*174a0*/  LDSM.16.MT88.4 R16, [R204+0x3000] ;  /* 0x00300000cc10783b */ /* 0x000eee0000004200 */
[C---:B-1----:R-:W-:Y:S08]  /*174b0*/  HMMA.16816.F32 R112, R4.reuse, R12, R112 ;  /* 0x0000000c0470723c */ /* 0x042ff00000001870 */
[C---:B------:R-:W-:Y:S01]  /*174c0*/  HMMA.16816.F32 R108, R4.reuse, R14, R108 ;  /* 0x0000000e046c723c */ /* 0x040fe2000000186c */
[----:B------:R1:W4:Y:S07]  /*174d0*/  LDSM.16.MT88.4 R12, [R204+0x5000] ;  /* 0x00500000cc0c783b */ /* 0x00032e0000004200 */
[C---:B------:R-:W-:Y:S08]  /*174e0*/  HMMA.16816.F32 R76, R4.reuse, R140, R76 ;  /* 0x0000008c044c723c */ /* 0x040ff0000000184c */
[C---:B--2---:R-:W-:Y:S08]  /*174f0*/  HMMA.16816.F32 R84, R4.reuse, R8, R84 ;  /* 0x000000080454723c */ /* 0x044ff00000001854 */
[C---:B------:R-:W-:Y:S01]  /*17500*/  HMMA.16816.F32 R88, R4.reuse, R10, R88 ;  /* 0x0000000a0458723c */ /* 0x040fe20000001858 */
[----:B------:R-:W2:Y:S07]  /*17510*/  LDSM.16.MT88.4 R8, [R173+0xd800] ;  /* 0x00d80000ad08783b */ /* 0x000eae0000004200 */
[----:B---3--:R-:W-:Y:S01]  /*17520*/  HMMA.16816.F32 R60, R4, R16, R60 ;  /* 0x00000010043c723c */ /* 0x008fe2000000183c */
[----:B------:R-:W-:Y:S01]  /*17530*/  FFMA.FTZ R17, R179, UR8, -R188 ;  /* 0x00000008b3117c23 */ /* 0x000fe200080108bc */
[----:B------:R-:W-:Y:S01]  /*17540*/  IADD3 R16, PT, PT, R176, R173, RZ ;  /* 0x000000adb0107210 */ /* 0x000fe20007ffe0ff */
[----:B------:R-:W-:-:S02]  /*17550*/  FFMA.FTZ R179, R178, UR8, -R175 ;  /* 0x00000008b2b37c23 */ /* 0x000fc400080108af */
[----:B------:R3:W-:Y:S02]  /*17560*/  MUFU.EX2 R178, R186 ;  /* 0x000000ba00b27308 */ /* 0x0007e40000000800 */
[----:B------:R-:W-:Y:S01]  /*17570*/  LDSM.16.MT88.4 R144, [R16+0xd800] ;  /* 0x00d800001090783b */ /* 0x000fe20000004200 */
[C---:B------:R-:W-:Y:S01]  /*17580*/  HMMA.16816.F32 R64, R4.reuse, R18, R64 ;  /* 0x000000120440723c */ /* 0x040fe20000001840 */
[--C-:B------:R-:W-:Y:S01]  /*17590*/  FFMA.FTZ R18, R189, UR8, -R188.reuse ;  /* 0x00000008bd127c23 */ /* 0x100fe200080108bc */
[----:B------:R-:W-:Y:S01]  /*175a0*/  FFMA.FTZ R188, R177, UR8, -R188 ;  /* 0x00000008b1bc7c23 */ /* 0x000fe200080108bc */
[----:B------:R-:W-:Y:S04]  /*175b0*/  MUFU.EX2 R189, R191 ;  /* 0x000000bf00bd7308 */ /* 0x000fe80000000800 */
[----:B-1----:R-:W1:Y:S01]  /*175c0*/  MUFU.EX2 R204, R18 ;  /* 0x0000001200cc7308 */ /* 0x002e620000000800 */
[C---:B------:R-:W-:Y:S01]  /*175d0*/  HMMA.16816.F32 R80, R4.reuse, R142, R80 ;  /* 0x0000008e0450723c */ /* 0x040fe20000001850 */
[----:B------:R-:W-:Y:S02]  /*175e0*/  LDSM.16.MT88.4 R140, [R16+0xf800] ;  /* 0x00f80000108c783b */ /* 0x000fe40000004200 */
[----:B------:R5:W-:Y:S01]  /*175f0*/  MUFU.EX2 R177, R17 ;  /* 0x0000001100b17308 */ /* 0x000be20000000800 */
[----:B---3--:R-:W3:Y:S03]  /*17600*/  S2R R186, SR_TID.X ;  /* 0x0000000000ba7919 */ /* 0x008ee60000002100 */
[----:B------:R-:W-:Y:S01]  /*17610*/  MUFU.EX2 R188, R188 ;  /* 0x000000bc00bc7308 */ /* 0x000fe20000000800 */
[C---:B------:R-:W-:Y:S03]  /*17620*/  HMMA.16816.F32 R128, R4.reuse, R136, R128 ;  /* 0x000000880480723c */ /* 0x040fe60000001880 */
[----:B------:R-:W2:Y:S05]  /*17630*/  MUFU.EX2 R179, R179 ;  /* 0x000000b300b37308 */ /* 0x000eaa0000000800 */
        /* <DEDUP_REMOVED lines=17> */
[----:B-1----:R-:W-:Y:S01]  /*17750*/  F2FP.F16.F32.PACK_AB R4, R204, R189 ;  /* 0x000000bdcc04723e */ /* 0x002fe200000000ff */
[----:B------:R-:W-:Y:S01]  /*17760*/  LDSM.16.MT88.4 R12, [R174+0x1800] ;  /* 0x00180000ae0c783b */ /* 0x000fe20000004200 */
[----:B--2---:R-:W-:-:S02]  /*17770*/  F2FP.F16.F32.PACK_AB R5, R179, R178 ;  /* 0x000000b2b305723e */ /* 0x004fc400000000ff */
[----:B------:R-:W-:Y:S02]  /*17780*/  F2FP.F16.F32.PACK_AB R6, R188, R177 ;  /* 0x000000b1bc06723e */ /* 0x000fe400000000ff */
[----:B------:R-:W-:-:S07]  /*17790*/  F2FP.F16.F32.PACK_AB R7, R211, R172 ;  /* 0x000000acd307723e */ /* 0x000fce00000000ff */
[C---:B------:R-:W-:Y:S08]  /*177a0*/  HMMA.16816.F32 R128, R4.reuse, R8, R128 ;  /* 0x000000080480723c */ /* 0x040ff00000001880 */
[C---:B------:R-:W-:Y:S01]  /*177b0*/  HMMA.16816.F32 R124, R4.reuse, R10, R124 ;  /* 0x0000000a047c723c */ /* 0x040fe2000000187c */
[----:B------:R-:W1:Y:S07]  /*177c0*/  LDSM.16.MT88.4 R8, [R174+0x3800] ;  /* 0x00380000ae08783b */ /* 0x000e6e0000004200 */
[C---:B-----5:R-:W-:Y:S08]  /*177d0*/  HMMA.16816.F32 R84, R4.reuse, R16, R84 ;  /* 0x000000100454723c */ /* 0x060ff00000001854 */
[C---:B------:R-:W-:Y:S01]  /*177e0*/  HMMA.16816.F32 R88, R4.reuse, R18, R88 ;  /* 0x000000120458723c */ /* 0x040fe20000001858 */
[----:B------:R-:W2:Y:S07]  /*177f0*/  LDSM.16.MT88.4 R16, [R174+0x5800] ;  /* 0x00580000ae10783b */ /* 0x000eae0000004200 */
[C---:B------:R-:W-:Y:S08]  /*17800*/  HMMA.16816.F32 R120, R4.reuse, R144, R120 ;  /* 0x000000900478723c */ /* 0x040ff00000001878 */
        /* <DEDUP_REMOVED lines=36> */
[----:B---3--:R-:W-:-:S15]  /*17a50*/  BRA.U !UP0, `(.L_x_6576) ;  /* 0x0000004908407547 */ /* 0x008fde000b800000 */
        /* <DEDUP_REMOVED lines=30> */
[----:B------:R-:W-:-:S02]  /*17c40*/  ISETP.GE.AND P0, PT, R5, RZ, PT ;  /* 0x000000ff0500720c */ /* 0x000fc40003f06270 */
[----:B------:R-:W-:-:S07]  /*17c50*/  LOP3.LUT R5, RZ, R9, RZ, 0x33, !PT ;  /* 0x00000009ff057212 */ /* 0x000fce00078e33ff */
        /* <DEDUP_REMOVED lines=11> */
[----:B------:R-:W-:-:S03]  /*17d10*/  ISETP.NE.AND P1, PT, R9, RZ, PT ;  /* 0x000000ff0900720c */ /* 0x000fc60003f25270 */
[----:B------:R-:W-:Y:S02]  /*17d20*/  @!P0 IMAD.MOV R6, RZ, RZ, -R6 ;  /* 0x000000ffff068224 */ /* 0x000fe400078e0a06 */
[----:B------:R-:W-:-:S04]  /*17d30*/  @!P3 IADD3 R12, PT, PT, -R12, RZ, RZ ;  /* 0x000000ff0c0cb210 */ /* 0x000fc80007ffe1ff */
[C---:B------:R-:W-:Y:S02]  /*17d40*/  SEL R8, R5.reuse, R12, !P1 ;  /* 0x0000000c05087207 */ /* 0x040fe40004800000 */
[----:B------:R-:W-:-:S03]  /*17d50*/  SEL R5, R5, R6, !P1 ;  /* 0x0000000605057207 */ /* 0x000fc60004800000 */
[----:B------:R-:W-:-:S04]  /*17d60*/  IMAD.WIDE R10, R8, 0x4, R198 ;  /* 0x00000004080a7825 */ /* 0x000fc800078e02c6 */
[C---:B------:R-:W-:Y:S01]  /*17d70*/  IMAD.WIDE R12, R5.reuse, 0x4, R198 ;  /* 0x00000004050c7825 */ /* 0x040fe200078e02c6 */
[----:B------:R3:W4:Y:S04]  /*17d80*/  LDG.E R7, desc[UR6][R10.64] ;  /* 0x000000060a077981 */ /* 0x000728000c1e1900 */
[----:B------:R-:W4:Y:S01]  /*17d90*/  LDG.E R6, desc[UR6][R12.64] ;  /* 0x000000060c067981 */ /* 0x000f22000c1e1900 */
[----:B------:R-:W-:Y:S01]  /*17da0*/  IADD3 R8, PT, PT, R5, -R8, RZ ;  /* 0x8000000805087210 */ /* 0x000fe20007ffe0ff */
[----:B-1----:R-:W-:-:S04]  /*17db0*/  IMAD.U32 R5, RZ, RZ, UR8 ;  /* 0x00000008ff057e24 */ /* 0x002fc8000f8e00ff */
[----:B------:R-:W-:-:S05]  /*17dc0*/  IMAD R9, R8, R9, -0x40 ;  /* 0xffffffc008097424 */ /* 0x000fca00078e0209 */
[----:B------:R-:W-:-:S05]  /*17dd0*/  SHF.R.S32.HI R8, RZ, 0x1f, R9 ;  /* 0x0000001fff087819 */ /* 0x000fca0000011409 */
[----:B------:R-:W-:-:S04]  /*17de0*/  IMAD R8, R8, R5, RZ ;  /* 0x0000000508087224 */ /* 0x000fc800078e02ff */
[C---:B------:R-:W-:Y:S02]  /*17df0*/  IMAD R8, R9.reuse, UR9, R8 ;  /* 0x0000000909087c24 */ /* 0x040fe4000f8e0208 */
[----:B---3--:R-:W-:-:S04]  /*17e00*/  IMAD.WIDE.U32 R10, R9, R5, RZ ;  /* 0x00000005090a7225 */ /* 0x008fc800078e00ff */
[----:B------:R-:W-:Y:S01]  /*17e10*/  IMAD.IADD R11, R11, 0x1, R8 ;  /* 0x000000010b0b7824 */ /* 0x000fe200078e0208 */
[----:B----4-:R-:W-:-:S04]  /*17e20*/  IADD3 R6, PT, PT, R7, -R6, RZ ;  /* 0x8000000607067210 */ /* 0x010fc80007ffe0ff */
        /* <DEDUP_REMOVED lines=8> */
.L_x_6577:
        /* <DEDUP_REMOVED lines=8> */
.L_x_6578:
[----:B------:R-:W1:Y:S01]  /*17f30*/  LDCU UR8, c[0x0][0x440] ;  /* 0x00008800ff0877ac */ /* 0x000e620008000800 */
[----:B------:R-:W2:Y:S01]  /*17f40*/  LDC R6, c[0x0][0x3c4] ;  /* 0x0000f100ff067b82 */ /* 0x000ea20000000800 */
[----:B------:R-:W-:Y:S02]  /*17f50*/  SHF.R.U32.HI R182, RZ, 0x1, R186 ;  /* 0x00000001ffb67819 */ /* 0x000fe400000116ba */
[----:B------:R-:W-:Y:S01]  /*17f60*/  LOP3.LUT R7, R2, 0x40, RZ, 0xfc, !PT ;  /* 0x0000004002077812 */ /* 0x000fe200078efcff */
[----:B------:R-:W-:Y:S01]  /*17f70*/  UIADD3 UR15, UPT, UPT, UR4, -0x2, URZ ;  /* 0xfffffffe040f7890 */ /* 0x000fe2000fffe0ff */
[----:B------:R-:W-:Y:S02]  /*17f80*/  LOP3.LUT R185, R182, 0x8, RZ, 0xc0, !PT ;  /* 0x00000008b6b97812 */ /* 0x000fe400078ec0ff */
[----:B------:R-:W-:Y:S01]  /*17f90*/  LOP3.LUT R133, R4, 0x8, R133, 0xf8, !PT ;  /* 0x0000000804857812 */ /* 0x000fe200078ef885 */
[----:B------:R-:W-:Y:S01]  /*17fa0*/  UISETP.GT.AND UP1, UPT, UR15, UR20, UPT ;  /* 0x000000140f00728c */ /* 0x000fe2000bf24270 */
[----:B------:R-:W-:-:S02]  /*17fb0*/  LOP3.LUT R4, R2, 0x80, RZ, 0xfc, !PT ;  /* 0x0000008002047812 */ /* 0x000fc400078efcff */
[----:B------:R-:W-:Y:S02]  /*17fc0*/  LOP3.LUT R181, R149, 0x7c00, RZ, 0xc0, !PT ;  /* 0x00007c0095b57812 */ /* 0x000fe400078ec0ff */
[----:B------:R-:W-:Y:S02]  /*17fd0*/  LOP3.LUT R185, R185, 0x1c0, R0, 0xf8, !PT ;  /* 0x000001c0b9b97812 */ /* 0x000fe400078ef800 */
[----:B------:R-:W-:Y:S02]  /*17fe0*/  LOP3.LUT R207, R0, 0x400, RZ, 0xc0, !PT ;  /* 0x0000040000cf7812 */ /* 0x000fe400078ec0ff */
[----:B-1----:R-:W-:Y:S02]  /*17ff0*/  ISETP.GE.AND P4, PT, R2, UR8, PT ;  /* 0x0000000802007c0c */ /* 0x002fe4000bf86270 */
[----:B------:R-:W-:Y:S02]  /*18000*/  ISETP.GE.AND P3, PT, R7, UR8, PT ;  /* 0x0000000807007c0c */ /* 0x000fe4000bf66270 */
[----:B------:R-:W-:-:S02]  /*18010*/  LOP3.LUT R8, R133, R2, RZ, 0x3c, !PT ;  /* 0x0000000285087212 */ /* 0x000fc400078e3cff */
[----:B------:R-:W-:Y:S02]  /*18020*/  ISETP.GE.AND P1, PT, R4, UR8, PT ;  /* 0x0000000804007c0c */ /* 0x000fe4000bf26270 */
[----:B------:R-:W-:Y:S01]  /*18030*/  LOP3.LUT R7, R181, 0x200, R0, 0xf8, !PT ;  /* 0x00000200b5077812 */ /* 0x000fe200078ef800 */
[----:B------:R-:W-:Y:S01]  /*18040*/  IMAD R207, R8, 0x2, R207 ;  /* 0x0000000208cf7824 */ /* 0x000fe200078e02cf */
[----:B------:R-:W-:Y:S02]  /*18050*/  LOP3.LUT R4, R185, R2, RZ, 0x3c, !PT ;  /* 0x00000002b9047212 */ /* 0x000fe400078e3cff */
[----:B------:R-:W-:Y:S01]  /*18060*/  LEA R8, P0, R5, R196, 0x5 ;  /* 0x000000c405087211 */ /* 0x000fe200078028ff */
[----:B------:R-:W-:Y:S01]  /*18070*/  @!PT LDS RZ, [RZ] ;  /* 0x00000000fffff984 */ /* 0x000fe20000000800 */
[----:B------:R-:W-:Y:S01]  /*18080*/  @!PT LDS RZ, [RZ] ;  /* 0x00000000fffff984 */ /* 0x000fe20000000800 */
[----:B------:R-:W-:Y:S01]  /*18090*/  @!PT LDS RZ, [RZ] ;  /* 0x00000000fffff984 */ /* 0x000fe20000000800 */
[----:B------:R-:W-:Y:S01]  /*180a0*/  @!P4 LDGSTS.E.BYPASS.LTC128B.128 [R134+0xc000], desc[UR6][R196.64] ;  /* 0x0c000000c486cfae */ /* 0x000fe2000b981a06 */
[----:B------:R-:W-:Y:S01]  /*180b0*/  LOP3.LUT R209, R7, R4, RZ, 0xfc, !PT ;  /* 0x0000000407d17212 */ /* 0x000fe200078efcff */
[C---:B------:R-:W-:Y:S01]  /*180c0*/  IMAD.SHL.U32 R7, R5.reuse, 0x20, RZ ;  /* 0x0000002005077824 */ /* 0x040fe200078e00ff */
[C-C-:B--2---:R-:W-:Y:S01]  /*180d0*/  SHF.L.U64.HI R4, R5.reuse, 0x5, R6.reuse ;  /* 0x0000000505047819 */ /* 0x144fe20000010206 */
        /* <DEDUP_REMOVED lines=9> */
[----:B------:R-:W-:Y:S01]  /*18170*/  IMAD.IADD R193, R176, 0x1, R133 ;  /* 0x00000001b0c17824 */ /* 0x000fe200078e0285 */
        /* <DEDUP_REMOVED lines=218> */
[C---:B------:R-:W-:Y:S02]  /*18f20*/  ISETP.GE.AND P0, PT, R33.reuse, R203, PT ;  /* 0x000000cb2100720c */ /* 0x040fe40003f06270 */
        /* <DEDUP_REMOVED lines=11> */
[----:B------:R-:W-:Y:S02]  /*18fe0*/  FSEL R7, R28, -INF , P0 ;  /* 0xff8000001c077808 */ /* 0x000fe40000000000 */
[----:B------:R-:W-:Y:S01]  /*18ff0*/  I2FP.F32.S32 R149, R149 ;  /* 0x0000009500957245 */ /* 0x000fe20000201400 */
[----:B---3--:R-:W-:Y:S01]  /*19000*/  HMMA.16816.F32 R172, R16, R8, R172 ;  /* 0x0000000810ac723c */ /* 0x008fe200000018ac */
[----:B------:R-:W-:Y:S01]  /*19010*/  FSEL R7, R7, -INF , !P5 ;  /* 0xff80000007077808 */ /* 0x000fe20006800000 */
[----:B------:R-:W-:Y:S01]  /*19020*/  FFMA.FTZ R30, R35, -UR14, R30 ;  /* 0x8000000e231e7c23 */ /* 0x000fe2000801001e */
[----:B------:R-:W-:Y:S01]  /*19030*/  ISETP.GE.AND P5, PT, R33, R201, PT ;  /* 0x000000c92100720c */ /* 0x000fe20003fa6270 */
        /* <DEDUP_REMOVED lines=30> */
[----:B------:R-:W-:Y:S01]  /*19220*/  FSEL R6, R30, -INF , P5 ;  /* 0xff8000001e067808 */ /* 0x000fe20002800000 */
[----:B------:R-:W-:Y:S01]  /*19230*/  HMMA.16816.F32 R156, R24, R4, R156 ;  /* 0x00000004189c723c */ /* 0x000fe2000000189c */
[----:B------:R-:W-:Y:S01]  /*19240*/  I2FP.F32.S32 R28, R32 ;  /* 0x00000020001c7245 */ /* 0x000fe20000201400 */
[----:B------:R-:W-:Y:S01]  /*19250*/  VIADD R4, R14, 0xffffffa9 ;  /* 0xffffffa90e047836 */ /* 0x000fe20000000000 */
[----:B------:R-:W-:Y:S01]  /*19260*/  ISETP.GE.AND P5, PT, R8, R203, PT ;  /* 0x000000cb0800720c */ /* 0x000fe20003fa6270 */
[----:B------:R-:W1:Y:S01]  /*19270*/  LDSM.16.M88.4 R32, [R192+0xa800] ;  /* 0x00a80000c020783b */ /* 0x000e620000000200 */
[----:B------:R-:W-:Y:S01]  /*19280*/  FSEL R6, R6, -INF , !P0 ;  /* 0xff80000006067808 */ /* 0x000fe20004000000 */
[----:B------:R-:W-:Y:S01]  /*19290*/  FFMA.FTZ R29, R28, -UR14, R29 ;  /* 0x8000000e1c1d7c23 */ /* 0x000fe2000801001d */
[----:B------:R-:W-:-:S02]  /*192a0*/  ISETP.GE.AND P0, PT, R8, R202, PT ;  /* 0x000000ca0800720c */ /* 0x000fc40003f06270 */
[----:B------:R-:W-:Y:S02]  /*192b0*/  FSEL R150, R149, -INF , P5 ;  /* 0xff80000095967808 */ /* 0x000fe40002800000 */
[----:B------:R-:W-:Y:S02]  /*192c0*/  ISETP.GE.AND P5, PT, R8, R200, PT ;  /* 0x000000c80800720c */ /* 0x000fe40003fa6270 */
[----:B------:R-:W-:Y:S02]  /*192d0*/  FSEL R150, R150, -INF , !P0 ;  /* 0xff80000096967808 */ /* 0x000fe40004000000 */
[----:B------:R-:W-:Y:S01]  /*192e0*/  ISETP.GE.AND P0, PT, R8, R201, PT ;  /* 0x000000c90800720c */ /* 0x000fe20003f06270 */
[----:B------:R-:W-:Y:S01]  /*192f0*/  VIADD R8, R14, 0xffffff81 ;  /* 0xffffff810e087836 */ /* 0x000fe20000000000 */
[----:B------:R-:W-:Y:S02]  /*19300*/  IABS R28, R21 ;  /* 0x00000015001c7213 */ /* 0x000fe40000000000 */
[----:B------:R-:W-:-:S02]  /*19310*/  FSEL R149, R154, -INF , P0 ;  /* 0xff8000009a957808 */ /* 0x000fc40000000000 */
[C---:B------:R-:W-:Y:S02]  /*19320*/  ISETP.GE.AND P0, PT, R8.reuse, R203, PT ;  /* 0x000000cb0800720c */ /* 0x040fe40003f06270 */
[----:B------:R-:W-:Y:S02]  /*19330*/  IABS R9, R20 ;  /* 0x0000001400097213 */ /* 0x000fe40000000000 */
[----:B------:R-:W-:Y:S01]  /*19340*/  FSEL R149, R149, -INF , !P5 ;  /* 0xff80000095957808 */ /* 0x000fe20006800000 */
[----:B------:R-:W2:Y:S01]  /*19350*/  LDSM.16.M88.4 R20, [R133+0xb000] ;  /* 0x00b000008514783b */ /* 0x000ea20000000200 */
[----:B------:R-:W-:Y:S02]  /*19360*/  ISETP.GE.AND P5, PT, R8, R202, PT ;  /* 0x000000ca0800720c */ /* 0x000fe40003fa6270 */
[----:B------:R-:W-:Y:S02]  /*19370*/  FSEL R29, R29, -INF , P0 ;  /* 0xff8000001d1d7808 */ /* 0x000fe40000000000 */
        /* <DEDUP_REMOVED lines=13> */
[----:B------:R-:W-:-:S02]  /*19450*/  FSEL R28, R28, -INF , !P0 ;  /* 0xff8000001c1c7808 */ /* 0x000fc40004000000 */
[C---:B------:R-:W-:Y:S02]  /*19460*/  ISETP.GE.AND P0, PT, R8.reuse, R202, PT ;  /* 0x000000ca0800720c */ /* 0x040fe40003f06270 */
[----:B------:R-:W-:Y:S01]  /*19470*/  FSEL R31, R9, -INF , P5 ;  /* 0xff800000091f7808 */ /* 0x000fe20002800000 */
[----:B------:R-:W-:Y:S01]  /*19480*/  HMMA.16816.F32 R140, R24, R34, R140 ;  /* 0x00000022188c723c */ /* 0x000fe2000000188c */
[----:B------:R-:W-:Y:S02]  /*19490*/  I2FP.F32.S32 R9, R208 ;  /* 0x000000d000097245 */ /* 0x000fe40000201400 */
[----:B------:R-:W-:Y:S02]  /*194a0*/  IABS R207, R207 ;  /* 0x000000cf00cf7213 */ /* 0x000fe40000000000 */
[----:B------:R-:W-:Y:S01]  /*194b0*/  FSEL R31, R31, -INF , !P0 ;  /* 0xff8000001f1f7808 */ /* 0x000fe20004000000 */
[----:B------:R-:W-:Y:S01]  /*194c0*/  FFMA.FTZ R146, R9, -UR14, R146 ;  /* 0x8000000e09927c23 */ /* 0x000fe20008010092 */
[----:B------:R-:W-:Y:S01]  /*194d0*/  ISETP.GE.AND P5, PT, R8, R200, PT ;  /* 0x000000c80800720c */ /* 0x000fe20003fa6270 */
[----:B------:R-:W-:Y:S01]  /*194e0*/  VIADD R9, R14, 0xffffff89 ;  /* 0xffffff890e097836 */ /* 0x000fe20000000000 */
[----:B------:R-:W-:-:S02]  /*194f0*/  ISETP.GE.AND P0, PT, R8, R201, PT ;  /* 0x000000c90800720c */ /* 0x000fc40003f06270 */
[----:B------:R-:W-:Y:S02]  /*19500*/  I2FP.F32.S32 R8, R207 ;  /* 0x000000cf00087245 */ /* 0x000fe40000201400 */
[----:B------:R-:W-:Y:S01]  /*19510*/  IABS R206, R206 ;  /* 0x000000ce00ce7213 */ /* 0x000fe20000000000 */
[C---:B--2---:R-:W-:Y:S01]  /*19520*/  HMMA.16816.F32 R164, R16.reuse, R20, R164 ;  /* 0x0000001410a4723c */ /* 0x044fe200000018a4 */
[----:B------:R-:W-:Y:S01]  /*19530*/  FSEL R30, R146, -INF , P0 ;  /* 0xff800000921e7808 */ /* 0x000fe20000000000 */
[----:B------:R-:W-:Y:S01]  /*19540*/  FFMA.FTZ R8, R8, -UR14, R145 ;  /* 0x8000000e08087c23 */ /* 0x000fe20008010091 */
[C---:B------:R-:W-:Y:S02]  /*19550*/  ISETP.GE.AND P0, PT, R9.reuse, R203, PT ;  /* 0x000000cb0900720c */ /* 0x040fe40003f06270 */
[----:B------:R-:W-:Y:S02]  /*19560*/  I2FP.F32.S32 R206, R206 ;  /* 0x000000ce00ce7245 */ /* 0x000fe40000201400 */
[----:B------:R-:W-:Y:S01]  /*19570*/  FSEL R30, R30, -INF , !P5 ;  /* 0xff8000001e1e7808 */ /* 0x000fe20006800000 */
[----:B------:R-:W-:Y:S01]  /*19580*/  HMMA.16816.F32 R160, R16, R22, R160 ;  /* 0x0000001610a0723c */ /* 0x000fe200000018a0 */
[----:B------:R-:W-:Y:S01]  /*19590*/  IABS R205, R205 ;  /* 0x000000cd00cd7213 */ /* 0x000fe20000000000 */
[----:B------:R-:W-:Y:S01]  /*195a0*/  FFMA.FTZ R147, R206, -UR14, R147 ;  /* 0x8000000ece937c23 */ /* 0x000fe20008010093 */
[----:B------:R-:W-:-:S02]  /*195b0*/  ISETP.GE.AND P5, PT, R9, R202, PT ;  /* 0x000000ca0900720c */ /* 0x000fc40003fa6270 */
[----:B------:R-:W-:Y:S02]  /*195c0*/  FSEL R8, R8, -INF , P0 ;  /* 0xff80000008087808 */ /* 0x000fe40000000000 */
[----:B------:R-:W-:Y:S02]  /*195d0*/  I2FP.F32.S32 R11, R205 ;  /* 0x000000cd000b7245 */ /* 0x000fe40000201400 */
[----:B------:R-:W-:Y:S02]  /*195e0*/  FSEL R33, R8, -INF , !P5 ;  /* 0xff80000008217808 */ /* 0x000fe40006800000 */
[----:B------:R-:W-:Y:S01]  /*195f0*/  ISETP.GE.AND P5, PT, R9, R201, PT ;  /* 0x000000c90900720c */ /* 0x000fe20003fa6270 */
[----:B------:R-:W-:Y:S01]  /*19600*/  FFMA.FTZ R11, R11, -UR14, R172 ;  /* 0x8000000e0b0b7c23 */ /* 0x000fe200080100ac */
[----:B------:R-:W-:Y:S02]  /*19610*/  ISETP.GE.AND P0, PT, R9, R200, PT ;  /* 0x000000c80900720c */ /* 0x000fe40003f06270 */
[----:B------:R-:W-:-:S02]  /*19620*/  FSEL R20, R147, -INF , P5 ;  /* 0xff80000093147808 */ /* 0x000fc40002800000 */
[----:B------:R-:W-:Y:S02]  /*19630*/  ISETP.GE.AND P5, PT, R32, R203, PT ;  /* 0x000000cb2000720c */ /* 0x000fe40003fa6270 */
[----:B------:R-:W-:Y:S02]  /*19640*/  IABS R21, R204 ;  /* 0x000000cc00157213 */ /* 0x000fe40000000000 */
[----:B------:R-:W-:Y:S02]  /*19650*/  FSEL R133, R11, -INF , P5 ;  /* 0xff8000000b857808 */ /* 0x000fe40002800000 */
        /* <DEDUP_REMOVED lines=10> */
[----:B------:R-:W-:Y:S01]  /*19700*/  ISETP.GE.AND P0, PT, R32, R201, PT ;  /* 0x000000c92000720c */ /* 0x000fe20003f06270 */
[----:B------:R-:W-:Y:S01]  /*19710*/  FFMA.FTZ R144, R144, -UR14, R173 ;  /* 0x8000000e90907c23 */ /* 0x000fe200080100ad */
[----:B------:R-:W-:-:S02]  /*19720*/  ISETP.GE.AND P5, PT, R32, R200, PT ;  /* 0x000000c82000720c */ /* 0x000fc40003fa6270 */
[----:B------:R-:W-:Y:S02]  /*19730*/  FSEL R174, R174, -INF , P0 ;  /* 0xff800000aeae7808 */ /* 0x000fe40000000000 */
[----:B------:R-:W-:Y:S02]  /*19740*/  IABS R135, R135 ;  /* 0x0000008700877213 */ /* 0x000fe40000000000 */
[C---:B------:R-:W-:Y:S02]  /*19750*/  ISETP.GE.AND P0, PT, R21.reuse, R203, PT ;  /* 0x000000cb1500720c */ /* 0x040fe40003f06270 */
[----:B------:R-:W-:Y:S02]  /*19760*/  IABS R32, R138 ;  /* 0x0000008a00207213 */ /* 0x000fe40000000000 */
[----:B------:R-:W-:Y:S02]  /*19770*/  FSEL R138, R174, -INF , !P5 ;  /* 0xff800000ae8a7808 */ /* 0x000fe40006800000 */
[----:B------:R-:W-:-:S02]  /*19780*/  ISETP.GE.AND P5, PT, R21, R202, PT ;  /* 0x000000ca1500720c */ /* 0x000fc40003fa6270 */
[----:B------:R-:W-:Y:S02]  /*19790*/  FSEL R144, R144, -INF , P0 ;  /* 0xff80000090907808 */ /* 0x000fe40000000000 */
[----:B------:R-:W-:Y:S02]  /*197a0*/  I2FP.F32.S32 R34, R135 ;  /* 0x0000008700227245 */ /* 0x000fe40000201400 */
[----:B------:R-:W-:Y:S02]  /*197b0*/  FSEL R135, R144, -INF , !P5 ;  /* 0xff80000090877808 */ /* 0x000fe40006800000 */
[C---:B------:R-:W-:Y:S01]  /*197c0*/  ISETP.GE.AND P0, PT, R21.reuse, R200, PT ;  /* 0x000000c81500720c */ /* 0x040fe20003f06270 */
[----:B------:R-:W-:Y:S01]  /*197d0*/  FFMA.FTZ R175, R34, -UR14, R175 ;  /* 0x8000000e22af7c23 */ /* 0x000fe200080100af */
[----:B------:R-:W-:Y:S01]  /*197e0*/  I2FP.F32.S32 R35, R32 ;  /* 0x0000002000237245 */ /* 0x000fe20000201400 */
[C---:B-1----:R-:W-:Y:S01]  /*197f0*/  HMMA.16816.F32 R164, R24.reuse, R8, R164 ;  /* 0x0000000818a4723c */ /* 0x042fe200000018a4 */
[----:B------:R-:W-:Y:S01]  /*19800*/  ISETP.GE.AND P5, PT, R21, R201, PT ;  /* 0x000000c91500720c */ /* 0x000fe20003fa6270 */
[C---:B------:R-:W-:Y:S01]  /*19810*/  VIADD R21, R14.reuse, 0xffffff98 ;  /* 0xffffff980e157836 */ /* 0x040fe20000000000 */
[----:B------:R-:W-:Y:S01]  /*19820*/  IABS R137, R137 ;  /* 0x0000008900897213 */ /* 0x000fe20000000000 */
[----:B------:R-:W-:Y:S01]  /*19830*/  FFMA.FTZ R35, R35, -UR14, R140 ;  /* 0x8000000e23237c23 */ /* 0x000fe2000801008c */
[----:B------:R-:W-:Y:S01]  /*19840*/  FSEL R175, R175, -INF , P5 ;  /* 0xff800000afaf7808 */ /* 0x000fe20002800000 */
[----:B------:R-:W-:Y:S01]  /*19850*/  VIADD R8, R14, 0xffffff99 ;  /* 0xffffff990e087836 */ /* 0x000fe20000000000 */
[----:B------:R-:W-:Y:S01]  /*19860*/  ISETP.GE.AND P5, PT, R21, R203, PT ;  /* 0x000000cb1500720c */ /* 0x000fe20003fa6270 */
[----:B------:R-:W-:Y:S01]  /*19870*/  HMMA.16816.F32 R160, R24, R10, R160 ;  /* 0x0000000a18a0723c */ /* 0x000fe200000018a0 */
[----:B------:R-:W-:-:S02]  /*19880*/  IABS R22, R136 ;  /* 0x0000008800167213 */ /* 0x000fc40000000000 */
[----:B------:R-:W-:Y:S02]  /*19890*/  FSEL R136, R175, -INF , !P0 ;  /* 0xff800000af887808 */ /* 0x000fe40004000000 */
[----:B------:R-:W-:Y:S02]  /*198a0*/  I2FP.F32.S32 R23, R137 ;  /* 0x0000008900177245 */ /* 0x000fe40000201400 */
[----:B------:R-:W-:Y:S02]  /*198b0*/  ISETP.GE.AND P0, PT, R21, R202, PT ;  /* 0x000000ca1500720c */ /* 0x000fe40003f06270 */
[----:B------:R-:W-:Y:S01]  /*198c0*/  FSEL R35, R35, -INF , P5 ;  /* 0xff80000023237808 */ /* 0x000fe20002800000 */
[----:B------:R-:W-:Y:S01]  /*198d0*/  FFMA.FTZ R142, R23, -UR14, R142 ;  /* 0x8000000e178e7c23 */ /* 0x000fe2000801008e */
[----:B------:R-:W-:Y:S02]  /*198e0*/  I2FP.F32.S32 R22, R22 ;  /* 0x0000001600167245 */ /* 0x000fe40000201400 */
[----:B------:R-:W-:-:S02]  /*198f0*/  FSEL R137, R35, -INF , !P0 ;  /* 0xff80000023897808 */ /* 0x000fc40004000000 */
[C---:B------:R-:W-:Y:S01]  /*19900*/  ISETP.GE.AND P0, PT, R21.reuse, R201, PT ;  /* 0x000000c91500720c */ /* 0x040fe20003f06270 */
[----:B------:R-:W-:Y:S01]  /*19910*/  FFMA.FTZ R22, R22, -UR14, R141 ;  /* 0x8000000e16167c23 */ /* 0x000fe2000801008d */
[----:B------:R-:W-:Y:S02]  /*19920*/  ISETP.GE.AND P5, PT, R21, R200, PT ;  /* 0x000000c81500720c */ /* 0x000fe40003fa6270 */
[----:B------:R-:W-:Y:S02]  /*19930*/  FSEL R142, R142, -INF , P0 ;  /* 0xff8000008e8e7808 */ /* 0x000fe40000000000 */
[----:B------:R-:W-:Y:S02]  /*19940*/  IABS R191, R191 ;  /* 0x000000bf00bf7213 */ /* 0x000fe40000000000 */
[----:B------:R-:W-:Y:S02]  /*19950*/  ISETP.GE.AND P0, PT, R8, R203, PT ;  /* 0x000000cb0800720c */ /* 0x000fe40003f06270 */
        /* <DEDUP_REMOVED lines=10> */
[----:B------:R-:W-:Y:S01]  /*19a00*/  ISETP.GE.AND P5, PT, R8, R201, PT ;  /* 0x000000c90800720c */ /* 0x000fe20003fa6270 */
[----:B------:R-:W-:Y:S01]  /*19a10*/  VIADD R8, R14, 0xffffffa0 ;  /* 0xffffffa00e087836 */ /* 0x000fe20000000000 */
[----:B------:R-:W-:Y:S02]  /*19a20*/  IABS R10, R190 ;  /* 0x000000be000a7213 */ /* 0x000fe40000000000 */
[----:B------:R-:W-:Y:S02]  /*19a30*/  FSEL R143, R143, -INF , P5 ;  /* 0xff8000008f8f7808 */ /* 0x000fe40002800000 */
[----:B------:R-:W-:Y:S02]  /*19a40*/  ISETP.GE.AND P5, PT, R8, R203, PT ;  /* 0x000000cb0800720c */ /* 0x000fe40003fa6270 */
[----:B------:R-:W-:-:S02]  /*19a50*/  FSEL R190, R143, -INF , !P0 ;  /* 0xff8000008fbe7808 */ /* 0x000fc40004000000 */
[C---:B------:R-:W-:Y:S02]  /*19a60*/  ISETP.GE.AND P0, PT, R8.reuse, R202, PT ;  /* 0x000000ca0800720c */ /* 0x040fe40003f06270 */
[----:B------:R-:W-:Y:S02]  /*19a70*/  IABS R188, R188 ;  /* 0x000000bc00bc7213 */ /* 0x000fe40000000000 */
[----:B------:R-:W-:Y:S02]  /*19a80*/  FSEL R147, R9, -INF , P5 ;  /* 0xff80000009937808 */ /* 0x000fe40002800000 */
[----:B------:R-:W-:Y:S01]  /*19a90*/  I2FP.F32.S32 R11, R10 ;  /* 0x0000000a000b7245 */ /* 0x000fe20000201400 */
[----:B------:R-:W-:Y:S01]  /*19aa0*/  IMAD.MOV.U32 R9, RZ, RZ, R188 ;  /* 0x000000ffff097224 */ /* 0x000fe200078e00bc */
[----:B------:R-:W-:Y:S02]  /*19ab0*/  IABS R189, R189 ;  /* 0x000000bd00bd7213 */ /* 0x000fe40000000000 */
[----:B------:R-:W-:Y:S01]  /*19ac0*/  FSEL R147, R147, -INF , !P0 ;  /* 0xff80000093937808 */ /* 0x000fe20004000000 */
[----:B------:R-:W-:Y:S01]  /*19ad0*/  FFMA.FTZ R11, R11, -UR14, R166 ;  /* 0x8000000e0b0b7c23 */ /* 0x000fe200080100a6 */
[----:B------:R-:W-:-:S02]  /*19ae0*/  ISETP.GE.AND P5, PT, R8, R200, PT ;  /* 0x000000c80800720c */ /* 0x000fc40003fa6270 */
[----:B------:R-:W-:Y:S02]  /*19af0*/  I2FP.F32.S32 R10, R189 ;  /* 0x000000bd000a7245 */ /* 0x000fe40000201400 */
[----:B------:R-:W-:Y:S01]  /*19b00*/  ISETP.GE.AND P0, PT, R8, R201, PT ;  /* 0x000000c90800720c */ /* 0x000fe20003f06270 */
[----:B------:R-:W-:Y:S01]  /*19b10*/  VIADD R8, R14, 0xffffffa1 ;  /* 0xffffffa10e087836 */ /* 0x000fe20000000000 */
[----:B------:R-:W-:Y:S01]  /*19b20*/  I2FP.F32.S32 R12, R9 ;  /* 0x00000009000c7245 */ /* 0x000fe20000201400 */
[----:B------:R-:W-:Y:S01]  /*19b30*/  FFMA.FTZ R10, R10, -UR14, R165 ;  /* 0x8000000e0a0a7c23 */ /* 0x000fe200080100a5 */
[----:B------:R-:W-:Y:S02]  /*19b40*/  FSEL R11, R11, -INF , P0 ;  /* 0xff8000000b0b7808 */ /* 0x000fe40000000000 */
[----:B------:R-:W-:Y:S01]  /*19b50*/  IABS R179, R179 ;  /* 0x000000b300b37213 */ /* 0x000fe20000000000 */
[----:B------:R-:W-:Y:S01]  /*19b60*/  FFMA.FTZ R12, R12, -UR14, R167 ;  /* 0x8000000e0c0c7c23 */ /* 0x000fe200080100a7 */
[----:B------:R-:W-:-:S02]  /*19b70*/  ISETP.GE.AND P0, PT, R8, R203, PT ;  /* 0x000000cb0800720c */ /* 0x000fc40003f06270 */
[----:B------:R-:W-:Y:S01]  /*19b80*/  FSEL R146, R11, -INF , !P5 ;  /* 0xff8000000b927808 */ /* 0x000fe20006800000 */
[----:B------:R-:W-:Y:S01]  /*19b90*/  VIADD R11, R14, 0xffffffa8 ;  /* 0xffffffa80e0b7836 */ /* 0x000fe20000000000 */
[----:B------:R-:W-:Y:S02]  /*19ba0*/  ISETP.GE.AND P5, PT, R8, R202, PT ;  /* 0x000000ca0800720c */ /* 0x000fe40003fa6270 */
[----:B------:R-:W-:Y:S02]  /*19bb0*/  FSEL R10, R10, -INF , P0 ;  /* 0xff8000000a0a7808 */ /* 0x000fe40000000000 */
[----:B------:R-:W-:Y:S02]  /*19bc0*/  I2FP.F32.S32 R9, R179 ;  /* 0x000000b300097245 */ /* 0x000fe40000201400 */
[----:B------:R-:W-:Y:S02]  /*19bd0*/  ISETP.GE.AND P0, PT, R8, R201, PT ;  /* 0x000000c90800720c */ /* 0x000fe40003f06270 */
[----:B------:R-:W-:Y:S01]  /*19be0*/  FSEL R179, R10, -INF , !P5 ;  /* 0xff8000000ab37808 */ /* 0x000fe20006800000 */
[----:B------:R-:W-:Y:S01]  /*19bf0*/  FFMA.FTZ R9, R9, -UR14, R160 ;  /* 0x8000000e09097c23 */ /* 0x000fe200080100a0 */
[----:B------:R-:W-:-:S02]  /*19c00*/  ISETP.GE.AND P5, PT, R8, R200, PT ;  /* 0x000000c80800720c */ /* 0x000fc40003fa6270 */
[----:B------:R-:W-:Y:S02]  /*19c10*/  FSEL R12, R12, -INF , P0 ;  /* 0xff8000000c0c7808 */ /* 0x000fe40000000000 */
[----:B------:R-:W-:Y:S02]  /*19c20*/  ISETP.GE.AND P0, PT, R11, R203, PT ;  /* 0x000000cb0b00720c */ /* 0x000fe40003f06270 */
[----:B------:R-:W-:Y:S02]  /*19c30*/  IABS R8, R176 ;  /* 0x000000b000087213 */ /* 0x000fe40000000000 */
[----:B------:R-:W-:Y:S02]  /*19c40*/  IABS R178, R178 ;  /* 0x000000b200b27213 */ /* 0x000fe40000000000 */
[----:B------:R-:W-:Y:S01]  /*19c50*/  FSEL R176, R12, -INF , !P5 ;  /* 0xff8000000cb07808 */ /* 0x000fe20006800000 */
[----:B------:R-:W-:Y:S01]  /*19c60*/  IMAD.MOV.U32 R10, RZ, RZ, R8 ;  /* 0x000000ffff0a7224 */ /* 0x000fe200078e0008 */
[----:B------:R-:W-:-:S02]  /*19c70*/  IABS R177, R177 ;  /* 0x000000b100b17213 */ /* 0x000fc40000000000 */
[----:B------:R-:W-:Y:S02]  /*19c80*/  FSEL R12, R9, -INF , P0 ;  /* 0xff800000090c7808 */ /* 0x000fe40000000000 */
[----:B------:R-:W-:Y:S01]  /*19c90*/  I2FP.F32.S32 R9, R178 ;  /* 0x000000b200097245 */ /* 0x000fe20000201400 */
[----:B------:R-:W-:Y:S01]  /*19ca0*/  IMAD.MOV.U32 R8, RZ, RZ, R177 ;  /* 0x000000ffff087224 */ /* 0x000fe200078e00b1 */
[----:B------:R-:W-:Y:S02]  /*19cb0*/  ISETP.GE.AND P5, PT, R11, R202, PT ;  /* 0x000000ca0b00720c */ /* 0x000fe40003fa6270 */
[----:B------:R-:W-:Y:S01]  /*19cc0*/  I2FP.F32.S32 R10, R10 ;  /* 0x0000000a000a7245 */ /* 0x000fe20000201400 */
[----:B------:R-:W-:Y:S01]  /*19cd0*/  FFMA.FTZ R9, R9, -UR14, R162 ;  /* 0x8000000e09097c23 */ /* 0x000fe200080100a2 */
[----:B------:R-:W-:Y:S02]  /*19ce0*/  FSEL R177, R12, -INF , !P5 ;  /* 0xff8000000cb17808 */ /* 0x000fe40006800000 */
[C---:B------:R-:W-:Y:S01]  /*19cf0*/  ISETP.GE.AND P5, PT, R11.reuse, R201, PT ;  /* 0x000000c90b00720c */ /* 0x040fe20003fa6270 */
[----:B------:R-:W-:Y:S01]  /*19d00*/  FFMA.FTZ R10, R10, -UR14, R161 ;  /* 0x8000000e0a0a7c23 */ /* 0x000fe200080100a1 */
[----:B------:R-:W-:-:S02]  /*19d10*/  ISETP.GE.AND P0, PT, R11, R200, PT ;  /* 0x000000c80b00720c */ /* 0x000fc40003f06270 */
[----:B------:R-:W-:Y:S02]  /*19d20*/  FSEL R9, R9, -INF , P5 ;  /* 0xff80000009097808 */ /* 0x000fe40002800000 */
[C---:B------:R-:W-:Y:S02]  /*19d30*/  ISETP.GE.AND P5, PT, R4.reuse, R203, PT ;  /* 0x000000cb0400720c */ /* 0x040fe40003fa6270 */
[----:B------:R-:W-:Y:S02]  /*19d40*/  FSEL R188, R9, -INF , !P0 ;  /* 0xff80000009bc7808 */ /* 0x000fe40004000000 */
[----:B------:R-:W-:Y:S02]  /*19d50*/  I2FP.F32.S32 R8, R8 ;  /* 0x0000000800087245 */ /* 0x000fe40000201400 */
[----:B------:R-:W-:Y:S02]  /*19d60*/  ISETP.GE.AND P0, PT, R4, R202, PT ;  /* 0x000000ca0400720c */ /* 0x000fe40003f06270 */
[----:B------:R-:W-:Y:S01]  /*19d70*/  FSEL R10, R10, -INF , P5 ;  /* 0xff8000000a0a7808 */ /* 0x000fe20002800000 */
[----:B------:R-:W-:Y:S01]  /*19d80*/  FFMA.FTZ R8, R8, -UR14, R163 ;  /* 0x8000000e08087c23 */ /* 0x000fe200080100a3 */
[----:B------:R-:W-:-:S02]  /*19d90*/  IABS R171, R171 ;  /* 0x000000ab00ab7213 */ /* 0x000fc40000000000 */
[----:B------:R-:W-:Y:S02]  /*19da0*/  FSEL R189, R10, -INF , !P0 ;  /* 0xff8000000abd7808 */ /* 0x000fe40004000000 */
[C---:B------:R-:W-:Y:S02]  /*19db0*/  ISETP.GE.AND P5, PT, R4.reuse, R200, PT ;  /* 0x000000c80400720c */ /* 0x040fe40003fa6270 */
        /* <DEDUP_REMOVED lines=41> */
[C---:B------:R-:W-:Y:S02]  /*1a050*/  ISETP.GE.AND P5, PT, R14.reuse, R202, PT ;  /* 0x000000ca0e00720c */ /* 0x040fe40003fa6270 */
        /* <DEDUP_REMOVED lines=75> */
.L_x_6580:
        /* <DEDUP_REMOVED lines=8> */
.L_x_6581:
        /* <DEDUP_REMOVED lines=70> */
.L_x_6579:
        /* <DEDUP_REMOVED lines=235> */
[----:B------:R-:W-:-:S03]  /*1b8a0*/  FADD.FTZ R160, R160, R157 ;  /* 0x0000009da0a07221 */ /* 0x000fc60000010000 */
[----:B------:R-:W-:Y:S01]  /*1b8b0*/  MUFU.EX2 R191, R191 ;  /* 0x000000bf00bf7308 */ /* 0x000fe20000000800 */
[----:B-----5:R-:W-:Y:S01]  /*1b8c0*/  FADD.FTZ R3, R173, R160 ;  /* 0x000000a0ad037221 */ /* 0x020fe20000010000 */
[----:B-1----:R-:W-:Y:S02]  /*1b8d0*/  HMMA.16816.F32 R84, R4, R108, R84 ;  /* 0x0000006c0454723c */ /* 0x002fe40000001854 */
[----:B------:R-:W-:Y:S01]  /*1b8e0*/  MUFU.EX2 R150, R141 ;  /* 0x0000008d00967308 */ /* 0x000fe20000000800 */
[----:B----4-:R-:W-:-:S03]  /*1b8f0*/  FADD.FTZ R3, R174, R3 ;  /* 0x00000003ae037221 */ /* 0x010fc60000010000 */
[----:B------:R-:W-:Y:S02]  /*1b900*/  MUFU.EX2 R193, R193 ;  /* 0x000000c100c17308 */ /* 0x000fe40000000800 */
[C---:B------:R-:W-:Y:S01]  /*1b910*/  HMMA.16816.F32 R88, R4.reuse, R110, R88 ;  /* 0x0000006e0458723c */ /* 0x040fe20000001858 */
[----:B------:R-:W1:Y:S01]  /*1b920*/  LDSM.16.MT88.4 R108, [R167+0xc800] ;  /* 0x00c80000a76c783b */ /* 0x000e620000004200 */
[----:B------:R-:W-:Y:S04]  /*1b930*/  MUFU.EX2 R204, R204 ;  /* 0x000000cc00cc7308 */ /* 0x000fe80000000800 */
[----:B------:R-:W-:Y:S02]  /*1b940*/  MUFU.EX2 R166, R166 ;  /* 0x000000a600a67308 */ /* 0x000fe40000000800 */
[C---:B------:R-:W-:Y:S08]  /*1b950*/  HMMA.16816.F32 R8, R4.reuse, R12, R8 ;  /* 0x0000000c0408723c */ /* 0x040ff00000001808 */
        /* <DEDUP_REMOVED lines=50> */
[----:B------:R-:W4:Y:S04]  /*1bc80*/  MUFU.EX2 R179, R179 ;  /* 0x000000b300b37308 */ /* 0x000f280000000800 */
[----:B------:R5:W-:Y:S03]  /*1bc90*/  MUFU.EX2 R178, R188 ;  /* 0x000000bc00b27308 */ /* 0x000be60000000800 */
[C---:B-1----:R-:W-:Y:S01]  /*1bca0*/  HMMA.16816.F32 R76, R96.reuse, R108, R76 ;  /* 0x0000006c604c723c */ /* 0x042fe2000000184c */
[----:B------:R-:W1:Y:S01]  /*1bcb0*/  MUFU.EX2 R189, R189 ;  /* 0x000000bd00bd7308 */ /* 0x000e620000000800 */
[----:B--2---:R-:W-:Y:S06]  /*1bcc0*/  LDSM.16.MT88.4 R104, [R167+0x11000] ;  /* 0x01100000a768783b */ /* 0x004fec0000004200 */
[----:B------:R-:W-:Y:S01]  /*1bcd0*/  HMMA.16816.F32 R80, R96, R110, R80 ;  /* 0x0000006e6050723c */ /* 0x000fe20000001850 */
[----:B------:R-:W2:Y:S01]  /*1bce0*/  LDSM.16.MT88.4 R108, [R167+0xd000] ;  /* 0x00d00000a76c783b */ /* 0x000ea20000004200 */
[----:B-----5:R-:W-:-:S03]  /*1bcf0*/  FFMA.FTZ R188, R143, UR8, -R144 ;  /* 0x000000088fbc7c23 */ /* 0x020fc60008010890 */
[----:B------:R-:W-:Y:S03]  /*1bd00*/  LDSM.16.MT88.4 R144, [R167+0xf800] ;  /* 0x00f80000a790783b */ /* 0x000fe60000004200 */
[C---:B------:R-:W-:Y:S01]  /*1bd10*/  HMMA.16816.F32 R84, R96.reuse, R112, R84 ;  /* 0x000000706054723c */ /* 0x040fe20000001854 */
[----:B------:R-:W-:Y:S07]  /*1bd20*/  MUFU.EX2 R188, R188 ;  /* 0x000000bc00bc7308 */ /* 0x000fee0000000800 */
[C---:B------:R-:W-:Y:S01]  /*1bd30*/  HMMA.16816.F32 R88, R96.reuse, R114, R88 ;  /* 0x000000726058723c */ /* 0x040fe20000001858 */
[----:B------:R-:W5:Y:S07]  /*1bd40*/  LDSM.16.MT88.4 R112, [R164+0xd000] ;  /* 0x00d00000a470783b */ /* 0x000f6e0000004200 */
[C---:B------:R-:W-:Y:S08]  /*1bd50*/  HMMA.16816.F32 R92, R96.reuse, R120, R92 ;  /* 0x00000078605c723c */ /* 0x040ff0000000185c */
[----:B------:R-:W-:Y:S01]  /*1bd60*/  HMMA.16816.F32 R96, R96, R122, R4 ;  /* 0x0000007a6060723c */ /* 0x000fe20000001804 */
[----:B------:R-:W5:Y:S01]  /*1bd70*/  LDSM.16.MT88.4 R120, [R164+0xf000] ;  /* 0x00f00000a478783b */ /* 0x000f620000004200 */
[----:B---3--:R-:W-:Y:S01]  /*1bd80*/  F2FP.F16.F32.PACK_AB R4, R177, R190 ;  /* 0x000000beb104723e */ /* 0x008fe200000000ff */
[----:B------:R-:W-:Y:S01]  /*1bd90*/  FADD.FTZ R190, R190, R171 ;  /* 0x000000abbebe7221 */ /* 0x000fe20000010000 */
[----:B------:R-:W-:Y:S01]  /*1bda0*/  F2FP.F16.F32.PACK_AB R5, R183, R176 ;  /* 0x000000b0b705723e */ /* 0x000fe200000000ff */
[----:B------:R-:W-:Y:S01]  /*1bdb0*/  FADD.FTZ R176, R176, R175 ;  /* 0x000000afb0b07221 */ /* 0x000fe20000010000 */
[----:B----4-:R-:W-:Y:S01]  /*1bdc0*/  F2FP.F16.F32.PACK_AB R6, R179, R192 ;  /* 0x000000c0b306723e */ /* 0x010fe200000000ff */
[----:B------:R-:W-:Y:S01]  /*1bdd0*/  FADD.FTZ R177, R177, R190 ;  /* 0x000000beb1b17221 */ /* 0x000fe20000010000 */
[----:B-1----:R-:W-:Y:S01]  /*1bde0*/  F2FP.F16.F32.PACK_AB R7, R189, R178 ;  /* 0x000000b2bd07723e */ /* 0x002fe200000000ff */
        /* <DEDUP_REMOVED lines=87> */
.L_x_6576:
[----:B------:R-:W-:-:S12]  /*1c360*/  UIADD3 UR4, UPT, UPT, UR15, -0x1, URZ ;  /* 0xffffffff0f047890 */ /* 0x000fd8000fffe0ff */
.L_x_6582:
[----:B------:R-:W-:Y:S01]  /*1c370*/  UISETP.GE.AND UP0, UPT, UR4, UR20, UPT ;  /* 0x000000140400728c */ /* 0x000fe2000bf06270 */
[----:B------:R-:W-:-:S08]  /*1c380*/  MOV R183, 0x40 ;  /* 0x0000004000b77802 */ /* 0x000fd00000000f00 */
[----:B------:R-:W-:Y:S05]  /*1c390*/  BRA.U !UP0, `(.L_x_6583) ;  /* 0x0000004908007547 */ /* 0x000fea000b800000 */
[----:B------:R-:W1:Y:S01]  /*1c3a0*/  S2UR UR5, SR_CgaCtaId ;  /* 0x00000000000579c3 */ /* 0x000e620000008800 */
[----:B------:R-:W-:Y:S01]  /*1c3b0*/  USHF.L.U32 UR16, UR4, 0x6, URZ ;  /* 0x0000000604107899 */ /* 0x000fe200080006ff */
[----:B------:R-:W-:Y:S01]  /*1c3c0*/  LOP3.LUT R185, R185, R2, RZ, 0x3c, !PT ;  /* 0x00000002b9b97212 */ /* 0x000fe200078e3cff */
[----:B------:R-:W-:Y:S01]  /*1c3d0*/  UMOV UR18, 0x400 ;  /* 0x0000040000127882 */ /* 0x000fe20000000000 */
[----:B------:R-:W-:Y:S01]  /*1c3e0*/  IADD3 R206, PT, PT, R184, UR24, R187 ;  /* 0x00000018b8ce7c10 */ /* 0x000fe2000fffe0bb */
        /* <DEDUP_REMOVED lines=29> */
.L_x_6587:
[----:B------:R-:W-:Y:S01]  /*1c5c0*/  @!P3 IADD3 R9, P0, PT, RZ, -R204, RZ ;  /* 0x800000ccff09b210 */ /* 0x000fe20007f1e0ff */
[----:B------:R-:W2:Y:S01]  /*1c5d0*/  S2R R186, SR_TID.X ;  /* 0x0000000000ba7919 */ /* 0x000ea20000002100 */
[----:B------:R-:W5:Y:S01]  /*1c5e0*/  @!P3 LDC R8, c[0x0][0x3c0] ;  /* 0x0000f000ff08bb82 */ /* 0x000f620000000800 */
[----:B------:R-:W-:Y:S07]  /*1c5f0*/  DEPBAR.LE SB0, 0x0 ;  /* 0x000080000000791a */ /* 0x000fee0000000000 */
[----:B------:R-:W1:Y:S08]  /*1c600*/  LDC R11, c[0x0][0x3c4] ;  /* 0x0000f100ff0b7b82 */ /* 0x000e700000000800 */
[----:B------:R-:W-:Y:S01]  /*1c610*/  BAR.SYNC.DEFER_BLOCKING 0x0 ;  /* 0x0000000000007b1d */ /* 0x000fe20000010000 */
[C---:B--2---:R-:W-:Y:S01]  /*1c620*/  LOP3.LUT R10, R186.reuse, 0x38, RZ, 0xc0, !PT ;  /* 0x00000038ba0a7812 */ /* 0x044fe200078ec0ff */
[C---:B------:R-:W-:Y:S01]  /*1c630*/  IMAD.SHL.U32 R3, R186.reuse, 0x8, RZ ;  /* 0x00000008ba037824 */ /* 0x040fe200078e00ff */
[----:B------:R-:W-:Y:S01]  /*1c640*/  SHF.R.U32.HI R182, RZ, 0x1, R186 ;  /* 0x00000001ffb67819 */ /* 0x000fe200000116ba */
[----:B------:R-:W-:Y:S02]  /*1c650*/  IMAD.SHL.U32 R6, R186, 0x40, RZ ;  /* 0x00000040ba067824 */ /* 0x000fe400078e00ff */
[----:B-----5:R-:W-:Y:S01]  /*1c660*/  @!P3 IMAD.SHL.U32 R12, R8, 0x40, RZ ;  /* 0x00000040080cb824 */ /* 0x020fe200078e00ff */
[--C-:B------:R-:W-:Y:S01]  /*1c670*/  LOP3.LUT R10, R10, 0x1f8, R3.reuse, 0x78, !PT ;  /* 0x000001f80a0a7812 */ /* 0x100fe200078e7803 */
[----:B------:R-:W-:Y:S01]  /*1c680*/  IMAD.SHL.U32 R14, R186, 0x20, RZ ;  /* 0x00000020ba0e7824 */ /* 0x000fe200078e00ff */
[----:B------:R-:W-:Y:S01]  /*1c690*/  LOP3.LUT R7, R182, 0x8, RZ, 0xc0, !PT ;  /* 0x00000008b6077812 */ /* 0x000fe200078ec0ff */
[----:B------:R-:W-:Y:S01]  /*1c6a0*/  @!P3 IMAD.X R12, RZ, RZ, ~R12, P0 ;  /* 0x000000ffff0cb224 */ /* 0x000fe200000e0e0c */
[--C-:B------:R-:W-:Y:S02]  /*1c6b0*/  LOP3.LUT R215, R10, 0x1e00, R3.reuse, 0xf8, !PT ;  /* 0x00001e000ad77812 */ /* 0x100fe400078ef803 */
[----:B------:R-:W-:Y:S02]  /*1c6c0*/  LOP3.LUT R10, R3, 0x38, RZ, 0xc0, !PT ;  /* 0x00000038030a7812 */ /* 0x000fe400078ec0ff */
[----:B------:R-:W-:Y:S02]  /*1c6d0*/  LOP3.LUT R5, R6, 0x1c0, RZ, 0xc0, !PT ;  /* 0x000001c006057812 */ /* 0x000fe400078ec0ff */
[C---:B-1----:R-:W-:Y:S02]  /*1c6e0*/  ISETP.GE.AND P5, PT, R10.reuse, UR12, PT ;  /* 0x0000000c0a007c0c */ /* 0x042fe4000bfa6270 */
        /* <DEDUP_REMOVED lines=9> */
[----:B------:R-:W-:Y:S01]  /*1c780*/  LOP3.LUT R4, R4, 0x38, R3, 0x78, !PT ;  /* 0x0000003804047812 */ /* 0x000fe200078e7803 */
[----:B------:R-:W-:Y:S01]  /*1c790*/  UMOV UR5, UR15 ;  /* 0x0000000f00057c82 */ /* 0x000fe20008000000 */
        /* <DEDUP_REMOVED lines=71> */
.L_x_6584:
        /* <DEDUP_REMOVED lines=319> */
.L_x_6586:
        /* <DEDUP_REMOVED lines=69> */
.L_x_6585:
        /* <DEDUP_REMOVED lines=24> */
[C---:B------:R-:W-:Y:S02]  /*1e5d0*/  ISETP.GE.AND P1, PT, R132.reuse, R201, PT ;  /* 0x000000c98400720c */ /* 0x040fe40003f26270 */
[C---:B------:R-:W-:Y:S02]  /*1e5e0*/  ISETP.GE.AND P4, PT, R132.reuse, R203, PT ;  /* 0x000000cb8400720c */ /* 0x040fe40003f86270 */
        /* <DEDUP_REMOVED lines=53> */
[----:B------:R-:W-:Y:S02]  /*1e940*/  ISETP.GE.AND P5, PT, R148, R203, PT ;  /* 0x000000cb9400720c */ /* 0x000fe40003fa6270 */
[----:B------:R-:W-:Y:S02]  /*1e950*/  I2FP.F32.S32 R132, R132 ;  /* 0x0000008400847245 */ /* 0x000fe40000201400 */
[----:B------:R-:W-:Y:S02]  /*1e960*/  FSEL R149, R6, -INF , P1 ;  /* 0xff80000006957808 */ /* 0x000fe40000800000 */
[----:B------:R-:W-:Y:S01]  /*1e970*/  FSEL R143, R4, -INF , P4 ;  /* 0xff800000048f7808 */ /* 0x000fe20002000000 */
[C---:B------:R-:W-:Y:S01]  /*1e980*/  FFMA.FTZ R31, R132.reuse, -UR14, R31 ;  /* 0x8000000e841f7c23 */ /* 0x040fe2000801001f */
[----:B------:R-:W-:Y:S01]  /*1e990*/  I2FP.F32.S32 R134, R134 ;  /* 0x0000008600867245 */ /* 0x000fe20000201400 */
[----:B------:R-:W-:Y:S01]  /*1e9a0*/  FFMA.FTZ R25, R132, -UR14, R25 ;  /* 0x8000000e84197c23 */ /* 0x000fe20008010019 */
[----:B------:R-:W-:Y:S01]  /*1e9b0*/  ISETP.GE.AND P1, PT, R148, R201, PT ;  /* 0x000000c99400720c */ /* 0x000fe20003f26270 */
[----:B------:R-:W-:Y:S01]  /*1e9c0*/  VIADD R4, R205, 0x18 ;  /* 0x00000018cd047836 */ /* 0x000fe20000000000 */
[----:B------:R-:W-:Y:S01]  /*1e9d0*/  ISETP.GE.AND P4, PT, R141, R203, PT ;  /* 0x000000cb8d00720c */ /* 0x000fe20003f86270 */
[----:B------:R-:W-:Y:S01]  /*1e9e0*/  FFMA.FTZ R33, R134, -UR14, R33 ;  /* 0x8000000e86217c23 */ /* 0x000fe20008010021 */
[----:B------:R-:W-:Y:S01]  /*1e9f0*/  IABS R135, R135 ;  /* 0x0000008700877213 */ /* 0x000fe20000000000 */
[----:B------:R-:W-:Y:S01]  /*1ea00*/  VIADD R134, R205, 0xfffffff1 ;  /* 0xfffffff1cd867836 */ /* 0x000fe20000000000 */
[----:B------:R-:W-:Y:S02]  /*1ea10*/  IABS R133, R133 ;  /* 0x0000008500857213 */ /* 0x000fe40000000000 */
[----:B------:R-:W-:Y:S02]  /*1ea20*/  FSEL R139, R5, -INF , P5 ;  /* 0xff800000058b7808 */ /* 0x000fe40002800000 */
[----:B------:R-:W-:Y:S02]  /*1ea30*/  ISETP.GE.AND P5, PT, R138, R203, PT ;  /* 0x000000cb8a00720c */ /* 0x000fe40003fa6270 */
[----:B------:R-:W-:Y:S02]  /*1ea40*/  IADD3 R136, PT, PT, R205, -0x10, RZ ;  /* 0xfffffff0cd887810 */ /* 0x000fe40007ffe0ff */
[----:B------:R-:W-:Y:S02]  /*1ea50*/  FSEL R137, R8, -INF , P4 ;  /* 0xff80000008897808 */ /* 0x000fe40002000000 */
[----:B------:R-:W-:Y:S02]  /*1ea60*/  I2FP.F32.S32 R132, R135 ;  /* 0x0000008700847245 */ /* 0x000fe40000201400 */
[----:B------:R-:W-:Y:S02]  /*1ea70*/  FSEL R5, R7, -INF , P1 ;  /* 0xff80000007057808 */ /* 0x000fe40000800000 */
[-C--:B------:R-:W-:Y:S01]  /*1ea80*/  ISETP.GE.AND P1, PT, R141, R201.reuse, PT ;  /* 0x000000c98d00720c */ /* 0x080fe20003f26270 */
[----:B------:R-:W-:Y:S01]  /*1ea90*/  FFMA.FTZ R29, R132, -UR14, R29 ;  /* 0x8000000e841d7c23 */ /* 0x000fe2000801001d */
[----:B------:R-:W-:Y:S01]  /*1eaa0*/  ISETP.GE.AND P4, PT, R138, R201, PT ;  /* 0x000000c98a00720c */ /* 0x000fe20003f86270 */
[----:B------:R-:W-:Y:S01]  /*1eab0*/  FFMA.FTZ R35, R132, -UR14, R35 ;  /* 0x8000000e84237c23 */ /* 0x000fe20008010023 */
[----:B------:R-:W-:Y:S01]  /*1eac0*/  I2FP.F32.S32 R133, R133 ;  /* 0x0000008500857245 */ /* 0x000fe20000201400 */
[----:B------:R-:W-:Y:S01]  /*1ead0*/  VIADD R132, R205, 0xfffffff9 ;  /* 0xfffffff9cd847836 */ /* 0x000fe20000000000 */
[----:B------:R-:W-:Y:S02]  /*1eae0*/  FSEL R8, R9, -INF , P5 ;  /* 0xff80000009087808 */ /* 0x000fe40002800000 */
[----:B------:R-:W-:Y:S01]  /*1eaf0*/  ISETP.GE.AND P5, PT, R136, R203, PT ;  /* 0x000000cb8800720c */ /* 0x000fe20003fa6270 */
[----:B------:R-:W-:Y:S01]  /*1eb00*/  FFMA.FTZ R32, R133, -UR14, R32 ;  /* 0x8000000e85207c23 */ /* 0x000fe20008010020 */
[----:B------:R-:W-:Y:S02]  /*1eb10*/  FSEL R135, R10, -INF , P1 ;  /* 0xff8000000a877808 */ /* 0x000fe40000800000 */
[----:B------:R-:W-:Y:S02]  /*1eb20*/  FSEL R9, R11, -INF , P4 ;  /* 0xff8000000b097808 */ /* 0x000fe40002000000 */
[----:B------:R-:W-:Y:S02]  /*1eb30*/  ISETP.GE.AND P4, PT, R136, R201, PT ;  /* 0x000000c98800720c */ /* 0x000fe40003f86270 */
[----:B------:R-:W-:Y:S02]  /*1eb40*/  ISETP.GE.AND P1, PT, R134, R203, PT ;  /* 0x000000cb8600720c */ /* 0x000fe40003f26270 */
[----:B------:R-:W-:Y:S02]  /*1eb50*/  IADD3 R133, PT, PT, R205, -0x8, RZ ;  /* 0xfffffff8cd857810 */ /* 0x000fe40007ffe0ff */
[----:B------:R-:W-:Y:S02]  /*1eb60*/  FSEL R146, R12, -INF , P5 ;  /* 0xff8000000c927808 */ /* 0x000fe40002800000 */
[----:B------:R-:W-:Y:S02]  /*1eb70*/  ISETP.GE.AND P5, PT, R134, R201, PT ;  /* 0x000000c98600720c */ /* 0x000fe40003fa6270 */
[----:B------:R-:W-:Y:S01]  /*1eb80*/  FSEL R144, R13, -INF , P1 ;  /* 0xff8000000d907808 */ /* 0x000fe20000800000 */
[----:B------:R-:W-:Y:S01]  /*1eb90*/  VIADD R13, R205, 0x10 ;  /* 0x00000010cd0d7836 */ /* 0x000fe20000000000 */
[----:B------:R-:W-:Y:S02]  /*1eba0*/  FSEL R147, R14, -INF , P4 ;  /* 0xff8000000e937808 */ /* 0x000fe40002000000 */
[-C--:B------:R-:W-:Y:S02]  /*1ebb0*/  ISETP.GE.AND P4, PT, R132, R203.reuse, PT ;  /* 0x000000cb8400720c */ /* 0x080fe40003f86270 */
[----:B------:R-:W-:Y:S02]  /*1ebc0*/  ISETP.GE.AND P1, PT, R133, R203, PT ;  /* 0x000000cb8500720c */ /* 0x000fe40003f26270 */
[----:B------:R-:W-:Y:S02]  /*1ebd0*/  FSEL R145, R15, -INF , P5 ;  /* 0xff8000000f917808 */ /* 0x000fe40002800000 */
[-C--:B------:R-:W-:Y:S02]  /*1ebe0*/  ISETP.GE.AND P5, PT, R133, R201.reuse, PT ;  /* 0x000000c98500720c */ /* 0x080fe40003fa6270 */
[----:B------:R-:W-:Y:S01]  /*1ebf0*/  FSEL R142, R16, -INF , P1 ;  /* 0xff800000108e7808 */ /* 0x000fe20000800000 */
[----:B------:R-:W-:Y:S01]  /*1ec00*/  VIADD R16, R205, 0x8 ;  /* 0x00000008cd107836 */ /* 0x000fe20000000000 */
[----:B------:R-:W-:Y:S02]  /*1ec10*/  FSEL R140, R17, -INF , P4 ;  /* 0xff800000118c7808 */ /* 0x000fe40002000000 */
[C---:B------:R-:W-:Y:S02]  /*1ec20*/  ISETP.GE.AND P4, PT, R205.reuse, R201, PT ;  /* 0x000000c9cd00720c */ /* 0x040fe40003f86270 */
[----:B------:R-:W-:Y:S02]  /*1ec30*/  IABS R3, R3 ;  /* 0x0000000300037213 */ /* 0x000fe40000000000 */
[C---:B------:R-:W-:Y:S02]  /*1ec40*/  ISETP.GE.AND P1, PT, R205.reuse, R203, PT ;  /* 0x000000cbcd00720c */ /* 0x040fe40003f26270 */
[----:B------:R-:W-:Y:S02]  /*1ec50*/  FSEL R18, R18, -INF , P5 ;  /* 0xff80000012127808 */ /* 0x000fe40002800000 */
[-C--:B------:R-:W-:Y:S02]  /*1ec60*/  ISETP.GE.AND P5, PT, R132, R201.reuse, PT ;  /* 0x000000c98400720c */ /* 0x080fe40003fa6270 */
[----:B------:R-:W-:Y:S02]  /*1ec70*/  FSEL R22, R22, -INF , P4 ;  /* 0xff80000016167808 */ /* 0x000fe40002000000 */
[C---:B------:R-:W-:Y:S02]  /*1ec80*/  IADD3 R17, PT, PT, R205.reuse, 0x1, RZ ;  /* 0x00000001cd117810 */ /* 0x040fe40007ffe0ff */
[----:B------:R-:W-:Y:S02]  /*1ec90*/  ISETP.GE.AND P4, PT, R16, R201, PT ;  /* 0x000000c91000720c */ /* 0x000fe40003f86270 */
[----:B------:R-:W-:Y:S02]  /*1eca0*/  I2FP.F32.S32 R3, R3 ;  /* 0x0000000300037245 */ /* 0x000fe40000201400 */
[----:B------:R-:W-:Y:S02]  /*1ecb0*/  FSEL R20, R20, -INF , P1 ;  /* 0xff80000014147808 */ /* 0x000fe40000800000 */
[----:B------:R-:W-:Y:S01]  /*1ecc0*/  IADD3 R6, PT, PT, R205, 0x11, RZ ;  /* 0x00000011cd067810 */ /* 0x000fe20007ffe0ff */
[----:B------:R-:W-:Y:S01]  /*1ecd0*/  FFMA.FTZ R28, R3, -UR14, R28 ;  /* 0x8000000e031c7c23 */ /* 0x000fe2000801001c */
[----:B------:R-:W-:Y:S01]  /*1ece0*/  FSEL R19, R19, -INF , P5 ;  /* 0xff80000013137808 */ /* 0x000fe20002800000 */
[----:B------:R-:W-:Y:S01]  /*1ecf0*/  FFMA.FTZ R34, R3, -UR14, R34 ;  /* 0x8000000e03227c23 */ /* 0x000fe20008010022 */
[-C--:B------:R-:W-:Y:S02]  /*1ed00*/  ISETP.GE.AND P1, PT, R16, R203.reuse, PT ;  /* 0x000000cb1000720c */ /* 0x080fe40003f26270 */
[----:B------:R-:W-:Y:S02]  /*1ed10*/  IADD3 R15, PT, PT, R205, 0x9, RZ ;  /* 0x00000009cd0f7810 */ /* 0x000fe40007ffe0ff */
[-C--:B------:R-:W-:Y:S02]  /*1ed20*/  ISETP.GE.AND P5, PT, R17, R203.reuse, PT ;  /* 0x000000cb1100720c */ /* 0x080fe40003fa6270 */
[----:B------:R-:W-:Y:S02]  /*1ed30*/  FSEL R26, R26, -INF , P4 ;  /* 0xff8000001a1a7808 */ /* 0x000fe40002000000 */
[----:B------:R-:W-:Y:S02]  /*1ed40*/  FSEL R7, R149, -INF , !P0 ;  /* 0xff80000095077808 */ /* 0x000fe40004000000 */
[C---:B------:R-:W-:Y:S02]  /*1ed50*/  ISETP.GE.AND P4, PT, R6.reuse, R203, PT ;  /* 0x000000cb0600720c */ /* 0x040fe40003f86270 */
[-C--:B------:R-:W-:Y:S02]  /*1ed60*/  ISETP.GE.AND P0, PT, R6, R201.reuse, PT ;  /* 0x000000c90600720c */ /* 0x080fe40003f06270 */
[----:B------:R-:W-:Y:S02]  /*1ed70*/  IADD3 R3, PT, PT, R205, 0x19, RZ ;  /* 0x00000019cd037810 */ /* 0x000fe40007ffe0ff */
[----:B------:R-:W-:Y:S02]  /*1ed80*/  FSEL R24, R24, -INF , P1 ;  /* 0xff80000018187808 */ /* 0x000fe40000800000 */
[----:B------:R-:W-:Y:S02]  /*1ed90*/  FSEL R21, R21, -INF , P5 ;  /* 0xff80000015157808 */ /* 0x000fe40002800000 */
[-C--:B------:R-:W-:Y:S02]  /*1eda0*/  ISETP.GE.AND P1, PT, R15, R201.reuse, PT ;  /* 0x000000c90f00720c */ /* 0x080fe40003f26270 */
        /* <DEDUP_REMOVED lines=479> */
.L_x_6583:
[----:B------:R-:W1:Y:S01]  /*20ba0*/  SHFL.BFLY PT, R2, R213, 0x2, 0x1f ;  /* 0x0c401f00d5027f89 */ /* 0x000e6200000e0000 */
[----:B------:R-:W2:Y:S01]  /*20bb0*/  S2UR UR11, SR_CTAID.X ;  /* 0x00000000000b79c3 */ /* 0x000ea20000002500 */
[C---:B------:R-:W-:Y:S01]  /*20bc0*/  SHF.L.U32 R14, R186.reuse, 0x4, RZ ;  /* 0x00000004ba0e7819 */ /* 0x040fe200000006ff */
[----:B------:R-:W3:Y:S01]  /*20bd0*/  LDCU.64 UR8, c[0x0][0x430] ;  /* 0x00008600ff0877ac */ /* 0x000ee20008000a00 */
[----:B------:R-:W4:Y:S01]  /*20be0*/  SHFL.BFLY PT, R0, R211, 0x2, 0x1f ;  /* 0x0c401f00d3007f89 */ /* 0x000f2200000e0000 */
[----:B------:R-:W-:Y:S01]  /*20bf0*/  R2P PR, R186, 0x18 ;  /* 0x00000018ba007804 */ /* 0x000fe20000000000 */
[----:B------:R-:W-:Y:S01]  /*20c00*/  BSSY.RECONVERGENT B0, `(.L_x_6588) ;  /* 0x0000101000007945 */ /* 0x000fe20003800200 */
[----:B------:R-:W-:Y:S01]  /*20c10*/  LOP3.LUT R7, R14, 0x1c0, RZ, 0xc0, !PT ;  /* 0x000001c00e077812 */ /* 0x000fe200078ec0ff */
[----:B------:R-:W5:Y:S01]  /*20c20*/  LDCU UR12, c[0x0][0x3e0] ;  /* 0x00007c00ff0c77ac */ /* 0x000f620008000800 */
[----:B------:R-:W-:Y:S01]  /*20c30*/  SEL R180, R180, 0xffffffe0, !P2 ;  /* 0xffffffe0b4b47807 */ /* 0x000fe20005000000 */
[----:B------:R-:W3:Y:S01]  /*20c40*/  S2UR UR15, SR_CTAID.Y ;  /* 0x00000000000f79c3 */ /* 0x000ee20000002600 */
[----:B------:R-:W-:Y:S01]  /*20c50*/  SEL R183, R183, 0xffffffc0, !P3 ;  /* 0xffffffc0b7b77807 */ /* 0x000fe20005800000 */
[----:B------:R-:W5:Y:S01]  /*20c60*/  LDCU UR10, c[0x0][0x44c] ;  /* 0x00008980ff0a77ac */ /* 0x000f620008000800 */
[----:B------:R-:W-:-:S02]  /*20c70*/  SHF.L.U32 R4, R186, 0x2, RZ ;  /* 0x00000002ba047819 */ /* 0x000fc400000006ff */
[----:B------:R-:W-:Y:S01]  /*20c80*/  LOP3.LUT R14, R14, 0x10, RZ, 0xc0, !PT ;  /* 0x000000100e0e7812 */ /* 0x000fe200078ec0ff */
[----:B------:R-:W-:Y:S01]  /*20c90*/  UIADD3 UR13, UPT, UPT, -UR23, URZ, URZ ;  /* 0x000000ff170d7290 */ /* 0x000fe2000fffe1ff */
[----:B------:R-:W-:Y:S01]  /*20ca0*/  LOP3.LUT R133, R4, 0x1f8, RZ, 0xc0, !PT ;  /* 0x000001f804857812 */ /* 0x000fe200078ec0ff */
[----:B------:R-:W5:Y:S08]  /*20cb0*/  S2UR UR14, SR_CTAID.Z ;  /* 0x00000000000e79c3 */ /* 0x000f700000002700 */
[----:B------:R-:W-:Y:S01]  /*20cc0*/  BAR.SYNC.DEFER_BLOCKING 0x0 ;  /* 0x0000000000007b1d */ /* 0x000fe20000010000 */
[----:B------:R-:W-:-:S02]  /*20cd0*/  LOP3.LUT P6, RZ, R186, 0x3, RZ, 0xc0, !PT ;  /* 0x00000003baff7812 */ /* 0x000fc400078cc0ff */
[----:B------:R-:W-:Y:S01]  /*20ce0*/  LOP3.LUT R133, R133, 0x38, R182, 0x78, !PT ;  /* 0x0000003885857812 */ /* 0x000fe200078e78b6 */
[----:B-1----:R-:W-:Y:S01]  /*20cf0*/  FADD.FTZ R2, R2, R213 ;  /* 0x000000d502027221 */ /* 0x002fe20000010000 */
[----:B--2---:R-:W-:Y:S02]  /*20d00*/  USHF.L.U32 UR11, UR11, 0x6, URZ ;  /* 0x000000060b0b7899 */ /* 0x004fe400080006ff */
[----:B------:R-:W-:Y:S01]  /*20d10*/  LEA R133, R133, R14, 0x2 ;  /* 0x0000000e85857211 */ /* 0x000fe200078e10ff */
[----:B----4-:R-:W-:Y:S01]  /*20d20*/  FADD.FTZ R11, R0, R211 ;  /* 0x000000d3000b7221 */ /* 0x010fe20000010000 */
[----:B------:R-:W1:Y:S01]  /*20d30*/  SHFL.BFLY PT, R5, R2, 0x1, 0x1f ;  /* 0x0c201f0002057f89 */ /* 0x000e6200000e0000 */
[----:B------:R-:W-:Y:S01]  /*20d40*/  SHF.L.U32 R0, R186, 0x1, RZ ;  /* 0x00000001ba007819 */ /* 0x000fe200000006ff */
[----:B------:R-:W-:Y:S02]  /*20d50*/  UIADD3 UR4, UPT, UPT, -UR11, UR21, URZ ;  /* 0x000000150b047290 */ /* 0x000fe4000fffe1ff */
[----:B------:R-:W2:Y:S01]  /*20d60*/  SHFL.BFLY PT, R6, R11, 0x1, 0x1f ;  /* 0x0c201f000b067f89 */ /* 0x000ea200000e0000 */
[--C-:B------:R-:W-:Y:S01]  /*20d70*/  LOP3.LUT R12, R181, 0x6, R0.reuse, 0xf8, !PT ;  /* 0x00000006b50c7812 */ /* 0x100fe200078ef800 */
[----:B---3--:R-:W-:Y:S01]  /*20d80*/  UIMAD UR8, UR15, UR8, UR23 ;  /* 0x000000080f0872a4 */ /* 0x008fe2000f8e0217 */
[----:B------:R-:W-:-:S02]  /*20d90*/  LOP3.LUT R7, R7, 0x38, R0, 0xf8, !PT ;  /* 0x0000003807077812 */ /* 0x000fc400078ef800 */
[----:B------:R-:W-:Y:S02]  /*20da0*/  SHF.R.U32.HI R0, RZ, 0x4, R186 ;  /* 0x00000004ff007819 */ /* 0x000fe400000116ba */
[----:B------:R-:W-:Y:S02]  /*20db0*/  LOP3.LUT R7, R12, R7, RZ, 0xfc, !PT ;  /* 0x000000070c077212 */ /* 0x000fe400078efcff */
[----:B------:R-:W-:Y:S01]  /*20dc0*/  IADD3 R10, PT, PT, R0, 0x8, RZ ;  /* 0x00000008000a7810 */ /* 0x000fe20007ffe0ff */
[----:B-----5:R-:W-:Y:S01]  /*20dd0*/  UIMAD UR13, UR12, UR13, UR14 ;  /* 0x0000000d0c0d72a4 */ /* 0x020fe2000f8e020e */
[----:B------:R-:W-:Y:S02]  /*20de0*/  LEA R7, R7, UR5, 0x2 ;  /* 0x0000000507077c11 */ /* 0x000fe4000f8e10ff */
[----:B------:R-:W-:Y:S01]  /*20df0*/  ISETP.GE.AND P5, PT, R10, UR4, PT ;  /* 0x000000040a007c0c */ /* 0x000fe2000bfa6270 */
[----:B------:R-:W-:Y:S01]  /*20e00*/  UIMAD UR12, UR8, UR12, UR13 ;  /* 0x0000000c080c72a4 */ /* 0x000fe2000f8e020d */
[----:B------:R-:W-:-:S03]  /*20e10*/  IADD3 R10, PT, PT, R0, 0x18, RZ ;  /* 0x00000018000a7810 */ /* 0x000fc60007ffe0ff */
[----:B------:R-:W-:Y:S01]  /*20e20*/  UIMAD UR12, UR12, UR9, UR11 ;  /* 0x000000090c0c72a4 */ /* 0x000fe2000f8e020b */
[----:B-1----:R-:W-:Y:S01]  /*20e30*/  FADD.FTZ R5, R2, R5 ;  /* 0x0000000502057221 */ /* 0x002fe20000010000 */
[----:B------:R-:W-:Y:S02]  /*20e40*/  LOP3.LUT R2, R182, 0x30, RZ, 0xc0, !PT ;  /* 0x00000030b6027812 */ /* 0x000fe400078ec0ff */
[----:B------:R-:W-:Y:S01]  /*20e50*/  UIMAD UR10, UR12, UR10, URZ ;  /* 0x0000000a0c0a72a4 */ /* 0x000fe2000f8e02ff */
[----:B--2---:R-:W-:Y:S01]  /*20e60*/  FADD.FTZ R6, R11, R6 ;  /* 0x000000060b067221 */ /* 0x004fe20000010000 */
[----:B------:R-:W1:Y:S01]  /*20e70*/  MUFU.RCP R9, R5 ;  /* 0x0000000500097308 */ /* 0x000e620000001000 */
[----:B------:R-:W-:Y:S02]  /*20e80*/  FSETP.NE.FTZ.AND P0, PT, R5, RZ, PT ;  /* 0x000000ff0500720b */ /* 0x000fe40003f15000 */
[----:B------:R-:W-:Y:S02]  /*20e90*/  SHF.R.U32.HI R11, RZ, 0x2, R186 ;  /* 0x00000002ff0b7819 */ /* 0x000fe400000116ba */
[----:B------:R-:W-:-:S02]  /*20ea0*/  FSETP.NE.FTZ.AND P3, PT, R6, RZ, PT ;  /* 0x000000ff0600720b */ /* 0x000fc40003f75000 */
[----:B------:R-:W-:Y:S01]  /*20eb0*/  LOP3.LUT R2, R2, 0x7, R11, 0xf8, !PT ;  /* 0x0000000702027812 */ /* 0x000fe200078ef80b */
[----:B------:R-:W2:Y:S01]  /*20ec0*/  MUFU.RCP R8, R6 ;  /* 0x0000000600087308 */ /* 0x000ea20000001000 */
[----:B------:R-:W-:Y:S02]  /*20ed0*/  IADD3 R11, PT, PT, R0, 0x10, RZ ;  /* 0x00000010000b7810 */ /* 0x000fe40007ffe0ff */
[----:B------:R-:W-:Y:S02]  /*20ee0*/  FSETP.NE.FTZ.AND P2, PT, R5, RZ, PT ;  /* 0x000000ff0500720b */ /* 0x000fe40003f55000 */
[----:B------:R-:W-:Y:S02]  /*20ef0*/  ISETP.GE.AND P1, PT, R11, UR4, PT ;  /* 0x000000040b007c0c */ /* 0x000fe4000bf26270 */
[----:B-1----:R-:W-:-:S03]  /*20f00*/  FSEL R9, R9, 1, P0 ;  /* 0x3f80000009097808 */ /* 0x002fc60000000000 */
[----:B------:R-:W1:Y:S01]  /*20f10*/  @P3 LDC R14, c[0x0][0x458] ;  /* 0x00011600ff0e3b82 */ /* 0x000e620000000800 */
[----:B------:R-:W-:Y:S01]  /*20f20*/  ISETP.GE.AND P0, PT, R10, UR4, PT ;  /* 0x000000040a007c0c */ /* 0x000fe2000bf06270 */
[----:B------:R-:W3:Y:S01]  /*20f30*/  @P3 MUFU.LG2 R6, R6 ;  /* 0x0000000600063308 */ /* 0x000ee20000000c00 */
[----:B------:R-:W-:Y:S01]  /*20f40*/  IADD3 R10, PT, PT, R7, 0x80, RZ ;  /* 0x00000080070a7810 */ /* 0x000fe20007ffe0ff */
[C---:B------:R-:W-:Y:S01]  /*20f50*/  FMUL.FTZ R128, R9.reuse, R128 ;  /* 0x0000008009807220 */ /* 0x040fe20000410000 */
        /* <DEDUP_REMOVED lines=50> */
[C---:B------:R-:W-:Y:S01]  /*21280*/  @P4 IADD3 R10, PT, PT, R7.reuse, -0x80, RZ ;  /* 0xffffff80070a4810 */ /* 0x040fe20007ffe0ff */
        /* <DEDUP_REMOVED lines=50> */
[----:B------:R-:W2:Y:S01]  /*215b0*/  @P2 LDC R13, c[0x0][0x458] ;  /* 0x00011600ff0d2b82 */ /* 0x000ea20000000800 */
[-C--:B------:R-:W-:Y:S01]  /*215c0*/  IADD3 R183, PT, PT, R183, R10.reuse, RZ ;  /* 0x0000000ab7b77210 */ /* 0x080fe20007ffe0ff */
[----:B------:R-:W-:Y:S01]  /*215d0*/  STS.64 [R7+0x800], R130 ;  /* 0x0008008207007388 */ /* 0x000fe20000000a00 */
[C---:B------:R-:W-:Y:S01]  /*215e0*/  IADD3 R12, PT, PT, R180.reuse, R10, RZ ;  /* 0x0000000ab40c7210 */ /* 0x040fe20007ffe0ff */
[----:B------:R-:W4:Y:S01]  /*215f0*/  @P2 MUFU.LG2 R5, R5 ;  /* 0x0000000500052308 */ /* 0x000f220000000c00 */
[----:B------:R-:W-:Y:S01]  /*21600*/  IADD3 R180, PT, PT, R180, R183, RZ ;  /* 0x000000b7b4b47210 */ /* 0x000fe20007ffe0ff */
[----:B------:R-:W-:Y:S01]  /*21610*/  STS.64 [R8], R124 ;  /* 0x0000007c08007388 */ /* 0x000fe20000000a00 */
[----:B---3--:R-:W-:-:S03]  /*21620*/  @P3 FMUL.FTZ R6, R6, 0.69314718246459960938 ;  /* 0x3f31721806063820 */ /* 0x008fc60000410000 */
[----:B------:R-:W-:Y:S04]  /*21630*/  STS.64 [R8+0x800], R126 ;  /* 0x0008007e08007388 */ /* 0x000fe80000000a00 */
[----:B------:R-:W-:Y:S04]  /*21640*/  STS.64 [R9], R120 ;  /* 0x0000007809007388 */ /* 0x000fe80000000a00 */
[----:B------:R-:W-:Y:S04]  /*21650*/  STS.64 [R9+0x800], R122 ;  /* 0x0008007a09007388 */ /* 0x000fe80000000a00 */
[----:B------:R-:W-:Y:S01]  /*21660*/  STS.64 [R11], R116 ;  /* 0x000000740b007388 */ /* 0x000fe20000000a00 */
[----:B----4-:R-:W-:-:S03]  /*21670*/  @P2 FMUL.FTZ R5, R5, 0.69314718246459960938 ;  /* 0x3f31721805052820 */ /* 0x010fc60000410000 */
[----:B------:R-:W-:Y:S04]  /*21680*/  STS.64 [R11+0x800], R118 ;  /* 0x000800760b007388 */ /* 0x000fe80000000a00 */
[----:B------:R-:W-:Y:S04]  /*21690*/  STS.64 [R10], R112 ;  /* 0x000000700a007388 */ /* 0x000fe80000000a00 */
[----:B------:R-:W-:Y:S04]  /*216a0*/  STS.64 [R10+0x800], R114 ;  /* 0x000800720a007388 */ /* 0x000fe80000000a00 */
[----:B------:R-:W-:Y:S04]  /*216b0*/  STS.64 [R12], R108 ;  /* 0x0000006c0c007388 */ /* 0x000fe80000000a00 */
[----:B------:R-:W-:Y:S04]  /*216c0*/  STS.64 [R12+0x800], R110 ;  /* 0x0008006e0c007388 */ /* 0x000fe80000000a00 */
[----:B------:R3:W-:Y:S04]  /*216d0*/  STS.64 [R183], R104 ;  /* 0x00000068b7007388 */ /* 0x0007e80000000a00 */
[----:B------:R-:W-:Y:S04]  /*216e0*/  STS.64 [R183+0x800], R106 ;  /* 0x0008006ab7007388 */ /* 0x000fe80000000a00 */
[----:B------:R4:W-:Y:S04]  /*216f0*/  STS.64 [R180], R100 ;  /* 0x00000064b4007388 */ /* 0x0009e80000000a00 */
[----:B------:R5:W-:Y:S04]  /*21700*/  STS.64 [R180+0x800], R102 ;  /* 0x00080066b4007388 */ /* 0x000be80000000a00 */
[----:B------:R1:W-:Y:S04]  /*21710*/  STS.64 [R7+0x4000], R36 ;  /* 0x0040002407007388 */ /* 0x0003e80000000a00 */
[----:B------:R1:W-:Y:S04]  /*21720*/  STS.64 [R7+0x4800], R38 ;  /* 0x0048002607007388 */ /* 0x0003e80000000a00 */
[----:B------:R1:W-:Y:S01]  /*21730*/  STS.64 [R8+0x4000], R40 ;  /* 0x0040002808007388 */ /* 0x0003e20000000a00 */
[----:B---3--:R-:W-:-:S03]  /*21740*/  MOV R105, UR10 ;  /* 0x0000000a00697c02 */ /* 0x008fc60008000f00 */
[----:B------:R3:W-:Y:S01]  /*21750*/  STS.64 [R8+0x4800], R42 ;  /* 0x0048002a08007388 */ /* 0x0007e20000000a00 */
[----:B------:R-:W-:-:S03]  /*21760*/  IADD3 R104, PT, PT, R0, 0x20, RZ ;  /* 0x0000002000687810 */ /* 0x000fc60007ffe0ff */
[----:B------:R3:W-:Y:S01]  /*21770*/  STS.64 [R9+0x4000], R44 ;  /* 0x0040002c09007388 */ /* 0x0007e20000000a00 */
[----:B----4-:R-:W-:-:S03]  /*21780*/  LOP3.LUT R101, R4, 0x3c, RZ, 0xc0, !PT ;  /* 0x0000003c04657812 */ /* 0x010fc600078ec0ff */
[----:B------:R3:W-:Y:S01]  /*21790*/  STS.64 [R9+0x4800], R46 ;  /* 0x0048002e09007388 */ /* 0x0007e20000000a00 */
[----:B-----5:R-:W-:-:S03]  /*217a0*/  MOV R102, 0xff800000 ;  /* 0xff80000000667802 */ /* 0x020fc60000000f00 */
[----:B------:R3:W-:Y:S01]  /*217b0*/  STS.64 [R11+0x4000], R48 ;  /* 0x004000300b007388 */ /* 0x0007e20000000a00 */
[----:B------:R-:W-:Y:S01]  /*217c0*/  MOV R103, 0xff800000 ;  /* 0xff80000000677802 */ /* 0x000fe20000000f00 */
[----:B--2---:R-:W-:Y:S01]  /*217d0*/  @P2 FFMA.FTZ R102, R132, R13, R5 ;  /* 0x0000000d84662223 */ /* 0x004fe20000010005 */
[----:B-1----:R-:W-:Y:S01]  /*217e0*/  @P3 FFMA.FTZ R103, R3, R14, R6 ;  /* 0x0000000e03673223 */ /* 0x002fe20000010006 */
[----:B------:R3:W-:Y:S01]  /*217f0*/  STS.64 [R11+0x4800], R50 ;  /* 0x004800320b007388 */ /* 0x0007e20000000a00 */
[C---:B------:R-:W-:Y:S01]  /*21800*/  IMAD R100, R0.reuse, 0xc0, R101 ;  /* 0x000000c000647824 */ /* 0x040fe200078e0265 */
[----:B------:R-:W-:Y:S02]  /*21810*/  IADD3 R3, PT, PT, R0, 0x28, RZ ;  /* 0x0000002800037810 */ /* 0x000fe40007ffe0ff */
[----:B------:R3:W-:Y:S02]  /*21820*/  STS.64 [R10+0x4000], R52 ;  /* 0x004000340a007388 */ /* 0x0007e40000000a00 */
[----:B------:R-:W-:-:S02]  /*21830*/  IADD3 R100, P2, PT, R100, UR10, RZ ;  /* 0x0000000a64647c10 */ /* 0x000fc4000ff5e0ff */
[----:B------:R3:W-:Y:S04]  /*21840*/  STS.64 [R10+0x4800], R54 ;  /* 0x004800360a007388 */ /* 0x0007e80000000a00 */
        /* <DEDUP_REMOVED lines=50> */
[----:B------:R-:W-:Y:S01]  /*21b70*/  IADD3 R107, P3, PT, R2, UR12, RZ ;  /* 0x0000000c026b7c10 */ /* 0x000fe2000ff7e0ff */
[----:B------:R-:W-:Y:S01]  /*21b80*/  IMAD.U32 R106, RZ, RZ, UR12 ;  /* 0x0000000cff6a7e24 */ /* 0x000fe2000f8e00ff */
[----:B------:R-:W-:-:S04]  /*21b90*/  UIADD3 UR5, UPT, UPT, -UR11, UR21, URZ ;  /* 0x000000150b057290 */ /* 0x000fc8000fffe1ff */
[----:B------:R-:W-:Y:S02]  /*21ba0*/  LEA.HI.X.SX32 R106, R106, RZ, 0x1, P3 ;  /* 0x000000ff6a6a7211 */ /* 0x000fe400018f0eff */
[----:B------:R-:W-:Y:S02]  /*21bb0*/  ISETP.GE.AND P6, PT, R2, UR5, PT ;  /* 0x0000000502007c0c */ /* 0x000fe4000bfc6270 */
[----:B------:R-:W-:Y:S02]  /*21bc0*/  ISETP.GE.AND P4, PT, R108, UR5, PT ;  /* 0x000000056c007c0c */ /* 0x000fe4000bf86270 */
[----:B--2---:R-:W-:-:S04]  /*21bd0*/  LEA R108, P3, R107, UR8, 0x2 ;  /* 0x000000086b6c7c11 */ /* 0x004fc8000f8610ff */
[----:B------:R-:W-:-:S05]  /*21be0*/  LEA.HI.X R109, R107, UR9, R106, 0x2, P3 ;  /* 0x000000096b6d7c11 */ /* 0x000fca00098f146a */
[----:B------:R2:W-:Y:S04]  /*21bf0*/  @!P6 STG.E desc[UR6][R108.64], R102 ;  /* 0x000000666c00e986 */ /* 0x0005e8000c101906 */
[----:B------:R2:W-:Y:S02]  /*21c00*/  @!P4 STG.E desc[UR6][R108.64+0x20], R103 ;  /* 0x000020676c00c986 */ /* 0x0005e4000c101906 */
.L_x_6589:
[----:B------:R-:W-:Y:S05]  /*21c10*/  BSYNC.RECONVERGENT B0 ;  /* 0x0000000000007941 */ /* 0x000fea0003800200 */
.L_x_6588:
[----:B------:R-:W-:Y:S01]  /*21c20*/  ISETP.GE.AND P3, PT, R0, UR4, PT ;  /* 0x0000000400007c0c */ /* 0x000fe2000bf66270 */
[----:B------:R-:W-:Y:S01]  /*21c30*/  BSSY.RECONVERGENT B0, `(.L_x_6590) ;  /* 0x0000014000007945 */ /* 0x000fe20003800200 */
[----:B------:R-:W-:Y:S01]  /*21c40*/  ISETP.GE.AND P6, PT, R104, UR4, PT ;  /* 0x0000000468007c0c */ /* 0x000fe2000bfc6270 */
[----:B------:R-:W-:Y:S01]  /*21c50*/  VIADD R2, R0, 0x30 ;  /* 0x0000003000027836 */ /* 0x000fe20000000000 */
[----:B------:R-:W-:Y:S02]  /*21c60*/  ISETP.GE.AND P4, PT, R3, UR4, PT ;  /* 0x0000000403007c0c */ /* 0x000fe4000bf86270 */
[----:B------:R-:W-:Y:S02]  /*21c70*/  P2R R106, PR, RZ, 0x40 ;  /* 0x00000040ff6a7803 */ /* 0x000fe40000000000 */
[----:B--2---:R-:W-:Y:S02]  /*21c80*/  LOP3.LUT R103, R101, 0x40, RZ, 0xfc, !PT ;  /* 0x0000004065677812 */ /* 0x004fe400078efcff */
[----:B------:R-:W-:-:S02]  /*21c90*/  P2R R104, PR, RZ, 0x10 ;  /* 0x00000010ff687803 */ /* 0x000fc40000000000 */
[----:B------:R-:W-:Y:S02]  /*21ca0*/  LOP3.LUT R102, R101, 0x80, RZ, 0xfc, !PT ;  /* 0x0000008065667812 */ /* 0x000fe400078efcff */
        /* <DEDUP_REMOVED lines=12> */
.L_x_6591:
[----:B------:R-:W-:Y:S05]  /*21d70*/  BSYNC.RECONVERGENT B0 ;  /* 0x0000000000007941 */ /* 0x000fea0003800200 */
.L_x_6590:
[----:B------:R-:W-:Y:S01]  /*21d80*/  BSSY.RECONVERGENT B0, `(.L_x_6592) ;  /* 0x0000014000007945 */ /* 0x000fe20003800200 */
[----:B------:R-:W-:Y:S02]  /*21d90*/  ISETP.GE.AND P6, PT, R2, UR4, PT ;  /* 0x0000000402007c0c */ /* 0x000fe4000bfc6270 */
[----:B------:R-:W-:Y:S01]  /*21da0*/  IADD3 R0, PT, PT, R0, 0x38, RZ ;  /* 0x0000003800007810 */ /* 0x000fe20007ffe0ff */
[----:B------:R-:W-:Y:S10]  /*21db0*/  @P5 BRA `(.L_x_6593) ;  /* 0x0000000000405947 */ /* 0x000ff40003800000 */
[----:B------:R-:W4:Y:S02]  /*21dc0*/  LDCU UR5, c[0x0][0x440] ;  /* 0x00008800ff0577ac */ /* 0x000f240008000800 */
[----:B----4-:R-:W-:Y:S02]  /*21dd0*/  ISETP.GE.AND P5, PT, R101, UR5, PT ;  /* 0x0000000565007c0c */ /* 0x010fe4000bfa6270 */
[----:B------:R-:W-:Y:S02]  /*21de0*/  ISETP.GE.AND P4, PT, R103, UR5, PT ;  /* 0x0000000567007c0c */ /* 0x000fe4000bf86270 */
[----:B------:R-:W-:-:S09]  /*21df0*/  ISETP.GE.AND P3, PT, R102, UR5, PT ;  /* 0x0000000566007c0c */ /* 0x000fd2000bf66270 */
[----:B------:R-:W1:Y:S02]  /*21e00*/  @!P5 LDC.64 R2, c[0x0][0x3f8] ;  /* 0x0000fe00ff02db82 */ /* 0x000e640000000a00 */
[----:B-12---:R-:W-:-:S04]  /*21e10*/  @!P5 LEA R32, P2, R100, R2, 0x2 ;  /* 0x000000026420d211 */ /* 0x006fc800078410ff */
        /* <DEDUP_REMOVED lines=10> */
.L_x_6593:
[----:B------:R-:W-:Y:S05]  /*21ec0*/  BSYNC.RECONVERGENT B0 ;  /* 0x0000000000007941 */ /* 0x000fea0003800200 */
.L_x_6592:
[----:B------:R-:W-:Y:S01]  /*21ed0*/  BSSY.RECONVERGENT B0, `(.L_x_6594) ;  /* 0x0000013000007945 */ /* 0x000fe20003800200 */
[----:B------:R-:W-:-:S03]  /*21ee0*/  ISETP.GE.AND P5, PT, R0, UR4, PT ;  /* 0x0000000400007c0c */ /* 0x000fc6000bfa6270 */
[----:B------:R-:W-:Y:S10]  /*21ef0*/  @P1 BRA `(.L_x_6595) ;  /* 0x0000000000401947 */ /* 0x000ff40003800000 */
[----:B------:R-:W5:Y:S02]  /*21f00*/  LDCU UR5, c[0x0][0x440] ;  /* 0x00008800ff0577ac */ /* 0x000f640008000800 */
[----:B-----5:R-:W-:Y:S02]  /*21f10*/  ISETP.GE.AND P4, PT, R101, UR5, PT ;  /* 0x0000000565007c0c */ /* 0x020fe4000bf86270 */
[----:B------:R-:W-:Y:S02]  /*21f20*/  ISETP.GE.AND P3, PT, R103, UR5, PT ;  /* 0x0000000567007c0c */ /* 0x000fe4000bf66270 */
[----:B------:R-:W-:-:S09]  /*21f30*/  ISETP.GE.AND P2, PT, R102, UR5, PT ;  /* 0x0000000566007c0c */ /* 0x000fd2000bf46270 */
[----:B----4-:R-:W1:Y:S02]  /*21f40*/  @!P4 LDC.64 R2, c[0x0][0x3f8] ;  /* 0x0000fe00ff02cb82 */ /* 0x010e640000000a00 */
        /* <DEDUP_REMOVED lines=11> */
.L_x_6595:
[----:B------:R-:W-:Y:S05]  /*22000*/  BSYNC.RECONVERGENT B0 ;  /* 0x0000000000007941 */ /* 0x000fea0003800200 */
.L_x_6594:
        /* <DEDUP_REMOVED lines=18> */
.L_x_6597:
[----:B------:R-:W-:Y:S05]  /*22130*/  BSYNC.RECONVERGENT B0 ;  /* 0x0000000000007941 */ /* 0x000fea0003800200 */
.L_x_6596:
        /* <DEDUP_REMOVED lines=19> */
.L_x_6599:
[----:B------:R-:W-:Y:S05]  /*22270*/  BSYNC.RECONVERGENT B0 ;  /* 0x0000000000007941 */ /* 0x000fea0003800200 */
.L_x_6598:
        /* <DEDUP_REMOVED lines=19> */
.L_x_6601:
[----:B------:R-:W-:Y:S05]  /*223b0*/  BSYNC.RECONVERGENT B0 ;  /* 0x0000000000007941 */ /* 0x000fea0003800200 */
.L_x_6600:
[----:B------:R-:W-:Y:S04]  /*223c0*/  BSSY.RECONVERGENT B0, `(.L_x_6602) ;  /* 0x0000012000007945 */ /* 0x000fe80003800200 */
[----:B------:R-:W-:Y:S05]  /*223d0*/  @P6 BRA `(.L_x_6603) ;  /* 0x0000000000406947 */ /* 0x000fea0003800000 */
[----:B------:R-:W5:Y:S02]  /*223e0*/  LDCU UR5, c[0x0][0x440] ;  /* 0x00008800ff0577ac */ /* 0x000f640008000800 */
[----:B-----5:R-:W-:Y:S02]  /*223f0*/  ISETP.GE.AND P6, PT, R101, UR5, PT ;  /* 0x0000000565007c0c */ /* 0x020fe4000bfc6270 */
[----:B------:R-:W-:Y:S02]  /*22400*/  ISETP.GE.AND P3, PT, R103, UR5, PT ;  /* 0x0000000567007c0c */ /* 0x000fe4000bf66270 */
[----:B------:R-:W-:-:S09]  /*22410*/  ISETP.GE.AND P1, PT, R102, UR5, PT ;  /* 0x0000000566007c0c */ /* 0x000fd2000bf26270 */
[----:B-1----:R-:W1:Y:S08]  /*22420*/  @!P6 LDC.64 R14, c[0x0][0x3f8] ;  /* 0x0000fe00ff0eeb82 */ /* 0x002e700000000a00 */
[----:B---3--:R-:W3:Y:S08]  /*22430*/  @!P3 LDC.64 R12, c[0x0][0x3f8] ;  /* 0x0000fe00ff0cbb82 */ /* 0x008ef00000000a00 */
[----:B----4-:R-:W4:Y:S01]  /*22440*/  @!P1 LDC.64 R2, c[0x0][0x3f8] ;  /* 0x0000fe00ff029b82 */ /* 0x010f220000000a00 */
[----:B-1----:R-:W-:-:S04]  /*22450*/  @!P6 LEA R14, P4, R100, R14, 0x2 ;  /* 0x0000000e640ee211 */ /* 0x002fc800078810ff */
[C---:B------:R-:W-:Y:S02]  /*22460*/  @!P6 LEA.HI.X R15, R100.reuse, R15, R105, 0x2, P4 ;  /* 0x0000000f640fe211 */ /* 0x040fe400020f1469 */
[----:B---3--:R-:W-:-:S03]  /*22470*/  @!P3 LEA R12, P2, R100, R12, 0x2 ;  /* 0x0000000c640cb211 */ /* 0x008fc600078410ff */
[----:B------:R1:W-:Y:S01]  /*22480*/  @!P6 STG.E.128 desc[UR6][R14.64+0x9000], R72 ;  /* 0x009000480e00e986 */ /* 0x0003e2000c101d06 */
[C---:B------:R-:W-:Y:S02]  /*22490*/  @!P3 LEA.HI.X R13, R100.reuse, R13, R105, 0x2, P2 ;  /* 0x0000000d640db211 */ /* 0x040fe400010f1469 */
[----:B----4-:R-:W-:-:S03]  /*224a0*/  @!P1 LEA R2, P0, R100, R2, 0x2 ;  /* 0x0000000264029211 */ /* 0x010fc600078010ff */
[----:B------:R1:W-:Y:S01]  /*224b0*/  @!P3 STG.E.128 desc[UR6][R12.64+0x9100], R40 ;  /* 0x009100280c00b986 */ /* 0x0003e2000c101d06 */
[----:B------:R-:W-:-:S05]  /*224c0*/  @!P1 LEA.HI.X R3, R100, R3, R105, 0x2, P0 ;  /* 0x0000000364039211 */ /* 0x000fca00000f1469 */
[----:B------:R1:W-:Y:S04]  /*224d0*/  @!P1 STG.E.128 desc[UR6][R2.64+0x9200], R8 ;  /* 0x0092000802009986 */ /* 0x0003e8000c101d06 */
.L_x_6603:
[----:B------:R-:W-:Y:S05]  /*224e0*/  BSYNC.RECONVERGENT B0 ;  /* 0x0000000000007941 */ /* 0x000fea0003800200 */
.L_x_6602:
[----:B------:R-:W-:Y:S05]  /*224f0*/  @P5 EXIT ;  /* 0x000000000000594d */ /* 0x000fea0003800000 */
[----:B------:R-:W5:Y:S02]  /*22500*/  LDCU UR4, c[0x0][0x440] ;  /* 0x00008800ff0477ac */ /* 0x000f640008000800 */
[----:B-----5:R-:W-:Y:S02]  /*22510*/  ISETP.GE.AND P4, PT, R101, UR4, PT ;  /* 0x0000000465007c0c */ /* 0x020fe4000bf86270 */
[----:B------:R-:W-:Y:S02]  /*22520*/  ISETP.GE.AND P2, PT, R103, UR4, PT ;  /* 0x0000000467007c0c */ /* 0x000fe4000bf46270 */
[----:B------:R-:W-:-:S09]  /*22530*/  ISETP.GE.AND P0, PT, R102, UR4, PT ;  /* 0x0000000466007c0c */ /* 0x000fd2000bf06270 */
[----:B-1-3--:R-:W1:Y:S08]  /*22540*/  @!P4 LDC.64 R8, c[0x0][0x3f8] ;  /* 0x0000fe00ff08cb82 */ /* 0x00ae700000000a00 */
[----:B----4-:R-:W3:Y:S01]  /*22550*/  @!P2 LDC.64 R2, c[0x0][0x3f8] ;  /* 0x0000fe00ff02ab82 */ /* 0x010ee20000000a00 */
[----:B-1----:R-:W-:-:S04]  /*22560*/  @!P4 LEA R8, P3, R100, R8, 0x2 ;  /* 0x000000086408c211 */ /* 0x002fc800078610ff */
[C---:B------:R-:W-:Y:S02]  /*22570*/  @!P4 LEA.HI.X R9, R100.reuse, R9, R105, 0x2, P3 ;  /* 0x000000096409c211 */ /* 0x040fe400018f1469 */
[----:B---3--:R-:W-:-:S03]  /*22580*/  @!P2 LEA R2, P1, R100, R2, 0x2 ;  /* 0x000000026402a211 */ /* 0x008fc600078210ff */
        /* <DEDUP_REMOVED lines=9> */
.L_x_6604:
        /* <DEDUP_REMOVED lines=14> */
.L_x_6935:


//--------------------- .text._ZN5flash24flash_fwd_splitkv_kernelI23Flash_fwd_kernel_traitsILi192ELi64ELi64ELi4ELb0ELb0EN7cutlass6half_tE19Flash_kernel_traitsILi192ELi64ELi64ELi4ES3_EELb0ELb1ELb1ELb0ELb0ELb1ELb1ELb1EEEvNS_16Flash_fwd_paramsE --------------------------
	.section	.text._ZN5flash24flash_fwd_splitkv_kernelI23Flash_fwd_kernel_traitsILi192ELi64ELi64ELi4ELb0ELb0EN7cutlass6half_tE19Flash_kernel_traitsILi192ELi64ELi64ELi4ES3_EELb0ELb1ELb1ELb0ELb0ELb1ELb1ELb1EEEvNS_16Flash_fwd_paramsE,"ax",@progbits
	.align	128
        .global         _ZN5flash24flash_fwd_splitkv_kernelI23Flash_fwd_kernel_traitsILi192ELi64ELi64ELi4ELb0ELb0EN7cutlass6half_tE19Flash_kernel_traitsILi192ELi64ELi64ELi4ES3_EELb0ELb1ELb1ELb0ELb0ELb1ELb1ELb1EEEvNS_16Flash_fwd_paramsE
        .type           _ZN5flash24flash_fwd_splitkv_kernelI23Flash_fwd_kernel_traitsILi192ELi64ELi64ELi4ELb0ELb0EN7cutlass6half_tE19Flash_kernel_traitsILi192ELi64ELi64ELi4ES3_EELb0ELb1ELb1ELb0ELb0ELb1ELb1ELb1EEEvNS_16Flash_fwd_paramsE,@function
        .size           _ZN5flash24flash_fwd_splitkv_kernelI23Flash_fwd_kernel_traitsILi192ELi64ELi64ELi4ELb0ELb0EN7cutlass6half_tE19Flash_kernel_traitsILi192ELi64ELi64ELi4ES3_EELb0ELb1ELb1ELb0ELb0ELb1ELb1ELb1EEEvNS_16Flash_fwd_paramsE,(.L_x_6936 - _ZN5flash24flash_fwd_splitkv_kernelI23Flash_fwd_kernel_traitsILi192ELi64ELi64ELi4ELb0ELb0EN7cutlass6half_tE19Flash_kernel_traitsILi192ELi64ELi64ELi4ES3_EELb0ELb1ELb1ELb0ELb0ELb1ELb1ELb1EEEvNS_16Flash_fwd_paramsE)
        .other          _ZN5flash24flash_fwd_splitkv_kernelI23Flash_fwd_kernel_traitsILi192ELi64ELi64ELi4ELb0ELb0EN7cutlass6half_tE19Flash_kernel_traitsILi192ELi64ELi64ELi4ES3_EELb0ELb1ELb1ELb0ELb0ELb1ELb1ELb1EEEvNS_16Flash_fwd_paramsE,@"STO_CUDA_ENTRY STV_DEFAULT"
_ZN5flash24flash_fwd_splitkv_kernelI23Flash_fwd_kernel_traitsILi192ELi64ELi64ELi4ELb0ELb0EN7cutlass6half_tE19Flash_kernel_traitsILi192ELi64ELi64ELi4ES3_EELb0ELb1ELb1ELb0ELb0ELb1ELb1ELb1EEEvNS_16Flash_fwd_paramsE:
.text._ZN5flash24flash_fwd_splitkv_kernelI23Flash_fwd_kernel_traitsILi192ELi64ELi64ELi4ELb0ELb0EN7cutlass6half_tE19Flash_kernel_traitsILi192ELi64ELi64ELi4ES3_EELb0ELb1ELb1ELb0ELb0ELb1ELb1ELb1EEEvNS_16Flash_fwd_paramsE:
        /* <DEDUP_REMOVED lines=86> */
.L_x_6605:
        /* <DEDUP_REMOVED lines=118> */
.L_x_6608:
[----:B------:R-:W-:Y:S05]  /*0cc0*/  BSYNC.RECONVERGENT B0 ;  /* 0x0000000000007941 */ /* 0x000fea0003800200 */
.L_x_6607:
        /* <DEDUP_REMOVED lines=20> */
.L_x_6610:
[----:B------:R-:W-:Y:S05]  /*0e10*/  BSYNC.RECONVERGENT B0 ;  /* 0x0000000000007941 */ /* 0x000fea0003800200 */
.L_x_6609:
        /* <DEDUP_REMOVED lines=20> */
.L_x_6612:
[----:B------:R-:W-:Y:S05]  /*0f60*/  BSYNC.RECONVERGENT B0 ;  /* 0x0000000000007941 */ /* 0x000fea0003800200 */
.L_x_6611:
        /* <DEDUP_REMOVED lines=20> */
.L_x_6614:
[----:B------:R-:W-:Y:S05]  /*10b0*/  BSYNC.RECONVERGENT B0 ;  /* 0x0000000000007941 */ /* 0x000fea0003800200 */
.L_x_6613:
        /* <DEDUP_REMOVED lines=19> */
.L_x_6616:
[----:B------:R-:W-:Y:S05]  /*11f0*/  BSYNC.RECONVERGENT B0 ;  /* 0x0000000000007941 */ /* 0x000fea0003800200 */
.L_x_6615:
        /* <DEDUP_REMOVED lines=18> */
.L_x_6618:
[----:B------:R-:W-:Y:S05]  /*1320*/  BSYNC.RECONVERGENT B0 ;  /* 0x0000000000007941 */ /* 0x000fea0003800200 */
.L_x_6617:
        /* <DEDUP_REMOVED lines=18> */
.L_x_6620:
[----:B------:R-:W-:Y:S05]  /*1450*/  BSYNC.RECONVERGENT B0 ;  /* 0x0000000000007941 */ /* 0x000fea0003800200 */
.L_x_6619:
        /* <DEDUP_REMOVED lines=18> */
.L_x_6622:
[----:B------:R-:W-:Y:S05]  /*1580*/  BSYNC.RECONVERGENT B0 ;  /* 0x0000000000007941 */ /* 0x000fea0003800200 */
.L_x_6621:
        /* <DEDUP_REMOVED lines=33> */
.L_x_6606:
        /* <DEDUP_REMOVED lines=13> */
.L_x_6623:
        /* <DEDUP_REMOVED lines=108> */
.L_x_6624:
        /* <DEDUP_REMOVED lines=15> */
.L_x_6626:
[----:B------:R-:W2:Y:S01]  /*2020*/  LDC.64 R4, c[0x0][0x3b8] ;  /* 0x0000ee00ff047b82 */ /* 0x000ea20000000a00 */
[----:B------:R-:W-:-:S06]  /*2030*/  UIADD3 UR8, UPT, UPT, UR10, UR11, URZ ;  /* 0x0000000b0a087290 */ /* 0x000fcc000fffe0ff */
[----:B--2---:R-:W-:Y:S02]  /*2040*/  IMAD R15, R5, UR8, RZ ;  /* 0x00000008050f7c24 */ /* 0x004fe4000f8e02ff */
[----:B-1----:R-:W-:-:S05]  /*2050*/  IMAD.WIDE.U32 R2, R4, UR8, RZ ;  /* 0x0000000804027c25 */ /* 0x002fca000f8e00ff */
[----:B------:R-:W-:Y:S02]  /*2060*/  IADD3 R15, PT, PT, R3, R15, RZ ;  /* 0x0000000f030f7210 */ /* 0x000fe40007ffe0ff */
[----:B------:R-:W-:Y:S02]  /*2070*/  MOV R14, R2 ;  /* 0x00000002000e7202 */ /* 0x000fe40000000f00 */
.L_x_6627:
        /* <DEDUP_REMOVED lines=14> */
.L_x_6628:
[----:B------:R-:W1:Y:S01]  /*2160*/  LDC.64 R2, c[0x0][0x3c0] ;  /* 0x0000f000ff027b82 */ /* 0x000e620000000a00 */
[----:B------:R-:W-:-:S06]  /*2170*/  UIADD3 UR10, UPT, UPT, UR10, UR11, URZ ;  /* 0x0000000b0a0a7290 */ /* 0x000fcc000fffe0ff */
[----:B-1---5:R-:W-:Y:S02]  /*2180*/  IMAD R7, R3, UR10, RZ ;  /* 0x0000000a03077c24 */ /* 0x022fe4000f8e02ff */
[----:B------:R-:W-:-:S05]  /*2190*/  IMAD.WIDE.U32 R8, R2, UR10, RZ ;  /* 0x0000000a02087c25 */ /* 0x000fca000f8e00ff */
[----:B------:R-:W-:Y:S02]  /*21a0*/  IADD3 R7, PT, PT, R9, R7, RZ ;  /* 0x0000000709077210 */ /* 0x000fe40007ffe0ff */
[----:B------:R-:W-:-:S07]  /*21b0*/  MOV R6, R8 ;  /* 0x0000000800067202 */ /* 0x000fce0000000f00 */
.L_x_6629:
        /* <DEDUP_REMOVED lines=53> */
.L_x_6625:
        /* <DEDUP_REMOVED lines=182> */
.L_x_6698:
        /* <DEDUP_REMOVED lines=19> */
.L_x_6632:
[----:B-1-3--:R-:W-:Y:S05]  /*31a0*/  BSYNC.RECONVERGENT B0 ;  /* 0x0000000000007941 */ /* 0x00afea0003800200 */
.L_x_6631:
        /* <DEDUP_REMOVED lines=16> */
.L_x_6634:
[----:B------:R-:W-:Y:S05]  /*32b0*/  BSYNC.RECONVERGENT B0 ;  /* 0x0000000000007941 */ /* 0x000fea0003800200 */
.L_x_6633:
        /* <DEDUP_REMOVED lines=17> */
.L_x_6636:
[----:B------:R-:W-:Y:S05]  /*33d0*/  BSYNC.RECONVERGENT B0 ;  /* 0x0000000000007941 */ /* 0x000fea0003800200 */
.L_x_6635:
        /* <DEDUP_REMOVED lines=22> */
.L_x_6638:
[----:B------:R-:W-:Y:S05]  /*3540*/  BSYNC.RECONVERGENT B0 ;  /* 0x0000000000007941 */ /* 0x000fea0003800200 */
.L_x_6637:
        /* <DEDUP_REMOVED lines=17> */
.L_x_6642:
[----:B------:R-:W-:Y:S05]  /*3660*/  BSYNC.RECONVERGENT B0 ;  /* 0x0000000000007941 */ /* 0x000fea0003800200 */
.L_x_6641:
        /* <DEDUP_REMOVED lines=15> */
.L_x_6644:
[----:B------:R-:W-:Y:S05]  /*3760*/  BSYNC.RECONVERGENT B0 ;  /* 0x0000000000007941 */ /* 0x000fea0003800200 */
.L_x_6643:
        /* <DEDUP_REMOVED lines=17> */
.L_x_6646:
[----:B------:R-:W-:Y:S05]  /*3880*/  BSYNC.RECONVERGENT B0 ;  /* 0x0000000000007941 */ /* 0x000fea0003800200 */
.L_x_6645:
        /* <DEDUP_REMOVED lines=22> */
.L_x_6640:
        /* <DEDUP_REMOVED lines=59> */
.L_x_6652:
[----:B------:R-:W-:Y:S05]  /*3da0*/  BSYNC.RECONVERGENT B0 ;  /* 0x0000000000007941 */ /* 0x000fea0003800200 */
.L_x_6651:
        /* <DEDUP_REMOVED lines=52> */
.L_x_6654:
[----:B------:R-:W-:Y:S05]  /*40f0*/  BSYNC.RECONVERGENT B0 ;  /* 0x0000000000007941 */ /* 0x000fea0003800200 */
.L_x_6653:
        /* <DEDUP_REMOVED lines=51> */
.L_x_6650:
[----:B------:R-:W-:Y:S05]  /*4430*/  BSYNC.RECONVERGENT B1 ;  /* 0x0000000000017941 */ /* 0x000fea0003800200 */
.L_x_6649:
        /* <DEDUP_REMOVED lines=68> */
.L_x_6658:
[----:B------:R-:W-:Y:S05]  /*4880*/  BSYNC.RECONVERGENT B0 ;  /* 0x0000000000007941 */ /* 0x000fea0003800200 */
.L_x_6657:
        /* <DEDUP_REMOVED lines=52> */
.L_x_6660:
[----:B------:R-:W-:Y:S05]  /*4bd0*/  BSYNC.RECONVERGENT B0 ;  /* 0x0000000000007941 */ /* 0x000fea0003800200 */
.L_x_6659:
        /* <DEDUP_REMOVED lines=51> */
.L_x_6656:
[----:B------:R-:W-:Y:S05]  /*4f10*/  BSYNC.RECONVERGENT B1 ;  /* 0x0000000000017941 */ /* 0x000fea0003800200 */
.L_x_6655:
        /* <DEDUP_REMOVED lines=68> */
.L_x_6664:
[----:B------:R-:W-:Y:S05]  /*5360*/  BSYNC.RECONVERGENT B0 ;  /* 0x0000000000007941 */ /* 0x000fea0003800200 */
.L_x_6663:
        /* <DEDUP_REMOVED lines=52> */
.L_x_6666:
[----:B------:R-:W-:Y:S05]  /*56b0*/  BSYNC.RECONVERGENT B0 ;  /* 0x0000000000007941 */ /* 0x000fea0003800200 */
.L_x_6665:
        /* <DEDUP_REMOVED lines=51> */
.L_x_6662:
[----:B------:R-:W-:Y:S05]  /*59f0*/  BSYNC.RECONVERGENT B1 ;  /* 0x0000000000017941 */ /* 0x000fea0003800200 */
.L_x_6661:
        /* <DEDUP_REMOVED lines=70> */
.L_x_6670:
[----:B------:R-:W-:Y:S05]  /*5e60*/  BSYNC.RECONVERGENT B0 ;  /* 0x0000000000007941 */ /* 0x000fea0003800200 */
.L_x_6669:
        /* <DEDUP_REMOVED lines=52> */
.L_x_6672:
[----:B------:R-:W-:Y:S05]  /*61b0*/  BSYNC.RECONVERGENT B0 ;  /* 0x0000000000007941 */ /* 0x000fea0003800200 */
.L_x_6671:
        /* <DEDUP_REMOVED lines=51> */
.L_x_6668:
[----:B------:R-:W-:Y:S05]  /*64f0*/  BSYNC.RECONVERGENT B1 ;  /* 0x0000000000017941 */ /* 0x000fea0003800200 */
.L_x_6667:
        /* <DEDUP_REMOVED lines=8> */
.L_x_6648:
        /* <DEDUP_REMOVED lines=99> */
.L_x_6676:
[----:B------:R-:W-:Y:S05]  /*6bb0*/  BSYNC.RECONVERGENT B0 ;  /* 0x0000000000007941 */ /* 0x000fea0003800200 */
.L_x_6675:
        /* <DEDUP_REMOVED lines=93> */
.L_x_6678:
[----:B------:R-:W-:Y:S05]  /*7190*/  BSYNC.RECONVERGENT B0 ;  /* 0x0000000000007941 */ /* 0x000fea0003800200 */
.L_x_6677:
        /* <DEDUP_REMOVED lines=92> */
.L_x_6674:
[----:B------:R-:W-:Y:S05]  /*7760*/  BSYNC.RECONVERGENT B1 ;  /* 0x0000000000017941 */ /* 0x000fea0003800200 */
.L_x_6673:
        /* <DEDUP_REMOVED lines=100> */
.L_x_6682:
[----:B------:R-:W-:Y:S05]  /*7db0*/  BSYNC.RECONVERGENT B0 ;  /* 0x0000000000007941 */ /* 0x000fea0003800200 */
.L_x_6681:
        /* <DEDUP_REMOVED lines=93> */
.L_x_6684:
[----:B------:R-:W-:Y:S05]  /*8390*/  BSYNC.RECONVERGENT B0 ;  /* 0x0000000000007941 */ /* 0x000fea0003800200 */
.L_x_6683:
        /* <DEDUP_REMOVED lines=92> */
.L_x_6680:
[----:B------:R-:W-:Y:S05]  /*8960*/  BSYNC.RECONVERGENT B1 ;  /* 0x0000000000017941 */ /* 0x000fea0003800200 */
.L_x_6679:
        /* <DEDUP_REMOVED lines=102> */
.L_x_6688:
[----:B------:R-:W-:Y:S05]  /*8fd0*/  BSYNC.RECONVERGENT B0 ;  /* 0x0000000000007941 */ /* 0x000fea0003800200 */
.L_x_6687:
        /* <DEDUP_REMOVED lines=92> */
.L_x_6690:
[----:B------:R-:W-:Y:S05]  /*95a0*/  BSYNC.RECONVERGENT B0 ;  /* 0x0000000000007941 */ /* 0x000fea0003800200 */
.L_x_6689:
        /* <DEDUP_REMOVED lines=90> */
.L_x_6686:
[----:B------:R-:W-:Y:S05]  /*9b50*/  BSYNC.RECONVERGENT B1 ;  /* 0x0000000000017941 */ /* 0x000fea0003800200 */
.L_x_6685:
        /* <DEDUP_REMOVED lines=105> */
.L_x_6694:
[----:B------:R-:W-:Y:S05]  /*a1f0*/  BSYNC.RECONVERGENT B0 ;  /* 0x0000000000007941 */ /* 0x000fea0003800200 */
.L_x_6693:
        /* <DEDUP_REMOVED lines=91> */
.L_x_6696:
[----:B------:R-:W-:Y:S05]  /*a7b0*/  BSYNC.RECONVERGENT B0 ;  /* 0x0000000000007941 */ /* 0x000fea0003800200 */
.L_x_6695:
        /* <DEDUP_REMOVED lines=90> */
.L_x_6692:
[----:B------:R-:W-:Y:S05]  /*ad60*/  BSYNC.RECONVERGENT B1 ;  /* 0x0000000000017941 */ /* 0x000fea0003800200 */
.L_x_6691:
[----:B------:R-:W5:Y:S08]  /*ad70*/  LDC R3, c[0x0][0x450] ;  /* 0x00011400ff037b82 */ /* 0x000f700000000800 */
[----:B------:R-:W1:Y:S01]  /*ad80*/  LDC R11, c[0x0][0x450] ;  /* 0x00011400ff0b7b82 */ /* 0x000e620000000800 */
[----:B-----5:R-:W-:Y:S05]  /*ad90*/  IMAD.U32 R3, R3, -0x20, RZ ;  /* 0xffffffe003037824 */ /* 0x020fea00078e00ff */
[C---:B------:R-:W-:Y:S02]  /*ada0*/  LEA R74, P1, R3.reuse, R74, 0x1 ;  /* 0x0000004a034a7211 */ /* 0x040fe400078208ff */
[C---:B------:R-:W-:Y:S02]  /*adb0*/  LEA R72, P0, R3.reuse, R72, 0x1 ;  /* 0x0000004803487211 */ /* 0x040fe400078008ff */
[C---:B------:R-:W-:Y:S02]  /*adc0*/  LEA.HI.X.SX32 R75, R3.reuse, R75, 0x1, P1 ;  /* 0x0000004b034b7211 */ /* 0x040fe400008f0eff */
[----:B-1----:R-:W-:Y:S09]  /*add0*/  LEA.HI.X.SX32 R73, R3, R73, 0x1, P0 ;  /* 0x0000004903497211 */ /* 0x002ff200000f0eff */
.L_x_6647:
[----:B------:R-:W-:Y:S05]  /*ade0*/  BSYNC.RECONVERGENT B2 ;  /* 0x0000000000027941 */ /* 0x000fea0003800200 */
.L_x_6639:
        /* <DEDUP_REMOVED lines=90> */
.L_x_6697:
[----:B------:R-:W-:Y:S01]  /*b390*/  UISETP.GT.AND UP0, UPT, UR18, UR5, UPT ;  /* 0x000000051200728c */ /* 0x000fe2000bf04270 */
[----:B------:R-:W-:Y:S02]  /*b3a0*/  IADD3 R70, P1, PT, R70, R77, RZ ;  /* 0x0000004d46467210 */ /* 0x000fe40007f3e0ff */
[----:B------:R-:W-:Y:S03]  /*b3b0*/  IADD3 R12, P0, PT, R12, R81, RZ ;  /* 0x000000510c0c7210 */ /* 0x000fe60007f1e0ff */
[----:B------:R-:W-:Y:S02]  /*b3c0*/  IMAD.X R71, R71, 0x1, R76, P1 ;  /* 0x0000000147477824 */ /* 0x000fe400008e064c */
[----:B------:R-:W-:Y:S01]  /*b3d0*/  IMAD.X R13, R13, 0x1, R79, P0 ;  /* 0x000000010d0d7824 */ /* 0x000fe200000e064f */
[----:B------:R-:W-:Y:S07]  /*b3e0*/  BRA.U UP0, `(.L_x_6698) ;  /* 0xffffff7d00207547 */ /* 0x000fee000b83ffff */
.L_x_6630:
        /* <DEDUP_REMOVED lines=42> */
.L_x_6703:
[----:B------:R2:W-:Y:S02]  /*b690*/  STS.128 [R134+0x4000], RZ ;  /* 0x004000ff86007388 */ /* 0x0005e40000000c00 */
.L_x_6702:
[----:B------:R-:W-:Y:S05]  /*b6a0*/  BSYNC.RECONVERGENT B0 ;  /* 0x0000000000007941 */ /* 0x000fea0003800200 */
.L_x_6701:
        /* <DEDUP_REMOVED lines=26> */
.L_x_6706:
[----:B------:R1:W-:Y:S02]  /*b850*/  STS.128 [R134+0x4800], RZ ;  /* 0x004800ff86007388 */ /* 0x0003e40000000c00 */
.L_x_6705:
[----:B------:R-:W-:Y:S05]  /*b860*/  BSYNC.RECONVERGENT B0 ;  /* 0x0000000000007941 */ /* 0x000fea0003800200 */
.L_x_6704:
        /* <DEDUP_REMOVED lines=26> */
.L_x_6709:
[----:B------:R2:W-:Y:S02]  /*ba10*/  STS.128 [R134+0x5000], RZ ;  /* 0x005000ff86007388 */ /* 0x0005e40000000c00 */
.L_x_6708:
[----:B------:R-:W-:Y:S05]  /*ba20*/  BSYNC.RECONVERGENT B0 ;  /* 0x0000000000007941 */ /* 0x000fea0003800200 */
.L_x_6707:
        /* <DEDUP_REMOVED lines=26> */
.L_x_6711:
[----:B------:R2:W-:Y:S01]  /*bbd0*/  STS.128 [R134+0x5800], RZ ;  /* 0x005800ff86007388 */ /* 0x0005e20000000c00 */
[----:B------:R-:W-:Y:S05]  /*bbe0*/  BRA `(.L_x_6710) ;  /* 0x0000007400287947 */ /* 0x000fea0003800000 */
.L_x_6700:
        /* <DEDUP_REMOVED lines=82> */
.L_x_6718:
[----:B------:R-:W-:Y:S05]  /*c110*/  BSYNC.RECONVERGENT B0 ;  /* 0x0000000000007941 */ /* 0x000fea0003800200 */
.L_x_6717:
[----:B-----5:R-:W-:Y:S01]  /*c120*/  IMAD.MOV.U32 R6, RZ, RZ, R18 ;  /* 0x000000ffff067224 */ /* 0x020fe200078e0012 */
[----:B------:R-:W-:Y:S01]  /*c130*/  MOV R4, R16 ;  /* 0x0000001000047202 */ /* 0x000fe20000000f00 */
[----:B------:R-:W-:Y:S01]  /*c140*/  IMAD.MOV.U32 R7, RZ, RZ, R19 ;  /* 0x000000ffff077224 */ /* 0x000fe200078e0013 */
[----:B------:R-:W-:Y:S02]  /*c150*/  MOV R5, R17 ;  /* 0x0000001100057202 */ /* 0x000fe40000000f00 */
.L_x_6716:
[----:B------:R-:W-:Y:S05]  /*c160*/  BSYNC.RECONVERGENT B1 ;  /* 0x0000000000017941 */ /* 0x000fea0003800200 */
.L_x_6715:
        /* <DEDUP_REMOVED lines=49> */
.L_x_6722:
[----:B------:R-:W-:Y:S05]  /*c480*/  BSYNC.RECONVERGENT B0 ;  /* 0x0000000000007941 */ /* 0x000fea0003800200 */
.L_x_6721:
[----:B-----5:R4:W-:Y:S02]  /*c490*/  STS.128 [R134+0x2000], R16 ;  /* 0x0020001086007388 */ /* 0x0209e40000000c00 */
.L_x_6720:
[----:B------:R-:W-:Y:S05]  /*c4a0*/  BSYNC.RECONVERGENT B1 ;  /* 0x0000000000017941 */ /* 0x000fea0003800200 */
.L_x_6719:
        /* <DEDUP_REMOVED lines=47> */
.L_x_6724:
[----:B------:R-:W-:Y:S05]  /*c7a0*/  BSYNC.RECONVERGENT B0 ;  /* 0x0000000000007941 */ /* 0x000fea0003800200 */
.L_x_6723:
[----:B-----5:R1:W-:Y:S02]  /*c7b0*/  STS.128 [R134+0x4000], R16 ;  /* 0x0040001086007388 */ /* 0x0203e40000000c00 */
.L_x_6714:
[----:B------:R-:W-:Y:S05]  /*c7c0*/  BSYNC.RECONVERGENT B2 ;  /* 0x0000000000027941 */ /* 0x000fea0003800200 */
.L_x_6713:
        /* <DEDUP_REMOVED lines=65> */
.L_x_6730:
[----:B------:R-:W-:Y:S05]  /*cbe0*/  BSYNC.RECONVERGENT B0 ;  /* 0x0000000000007941 */ /* 0x000fea0003800200 */
.L_x_6729:
[----:B-----5:R4:W-:Y:S02]  /*cbf0*/  STS.128 [R134+0x800], R16 ;  /* 0x0008001086007388 */ /* 0x0209e40000000c00 */
.L_x_6728:
[----:B------:R-:W-:Y:S05]  /*cc00*/  BSYNC.RECONVERGENT B1 ;  /* 0x0000000000017941 */ /* 0x000fea0003800200 */
.L_x_6727:
        /* <DEDUP_REMOVED lines=58> */
.L_x_6734:
[----:B------:R-:W-:Y:S05]  /*cfb0*/  BSYNC.RECONVERGENT B0 ;  /* 0x0000000000007941 */ /* 0x000fea0003800200 */
.L_x_6733:
[----:B-----5:R4:W-:Y:S02]  /*cfc0*/  STS.128 [R134+0x2800], R16 ;  /* 0x0028001086007388 */ /* 0x0209e40000000c00 */
.L_x_6732:
[----:B------:R-:W-:Y:S05]  /*cfd0*/  BSYNC.RECONVERGENT B1 ;  /* 0x0000000000017941 */ /* 0x000fea0003800200 */
.L_x_6731:
        /* <DEDUP_REMOVED lines=57> */
.L_x_6736:
[----:B------:R-:W-:Y:S05]  /*d370*/  BSYNC.RECONVERGENT B0 ;  /* 0x0000000000007941 */ /* 0x000fea0003800200 */
.L_x_6735:
[----:B-----5:R4:W-:Y:S02]  /*d380*/  STS.128 [R134+0x4800], R16 ;  /* 0x0048001086007388 */ /* 0x0209e40000000c00 */
.L_x_6726:
[----:B------:R-:W-:Y:S05]  /*d390*/  BSYNC.RECONVERGENT B2 ;  /* 0x0000000000027941 */ /* 0x000fea0003800200 */
.L_x_6725:
        /* <DEDUP_REMOVED lines=66> */
.L_x_6742:
[----:B------:R-:W-:Y:S05]  /*d7c0*/  BSYNC.RECONVERGENT B0 ;  /* 0x0000000000007941 */ /* 0x000fea0003800200 */
.L_x_6741:
[----:B-----5:R4:W-:Y:S02]  /*d7d0*/  STS.128 [R134+0x1000], R16 ;  /* 0x0010001086007388 */ /* 0x0209e40000000c00 */
.L_x_6740:
[----:B------:R-:W-:Y:S05]  /*d7e0*/  BSYNC.RECONVERGENT B1 ;  /* 0x0000000000017941 */ /* 0x000fea0003800200 */
.L_x_6739:
        /* <DEDUP_REMOVED lines=58> */
.L_x_6746:
[----:B------:R-:W-:Y:S05]  /*db90*/  BSYNC.RECONVERGENT B0 ;  /* 0x0000000000007941 */ /* 0x000fea0003800200 */
.L_x_6745:
[----:B-----5:R1:W-:Y:S02]  /*dba0*/  STS.128 [R134+0x3000], R16 ;  /* 0x0030001086007388 */ /* 0x0203e40000000c00 */
.L_x_6744:
[----:B------:R-:W-:Y:S05]  /*dbb0*/  BSYNC.RECONVERGENT B1 ;  /* 0x0000000000017941 */ /* 0x000fea0003800200 */
.L_x_6743:
        /* <DEDUP_REMOVED lines=57> */
.L_x_6748:
[----:B------:R-:W-:Y:S05]  /*df50*/  BSYNC.RECONVERGENT B0 ;  /* 0x0000000000007941 */ /* 0x000fea0003800200 */
.L_x_6747:
[----:B-----5:R4:W-:Y:S02]  /*df60*/  STS.128 [R134+0x5000], R16 ;  /* 0x0050001086007388 */ /* 0x0209e40000000c00 */
.L_x_6738:
[----:B------:R-:W-:Y:S05]  /*df70*/  BSYNC.RECONVERGENT B2 ;  /* 0x0000000000027941 */ /* 0x000fea0003800200 */
.L_x_6737:
        /* <DEDUP_REMOVED lines=64> */
.L_x_6752:
[----:B------:R-:W-:Y:S05]  /*e380*/  BSYNC.RECONVERGENT B0 ;  /* 0x0000000000007941 */ /* 0x000fea0003800200 */
.L_x_6751:
[----:B-----5:R4:W-:Y:S02]  /*e390*/  STS.128 [R134+0x1800], R16 ;  /* 0x0018001086007388 */ /* 0x0209e40000000c00 */
.L_x_6750:
[----:B------:R-:W-:Y:S05]  /*e3a0*/  BSYNC.RECONVERGENT B1 ;  /* 0x0000000000017941 */ /* 0x000fea0003800200 */
.L_x_6749:
        /* <DEDUP_REMOVED lines=56> */
.L_x_6756:
[----:B------:R-:W-:Y:S05]  /*e730*/  BSYNC.RECONVERGENT B0 ;  /* 0x0000000000007941 */ /* 0x000fea0003800200 */
.L_x_6755:
[----:B-----5:R1:W-:Y:S02]  /*e740*/  STS.128 [R134+0x3800], R16 ;  /* 0x0038001086007388 */ /* 0x0203e40000000c00 */
.L_x_6754:
[----:B------:R-:W-:Y:S05]  /*e750*/  BSYNC.RECONVERGENT B1 ;  /* 0x0000000000017941 */ /* 0x000fea0003800200 */
.L_x_6753:
        /* <DEDUP_REMOVED lines=56> */
.L_x_6758:
[----:B------:R-:W-:Y:S05]  /*eae0*/  BSYNC.RECONVERGENT B0 ;  /* 0x0000000000007941 */ /* 0x000fea0003800200 */
.L_x_6757:
[----:B-----5:R4:W-:Y:S01]  /*eaf0*/  STS.128 [R134+0x5800], R16 ;  /* 0x0058001086007388 */ /* 0x0209e20000000c00 */
[----:B------:R-:W-:Y:S05]  /*eb00*/  BRA `(.L_x_6710) ;  /* 0x0000004400607947 */ /* 0x000fea0003800000 */
.L_x_6712:
        /* <DEDUP_REMOVED lines=97> */
.L_x_6764:
[----:B------:R-:W-:Y:S05]  /*f120*/  BSYNC.RECONVERGENT B0 ;  /* 0x0000000000007941 */ /* 0x000fea0003800200 */
.L_x_6763:
[----:B-----5:R-:W-:Y:S01]  /*f130*/  IMAD.MOV.U32 R6, RZ, RZ, R38 ;  /* 0x000000ffff067224 */ /* 0x020fe200078e0026 */
[----:B------:R-:W-:Y:S01]  /*f140*/  MOV R4, R36 ;  /* 0x0000002400047202 */ /* 0x000fe20000000f00 */
[----:B------:R-:W-:Y:S01]  /*f150*/  IMAD.MOV.U32 R7, RZ, RZ, R39 ;  /* 0x000000ffff077224 */ /* 0x000fe200078e0027 */
[----:B------:R-:W-:Y:S02]  /*f160*/  MOV R5, R37 ;  /* 0x0000002500057202 */ /* 0x000fe40000000f00 */
.L_x_6762:
[----:B------:R-:W-:Y:S05]  /*f170*/  BSYNC.RECONVERGENT B1 ;  /* 0x0000000000017941 */ /* 0x000fea0003800200 */
.L_x_6761:
        /* <DEDUP_REMOVED lines=87> */
.L_x_6768:
[----:B------:R-:W-:Y:S05]  /*f6f0*/  BSYNC.RECONVERGENT B0 ;  /* 0x0000000000007941 */ /* 0x000fea0003800200 */
.L_x_6767:
[----:B-----5:R4:W-:Y:S02]  /*f700*/  STS.128 [R134+0x2000], R36 ;  /* 0x0020002486007388 */ /* 0x0209e40000000c00 */
.L_x_6766:
[----:B------:R-:W-:Y:S05]  /*f710*/  BSYNC.RECONVERGENT B1 ;  /* 0x0000000000017941 */ /* 0x000fea0003800200 */
.L_x_6765:
        /* <DEDUP_REMOVED lines=85> */
.L_x_6770:
[----:B------:R-:W-:Y:S05]  /*fc70*/  BSYNC.RECONVERGENT B0 ;  /* 0x0000000000007941 */ /* 0x000fea0003800200 */
.L_x_6769:
[----:B-----5:R1:W-:Y:S02]  /*fc80*/  STS.128 [R134+0x4000], R36 ;  /* 0x0040002486007388 */ /* 0x0203e40000000c00 */
.L_x_6760:
[----:B------:R-:W-:Y:S05]  /*fc90*/  BSYNC.RECONVERGENT B2 ;  /* 0x0000000000027941 */ /* 0x000fea0003800200 */
.L_x_6759:
        /* <DEDUP_REMOVED lines=95> */
.L_x_6776:
[----:B------:R-:W-:Y:S05]  /*10290*/  BSYNC.RECONVERGENT B0 ;  /* 0x0000000000007941 */ /* 0x000fea0003800200 */
.L_x_6775:
[----:B-----5:R1:W-:Y:S02]  /*102a0*/  STS.128 [R134+0x800], R32 ;  /* 0x0008002086007388 */ /* 0x0203e40000000c00 */
.L_x_6774:
[----:B------:R-:W-:Y:S05]  /*102b0*/  BSYNC.RECONVERGENT B1 ;  /* 0x0000000000017941 */ /* 0x000fea0003800200 */
.L_x_6773:
        /* <DEDUP_REMOVED lines=88> */
.L_x_6780:
[----:B------:R-:W-:Y:S05]  /*10840*/  BSYNC.RECONVERGENT B0 ;  /* 0x0000000000007941 */ /* 0x000fea0003800200 */
.L_x_6779:
[----:B-----5:R1:W-:Y:S02]  /*10850*/  STS.128 [R134+0x2800], R32 ;  /* 0x0028002086007388 */ /* 0x0203e40000000c00 */
.L_x_6778:
[----:B------:R-:W-:Y:S05]  /*10860*/  BSYNC.RECONVERGENT B1 ;  /* 0x0000000000017941 */ /* 0x000fea0003800200 */
.L_x_6777:
        /* <DEDUP_REMOVED lines=86> */
.L_x_6782:
[----:B------:R-:W-:Y:S05]  /*10dd0*/  BSYNC.RECONVERGENT B0 ;  /* 0x0000000000007941 */ /* 0x000fea0003800200 */
.L_x_6781:
[----:B-----5:R1:W-:Y:S02]  /*10de0*/  STS.128 [R134+0x4800], R32 ;  /* 0x0048002086007388 */ /* 0x0203e40000000c00 */
.L_x_6772:
[----:B------:R-:W-:Y:S05]  /*10df0*/  BSYNC.RECONVERGENT B2 ;  /* 0x0000000000027941 */ /* 0x000fea0003800200 */
.L_x_6771:
        /* <DEDUP_REMOVED lines=95> */
.L_x_6788:
[----:B------:R-:W-:Y:S05]  /*113f0*/  BSYNC.RECONVERGENT B0 ;  /* 0x0000000000007941 */ /* 0x000fea0003800200 */
.L_x_6787:
[----:B-----5:R1:W-:Y:S02]  /*11400*/  STS.128 [R134+0x1000], R32 ;  /* 0x0010002086007388 */ /* 0x0203e40000000c00 */
.L_x_6786:
[----:B------:R-:W-:Y:S05]  /*11410*/  BSYNC.RECONVERGENT B1 ;  /* 0x0000000000017941 */ /* 0x000fea0003800200 */
.L_x_6785:
        /* <DEDUP_REMOVED lines=87> */
.L_x_6792:
[----:B------:R-:W-:Y:S05]  /*11990*/  BSYNC.RECONVERGENT B0 ;  /* 0x0000000000007941 */ /* 0x000fea0003800200 */
.L_x_6791:
[----:B-----5:R1:W-:Y:S02]  /*119a0*/  STS.128 [R134+0x3000], R32 ;  /* 0x0030002086007388 */ /* 0x0203e40000000c00 */
.L_x_6790:
[----:B------:R-:W-:Y:S05]  /*119b0*/  BSYNC.RECONVERGENT B1 ;  /* 0x0000000000017941 */ /* 0x000fea0003800200 */
.L_x_6789:
        /* <DEDUP_REMOVED lines=86> */
.L_x_6794:
[----:B------:R-:W-:Y:S05]  /*11f20*/  BSYNC.RECONVERGENT B0 ;  /* 0x0000000000007941 */ /* 0x000fea0003800200 */
.L_x_6793:
[----:B-----5:R1:W-:Y:S02]  /*11f30*/  STS.128 [R134+0x5000], R32 ;  /* 0x0050002086007388 */ /* 0x0203e40000000c00 */
.L_x_6784:
[----:B------:R-:W-:Y:S05]  /*11f40*/  BSYNC.RECONVERGENT B2 ;  /* 0x0000000000027941 */ /* 0x000fea0003800200 */
.L_x_6783:
        /* <DEDUP_REMOVED lines=95> */
.L_x_6798:
[----:B------:R-:W-:Y:S05]  /*12540*/  BSYNC.RECONVERGENT B0 ;  /* 0x0000000000007941 */ /* 0x000fea0003800200 */
.L_x_6797:
[----:B-----5:R4:W-:Y:S02]  /*12550*/  STS.128 [R134+0x1800], R32 ;  /* 0x0018002086007388 */ /* 0x0209e40000000c00 */
.L_x_6796:
[----:B------:R-:W-:Y:S05]  /*12560*/  BSYNC.RECONVERGENT B1 ;  /* 0x0000000000017941 */ /* 0x000fea0003800200 */
.L_x_6795:
        /* <DEDUP_REMOVED lines=87> */
.L_x_6802:
[----:B------:R-:W-:Y:S05]  /*12ae0*/  BSYNC.RECONVERGENT B0 ;  /* 0x0000000000007941 */ /* 0x000fea0003800200 */
.L_x_6801:
[----:B-----5:R1:W-:Y:S02]  /*12af0*/  STS.128 [R134+0x3800], R32 ;  /* 0x0038002086007388 */ /* 0x0203e40000000c00 */
.L_x_6800:
[----:B------:R-:W-:Y:S05]  /*12b00*/  BSYNC.RECONVERGENT B1 ;  /* 0x0000000000017941 */ /* 0x000fea0003800200 */
.L_x_6799:
        /* <DEDUP_REMOVED lines=86> */
.L_x_6804:
[----:B------:R-:W-:Y:S05]  /*13070*/  BSYNC.RECONVERGENT B0 ;  /* 0x0000000000007941 */ /* 0x000fea0003800200 */
.L_x_6803:
[----:B-----5:R4:W-:Y:S02]  /*13080*/  STS.128 [R134+0x5800], R32 ;  /* 0x0058002086007388 */ /* 0x0209e40000000c00 */
.L_x_6710:
[----:B------:R-:W-:Y:S05]  /*13090*/  BSYNC.RECONVERGENT B3 ;  /* 0x0000000000037941 */ /* 0x000fea0003800200 */
.L_x_6699:
        /* <DEDUP_REMOVED lines=28> */
.L_x_6807:
[----:B------:R1:W-:Y:S02]  /*13260*/  STS.128 [R134+0xa000], RZ ;  /* 0x00a000ff86007388 */ /* 0x0003e40000000c00 */
.L_x_6806:
[----:B------:R-:W-:Y:S05]  /*13270*/  BSYNC.RECONVERGENT B0 ;  /* 0x0000000000007941 */ /* 0x000fea0003800200 */
.L_x_6805:
        /* <DEDUP_REMOVED lines=25> */
.L_x_6810:
[----:B------:R2:W-:Y:S02]  /*13410*/  STS.128 [R134+0xa800], RZ ;  /* 0x00a800ff86007388 */ /* 0x0005e40000000c00 */
.L_x_6809:
[----:B------:R-:W-:Y:S05]  /*13420*/  BSYNC.RECONVERGENT B0 ;  /* 0x0000000000007941 */ /* 0x000fea0003800200 */
.L_x_6808:
        /* <DEDUP_REMOVED lines=26> */
.L_x_6813:
[----:B------:R2:W-:Y:S02]  /*135d0*/  STS.128 [R134+0xb000], RZ ;  /* 0x00b000ff86007388 */ /* 0x0005e40000000c00 */
.L_x_6812:
[----:B------:R-:W-:Y:S05]  /*135e0*/  BSYNC.RECONVERGENT B0 ;  /* 0x0000000000007941 */ /* 0x000fea0003800200 */
.L_x_6811:
[----:B------:R-:W-:Y:S01]  /*135f0*/  ISETP.GE.AND P0, PT, R30, UR15, PT ;  /* 0x0000000f1e007c0c */ /* 0x000fe2000bf06270 */
[----:B-12---:R-:W-:Y:S01]  /*13600*/  IMAD.SHL.U32 R2, R133, 0x8, RZ ;  /* 0x0000000885027824 */ /* 0x006fe200078e00ff */
[----:B------:R-:W-:Y:S04]  /*13610*/  BSSY.RECONVERGENT B0, `(.L_x_6814) ;  /* 0x000001b000007945 */ /* 0x000fe80003800200 */
[----:B------:R-:W-:-:S07]  /*13620*/  LOP3.LUT R2, R2, 0x38, RZ, 0xc0, !PT ;  /* 0x0000003802027812 */ /* 0x000fce00078ec0ff */
[----:B------:R-:W-:Y:S05]  /*13630*/  @P0 BRA `(.L_x_6815) ;  /* 0x0000000000600947 */ /* 0x000fea0003800000 */
[----:B---3--:R-:W4:Y:S01]  /*13640*/  LDC.64 R4, c[0x0][0x3b8] ;  /* 0x0000ee00ff047b82 */ /* 0x008f220000000a00 */
[----:B------:R-:W1:Y:S01]  /*13650*/  LDCU UR8, c[0x0][0x440] ;  /* 0x00008800ff0877ac */ /* 0x000e620008000800 */
[----:B------:R-:W-:Y:S01]  /*13660*/  IMAD.MOV.U32 R194, RZ, RZ, R196 ;  /* 0x000000ffffc27224 */ /* 0x000fe200078e00c4 */
        /* <DEDUP_REMOVED lines=21> */
.L_x_6815:
[----:B------:R-:W-:Y:S05]  /*137c0*/  BSYNC.RECONVERGENT B0 ;  /* 0x0000000000007941 */ /* 0x000fea0003800200 */
.L_x_6814:
        /* <DEDUP_REMOVED lines=48> */
[----:B--2---:R-:W-:-:S05]  /*13ad0*/  MOV R199, R197 ;  /* 0x000000c500c77202 */ /* 0x004fca0000000f00 */
[----:B------:R-:W-:Y:S01]  /*13ae0*/  @!PT LDS RZ, [RZ] ;  /* 0x00000000fffff984 */ /* 0x000fe20000000800 */
[----:B------:R-:W-:Y:S01]  /*13af0*/  @!PT LDS RZ, [RZ] ;  /* 0x00000000fffff984 */ /* 0x000fe20000000800 */
[----:B------:R-:W-:Y:S01]  /*13b00*/  @!PT LDS RZ, [RZ] ;  /* 0x00000000fffff984 */ /* 0x000fe20000000800 */
[----:B------:R2:W-:Y:S01]  /*13b10*/  LDGSTS.E.BYPASS.LTC128B.128 [R134+0x10000], desc[UR6][R198.64+0x100] ;  /* 0x10000100c6867fae */ /* 0x0005e2000b981a06 */
[----:B------:R-:W-:Y:S05]  /*13b20*/  BRA `(.L_x_6819) ;  /* 0x0000000000147947 */ /* 0x000fea0003800000 */
.L_x_6818:
[----:B------:R3:W-:Y:S01]  /*13b30*/  STS.128 [R134+0x10000], RZ ;  /* 0x010000ff86007388 */ /* 0x0007e20000000c00 */
[----:B------:R-:W-:Y:S05]  /*13b40*/  BRA `(.L_x_6819) ;  /* 0x00000000000c7947 */ /* 0x000fea0003800000 */
.L_x_6817:
[----:B------:R2:W-:Y:S04]  /*13b50*/  STS.128 [R134+0xc000], RZ ;  /* 0x00c000ff86007388 */ /* 0x0005e80000000c00 */
[----:B------:R2:W-:Y:S04]  /*13b60*/  STS.128 [R134+0xe000], RZ ;  /* 0x00e000ff86007388 */ /* 0x0005e80000000c00 */
[----:B------:R2:W-:Y:S02]  /*13b70*/  STS.128 [R134+0x10000], RZ ;  /* 0x010000ff86007388 */ /* 0x0005e40000000c00 */
.L_x_6819:
[----:B------:R-:W-:Y:S05]  /*13b80*/  BSYNC.RECONVERGENT B0 ;  /* 0x0000000000007941 */ /* 0x000fea0003800200 */
.L_x_6816:
        /* <DEDUP_REMOVED lines=28> */
.L_x_6822:
[----:B------:R3:W-:Y:S02]  /*13d50*/  STS.128 [R134+0x10800], RZ ;  /* 0x010800ff86007388 */ /* 0x0007e40000000c00 */
.L_x_6821:
[----:B------:R-:W-:Y:S05]  /*13d60*/  BSYNC.RECONVERGENT B0 ;  /* 0x0000000000007941 */ /* 0x000fea0003800200 */
.L_x_6820:
        /* <DEDUP_REMOVED lines=29> */
.L_x_6825:
[----:B------:R2:W-:Y:S02]  /*13f40*/  STS.128 [R134+0x11000], RZ ;  /* 0x011000ff86007388 */ /* 0x0005e40000000c00 */
.L_x_6824:
[----:B------:R-:W-:Y:S05]  /*13f50*/  BSYNC.RECONVERGENT B0 ;  /* 0x0000000000007941 */ /* 0x000fea0003800200 */
.L_x_6823:
        /* <DEDUP_REMOVED lines=11> */
[----:B------:R-:W3:Y:S01]  /*14010*/  LDCU UR8, c[0x0][0x440] ;  /* 0x00008800ff0877ac */ /* 0x000ee20008000800 */
[----:B------:R-:W-:Y:S01]  /*14020*/  IMAD.MOV.U32 R199, RZ, RZ, R197 ;  /* 0x000000ffffc77224 */ /* 0x000fe200078e00c5 */
        /* <DEDUP_REMOVED lines=22> */
.L_x_6828:
[----:B------:R3:W-:Y:S02]  /*14190*/  STS.128 [R134+0x11800], RZ ;  /* 0x011800ff86007388 */ /* 0x0007e40000000c00 */
.L_x_6827:
[----:B------:R-:W-:Y:S05]  /*141a0*/  BSYNC.RECONVERGENT B0 ;  /* 0x0000000000007941 */ /* 0x000fea0003800200 */
.L_x_6826:
[----:B------:R-:W-:Y:S01]  /*141b0*/  IMAD.SHL.U32 R6, R6, 0x400, RZ ;  /* 0x0000040006067824 */ /* 0x000fe200078e00ff */
[----:B---3--:R-:W-:Y:S01]  /*141c0*/  LOP3.LUT R5, R64, 0x8, R133, 0x78, !PT ;  /* 0x0000000840057812 */ /* 0x008fe200078e7885 */
[----:B------:R-:W-:Y:S01]  /*141d0*/  IMAD.MOV.U32 R180, RZ, RZ, 0x20 ;  /* 0x00000020ffb47424 */ /* 0x000fe200078e00ff */
[----:B------:R-:W-:Y:S01]  /*141e0*/  LEA R105, R105, UR5, 0x1 ;  /* 0x0000000569697c11 */ /* 0x000fe2000f8e08ff */
[----:B------:R-:W-:Y:S01]  /*141f0*/  IMAD.MOV.U32 R156, RZ, RZ, 0x40 ;  /* 0x00000040ff9c7424 */ /* 0x000fe200078e00ff */
[----:B------:R-:W-:Y:S01]  /*14200*/  LOP3.LUT R5, R5, R2, RZ, 0x3c, !PT ;  /* 0x0000000205057212 */ /* 0x000fe200078e3cff */
[----:B------:R-:W3:Y:S01]  /*14210*/  LDCU.64 UR8, c[0x0][0x508] ;  /* 0x0000a100ff0877ac */ /* 0x000ee20008000a00 */
        /* <DEDUP_REMOVED lines=11> */
[----:B-----5:R-:W1:Y:S01]  /*142d0*/  LDSM.16.M88.4 R72, [R102+UR5+0x6000] ;  /* 0x006000056648783b */ /* 0x020e620008000200 */
        /* <DEDUP_REMOVED lines=13> */
[----:B------:R-:W3:Y:S04]  /*143b0*/  LDSM.16.M88.4 R4, [R63+0x6000] ;  /* 0x006000003f04783b */ /* 0x000ee80000000200 */
[----:B------:R-:W3:Y:S04]  /*143c0*/  LDSM.16.M88.4 R36, [R63+0x6800] ;  /* 0x006800003f24783b */ /* 0x000ee80000000200 */
[----:B------:R-:W3:Y:S04]  /*143d0*/  LDSM.16.M88.4 R24, [R63+0x7000] ;  /* 0x007000003f18783b */ /* 0x000ee80000000200 */
[----:B--2-4-:R-:W-:Y:S04]  /*143e0*/  LDSM.16.M88.4 R12, [R101] ;  /* 0x00000000650c783b */ /* 0x014fe80000000200 */
[----:B------:R-:W2:Y:S01]  /*143f0*/  LDSM.16.M88.4 R32, [R11+0x6000] ;  /* 0x006000000b20783b */ /* 0x000ea20000000200 */
[C---:B-1----:R-:W-:Y:S03]  /*14400*/  HMMA.16816.F32 R20, R44.reuse, R72, RZ ;  /* 0x000000482c14723c */ /* 0x042fe600000018ff */
[----:B------:R-:W-:Y:S04]  /*14410*/  LDSM.16.M88.4 R88, [R11+0x6800] ;  /* 0x006800000b58783b */ /* 0x000fe80000000200 */
[----:B------:R-:W-:Y:S01]  /*14420*/  LDSM.16.M88.4 R84, [R8+0x6000] ;  /* 0x006000000854783b */ /* 0x000fe20000000200 */
[C---:B------:R-:W-:Y:S03]  /*14430*/  HMMA.16816.F32 R72, R44.reuse, R74, RZ ;  /* 0x0000004a2c48723c */ /* 0x040fe600000018ff */
[----:B------:R-:W-:Y:S04]  /*14440*/  LDSM.16.M88.4 R80, [R11+0x7000] ;  /* 0x007000000b50783b */ /* 0x000fe80000000200 */
[----:B------:R-:W-:Y:S01]  /*14450*/  LDSM.16.M88.4 R76, [R11+0x7800] ;  /* 0x007800000b4c783b */ /* 0x000fe20000000200 */
[C---:B------:R-:W-:Y:S03]  /*14460*/  HMMA.16816.F32 R68, R44.reuse, R64, RZ ;  /* 0x000000402c44723c */ /* 0x040fe600000018ff */
[----:B------:R-:W-:Y:S04]  /*14470*/  LDSM.16.M88.4 R40, [R8+0x6800] ;  /* 0x006800000828783b */ /* 0x000fe80000000200 */
[----:B------:R-:W-:Y:S01]  /*14480*/  LDSM.16.M88.4 R96, [R102+UR5+0x8800] ;  /* 0x008800056660783b */ /* 0x000fe20008000200 */
[C---:B---3--:R-:W-:Y:S03]  /*14490*/  HMMA.16816.F32 R56, R44.reuse, R52, RZ ;  /* 0x000000342c38723c */ /* 0x048fe600000018ff */
[----:B------:R-:W-:Y:S05]  /*144a0*/  LDSM.16.M88.4 R92, [R63+0x8000] ;  /* 0x008000003f5c783b */ /* 0x000fea0000000200 */
[C---:B------:R-:W-:Y:S08]  /*144b0*/  HMMA.16816.F32 R64, R44.reuse, R66, RZ ;  /* 0x000000422c40723c */ /* 0x040ff000000018ff */
[C---:B------:R-:W-:Y:S08]  /*144c0*/  HMMA.16816.F32 R52, R44.reuse, R54, RZ ;  /* 0x000000362c34723c */ /* 0x040ff000000018ff */
[C---:B------:R-:W-:Y:S08]  /*144d0*/  HMMA.16816.F32 R48, R44.reuse, R28, RZ ;  /* 0x0000001c2c30723c */ /* 0x040ff000000018ff */
[----:B------:R-:W-:Y:S01]  /*144e0*/  HMMA.16816.F32 R44, R44, R30, RZ ;  /* 0x0000001e2c2c723c */ /* 0x000fe200000018ff */
[----:B------:R-:W1:Y:S07]  /*144f0*/  LDSM.16.M88.4 R28, [R63+0x7800] ;  /* 0x007800003f1c783b */ /* 0x000e6e0000000200 */
        /* <DEDUP_REMOVED lines=9> */
[----:B--2---:R-:W-:Y:S08]  /*14590*/  HMMA.16816.F32 R20, R12, R32, R20 ;  /* 0x000000200c14723c */ /* 0x004ff00000001814 */
        /* <DEDUP_REMOVED lines=18> */
[----:B------:R-:W3:Y:S07]  /*146c0*/  LDSM.16.M88.4 R84, [R63+0x8800] ;  /* 0x008800003f54783b */ /* 0x000eee0000000200 */
        /* <DEDUP_REMOVED lines=36> */
[----:B------:R-:W4:Y:S03]  /*14910*/  LDSM.16.M88.4 R16, [R8+0x9800] ;  /* 0x009800000810783b */ /* 0x000f260000000200 */
[C---:B------:R-:W-:Y:S08]  /*14920*/  HMMA.16816.F32 R68, R12.reuse, R40, R68 ;  /* 0x000000280c44723c */ /* 0x040ff00000001844 */
[----:B------:R-:W-:Y:S01]  /*14930*/  HMMA.16816.F32 R64, R12, R42, R64 ;  /* 0x0000002a0c40723c */ /* 0x000fe20000001840 */
[----:B------:R-:W4:Y:S07]  /*14940*/  LDSM.16.M88.4 R40, [R103+0x4000] ;  /* 0x004000006728783b */ /* 0x000f2e0000000200 */
[----:B------:R-:W-:Y:S08]  /*14950*/  HMMA.16816.F32 R20, R4, R36, R20 ;  /* 0x000000240414723c */ /* 0x000ff00000001814 */
[C---:B------:R-:W-:Y:S01]  /*14960*/  HMMA.16816.F32 R72, R12.reuse, R82, R72 ;  /* 0x000000520c48723c */ /* 0x040fe20000001848 */
[----:B------:R-:W-:Y:S07]  /*14970*/  LDSM.16.M88.4 R80, [R102+UR5+0xb000] ;  /* 0x00b000056650783b */ /* 0x000fee0008000200 */
[C---:B--2---:R-:W-:Y:S08]  /*14980*/  HMMA.16816.F32 R56, R12.reuse, R76, R56 ;  /* 0x0000004c0c38723c */ /* 0x044ff00000001838 */
[C---:B------:R-:W-:Y:S01]  /*14990*/  HMMA.16816.F32 R52, R12.reuse, R78, R52 ;  /* 0x0000004e0c34723c */ /* 0x040fe20000001834 */
[----:B------:R-:W2:Y:S07]  /*149a0*/  LDSM.16.M88.4 R76, [R102+UR5+0xb800] ;  /* 0x00b80005664c783b */ /* 0x000eae0008000200 */
[C---:B---3--:R-:W-:Y:S08]  /*149b0*/  HMMA.16816.F32 R48, R12.reuse, R24, R48 ;  /* 0x000000180c30723c */ /* 0x048ff00000001830 */
[----:B------:R-:W-:Y:S01]  /*149c0*/  HMMA.16816.F32 R44, R12, R26, R44 ;  /* 0x0000001a0c2c723c */ /* 0x000fe2000000182c */
[----:B------:R-:W-:Y:S04]  /*149d0*/  LDSM.16.M88.4 R12, [R101+0x4000] ;  /* 0x00400000650c783b */ /* 0x000fe80000000200 */
[----:B------:R-:W3:Y:S03]  /*149e0*/  LDSM.16.M88.4 R24, [R11+0xa000] ;  /* 0x00a000000b18783b */ /* 0x000ee60000000200 */
        /* <DEDUP_REMOVED lines=16> */
[----:B---3--:R-:W-:Y:S08]  /*14af0*/  HMMA.16816.F32 R20, R12, R24, R20 ;  /* 0x000000180c14723c */ /* 0x008ff00000001814 */
[C---:B------:R-:W-:Y:S01]  /*14b00*/  HMMA.16816.F32 R76, R88.reuse, R78, R44 ;  /* 0x0000004e584c723c */ /* 0x040fe2000000182c */
[----:B------:R-:W2:Y:S07]  /*14b10*/  LDSM.16.M88.4 R44, [R11+0xa800] ;  /* 0x00a800000b2c783b */ /* 0x000eae0000000200 */
        /* <DEDUP_REMOVED lines=8> */
[C---:B------:R-:W-:Y:S03]  /*14ba0*/  HMMA.16816.F32 R64, R88.reuse, R86, R64 ;  /* 0x000000565840723c */ /* 0x040fe60000001840 */
[----:B------:R-:W-:Y:S01]  /*14bb0*/  FMUL.FTZ R17, R20, UR9 ;  /* 0x0000000914117c20 */ /* 0x000fe20008410000 */
[----:B------:R-:W-:Y:S01]  /*14bc0*/  FMUL.FTZ R25, R22, UR9 ;  /* 0x0000000916197c20 */ /* 0x000fe20008410000 */
[----:B------:R-:W-:Y:S01]  /*14bd0*/  FMUL.FTZ R21, R21, UR9 ;  /* 0x0000000915157c20 */ /* 0x000fe20008410000 */
[----:B------:R-:W-:Y:S02]  /*14be0*/  FMUL.FTZ R23, R23, UR9 ;  /* 0x0000000917177c20 */ /* 0x000fe40008410000 */
[C---:B------:R-:W-:Y:S01]  /*14bf0*/  HMMA.16816.F32 R56, R88.reuse, R80, R56 ;  /* 0x000000505838723c */ /* 0x040fe20000001838 */
[----:B------:R-:W1:Y:S07]  /*14c00*/  MUFU.TANH R17, R17 ;  /* 0x0000001100117308 */ /* 0x000e6e0000002400 */
[----:B------:R-:W-:Y:S01]  /*14c10*/  HMMA.16816.F32 R52, R88, R82, R52 ;  /* 0x000000525834723c */ /* 0x000fe20000001834 */
[----:B------:R-:W3:Y:S07]  /*14c20*/  MUFU.TANH R21, R21 ;  /* 0x0000001500157308 */ /* 0x000eee0000002400 */
[----:B------:R-:W-:Y:S01]  /*14c30*/  HMMA.16816.F32 R68, R40, R36, R68 ;  /* 0x000000242844723c */ /* 0x000fe20000001844 */
[----:B------:R-:W-:Y:S01]  /*14c40*/  VIADD R36, R148, UR29 ;  /* 0x0000001d94247c36 */ /* 0x000fe20008000000 */
[----:B------:R-:W-:Y:S03]  /*14c50*/  MUFU.TANH R37, R23 ;  /* 0x0000001700257308 */ /* 0x000fe60000002400 */
[C---:B------:R-:W-:Y:S01]  /*14c60*/  VIADD R16, R36.reuse, UR21 ;  /* 0x0000001524107c36 */ /* 0x040fe20008000000 */
[C---:B------:R-:W-:Y:S01]  /*14c70*/  ISETP.GE.AND P4, PT, R36.reuse, R205, PT ;  /* 0x000000cd2400720c */ /* 0x040fe20003f86270 */
[----:B------:R-:W-:Y:S01]  /*14c80*/  VIADD R24, R36, 0x1 ;  /* 0x0000000124187836 */ /* 0x000fe20000000000 */
[----:B------:R-:W-:Y:S01]  /*14c90*/  HMMA.16816.F32 R72, R12, R26, R72 ;  /* 0x0000001a0c48723c */ /* 0x000fe20000001848 */
[----:B------:R-:W-:-:S03]  /*14ca0*/  IMAD.IADD R20, R135, 0x1, -R16 ;  /* 0x0000000187147824 */ /* 0x000fc600078e0a10 */
[C---:B------:R-:W-:Y:S02]  /*14cb0*/  ISETP.GE.AND P5, PT, R24.reuse, R205, PT ;  /* 0x000000cd1800720c */ /* 0x040fe40003fa6270 */
[----:B------:R-:W-:Y:S02]  /*14cc0*/  IABS R20, R20 ;  /* 0x0000001400147213 */ /* 0x000fe40000000000 */
[C---:B------:R-:W-:Y:S01]  /*14cd0*/  HMMA.16816.F32 R64, R40.reuse, R38, R64 ;  /* 0x000000262840723c */ /* 0x040fe20000001840 */
[C---:B------:R-:W-:Y:S02]  /*14ce0*/  ISETP.GE.AND P3, PT, R24.reuse, R204, PT ;  /* 0x000000cc1800720c */ /* 0x040fe40003f66270 */
[----:B------:R-:W-:Y:S01]  /*14cf0*/  IMAD.MOV.U32 R22, RZ, RZ, R20 ;  /* 0x000000ffff167224 */ /* 0x000fe200078e0014 */
[----:B------:R-:W-:Y:S01]  /*14d00*/  ISETP.GE.AND P1, PT, R24, R202, PT ;  /* 0x000000ca1800720c */ /* 0x000fe20003f26270 */
[----:B------:R4:W3:Y:S03]  /*14d10*/  MUFU.TANH R20, R25 ;  /* 0x0000001900147308 */ /* 0x0008e60000002400 */
[----:B------:R-:W-:Y:S01]  /*14d20*/  HMMA.16816.F32 R56, R40, R32, R56 ;  /* 0x000000202838723c */ /* 0x000fe20000001838 */
[----:B------:R-:W-:-:S05]  /*14d30*/  I2FP.F32.S32 R22, R22 ;  /* 0x0000001600167245 */ /* 0x000fca0000201400 */
[----:B-1----:R-:W-:Y:S02]  /*14d40*/  FFMA.FTZ R26, R22, -UR14, R17 ;  /* 0x8000000e161a7c23 */ /* 0x002fe40008010011 */
[----:B------:R-:W-:Y:S03]  /*14d50*/  HMMA.16816.F32 R52, R40, R34, R52 ;  /* 0x000000222834723c */ /* 0x000fe60000001834 */
[----:B------:R-:W-:Y:S02]  /*14d60*/  FSEL R26, R26, -INF , P4 ;  /* 0xff8000001a1a7808 */ /* 0x000fe40002000000 */
[----:B------:R-:W-:-:S03]  /*14d70*/  ISETP.GE.AND P4, PT, R36, R204, PT ;  /* 0x000000cc2400720c */ /* 0x000fc60003f86270 */
[----:B------:R-:W-:Y:S01]  /*14d80*/  HMMA.16816.F32 R48, R40, R28, R48 ;  /* 0x0000001c2830723c */ /* 0x000fe20000001830 */
[----:B------:R-:W-:-:S07]  /*14d90*/  FSEL R38, R26, -INF , !P4 ;  /* 0xff8000001a267808 */ /* 0x000fce0006000000 */
[----:B------:R-:W-:Y:S01]  /*14da0*/  HMMA.16816.F32 R76, R40, R30, R76 ;  /* 0x0000001e284c723c */ /* 0x000fe2000000184c */
[----:B------:R-:W-:Y:S02]  /*14db0*/  VIADD R42, R135, 0x8 ;  /* 0x00000008872a7836 */ /* 0x000fe40000000000 */
[----:B------:R-:W-:-:S03]  /*14dc0*/  VIADD R43, R36, 0x38 ;  /* 0x00000038242b7836 */ /* 0x000fc60000000000 */
[----:B------:R-:W-:Y:S02]  /*14dd0*/  VIADDMNMX R203, R42, -UR24, RZ, !PT ;  /* 0x800000182acb7c46 */ /* 0x000fe4000f8001ff */
[----:B--2---:R-:W-:Y:S01]  /*14de0*/  HMMA.16816.F32 R68, R12, R44, R68 ;  /* 0x0000002c0c44723c */ /* 0x004fe20000001844 */
[----:B------:R-:W-:Y:S01]  /*14df0*/  VIADD R45, R43, UR21 ;  /* 0x000000152b2d7c36 */ /* 0x000fe20008000000 */
[-C--:B------:R-:W-:Y:S01]  /*14e00*/  ISETP.GE.AND P0, PT, R24, R203.reuse, PT ;  /* 0x000000cb1800720c */ /* 0x080fe20003f06270 */
[----:B------:R-:W-:Y:S01]  /*14e10*/  IMAD.IADD R24, R42, 0x1, -R16 ;  /* 0x000000012a187824 */ /* 0x000fe200078e0a10 */
[----:B------:R-:W-:Y:S02]  /*14e20*/  ISETP.GE.AND P4, PT, R36, R203, PT ;  /* 0x000000cb2400720c */ /* 0x000fe40003f86270 */
[--C-:B------:R-:W-:Y:S02]  /*14e30*/  IADD3 R16, PT, PT, R135, 0x37, -R45.reuse ;  /* 0x0000003787107810 */ /* 0x100fe40007ffe82d */
[----:B------:R-:W-:Y:S01]  /*14e40*/  HMMA.16816.F32 R72, R4, R18, R72 ;  /* 0x000000120448723c */ /* 0x000fe20000001848 */
[----:B----4-:R-:W-:-:S02]  /*14e50*/  IADD3 R25, PT, PT, R42, 0x37, -R45 ;  /* 0x000000372a197810 */ /* 0x010fc40007ffe82d */
[----:B------:R-:W-:Y:S02]  /*14e60*/  IABS R22, R16 ;  /* 0x0000001000167213 */ /* 0x000fe40000000000 */
[----:B------:R-:W1:Y:S01]  /*14e70*/  LDSM.16.M88.4 R16, [R8+0xa800] ;  /* 0x00a800000810783b */ /* 0x000e620000000200 */
[----:B------:R-:W-:Y:S02]  /*14e80*/  IABS R24, R24 ;  /* 0x0000001800187213 */ /* 0x000fe40000000000 */
[----:B------:R-:W-:Y:S01]  /*14e90*/  IABS R25, R25 ;  /* 0x0000001900197213 */ /* 0x000fe20000000000 */
[----:B------:R-:W-:Y:S01]  /*14ea0*/  HMMA.16816.F32 R64, R12, R46, R64 ;  /* 0x0000002e0c40723c */ /* 0x000fe20000001840 */
[----:B------:R-:W-:Y:S02]  /*14eb0*/  I2FP.F32.S32 R22, R22 ;  /* 0x0000001600167245 */ /* 0x000fe40000201400 */
[----:B------:R-:W-:Y:S02]  /*14ec0*/  I2FP.F32.S32 R27, R24 ;  /* 0x00000018001b7245 */ /* 0x000fe40000201400 */
[----:B------:R-:W-:Y:S01]  /*14ed0*/  I2FP.F32.S32 R24, R25 ;  /* 0x0000001900187245 */ /* 0x000fe20000201400 */
[----:B---3--:R-:W-:Y:S01]  /*14ee0*/  FFMA.FTZ R22, R22, -UR14, R21 ;  /* 0x8000000e16167c23 */ /* 0x008fe20008010015 */
[----:B------:R-:W-:-:S02]  /*14ef0*/  VIADD R21, R36, 0x8 ;  /* 0x0000000824157836 */ /* 0x000fc40000000000 */
[----:B------:R-:W-:Y:S01]  /*14f00*/  FFMA.FTZ R20, R27, -UR14, R20 ;  /* 0x8000000e1b147c23 */ /* 0x000fe20008010014 */
[----:B------:R-:W-:Y:S01]  /*14f10*/  IADD3 R23, PT, PT, R135, 0x30, -R45 ;  /* 0x0000003087177810 */ /* 0x000fe20007ffe82d */
[----:B------:R-:W-:Y:S01]  /*14f20*/  FMUL.FTZ R74, R74, UR9 ;  /* 0x000000094a4a7c20 */ /* 0x000fe20008410000 */
[----:B------:R-:W-:Y:S01]  /*14f30*/  FMUL.FTZ R72, R72, UR9 ;  /* 0x0000000948487c20 */ /* 0x000fe20008410000 */
[----:B------:R-:W-:Y:S01]  /*14f40*/  FFMA.FTZ R37, R24, -UR14, R37 ;  /* 0x8000000e18257c23 */ /* 0x000fe20008010025 */
[----:B------:R-:W-:Y:S01]  /*14f50*/  FSEL R40, R22, -INF , P5 ;  /* 0xff80000016287808 */ /* 0x000fe20002800000 */
[----:B------:R-:W-:Y:S01]  /*14f60*/  FMUL.FTZ R73, R73, UR9 ;  /* 0x0000000949497c20 */ /* 0x000fe20008410000 */
[----:B------:R-:W-:Y:S01]  /*14f70*/  IADD3 R24, PT, PT, R42, 0x30, -R45 ;  /* 0x000000302a187810 */ /* 0x000fe20007ffe82d */
[----:B------:R-:W2:Y:S01]  /*14f80*/  MUFU.TANH R22, R74 ;  /* 0x0000004a00167308 */ /* 0x000ea20000002400 */
[----:B------:R-:W-:Y:S01]  /*14f90*/  FSEL R35, R20, -INF , P4 ;  /* 0xff80000014237808 */ /* 0x000fe20002000000 */
[C---:B------:R-:W-:Y:S01]  /*14fa0*/  VIADD R25, R36.reuse, 0x10 ;  /* 0x0000001024197836 */ /* 0x040fe20000000000 */
[----:B------:R-:W-:-:S02]  /*14fb0*/  ISETP.GE.AND P4, PT, R36, R202, PT ;  /* 0x000000ca2400720c */ /* 0x000fc40003f86270 */
[----:B------:R-:W-:Y:S02]  /*14fc0*/  IABS R24, R24 ;  /* 0x0000001800187213 */ /* 0x000fe40000000000 */
[----:B------:R-:W-:Y:S01]  /*14fd0*/  FSEL R35, R35, -INF , !P4 ;  /* 0xff80000023237808 */ /* 0x000fe20006000000 */
[----:B------:R-:W3:Y:S01]  /*14fe0*/  MUFU.TANH R20, R72 ;  /* 0x0000004800147308 */ /* 0x000ee20000002400 */
[----:B------:R-:W-:Y:S02]  /*14ff0*/  FSEL R40, R40, -INF , !P3 ;  /* 0xff80000028287808 */ /* 0x000fe40005800000 */
[----:B------:R-:W-:Y:S02]  /*15000*/  FSEL R37, R37, -INF , P0 ;  /* 0xff80000025257808 */ /* 0x000fe40000000000 */
[C---:B------:R-:W-:Y:S02]  /*15010*/  ISETP.GE.AND P4, PT, R21.reuse, R205, PT ;  /* 0x000000cd1500720c */ /* 0x040fe40003f86270 */
[C---:B------:R-:W-:Y:S01]  /*15020*/  ISETP.GE.AND P5, PT, R21.reuse, R204, PT ;  /* 0x000000cc1500720c */ /* 0x040fe20003fa6270 */
[----:B------:R-:W-:Y:S01]  /*15030*/  MUFU.TANH R73, R73 ;  /* 0x0000004900497308 */ /* 0x000fe20000002400 */
[----:B------:R-:W-:-:S02]  /*15040*/  ISETP.GE.AND P3, PT, R21, R202, PT ;  /* 0x000000ca1500720c */ /* 0x000fc40003f66270 */
[----:B------:R-:W-:Y:S01]  /*15050*/  ISETP.GE.AND P0, PT, R21, R203, PT ;  /* 0x000000cb1500720c */ /* 0x000fe20003f06270 */
[----:B------:R-:W-:Y:S01]  /*15060*/  IMAD.MOV.U32 R21, RZ, RZ, R24 ;  /* 0x000000ffff157224 */ /* 0x000fe200078e0018 */
[----:B------:R-:W-:Y:S01]  /*15070*/  IABS R23, R23 ;  /* 0x0000001700177213 */ /* 0x000fe20000000000 */
[C---:B-1----:R-:W-:Y:S01]  /*15080*/  HMMA.16816.F32 R68, R4.reuse, R16, R68 ;  /* 0x000000100444723c */ /* 0x042fe20000001844 */
[----:B------:R-:W-:Y:S01]  /*15090*/  FMUL.FTZ R17, R75, UR9 ;  /* 0x000000094b117c20 */ /* 0x000fe20008410000 */
[----:B------:R-:W-:Y:S01]  /*150a0*/  VIADD R16, R36, 0x9 ;  /* 0x0000000924107836 */ /* 0x000fe20000000000 */
[----:B------:R-:W-:Y:S02]  /*150b0*/  I2FP.F32.S32 R21, R21 ;  /* 0x0000001500157245 */ /* 0x000fe40000201400 */
[----:B------:R-:W-:Y:S02]  /*150c0*/  I2FP.F32.S32 R23, R23 ;  /* 0x0000001700177245 */ /* 0x000fe40000201400 */
[----:B------:R-:W1:Y:S01]  /*150d0*/  MUFU.TANH R17, R17 ;  /* 0x0000001100117308 */ /* 0x000e620000002400 */
[----:B--2---:R-:W-:Y:S01]  /*150e0*/  FFMA.FTZ R21, R21, -UR14, R22 ;  /* 0x8000000e15157c23 */ /* 0x004fe20008010016 */
[--C-:B------:R-:W-:Y:S01]  /*150f0*/  IADD3 R22, PT, PT, R135, 0x2f, -R45.reuse ;  /* 0x0000002f87167810 */ /* 0x100fe20007ffe82d */
[----:B---3--:R-:W-:Y:S01]  /*15100*/  FFMA.FTZ R20, R23, -UR14, R20 ;  /* 0x8000000e17147c23 */ /* 0x008fe20008010014 */
[----:B------:R-:W-:Y:S01]  /*15110*/  IADD3 R23, PT, PT, R42, 0x2f, -R45 ;  /* 0x0000002f2a177810 */ /* 0x000fe20007ffe82d */
[----:B------:R-:W-:Y:S01]  /*15120*/  HMMA.16816.F32 R64, R4, R18, R64 ;  /* 0x000000120440723c */ /* 0x000fe20000001840 */
[----:B------:R-:W-:-:S02]  /*15130*/  IABS R22, R22 ;  /* 0x0000001600167213 */ /* 0x000fc40000000000 */
[----:B------:R-:W-:Y:S02]  /*15140*/  IABS R23, R23 ;  /* 0x0000001700177213 */ /* 0x000fe40000000000 */
[----:B------:R-:W-:Y:S01]  /*15150*/  FSEL R44, R20, -INF , P4 ;  /* 0xff800000142c7808 */ /* 0x000fe20002000000 */
[----:B------:R-:W-:Y:S01]  /*15160*/  IMAD.MOV.U32 R20, RZ, RZ, R22 ;  /* 0x000000ffff147224 */ /* 0x000fe200078e0016 */
[----:B------:R-:W-:Y:S01]  /*15170*/  FSEL R37, R37, -INF , !P1 ;  /* 0xff80000025257808 */ /* 0x000fe20004800000 */
[----:B------:R-:W-:Y:S01]  /*15180*/  IMAD.MOV.U32 R22, RZ, RZ, R23 ;  /* 0x000000ffff167224 */ /* 0x000fe200078e0017 */
[----:B------:R-:W-:Y:S01]  /*15190*/  FSEL R44, R44, -INF , !P5 ;  /* 0xff8000002c2c7808 */ /* 0x000fe20006800000 */
[----:B------:R-:W-:Y:S01]  /*151a0*/  FMUL.FTZ R24, R68, UR9 ;  /* 0x0000000944187c20 */ /* 0x000fe20008410000 */
[----:B------:R-:W-:Y:S01]  /*151b0*/  FSEL R41, R21, -INF , P0 ;  /* 0xff80000015297808 */ /* 0x000fe20000000000 */
[----:B------:R-:W-:Y:S01]  /*151c0*/  FMUL.FTZ R29, R69, UR9 ;  /* 0x00000009451d7c20 */ /* 0x000fe20008410000 */
[----:B------:R-:W-:-:S02]  /*151d0*/  ISETP.GE.AND P1, PT, R16, R205, PT ;  /* 0x000000cd1000720c */ /* 0x000fc40003f26270 */
[C---:B------:R-:W-:Y:S01]  /*151e0*/  ISETP.GE.AND P4, PT, R16.reuse, R204, PT ;  /* 0x000000cc1000720c */ /* 0x040fe20003f86270 */
[----:B------:R-:W-:Y:S01]  /*151f0*/  MUFU.TANH R24, R24 ;  /* 0x0000001800187308 */ /* 0x000fe20000002400 */
[C---:B------:R-:W-:Y:S02]  /*15200*/  ISETP.GE.AND P5, PT, R16.reuse, R202, PT ;  /* 0x000000ca1000720c */ /* 0x040fe40003fa6270 */
[----:B------:R-:W-:Y:S01]  /*15210*/  ISETP.GE.AND P0, PT, R16, R203, PT ;  /* 0x000000cb1000720c */ /* 0x000fe20003f06270 */
[----:B------:R-:W-:Y:S01]  /*15220*/  FMUL.FTZ R66, R66, UR9 ;  /* 0x0000000942427c20 */ /* 0x000fe20008410000 */
[----:B------:R-:W-:Y:S01]  /*15230*/  I2FP.F32.S32 R16, R22 ;  /* 0x0000001600107245 */ /* 0x000fe20000201400 */
[----:B------:R-:W-:Y:S01]  /*15240*/  FMUL.FTZ R64, R64, UR9 ;  /* 0x0000000940407c20 */ /* 0x000fe20008410000 */
[----:B------:R-:W-:Y:S01]  /*15250*/  I2FP.F32.S32 R20, R20 ;  /* 0x0000001400147245 */ /* 0x000fe20000201400 */
[----:B------:R-:W-:Y:S01]  /*15260*/  MUFU.TANH R29, R29 ;  /* 0x0000001d001d7308 */ /* 0x000fe20000002400 */
[----:B------:R-:W-:Y:S01]  /*15270*/  IADD3 R26, PT, PT, R42, 0x28, -R45 ;  /* 0x000000282a1a7810 */ /* 0x000fe20007ffe82d */
[----:B-1----:R-:W-:Y:S01]  /*15280*/  FFMA.FTZ R16, R16, -UR14, R17 ;  /* 0x8000000e10107c23 */ /* 0x002fe20008010011 */
[----:B------:R-:W-:Y:S01]  /*15290*/  FMUL.FTZ R17, R70, UR9 ;  /* 0x0000000946117c20 */ /* 0x000fe20008410000 */
[----:B------:R-:W-:Y:S01]  /*152a0*/  FFMA.FTZ R73, R20, -UR14, R73 ;  /* 0x8000000e14497c23 */ /* 0x000fe20008010049 */
[----:B------:R-:W-:Y:S01]  /*152b0*/  IABS R26, R26 ;  /* 0x0000001a001a7213 */ /* 0x000fe20000000000 */
[----:B------:R-:W1:Y:S01]  /*152c0*/  LDSM.16.M88.4 R20, [R11+0xb000] ;  /* 0x00b000000b14783b */ /* 0x000e620000000200 */
[----:B------:R-:W-:Y:S01]  /*152d0*/  IADD3 R27, PT, PT, R135, 0x28, -R45 ;  /* 0x00000028871b7810 */ /* 0x000fe20007ffe82d */
[----:B------:R-:W-:Y:S01]  /*152e0*/  MUFU.TANH R64, R64 ;  /* 0x0000004000407308 */ /* 0x000fe20000002400 */
[----:B------:R-:W-:Y:S01]  /*152f0*/  FSEL R39, R16, -INF , P0 ;  /* 0xff80000010277808 */ /* 0x000fe20000000000 */
[----:B------:R-:W-:Y:S01]  /*15300*/  FMUL.FTZ R67, R67, UR9 ;  /* 0x0000000943437c20 */ /* 0x000fe20008410000 */
[----:B------:R-:W-:Y:S01]  /*15310*/  I2FP.F32.S32 R16, R26 ;  /* 0x0000001a00107245 */ /* 0x000fe20000201400 */
[----:B------:R-:W-:Y:S01]  /*15320*/  FMUL.FTZ R65, R65, UR9 ;  /* 0x0000000941417c20 */ /* 0x000fe20008410000 */
[----:B------:R-:W-:-:S02]  /*15330*/  FSEL R46, R73, -INF , P1 ;  /* 0xff800000492e7808 */ /* 0x000fc40000800000 */
[----:B------:R-:W-:Y:S01]  /*15340*/  IABS R27, R27 ;  /* 0x0000001b001b7213 */ /* 0x000fe20000000000 */
[----:B------:R-:W2:Y:S01]  /*15350*/  MUFU.TANH R17, R17 ;  /* 0x0000001100117308 */ /* 0x000ea20000002400 */
[----:B------:R-:W-:Y:S02]  /*15360*/  FSEL R41, R41, -INF , !P3 ;  /* 0xff80000029297808 */ /* 0x000fe40005800000 */
[----:B------:R-:W-:Y:S02]  /*15370*/  FSEL R46, R46, -INF , !P4 ;  /* 0xff8000002e2e7808 */ /* 0x000fe40006000000 */
[C---:B------:R-:W-:Y:S02]  /*15380*/  ISETP.GE.AND P3, PT, R25.reuse, R205, PT ;  /* 0x000000cd1900720c */ /* 0x040fe40003f66270 */
[C---:B------:R-:W-:Y:S01]  /*15390*/  ISETP.GE.AND P1, PT, R25.reuse, R204, PT ;  /* 0x000000cc1900720c */ /* 0x040fe20003f26270 */
[----:B------:R-:W-:Y:S01]  /*153a0*/  MUFU.TANH R65, R65 ;  /* 0x0000004100417308 */ /* 0x000fe20000002400 */
[----:B------:R-:W-:-:S02]  /*153b0*/  ISETP.GE.AND P4, PT, R25, R202, PT ;  /* 0x000000ca1900720c */ /* 0x000fc40003f86270 */
[----:B------:R-:W-:Y:S02]  /*153c0*/  ISETP.GE.AND P0, PT, R25, R203, PT ;  /* 0x000000cb1900720c */ /* 0x000fe40003f06270 */
[----:B------:R-:W-:Y:S01]  /*153d0*/  I2FP.F32.S32 R25, R27 ;  /* 0x0000001b00197245 */ /* 0x000fe20000201400 */
[----:B------:R-:W-:Y:S01]  /*153e0*/  FMUL.FTZ R27, R71, UR9 ;  /* 0x00000009471b7c20 */ /* 0x000fe20008410000 */
[--C-:B------:R-:W-:Y:S02]  /*153f0*/  IADD3 R26, PT, PT, R135, 0x27, -R45.reuse ;  /* 0x00000027871a7810 */ /* 0x100fe40007ffe82d */
[----:B------:R-:W-:Y:S01]  /*15400*/  IADD3 R30, PT, PT, R42, 0x27, -R45 ;  /* 0x000000272a1e7810 */ /* 0x000fe20007ffe82d */
[----:B--2---:R-:W-:Y:S01]  /*15410*/  FFMA.FTZ R28, R16, -UR14, R17 ;  /* 0x8000000e101c7c23 */ /* 0x004fe20008010011 */
[----:B------:R-:W-:Y:S01]  /*15420*/  FFMA.FTZ R25, R25, -UR14, R24 ;  /* 0x8000000e19197c23 */ /* 0x000fe20008010018 */
[----:B------:R-:W2:Y:S01]  /*15430*/  LDSM.16.M88.4 R16, [R8+0xb000] ;  /* 0x00b000000810783b */ /* 0x000ea20000000200 */
[----:B------:R-:W3:Y:S01]  /*15440*/  MUFU.TANH R27, R27 ;  /* 0x0000001b001b7308 */ /* 0x000ee20000002400 */
[----:B------:R-:W-:Y:S01]  /*15450*/  IABS R26, R26 ;  /* 0x0000001a001a7213 */ /* 0x000fe20000000000 */
[----:B------:R-:W-:Y:S01]  /*15460*/  VIADD R24, R36, 0x11 ;  /* 0x0000001124187836 */ /* 0x000fe20000000000 */
[----:B------:R-:W-:-:S02]  /*15470*/  FSEL R25, R25, -INF , P3 ;  /* 0xff80000019197808 */ /* 0x000fc40001800000 */
[----:B------:R-:W-:Y:S02]  /*15480*/  IABS R30, R30 ;  /* 0x0000001e001e7213 */ /* 0x000fe40000000000 */
        /* <DEDUP_REMOVED lines=8> */
[C---:B------:R-:W-:Y:S02]  /*15510*/  ISETP.GE.AND P3, PT, R24.reuse, R204, PT ;  /* 0x000000cc1800720c */ /* 0x040fe40003f66270 */
[C---:B------:R-:W-:Y:S02]  /*15520*/  ISETP.GE.AND P1, PT, R24.reuse, R202, PT ;  /* 0x000000ca1800720c */ /* 0x040fe40003f26270 */
[----:B------:R-:W-:Y:S02]  /*15530*/  ISETP.GE.AND P0, PT, R24, R203, PT ;  /* 0x000000cb1800720c */ /* 0x000fe40003f06270 */
[----:B------:R-:W-:Y:S02]  /*15540*/  I2FP.F32.S32 R24, R30 ;  /* 0x0000001e00187245 */ /* 0x000fe40000201400 */
[----:B------:R-:W-:Y:S02]  /*15550*/  FSEL R20, R26, -INF , P5 ;  /* 0xff8000001a147808 */ /* 0x000fe40002800000 */
[----:B------:R-:W1:Y:S01]  /*15560*/  MUFU.TANH R26, R66 ;  /* 0x00000042001a7308 */ /* 0x000e620000002400 */
[----:B---3--:R-:W-:Y:S01]  /*15570*/  FFMA.FTZ R24, R24, -UR14, R27 ;  /* 0x8000000e18187c23 */ /* 0x008fe2000801001b */
[----:B------:R-:W-:-:S02]  /*15580*/  IADD3 R27, PT, PT, R42, 0x20, -R45 ;  /* 0x000000202a1b7810 */ /* 0x000fc40007ffe82d */
[----:B------:R-:W-:Y:S02]  /*15590*/  FSEL R21, R25, -INF , !P4 ;  /* 0xff80000019157808 */ /* 0x000fe40006000000 */
[----:B------:R-:W-:Y:S02]  /*155a0*/  IABS R27, R27 ;  /* 0x0000001b001b7213 */ /* 0x000fe40000000000 */
[----:B------:R-:W-:Y:S02]  /*155b0*/  FSEL R33, R24, -INF , P0 ;  /* 0xff80000018217808 */ /* 0x000fe40000000000 */
[----:B------:R-:W-:Y:S01]  /*155c0*/  IADD3 R25, PT, PT, R135, 0x20, -R45 ;  /* 0x0000002087197810 */ /* 0x000fe20007ffe82d */
[----:B------:R-:W-:Y:S01]  /*155d0*/  IMAD.MOV.U32 R24, RZ, RZ, R27 ;  /* 0x000000ffff187224 */ /* 0x000fe200078e001b */
[----:B--2---:R-:W-:Y:S01]  /*155e0*/  HMMA.16816.F32 R56, R4, R16, R56 ;  /* 0x000000100438723c */ /* 0x004fe20000001838 */
[----:B------:R-:W-:Y:S01]  /*155f0*/  ISETP.GE.AND P4, PT, R28, R205, PT ;  /* 0x000000cd1c00720c */ /* 0x000fe20003f86270 */
[----:B------:R-:W-:Y:S01]  /*15600*/  VIADD R16, R36, 0x19 ;  /* 0x0000001924107836 */ /* 0x000fe20000000000 */
[----:B------:R-:W-:-:S02]  /*15610*/  IABS R25, R25 ;  /* 0x0000001900197213 */ /* 0x000fc40000000000 */
[----:B------:R-:W-:Y:S02]  /*15620*/  I2FP.F32.S32 R17, R24 ;  /* 0x0000001800117245 */ /* 0x000fe40000201400 */
[----:B------:R-:W-:Y:S02]  /*15630*/  I2FP.F32.S32 R25, R25 ;  /* 0x0000001900197245 */ /* 0x000fe40000201400 */
[--C-:B------:R-:W-:Y:S01]  /*15640*/  IADD3 R24, PT, PT, R135, 0x1f, -R45.reuse ;  /* 0x0000001f87187810 */ /* 0x100fe20007ffe82d */
[----:B-1----:R-:W-:Y:S01]  /*15650*/  FFMA.FTZ R17, R17, -UR14, R26 ;  /* 0x8000000e11117c23 */ /* 0x002fe2000801001a */
[----:B------:R-:W-:Y:S01]  /*15660*/  IADD3 R27, PT, PT, R42, 0x1f, -R45 ;  /* 0x0000001f2a1b7810 */ /* 0x000fe20007ffe82d */
[----:B------:R-:W1:Y:S01]  /*15670*/  MUFU.TANH R26, R67 ;  /* 0x00000043001a7308 */ /* 0x000e620000002400 */
[----:B------:R-:W-:Y:S01]  /*15680*/  FFMA.FTZ R25, R25, -UR14, R64 ;  /* 0x8000000e19197c23 */ /* 0x000fe20008010040 */
[----:B------:R-:W-:Y:S02]  /*15690*/  IABS R24, R24 ;  /* 0x0000001800187213 */ /* 0x000fe40000000000 */
[----:B------:R-:W-:-:S02]  /*156a0*/  ISETP.GE.AND P5, PT, R28, R204, PT ;  /* 0x000000cc1c00720c */ /* 0x000fc40003fa6270 */
[----:B------:R-:W-:Y:S02]  /*156b0*/  ISETP.GE.AND P0, PT, R28, R203, PT ;  /* 0x000000cb1c00720c */ /* 0x000fe40003f06270 */
[----:B------:R-:W-:Y:S02]  /*156c0*/  FSEL R34, R25, -INF , P4 ;  /* 0xff80000019227808 */ /* 0x000fe40002000000 */
[----:B------:R-:W-:Y:S02]  /*156d0*/  IABS R25, R27 ;  /* 0x0000001b00197213 */ /* 0x000fe40000000000 */
[----:B------:R-:W-:Y:S02]  /*156e0*/  I2FP.F32.S32 R62, R24 ;  /* 0x00000018003e7245 */ /* 0x000fe40000201400 */
[----:B------:R-:W-:Y:S02]  /*156f0*/  FSEL R33, R33, -INF , !P1 ;  /* 0xff80000021217808 */ /* 0x000fe40004800000 */
[----:B------:R-:W-:Y:S01]  /*15700*/  FSEL R34, R34, -INF , !P5 ;  /* 0xff80000022227808 */ /* 0x000fe20006800000 */
[----:B------:R-:W-:Y:S01]  /*15710*/  FFMA.FTZ R65, R62, -UR14, R65 ;  /* 0x8000000e3e417c23 */ /* 0x000fe20008010041 */
[----:B------:R-:W-:-:S02]  /*15720*/  FSEL R24, R17, -INF , P0 ;  /* 0xff80000011187808 */ /* 0x000fc40000000000 */
[----:B------:R-:W-:Y:S02]  /*15730*/  FSEL R20, R20, -INF , !P3 ;  /* 0xff80000014147808 */ /* 0x000fe40005800000 */
[C---:B------:R-:W-:Y:S02]  /*15740*/  ISETP.GE.AND P1, PT, R16.reuse, R205, PT ;  /* 0x000000cd1000720c */ /* 0x040fe40003f26270 */
[C---:B------:R-:W-:Y:S02]  /*15750*/  ISETP.GE.AND P4, PT, R16.reuse, R204, PT ;  /* 0x000000cc1000720c */ /* 0x040fe40003f86270 */
[C---:B------:R-:W-:Y:S02]  /*15760*/  ISETP.GE.AND P5, PT, R16.reuse, R202, PT ;  /* 0x000000ca1000720c */ /* 0x040fe40003fa6270 */
[----:B------:R-:W-:Y:S01]  /*15770*/  ISETP.GE.AND P0, PT, R16, R203, PT ;  /* 0x000000cb1000720c */ /* 0x000fe20003f06270 */
[----:B------:R-:W-:Y:S01]  /*15780*/  FMUL.FTZ R16, R56, UR9 ;  /* 0x0000000938107c20 */ /* 0x000fe20008410000 */
[----:B------:R-:W-:-:S02]  /*15790*/  I2FP.F32.S32 R17, R25 ;  /* 0x0000001900117245 */ /* 0x000fc40000201400 */
[----:B------:R-:W-:Y:S02]  /*157a0*/  ISETP.GE.AND P3, PT, R28, R202, PT ;  /* 0x000000ca1c00720c */ /* 0x000fe40003f66270 */
[----:B------:R-:W-:Y:S01]  /*157b0*/  HMMA.16816.F32 R28, R12, R22, R52 ;  /* 0x000000160c1c723c */ /* 0x000fe20000001834 */
[----:B-1----:R-:W-:Y:S01]  /*157c0*/  FFMA.FTZ R17, R17, -UR14, R26 ;  /* 0x8000000e11117c23 */ /* 0x002fe2000801001a */
[----:B------:R-:W-:Y:S01]  /*157d0*/  FSEL R23, R24, -INF , !P3 ;  /* 0xff80000018177808 */ /* 0x000fe20005800000 */
[----:B------:R-:W1:Y:S01]  /*157e0*/  MUFU.TANH R16, R16 ;  /* 0x0000001000107308 */ /* 0x000e620000002400 */
[----:B------:R2:W3:Y:S01]  /*157f0*/  LDSM.16.M88.4 R24, [R11+0xb800] ;  /* 0x00b800000b18783b */ /* 0x0004e20000000200 */
[----:B------:R-:W-:Y:S01]  /*15800*/  FMUL.FTZ R54, R58, UR9 ;  /* 0x000000093a367c20 */ /* 0x000fe20008410000 */
[----:B------:R-:W-:Y:S01]  /*15810*/  IADD3 R55, PT, PT, R135, 0x18, -R45 ;  /* 0x0000001887377810 */ /* 0x000fe20007ffe82d */
[----:B------:R-:W-:Y:S01]  /*15820*/  VIADD R52, R36, 0x20 ;  /* 0x0000002024347836 */ /* 0x000fe20000000000 */
[----:B------:R-:W-:-:S02]  /*15830*/  FSEL R22, R65, -INF , P1 ;  /* 0xff80000041167808 */ /* 0x000fc40000800000 */
[----:B------:R-:W-:Y:S01]  /*15840*/  IABS R55, R55 ;  /* 0x0000003700377213 */ /* 0x000fe20000000000 */
[----:B------:R-:W4:Y:S01]  /*15850*/  MUFU.TANH R54, R54 ;  /* 0x0000003600367308 */ /* 0x000f220000002400 */
[----:B------:R-:W-:Y:S02]  /*15860*/  FSEL R47, R17, -INF , P0 ;  /* 0xff800000112f7808 */ /* 0x000fe40000000000 */
[----:B------:R-:W-:Y:S02]  /*15870*/  I2FP.F32.S32 R17, R55 ;  /* 0x0000003700117245 */ /* 0x000fe40000201400 */
[----:B------:R-:W-:Y:S02]  /*15880*/  FSEL R22, R22, -INF , !P4 ;  /* 0xff80000016167808 */ /* 0x000fe40006000000 */
[----:B------:R-:W-:Y:S02]  /*15890*/  ISETP.GE.AND P3, PT, R52, R205, PT ;  /* 0x000000cd3400720c */ /* 0x000fe40003f66270 */
[----:B------:R-:W-:Y:S01]  /*158a0*/  IADD3 R53, PT, PT, R42, 0x18, -R45 ;  /* 0x000000182a357810 */ /* 0x000fe20007ffe82d */
[----:B------:R-:W-:Y:S01]  /*158b0*/  HMMA.16816.F32 R28, R4, R18, R28 ;  /* 0x00000012041c723c */ /* 0x000fe2000000181c */
[C---:B------:R-:W-:Y:S01]  /*158c0*/  ISETP.GE.AND P1, PT, R52.reuse, R204, PT ;  /* 0x000000cc3400720c */ /* 0x040fe20003f26270 */
[----:B-1----:R-:W-:Y:S01]  /*158d0*/  FFMA.FTZ R55, R17, -UR14, R16 ;  /* 0x8000000e11377c23 */ /* 0x002fe20008010010 */
[C---:B------:R-:W-:Y:S01]  /*158e0*/  ISETP.GE.AND P4, PT, R52.reuse, R202, PT ;  /* 0x000000ca3400720c */ /* 0x040fe20003f86270 */
[----:B------:R1:W1:Y:S01]  /*158f0*/  LDSM.16.M88.4 R16, [R8+0xb800] ;  /* 0x00b800000810783b */ /* 0x0002620000000200 */
[----:B------:R-:W-:Y:S01]  /*15900*/  ISETP.GE.AND P0, PT, R52, R203, PT ;  /* 0x000000cb3400720c */ /* 0x000fe20003f06270 */
[----:B------:R-:W-:Y:S01]  /*15910*/  FMUL.FTZ R52, R57, UR9 ;  /* 0x0000000939347c20 */ /* 0x000fe20008410000 */
[----:B------:R-:W-:Y:S01]  /*15920*/  IABS R53, R53 ;  /* 0x0000003500357213 */ /* 0x000fe20000000000 */
[----:B------:R-:W-:-:S04]  /*15930*/  DEPBAR.LE SB0, 0x0 ;  /* 0x000080000000791a */ /* 0x000fc80000000000 */
[----:B------:R-:W1:Y:S01]  /*15940*/  MUFU.TANH R52, R52 ;  /* 0x0000003400347308 */ /* 0x000e620000002400 */
[----:B--2---:R-:W-:Y:S01]  /*15950*/  I2FP.F32.S32 R11, R53 ;  /* 0x00000035000b7245 */ /* 0x004fe20000201400 */
[----:B------:R-:W-:Y:S01]  /*15960*/  FMUL.FTZ R53, R59, UR9 ;  /* 0x000000093b357c20 */ /* 0x000fe20008410000 */
[--C-:B------:R-:W-:Y:S02]  /*15970*/  IADD3 R56, PT, PT, R135, 0x17, -R45.reuse ;  /* 0x0000001787387810 */ /* 0x100fe40007ffe82d */
[----:B------:R-:W-:Y:S01]  /*15980*/  FSEL R55, R55, -INF , P3 ;  /* 0xff80000037377808 */ /* 0x000fe20001800000 */
[----:B----4-:R-:W-:Y:S01]  /*15990*/  FFMA.FTZ R209, R11, -UR14, R54 ;  /* 0x8000000e0bd17c23 */ /* 0x010fe20008010036 */
[----:B------:R-:W-:Y:S01]  /*159a0*/  FSEL R11, R47, -INF , !P5 ;  /* 0xff8000002f0b7808 */ /* 0x000fe20006800000 */
[----:B------:R-:W2:Y:S01]  /*159b0*/  MUFU.TANH R53, R53 ;  /* 0x0000003500357308 */ /* 0x000ea20000002400 */
[----:B------:R-:W-:Y:S01]  /*159c0*/  IADD3 R47, PT, PT, R42, 0x17, -R45 ;  /* 0x000000172a2f7810 */ /* 0x000fe20007ffe82d */
[----:B------:R-:W-:Y:S01]  /*159d0*/  VIADD R54, R36, 0x21 ;  /* 0x0000002124367836 */ /* 0x000fe20000000000 */
[----:B------:R-:W-:Y:S01]  /*159e0*/  IABS R56, R56 ;  /* 0x0000003800387213 */ /* 0x000fe20000000000 */
[C---:B---3--:R-:W-:Y:S01]  /*159f0*/  HMMA.16816.F32 R48, R12.reuse, R24, R48 ;  /* 0x000000180c30723c */ /* 0x048fe20000001830 */
[----:B------:R-:W-:Y:S01]  /*15a00*/  FMUL.FTZ R24, R30, UR9 ;  /* 0x000000091e187c20 */ /* 0x000fe20008410000 */
[----:B------:R-:W-:Y:S01]  /*15a10*/  FMUL.FTZ R28, R28, UR9 ;  /* 0x000000091c1c7c20 */ /* 0x000fe20008410000 */
[----:B-1----:R-:W-:Y:S01]  /*15a20*/  IABS R8, R47 ;  /* 0x0000002f00087213 */ /* 0x002fe20000000000 */
[----:B------:R-:W-:Y:S01]  /*15a30*/  FMUL.FTZ R29, R29, UR9 ;  /* 0x000000091d1d7c20 */ /* 0x000fe20008410000 */
[----:B------:R-:W-:Y:S01]  /*15a40*/  I2FP.F32.S32 R47, R56 ;  /* 0x00000038002f7245 */ /* 0x000fe20000201400 */
[----:B------:R-:W-:Y:S01]  /*15a50*/  VIADD R25, R36, 0x28 ;  /* 0x0000002824197836 */ /* 0x000fe20000000000 */
[C---:B------:R-:W-:Y:S01]  /*15a60*/  ISETP.GE.AND P5, PT, R54.reuse, R205, PT ;  /* 0x000000cd3600720c */ /* 0x040fe20003fa6270 */
[----:B------:R-:W1:Y:S01]  /*15a70*/  MUFU.TANH R24, R24 ;  /* 0x0000001800187308 */ /* 0x000e620000002400 */
[----:B------:R-:W-:Y:S01]  /*15a80*/  I2FP.F32.S32 R8, R8 ;  /* 0x0000000800087245 */ /* 0x000fe20000201400 */
[----:B------:R-:W-:Y:S01]  /*15a90*/  FFMA.FTZ R47, R47, -UR14, R52 ;  /* 0x8000000e2f2f7c23 */ /* 0x000fe20008010034 */
[----:B------:R-:W-:Y:S01]  /*15aa0*/  FSEL R209, R209, -INF , P0 ;  /* 0xff800000d1d17808 */ /* 0x000fe20000000000 */
[----:B------:R-:W-:Y:S01]  /*15ab0*/  FMUL.FTZ R31, R31, UR9 ;  /* 0x000000091f1f7c20 */ /* 0x000fe20008410000 */
[----:B------:R-:W-:Y:S01]  /*15ac0*/  ISETP.GE.AND P0, PT, R54, R203, PT ;  /* 0x000000cb3600720c */ /* 0x000fe20003f06270 */
[----:B--2---:R-:W-:Y:S01]  /*15ad0*/  FFMA.FTZ R8, R8, -UR14, R53 ;  /* 0x8000000e08087c23 */ /* 0x004fe20008010035 */
[----:B------:R-:W-:Y:S01]  /*15ae0*/  FSEL R210, R47, -INF , P5 ;  /* 0xff8000002fd27808 */ /* 0x000fe20002800000 */
[----:B------:R-:W2:Y:S01]  /*15af0*/  MUFU.TANH R28, R28 ;  /* 0x0000001c001c7308 */ /* 0x000ea20000002400 */
[----:B------:R-:W-:Y:S01]  /*15b00*/  IADD3 R47, PT, PT, R42, 0x10, -R45 ;  /* 0x000000102a2f7810 */ /* 0x000fe20007ffe82d */
[----:B------:R-:W-:Y:S01]  /*15b10*/  HMMA.16816.F32 R76, R12, R26, R76 ;  /* 0x0000001a0c4c723c */ /* 0x000fe2000000184c */
[----:B------:R-:W-:Y:S01]  /*15b20*/  FSEL R193, R8, -INF , P0 ;  /* 0xff80000008c17808 */ /* 0x000fe20000000000 */
[----:B------:R-:W-:Y:S01]  /*15b30*/  VIADD R12, R36, 0x30 ;  /* 0x00000030240c7836 */ /* 0x000fe20000000000 */
[----:B------:R-:W-:-:S02]  /*15b40*/  IABS R47, R47 ;  /* 0x0000002f002f7213 */ /* 0x000fc40000000000 */
[----:B------:R-:W-:Y:S01]  /*15b50*/  IADD3 R30, PT, PT, R135, 0x10, -R45 ;  /* 0x00000010871e7810 */ /* 0x000fe20007ffe82d */
[----:B------:R-:W3:Y:S01]  /*15b60*/  MUFU.TANH R29, R29 ;  /* 0x0000001d001d7308 */ /* 0x000ee20000002400 */
[----:B------:R-:W-:Y:S01]  /*15b70*/  ISETP.GE.AND P3, PT, R54, R204, PT ;  /* 0x000000cc3600720c */ /* 0x000fe20003f66270 */
[----:B------:R-:W-:Y:S01]  /*15b80*/  IMAD.MOV.U32 R8, RZ, RZ, R47 ;  /* 0x000000ffff087224 */ /* 0x000fe200078e002f */
[----:B------:R-:W-:Y:S01]  /*15b90*/  HMMA.16816.F32 R48, R4, R16, R48 ;  /* 0x000000100430723c */ /* 0x000fe20000001830 */
[----:B------:R-:W-:Y:S02]  /*15ba0*/  IABS R30, R30 ;  /* 0x0000001e001e7213 */ /* 0x000fe40000000000 */
[----:B------:R-:W-:Y:S02]  /*15bb0*/  FSEL R209, R209, -INF , !P4 ;  /* 0xff800000d1d17808 */ /* 0x000fe40006000000 */
[----:B------:R-:W-:Y:S01]  /*15bc0*/  I2FP.F32.S32 R17, R8 ;  /* 0x0000000800117245 */ /* 0x000fe20000201400 */
[----:B------:R-:W-:Y:S01]  /*15bd0*/  VIADD R8, R36, 0x29 ;  /* 0x0000002924087836 */ /* 0x000fe20000000000 */
[----:B------:R-:W-:-:S02]  /*15be0*/  FSEL R210, R210, -INF , !P3 ;  /* 0xff800000d2d27808 */ /* 0x000fc40005800000 */
[----:B------:R-:W-:Y:S01]  /*15bf0*/  ISETP.GE.AND P4, PT, R25, R205, PT ;  /* 0x000000cd1900720c */ /* 0x000fe20003f86270 */
[----:B-1----:R-:W-:Y:S01]  /*15c00*/  FFMA.FTZ R24, R17, -UR14, R24 ;  /* 0x8000000e11187c23 */ /* 0x002fe20008010018 */
[C---:B------:R-:W-:Y:S01]  /*15c10*/  ISETP.GE.AND P5, PT, R25.reuse, R204, PT ;  /* 0x000000cc1900720c */ /* 0x040fe20003fa6270 */
[----:B------:R-:W1:Y:S01]  /*15c20*/  MUFU.TANH R17, R31 ;  /* 0x0000001f00117308 */ /* 0x000e620000002400 */
[C---:B------:R-:W-:Y:S01]  /*15c30*/  ISETP.GE.AND P3, PT, R25.reuse, R202, PT ;  /* 0x000000ca1900720c */ /* 0x040fe20003f66270 */
[----:B------:R-:W-:Y:S01]  /*15c40*/  HMMA.16816.F32 R76, R4, R18, R76 ;  /* 0x00000012044c723c */ /* 0x000fe2000000184c */
[----:B------:R-:W-:Y:S01]  /*15c50*/  ISETP.GE.AND P0, PT, R25, R203, PT ;  /* 0x000000cb1900720c */ /* 0x000fe20003f06270 */
[C---:B------:R-:W-:Y:S01]  /*15c60*/  VIADD R4, R36.reuse, 0x31 ;  /* 0x0000003124047836 */ /* 0x040fe20000000000 */
[----:B------:R-:W-:Y:S01]  /*15c70*/  I2FP.F32.S32 R25, R30 ;  /* 0x0000001e00197245 */ /* 0x000fe20000201400 */
[----:B------:R-:W-:Y:S01]  /*15c80*/  VIADD R36, R36, 0x39 ;  /* 0x0000003924247836 */ /* 0x000fe20000000000 */
[--C-:B------:R-:W-:Y:S01]  /*15c90*/  IADD3 R16, PT, PT, R135, 0xf, -R45.reuse ;  /* 0x0000000f87107810 */ /* 0x100fe20007ffe82d */
[----:B------:R-:W-:Y:S01]  /*15ca0*/  FMUL.FTZ R48, R48, UR9 ;  /* 0x0000000930307c20 */ /* 0x000fe20008410000 */
[----:B------:R-:W-:Y:S01]  /*15cb0*/  FSEL R208, R55, -INF , !P1 ;  /* 0xff80000037d07808 */ /* 0x000fe20004800000 */
[----:B--2---:R-:W-:Y:S01]  /*15cc0*/  FFMA.FTZ R25, R25, -UR14, R28 ;  /* 0x8000000e19197c23 */ /* 0x004fe2000801001c */
[----:B------:R-:W-:Y:S01]  /*15cd0*/  IADD3 R28, PT, PT, R42, 0xf, -R45 ;  /* 0x0000000f2a1c7810 */ /* 0x000fe20007ffe82d */
[----:B------:R-:W-:Y:S01]  /*15ce0*/  FMUL.FTZ R13, R50, UR9 ;  /* 0x00000009320d7c20 */ /* 0x000fe20008410000 */
[----:B------:R-:W-:Y:S01]  /*15cf0*/  IABS R16, R16 ;  /* 0x0000001000107213 */ /* 0x000fe20000000000 */
[----:B------:R-:W2:Y:S01]  /*15d00*/  MUFU.TANH R48, R48 ;  /* 0x0000003000307308 */ /* 0x000ea20000002400 */
[----:B------:R-:W-:Y:S01]  /*15d10*/  ISETP.GE.AND P1, PT, R54, R202, PT ;  /* 0x000000ca3600720c */ /* 0x000fe20003f26270 */
[----:B------:R-:W-:Y:S01]  /*15d20*/  FMUL.FTZ R6, R49, UR9 ;  /* 0x0000000931067c20 */ /* 0x000fe20008410000 */
[----:B------:R-:W-:Y:S01]  /*15d30*/  FSEL R192, R25, -INF , P4 ;  /* 0xff80000019c07808 */ /* 0x000fe20002000000 */
[----:B------:R-:W-:Y:S01]  /*15d40*/  FMUL.FTZ R51, R51, UR9 ;  /* 0x0000000933337c20 */ /* 0x000fe20008410000 */
[----:B------:R-:W-:-:S02]  /*15d50*/  IABS R25, R28 ;  /* 0x0000001c00197213 */ /* 0x000fc40000000000 */
[----:B------:R-:W-:Y:S01]  /*15d60*/  I2FP.F32.S32 R16, R16 ;  /* 0x0000001000107245 */ /* 0x000fe20000201400 */
[----:B------:R-:W4:Y:S01]  /*15d70*/  MUFU.TANH R13, R13 ;  /* 0x0000000d000d7308 */ /* 0x000f220000002400 */
[----:B------:R-:W-:Y:S01]  /*15d80*/  FSEL R193, R193, -INF , !P1 ;  /* 0xff800000c1c17808 */ /* 0x000fe20004800000 */
[----:B------:R-:W-:Y:S01]  /*15d90*/  FMUL.FTZ R78, R78, UR9 ;  /* 0x000000094e4e7c20 */ /* 0x000fe20008410000 */
[----:B------:R-:W-:Y:S01]  /*15da0*/  FSEL R192, R192, -INF , !P5 ;  /* 0xff800000c0c07808 */ /* 0x000fe20006800000 */
[----:B---3--:R-:W-:Y:S01]  /*15db0*/  FFMA.FTZ R16, R16, -UR14, R29 ;  /* 0x8000000e10107c23 */ /* 0x008fe2000801001d */
[----:B------:R-:W-:Y:S01]  /*15dc0*/  FSEL R191, R24, -INF , P0 ;  /* 0xff80000018bf7808 */ /* 0x000fe20000000000 */
[----:B------:R-:W-:Y:S01]  /*15dd0*/  FMUL.FTZ R76, R76, UR9 ;  /* 0x000000094c4c7c20 */ /* 0x000fe20008410000 */
[C---:B------:R-:W-:Y:S01]  /*15de0*/  ISETP.GE.AND P1, PT, R8.reuse, R205, PT ;  /* 0x000000cd0800720c */ /* 0x040fe20003f26270 */
[----:B------:R-:W3:Y:S01]  /*15df0*/  MUFU.TANH R6, R6 ;  /* 0x0000000600067308 */ /* 0x000ee20000002400 */
[C---:B------:R-:W-:Y:S01]  /*15e00*/  ISETP.GE.AND P4, PT, R8.reuse, R204, PT ;  /* 0x000000cc0800720c */ /* 0x040fe20003f86270 */
[----:B------:R-:W-:Y:S01]  /*15e10*/  FMUL.FTZ R77, R77, UR9 ;  /* 0x000000094d4d7c20 */ /* 0x000fe20008410000 */
[C---:B------:R-:W-:Y:S01]  /*15e20*/  ISETP.GE.AND P5, PT, R8.reuse, R202, PT ;  /* 0x000000ca0800720c */ /* 0x040fe20003fa6270 */
[----:B------:R-:W-:Y:S01]  /*15e30*/  FMUL.FTZ R79, R79, UR9 ;  /* 0x000000094f4f7c20 */ /* 0x000fe20008410000 */
[----:B------:R-:W-:-:S02]  /*15e40*/  ISETP.GE.AND P0, PT, R8, R203, PT ;  /* 0x000000cb0800720c */ /* 0x000fc40003f06270 */
[----:B------:R-:W-:Y:S01]  /*15e50*/  I2FP.F32.S32 R8, R25 ;  /* 0x0000001900087245 */ /* 0x000fe20000201400 */
[----:B------:R-:W3:Y:S01]  /*15e60*/  MUFU.TANH R51, R51 ;  /* 0x0000003300337308 */ /* 0x000ee20000002400 */
[----:B------:R-:W-:Y:S02]  /*15e70*/  IADD3 R15, PT, PT, R135, 0x8, -R45 ;  /* 0x00000008870f7810 */ /* 0x000fe40007ffe82d */
[----:B------:R-:W-:Y:S01]  /*15e80*/  FSEL R16, R16, -INF , P1 ;  /* 0xff80000010107808 */ /* 0x000fe20000800000 */
[----:B-1----:R-:W-:Y:S01]  /*15e90*/  FFMA.FTZ R8, R8, -UR14, R17 ;  /* 0x8000000e08087c23 */ /* 0x002fe20008010011 */
[----:B------:R-:W-:Y:S02]  /*15ea0*/  IABS R15, R15 ;  /* 0x0000000f000f7213 */ /* 0x000fe40000000000 */
[----:B------:R-:W-:Y:S01]  /*15eb0*/  FSEL R191, R191, -INF , !P3 ;  /* 0xff800000bfbf7808 */ /* 0x000fe20005800000 */
[----:B------:R-:W1:Y:S01]  /*15ec0*/  MUFU.TANH R78, R78 ;  /* 0x0000004e004e7308 */ /* 0x000e620000002400 */
[----:B------:R-:W-:-:S02]  /*15ed0*/  FSEL R194, R16, -INF , !P4 ;  /* 0xff80000010c27808 */ /* 0x000fc40006000000 */
[----:B------:R-:W-:Y:S02]  /*15ee0*/  FSEL R207, R8, -INF , P0 ;  /* 0xff80000008cf7808 */ /* 0x000fe40000000000 */
[C---:B------:R-:W-:Y:S02]  /*15ef0*/  ISETP.GE.AND P3, PT, R12.reuse, R205, PT ;  /* 0x000000cd0c00720c */ /* 0x040fe40003f66270 */
[C---:B------:R-:W-:Y:S01]  /*15f00*/  ISETP.GE.AND P1, PT, R12.reuse, R204, PT ;  /* 0x000000cc0c00720c */ /* 0x040fe20003f26270 */
[----:B------:R-:W1:Y:S01]  /*15f10*/  MUFU.TANH R76, R76 ;  /* 0x0000004c004c7308 */ /* 0x000e620000002400 */
[----:B------:R-:W-:Y:S01]  /*15f20*/  BAR.SYNC.DEFER_BLOCKING 0x0 ;  /* 0x0000000000007b1d */ /* 0x000fe20000010000 */
[C---:B------:R-:W-:Y:S02]  /*15f30*/  ISETP.GE.AND P4, PT, R12.reuse, R202, PT ;  /* 0x000000ca0c00720c */ /* 0x040fe40003f86270 */
[----:B------:R-:W-:Y:S01]  /*15f40*/  ISETP.GE.AND P0, PT, R12, R203, PT ;  /* 0x000000cb0c00720c */ /* 0x000fe20003f06270 */
[----:B------:R-:W-:Y:S01]  /*15f50*/  IMAD.MOV.U32 R12, RZ, RZ, R15 ;  /* 0x000000ffff0c7224 */ /* 0x000fe200078e000f */
[----:B------:R-:W-:-:S02]  /*15f60*/  IADD3 R14, PT, PT, R42, 0x8, -R45 ;  /* 0x000000082a0e7810 */ /* 0x000fc40007ffe82d */
[--C-:B------:R-:W-:Y:S01]  /*15f70*/  IADD3 R7, PT, PT, R42, 0x7, -R45.reuse ;  /* 0x000000072a077810 */ /* 0x100fe20007ffe82d */
[----:B------:R-:W1:Y:S01]  /*15f80*/  MUFU.TANH R77, R77 ;  /* 0x0000004d004d7308 */ /* 0x000e620000002400 */
[----:B------:R-:W-:Y:S02]  /*15f90*/  I2FP.F32.S32 R5, R12 ;  /* 0x0000000c00057245 */ /* 0x000fe40000201400 */
[----:B------:R-:W-:Y:S02]  /*15fa0*/  IABS R14, R14 ;  /* 0x0000000e000e7213 */ /* 0x000fe40000000000 */
[----:B------:R-:W-:Y:S01]  /*15fb0*/  IADD3 R12, PT, PT, R135, 0x7, -R45 ;  /* 0x00000007870c7810 */ /* 0x000fe20007ffe82d */
[----:B--2---:R-:W-:Y:S01]  /*15fc0*/  FFMA.FTZ R5, R5, -UR14, R48 ;  /* 0x8000000e05057c23 */ /* 0x004fe20008010030 */
[----:B------:R-:W-:Y:S01]  /*15fd0*/  FSEL R207, R207, -INF , !P5 ;  /* 0xff800000cfcf7808 */ /* 0x000fe20006800000 */
[----:B------:R-:W-:Y:S01]  /*15fe0*/  IMAD.MOV.U32 R8, RZ, RZ, R14 ;  /* 0x000000ffff087224 */ /* 0x000fe200078e000e */
[----:B------:R-:W-:Y:S01]  /*15ff0*/  IABS R12, R12 ;  /* 0x0000000c000c7213 */ /* 0x000fe20000000000 */
[----:B------:R-:W2:Y:S01]  /*16000*/  MUFU.TANH R79, R79 ;  /* 0x0000004f004f7308 */ /* 0x000ea20000002400 */
[----:B------:R-:W-:-:S02]  /*16010*/  FSEL R5, R5, -INF , P3 ;  /* 0xff80000005057808 */ /* 0x000fc40001800000 */
[----:B------:R-:W-:Y:S02]  /*16020*/  I2FP.F32.S32 R8, R8 ;  /* 0x0000000800087245 */ /* 0x000fe40000201400 */
[----:B------:R-:W-:Y:S02]  /*16030*/  FSEL R190, R5, -INF , !P1 ;  /* 0xff80000005be7808 */ /* 0x000fe40004800000 */
[----:B------:R-:W-:Y:S01]  /*16040*/  I2FP.F32.S32 R5, R12 ;  /* 0x0000000c00057245 */ /* 0x000fe20000201400 */
[----:B----4-:R-:W-:Y:S01]  /*16050*/  FFMA.FTZ R8, R8, -UR14, R13 ;  /* 0x8000000e08087c23 */ /* 0x010fe2000801000d */
[----:B------:R-:W-:Y:S02]  /*16060*/  IABS R7, R7 ;  /* 0x0000000700077213 */ /* 0x000fe40000000000 */
[----:B------:R-:W-:Y:S01]  /*16070*/  ISETP.GE.AND P5, PT, R4, R205, PT ;  /* 0x000000cd0400720c */ /* 0x000fe20003fa6270 */
[----:B---3--:R-:W-:Y:S01]  /*16080*/  FFMA.FTZ R5, R5, -UR14, R6 ;  /* 0x8000000e05057c23 */ /* 0x008fe20008010006 */
[----:B------:R-:W-:Y:S01]  /*16090*/  IMAD.IADD R6, R42, 0x1, -R45 ;  /* 0x000000012a067824 */ /* 0x000fe200078e0a2d */
[----:B------:R-:W-:-:S02]  /*160a0*/  FSEL R8, R8, -INF , P0 ;  /* 0xff80000008087808 */ /* 0x000fc40000000000 */
[C---:B------:R-:W-:Y:S02]  /*160b0*/  ISETP.GE.AND P3, PT, R4.reuse, R204, PT ;  /* 0x000000cc0400720c */ /* 0x040fe40003f66270 */
[C---:B------:R-:W-:Y:S02]  /*160c0*/  ISETP.GE.AND P1, PT, R4.reuse, R202, PT ;  /* 0x000000ca0400720c */ /* 0x040fe40003f26270 */
[----:B------:R-:W-:Y:S02]  /*160d0*/  ISETP.GE.AND P0, PT, R4, R203, PT ;  /* 0x000000cb0400720c */ /* 0x000fe40003f06270 */
[----:B------:R-:W-:Y:S01]  /*160e0*/  I2FP.F32.S32 R4, R7 ;  /* 0x0000000700047245 */ /* 0x000fe20000201400 */
[--C-:B------:R-:W-:Y:S01]  /*160f0*/  IMAD.IADD R7, R135, 0x1, -R45.reuse ;  /* 0x0000000187077824 */ /* 0x100fe200078e0a2d */
[----:B------:R-:W-:Y:S02]  /*16100*/  IADD3 R42, PT, PT, R42, -0x1, -R45 ;  /* 0xffffffff2a2a7810 */ /* 0x000fe40007ffe82d */
[----:B------:R-:W-:Y:S01]  /*16110*/  FSEL R5, R5, -INF , P5 ;  /* 0xff80000005057808 */ /* 0x000fe20002800000 */
[----:B------:R-:W-:Y:S01]  /*16120*/  FFMA.FTZ R4, R4, -UR14, R51 ;  /* 0x8000000e04047c23 */ /* 0x000fe20008010033 */
[----:B------:R-:W-:-:S02]  /*16130*/  IADD3 R45, PT, PT, R135, -0x1, -R45 ;  /* 0xffffffff872d7810 */ /* 0x000fc40007ffe82d */
[----:B------:R-:W-:Y:S02]  /*16140*/  IABS R6, R6 ;  /* 0x0000000600067213 */ /* 0x000fe40000000000 */
[----:B------:R-:W-:Y:S02]  /*16150*/  FSEL R188, R5, -INF , !P3 ;  /* 0xff80000005bc7808 */ /* 0x000fe40005800000 */
[----:B------:R-:W-:Y:S02]  /*16160*/  IABS R7, R7 ;  /* 0x0000000700077213 */ /* 0x000fe40000000000 */
[----:B------:R-:W-:Y:S02]  /*16170*/  IABS R45, R45 ;  /* 0x0000002d002d7213 */ /* 0x000fe40000000000 */
[----:B------:R-:W-:Y:S02]  /*16180*/  I2FP.F32.S32 R5, R6 ;  /* 0x0000000600057245 */ /* 0x000fe40000201400 */
[----:B------:R-:W-:-:S02]  /*16190*/  IABS R42, R42 ;  /* 0x0000002a002a7213 */ /* 0x000fc40000000000 */
[----:B------:R-:W-:Y:S01]  /*161a0*/  FSEL R179, R8, -INF , !P4 ;  /* 0xff80000008b37808 */ /* 0x000fe20006000000 */
[----:B-1----:R-:W-:Y:S01]  /*161b0*/  FFMA.FTZ R5, R5, -UR14, R78 ;  /* 0x8000000e05057c23 */ /* 0x002fe2000801004e */
[----:B------:R-:W-:Y:S02]  /*161c0*/  I2FP.F32.S32 R7, R7 ;  /* 0x0000000700077245 */ /* 0x000fe40000201400 */
[----:B------:R-:W-:Y:S02]  /*161d0*/  I2FP.F32.S32 R8, R45 ;  /* 0x0000002d00087245 */ /* 0x000fe40000201400 */
[----:B------:R-:W-:Y:S01]  /*161e0*/  FSEL R4, R4, -INF , P0 ;  /* 0xff80000004047808 */ /* 0x000fe20000000000 */
[----:B------:R-:W-:Y:S01]  /*161f0*/  FFMA.FTZ R7, R7, -UR14, R76 ;  /* 0x8000000e07077c23 */ /* 0x000fe2000801004c */
[----:B------:R-:W-:Y:S01]  /*16200*/  I2FP.F32.S32 R42, R42 ;  /* 0x0000002a002a7245 */ /* 0x000fe20000201400 */
[----:B------:R-:W-:Y:S01]  /*16210*/  FFMA.FTZ R8, R8, -UR14, R77 ;  /* 0x8000000e08087c23 */ /* 0x000fe2000801004d */
[----:B------:R-:W-:-:S02]  /*16220*/  ISETP.GE.AND P0, PT, R43, R203, PT ;  /* 0x000000cb2b00720c */ /* 0x000fc40003f06270 */
[----:B------:R-:W-:Y:S01]  /*16230*/  FSEL R177, R4, -INF , !P1 ;  /* 0xff80000004b17808 */ /* 0x000fe20004800000 */
[----:B--2---:R-:W-:Y:S01]  /*16240*/  FFMA.FTZ R42, R42, -UR14, R79 ;  /* 0x8000000e2a2a7c23 */ /* 0x004fe2000801004f */
[-C--:B------:R-:W-:Y:S02]  /*16250*/  ISETP.GE.AND P4, PT, R43, R205.reuse, PT ;  /* 0x000000cd2b00720c */ /* 0x080fe40003f86270 */
[C---:B------:R-:W-:Y:S02]  /*16260*/  ISETP.GE.AND P1, PT, R36.reuse, R205, PT ;  /* 0x000000cd2400720c */ /* 0x040fe40003f26270 */
[----:B------:R-:W-:Y:S02]  /*16270*/  FSEL R5, R5, -INF , P0 ;  /* 0xff80000005057808 */ /* 0x000fe40000000000 */
[----:B------:R-:W-:Y:S02]  /*16280*/  ISETP.GE.AND P0, PT, R36, R203, PT ;  /* 0x000000cb2400720c */ /* 0x000fe40003f06270 */
[----:B------:R-:W-:-:S02]  /*16290*/  FSEL R7, R7, -INF , P4 ;  /* 0xff80000007077808 */ /* 0x000fc40002000000 */
[----:B------:R-:W-:Y:S02]  /*162a0*/  FSEL R8, R8, -INF , P1 ;  /* 0xff80000008087808 */ /* 0x000fe40000800000 */
[C---:B------:R-:W-:Y:S02]  /*162b0*/  ISETP.GE.AND P5, PT, R43.reuse, R204, PT ;  /* 0x000000cc2b00720c */ /* 0x040fe40003fa6270 */
[----:B------:R-:W-:Y:S02]  /*162c0*/  ISETP.GE.AND P3, PT, R43, R202, PT ;  /* 0x000000ca2b00720c */ /* 0x000fe40003f66270 */
[C---:B------:R-:W-:Y:S02]  /*162d0*/  ISETP.GE.AND P4, PT, R36.reuse, R204, PT ;  /* 0x000000cc2400720c */ /* 0x040fe40003f86270 */
[----:B------:R-:W-:Y:S02]  /*162e0*/  ISETP.GE.AND P1, PT, R36, R202, PT ;  /* 0x000000ca2400720c */ /* 0x000fe40003f26270 */
[----:B------:R-:W-:-:S02]  /*162f0*/  FSEL R42, R42, -INF , P0 ;  /* 0xff8000002a2a7808 */ /* 0x000fc40000000000 */
        /* <DEDUP_REMOVED lines=17> */
.L_x_6830:
        /* <DEDUP_REMOVED lines=30> */
[----:B------:R-:W-:Y:S02]  /*165f0*/  ISETP.NE.AND P1, PT, R5, RZ, PT ;  /* 0x000000ff0500720c */ /* 0x000fe40003f25270 */
[----:B------:R-:W-:Y:S02]  /*16600*/  ISETP.GE.U32.AND P4, PT, R7, R4, PT ;  /* 0x000000040700720c */ /* 0x000fe40003f86070 */
[----:B------:R-:W-:Y:S01]  /*16610*/  LOP3.LUT R4, R5, UR8, RZ, 0x3c, !PT ;  /* 0x0000000805047c12 */ /* 0x000fe2000f8e3cff */
[----:B------:R-:W1:Y:S01]  /*16620*/  LDCU.64 UR8, c[0x0][0x3a0] ;  /* 0x00007400ff0877ac */ /* 0x000e620008000a00 */
[----:B------:R-:W-:-:S02]  /*16630*/  LOP3.LUT R7, RZ, R5, RZ, 0x33, !PT ;  /* 0x00000005ff077212 */ /* 0x000fc400078e33ff */
        /* <DEDUP_REMOVED lines=14> */
[----:B--2---:R-:W-:-:S04]  /*16720*/  IMAD R5, R5, UR10, RZ ;  /* 0x0000000a05057c24 */ /* 0x004fc8000f8e02ff */
[C---:B------:R-:W-:Y:S01]  /*16730*/  IMAD R5, R6.reuse, UR11, R5 ;  /* 0x0000000b06057c24 */ /* 0x040fe2000f8e0205 */
[----:B---3--:R-:W-:Y:S01]  /*16740*/  IADD3 R4, PT, PT, R13, -R4, RZ ;  /* 0x800000040d047210 */ /* 0x008fe20007ffe0ff */
        /* <DEDUP_REMOVED lines=9> */
.L_x_6831:
        /* <DEDUP_REMOVED lines=12> */
[----:B------:R-:W-:Y:S01]  /*168a0*/  IADD3 R8, P0, PT, R12, UR11, RZ ;  /* 0x0000000b0c087c10 */ /* 0x000fe2000ff1e0ff */
[----:B------:R-:W-:-:S03]  /*168b0*/  @!P4 IMAD.MOV.U32 R7, RZ, RZ, R195 ;  /* 0x000000ffff07c224 */ /* 0x000fc600078e00c3 */
[----:B------:R-:W-:Y:S02]  /*168c0*/  IADD3.X R9, PT, PT, R13, UR8, RZ, P0, !PT ;  /* 0x000000080d097c10 */ /* 0x000fe400087fe4ff */
        /* <DEDUP_REMOVED lines=65> */
.L_x_6829:
        /* <DEDUP_REMOVED lines=16> */
[----:B------:R-:W-:Y:S02]  /*16de0*/  LOP3.LUT R183, R3, 0x200, R0, 0xf8, !PT ;  /* 0x0000020003b77812 */ /* 0x000fe400078ef800 */
[----:B------:R-:W-:Y:S02]  /*16df0*/  FMNMX.FTZ R8, R178, R5, !PT ;  /* 0x00000005b2087209 */ /* 0x000fe40007810000 */
[----:B------:R-:W-:Y:S02]  /*16e00*/  FMNMX3.FTZ R5, R4, R177, R175, !PT ;  /* 0x000000b104057276 */ /* 0x000fe400078100af */
[----:B------:R-:W-:Y:S01]  /*16e10*/  LEA R173, R183, UR5, 0x1 ;  /* 0x00000005b7ad7c11 */ /* 0x000fe2000f8e08ff */
[----:B------:R-:W2:Y:S01]  /*16e20*/  SHFL.BFLY PT, R7, R8, 0x2, 0x1f ;  /* 0x0c401f0008077f89 */ /* 0x000ea200000e0000 */
[----:B------:R-:W-:-:S02]  /*16e30*/  FMNMX.FTZ R6, R174, R5, !PT ;  /* 0x00000005ae067209 */ /* 0x000fc40007810000 */
[----:B------:R-:W-:Y:S01]  /*16e40*/  IADD3 R171, PT, PT, R173, 0xc040, RZ ;  /* 0x0000c040adab7810 */ /* 0x000fe20007ffe0ff */
[----:B------:R-:W-:Y:S01]  /*16e50*/  LDSM.16.MT88.4 R72, [R173+0x10000] ;  /* 0x01000000ad48783b */ /* 0x000fe20000004200 */
[----:B------:R-:W-:-:S03]  /*16e60*/  IADD3 R206, PT, PT, R168, R173, RZ ;  /* 0x000000ada8ce7210 */ /* 0x000fc60007ffe0ff */
        /* <DEDUP_REMOVED lines=16> */
[----:B-1----:R-:W-:Y:S01]  /*16f70*/  FMUL.FTZ R189, R132, UR8 ;  /* 0x0000000884bd7c20 */ /* 0x002fe20008410000 */
[----:B---3--:R-:W-:Y:S02]  /*16f80*/  FMNMX.FTZ R3, R5, R4, !PT ;  /* 0x0000000405037209 */ /* 0x008fe40007810000 */
[----:B------:R-:W-:Y:S02]  /*16f90*/  IADD3 R4, PT, PT, R173, 0xc000, RZ ;  /* 0x0000c000ad047810 */ /* 0x000fe40007ffe0ff */
[----:B------:R-:W-:Y:S01]  /*16fa0*/  FSEL R189, R189, RZ, P0 ;  /* 0x000000ffbdbd7208 */ /* 0x000fe20000000000 */
[C---:B------:R-:W-:Y:S01]  /*16fb0*/  FMUL.FTZ R176, R3.reuse, UR8 ;  /* 0x0000000803b07c20 */ /* 0x040fe20008410000 */
        /* <DEDUP_REMOVED lines=14> */
[----:B------:R-:W3:Y:S01]  /*170a0*/  LDSM.16.MT88.4 R108, [R171] ;  /* 0x00000000ab6c783b */ /* 0x000ee20000004200 */
[----:B------:R-:W-:Y:S01]  /*170b0*/  MUFU.EX2 R172, R172 ;  /* 0x000000ac00ac7308 */ /* 0x000fe20000000800 */
[--C-:B------:R-:W-:Y:S01]  /*170c0*/  FFMA.FTZ R157, R11, UR8, -R176.reuse ;  /* 0x000000080b9d7c23 */ /* 0x100fe200080108b0 */
[--C-:B------:R-:W-:Y:S01]  /*170d0*/  FFMA.FTZ R162, R32, UR8, -R189.reuse ;  /* 0x0000000820a27c23 */ /* 0x100fe200080108bd */
[----:B------:R-:W-:Y:S01]  /*170e0*/  LDSM.16.MT88.4 R56, [R171+0x2000] ;  /* 0x00200000ab38783b */ /* 0x000fe20000004200 */
[----:B------:R-:W4:Y:S01]  /*170f0*/  MUFU.EX2 R169, R169 ;  /* 0x000000a900a97308 */ /* 0x000f220000000800 */
[--C-:B------:R-:W-:Y:S01]  /*17100*/  FFMA.FTZ R161, R20, UR8, -R189.reuse ;  /* 0x0000000814a17c23 */ /* 0x100fe200080108bd */
[--C-:B------:R-:W-:Y:S01]  /*17110*/  FFMA.FTZ R158, R34, UR8, -R189.reuse ;  /* 0x00000008229e7c23 */ /* 0x100fe200080108bd */
[----:B------:R-:W5:Y:S01]  /*17120*/  LDSM.16.MT88.4 R100, [R199] ;  /* 0x00000000c764783b */ /* 0x000f620000004200 */
        /* <DEDUP_REMOVED lines=17> */
[--C-:B------:R-:W-:Y:S01]  /*17240*/  FFMA.FTZ R213, R174, UR8, -R176.reuse ;  /* 0x00000008aed57c23 */ /* 0x100fe200080108b0 */
[----:B-1----:R-:W-:Y:S01]  /*17250*/  F2FP.F16.F32.PACK_AB R98, R165, R166 ;  /* 0x000000a6a562723e */ /* 0x002fe200000000ff */
[----:B------:R-:W1:Y:S01]  /*17260*/  LDSM.16.MT88.4 R32, [R173+0xe800] ;  /* 0x00e80000ad20783b */ /* 0x000e620000004200 */
[----:B------:R-:W3:Y:S01]  /*17270*/  MUFU.EX2 R163, R163 ;  /* 0x000000a300a37308 */ /* 0x000ee20000000800 */
[----:B------:R-:W-:Y:S01]  /*17280*/  FFMA.FTZ R186, R186, UR8, -R189 ;  /* 0x00000008baba7c23 */ /* 0x000fe200080108bd */
[--C-:B------:R-:W-:Y:S01]  /*17290*/  FFMA.FTZ R179, R179, UR8, -R176.reuse ;  /* 0x00000008b3b37c23 */ /* 0x100fe200080108b0 */
[----:B------:R-:W1:Y:S01]  /*172a0*/  LDSM.16.MT88.4 R28, [R171+0x800] ;  /* 0x00080000ab1c783b */ /* 0x000e620000004200 */
[----:B------:R-:W-:Y:S01]  /*172b0*/  MUFU.EX2 R162, R162 ;  /* 0x000000a200a27308 */ /* 0x000fe20000000800 */
[----:B------:R-:W-:Y:S01]  /*172c0*/  FFMA.FTZ R175, R175, UR8, -R176 ;  /* 0x00000008afaf7c23 */ /* 0x000fe200080108b0 */
[----:B--2---:R-:W-:Y:S01]  /*172d0*/  F2FP.F16.F32.PACK_AB R97, R167, R170 ;  /* 0x000000aaa761723e */ /* 0x004fe200000000ff */
[----:B------:R-:W-:Y:S01]  /*172e0*/  LDSM.16.MT88.4 R20, [R171+0x2800] ;  /* 0x00280000ab14783b */ /* 0x000fe20000004200 */
[----:B------:R-:W2:Y:S01]  /*172f0*/  MUFU.EX2 R161, R161 ;  /* 0x000000a100a17308 */ /* 0x000ea20000000800 */
[----:B------:R-:W-:Y:S01]  /*17300*/  FADD.FTZ R169, R172, R169 ;  /* 0x000000a9aca97221 */ /* 0x000fe20000010000 */
        /* <DEDUP_REMOVED lines=17> */
[----:B------:R2:W-:Y:S04]  /*17420*/  MUFU.EX2 R178, R186 ;  /* 0x000000ba00b27308 */ /* 0x0005e80000000800 */
[----:B------:R-:W-:Y:S01]  /*17430*/  MUFU.EX2 R215, R215 ;  /* 0x000000d700d77308 */ /* 0x000fe20000000800 */
[C---:B------:R-:W-:Y:S03]  /*17440*/  HMMA.16816.F32 R88, R96.reuse, R90, RZ ;  /* 0x0000005a6058723c */ /* 0x040fe600000018ff */
[----:B------:R5:W-:Y:S04]  /*17450*/  MUFU.EX2 R174, R175 ;  /* 0x000000af00ae7308 */ /* 0x000be80000000800 */
[----:B------:R-:W-:Y:S01]  /*17460*/  MUFU.EX2 R213, R213 ;  /* 0x000000d500d57308 */ /* 0x000fe20000000800 */
[C---:B------:R-:W-:Y:S01]  /*17470*/  HMMA.16816.F32 R120, R96.reuse, R116, RZ ;  /* 0x000000746078723c */ /* 0x040fe200000018ff */
[----:B--2---:R-:W2:Y:S07]  /*17480*/  S2R R186, SR_TID.X ;  /* 0x0000000000ba7919 */ /* 0x004eae0000002100 */
[----:B------:R-:W-:Y:S01]  /*17490*/  HMMA.16816.F32 R44, R96, R48, RZ ;  /* 0x00000030602c723c */ /* 0x000fe200000018ff */
[----:B-----5:R-:W-:-:S07]  /*174a0*/  IADD3 R175, PT, PT, R168, R171, RZ ;  /* 0x000000aba8af7210 */ /* 0x020fce0007ffe0ff */
        /* <DEDUP_REMOVED lines=30> */
[----:B------:R-:W3:Y:S07]  /*17690*/  LDSM.16.MT88.4 R12, [R199+0x4800] ;  /* 0x00480000c70c783b */ /* 0x000eee0000004200 */
        /* <DEDUP_REMOVED lines=10> */
[----:B------:R-:W-:Y:S01]  /*17740*/  FFMA.FTZ R155, R210, UR8, -R189 ;  /* 0x00000008d29b7c23 */ /* 0x000fe200080108bd */
[----:B------:R-:W-:Y:S01]  /*17750*/  FFMA.FTZ R192, R193, UR8, -R176 ;  /* 0x00000008c1c07c23 */ /* 0x000fe200080108b0 */
[----:B------:R-:W-:Y:S04]  /*17760*/  MUFU.EX2 R152, R152 ;  /* 0x0000009800987308 */ /* 0x000fe80000000800 */
[C---:B------:R-:W-:Y:S01]  /*17770*/  HMMA.16816.F32 R60, R4.reuse, R16, R60 ;  /* 0x00000010043c723c */ /* 0x040fe2000000183c */
[----:B------:R-:W5:Y:S04]  /*17780*/  MUFU.EX2 R155, R155 ;  /* 0x0000009b009b7308 */ /* 0x000f680000000800 */
[----:B------:R-:W-:Y:S03]  /*17790*/  MUFU.EX2 R154, R154 ;  /* 0x0000009a009a7308 */ /* 0x000fe60000000800 */
[C---:B------:R-:W-:Y:S01]  /*177a0*/  HMMA.16816.F32 R64, R4.reuse, R18, R64 ;  /* 0x000000120440723c */ /* 0x040fe20000001840 */
[----:B------:R-:W2:Y:S01]  /*177b0*/  LDSM.16.MT88.4 R16, [R206+0xd000] ;  /* 0x00d00000ce10783b */ /* 0x000ea20000004200 */
[----:B------:R-:W-:Y:S04]  /*177c0*/  MUFU.EX2 R193, R209 ;  /* 0x000000d100c17308 */ /* 0x000fe80000000800 */
[----:B------:R-:W4:Y:S02]  /*177d0*/  MUFU.EX2 R192, R192 ;  /* 0x000000c000c07308 */ /* 0x000f240000000800 */
[C---:B------:R-:W-:Y:S02]  /*177e0*/  HMMA.16816.F32 R44, R4.reuse, R144, R44 ;  /* 0x00000090042c723c */ /* 0x040fe4000000182c */
[----:B------:R-:W4:Y:S06]  /*177f0*/  MUFU.EX2 R194, R194 ;  /* 0x000000c200c27308 */ /* 0x000f2c0000000800 */
[C---:B------:R-:W-:Y:S08]  /*17800*/  HMMA.16816.F32 R48, R4.reuse, R146, R48 ;  /* 0x000000920430723c */ /* 0x040ff00000001830 */
        /* <DEDUP_REMOVED lines=19> */
[----:B------:R-:W-:Y:S01]  /*17940*/  HMMA.16816.F32 R96, R4, R14, R96 ;  /* 0x0000000e0460723c */ /* 0x000fe20000001860 */
[----:B------:R-:W1:Y:S01]  /*17950*/  LDSM.16.MT88.4 R12, [R171+0x1000] ;  /* 0x00100000ab0c783b */ /* 0x000e620000004200 */
[----:B-----5:R-:W-:Y:S01]  /*17960*/  F2FP.F16.F32.PACK_AB R4, R155, R152 ;  /* 0x000000989b04723e */ /* 0x020fe200000000ff */
[----:B------:R-:W-:Y:S01]  /*17970*/  FADD.FTZ R152, R152, R151 ;  /* 0x0000009798987221 */ /* 0x000fe20000010000 */
[----:B----4-:R-:W-:-:S02]  /*17980*/  F2FP.F16.F32.PACK_AB R5, R192, R193 ;  /* 0x000000c1c005723e */ /* 0x010fc400000000ff */
[----:B------:R-:W-:Y:S01]  /*17990*/  F2FP.F16.F32.PACK_AB R6, R153, R154 ;  /* 0x0000009a9906723e */ /* 0x000fe200000000ff */
[----:B------:R-:W-:Y:S01]  /*179a0*/  FADD.FTZ R155, R155, R152 ;  /* 0x000000989b9b7221 */ /* 0x000fe20000010000 */
[----:B------:R-:W-:-:S03]  /*179b0*/  F2FP.F16.F32.PACK_AB R7, R194, R191 ;  /* 0x000000bfc207723e */ /* 0x000fc600000000ff */
[----:B------:R-:W-:-:S04]  /*179c0*/  FADD.FTZ R154, R154, R155 ;  /* 0x0000009b9a9a7221 */ /* 0x000fc80000010000 */
[----:B------:R-:W-:Y:S01]  /*179d0*/  HMMA.16816.F32 R44, R4, R8, R44 ;  /* 0x00000008042c723c */ /* 0x000fe2000000182c */
[----:B------:R-:W-:-:S07]  /*179e0*/  FADD.FTZ R153, R153, R154 ;  /* 0x0000009a99997221 */ /* 0x000fce0000010000 */
[C---:B------:R-:W-:Y:S01]  /*179f0*/  HMMA.16816.F32 R48, R4.reuse, R10, R48 ;  /* 0x0000000a0430723c */ /* 0x040fe20000001830 */
[----:B------:R-:W3:Y:S07]  /*17a00*/  LDSM.16.MT88.4 R8, [R171+0x5000] ;  /* 0x00500000ab08783b */ /* 0x000eee0000004200 */
[C---:B--2---:R-:W-:Y:S08]  /*17a10*/  HMMA.16816.F32 R120, R4.reuse, R16, R120 ;  /* 0x000000100478723c */ /* 0x044ff00000001878 */
[C---:B------:R-:W-:Y:S01]  /*17a20*/  HMMA.16816.F32 R116, R4.reuse, R18, R116 ;  /* 0x000000120474723c */ /* 0x040fe20000001874 */
[----:B------:R-:W2:Y:S07]  /*17a30*/  LDSM.16.MT88.4 R16, [R199+0x3000] ;  /* 0x00300000c710783b */ /* 0x000eae0000004200 */
[C---:B-1----:R-:W-:Y:S08]  /*17a40*/  HMMA.16816.F32 R112, R4.reuse, R12, R112 ;  /* 0x0000000c0470723c */ /* 0x042ff00000001870 */
[C---:B------:R-:W-:Y:S01]  /*17a50*/  HMMA.16816.F32 R108, R4.reuse, R14, R108 ;  /* 0x0000000e046c723c */ /* 0x040fe2000000186c */
[----:B------:R1:W4:Y:S07]  /*17a60*/  LDSM.16.MT88.4 R12, [R199+0x5000] ;  /* 0x00500000c70c783b */ /* 0x00032e0000004200 */
[C---:B------:R-:W-:Y:S08]  /*17a70*/  HMMA.16816.F32 R76, R4.reuse, R140, R76 ;  /* 0x0000008c044c723c */ /* 0x040ff0000000184c */
[C---:B---3--:R-:W-:Y:S08]  /*17a80*/  HMMA.16816.F32 R84, R4.reuse, R8, R84 ;  /* 0x000000080454723c */ /* 0x048ff00000001854 */
[C---:B------:R-:W-:Y:S01]  /*17a90*/  HMMA.16816.F32 R88, R4.reuse, R10, R88 ;  /* 0x0000000a0458723c */ /* 0x040fe20000001858 */
[----:B------:R-:W3:Y:S07]  /*17aa0*/  LDSM.16.MT88.4 R8, [R173+0xd800] ;  /* 0x00d80000ad08783b */ /* 0x000eee0000004200 */
[----:B--2---:R-:W-:Y:S01]  /*17ab0*/  HMMA.16816.F32 R60, R4, R16, R60 ;  /* 0x00000010043c723c */ /* 0x004fe2000000183c */
[----:B------:R-:W-:Y:S01]  /*17ac0*/  FFMA.FTZ R17, R190, UR8, -R189 ;  /* 0x00000008be117c23 */ /* 0x000fe200080108bd */
[----:B------:R-:W-:Y:S01]  /*17ad0*/  IADD3 R16, PT, PT, R168, R173, RZ ;  /* 0x000000ada8107210 */ /* 0x000fe20007ffe0ff */
[----:B------:R-:W-:-:S02]  /*17ae0*/  FFMA.FTZ R190, R177, UR8, -R176 ;  /* 0x00000008b1be7c23 */ /* 0x000fc400080108b0 */
[----:B------:R-:W-:Y:S02]  /*17af0*/  MUFU.EX2 R177, R179 ;  /* 0x000000b300b17308 */ /* 0x000fe40000000800 */
[----:B------:R-:W-:Y:S01]  /*17b00*/  LDSM.16.MT88.4 R144, [R16+0xd800] ;  /* 0x00d800001090783b */ /* 0x000fe20000004200 */
[C---:B------:R-:W-:Y:S01]  /*17b10*/  HMMA.16816.F32 R64, R4.reuse, R18, R64 ;  /* 0x000000120440723c */ /* 0x040fe20000001840 */
[----:B------:R-:W-:Y:S01]  /*17b20*/  FFMA.FTZ R18, R188, UR8, -R189 ;  /* 0x00000008bc127c23 */ /* 0x000fe200080108bd */
[----:B------:R-:W-:Y:S04]  /*17b30*/  MUFU.EX2 R190, R190 ;  /* 0x000000be00be7308 */ /* 0x000fe80000000800 */
[----:B------:R-:W-:Y:S02]  /*17b40*/  MUFU.EX2 R188, R17 ;  /* 0x0000001100bc7308 */ /* 0x000fe40000000800 */
[C---:B------:R-:W-:Y:S01]  /*17b50*/  HMMA.16816.F32 R80, R4.reuse, R142, R80 ;  /* 0x0000008e0450723c */ /* 0x040fe20000001850 */
[----:B------:R-:W-:Y:S01]  /*17b60*/  LDSM.16.MT88.4 R140, [R16+0xf800] ;  /* 0x00f80000108c783b */ /* 0x000fe20000004200 */
[----:B-1----:R1:W2:Y:S06]  /*17b70*/  MUFU.EX2 R199, R18 ;  /* 0x0000001200c77308 */ /* 0x0022ac0000000800 */
[C---:B------:R-:W-:Y:S08]  /*17b80*/  HMMA.16816.F32 R128, R4.reuse, R136, R128 ;  /* 0x000000880480723c */ /* 0x040ff00000001880 */
[C---:B------:R-:W-:Y:S01]  /*17b90*/  HMMA.16816.F32 R124, R4.reuse, R138, R124 ;  /* 0x0000008a047c723c */ /* 0x040fe2000000187c */
[----:B------:R-:W-:Y:S04]  /*17ba0*/  LDSM.16.MT88.4 R136, [R16+0x11800] ;  /* 0x011800001088783b */ /* 0x000fe80000004200 */
[----:B-1----:R-:W1:Y:S03]  /*17bb0*/  LDSM.16.MT88.4 R16, [R171+0x5800] ;  /* 0x00580000ab10783b */ /* 0x002e660000004200 */
        /* <DEDUP_REMOVED lines=14> */
[----:B--2---:R-:W-:Y:S01]  /*17ca0*/  F2FP.F16.F32.PACK_AB R4, R199, R188 ;  /* 0x000000bcc704723e */ /* 0x004fe200000000ff */
[----:B------:R-:W-:Y:S01]  /*17cb0*/  LDSM.16.MT88.4 R12, [R175+0x1800] ;  /* 0x00180000af0c783b */ /* 0x000fe20000004200 */
[----:B------:R-:W-:Y:S01]  /*17cc0*/  F2FP.F16.F32.PACK_AB R5, R190, R177 ;  /* 0x000000b1be05723e */ /* 0x000fe200000000ff */
        /* <DEDUP_REMOVED lines=43> */
[----:B------:R-:W-:-:S15]  /*17f80*/  BRA.U !UP0, `(.L_x_6832) ;  /* 0x0000004d08607547 */ /* 0x000fde000b800000 */
        /* <DEDUP_REMOVED lines=69> */
.L_x_6833:
        /* <DEDUP_REMOVED lines=8> */
.L_x_6834:
[----:B------:R-:W1:Y:S01]  /*18460*/  LDCU UR8, c[0x0][0x440] ;  /* 0x00008800ff0877ac */ /* 0x000e620008000800 */
[----:B------:R-:W-:Y:S01]  /*18470*/  LOP3.LUT R7, R2, 0x40, RZ, 0xfc, !PT ;  /* 0x0000004002077812 */ /* 0x000fe200078efcff */
[----:B------:R-:W2:Y:S01]  /*18480*/  LDC R6, c[0x0][0x3c4] ;  /* 0x0000f100ff067b82 */ /* 0x000ea20000000800 */
[----:B------:R-:W-:Y:S01]  /*18490*/  SHF.R.U32.HI R182, RZ, 0x1, R186 ;  /* 0x00000001ffb67819 */ /* 0x000fe200000116ba */
[----:B------:R-:W-:Y:S01]  /*184a0*/  UIADD3 UR15, UPT, UPT, UR4, -0x2, URZ ;  /* 0xfffffffe040f7890 */ /* 0x000fe2000fffe0ff */
[----:B------:R-:W-:Y:S02]  /*184b0*/  LOP3.LUT R133, R4, 0x8, R133, 0xf8, !PT ;  /* 0x0000000804857812 */ /* 0x000fe400078ef885 */
[----:B------:R-:W-:Y:S01]  /*184c0*/  LOP3.LUT R4, R2, 0x80, RZ, 0xfc, !PT ;  /* 0x0000008002047812 */ /* 0x000fe200078efcff */
[----:B------:R-:W-:Y:S01]  /*184d0*/  UISETP.GT.AND UP1, UPT, UR15, UR20, UPT ;  /* 0x000000140f00728c */ /* 0x000fe2000bf24270 */
[----:B------:R-:W-:Y:S02]  /*184e0*/  LOP3.LUT R185, R182, 0x8, RZ, 0xc0, !PT ;  /* 0x00000008b6b97812 */ /* 0x000fe400078ec0ff */
[----:B------:R-:W-:-:S02]  /*184f0*/  LOP3.LUT R181, R149, 0x7c00, RZ, 0xc0, !PT ;  /* 0x00007c0095b57812 */ /* 0x000fc400078ec0ff */
[--C-:B------:R-:W-:Y:S02]  /*18500*/  LOP3.LUT R185, R185, 0x1c0, R0.reuse, 0xf8, !PT ;  /* 0x000001c0b9b97812 */ /* 0x100fe400078ef800 */
[----:B------:R-:W-:Y:S02]  /*18510*/  LOP3.LUT R207, R0, 0x400, RZ, 0xc0, !PT ;  /* 0x0000040000cf7812 */ /* 0x000fe400078ec0ff */
[-C--:B------:R-:W-:Y:S02]  /*18520*/  LOP3.LUT R8, R133, R2.reuse, RZ, 0x3c, !PT ;  /* 0x0000000285087212 */ /* 0x080fe400078e3cff */
[----:B-1----:R-:W-:Y:S02]  /*18530*/  ISETP.GE.AND P4, PT, R2, UR8, PT ;  /* 0x0000000802007c0c */ /* 0x002fe4000bf86270 */
[----:B------:R-:W-:Y:S01]  /*18540*/  ISETP.GE.AND P3, PT, R7, UR8, PT ;  /* 0x0000000807007c0c */ /* 0x000fe2000bf66270 */
[----:B------:R-:W-:Y:S01]  /*18550*/  IMAD R207, R8, 0x2, R207 ;  /* 0x0000000208cf7824 */ /* 0x000fe200078e02cf */
[----:B------:R-:W-:Y:S01]  /*18560*/  ISETP.GE.AND P1, PT, R4, UR8, PT ;  /* 0x0000000804007c0c */ /* 0x000fe2000bf26270 */
[----:B------:R-:W1:Y:S01]  /*18570*/  LDCU UR8, c[0x0][0x50c] ;  /* 0x0000a180ff0877ac */ /* 0x000e620008000800 */
[----:B------:R-:W-:Y:S01]  /*18580*/  LOP3.LUT R7, R181, 0x200, R0, 0xf8, !PT ;  /* 0x00000200b5077812 */ /* 0x000fe200078ef800 */
[----:B------:R-:W-:Y:S01]  /*18590*/  VIADD R133, R207, UR5 ;  /* 0x00000005cf857c36 */ /* 0x000fe20008000000 */
[----:B------:R-:W-:-:S02]  /*185a0*/  LOP3.LUT R4, R185, R2, RZ, 0x3c, !PT ;  /* 0x00000002b9047212 */ /* 0x000fc400078e3cff */
[----:B------:R-:W-:Y:S01]  /*185b0*/  LEA R8, P0, R5, R198, 0x5 ;  /* 0x000000c605087211 */ /* 0x000fe200078028ff */
[----:B------:R-:W-:Y:S01]  /*185c0*/  IMAD.IADD R193, R168, 0x1, R133 ;  /* 0x00000001a8c17824 */ /* 0x000fe200078e0285 */
[----:B------:R-:W-:Y:S01]  /*185d0*/  LOP3.LUT R209, R7, R4, RZ, 0xfc, !PT ;  /* 0x0000000407d17212 */ /* 0x000fe200078efcff */
[----:B------:R-:W-:Y:S01]  /*185e0*/  @!P4 IMAD.MOV.U32 R199, RZ, RZ, R197 ;  /* 0x000000ffffc7c224 */ /* 0x000fe200078e00c5 */
[C-C-:B--2---:R-:W-:Y:S01]  /*185f0*/  SHF.L.U64.HI R4, R5.reuse, 0x5, R6.reuse ;  /* 0x0000000505047819 */ /* 0x144fe20000010206 */
[C---:B------:R-:W-:Y:S01]  /*18600*/  IMAD.SHL.U32 R7, R5.reuse, 0x20, RZ ;  /* 0x0000002005077824 */ /* 0x040fe200078e00ff */
[----:B------:R-:W-:Y:S01]  /*18610*/  LEA.HI.X R9, R5, R197, R6, 0x5, P0 ;  /* 0x000000c505097211 */ /* 0x000fe200000f2c06 */
[----:B------:R-:W-:Y:S01]  /*18620*/  IMAD.IADD R133, R156, 0x1, R133 ;  /* 0x000000019c857824 */ /* 0x000fe200078e0285 */
[----:B------:R-:W-:Y:S01]  /*18630*/  @!PT LDS RZ, [RZ] ;  /* 0x00000000fffff984 */ /* 0x000fe20000000800 */
[----:B------:R-:W-:Y:S01]  /*18640*/  @!PT LDS RZ, [RZ] ;  /* 0x00000000fffff984 */ /* 0x000fe20000000800 */
[----:B------:R-:W-:Y:S01]  /*18650*/  @!PT LDS RZ, [RZ] ;  /* 0x00000000fffff984 */ /* 0x000fe20000000800 */
[----:B------:R2:W-:Y:S01]  /*18660*/  @!P4 LDGSTS.E.BYPASS.LTC128B.128 [R134+0xc000], desc[UR6][R198.64] ;  /* 0x0c000000c686cfae */ /* 0x0005e2000b981a06 */
[----:B------:R-:W-:Y:S02]  /*18670*/  LEA R209, R209, UR5, 0x1 ;  /* 0x00000005d1d17c11 */ /* 0x000fe4000f8e08ff */
[----:B------:R-:W-:Y:S01]  /*18680*/  IADD3 R6, P5, PT, R7, R8, RZ ;  /* 0x0000000807067210 */ /* 0x000fe20007fbe0ff */
[----:B------:R-:W-:Y:S01]  /*18690*/  @P4 STS.128 [R134+0xc000], RZ ;  /* 0x00c000ff86004388 */ /* 0x000fe20000000c00 */
[----:B------:R-:W-:-:S02]  /*186a0*/  IMAD.IADD R192, R168, 0x1, R133 ;  /* 0x00000001a8c07824 */ /* 0x000fc400078e0285 */
[----:B------:R-:W-:Y:S01]  /*186b0*/  IADD3 R10, P0, PT, R7, R6, RZ ;  /* 0x00000006070a7210 */ /* 0x000fe20007f1e0ff */
[----:B------:R-:W-:Y:S02]  /*186c0*/  IMAD.X R7, R4, 0x1, R9, P5 ;  /* 0x0000000104077824 */ /* 0x000fe400028e0609 */
[----:B------:R-:W-:Y:S02]  /*186d0*/  IMAD.IADD R194, R168, 0x1, R209 ;  /* 0x00000001a8c27824 */ /* 0x000fe400078e02d1 */
[----:B------:R-:W-:Y:S02]  /*186e0*/  IMAD.X R11, R4, 0x1, R7, P0 ;  /* 0x00000001040b7824 */ /* 0x000fe400000e0607 */
        /* <DEDUP_REMOVED lines=164> */
[C---:B------:R-:W-:Y:S01]  /*19130*/  HMMA.16816.F32 R160, R8.reuse, R138, R160 ;  /* 0x0000008a08a0723c */ /* 0x040fe200000018a0 */
[----:B------:R-:W1:Y:S07]  /*19140*/  LDSM.16.M88.4 R136, [R193+0xb800] ;  /* 0x00b80000c188783b */ /* 0x000e6e0000000200 */
[C---:B------:R-:W-:Y:S08]  /*19150*/  HMMA.16816.F32 R32, R8.reuse, R144, R32 ;  /* 0x000000900820723c */ /* 0x040ff00000001820 */
        /* <DEDUP_REMOVED lines=35> */
[--C-:B------:R-:W-:Y:S01]  /*19390*/  IADD3 R210, PT, PT, R7, 0x80, -R190.reuse ;  /* 0x0000008007d27810 */ /* 0x100fe20007ffe8be */
[C---:B----4-:R-:W-:Y:S01]  /*193a0*/  HMMA.16816.F32 R172, R168.reuse, R32, R172 ;  /* 0x00000020a8ac723c */ /* 0x050fe200000018ac */
[C-C-:B------:R-:W-:Y:S02]  /*193b0*/  IADD3 R33, PT, PT, R135.reuse, 0x48, -R190.reuse ;  /* 0x0000004887217810 */ /* 0x140fe40007ffe8be */
        /* <DEDUP_REMOVED lines=8> */
[----:B------:R-:W-:Y:S01]  /*19440*/  HMMA.16816.F32 R24, R152, R144, R24 ;  /* 0x000000909818723c */ /* 0x000fe20000001818 */
        /* <DEDUP_REMOVED lines=17> */
[--C-:B------:R-:W-:Y:S02]  /*19560*/  IADD3 R145, PT, PT, R135, 0x57, -R190.reuse ;  /* 0x0000005787917810 */ /* 0x100fe40007ffe8be */
[----:B--2---:R-:W-:Y:S01]  /*19570*/  HMMA.16816.F32 R24, R12, R8, R24 ;  /* 0x000000080c18723c */ /* 0x004fe20000001818 */
[----:B------:R-:W2:Y:S01]  /*19580*/  MUFU.TANH R211, R211 ;  /* 0x000000d300d37308 */ /* 0x000ea20000002400 */
[----:B------:R-:W-:Y:S01]  /*19590*/  IABS R9, R210 ;  /* 0x000000d200097213 */ /* 0x000fe20000000000 */
[----:B------:R-:W-:Y:S01]  /*195a0*/  FMUL.FTZ R8, R178, UR8 ;  /* 0x00000008b2087c20 */ /* 0x000fe20008410000 */
[----:B------:R-:W-:Y:S01]  /*195b0*/  FMUL.FTZ R178, R173, UR8 ;  /* 0x00000008adb27c20 */ /* 0x000fe20008410000 */
[C-C-:B------:R-:W-:Y:S01]  /*195c0*/  IADD3 R144, PT, PT, R135.reuse, 0x50, -R190.reuse ;  /* 0x0000005087907810 */ /* 0x140fe20007ffe8be */
[----:B------:R-:W-:Y:S01]  /*195d0*/  FMUL.FTZ R30, R30, UR8 ;  /* 0x000000081e1e7c20 */ /* 0x000fe20008410000 */
[----:B------:R-:W-:Y:S01]  /*195e0*/  I2FP.F32.S32 R9, R9 ;  /* 0x0000000900097245 */ /* 0x000fe20000201400 */
[C---:B------:R-:W-:Y:S01]  /*195f0*/  HMMA.16816.F32 R20, R152.reuse, R146, R20 ;  /* 0x000000929814723c */ /* 0x040fe20000001814 */
[----:B------:R-:W-:Y:S01]  /*19600*/  IADD3 R19, PT, PT, R135, 0x4f, -R190 ;  /* 0x0000004f87137810 */ /* 0x000fe20007ffe8be */
[----:B------:R-:W-:Y:S01]  /*19610*/  MUFU.TANH R8, R8 ;  /* 0x0000000800087308 */ /* 0x000fe20000002400 */
[----:B-1----:R-:W-:Y:S01]  /*19620*/  FFMA.FTZ R210, R33, -UR14, R176 ;  /* 0x8000000e21d27c23 */ /* 0x002fe200080100b0 */
[----:B------:R-:W-:Y:S01]  /*19630*/  FFMA.FTZ R173, R9, -UR14, R32 ;  /* 0x8000000e09ad7c23 */ /* 0x000fe20008010020 */
[--C-:B------:R-:W-:Y:S01]  /*19640*/  IADD3 R18, PT, PT, R135, 0x47, -R190.reuse ;  /* 0x0000004787127810 */ /* 0x100fe20007ffe8be */
[----:B------:R-:W1:Y:S01]  /*19650*/  LDSM.16.M88.4 R32, [R192+0xa800] ;  /* 0x00a80000c020783b */ /* 0x000e620000000200 */
[C-C-:B------:R-:W-:Y:S01]  /*19660*/  IADD3 R140, PT, PT, R7.reuse, 0x7f, -R190.reuse ;  /* 0x0000007f078c7810 */ /* 0x140fe20007ffe8be */
[C---:B------:R-:W-:Y:S01]  /*19670*/  HMMA.16816.F32 R160, R152.reuse, R142, R160 ;  /* 0x0000008e98a0723c */ /* 0x040fe200000018a0 */
[C-C-:B------:R-:W-:Y:S01]  /*19680*/  IADD3 R208, PT, PT, R7.reuse, 0x78, -R190.reuse ;  /* 0x0000007807d07810 */ /* 0x140fe20007ffe8be */
[----:B------:R-:W3:Y:S01]  /*19690*/  MUFU.TANH R9, R178 ;  /* 0x000000b200097308 */ /* 0x000ee20000002400 */
[C-C-:B------:R-:W-:Y:S01]  /*196a0*/  IADD3 R206, PT, PT, R7.reuse, 0x77, -R190.reuse ;  /* 0x0000007707ce7810 */ /* 0x140fe20007ffe8be */
[C---:B------:R-:W-:Y:S01]  /*196b0*/  VIADD R176, R6.reuse, 0xffffffb8 ;  /* 0xffffffb806b07836 */ /* 0x040fe20000000000 */
[--C-:B------:R-:W-:Y:S01]  /*196c0*/  IADD3 R194, PT, PT, R7, 0x70, -R190.reuse ;  /* 0x0000007007c27810 */ /* 0x100fe20007ffe8be */
[----:B------:R-:W-:Y:S01]  /*196d0*/  FMUL.FTZ R31, R31, UR8 ;  /* 0x000000081f1f7c20 */ /* 0x000fe20008410000 */
[C-C-:B------:R-:W-:Y:S01]  /*196e0*/  IADD3 R135, PT, PT, R7.reuse, 0x6f, -R190.reuse ;  /* 0x0000006f07877810 */ /* 0x140fe20007ffe8be */
[----:B------:R-:W-:Y:S01]  /*196f0*/  HMMA.16816.F32 R156, R152, R136, R156 ;  /* 0x00000088989c723c */ /* 0x000fe2000000189c */
[C-C-:B------:R-:W-:Y:S01]  /*19700*/  IADD3 R172, PT, PT, R7.reuse, 0x68, -R190.reuse ;  /* 0x0000006807ac7810 */ /* 0x140fe20007ffe8be */
[----:B------:R-:W4:Y:S01]  /*19710*/  MUFU.TANH R175, R175 ;  /* 0x000000af00af7308 */ /* 0x000f220000002400 */
[C-C-:B------:R-:W-:Y:S01]  /*19720*/  IADD3 R189, PT, PT, R7.reuse, 0x67, -R190.reuse ;  /* 0x0000006707bd7810 */ /* 0x140fe20007ffe8be */
[----:B------:R-:W-:Y:S01]  /*19730*/  VIADD R137, R6, 0xffffff91 ;  /* 0xffffff9106897836 */ /* 0x000fe20000000000 */
[----:B------:R-:W-:-:S02]  /*19740*/  IADD3 R151, PT, PT, R7, 0x60, -R190 ;  /* 0x0000006007977810 */ /* 0x000fc40007ffe8be */
[C-C-:B------:R-:W-:Y:S01]  /*19750*/  IADD3 R147, PT, PT, R7.reuse, 0x5f, -R190.reuse ;  /* 0x0000005f07937810 */ /* 0x140fe20007ffe8be */
[C---:B------:R-:W-:Y:S01]  /*19760*/  HMMA.16816.F32 R20, R12.reuse, R10, R20 ;  /* 0x0000000a0c14723c */ /* 0x040fe20000001814 */
[C-C-:B------:R-:W-:Y:S01]  /*19770*/  IADD3 R149, PT, PT, R7.reuse, 0x58, -R190.reuse ;  /* 0x0000005807957810 */ /* 0x140fe20007ffe8be */
[----:B------:R-:W-:Y:S01]  /*19780*/  MUFU.TANH R31, R31 ;  /* 0x0000001f001f7308 */ /* 0x000fe20000002400 */
[C-C-:B------:R-:W-:Y:S02]  /*19790*/  IADD3 R146, PT, PT, R7.reuse, 0x57, -R190.reuse ;  /* 0x0000005707927810 */ /* 0x140fe40007ffe8be */
[C-C-:B------:R-:W-:Y:S02]  /*197a0*/  IADD3 R143, PT, PT, R7.reuse, 0x50, -R190.reuse ;  /* 0x00000050078f7810 */ /* 0x140fe40007ffe8be */
[C-C-:B------:R-:W-:Y:S02]  /*197b0*/  IADD3 R142, PT, PT, R7.reuse, 0x4f, -R190.reuse ;  /* 0x0000004f078e7810 */ /* 0x140fe40007ffe8be */
[C-C-:B------:R-:W-:Y:S01]  /*197c0*/  IADD3 R174, PT, PT, R7.reuse, 0x48, -R190.reuse ;  /* 0x0000004807ae7810 */ /* 0x140fe20007ffe8be */
[----:B------:R-:W-:Y:S01]  /*197d0*/  MUFU.TANH R179, R179 ;  /* 0x000000b300b37308 */ /* 0x000fe20000002400 */
[----:B------:R-:W-:Y:S01]  /*197e0*/  IADD3 R7, PT, PT, R7, 0x47, -R190 ;  /* 0x0000004707077810 */ /* 0x000fe20007ffe8be */
[----:B--2---:R-:W-:Y:S01]  /*197f0*/  FFMA.FTZ R190, R212, -UR14, R211 ;  /* 0x8000000ed4be7c23 */ /* 0x004fe200080100d3 */
[----:B------:R-:W-:Y:S01]  /*19800*/  ISETP.GE.AND P5, PT, R214, R205, PT ;  /* 0x000000cdd600720c */ /* 0x000fe20003fa6270 */
[----:B------:R-:W-:Y:S01]  /*19810*/  HMMA.16816.F32 R156, R12, R4, R156 ;  /* 0x000000040c9c723c */ /* 0x000fe2000000189c */
[----:B------:R-:W-:Y:S01]  /*19820*/  IABS R174, R174 ;  /* 0x000000ae00ae7213 */ /* 0x000fe20000000000 */
[----:B------:R-:W-:Y:S01]  /*19830*/  VIADD R4, R6, 0xffffffa1 ;  /* 0xffffffa106047836 */ /* 0x000fe20000000000 */
[----:B------:R-:W-:-:S02]  /*19840*/  ISETP.GE.AND P0, PT, R214, R204, PT ;  /* 0x000000ccd600720c */ /* 0x000fc40003f06270 */
[----:B------:R-:W-:Y:S01]  /*19850*/  FSEL R190, R190, -INF , P5 ;  /* 0xff800000bebe7808 */ /* 0x000fe20002800000 */
[----:B------:R-:W-:Y:S01]  /*19860*/  IMAD.MOV.U32 R211, RZ, RZ, R174 ;  /* 0x000000ffffd37224 */ /* 0x000fe200078e00ae */
[----:B------:R-:W-:Y:S01]  /*19870*/  IABS R141, R141 ;  /* 0x0000008d008d7213 */ /* 0x000fe20000000000 */
[C---:B-1----:R-:W-:Y:S01]  /*19880*/  HMMA.16816.F32 R24, R168.reuse, R32, R24 ;  /* 0x00000020a818723c */ /* 0x042fe20000001818 */
[----:B------:R-:W-:Y:S01]  /*19890*/  FSEL R190, R190, -INF , !P0 ;  /* 0xff800000bebe7808 */ /* 0x000fe20004000000 */
[----:B------:R-:W-:Y:S01]  /*198a0*/  FMUL.FTZ R33, R29, UR8 ;  /* 0x000000081d217c20 */ /* 0x000fe20008410000 */
[----:B------:R-:W-:Y:S01]  /*198b0*/  ISETP.GE.AND P0, PT, R214, R203, PT ;  /* 0x000000cbd600720c */ /* 0x000fe20003f06270 */
[----:B------:R-:W-:Y:S01]  /*198c0*/  VIADD R32, R6, 0xffffff88 ;  /* 0xffffff8806207836 */ /* 0x000fe20000000000 */
[----:B------:R-:W-:Y:S02]  /*198d0*/  ISETP.GE.AND P5, PT, R214, R202, PT ;  /* 0x000000cad600720c */ /* 0x000fe40003fa6270 */
[----:B------:R-:W-:Y:S01]  /*198e0*/  FSEL R173, R173, -INF , P0 ;  /* 0xff800000adad7808 */ /* 0x000fe20000000000 */
[----:B------:R-:W-:Y:S01]  /*198f0*/  MUFU.TANH R33, R33 ;  /* 0x0000002100217308 */ /* 0x000fe20000002400 */
[----:B------:R-:W-:Y:S01]  /*19900*/  I2FP.F32.S32 R174, R141 ;  /* 0x0000008d00ae7245 */ /* 0x000fe20000201400 */
[----:B------:R-:W-:Y:S01]  /*19910*/  HMMA.16816.F32 R20, R168, R34, R20 ;  /* 0x00000022a814723c */ /* 0x000fe20000001814 */
[----:B------:R-:W-:-:S02]  /*19920*/  I2FP.F32.S32 R211, R211 ;  /* 0x000000d300d37245 */ /* 0x000fc40000201400 */
[----:B------:R-:W-:Y:S01]  /*19930*/  ISETP.GE.AND P0, PT, R176, R205, PT ;  /* 0x000000cdb000720c */ /* 0x000fe20003f06270 */
[----:B---3--:R-:W-:Y:S01]  /*19940*/  FFMA.FTZ R178, R174, -UR14, R9 ;  /* 0x8000000eaeb27c23 */ /* 0x008fe20008010009 */
[----:B------:R-:W-:Y:S01]  /*19950*/  FSEL R173, R173, -INF , !P5 ;  /* 0xff800000adad7808 */ /* 0x000fe20006800000 */
[----:B------:R-:W-:Y:S01]  /*19960*/  FFMA.FTZ R211, R211, -UR14, R8 ;  /* 0x8000000ed3d37c23 */ /* 0x000fe20008010008 */
[----:B------:R-:W-:Y:S01]  /*19970*/  ISETP.GE.AND P5, PT, R176, R204, PT ;  /* 0x000000ccb000720c */ /* 0x000fe20003fa6270 */
[----:B------:R1:W2:Y:S01]  /*19980*/  LDSM.16.M88.4 R8, [R133+0xb000] ;  /* 0x00b000008508783b */ /* 0x0002a20000000200 */
[----:B------:R-:W-:Y:S01]  /*19990*/  FSEL R210, R210, -INF , P0 ;  /* 0xff800000d2d27808 */ /* 0x000fe20000000000 */
[----:B------:R-:W-:Y:S01]  /*199a0*/  FMUL.FTZ R174, R28, UR8 ;  /* 0x000000081cae7c20 */ /* 0x000fe20008410000 */
[----:B------:R-:W-:Y:S01]  /*199b0*/  ISETP.GE.AND P0, PT, R176, R202, PT ;  /* 0x000000cab000720c */ /* 0x000fe20003f06270 */
[----:B------:R-:W-:Y:S01]  /*199c0*/  FMUL.FTZ R35, R27, UR8 ;  /* 0x000000081b237c20 */ /* 0x000fe20008410000 */
[----:B------:R-:W-:Y:S01]  /*199d0*/  FSEL R141, R210, -INF , !P5 ;  /* 0xff800000d28d7808 */ /* 0x000fe20006800000 */
[----:B------:R-:W-:Y:S01]  /*199e0*/  HMMA.16816.F32 R156, R168, R16, R156 ;  /* 0x00000010a89c723c */ /* 0x000fe2000000189c */
[----:B------:R-:W-:Y:S01]  /*199f0*/  ISETP.GE.AND P5, PT, R176, R203, PT ;  /* 0x000000cbb000720c */ /* 0x000fe20003fa6270 */
[----:B------:R-:W-:Y:S01]  /*19a00*/  VIADD R176, R6, 0xffffff81 ;  /* 0xffffff8106b07836 */ /* 0x000fe20000000000 */
[----:B------:R-:W3:Y:S01]  /*19a10*/  MUFU.TANH R174, R174 ;  /* 0x000000ae00ae7308 */ /* 0x000ee20000002400 */
[----:B------:R-:W-:Y:S01]  /*19a20*/  IABS R210, R140 ;  /* 0x0000008c00d27213 */ /* 0x000fe20000000000 */
[----:B------:R-:W-:Y:S01]  /*19a30*/  FMUL.FTZ R20, R20, UR8 ;  /* 0x0000000814147c20 */ /* 0x000fe20008410000 */
[----:B------:R-:W-:Y:S01]  /*19a40*/  FSEL R211, R211, -INF , P5 ;  /* 0xff800000d3d37808 */ /* 0x000fe20002800000 */
[----:B------:R-:W-:Y:S01]  /*19a50*/  FMUL.FTZ R22, R22, UR8 ;  /* 0x0000000816167c20 */ /* 0x000fe20008410000 */
[----:B------:R-:W-:Y:S01]  /*19a60*/  ISETP.GE.AND P5, PT, R176, R205, PT ;  /* 0x000000cdb000720c */ /* 0x000fe20003fa6270 */
[----:B------:R-:W-:Y:S01]  /*19a70*/  FMUL.FTZ R21, R21, UR8 ;  /* 0x0000000815157c20 */ /* 0x000fe20008410000 */
[----:B------:R-:W-:Y:S01]  /*19a80*/  FSEL R140, R211, -INF , !P0 ;  /* 0xff800000d38c7808 */ /* 0x000fe20004000000 */
[----:B------:R-:W-:Y:S01]  /*19a90*/  MUFU.TANH R20, R20 ;  /* 0x0000001400147308 */ /* 0x000fe20000002400 */
[----:B------:R-:W-:-:S02]  /*19aa0*/  FSEL R28, R178, -INF , P5 ;  /* 0xff800000b21c7808 */ /* 0x000fc40002800000 */
[----:B------:R-:W-:Y:S02]  /*19ab0*/  I2FP.F32.S32 R178, R210 ;  /* 0x000000d200b27245 */ /* 0x000fe40000201400 */
[----:B------:R-:W-:Y:S02]  /*19ac0*/  ISETP.GE.AND P0, PT, R176, R204, PT ;  /* 0x000000ccb000720c */ /* 0x000fe40003f06270 */
[----:B------:R-:W-:Y:S01]  /*19ad0*/  IABS R209, R209 ;  /* 0x000000d100d17213 */ /* 0x000fe20000000000 */
[----:B-1----:R1:W5:Y:S01]  /*19ae0*/  MUFU.TANH R133, R30 ;  /* 0x0000001e00857308 */ /* 0x0023620000002400 */
[----:B------:R-:W-:Y:S01]  /*19af0*/  FSEL R28, R28, -INF , !P0 ;  /* 0xff8000001c1c7808 */ /* 0x000fe20004000000 */
[----:B----4-:R-:W-:Y:S01]  /*19b00*/  FFMA.FTZ R175, R178, -UR14, R175 ;  /* 0x8000000eb2af7c23 */ /* 0x010fe200080100af */
[----:B------:R-:W-:Y:S01]  /*19b10*/  I2FP.F32.S32 R209, R209 ;  /* 0x000000d100d17245 */ /* 0x000fe20000201400 */
[----:B------:R-:W-:Y:S01]  /*19b20*/  FMUL.FTZ R156, R156, UR8 ;  /* 0x000000089c9c7c20 */ /* 0x000fe20008410000 */
[----:B------:R-:W-:Y:S01]  /*19b30*/  ISETP.GE.AND P0, PT, R176, R203, PT ;  /* 0x000000cbb000720c */ /* 0x000fe20003f06270 */
[----:B------:R-:W-:Y:S01]  /*19b40*/  FMUL.FTZ R158, R158, UR8 ;  /* 0x000000089e9e7c20 */ /* 0x000fe20008410000 */
[----:B------:R-:W-:Y:S01]  /*19b50*/  ISETP.GE.AND P5, PT, R176, R202, PT ;  /* 0x000000cab000720c */ /* 0x000fe20003fa6270 */
[----:B---3--:R-:W-:Y:S01]  /*19b60*/  FFMA.FTZ R174, R209, -UR14, R174 ;  /* 0x8000000ed1ae7c23 */ /* 0x008fe200080100ae */
[----:B------:R-:W-:Y:S01]  /*19b70*/  FSEL R29, R175, -INF , P0 ;  /* 0xff800000af1d7808 */ /* 0x000fe20000000000 */
[----:B------:R-:W-:Y:S01]  /*19b80*/  MUFU.TANH R22, R22 ;  /* 0x0000001600167308 */ /* 0x000fe20000002400 */
[C---:B------:R-:W-:Y:S01]  /*19b90*/  ISETP.GE.AND P0, PT, R32.reuse, R205, PT ;  /* 0x000000cd2000720c */ /* 0x040fe20003f06270 */
[----:B------:R-:W-:Y:S01]  /*19ba0*/  FMUL.FTZ R157, R157, UR8 ;  /* 0x000000089d9d7c20 */ /* 0x000fe20008410000 */
[----:B------:R-:W-:Y:S01]  /*19bb0*/  IABS R207, R207 ;  /* 0x000000cf00cf7213 */ /* 0x000fe20000000000 */
[----:B------:R-:W-:Y:S01]  /*19bc0*/  FMUL.FTZ R159, R159, UR8 ;  /* 0x000000089f9f7c20 */ /* 0x000fe20008410000 */
[----:B------:R-:W-:Y:S01]  /*19bd0*/  IABS R176, R208 ;  /* 0x000000d000b07213 */ /* 0x000fe20000000000 */
[----:B--2---:R-:W-:Y:S01]  /*19be0*/  HMMA.16816.F32 R164, R12, R8, R164 ;  /* 0x000000080ca4723c */ /* 0x004fe200000018a4 */
[----:B------:R-:W-:Y:S01]  /*19bf0*/  FSEL R29, R29, -INF , !P5 ;  /* 0xff8000001d1d7808 */ /* 0x000fe20006800000 */
[----:B------:R-:W-:Y:S01]  /*19c00*/  MUFU.TANH R21, R21 ;  /* 0x0000001500157308 */ /* 0x000fe20000002400 */
[----:B------:R-:W-:-:S02]  /*19c10*/  ISETP.GE.AND P5, PT, R32, R204, PT ;  /* 0x000000cc2000720c */ /* 0x000fc40003fa6270 */
[----:B-1----:R-:W-:Y:S01]  /*19c20*/  FSEL R30, R174, -INF , P0 ;  /* 0xff800000ae1e7808 */ /* 0x002fe20000000000 */
[----:B------:R-:W-:Y:S01]  /*19c30*/  IMAD.MOV.U32 R174, RZ, RZ, R207 ;  /* 0x000000ffffae7224 */ /* 0x000fe200078e00cf */
[----:B------:R-:W-:Y:S01]  /*19c40*/  I2FP.F32.S32 R176, R176 ;  /* 0x000000b000b07245 */ /* 0x000fe20000201400 */
[----:B------:R-:W-:Y:S01]  /*19c50*/  HMMA.16816.F32 R160, R12, R10, R160 ;  /* 0x0000000a0ca0723c */ /* 0x000fe200000018a0 */
[----:B------:R-:W-:Y:S01]  /*19c60*/  FSEL R30, R30, -INF , !P5 ;  /* 0xff8000001e1e7808 */ /* 0x000fe20006800000 */
[----:B------:R-:W-:Y:S01]  /*19c70*/  VIADD R10, R6, 0xffffff99 ;  /* 0xffffff99060a7836 */ /* 0x000fe20000000000 */
[----:B------:R-:W-:Y:S01]  /*19c80*/  ISETP.GE.AND P0, PT, R32, R202, PT ;  /* 0x000000ca2000720c */ /* 0x000fe20003f06270 */
[----:B-----5:R-:W-:Y:S01]  /*19c90*/  FFMA.FTZ R133, R176, -UR14, R133 ;  /* 0x8000000eb0857c23 */ /* 0x020fe20008010085 */
[----:B------:R-:W-:Y:S01]  /*19ca0*/  ISETP.GE.AND P5, PT, R32, R203, PT ;  /* 0x000000cb2000720c */ /* 0x000fe20003fa6270 */
[----:B------:R-:W-:Y:S01]  /*19cb0*/  MUFU.TANH R156, R156 ;  /* 0x0000009c009c7308 */ /* 0x000fe20000002400 */
[----:B------:R-:W-:Y:S01]  /*19cc0*/  I2FP.F32.S32 R32, R174 ;  /* 0x000000ae00207245 */ /* 0x000fe20000201400 */
[----:B------:R-:W-:Y:S01]  /*19cd0*/  VIADD R174, R6, 0xffffff89 ;  /* 0xffffff8906ae7836 */ /* 0x000fe20000000000 */
[----:B------:R-:W-:Y:S01]  /*19ce0*/  FSEL R9, R133, -INF , P5 ;  /* 0xff80000085097808 */ /* 0x000fe20002800000 */
[----:B------:R-:W-:Y:S01]  /*19cf0*/  FMUL.FTZ R133, R26, UR8 ;  /* 0x000000081a857c20 */ /* 0x000fe20008410000 */
[----:B------:R-:W-:Y:S01]  /*19d00*/  IABS R138, R138 ;  /* 0x0000008a008a7213 */ /* 0x000fe20000000000 */
[----:B------:R-:W-:Y:S01]  /*19d10*/  FFMA.FTZ R8, R32, -UR14, R33 ;  /* 0x8000000e20087c23 */ /* 0x000fe20008010021 */
[----:B------:R-:W-:Y:S01]  /*19d20*/  ISETP.GE.AND P5, PT, R174, R205, PT ;  /* 0x000000cdae00720c */ /* 0x000fe20003fa6270 */
[----:B------:R-:W-:Y:S01]  /*19d30*/  FMUL.FTZ R32, R24, UR8 ;  /* 0x0000000818207c20 */ /* 0x000fe20008410000 */
[----:B------:R-:W-:Y:S01]  /*19d40*/  FSEL R9, R9, -INF , !P0 ;  /* 0xff80000009097808 */ /* 0x000fe20004000000 */
[----:B------:R-:W-:Y:S01]  /*19d50*/  MUFU.TANH R133, R133 ;  /* 0x0000008500857308 */ /* 0x000fe20000002400 */
[----:B------:R-:W-:-:S02]  /*19d60*/  ISETP.GE.AND P0, PT, R174, R204, PT ;  /* 0x000000ccae00720c */ /* 0x000fc40003f06270 */
[----:B------:R-:W-:Y:S02]  /*19d70*/  FSEL R8, R8, -INF , P5 ;  /* 0xff80000008087808 */ /* 0x000fe40002800000 */
[----:B------:R-:W-:Y:S02]  /*19d80*/  IABS R24, R206 ;  /* 0x000000ce00187213 */ /* 0x000fe40000000000 */
[----:B------:R-:W-:Y:S01]  /*19d90*/  FSEL R8, R8, -INF , !P0 ;  /* 0xff80000008087808 */ /* 0x000fe20004000000 */
[----:B------:R-:W1:Y:S01]  /*19da0*/  MUFU.TANH R32, R32 ;  /* 0x0000002000207308 */ /* 0x000e620000002400 */
[C---:B------:R-:W-:Y:S02]  /*19db0*/  ISETP.GE.AND P5, PT, R174.reuse, R202, PT ;  /* 0x000000caae00720c */ /* 0x040fe40003fa6270 */
[----:B------:R-:W-:Y:S01]  /*19dc0*/  ISETP.GE.AND P0, PT, R174, R203, PT ;  /* 0x000000cbae00720c */ /* 0x000fe20003f06270 */
[----:B------:R-:W-:Y:S01]  /*19dd0*/  FMUL.FTZ R174, R25, UR8 ;  /* 0x0000000819ae7c20 */ /* 0x000fe20008410000 */
[----:B------:R-:W-:-:S02]  /*19de0*/  I2FP.F32.S32 R34, R24 ;  /* 0x0000001800227245 */ /* 0x000fc40000201400 */
        /* <DEDUP_REMOVED lines=8> */
[----:B------:R-:W-:Y:S02]  /*19e70*/  FSEL R31, R31, -INF , P0 ;  /* 0xff8000001f1f7808 */ /* 0x000fe40000000000 */
[----:B------:R-:W-:Y:S01]  /*19e80*/  I2FP.F32.S32 R194, R194 ;  /* 0x000000c200c27245 */ /* 0x000fe20000201400 */
[----:B-1----:R-:W-:Y:S01]  /*19e90*/  FFMA.FTZ R34, R33, -UR14, R32 ;  /* 0x8000000e21227c23 */ /* 0x002fe20008010020 */
[----:B------:R-:W-:Y:S01]  /*19ea0*/  VIADD R32, R6, 0xffffff90 ;  /* 0xffffff9006207836 */ /* 0x000fe20000000000 */
[----:B------:R-:W-:Y:S02]  /*19eb0*/  FSEL R31, R31, -INF , !P5 ;  /* 0xff8000001f1f7808 */ /* 0x000fe40006800000 */
[----:B------:R-:W1:Y:S01]  /*19ec0*/  MUFU.TANH R33, R174 ;  /* 0x000000ae00217308 */ /* 0x000e620000002400 */
[----:B------:R-:W-:Y:S01]  /*19ed0*/  FFMA.FTZ R133, R194, -UR14, R133 ;  /* 0x8000000ec2857c23 */ /* 0x000fe20008010085 */
[----:B------:R-:W-:-:S02]  /*19ee0*/  ISETP.GE.AND P0, PT, R32, R205, PT ;  /* 0x000000cd2000720c */ /* 0x000fc40003f06270 */
[----:B------:R-:W-:Y:S02]  /*19ef0*/  ISETP.GE.AND P5, PT, R32, R204, PT ;  /* 0x000000cc2000720c */ /* 0x000fe40003fa6270 */
[----:B------:R-:W-:Y:S01]  /*19f00*/  FSEL R175, R34, -INF , P0 ;  /* 0xff80000022af7808 */ /* 0x000fe20000000000 */
[----:B------:R-:W-:Y:S01]  /*19f10*/  IMAD.MOV.U32 R34, RZ, RZ, R138 ;  /* 0x000000ffff227224 */ /* 0x000fe200078e008a */
[C---:B------:R-:W-:Y:S02]  /*19f20*/  ISETP.GE.AND P0, PT, R32.reuse, R202, PT ;  /* 0x000000ca2000720c */ /* 0x040fe40003f06270 */
[----:B------:R-:W-:Y:S02]  /*19f30*/  FSEL R138, R175, -INF , !P5 ;  /* 0xff800000af8a7808 */ /* 0x000fe40006800000 */
[----:B------:R-:W-:Y:S02]  /*19f40*/  ISETP.GE.AND P5, PT, R32, R203, PT ;  /* 0x000000cb2000720c */ /* 0x000fe40003fa6270 */
[----:B------:R3:W4:Y:S01]  /*19f50*/  MUFU.TANH R32, R35 ;  /* 0x0000002300207308 */ /* 0x0007220000002400 */
[----:B------:R-:W-:-:S02]  /*19f60*/  I2FP.F32.S32 R34, R34 ;  /* 0x0000002200227245 */ /* 0x000fc40000201400 */
[----:B------:R-:W-:Y:S02]  /*19f70*/  FSEL R133, R133, -INF , P5 ;  /* 0xff80000085857808 */ /* 0x000fe40002800000 */
[----:B------:R-:W-:Y:S01]  /*19f80*/  ISETP.GE.AND P5, PT, R137, R205, PT ;  /* 0x000000cd8900720c */ /* 0x000fe20003fa6270 */
[----:B-1----:R-:W-:Y:S01]  /*19f90*/  FFMA.FTZ R33, R34, -UR14, R33 ;  /* 0x8000000e22217c23 */ /* 0x002fe20008010021 */
[----:B------:R-:W-:Y:S01]  /*19fa0*/  IABS R34, R193 ;  /* 0x000000c100227213 */ /* 0x000fe20000000000 */
[----:B--2---:R-:W-:Y:S01]  /*19fb0*/  HMMA.16816.F32 R164, R168, R24, R164 ;  /* 0x00000018a8a4723c */ /* 0x004fe200000018a4 */
[----:B------:R-:W-:Y:S01]  /*19fc0*/  FMUL.FTZ R24, R23, UR8 ;  /* 0x0000000817187c20 */ /* 0x000fe20008410000 */
[----:B------:R-:W-:Y:S01]  /*19fd0*/  VIADD R23, R6, 0xffffff98 ;  /* 0xffffff9806177836 */ /* 0x000fe20000000000 */
[----:B------:R-:W-:Y:S02]  /*19fe0*/  FSEL R136, R33, -INF , P5 ;  /* 0xff80000021887808 */ /* 0x000fe40002800000 */
[----:B------:R-:W-:-:S02]  /*19ff0*/  I2FP.F32.S32 R25, R34 ;  /* 0x0000002200197245 */ /* 0x000fc40000201400 */
[----:B------:R-:W-:Y:S01]  /*1a000*/  ISETP.GE.AND P5, PT, R137, R202, PT ;  /* 0x000000ca8900720c */ /* 0x000fe20003fa6270 */
[----:B------:R-:W-:Y:S01]  /*1a010*/  HMMA.16816.F32 R160, R168, R26, R160 ;  /* 0x0000001aa8a0723c */ /* 0x000fe200000018a0 */
[----:B------:R-:W-:Y:S01]  /*1a020*/  IABS R172, R172 ;  /* 0x000000ac00ac7213 */ /* 0x000fe20000000000 */
[----:B------:R-:W-:Y:S01]  /*1a030*/  FFMA.FTZ R20, R25, -UR14, R20 ;  /* 0x8000000e19147c23 */ /* 0x000fe20008010014 */
[----:B---3--:R-:W-:Y:S02]  /*1a040*/  IABS R35, R135 ;  /* 0x0000008700237213 */ /* 0x008fe40000000000 */
[----:B------:R-:W-:Y:S02]  /*1a050*/  FSEL R135, R133, -INF , !P0 ;  /* 0xff80000085877808 */ /* 0x000fe40004000000 */
[----:B------:R-:W-:Y:S02]  /*1a060*/  I2FP.F32.S32 R33, R35 ;  /* 0x0000002300217245 */ /* 0x000fe40000201400 */
[----:B------:R-:W-:-:S02]  /*1a070*/  ISETP.GE.AND P0, PT, R137, R204, PT ;  /* 0x000000cc8900720c */ /* 0x000fc40003f06270 */
[----:B------:R-:W-:Y:S01]  /*1a080*/  I2FP.F32.S32 R25, R172 ;  /* 0x000000ac00197245 */ /* 0x000fe20000201400 */
[----:B----4-:R-:W-:Y:S01]  /*1a090*/  FFMA.FTZ R32, R33, -UR14, R32 ;  /* 0x8000000e21207c23 */ /* 0x010fe20008010020 */
[----:B------:R-:W-:Y:S01]  /*1a0a0*/  FSEL R136, R136, -INF , !P0 ;  /* 0xff80000088887808 */ /* 0x000fe20004000000 */
[----:B------:R-:W-:Y:S01]  /*1a0b0*/  FMUL.FTZ R11, R164, UR8 ;  /* 0x00000008a40b7c20 */ /* 0x000fe20008410000 */
[----:B------:R-:W-:Y:S01]  /*1a0c0*/  ISETP.GE.AND P0, PT, R137, R203, PT ;  /* 0x000000cb8900720c */ /* 0x000fe20003f06270 */
[----:B------:R-:W-:Y:S01]  /*1a0d0*/  FFMA.FTZ R22, R25, -UR14, R22 ;  /* 0x8000000e19167c23 */ /* 0x000fe20008010016 */
[----:B------:R-:W-:Y:S01]  /*1a0e0*/  IABS R189, R189 ;  /* 0x000000bd00bd7213 */ /* 0x000fe20000000000 */
[----:B------:R-:W-:Y:S01]  /*1a0f0*/  FMUL.FTZ R165, R165, UR8 ;  /* 0x00000008a5a57c20 */ /* 0x000fe20008410000 */
[----:B------:R-:W-:Y:S01]  /*1a100*/  FSEL R32, R32, -INF , P0 ;  /* 0xff80000020207808 */ /* 0x000fe20000000000 */
[----:B------:R-:W1:Y:S01]  /*1a110*/  MUFU.TANH R11, R11 ;  /* 0x0000000b000b7308 */ /* 0x000e620000002400 */
[----:B------:R-:W-:Y:S01]  /*1a120*/  ISETP.GE.AND P0, PT, R23, R205, PT ;  /* 0x000000cd1700720c */ /* 0x000fe20003f06270 */
[----:B------:R-:W-:Y:S01]  /*1a130*/  FMUL.FTZ R167, R167, UR8 ;  /* 0x00000008a7a77c20 */ /* 0x000fe20008410000 */
[----:B------:R-:W-:Y:S01]  /*1a140*/  FSEL R133, R32, -INF , !P5 ;  /* 0xff80000020857808 */ /* 0x000fe20006800000 */
[----:B------:R-:W-:Y:S01]  /*1a150*/  FMUL.FTZ R160, R160, UR8 ;  /* 0x00000008a0a07c20 */ /* 0x000fe20008410000 */
[----:B------:R-:W-:Y:S01]  /*1a160*/  ISETP.GE.AND P5, PT, R23, R204, PT ;  /* 0x000000cc1700720c */ /* 0x000fe20003fa6270 */
[----:B------:R-:W-:Y:S01]  /*1a170*/  FMUL.FTZ R162, R162, UR8 ;  /* 0x00000008a2a27c20 */ /* 0x000fe20008410000 */
[----:B------:R-:W-:Y:S01]  /*1a180*/  IABS R32, R191 ;  /* 0x000000bf00207213 */ /* 0x000fe20000000000 */
[----:B------:R-:W-:Y:S01]  /*1a190*/  MUFU.TANH R167, R167 ;  /* 0x000000a700a77308 */ /* 0x000fe20000002400 */
[----:B------:R-:W-:Y:S01]  /*1a1a0*/  FSEL R20, R20, -INF , P0 ;  /* 0xff80000014147808 */ /* 0x000fe20000000000 */
[----:B------:R-:W-:Y:S01]  /*1a1b0*/  FMUL.FTZ R161, R161, UR8 ;  /* 0x00000008a1a17c20 */ /* 0x000fe20008410000 */
[----:B------:R-:W-:Y:S01]  /*1a1c0*/  I2FP.F32.S32 R32, R32 ;  /* 0x0000002000207245 */ /* 0x000fe20000201400 */
[----:B------:R-:W-:Y:S01]  /*1a1d0*/  FMUL.FTZ R163, R163, UR8 ;  /* 0x00000008a3a37c20 */ /* 0x000fe20008410000 */
[----:B------:R-:W-:-:S02]  /*1a1e0*/  FSEL R172, R20, -INF , !P5 ;  /* 0xff80000014ac7808 */ /* 0x000fc40006800000 */
[C---:B------:R-:W-:Y:S01]  /*1a1f0*/  ISETP.GE.AND P5, PT, R23.reuse, R203, PT ;  /* 0x000000cb1700720c */ /* 0x040fe20003fa6270 */
[----:B------:R2:W3:Y:S01]  /*1a200*/  MUFU.TANH R20, R24 ;  /* 0x0000001800147308 */ /* 0x0004e20000002400 */
[----:B------:R-:W-:Y:S01]  /*1a210*/  FFMA.FTZ R21, R32, -UR14, R21 ;  /* 0x8000000e20157c23 */ /* 0x000fe20008010015 */
[----:B------:R-:W-:Y:S01]  /*1a220*/  ISETP.GE.AND P0, PT, R23, R202, PT ;  /* 0x000000ca1700720c */ /* 0x000fe20003f06270 */
[----:B------:R-:W-:Y:S01]  /*1a230*/  FMUL.FTZ R23, R166, UR8 ;  /* 0x00000008a6177c20 */ /* 0x000fe20008410000 */
[----:B------:R-:W-:Y:S02]  /*1a240*/  FSEL R22, R22, -INF , P5 ;  /* 0xff80000016167808 */ /* 0x000fe40002800000 */
[----:B------:R-:W-:Y:S02]  /*1a250*/  ISETP.GE.AND P5, PT, R10, R205, PT ;  /* 0x000000cd0a00720c */ /* 0x000fe40003fa6270 */
[----:B------:R-:W-:Y:S01]  /*1a260*/  FSEL R137, R22, -INF , !P0 ;  /* 0xff80000016897808 */ /* 0x000fe20004000000 */
[----:B------:R-:W-:Y:S01]  /*1a270*/  MUFU.TANH R162, R162 ;  /* 0x000000a200a27308 */ /* 0x000fe20000002400 */
[----:B------:R-:W-:-:S02]  /*1a280*/  ISETP.GE.AND P0, PT, R10, R204, PT ;  /* 0x000000cc0a00720c */ /* 0x000fc40003f06270 */
[----:B------:R-:W-:Y:S02]  /*1a290*/  IABS R22, R188 ;  /* 0x000000bc00167213 */ /* 0x000fe40000000000 */
[----:B------:R-:W-:Y:S02]  /*1a2a0*/  IABS R151, R151 ;  /* 0x0000009700977213 */ /* 0x000fe40000000000 */
[----:B------:R-:W-:Y:S01]  /*1a2b0*/  I2FP.F32.S32 R22, R22 ;  /* 0x0000001600167245 */ /* 0x000fe20000201400 */
[----:B------:R-:W-:Y:S01]  /*1a2c0*/  MUFU.TANH R163, R163 ;  /* 0x000000a300a37308 */ /* 0x000fe20000002400 */
[----:B--2---:R-:W-:Y:S01]  /*1a2d0*/  FSEL R24, R21, -INF , P5 ;  /* 0xff80000015187808 */ /* 0x004fe20002800000 */
[----:B------:R-:W-:Y:S01]  /*1a2e0*/  IMAD.MOV.U32 R21, RZ, RZ, R189 ;  /* 0x000000ffff157224 */ /* 0x000fe200078e00bd */
[----:B------:R-:W-:Y:S01]  /*1a2f0*/  ISETP.GE.AND P5, PT, R10, R202, PT ;  /* 0x000000ca0a00720c */ /* 0x000fe20003fa6270 */
[----:B-1----:R-:W-:Y:S01]  /*1a300*/  FFMA.FTZ R22, R22, -UR14, R11 ;  /* 0x8000000e16167c23 */ /* 0x002fe2000801000b */
[----:B------:R-:W-:-:S02]  /*1a310*/  FSEL R166, R24, -INF , !P0 ;  /* 0xff80000018a67808 */ /* 0x000fc40004000000 */
[----:B------:R-:W-:Y:S01]  /*1a320*/  ISETP.GE.AND P0, PT, R10, R203, PT ;  /* 0x000000cb0a00720c */ /* 0x000fe20003f06270 */
[----:B------:R-:W-:Y:S01]  /*1a330*/  MUFU.TANH R11, R165 ;  /* 0x000000a5000b7308 */ /* 0x000fe20000002400 */
[----:B------:R-:W-:Y:S02]  /*1a340*/  I2FP.F32.S32 R21, R21 ;  /* 0x0000001500157245 */ /* 0x000fe40000201400 */
[----:B------:R-:W-:Y:S02]  /*1a350*/  I2FP.F32.S32 R151, R151 ;  /* 0x0000009700977245 */ /* 0x000fe40000201400 */
[----:B------:R-:W-:Y:S01]  /*1a360*/  IABS R5, R147 ;  /* 0x0000009300057213 */ /* 0x000fe20000000000 */
[----:B---3--:R-:W-:Y:S01]  /*1a370*/  FFMA.FTZ R20, R21, -UR14, R20 ;  /* 0x8000000e15147c23 */ /* 0x008fe20008010014 */
[----:B------:R-:W-:Y:S01]  /*1a380*/  VIADD R21, R6, 0xffffffa0 ;  /* 0xffffffa006157836 */ /* 0x000fe20000000000 */
[----:B------:R-:W1:Y:S01]  /*1a390*/  MUFU.TANH R10, R23 ;  /* 0x00000017000a7308 */ /* 0x000e620000002400 */
[----:B------:R-:W-:-:S02]  /*1a3a0*/  IABS R150, R150 ;  /* 0x0000009600967213 */ /* 0x000fc40000000000 */
[----:B------:R-:W-:Y:S02]  /*1a3b0*/  FSEL R24, R20, -INF , P0 ;  /* 0xff80000014187808 */ /* 0x000fe40000000000 */
[C---:B------:R-:W-:Y:S02]  /*1a3c0*/  ISETP.GE.AND P0, PT, R21.reuse, R205, PT ;  /* 0x000000cd1500720c */ /* 0x040fe40003f06270 */
[----:B------:R-:W-:Y:S02]  /*1a3d0*/  IABS R20, R139 ;  /* 0x0000008b00147213 */ /* 0x000fe40000000000 */
[----:B------:R-:W-:Y:S02]  /*1a3e0*/  FSEL R139, R24, -INF , !P5 ;  /* 0xff800000188b7808 */ /* 0x000fe40006800000 */
[----:B------:R-:W-:Y:S02]  /*1a3f0*/  ISETP.GE.AND P5, PT, R21, R204, PT ;  /* 0x000000cc1500720c */ /* 0x000fe40003fa6270 */
[----:B------:R-:W-:-:S02]  /*1a400*/  FSEL R22, R22, -INF , P0 ;  /* 0xff80000016167808 */ /* 0x000fc40000000000 */
[----:B------:R-:W-:Y:S02]  /*1a410*/  I2FP.F32.S32 R20, R20 ;  /* 0x0000001400147245 */ /* 0x000fe40000201400 */
[----:B------:R-:W-:Y:S01]  /*1a420*/  FSEL R174, R22, -INF , !P5 ;  /* 0xff80000016ae7808 */ /* 0x000fe20006800000 */
[----:B-1----:R-:W-:Y:S01]  /*1a430*/  FFMA.FTZ R10, R151, -UR14, R10 ;  /* 0x8000000e970a7c23 */ /* 0x002fe2000801000a */
[C---:B------:R-:W-:Y:S01]  /*1a440*/  ISETP.GE.AND P5, PT, R21.reuse, R203, PT ;  /* 0x000000cb1500720c */ /* 0x040fe20003fa6270 */
[----:B------:R-:W-:Y:S01]  /*1a450*/  FFMA.FTZ R11, R20, -UR14, R11 ;  /* 0x8000000e140b7c23 */ /* 0x000fe2000801000b */
[----:B------:R-:W-:Y:S02]  /*1a460*/  ISETP.GE.AND P0, PT, R21, R202, PT ;  /* 0x000000ca1500720c */ /* 0x000fe40003f06270 */
[----:B------:R-:W-:Y:S02]  /*1a470*/  FSEL R12, R10, -INF , P5 ;  /* 0xff8000000a0c7808 */ /* 0x000fe40002800000 */
[----:B------:R-:W-:Y:S01]  /*1a480*/  ISETP.GE.AND P5, PT, R4, R205, PT ;  /* 0x000000cd0400720c */ /* 0x000fe20003fa6270 */
[----:B------:R-:W1:Y:S01]  /*1a490*/  MUFU.TANH R10, R160 ;  /* 0x000000a0000a7308 */ /* 0x000e620000002400 */
[----:B------:R-:W-:-:S02]  /*1a4a0*/  FSEL R147, R12, -INF , !P0 ;  /* 0xff8000000c937808 */ /* 0x000fc40004000000 */
[C---:B------:R-:W-:Y:S02]  /*1a4b0*/  ISETP.GE.AND P0, PT, R4.reuse, R204, PT ;  /* 0x000000cc0400720c */ /* 0x040fe40003f06270 */
[----:B------:R-:W-:Y:S02]  /*1a4c0*/  FSEL R11, R11, -INF , P5 ;  /* 0xff8000000b0b7808 */ /* 0x000fe40002800000 */
[C---:B------:R-:W-:Y:S02]  /*1a4d0*/  ISETP.GE.AND P5, PT, R4.reuse, R202, PT ;  /* 0x000000ca0400720c */ /* 0x040fe40003fa6270 */
[----:B------:R-:W-:Y:S02]  /*1a4e0*/  FSEL R176, R11, -INF , !P0 ;  /* 0xff8000000bb07808 */ /* 0x000fe40004000000 */
[----:B------:R-:W-:Y:S01]  /*1a4f0*/  ISETP.GE.AND P0, PT, R4, R203, PT ;  /* 0x000000cb0400720c */ /* 0x000fe20003f06270 */
[----:B------:R-:W-:Y:S01]  /*1a500*/  IMAD.MOV.U32 R4, RZ, RZ, R150 ;  /* 0x000000ffff047224 */ /* 0x000fe200078e0096 */
[----:B------:R-:W-:-:S02]  /*1a510*/  I2FP.F32.S32 R12, R5 ;  /* 0x00000005000c7245 */ /* 0x000fc40000201400 */
[----:B------:R-:W2:Y:S01]  /*1a520*/  MUFU.TANH R5, R161 ;  /* 0x000000a100057308 */ /* 0x000ea20000002400 */
[----:B------:R-:W-:Y:S02]  /*1a530*/  IABS R149, R149 ;  /* 0x0000009500957213 */ /* 0x000fe40000000000 */
[----:B------:R-:W-:Y:S01]  /*1a540*/  FFMA.FTZ R12, R12, -UR14, R167 ;  /* 0x8000000e0c0c7c23 */ /* 0x000fe200080100a7 */
[----:B------:R-:W-:Y:S01]  /*1a550*/  I2FP.F32.S32 R11, R4 ;  /* 0x00000004000b7245 */ /* 0x000fe20000201400 */
[----:B------:R-:W-:Y:S01]  /*1a560*/  VIADD R4, R6, 0xffffffa8 ;  /* 0xffffffa806047836 */ /* 0x000fe20000000000 */
[----:B------:R-:W-:Y:S02]  /*1a570*/  I2FP.F32.S32 R149, R149 ;  /* 0x0000009500957245 */ /* 0x000fe40000201400 */
[----:B------:R-:W-:Y:S01]  /*1a580*/  FSEL R12, R12, -INF , P0 ;  /* 0xff8000000c0c7808 */ /* 0x000fe20000000000 */
[----:B-1----:R-:W-:Y:S01]  /*1a590*/  FFMA.FTZ R10, R11, -UR14, R10 ;  /* 0x8000000e0b0a7c23 */ /* 0x002fe2000801000a */
[----:B------:R-:W-:Y:S01]  /*1a5a0*/  ISETP.GE.AND P0, PT, R4, R205, PT ;  /* 0x000000cd0400720c */ /* 0x000fe20003f06270 */
[----:B------:R-:W-:Y:S01]  /*1a5b0*/  FFMA.FTZ R149, R149, -UR14, R162 ;  /* 0x8000000e95957c23 */ /* 0x000fe200080100a2 */
[----:B------:R-:W-:-:S02]  /*1a5c0*/  FSEL R193, R12, -INF , !P5 ;  /* 0xff8000000cc17808 */ /* 0x000fc40006800000 */
[----:B------:R-:W-:Y:S02]  /*1a5d0*/  ISETP.GE.AND P5, PT, R4, R204, PT ;  /* 0x000000cc0400720c */ /* 0x000fe40003fa6270 */
[----:B------:R-:W-:Y:S02]  /*1a5e0*/  FSEL R10, R10, -INF , P0 ;  /* 0xff8000000a0a7808 */ /* 0x000fe40000000000 */
[----:B------:R-:W-:Y:S02]  /*1a5f0*/  IABS R145, R145 ;  /* 0x0000009100917213 */ /* 0x000fe40000000000 */
[----:B------:R-:W-:Y:S01]  /*1a600*/  FSEL R188, R10, -INF , !P5 ;  /* 0xff8000000abc7808 */ /* 0x000fe20006800000 */
[----:B------:R-:W-:Y:S01]  /*1a610*/  FMUL.FTZ R10, R177, UR8 ;  /* 0x00000008b10a7c20 */ /* 0x000fe20008410000 */
[----:B------:R-:W-:Y:S02]  /*1a620*/  ISETP.GE.AND P0, PT, R4, R202, PT ;  /* 0x000000ca0400720c */ /* 0x000fe40003f06270 */
[----:B------:R-:W-:-:S02]  /*1a630*/  I2FP.F32.S32 R12, R145 ;  /* 0x00000091000c7245 */ /* 0x000fc40000201400 */
[----:B------:R-:W-:Y:S01]  /*1a640*/  ISETP.GE.AND P5, PT, R4, R203, PT ;  /* 0x000000cb0400720c */ /* 0x000fe20003fa6270 */
[----:B------:R-:W-:Y:S01]  /*1a650*/  VIADD R4, R6, 0xffffffa9 ;  /* 0xffffffa906047836 */ /* 0x000fe20000000000 */
[----:B------:R-:W-:Y:S01]  /*1a660*/  IABS R146, R146 ;  /* 0x0000009200927213 */ /* 0x000fe20000000000 */
[----:B--2---:R-:W-:Y:S01]  /*1a670*/  FFMA.FTZ R5, R12, -UR14, R5 ;  /* 0x8000000e0c057c23 */ /* 0x004fe20008010005 */
[----:B------:R-:W-:Y:S01]  /*1a680*/  FSEL R149, R149, -INF , P5 ;  /* 0xff80000095957808 */ /* 0x000fe20002800000 */
[----:B------:R-:W-:Y:S01]  /*1a690*/  MUFU.TANH R10, R10 ;  /* 0x0000000a000a7308 */ /* 0x000fe20000002400 */
[----:B------:R-:W-:Y:S02]  /*1a6a0*/  ISETP.GE.AND P5, PT, R4, R205, PT ;  /* 0x000000cd0400720c */ /* 0x000fe40003fa6270 */
[----:B------:R-:W-:Y:S02]  /*1a6b0*/  FSEL R191, R149, -INF , !P0 ;  /* 0xff80000095bf7808 */ /* 0x000fe40004000000 */
[----:B------:R-:W-:-:S02]  /*1a6c0*/  I2FP.F32.S32 R146, R146 ;  /* 0x0000009200927245 */ /* 0x000fc40000201400 */
[----:B------:R-:W-:Y:S02]  /*1a6d0*/  ISETP.GE.AND P0, PT, R4, R204, PT ;  /* 0x000000cc0400720c */ /* 0x000fe40003f06270 */
[----:B------:R-:W-:Y:S01]  /*1a6e0*/  FSEL R178, R5, -INF , P5 ;  /* 0xff80000005b27808 */ /* 0x000fe20002800000 */
[----:B------:R-:W-:Y:S01]  /*1a6f0*/  FFMA.FTZ R146, R146, -UR14, R163 ;  /* 0x8000000e92927c23 */ /* 0x000fe200080100a3 */
[----:B------:R-:W-:Y:S01]  /*1a700*/  IABS R11, R144 ;  /* 0x00000090000b7213 */ /* 0x000fe20000000000 */
[----:B------:R-:W1:Y:S01]  /*1a710*/  MUFU.TANH R5, R158 ;  /* 0x0000009e00057308 */ /* 0x000e620000002400 */
        /* <DEDUP_REMOVED lines=11> */
[----:B------:R-:W-:Y:S02]  /*1a7d0*/  ISETP.GE.AND P5, PT, R4, R204, PT ;  /* 0x000000cc0400720c */ /* 0x000fe40003fa6270 */
[----:B------:R-:W-:Y:S02]  /*1a7e0*/  FSEL R11, R11, -INF , P0 ;  /* 0xff8000000b0b7808 */ /* 0x000fe40000000000 */
[----:B------:R-:W-:Y:S02]  /*1a7f0*/  I2FP.F32.S32 R14, R143 ;  /* 0x0000008f000e7245 */ /* 0x000fe40000201400 */
        /* <DEDUP_REMOVED lines=105> */
.L_x_6836:
        /* <DEDUP_REMOVED lines=8> */
.L_x_6837:
        /* <DEDUP_REMOVED lines=73> */
.L_x_6835:
        /* <DEDUP_REMOVED lines=213> */
[----:B------:R-:W-:Y:S01]  /*1c0f0*/  FFMA.FTZ R194, R143, UR8, -R164 ;  /* 0x000000088fc27c23 */ /* 0x000fe200080108a4 */
[--C-:B------:R-:W-:Y:S01]  /*1c100*/  FFMA.FTZ R190, R146, UR8, -R145.reuse ;  /* 0x0000000892be7c23 */ /* 0x100fe20008010891 */
        /* <DEDUP_REMOVED lines=33> */
[----:B------:R-:W1:Y:S04]  /*1c320*/  MUFU.EX2 R189, R189 ;  /* 0x000000bd00bd7308 */ /* 0x000e680000000800 */
[----:B------:R-:W-:Y:S02]  /*1c330*/  MUFU.EX2 R192, R192 ;  /* 0x000000c000c07308 */ /* 0x000fe40000000800 */
[C---:B------:R-:W-:Y:S01]  /*1c340*/  HMMA.16816.F32 R12, R4.reuse, R14, R124 ;  /* 0x0000000e040c723c */ /* 0x040fe2000000187c */
[----:B------:R-:W1:Y:S01]  /*1c350*/  LDSM.16.MT88.4 R124, [R161+0x2800] ;  /* 0x00280000a17c783b */ /* 0x000e620000004200 */
[----:B------:R-:W-:Y:S04]  /*1c360*/  MUFU.EX2 R193, R193 ;  /* 0x000000c100c17308 */ /* 0x000fe80000000800 */
        /* <DEDUP_REMOVED lines=59> */
[----:B------:R-:W-:-:S02]  /*1c720*/  F2FP.F16.F32.PACK_AB R5, R191, R178 ;  /* 0x000000b2bf05723e */ /* 0x000fc400000000ff */
        /* <DEDUP_REMOVED lines=38> */
[----:B-1----:R-:W1:Y:S07]  /*1c990*/  LDSM.16.MT88.4 R104, [R161+0x5800] ;  /* 0x00580000a168783b */ /* 0x002e6e0000004200 */
[C---:B------:R-:W-:Y:S08]  /*1c9a0*/  HMMA.16816.F32 R76, R4.reuse, R108, R76 ;  /* 0x0000006c044c723c */ /* 0x040ff0000000184c */
[C---:B------:R-:W-:Y:S01]  /*1c9b0*/  HMMA.16816.F32 R80, R4.reuse, R110, R80 ;  /* 0x0000006e0450723c */ /* 0x040fe20000001850 */
[----:B------:R-:W-:Y:S07]  /*1c9c0*/  LDSM.16.MT88.4 R108, [R162+0x11800] ;  /* 0x01180000a26c783b */ /* 0x000fee0000004200 */
[C---:B--2---:R-:W-:Y:S08]  /*1c9d0*/  HMMA.16816.F32 R84, R4.reuse, R112, R84 ;  /* 0x000000700454723c */ /* 0x044ff00000001854 */
[C---:B------:R-:W-:Y:S01]  /*1c9e0*/  HMMA.16816.F32 R88, R4.reuse, R114, R88 ;  /* 0x000000720458723c */ /* 0x040fe20000001858 */
[----:B------:R-:W2:Y:S07]  /*1c9f0*/  LDSM.16.MT88.4 R112, [R162+0xf800] ;  /* 0x00f80000a270783b */ /* 0x000eae0000004200 */
[C---:B---3--:R-:W-:Y:S08]  /*1ca00*/  HMMA.16816.F32 R92, R4.reuse, R120, R92 ;  /* 0x00000078045c723c */ /* 0x048ff0000000185c */
        /* <DEDUP_REMOVED lines=9> */
[----:B------:R-:W3:Y:S01]  /*1caa0*/  LDSM.16.MT88.4 R8, [R159+0x1800] ;  /* 0x001800009f08783b */ /* 0x000ee20000004200 */
[----:B------:R-:W-:-:S06]  /*1cab0*/  FADD.FTZ R215, R167, R192 ;  /* 0x000000c0a7d77221 */ /* 0x000fcc0000010000 */
[C---:B------:R-:W-:Y:S01]  /*1cac0*/  HMMA.16816.F32 R124, R4.reuse, R126, R12 ;  /* 0x0000007e047c723c */ /* 0x040fe2000000180c */
[----:B------:R-:W4:Y:S07]  /*1cad0*/  LDSM.16.MT88.4 R12, [R159+0x3800] ;  /* 0x003800009f0c783b */ /* 0x000f2e0000004200 */
[C---:B-----5:R-:W-:Y:S01]  /*1cae0*/  HMMA.16816.F32 R120, R4.reuse, R116, R16 ;  /* 0x000000740478723c */ /* 0x060fe20000001810 */
[----:B------:R-:W5:Y:S07]  /*1caf0*/  LDSM.16.MT88.4 R16, [R159+0x5800] ;  /* 0x005800009f10783b */ /* 0x000f6e0000004200 */
[C---:B-1----:R-:W-:Y:S08]  /*1cb00*/  HMMA.16816.F32 R84, R4.reuse, R104, R84 ;  /* 0x000000680454723c */ /* 0x042ff00000001854 */
[C---:B------:R-:W-:Y:S08]  /*1cb10*/  HMMA.16816.F32 R88, R4.reuse, R106, R88 ;  /* 0x0000006a0458723c */ /* 0x040ff00000001858 */
[C---:B--2---:R-:W-:Y:S08]  /*1cb20*/  HMMA.16816.F32 R44, R4.reuse, R112, R44 ;  /* 0x00000070042c723c */ /* 0x044ff0000000182c */
[----:B---3--:R-:W-:Y:S01]  /*1cb30*/  HMMA.16816.F32 R104, R4, R8, R32 ;  /* 0x000000080468723c */ /* 0x008fe20000001820 */
        /* <DEDUP_REMOVED lines=24> */
[----:B------:R-:W-:Y:S01]  /*1ccc0*/  HMMA.16816.F32 R52, R4, R132, R52 ;  /* 0x000000840434723c */ /* 0x000fe20000001834 */
[----:B------:R-:W-:-:S02]  /*1ccd0*/  MOV R132, R150 ;  /* 0x0000009600847202 */ /* 0x000fc40000000f00 */
[----:B------:R-:W-:Y:S01]  /*1cce0*/  @P0 MOV R132, R150 ;  /* 0x0000009600840202 */ /* 0x000fe20000000f00 */
[----:B------:R-:W-:-:S01]  /*1ccf0*/  NOP ;  /* 0x0000000000007918 */ /* 0x000fc20000000000 */
[----:B------:R-:W-:-:S15]  /*1cd00*/  BRA.U UP1, `(.L_x_6838) ;  /* 0x0000000101047547 */ /* 0x000fde000b800000 */
.L_x_6832:
[----:B------:R-:W-:-:S12]  /*1cd10*/  UIADD3 UR4, UPT, UPT, UR15, -0x1, URZ ;  /* 0xffffffff0f047890 */ /* 0x000fd8000fffe0ff */
.L_x_6838:
        /* <DEDUP_REMOVED lines=38> */
.L_x_6843:
        /* <DEDUP_REMOVED lines=101> */
.L_x_6840:
[-C--:B------:R-:W-:Y:S01]  /*1d5d0*/  @!P5 MOV R199, R197.reuse ;  /* 0x000000c500c7d202 */ /* 0x080fe20000000f00 */
[----:B------:R-:W-:Y:S01]  /*1d5e0*/  UIADD3 UR13, UPT, UPT, UR13, -0x1, URZ ;  /* 0xffffffff0d0d7890 */ /* 0x000fe2000fffe0ff */
[C---:B------:R-:W-:Y:S02]  /*1d5f0*/  LEA R6, P0, R8.reuse, R198, 0x5 ;  /* 0x000000c608067211 */ /* 0x040fe400078028ff */
[C---:B------:R-:W-:Y:S01]  /*1d600*/  SHF.L.U32 R3, R8.reuse, 0x5, RZ ;  /* 0x0000000508037819 */ /* 0x040fe200000006ff */
[----:B------:R-:W-:Y:S01]  /*1d610*/  @!PT LDS RZ, [RZ] ;  /* 0x00000000fffff984 */ /* 0x000fe20000000800 */
[----:B------:R-:W-:Y:S01]  /*1d620*/  @!PT LDS RZ, [RZ] ;  /* 0x00000000fffff984 */ /* 0x000fe20000000800 */
[----:B------:R-:W-:Y:S01]  /*1d630*/  @!PT LDS RZ, [RZ] ;  /* 0x00000000fffff984 */ /* 0x000fe20000000800 */
[----:B------:R1:W-:Y:S01]  /*1d640*/  @!P5 LDGSTS.E.BYPASS.LTC128B.128 [R217+0xc000], desc[UR6][R198.64] ;  /* 0x0c000000c6d9dfae */ /* 0x0003e2000b981a06 */
[C-C-:B------:R-:W-:Y:S01]  /*1d650*/  LEA.HI.X R7, R8.reuse, R197, R11.reuse, 0x5, P0 ;  /* 0x000000c508077211 */ /* 0x140fe200000f2c0b */
[----:B------:R-:W-:Y:S01]  /*1d660*/  UISETP.GT.AND UP0, UPT, UR13, UR20, UPT ;  /* 0x000000140d00728c */ /* 0x000fe2000bf04270 */
[----:B------:R-:W-:Y:S02]  /*1d670*/  SHF.L.U64.HI R4, R8, 0x5, R11 ;  /* 0x0000000508047819 */ /* 0x000fe4000001020b */
[----:B------:R-:W-:Y:S01]  /*1d680*/  @P5 STS.128 [R217+0xc000], RZ ;  /* 0x00c000ffd9005388 */ /* 0x000fe20000000c00 */
[C---:B------:R-:W-:Y:S02]  /*1d690*/  IADD3 R12, P2, PT, R3.reuse, R6, RZ ;  /* 0x00000006030c7210 */ /* 0x040fe40007f5e0ff */
[----:B------:R-:W-:Y:S02]  /*1d6a0*/  LEA R194, R194, UR5, 0x1 ;  /* 0x00000005c2c27c11 */ /* 0x000fe4000f8e08ff */
[C---:B------:R-:W-:Y:S02]  /*1d6b0*/  IADD3.X R13, PT, PT, R4.reuse, R7, RZ, P2, !PT ;  /* 0x00000007040d7210 */ /* 0x040fe400017fe4ff */
[----:B------:R-:W-:Y:S02]  /*1d6c0*/  IADD3 R14, P0, PT, R3, R12, RZ ;  /* 0x0000000c030e7210 */ /* 0x000fe40007f1e0ff */
[----:B------:R-:W-:Y:S02]  /*1d6d0*/  IADD3 R188, PT, PT, R193, UR5, RZ ;  /* 0x00000005c1bc7c10 */ /* 0x000fe4000fffe0ff */
[----:B------:R-:W-:Y:S02]  /*1d6e0*/  IADD3.X R15, PT, PT, R4, R13, RZ, P0, !PT ;  /* 0x0000000d040f7210 */ /* 0x000fe400007fe4ff */
[C---:B------:R-:W-:Y:S02]  /*1d6f0*/  LOP3.LUT P0, RZ, R186.reuse, 0x2, RZ, 0xc0, !PT ;  /* 0x00000002baff7812 */ /* 0x040fe4000780c0ff */
[----:B------:R-:W-:Y:S02]  /*1d700*/  LOP3.LUT P2, RZ, R186, 0x4, RZ, 0xc0, !PT ;  /* 0x00000004baff7812 */ /* 0x000fe4000784c0ff */
[----:B------:R-:W-:Y:S02]  /*1d710*/  SEL R187, R180, 0xffffffe0, !P0 ;  /* 0xffffffe0b4bb7807 */ /* 0x000fe40004000000 */
[----:B------:R-:W-:Y:S02]  /*1d720*/  SEL R3, R183, 0xffffffc0, !P2 ;  /* 0xffffffc0b7037807 */ /* 0x000fe40005000000 */
[C---:B------:R-:W-:Y:S02]  /*1d730*/  IADD3 R192, PT, PT, R187.reuse, R194, RZ ;  /* 0x000000c2bbc07210 */ /* 0x040fe40007ffe0ff */
[-C--:B-1----:R-:W-:Y:S02]  /*1d740*/  @!P4 MOV R199, R197.reuse ;  /* 0x000000c500c7c202 */ /* 0x082fe40000000f00 */
[----:B------:R-:W-:Y:S02]  /*1d750*/  IADD3 R191, PT, PT, R187, R188, RZ ;  /* 0x000000bcbbbf7210 */ /* 0x000fe40007ffe0ff */
[C---:B------:R-:W-:Y:S01]  /*1d760*/  IADD3 R190, PT, PT, R3.reuse, R194, RZ ;  /* 0x000000c203be7210 */ /* 0x040fe20007ffe0ff */
[----:B------:R-:W-:Y:S01]  /*1d770*/  @!PT LDS RZ, [RZ] ;  /* 0x00000000fffff984 */ /* 0x000fe20000000800 */
[----:B------:R-:W-:Y:S01]  /*1d780*/  @!PT LDS RZ, [RZ] ;  /* 0x00000000fffff984 */ /* 0x000fe20000000800 */
[----:B------:R-:W-:Y:S01]  /*1d790*/  @!PT LDS RZ, [RZ] ;  /* 0x00000000fffff984 */ /* 0x000fe20000000800 */
[----:B------:R1:W-:Y:S01]  /*1d7a0*/  @!P4 LDGSTS.E.BYPASS.LTC128B.128 [R217+0xe000], desc[UR6][R198.64+0x80] ;  /* 0x0e000080c6d9cfae */ /* 0x0003e2000b981a06 */
[----:B------:R-:W-:Y:S02]  /*1d7b0*/  IADD3 R188, PT, PT, R3, R188, RZ ;  /* 0x000000bc03bc7210 */ /* 0x000fe40007ffe0ff */
[C---:B------:R-:W-:Y:S02]  /*1d7c0*/  IADD3 R189, PT, PT, R187.reuse, R190, RZ ;  /* 0x000000bebbbd7210 */ /* 0x040fe40007ffe0ff */
[----:B------:R-:W-:Y:S01]  /*1d7d0*/  @P4 STS.128 [R217+0xe000], RZ ;  /* 0x00e000ffd9004388 */ /* 0x000fe20000000c00 */
        /* <DEDUP_REMOVED lines=239> */
[----:B------:R-:W-:Y:S07]  /*1e6d0*/  FMUL.FTZ R23, R27, UR16 ;  /* 0x000000101b177c20 */ /* 0x000fee0008410000 */
[----:B------:R1:W1:Y:S10]  /*1e6e0*/  MUFU.TANH R12, R144 ;  /* 0x00000090000c7308 */ /* 0x0002740000002400 */
[----:B------:R-:W1:Y:S01]  /*1e6f0*/  MUFU.TANH R13, R13 ;  /* 0x0000000d000d7308 */ /* 0x000e620000002400 */
[C---:B---3--:R-:W-:Y:S03]  /*1e700*/  HMMA.16816.F32 R28, R164.reuse, R8, R28 ;  /* 0x00000008a41c723c */ /* 0x048fe6000000181c */
[----:B------:R-:W-:Y:S01]  /*1e710*/  FMUL.FTZ R9, R25, UR16 ;  /* 0x0000001019097c20 */ /* 0x000fe20008410000 */
[----:B----4-:R-:W-:Y:S05]  /*1e720*/  FMUL.FTZ R5, R24, UR16 ;  /* 0x0000001018057c20 */ /* 0x010fea0008410000 */
[----:B------:R-:W3:Y:S01]  /*1e730*/  MUFU.TANH R14, R14 ;  /* 0x0000000e000e7308 */ /* 0x000ee20000002400 */
[----:B------:R-:W-:Y:S09]  /*1e740*/  HMMA.16816.F32 R32, R164, R10, R32 ;  /* 0x0000000aa420723c */ /* 0x000ff20000001820 */
        /* <DEDUP_REMOVED lines=105> */
.L_x_6842:
        /* <DEDUP_REMOVED lines=72> */
.L_x_6841:
[C---:B-12---:R-:W-:Y:S01]  /*1f260*/  VIADD R5, R208.reuse, 0xfffffff8 ;  /* 0xfffffff8d0057836 */ /* 0x046fe20000000000 */
[C---:B------:R-:W-:Y:S01]  /*1f270*/  IADD3 R10, PT, PT, R207.reuse, -0x20, RZ ;  /* 0xffffffe0cf0a7810 */ /* 0x040fe20007ffe0ff */
[C---:B------:R-:W-:Y:S01]  /*1f280*/  VIADD R4, R208.reuse, 0xffffffff ;  /* 0xffffffffd0047836 */ /* 0x040fe20000000000 */
[----:B------:R-:W-:Y:S01]  /*1f290*/  IABS R11, R208 ;  /* 0x000000d0000b7213 */ /* 0x000fe20000000000 */
[C---:B------:R-:W-:Y:S01]  /*1f2a0*/  VIADD R24, R208.reuse, 0xfffffff7 ;  /* 0xfffffff7d0187836 */ /* 0x040fe20000000000 */
[----:B------:R-:W-:Y:S01]  /*1f2b0*/  IABS R5, R5 ;  /* 0x0000000500057213 */ /* 0x000fe20000000000 */
[----:B------:R-:W-:Y:S01]  /*1f2c0*/  VIADD R151, R208, 0xffffffd8 ;  /* 0xffffffd8d0977836 */ /* 0x000fe20000000000 */
[----:B------:R-:W-:Y:S01]  /*1f2d0*/  IABS R4, R4 ;  /* 0x0000000400047213 */ /* 0x000fe20000000000 */
[C---:B------:R-:W-:Y:S01]  /*1f2e0*/  VIADD R28, R207.reuse, 0xffffffe1 ;  /* 0xffffffe1cf1c7836 */ /* 0x040fe20000000000 */
[----:B------:R-:W-:Y:S01]  /*1f2f0*/  I2FP.F32.S32 R5, R5 ;  /* 0x0000000500057245 */ /* 0x000fe20000201400 */
[----:B------:R-:W-:Y:S01]  /*1f300*/  VIADD R26, R207, 0xffffffe9 ;  /* 0xffffffe9cf1a7836 */ /* 0x000fe20000000000 */
[C---:B------:R-:W-:Y:S01]  /*1f310*/  ISETP.GE.AND P1, PT, R10.reuse, R203, PT ;  /* 0x000000cb0a00720c */ /* 0x040fe20003f26270 */
[----:B------:R-:W-:Y:S01]  /*1f320*/  IMAD.MOV.U32 R164, RZ, RZ, R210 ;  /* 0x000000ffffa47224 */ /* 0x000fe200078e00d2 */
[----:B------:R-:W-:Y:S01]  /*1f330*/  ISETP.GE.AND P6, PT, R10, R204, PT ;  /* 0x000000cc0a00720c */ /* 0x000fe20003fc6270 */
[C---:B------:R-:W-:Y:S01]  /*1f340*/  FFMA.FTZ R136, R5.reuse, -UR14, R136 ;  /* 0x8000000e05887c23 */ /* 0x040fe20008010088 */
[----:B------:R-:W-:Y:S01]  /*1f350*/  FFMA.FTZ R142, R5, -UR14, R142 ;  /* 0x8000000e058e7c23 */ /* 0x000fe2000801008e */
[----:B------:R-:W-:Y:S01]  /*1f360*/  VIADD R5, R208, 0xffffffe8 ;  /* 0xffffffe8d0057836 */ /* 0x000fe20000000000 */
[C---:B------:R-:W-:Y:S01]  /*1f370*/  ISETP.GE.AND P4, PT, R10.reuse, R205, PT ;  /* 0x000000cd0a00720c */ /* 0x040fe20003f86270 */
[----:B------:R-:W-:Y:S01]  /*1f380*/  UISETP.GT.AND UP0, UPT, UR13, UR20, UPT ;  /* 0x000000140d00728c */ /* 0x000fe2000bf04270 */
[----:B------:R-:W-:Y:S02]  /*1f390*/  I2FP.F32.S32 R4, R4 ;  /* 0x0000000400047245 */ /* 0x000fe40000201400 */
[----:B------:R-:W-:Y:S02]  /*1f3a0*/  IABS R5, R5 ;  /* 0x0000000500057213 */ /* 0x000fe40000000000 */
[----:B------:R-:W-:Y:S01]  /*1f3b0*/  ISETP.GE.AND P0, PT, R10, R202, PT ;  /* 0x000000ca0a00720c */ /* 0x000fe20003f06270 */
[----:B------:R-:W-:Y:S01]  /*1f3c0*/  FFMA.FTZ R139, R4, -UR14, R139 ;  /* 0x8000000e048b7c23 */ /* 0x000fe2000801008b */
[C---:B------:R-:W-:Y:S01]  /*1f3d0*/  IADD3 R10, PT, PT, R208.reuse, -0x11, RZ ;  /* 0xffffffefd00a7810 */ /* 0x040fe20007ffe0ff */
[C---:B------:R-:W-:Y:S01]  /*1f3e0*/  VIADD R4, R208.reuse, 0xffffffe7 ;  /* 0xffffffe7d0047836 */ /* 0x040fe20000000000 */
[----:B------:R-:W-:Y:S02]  /*1f3f0*/  I2FP.F32.S32 R5, R5 ;  /* 0x0000000500057245 */ /* 0x000fe40000201400 */
[----:B------:R-:W-:Y:S02]  /*1f400*/  IABS R10, R10 ;  /* 0x0000000a000a7213 */ /* 0x000fe40000000000 */
[----:B------:R-:W-:Y:S01]  /*1f410*/  IABS R24, R24 ;  /* 0x0000001800187213 */ /* 0x000fe20000000000 */
[C---:B------:R-:W-:Y:S01]  /*1f420*/  FFMA.FTZ R12, R5.reuse, -UR14, R12 ;  /* 0x8000000e050c7c23 */ /* 0x040fe2000801000c */
[----:B------:R-:W-:Y:S01]  /*1f430*/  FFMA.FTZ R18, R5, -UR14, R18 ;  /* 0x8000000e05127c23 */ /* 0x000fe20008010012 */
[----:B------:R-:W-:Y:S01]  /*1f440*/  I2FP.F32.S32 R10, R10 ;  /* 0x0000000a000a7245 */ /* 0x000fe20000201400 */
[----:B------:R-:W-:Y:S01]  /*1f450*/  VIADD R5, R208, 0xffffffe0 ;  /* 0xffffffe0d0057836 */ /* 0x000fe20000000000 */
[----:B------:R-:W-:Y:S02]  /*1f460*/  IABS R4, R4 ;  /* 0x0000000400047213 */ /* 0x000fe40000000000 */
[----:B------:R-:W-:Y:S01]  /*1f470*/  I2FP.F32.S32 R11, R11 ;  /* 0x0000000b000b7245 */ /* 0x000fe20000201400 */
[C---:B------:R-:W-:Y:S01]  /*1f480*/  FFMA.FTZ R141, R10.reuse, -UR14, R141 ;  /* 0x8000000e0a8d7c23 */ /* 0x040fe2000801008d */
[----:B------:R-:W-:Y:S01]  /*1f490*/  FFMA.FTZ R15, R10, -UR14, R15 ;  /* 0x8000000e0a0f7c23 */ /* 0x000fe2000801000f */
[----:B------:R-:W-:Y:S01]  /*1f4a0*/  I2FP.F32.S32 R24, R24 ;  /* 0x0000001800187245 */ /* 0x000fe20000201400 */
[----:B------:R-:W-:Y:S01]  /*1f4b0*/  VIADD R10, R208, 0xffffffd0 ;  /* 0xffffffd0d00a7836 */ /* 0x000fe20000000000 */
[----:B------:R-:W-:Y:S01]  /*1f4c0*/  IABS R5, R5 ;  /* 0x0000000500057213 */ /* 0x000fe20000000000 */
[----:B------:R-:W-:Y:S01]  /*1f4d0*/  FFMA.FTZ R138, R11, -UR14, R138 ;  /* 0x8000000e0b8a7c23 */ /* 0x000fe2000801008a */
[----:B------:R-:W-:Y:S01]  /*1f4e0*/  I2FP.F32.S32 R4, R4 ;  /* 0x0000000400047245 */ /* 0x000fe20000201400 */
[C---:B------:R-:W-:Y:S01]  /*1f4f0*/  FFMA.FTZ R137, R24.reuse, -UR14, R137 ;  /* 0x8000000e18897c23 */ /* 0x040fe20008010089 */
[----:B------:R-:W-:Y:S01]  /*1f500*/  I2FP.F32.S32 R5, R5 ;  /* 0x0000000500057245 */ /* 0x000fe20000201400 */
[----:B------:R-:W-:Y:S01]  /*1f510*/  FFMA.FTZ R143, R24, -UR14, R143 ;  /* 0x8000000e188f7c23 */ /* 0x000fe2000801008f */
[----:B------:R-:W-:Y:S01]  /*1f520*/  IABS R151, R151 ;  /* 0x0000009700977213 */ /* 0x000fe20000000000 */
[----:B------:R-:W-:Y:S02]  /*1f530*/  VIADD R11, R208, 0xfffffff0 ;  /* 0xfffffff0d00b7836 */ /* 0x000fe40000000000 */
[C---:B------:R-:W-:Y:S01]  /*1f540*/  FFMA.FTZ R13, R4.reuse, -UR14, R13 ;  /* 0x8000000e040d7c23 */ /* 0x040fe2000801000d */
[----:B------:R-:W-:Y:S01]  /*1f550*/  FFMA.FTZ R19, R4, -UR14, R19 ;  /* 0x8000000e04137c23 */ /* 0x000fe20008010013 */
[C---:B------:R-:W-:Y:S01]  /*1f560*/  IADD3 R24, PT, PT, R208.reuse, -0x21, RZ ;  /* 0xffffffdfd0187810 */ /* 0x040fe20007ffe0ff */
[C---:B------:R-:W-:Y:S01]  /*1f570*/  FFMA.FTZ R16, R5.reuse, -UR14, R16 ;  /* 0x8000000e05107c23 */ /* 0x040fe20008010010 */
[----:B------:R-:W-:Y:S01]  /*1f580*/  IABS R10, R10 ;  /* 0x0000000a000a7213 */ /* 0x000fe20000000000 */
[----:B------:R-:W-:Y:S01]  /*1f590*/  FFMA.FTZ R7, R5, -UR14, R7 ;  /* 0x8000000e05077c23 */ /* 0x000fe20008010007 */
[----:B------:R-:W-:Y:S02]  /*1f5a0*/  IADD3 R4, PT, PT, R208, -0x29, RZ ;  /* 0xffffffd7d0047810 */ /* 0x000fe40007ffe0ff */
[----:B------:R-:W-:Y:S02]  /*1f5b0*/  I2FP.F32.S32 R151, R151 ;  /* 0x0000009700977245 */ /* 0x000fe40000201400 */
[----:B------:R-:W-:Y:S02]  /*1f5c0*/  ISETP.GE.AND P5, PT, R28, R205, PT ;  /* 0x000000cd1c00720c */ /* 0x000fe40003fa6270 */
[----:B------:R-:W-:Y:S01]  /*1f5d0*/  IABS R11, R11 ;  /* 0x0000000b000b7213 */ /* 0x000fe20000000000 */
[C---:B------:R-:W-:Y:S01]  /*1f5e0*/  FFMA.FTZ R6, R151.reuse, -UR14, R6 ;  /* 0x8000000e97067c23 */ /* 0x040fe20008010006 */
[----:B------:R-:W-:Y:S01]  /*1f5f0*/  IABS R24, R24 ;  /* 0x0000001800187213 */ /* 0x000fe20000000000 */
[----:B------:R-:W-:Y:S01]  /*1f600*/  FFMA.FTZ R151, R151, -UR14, R22 ;  /* 0x8000000e97977c23 */ /* 0x000fe20008010016 */
[----:B------:R-:W-:Y:S01]  /*1f610*/  I2FP.F32.S32 R5, R10 ;  /* 0x0000000a00057245 */ /* 0x000fe20000201400 */
[C---:B------:R-:W-:Y:S01]  /*1f620*/  VIADD R22, R208.reuse, 0xffffffcf ;  /* 0xffffffcfd0167836 */ /* 0x040fe20000000000 */
[----:B------:R-:W-:Y:S02]  /*1f630*/  IABS R4, R4 ;  /* 0x0000000400047213 */ /* 0x000fe40000000000 */
[----:B------:R-:W-:Y:S01]  /*1f640*/  IADD3 R10, PT, PT, R208, -0x40, RZ ;  /* 0xffffffc0d00a7810 */ /* 0x000fe20007ffe0ff */
[----:B------:R-:W-:Y:S01]  /*1f650*/  FFMA.FTZ R8, R5, -UR14, R8 ;  /* 0x8000000e05087c23 */ /* 0x000fe20008010008 */
[----:B------:R-:W-:Y:S01]  /*1f660*/  FSEL R137, R137, -INF , P5 ;  /* 0xff80000089897808 */ /* 0x000fe20002800000 */
[----:B------:R-:W-:Y:S01]  /*1f670*/  FFMA.FTZ R159, R5, -UR14, R159 ;  /* 0x8000000e059f7c23 */ /* 0x000fe2000801009f */
[----:B------:R-:W-:Y:S02]  /*1f680*/  I2FP.F32.S32 R11, R11 ;  /* 0x0000000b000b7245 */ /* 0x000fe40000201400 */
[----:B------:R-:W-:Y:S02]  /*1f690*/  I2FP.F32.S32 R24, R24 ;  /* 0x0000001800187245 */ /* 0x000fe40000201400 */
[-C--:B------:R-:W-:Y:S01]  /*1f6a0*/  ISETP.GE.AND P5, PT, R26, R205.reuse, PT ;  /* 0x000000cd1a00720c */ /* 0x080fe20003fa6270 */
[C---:B------:R-:W-:Y:S01]  /*1f6b0*/  FFMA.FTZ R14, R11.reuse, -UR14, R14 ;  /* 0x8000000e0b0e7c23 */ /* 0x040fe2000801000e */
[----:B------:R-:W-:Y:S01]  /*1f6c0*/  I2FP.F32.S32 R4, R4 ;  /* 0x0000000400047245 */ /* 0x000fe20000201400 */
[C---:B------:R-:W-:Y:S01]  /*1f6d0*/  FFMA.FTZ R20, R24.reuse, -UR14, R20 ;  /* 0x8000000e18147c23 */ /* 0x040fe20008010014 */
[----:B------:R-:W-:Y:S01]  /*1f6e0*/  IABS R10, R10 ;  /* 0x0000000a000a7213 */ /* 0x000fe20000000000 */
[----:B------:R-:W-:Y:S01]  /*1f6f0*/  FFMA.FTZ R140, R11, -UR14, R140 ;  /* 0x8000000e0b8c7c23 */ /* 0x000fe2000801008c */
[C---:B------:R-:W-:Y:S01]  /*1f700*/  IADD3 R25, PT, PT, R207.reuse, -0x10, RZ ;  /* 0xfffffff0cf197810 */ /* 0x040fe20007ffe0ff */
[----:B------:R-:W-:Y:S01]  /*1f710*/  FFMA.FTZ R17, R24, -UR14, R17 ;  /* 0x8000000e18117c23 */ /* 0x000fe20008010011 */
[----:B------:R-:W-:Y:S01]  /*1f720*/  IADD3 R5, PT, PT, R208, -0x39, RZ ;  /* 0xffffffc7d0057810 */ /* 0x000fe20007ffe0ff */
[C---:B------:R-:W-:Y:S01]  /*1f730*/  FFMA.FTZ R149, R4.reuse, -UR14, R23 ;  /* 0x8000000e04957c23 */ /* 0x040fe20008010017 */
[C---:B------:R-:W-:Y:S01]  /*1f740*/  IADD3 R27, PT, PT, R207.reuse, -0x18, RZ ;  /* 0xffffffe8cf1b7810 */ /* 0x040fe20007ffe0ff */
[----:B------:R-:W-:Y:S01]  /*1f750*/  VIADD R24, R207, 0xfffffff1 ;  /* 0xfffffff1cf187836 */ /* 0x000fe20000000000 */
[----:B------:R-:W-:Y:S01]  /*1f760*/  FSEL R141, R141, -INF , P5 ;  /* 0xff8000008d8d7808 */ /* 0x000fe20002800000 */
[----:B------:R-:W-:Y:S01]  /*1f770*/  FFMA.FTZ R3, R4, -UR14, R3 ;  /* 0x8000000e04037c23 */ /* 0x000fe20008010003 */
[----:B------:R-:W-:Y:S01]  /*1f780*/  I2FP.F32.S32 R10, R10 ;  /* 0x0000000a000a7245 */ /* 0x000fe20000201400 */
[----:B------:R-:W-:Y:S01]  /*1f790*/  VIADD R11, R208, 0xffffffbf ;  /* 0xffffffbfd00b7836 */ /* 0x000fe20000000000 */
[----:B------:R-:W-:Y:S01]  /*1f7a0*/  FSEL R136, R136, -INF , P4 ;  /* 0xff80000088887808 */ /* 0x000fe20002000000 */
[----:B------:R-:W-:Y:S01]  /*1f7b0*/  VIADD R4, R208, 0xffffffc8 ;  /* 0xffffffc8d0047836 */ /* 0x000fe20000000000 */
[----:B------:R-:W-:Y:S01]  /*1f7c0*/  ISETP.GE.AND P5, PT, R25, R205, PT ;  /* 0x000000cd1900720c */ /* 0x000fe20003fa6270 */
[----:B------:R-:W-:Y:S01]  /*1f7d0*/  FFMA.FTZ R153, R10, -UR14, R153 ;  /* 0x8000000e0a997c23 */ /* 0x000fe20008010099 */
[----:B------:R-:W-:Y:S02]  /*1f7e0*/  IABS R22, R22 ;  /* 0x0000001600167213 */ /* 0x000fe40000000000 */
[----:B------:R-:W-:Y:S02]  /*1f7f0*/  IABS R5, R5 ;  /* 0x0000000500057213 */ /* 0x000fe40000000000 */
[----:B------:R-:W-:Y:S02]  /*1f800*/  ISETP.GE.AND P4, PT, R27, R205, PT ;  /* 0x000000cd1b00720c */ /* 0x000fe40003f86270 */
[----:B------:R-:W-:Y:S02]  /*1f810*/  I2FP.F32.S32 R22, R22 ;  /* 0x0000001600167245 */ /* 0x000fe40000201400 */
[----:B------:R-:W-:Y:S02]  /*1f820*/  FSEL R146, R12, -INF , P5 ;  /* 0xff8000000c927808 */ /* 0x000fe40002800000 */
[----:B------:R-:W-:Y:S01]  /*1f830*/  I2FP.F32.S32 R5, R5 ;  /* 0x0000000500057245 */ /* 0x000fe20000201400 */
[----:B------:R-:W-:Y:S01]  /*1f840*/  FFMA.FTZ R9, R22, -UR14, R9 ;  /* 0x8000000e16097c23 */ /* 0x000fe20008010009 */
[----:B------:R-:W-:Y:S01]  /*1f850*/  FSEL R138, R138, -INF , P1 ;  /* 0xff8000008a8a7808 */ /* 0x000fe20000800000 */
[----:B------:R-:W-:Y:S01]  /*1f860*/  FFMA.FTZ R157, R22, -UR14, R157 ;  /* 0x8000000e169d7c23 */ /* 0x000fe2000801009d */
[----:B------:R-:W-:Y:S01]  /*1f870*/  ISETP.GE.AND P5, PT, R24, R203, PT ;  /* 0x000000cb1800720c */ /* 0x000fe20003fa6270 */
[C---:B------:R-:W-:Y:S01]  /*1f880*/  FFMA.FTZ R156, R5.reuse, -UR14, R156 ;  /* 0x8000000e059c7c23 */ /* 0x040fe2000801009c */
[----:B------:R-:W-:Y:S01]  /*1f890*/  FSEL R10, R140, -INF , P4 ;  /* 0xff8000008c0a7808 */ /* 0x000fe20002000000 */
[----:B------:R-:W-:Y:S01]  /*1f8a0*/  FFMA.FTZ R133, R5, -UR14, R133 ;  /* 0x8000000e05857c23 */ /* 0x000fe20008010085 */
[----:B------:R-:W-:Y:S01]  /*1f8b0*/  IABS R11, R11 ;  /* 0x0000000b000b7213 */ /* 0x000fe20000000000 */
[C---:B------:R-:W-:Y:S01]  /*1f8c0*/  VIADD R22, R207.reuse, 0xfffffff9 ;  /* 0xfffffff9cf167836 */ /* 0x040fe20000000000 */
[----:B------:R-:W-:Y:S02]  /*1f8d0*/  IADD3 R23, PT, PT, R207, -0x8, RZ ;  /* 0xfffffff8cf177810 */ /* 0x000fe40007ffe0ff */
[-C--:B------:R-:W-:Y:S02]  /*1f8e0*/  ISETP.GE.AND P1, PT, R28, R203.reuse, PT ;  /* 0x000000cb1c00720c */ /* 0x080fe40003f26270 */
[----:B------:R-:W-:Y:S02]  /*1f8f0*/  ISETP.GE.AND P4, PT, R26, R203, PT ;  /* 0x000000cb1a00720c */ /* 0x000fe40003f86270 */
[----:B------:R-:W-:Y:S02]  /*1f900*/  IABS R4, R4 ;  /* 0x0000000400047213 */ /* 0x000fe40000000000 */
[----:B------:R-:W-:Y:S01]  /*1f910*/  FSEL R145, R15, -INF , P5 ;  /* 0xff8000000f917808 */ /* 0x000fe20002800000 */
[----:B------:R-:W-:Y:S01]  /*1f920*/  VIADD R15, R207, 0x10 ;  /* 0x00000010cf0f7836 */ /* 0x000fe20000000000 */
[----:B------:R-:W-:Y:S02]  /*1f930*/  I2FP.F32.S32 R11, R11 ;  /* 0x0000000b000b7245 */ /* 0x000fe40000201400 */
[-C--:B------:R-:W-:Y:S02]  /*1f940*/  ISETP.GE.AND P5, PT, R23, R203.reuse, PT ;  /* 0x000000cb1700720c */ /* 0x080fe40003fa6270 */
[----:B------:R-:W-:Y:S01]  /*1f950*/  FSEL R5, R139, -INF , P1 ;  /* 0xff8000008b057808 */ /* 0x000fe20000800000 */
[----:B------:R-:W-:Y:S01]  /*1f960*/  FFMA.FTZ R152, R11, -UR14, R152 ;  /* 0x8000000e0b987c23 */ /* 0x000fe20008010098 */
[----:B------:R-:W-:Y:S02]  /*1f970*/  FSEL R143, R143, -INF , P4 ;  /* 0xff8000008f8f7808 */ /* 0x000fe40002000000 */
[----:B------:R-:W-:Y:S02]  /*1f980*/  I2FP.F32.S32 R4, R4 ;  /* 0x0000000400047245 */ /* 0x000fe40000201400 */
[-C--:B------:R-:W-:Y:S02]  /*1f990*/  ISETP.GE.AND P1, PT, R27, R203.reuse, PT ;  /* 0x000000cb1b00720c */ /* 0x080fe40003f26270 */
[-C--:B------:R-:W-:Y:S01]  /*1f9a0*/  ISETP.GE.AND P4, PT, R25, R203.reuse, PT ;  /* 0x000000cb1900720c */ /* 0x080fe20003f86270 */
[----:B------:R-:W-:Y:S01]  /*1f9b0*/  FFMA.FTZ R158, R4, -UR14, R21 ;  /* 0x8000000e049e7c23 */ /* 0x000fe20008010015 */
[----:B------:R-:W-:Y:S01]  /*1f9c0*/  FSEL R18, R18, -INF , P5 ;  /* 0xff80000012127808 */ /* 0x000fe20002800000 */
[----:B------:R-:W-:Y:S01]  /*1f9d0*/  FFMA.FTZ R134, R4, -UR14, R134 ;  /* 0x8000000e04867c23 */ /* 0x000fe20008010086 */
[----:B------:R-:W-:Y:S01]  /*1f9e0*/  ISETP.GE.AND P5, PT, R22, R203, PT ;  /* 0x000000cb1600720c */ /* 0x000fe20003fa6270 */
[C---:B------:R-:W-:Y:S01]  /*1f9f0*/  VIADD R4, R207.reuse, 0x18 ;  /* 0x00000018cf047836 */ /* 0x040fe20000000000 */
[----:B------:R-:W-:Y:S02]  /*1fa00*/  FSEL R147, R14, -INF , P4 ;  /* 0xff8000000e937808 */ /* 0x000fe40002000000 */
[----:B------:R-:W-:Y:S02]  /*1fa10*/  FSEL R11, R142, -INF , P1 ;  /* 0xff8000008e0b7808 */ /* 0x000fe40000800000 */
[-C--:B------:R-:W-:Y:S02]  /*1fa20*/  ISETP.GE.AND P4, PT, R22, R205.reuse, PT ;  /* 0x000000cd1600720c */ /* 0x080fe40003f86270 */
[----:B------:R-:W-:Y:S02]  /*1fa30*/  IADD3 R21, PT, PT, R207, 0x1, RZ ;  /* 0x00000001cf157810 */ /* 0x000fe40007ffe0ff */
[-C--:B------:R-:W-:Y:S02]  /*1fa40*/  ISETP.GE.AND P1, PT, R24, R205.reuse, PT ;  /* 0x000000cd1800720c */ /* 0x080fe40003f26270 */
[----:B------:R-:W-:Y:S02]  /*1fa50*/  FSEL R19, R19, -INF , P5 ;  /* 0xff80000013137808 */ /* 0x000fe40002800000 */
[-C--:B------:R-:W-:Y:S02]  /*1fa60*/  ISETP.GE.AND P5, PT, R21, R205.reuse, PT ;  /* 0x000000cd1500720c */ /* 0x080fe40003fa6270 */
[----:B------:R-:W-:Y:S02]  /*1fa70*/  FSEL R144, R13, -INF , P1 ;  /* 0xff8000000d907808 */ /* 0x000fe40000800000 */
[----:B------:R-:W-:Y:S01]  /*1fa80*/  FSEL R140, R17, -INF , P4 ;  /* 0xff800000118c7808 */ /* 0x000fe20002000000 */
[----:B------:R-:W-:Y:S01]  /*1fa90*/  VIADD R17, R207, 0x8 ;  /* 0x00000008cf117836 */ /* 0x000fe20000000000 */
[----:B------:R-:W-:Y:S02]  /*1faa0*/  ISETP.GE.AND P1, PT, R23, R205, PT ;  /* 0x000000cd1700720c */ /* 0x000fe40003f26270 */
[-C--:B------:R-:W-:Y:S02]  /*1fab0*/  ISETP.GE.AND P4, PT, R207, R203.reuse, PT ;  /* 0x000000cbcf00720c */ /* 0x080fe40003f86270 */
[----:B------:R-:W-:Y:S02]  /*1fac0*/  FSEL R160, R3, -INF , P5 ;  /* 0xff80000003a07808 */ /* 0x000fe40002800000 */
[-C--:B------:R-:W-:Y:S02]  /*1fad0*/  ISETP.GE.AND P5, PT, R21, R203.reuse, PT ;  /* 0x000000cb1500720c */ /* 0x080fe40003fa6270 */
[----:B------:R-:W-:Y:S02]  /*1fae0*/  FSEL R142, R16, -INF , P1 ;  /* 0xff800000108e7808 */ /* 0x000fe40000800000 */
[----:B------:R-:W-:Y:S02]  /*1faf0*/  FSEL R163, R7, -INF , P4 ;  /* 0xff80000007a37808 */ /* 0x000fe40002000000 */
[----:B------:R-:W-:Y:S02]  /*1fb00*/  IADD3 R16, PT, PT, R207, 0x9, RZ ;  /* 0x00000009cf107810 */ /* 0x000fe40007ffe0ff */
[----:B------:R-:W-:Y:S02]  /*1fb10*/  ISETP.GE.AND P4, PT, R17, R203, PT ;  /* 0x000000cb1100720c */ /* 0x000fe40003f86270 */
[C---:B------:R-:W-:Y:S02]  /*1fb20*/  IADD3 R13, PT, PT, R207.reuse, 0x11, RZ ;  /* 0x00000011cf0d7810 */ /* 0x040fe40007ffe0ff */
[-C--:B------:R-:W-:Y:S02]  /*1fb30*/  ISETP.GE.AND P1, PT, R207, R205.reuse, PT ;  /* 0x000000cdcf00720c */ /* 0x080fe40003f26270 */
[----:B------:R-:W-:Y:S02]  /*1fb40*/  FSEL R20, R20, -INF , P5 ;  /* 0xff80000014147808 */ /* 0x000fe40002800000 */
[-C--:B------:R-:W-:Y:S02]  /*1fb50*/  ISETP.GE.AND P5, PT, R16, R205.reuse, PT ;  /* 0x000000cd1000720c */ /* 0x080fe40003fa6270 */
[----:B------:R-:W-:Y:S02]  /*1fb60*/  FSEL R151, R151, -INF , P4 ;  /* 0xff80000097977808 */ /* 0x000fe40002000000 */
[----:B------:R-:W-:Y:S02]  /*1fb70*/  FSEL R7, R138, -INF , !P0 ;  /* 0xff8000008a077808 */ /* 0x000fe40004000000 */
[C---:B------:R-:W-:Y:S02]  /*1fb80*/  ISETP.GE.AND P4, PT, R13.reuse, R205, PT ;  /* 0x000000cd0d00720c */ /* 0x040fe40003f86270 */
[----:B------:R-:W-:Y:S02]  /*1fb90*/  ISETP.GE.AND P0, PT, R13, R203, PT ;  /* 0x000000cb0d00720c */ /* 0x000fe40003f06270 */
[----:B------:R-:W-:Y:S02]  /*1fba0*/  IADD3 R3, PT, PT, R207, 0x19, RZ ;  /* 0x00000019cf037810 */ /* 0x000fe40007ffe0ff */
[----:B------:R-:W-:Y:S02]  /*1fbb0*/  FSEL R6, R6, -INF , P1 ;  /* 0xff80000006067808 */ /* 0x000fe40000800000 */
[-C--:B------:R-:W-:Y:S02]  /*1fbc0*/  ISETP.GE.AND P1, PT, R17, R205.reuse, PT ;  /* 0x000000cd1100720c */ /* 0x080fe40003f26270 */
[----:B------:R-:W-:Y:S02]  /*1fbd0*/  FSEL R148, R9, -INF , P5 ;  /* 0xff80000009947808 */ /* 0x000fe40002800000 */
[-C--:B------:R-:W-:Y:S02]  /*1fbe0*/  ISETP.GE.AND P5, PT, R15, R205.reuse, PT ;  /* 0x000000cd0f00720c */ /* 0x080fe40003fa6270 */
[----:B------:R-:W-:Y:S02]  /*1fbf0*/  FSEL R156, R156, -INF , P4 ;  /* 0xff8000009c9c7808 */ /* 0x000fe40002000000 */
[----:B------:R-:W-:Y:S02]  /*1fc00*/  FSEL R157, R157, -INF , P0 ;  /* 0xff8000009d9d7808 */ /* 0x000fe40000000000 */
[C---:B------:R-:W-:Y:S02]  /*1fc10*/  ISETP.GE.AND P4, PT, R3.reuse, R205, PT ;  /* 0x000000cd0300720c */ /* 0x040fe40003f86270 */
[-C--:B------:R-:W-:Y:S02]  /*1fc20*/  ISETP.GE.AND P0, PT, R3, R203.reuse, PT ;  /* 0x000000cb0300720c */ /* 0x080fe40003f06270 */
[----:B------:R-:W-:Y:S02]  /*1fc30*/  FSEL R150, R8, -INF , P1 ;  /* 0xff80000008967808 */ /* 0x000fe40000800000 */
[----:B------:R-:W-:Y:S02]  /*1fc40*/  ISETP.GE.AND P1, PT, R16, R203, PT ;  /* 0x000000cb1000720c */ /* 0x000fe40003f26270 */
[----:B------:R-:W-:Y:S02]  /*1fc50*/  FSEL R158, R158, -INF , P5 ;  /* 0xff8000009e9e7808 */ /* 0x000fe40002800000 */
[----:B------:R-:W-:Y:S02]  /*1fc60*/  ISETP.GE.AND P5, PT, R4, R205, PT ;  /* 0x000000cd0400720c */ /* 0x000fe40003fa6270 */
[----:B------:R-:W-:Y:S02]  /*1fc70*/  FSEL R152, R152, -INF , P4 ;  /* 0xff80000098987808 */ /* 0x000fe40002000000 */
[----:B------:R-:W-:Y:S02]  /*1fc80*/  FSEL R133, R133, -INF , P0 ;  /* 0xff80000085857808 */ /* 0x000fe40000000000 */
[CC--:B------:R-:W-:Y:S02]  /*1fc90*/  ISETP.GE.AND P4, PT, R28.reuse, R202.reuse, PT ;  /* 0x000000ca1c00720c */ /* 0x0c0fe40003f86270 */
[----:B------:R-:W-:Y:S02]  /*1fca0*/  ISETP.GE.AND P0, PT, R27, R202, PT ;  /* 0x000000ca1b00720c */ /* 0x000fe40003f06270 */
[----:B------:R-:W-:Y:S02]  /*1fcb0*/  FSEL R149, R149, -INF , P1 ;  /* 0xff80000095957808 */ /* 0x000fe40000800000 */
[-C--:B------:R-:W-:Y:S02]  /*1fcc0*/  ISETP.GE.AND P1, PT, R15, R203.reuse, PT ;  /* 0x000000cb0f00720c */ /* 0x080fe40003f26270 */
[----:B------:R-:W-:Y:S02]  /*1fcd0*/  FSEL R153, R153, -INF , P5 ;  /* 0xff80000099997808 */ /* 0x000fe40002800000 */
[-C--:B------:R-:W-:Y:S02]  /*1fce0*/  ISETP.GE.AND P5, PT, R28, R204.reuse, PT ;  /* 0x000000cc1c00720c */ /* 0x080fe40003fa6270 */
[----:B------:R-:W-:Y:S02]  /*1fcf0*/  FSEL R11, R11, -INF , !P0 ;  /* 0xff8000000b0b7808 */ /* 0x000fe40004000000 */
[----:B------:R-:W-:Y:S02]  /*1fd00*/  FSEL R5, R5, -INF , !P4 ;  /* 0xff80000005057808 */ /* 0x000fe40006000000 */
[----:B------:R-:W-:Y:S02]  /*1fd10*/  ISETP.GE.AND P4, PT, R25, R204, PT ;  /* 0x000000cc1900720c */ /* 0x000fe40003f86270 */
[----:B------:R-:W-:Y:S02]  /*1fd20*/  ISETP.GE.AND P0, PT, R24, R202, PT ;  /* 0x000000ca1800720c */ /* 0x000fe40003f06270 */
[----:B------:R-:W-:Y:S02]  /*1fd30*/  FSEL R14, R136, -INF , !P6 ;  /* 0xff800000880e7808 */ /* 0x000fe40007000000 */
[----:B------:R-:W-:Y:S02]  /*1fd40*/  FSEL R159, R159, -INF , P1 ;  /* 0xff8000009f9f7808 */ /* 0x000fe40000800000 */
[----:B------:R-:W-:Y:S02]  /*1fd50*/  ISETP.GE.AND P1, PT, R4, R203, PT ;  /* 0x000000cb0400720c */ /* 0x000fe40003f26270 */
[----:B------:R-:W-:Y:S02]  /*1fd60*/  ISETP.GE.AND P6, PT, R26, R204, PT ;  /* 0x000000cc1a00720c */ /* 0x000fe40003fc6270 */
[----:B------:R-:W-:Y:S02]  /*1fd70*/  FSEL R12, R137, -INF , !P5 ;  /* 0xff800000890c7808 */ /* 0x000fe40006800000 */
[----:B------:R-:W-:Y:S02]  /*1fd80*/  FSEL R146, R146, -INF , !P4 ;  /* 0xff80000092927808 */ /* 0x000fe40006000000 */
[----:B------:R-:W-:Y:S02]  /*1fd90*/  FSEL R145, R145, -INF , !P0 ;  /* 0xff80000091917808 */ /* 0x000fe40004000000 */
[-C--:B------:R-:W-:Y:S02]  /*1fda0*/  ISETP.GE.AND P5, PT, R26, R202.reuse, PT ;  /* 0x000000ca1a00720c */ /* 0x080fe40003fa6270 */
        /* <DEDUP_REMOVED lines=8> */
[----:B------:R-:W-:Y:S02]  /*1fe30*/  FSEL R160, R160, -INF , !P0 ;  /* 0xff800000a0a07808 */ /* 0x000fe40004000000 */
        /* <DEDUP_REMOVED lines=439> */
.L_x_6839:
        /* <DEDUP_REMOVED lines=263> */
.L_x_6845:
[----:B------:R-:W-:Y:S05]  /*22a20*/  BSYNC.RECONVERGENT B0 ;  /* 0x0000000000007941 */ /* 0x000fea0003800200 */
.L_x_6844:
        /* <DEDUP_REMOVED lines=21> */
.L_x_6847:
[----:B------:R-:W-:Y:S05]  /*22b80*/  BSYNC.RECONVERGENT B0 ;  /* 0x0000000000007941 */ /* 0x000fea0003800200 */
.L_x_6846:
        /* <DEDUP_REMOVED lines=20> */
.L_x_6849:
[----:B------:R-:W-:Y:S05]  /*22cd0*/  BSYNC.RECONVERGENT B0 ;  /* 0x0000000000007941 */ /* 0x000fea0003800200 */
.L_x_6848:
        /* <DEDUP_REMOVED lines=19> */
.L_x_6851:
[----:B------:R-:W-:Y:S05]  /*22e10*/  BSYNC.RECONVERGENT B0 ;  /* 0x0000000000007941 */ /* 0x000fea0003800200 */
.L_x_6850:
        /* <DEDUP_REMOVED lines=18> */
.L_x_6853:
[----:B------:R-:W-:Y:S05]  /*22f40*/  BSYNC.RECONVERGENT B0 ;  /* 0x0000000000007941 */ /* 0x000fea0003800200 */
.L_x_6852:
        /* <DEDUP_REMOVED lines=19> */
.L_x_6855:
[----:B------:R-:W-:Y:S05]  /*23080*/  BSYNC.RECONVERGENT B0 ;  /* 0x0000000000007941 */ /* 0x000fea0003800200 */
.L_x_6854:
        /* <DEDUP_REMOVED lines=19> */
.L_x_6857:
[----:B------:R-:W-:Y:S05]  /*231c0*/  BSYNC.RECONVERGENT B0 ;  /* 0x0000000000007941 */ /* 0x000fea0003800200 */
.L_x_6856:
        /* <DEDUP_REMOVED lines=18> */
.L_x_6859:
[----:B------:R-:W-:Y:S05]  /*232f0*/  BSYNC.RECONVERGENT B0 ;  /* 0x0000000000007941 */ /* 0x000fea0003800200 */
.L_x_6858:
        /* <DEDUP_REMOVED lines=19> */
.L_x_6860:
        /* <DEDUP_REMOVED lines=13> */
.L_x_6936:


//--------------------- .nv.shared._ZN5flash32flash_fwd_splitkv_combine_kernelI23Flash_fwd_kernel_traitsILi192ELi64ELi64ELi4ELb0ELb0EN7cutlass6half_tE19Flash_kernel_traitsILi192ELi64ELi64ELi4ES3_EELi8ELi7ELb0EEEvNS_16Flash_fwd_paramsE --------------------------
	.section	.nv.shared._ZN5flash32flash_fwd_splitkv_combine_kernelI23Flash_fwd_kernel_traitsILi192ELi64ELi64ELi4ELb0ELb0EN7cutlass6half_tE19Flash_kernel_traitsILi192ELi64ELi64ELi4ES3_EELi8ELi7ELb0EEEvNS_16Flash_fwd_paramsE,"aw",@nobits
	.sectionflags	@""
	.align	16
.nv.shared._ZN5flash32flash_fwd_splitkv_combine_kernelI23Flash_fwd_kernel_traitsILi192ELi64ELi64ELi4ELb0ELb0EN7cutlass6half_tE19Flash_kernel_traitsILi192ELi64ELi64ELi4ES3_EELi8ELi7ELb0EEEvNS_16Flash_fwd_paramsE:
	.zero		5632


//--------------------- .nv.shared.reserved.0     --------------------------
	.section	.nv.shared.reserved.0,"aw",@nobits
	.weak		__nv_reservedSMEM_offset_0_alias
	.size		__nv_reservedSMEM_offset_0_alias, 0, 64
	.other		__nv_reservedSMEM_offset_0_alias,@"STO_CUDA_RESERVED_SHARED STV_DEFAULT"
__nv_reservedSMEM_offset_0_alias:
	.zero		0
	.zero		64


//--------------------- .nv.global                --------------------------
	.section	.nv.global,"aw",@nobits
.nv.global:
	.type		_ZN72_INTERNAL_35b72431_36_flash_fwd_split_hdim192_fp16_sm80_cu_60c5005d_28494cute1_E,@object
	.size		_ZN72_INTERNAL_35b72431_36_flash_fwd_split_hdim192_fp16_sm80_cu_60c5005d_28494cute1_E,(_ZN72_INTERNAL_35b72431_36_flash_fwd_split_hdim192_fp16_sm80_cu_60c5005d_28494cuda3std3__45__cpo6cbeginE - _ZN72_INTERNAL_35b72431_36_flash_fwd_split_hdim192_fp16_sm80_cu_60c5005d_28494cute1_E)
_ZN72_INTERNAL_35b72431_36_flash_fwd_split_hdim192_fp16_sm80_cu_60c5005d_28494cute1_E:
	.zero		1
	.type		_ZN72_INTERNAL_35b72431_36_flash_fwd_split_hdim192_fp16_sm80_cu_60c5005d_28494cuda3std3__45__cpo6cbeginE,@object
	.size		_ZN72_INTERNAL_35b72431_36_flash_fwd_split_hdim192_fp16_sm80_cu_60c5005d_28494cuda3std3__45__cpo6cbeginE,(_ZN72_INTERNAL_35b72431_36_flash_fwd_split_hdim192_fp16_sm80_cu_60c5005d_28494cuda3std3__48in_placeE - _ZN72_INTERNAL_35b72431_36_flash_fwd_split_hdim192_fp16_sm80_cu_60c5005d_28494cuda3std3__45__cpo6cbeginE)
_ZN72_INTERNAL_35b72431_36_flash_fwd_split_hdim192_fp16_sm80_cu_60c5005d_28494cuda3std3__45__cpo6cbeginE:
	.zero		1
	.type		_ZN72_INTERNAL_35b72431_36_flash_fwd_split_hdim192_fp16_sm80_cu_60c5005d_28494cuda3std3__48in_placeE,@object
	.size		_ZN72_INTERNAL_35b72431_36_flash_fwd_split_hdim192_fp16_sm80_cu_60c5005d_28494cuda3std3__48in_placeE,(_ZN72_INTERNAL_35b72431_36_flash_fwd_split_hdim192_fp16_sm80_cu_60c5005d_28494cuda3std6ranges3__45__cpo9iter_moveE - _ZN72_INTERNAL_35b72431_36_flash_fwd_split_hdim192_fp16_sm80_cu_60c5005d_28494cuda3std3__48in_placeE)
_ZN72_INTERNAL_35b72431_36_flash_fwd_split_hdim192_fp16_sm80_cu_60c5005d_28494cuda3std3__48in_placeE:
	.zero		1
	.type		_ZN72_INTERNAL_35b72431_36_flash_fwd_split_hdim192_fp16_sm80_cu_60c5005d_28494cuda3std6ranges3__45__cpo9iter_moveE,@object
	.size		_ZN72_INTERNAL_35b72431_36_flash_fwd_split_hdim192_fp16_sm80_cu_60c5005d_28494cuda3std6ranges3__45__cpo9iter_moveE,(_ZN72_INTERNAL_35b72431_36_flash_fwd_split_hdim192_fp16_sm80_cu_60c5005d_28494cuda3std3__45__cpo5beginE - _ZN72_INTERNAL_35b72431_36_flash_fwd_split_hdim192_fp16_sm80_cu_60c5005d_28494cuda3std6ranges3__45__cpo9iter_moveE)
_ZN72_INTERNAL_35b72431_36_flash_fwd_split_hdim192_fp16_sm80_cu_60c5005d_28494cuda3std6ranges3__45__cpo9iter_moveE:
	.zero		1
	.type		_ZN72_INTERNAL_35b72431_36_flash_fwd_split_hdim192_fp16_sm80_cu_60c5005d_28494cuda3std3__45__cpo5beginE,@object
	.size		_ZN72_INTERNAL_35b72431_36_flash_fwd_split_hdim192_fp16_sm80_cu_60c5005d_28494cuda3std3__45__cpo5beginE,(_ZN72_INTERNAL_35b72431_36_flash_fwd_split_hdim192_fp16_sm80_cu_60c5005d_28494cuda3std3__474_GLOBAL__N__35b72431_36_flash_fwd_split_hdim192_fp16_sm80_cu_60c5005d_28496ignoreE - _ZN72_INTERNAL_35b72431_36_flash_fwd_split_hdim192_fp16_sm80_cu_60c5005d_28494cuda3std3__45__cpo5beginE)
_ZN72_INTERNAL_35b72431_36_flash_fwd_split_hdim192_fp16_sm80_cu_60c5005d_28494cuda3std3__45__cpo5beginE:
	.zero		1
	.type		_ZN72_INTERNAL_35b72431_36_flash_fwd_split_hdim192_fp16_sm80_cu_60c5005d_28494cuda3std3__474_GLOBAL__N__35b72431_36_flash_fwd_split_hdim192_fp16_sm80_cu_60c5005d_28496ignoreE,@object
	.size		_ZN72_INTERNAL_35b72431_36_flash_fwd_split_hdim192_fp16_sm80_cu_60c5005d_28494cuda3std3__474_GLOBAL__N__35b72431_36_flash_fwd_split_hdim192_fp16_sm80_cu_60c5005d_28496ignoreE,(_ZN72_INTERNAL_35b72431_36_flash_fwd_split_hdim192_fp16_sm80_cu_60c5005d_28494cute7productE - _ZN72_INTERNAL_35b72431_36_flash_fwd_split_hdim192_fp16_sm80_cu_60c5005d_28494cuda3std3__474_GLOBAL__N__35b72431_36_flash_fwd_split_hdim192_fp16_sm80_cu_60c5005d_28496ignoreE)
_ZN72_INTERNAL_35b72431_36_flash_fwd_split_hdim192_fp16_sm80_cu_60c5005d_28494cuda3std3__474_GLOBAL__N__35b72431_36_flash_fwd_split_hdim192_fp16_sm80_cu_60c5005d_28496ignoreE:
	.zero		1
	.type		_ZN72_INTERNAL_35b72431_36_flash_fwd_split_hdim192_fp16_sm80_cu_60c5005d_28494cute7productE,@object
	.size		_ZN72_INTERNAL_35b72431_36_flash_fwd_split_hdim192_fp16_sm80_cu_60c5005d_28494cute7productE,(_ZN72_INTERNAL_35b72431_36_flash_fwd_split_hdim192_fp16_sm80_cu_60c5005d_28494cuda3std3__45__cpo3endE - _ZN72_INTERNAL_35b72431_36_flash_fwd_split_hdim192_fp16_sm80_cu_60c5005d_28494cute7productE)
_ZN72_INTERNAL_35b72431_36_flash_fwd_split_hdim192_fp16_sm80_cu_60c5005d_28494cute7productE:
	.zero		1
	.type		_ZN72_INTERNAL_35b72431_36_flash_fwd_split_hdim192_fp16_sm80_cu_60c5005d_28494cuda3std3__45__cpo3endE,@object
	.size		_ZN72_INTERNAL_35b72431_36_flash_fwd_split_hdim192_fp16_sm80_cu_60c5005d_28494cuda3std3__45__cpo3endE,(_ZN72_INTERNAL_35b72431_36_flash_fwd_split_hdim192_fp16_sm80_cu_60c5005d_28494cuda3std3__419piecewise_constructE - _ZN72_INTERNAL_35b72431_36_flash_fwd_split_hdim192_fp16_sm80_cu_60c5005d_28494cuda3std3__45__cpo3endE)
_ZN72_INTERNAL_35b72431_36_flash_fwd_split_hdim192_fp16_sm80_cu_60c5005d_28494cuda3std3__45__cpo3endE:
	.zero		1
	.type		_ZN72_INTERNAL_35b72431_36_flash_fwd_split_hdim192_fp16_sm80_cu_60c5005d_28494cuda3std3__419piecewise_constructE,@object
	.size		_ZN72_INTERNAL_35b72431_36_flash_fwd_split_hdim192_fp16_sm80_cu_60c5005d_28494cuda3std3__419piecewise_constructE,(_ZN72_INTERNAL_35b72431_36_flash_fwd_split_hdim192_fp16_sm80_cu_60c5005d_28494cuda3std3__45__cpo4cendE - _ZN72_INTERNAL_35b72431_36_flash_fwd_split_hdim192_fp16_sm80_cu_60c5005d_28494cuda3std3__419piecewise_constructE)
_ZN72_INTERNAL_35b72431_36_flash_fwd_split_hdim192_fp16_sm80_cu_60c5005d_28494cuda3std3__419piecewise_constructE:
	.zero		1
	.type		_ZN72_INTERNAL_35b72431_36_flash_fwd_split_hdim192_fp16_sm80_cu_60c5005d_28494cuda3std3__45__cpo4cendE,@object
	.size		_ZN72_INTERNAL_35b72431_36_flash_fwd_split_hdim192_fp16_sm80_cu_60c5005d_28494cuda3std3__45__cpo4cendE,(_ZN72_INTERNAL_35b72431_36_flash_fwd_split_hdim192_fp16_sm80_cu_60c5005d_28494cuda3std6ranges3__45__cpo4swapE - _ZN72_INTERNAL_35b72431_36_flash_fwd_split_hdim192_fp16_sm80_cu_60c5005d_28494cuda3std3__45__cpo4cendE)
_ZN72_INTERNAL_35b72431_36_flash_fwd_split_hdim192_fp16_sm80_cu_60c5005d_28494cuda3std3__45__cpo4cendE:
	.zero		1
	.type		_ZN72_INTERNAL_35b72431_36_flash_fwd_split_hdim192_fp16_sm80_cu_60c5005d_28494cuda3std6ranges3__45__cpo4swapE,@object
	.size		_ZN72_INTERNAL_35b72431_36_flash_fwd_split_hdim192_fp16_sm80_cu_60c5005d_28494cuda3std6ranges3__45__cpo4swapE,(.L_7 - _ZN72_INTERNAL_35b72431_36_flash_fwd_split_hdim192_fp16_sm80_cu_60c5005d_28494cuda3std6ranges3__45__cpo4swapE)
_ZN72_INTERNAL_35b72431_36_flash_fwd_split_hdim192_fp16_sm80_cu_60c5005d_28494cuda3std6ranges3__45__cpo4swapE:
	.zero		1
.L_7:


//--------------------- .nv.shared._ZN5flash32flash_fwd_splitkv_combine_kernelI23Flash_fwd_kernel_traitsILi192ELi64ELi64ELi4ELb0ELb0EN7cutlass6half_tE19Flash_kernel_traitsILi192ELi64ELi64ELi4ES3_EELi8ELi6ELb0EEEvNS_16Flash_fwd_paramsE --------------------------
	.section	.nv.shared._ZN5flash32flash_fwd_splitkv_combine_kernelI23Flash_fwd_kernel_traitsILi192ELi64ELi64ELi4ELb0ELb0EN7cutlass6half_tE19Flash_kernel_traitsILi192ELi64ELi64ELi4ES3_EELi8ELi6ELb0EEEvNS_16Flash_fwd_paramsE,"aw",@nobits
	.sectionflags	@""
	.align	16
.nv.shared._ZN5flash32flash_fwd_splitkv_combine_kernelI23Flash_fwd_kernel_traitsILi192ELi64ELi64ELi4ELb0ELb0EN7cutlass6half_tE19Flash_kernel_traitsILi192ELi64ELi64ELi4ES3_EELi8ELi6ELb0EEEvNS_16Flash_fwd_paramsE:
	.zero		3328


//--------------------- .nv.shared._ZN5flash32flash_fwd_splitkv_combine_kernelI23Flash_fwd_kernel_traitsILi192ELi64ELi64ELi4ELb0ELb0EN7cutlass6half_tE19Flash_kernel_traitsILi192ELi64ELi64ELi4ES3_EELi8ELi5ELb0EEEvNS_16Flash_fwd_paramsE --------------------------
	.section	.nv.shared._ZN5flash32flash_fwd_splitkv_combine_kernelI23Flash_fwd_kernel_traitsILi192ELi64ELi64ELi4ELb0ELb0EN7cutlass6half_tE19Flash_kernel_traitsILi192ELi64ELi64ELi4ES3_EELi8ELi5ELb0EEEvNS_16Flash_fwd_paramsE,"aw",@nobits
	.sectionflags	@""
	.align	16
.nv.shared._ZN5flash32flash_fwd_splitkv_combine_kernelI23Flash_fwd_kernel_traitsILi192ELi64ELi64ELi4ELb0ELb0EN7cutlass6half_tE19Flash_kernel_traitsILi192ELi64ELi64ELi4ES3_EELi8ELi5ELb0EEEvNS_16Flash_fwd_paramsE:
	.zero		2176


//--------------------- .nv.shared._ZN5flash32flash_fwd_splitkv_combine_kernelI23Flash_fwd_kernel_traitsILi192ELi64ELi64ELi4ELb0ELb0EN7cutlass6half_tE19Flash_kernel_traitsILi192ELi64ELi64ELi4ES3_EELi8ELi4ELb0EEEvNS_16Flash_fwd_paramsE --------------------------
	.section	.nv.shared._ZN5flash32flash_fwd_splitkv_combine_kernelI23Flash_fwd_kernel_traitsILi192ELi64ELi64ELi4ELb0ELb0EN7cutlass6half_tE19Flash_kernel_traitsILi192ELi64ELi64ELi4ES3_EELi8ELi4ELb0EEEvNS_16Flash_fwd_paramsE,"aw",@nobits
	.sectionflags	@""
	.align	16
.nv.shared._ZN5flash32flash_fwd_splitkv_combine_kernelI23Flash_fwd_kernel_traitsILi192ELi64ELi64ELi4ELb0ELb0EN7cutlass6half_tE19Flash_kernel_traitsILi192ELi64ELi64ELi4ES3_EELi8ELi4ELb0EEEvNS_16Flash_fwd_paramsE:
	.zero		1600


//--------------------- .nv.shared._ZN5flash32flash_fwd_splitkv_combine_kernelI23Flash_fwd_kernel_traitsILi192ELi64ELi64ELi4ELb0ELb0EN7cutlass6half_tE19Flash_kernel_traitsILi192ELi64ELi64ELi4ES3_EELi8ELi3ELb0EEEvNS_16Flash_fwd_paramsE --------------------------
	.section	.nv.shared._ZN5flash32flash_fwd_splitkv_combine_kernelI23Flash_fwd_kernel_traitsILi192ELi64ELi64ELi4ELb0ELb0EN7cutlass6half_tE19Flash_kernel_traitsILi192ELi64ELi64ELi4ES3_EELi8ELi3ELb0EEEvNS_16Flash_fwd_paramsE,"aw",@nobits
	.sectionflags	@""
	.align	16
.nv.shared._ZN5flash32flash_fwd_splitkv_combine_kernelI23Flash_fwd_kernel_traitsILi192ELi64ELi64ELi4ELb0ELb0EN7cutlass6half_tE19Flash_kernel_traitsILi192ELi64ELi64ELi4ES3_EELi8ELi3ELb0EEEvNS_16Flash_fwd_paramsE:
	.zero		1312


//--------------------- .nv.shared._ZN5flash32flash_fwd_splitkv_combine_kernelI23Flash_fwd_kernel_traitsILi192ELi64ELi64ELi4ELb0ELb0EN7cutlass6half_tE19Flash_kernel_traitsILi192ELi64ELi64ELi4ES3_EELi8ELi2ELb0EEEvNS_16Flash_fwd_paramsE --------------------------
	.section	.nv.shared._ZN5flash32flash_fwd_splitkv_combine_kernelI23Flash_fwd_kernel_traitsILi192ELi64ELi64ELi4ELb0ELb0EN7cutlass6half_tE19Flash_kernel_traitsILi192ELi64ELi64ELi4ES3_EELi8ELi2ELb0EEEvNS_16Flash_fwd_paramsE,"aw",@nobits
	.sectionflags	@""
	.align	16
.nv.shared._ZN5flash32flash_fwd_splitkv_combine_kernelI23Flash_fwd_kernel_traitsILi192ELi64ELi64ELi4ELb0ELb0EN7cutlass6half_tE19Flash_kernel_traitsILi192ELi64ELi64ELi4ES3_EELi8ELi2ELb0EEEvNS_16Flash_fwd_paramsE:
	.zero		1168


//--------------------- .nv.shared._ZN5flash32flash_fwd_splitkv_combine_kernelI23Flash_fwd_kernel_traitsILi192ELi64ELi64ELi4ELb0ELb0EN7cutlass6half_tE19Flash_kernel_traitsILi192ELi64ELi64ELi4ES3_EELi8ELi1ELb0EEEvNS_16Flash_fwd_paramsE --------------------------
	.section	.nv.shared._ZN5flash32flash_fwd_splitkv_combine_kernelI23Flash_fwd_kernel_traitsILi192ELi64ELi64ELi4ELb0ELb0EN7cutlass6half_tE19Flash_kernel_traitsILi192ELi64ELi64ELi4ES3_EELi8ELi1ELb0EEEvNS_16Flash_fwd_paramsE,"aw",@nobits
	.sectionflags	@""
	.align	16
.nv.shared._ZN5flash32flash_fwd_splitkv_combine_kernelI23Flash_fwd_kernel_traitsILi192ELi64ELi64ELi4ELb0ELb0EN7cutlass6half_tE19Flash_kernel_traitsILi192ELi64ELi64ELi4ES3_EELi8ELi1ELb0EEEvNS_16Flash_fwd_paramsE:
	.zero		1104


//--------------------- .nv.shared._ZN5flash32flash_fwd_splitkv_combine_kernelI23Flash_fwd_kernel_traitsILi192ELi64ELi64ELi4ELb0ELb0EN7cutlass6half_tE19Flash_kernel_traitsILi192ELi64ELi64ELi4ES3_EELi8ELi7ELb1EEEvNS_16Flash_fwd_paramsE --------------------------
	.section	.nv.shared._ZN5flash32flash_fwd_splitkv_combine_kernelI23Flash_fwd_kernel_traitsILi192ELi64ELi64ELi4ELb0ELb0EN7cutlass6half_tE19Flash_kernel_traitsILi192ELi64ELi64ELi4ES3_EELi8ELi7ELb1EEEvNS_16Flash_fwd_paramsE,"aw",@nobits
	.sectionflags	@""
	.align	16
.nv.shared._ZN5flash32flash_fwd_splitkv_combine_kernelI23Flash_fwd_kernel_traitsILi192ELi64ELi64ELi4ELb0ELb0EN7cutlass6half_tE19Flash_kernel_traitsILi192ELi64ELi64ELi4ES3_EELi8ELi7ELb1EEEvNS_16Flash_fwd_paramsE:
	.zero		5632


//--------------------- .nv.shared._ZN5flash32flash_fwd_splitkv_combine_kernelI23Flash_fwd_kernel_traitsILi192ELi64ELi64ELi4ELb0ELb0EN7cutlass6half_tE19Flash_kernel_traitsILi192ELi64ELi64ELi4ES3_EELi8ELi6ELb1EEEvNS_16Flash_fwd_paramsE --------------------------
	.section	.nv.shared._ZN5flash32flash_fwd_splitkv_combine_kernelI23Flash_fwd_kernel_traitsILi192ELi64ELi64ELi4ELb0ELb0EN7cutlass6half_tE19Flash_kernel_traitsILi192ELi64ELi64ELi4ES3_EELi8ELi6ELb1EEEvNS_16Flash_fwd_paramsE,"aw",@nobits
	.sectionflags	@""
	.align	16
.nv.shared._ZN5flash32flash_fwd_splitkv_combine_kernelI23Flash_fwd_kernel_traitsILi192ELi64ELi64ELi4ELb0ELb0EN7cutlass6half_tE19Flash_kernel_traitsILi192ELi64ELi64ELi4ES3_EELi8ELi6ELb1EEEvNS_16Flash_fwd_paramsE:
	.zero		3328


//--------------------- .nv.shared._ZN5flash32flash_fwd_splitkv_combine_kernelI23Flash_fwd_kernel_traitsILi192ELi64ELi64ELi4ELb0ELb0EN7cutlass6half_tE19Flash_kernel_traitsILi192ELi64ELi64ELi4ES3_EELi8ELi5ELb1EEEvNS_16Flash_fwd_paramsE --------------------------
	.section	.nv.shared._ZN5flash32flash_fwd_splitkv_combine_kernelI23Flash_fwd_kernel_traitsILi192ELi64ELi64ELi4ELb0ELb0EN7cutlass6half_tE19Flash_kernel_traitsILi192ELi64ELi64ELi4ES3_EELi8ELi5ELb1EEEvNS_16Flash_fwd_paramsE,"aw",@nobits
	.sectionflags	@""
	.align	16
.nv.shared._ZN5flash32flash_fwd_splitkv_combine_kernelI23Flash_fwd_kernel_traitsILi192ELi64ELi64ELi4ELb0ELb0EN7cutlass6half_tE19Flash_kernel_traitsILi192ELi64ELi64ELi4ES3_EELi8ELi5ELb1EEEvNS_16Flash_fwd_paramsE:
	.zero		2176


//--------------------- .nv.shared._ZN5flash32flash_fwd_splitkv_combine_kernelI23Flash_fwd_kernel_traitsILi192ELi64ELi64ELi4ELb0ELb0EN7cutlass6half_tE19Flash_kernel_traitsILi192ELi64ELi64ELi4ES3_EELi8ELi4ELb1EEEvNS_16Flash_fwd_paramsE --------------------------
	.section	.nv.shared._ZN5flash32flash_fwd_splitkv_combine_kernelI23Flash_fwd_kernel_traitsILi192ELi64ELi64ELi4ELb0ELb0EN7cutlass6half_tE19Flash_kernel_traitsILi192ELi64ELi64ELi4ES3_EELi8ELi4ELb1EEEvNS_16Flash_fwd_paramsE,"aw",@nobits
	.sectionflags	@""
	.align	16
.nv.shared._ZN5flash32flash_fwd_splitkv_combine_kernelI23Flash_fwd_kernel_traitsILi192ELi64ELi64ELi4ELb0ELb0EN7cutlass6half_tE19Flash_kernel_traitsILi192ELi64ELi64ELi4ES3_EELi8ELi4ELb1EEEvNS_16Flash_fwd_paramsE:
	.zero		1600


//--------------------- .nv.shared._ZN5flash32flash_fwd_splitkv_combine_kernelI23Flash_fwd_kernel_traitsILi192ELi64ELi64ELi4ELb0ELb0EN7cutlass6half_tE19Flash_kernel_traitsILi192ELi64ELi64ELi4ES3_EELi8ELi3ELb1EEEvNS_16Flash_fwd_paramsE --------------------------
	.section	.nv.shared._ZN5flash32flash_fwd_splitkv_combine_kernelI23Flash_fwd_kernel_traitsILi192ELi64ELi64ELi4ELb0ELb0EN7cutlass6half_tE19Flash_kernel_traitsILi192ELi64ELi64ELi4ES3_EELi8ELi3ELb1EEEvNS_16Flash_fwd_paramsE,"aw",@nobits
	.sectionflags	@""
	.align	16
.nv.shared._ZN5flash32flash_fwd_splitkv_combine_kernelI23Flash_fwd_kernel_traitsILi192ELi64ELi64ELi4ELb0ELb0EN7cutlass6half_tE19Flash_kernel_traitsILi192ELi64ELi64ELi4ES3_EELi8ELi3ELb1EEEvNS_16Flash_fwd_paramsE:
	.zero		1312


//--------------------- .nv.shared._ZN5flash32flash_fwd_splitkv_combine_kernelI23Flash_fwd_kernel_traitsILi192ELi64ELi64ELi4ELb0ELb0EN7cutlass6half_tE19Flash_kernel_traitsILi192ELi64ELi64ELi4ES3_EELi8ELi2ELb1EEEvNS_16Flash_fwd_paramsE --------------------------
	.section	.nv.shared._ZN5flash32flash_fwd_splitkv_combine_kernelI23Flash_fwd_kernel_traitsILi192ELi64ELi64ELi4ELb0ELb0EN7cutlass6half_tE19Flash_kernel_traitsILi192ELi64ELi64ELi4ES3_EELi8ELi2ELb1EEEvNS_16Flash_fwd_paramsE,"aw",@nobits
	.sectionflags	@""
	.align	16
.nv.shared._ZN5flash32flash_fwd_splitkv_combine_kernelI23Flash_fwd_kernel_traitsILi192ELi64ELi64ELi4ELb0ELb0EN7cutlass6half_tE19Flash_kernel_traitsILi192ELi64ELi64ELi4ES3_EELi8ELi2ELb1EEEvNS_16Flash_fwd_paramsE:
	.zero		1168


//--------------------- .nv.shared._ZN5flash32flash_fwd_splitkv_combine_kernelI23Flash_fwd_kernel_traitsILi192ELi64ELi64ELi4ELb0ELb0EN7cutlass6half_tE19Flash_kernel_traitsILi192ELi64ELi64ELi4ES3_EELi8ELi1ELb1EEEvNS_16Flash_fwd_paramsE --------------------------
	.section	.nv.shared._ZN5flash32flash_fwd_splitkv_combine_kernelI23Flash_fwd_kernel_traitsILi192ELi64ELi64ELi4ELb0ELb0EN7cutlass6half_tE19Flash_kernel_traitsILi192ELi64ELi64ELi4ES3_EELi8ELi1ELb1EEEvNS_16Flash_fwd_paramsE,"aw",@nobits
	.sectionflags	@""
	.align	16
.nv.shared._ZN5flash32flash_fwd_splitkv_combine_kernelI23Flash_fwd_kernel_traitsILi192ELi64ELi64ELi4ELb0ELb0EN7cutlass6half_tE19Flash_kernel_traitsILi192ELi64ELi64ELi4ES3_EELi8ELi1ELb1EEEvNS_16Flash_fwd_paramsE:
	.zero		1104


//--------------------- .nv.shared._ZN5flash24flash_fwd_splitkv_kernelI23Flash_fwd_kernel_traitsILi192ELi64ELi64ELi4ELb0ELb0EN7cutlass6half_tE19Flash_kernel_traitsILi192ELi64ELi64ELi4ES3_EELb0ELb0ELb0ELb0ELb0ELb0ELb0ELb0EEEvNS_16Flash_fwd_paramsE --------------------------
	.section	.nv.shared._ZN5flash24flash_fwd_splitkv_kernelI23Flash_fwd_kernel_traitsILi192ELi64ELi64ELi4ELb0ELb0EN7cutlass6half_tE19Flash_kernel_traitsILi192ELi64ELi64ELi4ES3_EELb0ELb0ELb0ELb0ELb0ELb0ELb0ELb0EEEvNS_16Flash_fwd_paramsE,"aw",@nobits
	.sectionflags	@""
	.align	16
	.zero		1024


//--------------------- .nv.shared._ZN5flash24flash_fwd_splitkv_kernelI23Flash_fwd_kernel_traitsILi192ELi64ELi64ELi4ELb0ELb0EN7cutlass6half_tE19Flash_kernel_traitsILi192ELi64ELi64ELi4ES3_EELb0ELb0ELb0ELb0ELb0ELb1ELb0ELb0EEEvNS_16Flash_fwd_paramsE --------------------------
	.section	.nv.shared._ZN5flash24flash_fwd_splitkv_kernelI23Flash_fwd_kernel_traitsILi192ELi64ELi64ELi4ELb0ELb0EN7cutlass6half_tE19Flash_kernel_traitsILi192ELi64ELi64ELi4ES3_EELb0ELb0ELb0ELb0ELb0ELb1ELb0ELb0EEEvNS_16Flash_fwd_paramsE,"aw",@nobits
	.sectionflags	@""
	.align	16
	.zero		1024


//--------------------- .nv.shared._ZN5flash24flash_fwd_splitkv_kernelI23Flash_fwd_kernel_traitsILi192ELi64ELi64ELi4ELb0ELb0EN7cutlass6half_tE19Flash_kernel_traitsILi192ELi64ELi64ELi4ES3_EELb0ELb0ELb0ELb0ELb0ELb0ELb0ELb1EEEvNS_16Flash_fwd_paramsE --------------------------
	.section	.nv.shared._ZN5flash24flash_fwd_splitkv_kernelI23Flash_fwd_kernel_traitsILi192ELi64ELi64ELi4ELb0ELb0EN7cutlass6half_tE19Flash_kernel_traitsILi192ELi64ELi64ELi4ES3_EELb0ELb0ELb0ELb0ELb0ELb0ELb0ELb1EEEvNS_16Flash_fwd_paramsE,"aw",@nobits
	.sectionflags	@""
	.align	16
	.zero		1024


//--------------------- .nv.shared._ZN5flash24flash_fwd_splitkv_kernelI23Flash_fwd_kernel_traitsILi192ELi64ELi64ELi4ELb0ELb0EN7cutlass6half_tE19Flash_kernel_traitsILi192ELi64ELi64ELi4ES3_EELb0ELb0ELb0ELb0ELb0ELb1ELb0ELb1EEEvNS_16Flash_fwd_paramsE --------------------------
	.section	.nv.shared._ZN5flash24flash_fwd_splitkv_kernelI23Flash_fwd_kernel_traitsILi192ELi64ELi64ELi4ELb0ELb0EN7cutlass6half_tE19Flash_kernel_traitsILi192ELi64ELi64ELi4ES3_EELb0ELb0ELb0ELb0ELb0ELb1ELb0ELb1EEEvNS_16Flash_fwd_paramsE,"aw",@nobits
	.sectionflags	@""
	.align	16
	.zero		1024


//--------------------- .nv.shared._ZN5flash24flash_fwd_splitkv_kernelI23Flash_fwd_kernel_traitsILi192ELi64ELi64ELi4ELb0ELb0EN7cutlass6half_tE19Flash_kernel_traitsILi192ELi64ELi64ELi4ES3_EELb0ELb0ELb0ELb0ELb0ELb0ELb1ELb0EEEvNS_16Flash_fwd_paramsE --------------------------
	.section	.nv.shared._ZN5flash24flash_fwd_splitkv_kernelI23Flash_fwd_kernel_traitsILi192ELi64ELi64ELi4ELb0ELb0EN7cutlass6half_tE19Flash_kernel_traitsILi192ELi64ELi64ELi4ES3_EELb0ELb0ELb0ELb0ELb0ELb0ELb1ELb0EEEvNS_16Flash_fwd_paramsE,"aw",@nobits
	.sectionflags	@""
	.align	16
	.zero		1024


//--------------------- .nv.shared._ZN5flash24flash_fwd_splitkv_kernelI23Flash_fwd_kernel_traitsILi192ELi64ELi64ELi4ELb0ELb0EN7cutlass6half_tE19Flash_kernel_traitsILi192ELi64ELi64ELi4ES3_EELb0ELb0ELb0ELb0ELb0ELb1ELb1ELb0EEEvNS_16Flash_fwd_paramsE --------------------------
	.section	.nv.shared._ZN5flash24flash_fwd_splitkv_kernelI23Flash_fwd_kernel_traitsILi192ELi64ELi64ELi4ELb0ELb0EN7cutlass6half_tE19Flash_kernel_traitsILi192ELi64ELi64ELi4ES3_EELb0ELb0ELb0ELb0ELb0ELb1ELb1ELb0EEEvNS_16Flash_fwd_paramsE,"aw",@nobits
	.sectionflags	@""
	.align	16
	.zero		1024


//--------------------- .nv.shared._ZN5flash24flash_fwd_splitkv_kernelI23Flash_fwd_kernel_traitsILi192ELi64ELi64ELi4ELb0ELb0EN7cutlass6half_tE19Flash_kernel_traitsILi192ELi64ELi64ELi4ES3_EELb0ELb0ELb0ELb0ELb0ELb0ELb1ELb1EEEvNS_16Flash_fwd_paramsE --------------------------
	.section	.nv.shared._ZN5flash24flash_fwd_splitkv_kernelI23Flash_fwd_kernel_traitsILi192ELi64ELi64ELi4ELb0ELb0EN7cutlass6half_tE19Flash_kernel_traitsILi192ELi64ELi64ELi4ES3_EELb0ELb0ELb0ELb0ELb0ELb0ELb1ELb1EEEvNS_16Flash_fwd_paramsE,"aw",@nobits
	.sectionflags	@""
	.align	16
	.zero		1024


//--------------------- .nv.shared._ZN5flash24flash_fwd_splitkv_kernelI23Flash_fwd_kernel_traitsILi192ELi64ELi64ELi4ELb0ELb0EN7cutlass6half_tE19Flash_kernel_traitsILi192ELi64ELi64ELi4ES3_EELb0ELb0ELb0ELb0ELb0ELb1ELb1ELb1EEEvNS_16Flash_fwd_paramsE --------------------------
	.section	.nv.shared._ZN5flash24flash_fwd_splitkv_kernelI23Flash_fwd_kernel_traitsILi192ELi64ELi64ELi4ELb0ELb0EN7cutlass6half_tE19Flash_kernel_traitsILi192ELi64ELi64ELi4ES3_EELb0ELb0ELb0ELb0ELb0ELb1ELb1ELb1EEEvNS_16Flash_fwd_paramsE,"aw",@nobits
	.sectionflags	@""
	.align	16
	.zero		1024


//--------------------- .nv.shared._ZN5flash24flash_fwd_splitkv_kernelI23Flash_fwd_kernel_traitsILi192ELi64ELi64ELi4ELb0ELb0EN7cutlass6half_tE19Flash_kernel_traitsILi192ELi64ELi64ELi4ES3_EELb0ELb1ELb0ELb0ELb0ELb0ELb0ELb0EEEvNS_16Flash_fwd_paramsE --------------------------
	.section	.nv.shared._ZN5flash24flash_fwd_splitkv_kernelI23Flash_fwd_kernel_traitsILi192ELi64ELi64ELi4ELb0ELb0EN7cutlass6half_tE19Flash_kernel_traitsILi192ELi64ELi64ELi4ES3_EELb0ELb1ELb0ELb0ELb0ELb0ELb0ELb0EEEvNS_16Flash_fwd_paramsE,"aw",@nobits
	.sectionflags	@""
	.align	16
	.zero		1024


//--------------------- .nv.shared._ZN5flash24flash_fwd_splitkv_kernelI23Flash_fwd_kernel_traitsILi192ELi64ELi64ELi4ELb0ELb0EN7cutlass6half_tE19Flash_kernel_traitsILi192ELi64ELi64ELi4ES3_EELb0ELb1ELb0ELb0ELb0ELb1ELb0ELb0EEEvNS_16Flash_fwd_paramsE --------------------------
	.section	.nv.shared._ZN5flash24flash_fwd_splitkv_kernelI23Flash_fwd_kernel_traitsILi192ELi64ELi64ELi4ELb0ELb0EN7cutlass6half_tE19Flash_kernel_traitsILi192ELi64ELi64ELi4ES3_EELb0ELb1ELb0ELb0ELb0ELb1ELb0ELb0EEEvNS_16Flash_fwd_paramsE,"aw",@nobits
	.sectionflags	@""
	.align	16
	.zero		1024


//--------------------- .nv.shared._ZN5flash24flash_fwd_splitkv_kernelI23Flash_fwd_kernel_traitsILi192ELi64ELi64ELi4ELb0ELb0EN7cutlass6half_tE19Flash_kernel_traitsILi192ELi64ELi64ELi4ES3_EELb0ELb1ELb0ELb0ELb0ELb0ELb0ELb1EEEvNS_16Flash_fwd_paramsE --------------------------
	.section	.nv.shared._ZN5flash24flash_fwd_splitkv_kernelI23Flash_fwd_kernel_traitsILi192ELi64ELi64ELi4ELb0ELb0EN7cutlass6half_tE19Flash_kernel_traitsILi192ELi64ELi64ELi4ES3_EELb0ELb1ELb0ELb0ELb0ELb0ELb0ELb1EEEvNS_16Flash_fwd_paramsE,"aw",@nobits
	.sectionflags	@""
	.align	16
	.zero		1024


//--------------------- .nv.shared._ZN5flash24flash_fwd_splitkv_kernelI23Flash_fwd_kernel_traitsILi192ELi64ELi64ELi4ELb0ELb0EN7cutlass6half_tE19Flash_kernel_traitsILi192ELi64ELi64ELi4ES3_EELb0ELb1ELb0ELb0ELb0ELb1ELb0ELb1EEEvNS_16Flash_fwd_paramsE --------------------------
	.section	.nv.shared._ZN5flash24flash_fwd_splitkv_kernelI23Flash_fwd_kernel_traitsILi192ELi64ELi64ELi4ELb0ELb0EN7cutlass6half_tE19Flash_kernel_traitsILi192ELi64ELi64ELi4ES3_EELb0ELb1ELb0ELb0ELb0ELb1ELb0ELb1EEEvNS_16Flash_fwd_paramsE,"aw",@nobits
	.sectionflags	@""
	.align	16
	.zero		1024


//--------------------- .nv.shared._ZN5flash24flash_fwd_splitkv_kernelI23Flash_fwd_kernel_traitsILi192ELi64ELi64ELi4ELb0ELb0EN7cutlass6half_tE19Flash_kernel_traitsILi192ELi64ELi64ELi4ES3_EELb0ELb1ELb0ELb0ELb0ELb0ELb1ELb0EEEvNS_16Flash_fwd_paramsE --------------------------
	.section	.nv.shared._ZN5flash24flash_fwd_splitkv_kernelI23Flash_fwd_kernel_traitsILi192ELi64ELi64ELi4ELb0ELb0EN7cutlass6half_tE19Flash_kernel_traitsILi192ELi64ELi64ELi4ES3_EELb0ELb1ELb0ELb0ELb0ELb0ELb1ELb0EEEvNS_16Flash_fwd_paramsE,"aw",@nobits
	.sectionflags	@""
	.align	16
	.zero		1024


//--------------------- .nv.shared._ZN5flash24flash_fwd_splitkv_kernelI23Flash_fwd_kernel_traitsILi192ELi64ELi64ELi4ELb0ELb0EN7cutlass6half_tE19Flash_kernel_traitsILi192ELi64ELi64ELi4ES3_EELb0ELb1ELb0ELb0ELb0ELb1ELb1ELb0EEEvNS_16Flash_fwd_paramsE --------------------------
	.section	.nv.shared._ZN5flash24flash_fwd_splitkv_kernelI23Flash_fwd_kernel_traitsILi192ELi64ELi64ELi4ELb0ELb0EN7cutlass6half_tE19Flash_kernel_traitsILi192ELi64ELi64ELi4ES3_EELb0ELb1ELb0ELb0ELb0ELb1ELb1ELb0EEEvNS_16Flash_fwd_paramsE,"aw",@nobits
	.sectionflags	@""
	.align	16
	.zero		1024


//--------------------- .nv.shared._ZN5flash24flash_fwd_splitkv_kernelI23Flash_fwd_kernel_traitsILi192ELi64ELi64ELi4ELb0ELb0EN7cutlass6half_tE19Flash_kernel_traitsILi192ELi64ELi64ELi4ES3_EELb0ELb1ELb0ELb0ELb0ELb0ELb1ELb1EEEvNS_16Flash_fwd_paramsE --------------------------
	.section	.nv.shared._ZN5flash24flash_fwd_splitkv_kernelI23Flash_fwd_kernel_traitsILi192ELi64ELi64ELi4ELb0ELb0EN7cutlass6half_tE19Flash_kernel_traitsILi192ELi64ELi64ELi4ES3_EELb0ELb1ELb0ELb0ELb0ELb0ELb1ELb1EEEvNS_16Flash_fwd_paramsE,"aw",@nobits
	.sectionflags	@""
	.align	16
	.zero		1024


//--------------------- .nv.shared._ZN5flash24flash_fwd_splitkv_kernelI23Flash_fwd_kernel_traitsILi192ELi64ELi64ELi4ELb0ELb0EN7cutlass6half_tE19Flash_kernel_traitsILi192ELi64ELi64ELi4ES3_EELb0ELb1ELb0ELb0ELb0ELb1ELb1ELb1EEEvNS_16Flash_fwd_paramsE --------------------------
	.section	.nv.shared._ZN5flash24flash_fwd_splitkv_kernelI23Flash_fwd_kernel_traitsILi192ELi64ELi64ELi4ELb0ELb0EN7cutlass6half_tE19Flash_kernel_traitsILi192ELi64ELi64ELi4ES3_EELb0ELb1ELb0ELb0ELb0ELb1ELb1ELb1EEEvNS_16Flash_fwd_paramsE,"aw",@nobits
	.sectionflags	@""
	.align	16
	.zero		1024


//--------------------- .nv.shared._ZN5flash24flash_fwd_splitkv_kernelI23Flash_fwd_kernel_traitsILi192ELi64ELi64ELi4ELb0ELb0EN7cutlass6half_tE19Flash_kernel_traitsILi192ELi64ELi64ELi4ES3_EELb0ELb0ELb0ELb0ELb1ELb0ELb0ELb0EEEvNS_16Flash_fwd_paramsE --------------------------
	.section	.nv.shared._ZN5flash24flash_fwd_splitkv_kernelI23Flash_fwd_kernel_traitsILi192ELi64ELi64ELi4ELb0ELb0EN7cutlass6half_tE19Flash_kernel_traitsILi192ELi64ELi64ELi4ES3_EELb0ELb0ELb0ELb0ELb1ELb0ELb0ELb0EEEvNS_16Flash_fwd_paramsE,"aw",@nobits
	.sectionflags	@""
	.align	16
	.zero		1024


//--------------------- .nv.shared._ZN5flash24flash_fwd_splitkv_kernelI23Flash_fwd_kernel_traitsILi192ELi64ELi64ELi4ELb0ELb0EN7cutlass6half_tE19Flash_kernel_traitsILi192ELi64ELi64ELi4ES3_EELb0ELb0ELb0ELb0ELb1ELb1ELb0ELb0EEEvNS_16Flash_fwd_paramsE --------------------------
	.section	.nv.shared._ZN5flash24flash_fwd_splitkv_kernelI23Flash_fwd_kernel_traitsILi192ELi64ELi64ELi4ELb0ELb0EN7cutlass6half_tE19Flash_kernel_traitsILi192ELi64ELi64ELi4ES3_EELb0ELb0ELb0ELb0ELb1ELb1ELb0ELb0EEEvNS_16Flash_fwd_paramsE,"aw",@nobits
	.sectionflags	@""
	.align	16
	.zero		1024


//--------------------- .nv.shared._ZN5flash24flash_fwd_splitkv_kernelI23Flash_fwd_kernel_traitsILi192ELi64ELi64ELi4ELb0ELb0EN7cutlass6half_tE19Flash_kernel_traitsILi192ELi64ELi64ELi4ES3_EELb0ELb0ELb1ELb0ELb0ELb0ELb0ELb0EEEvNS_16Flash_fwd_paramsE --------------------------
	.section	.nv.shared._ZN5flash24flash_fwd_splitkv_kernelI23Flash_fwd_kernel_traitsILi192ELi64ELi64ELi4ELb0ELb0EN7cutlass6half_tE19Flash_kernel_traitsILi192ELi64ELi64ELi4ES3_EELb0ELb0ELb1ELb0ELb0ELb0ELb0ELb0EEEvNS_16Flash_fwd_paramsE,"aw",@nobits
	.sectionflags	@""
	.align	16
	.zero		1024


//--------------------- .nv.shared._ZN5flash24flash_fwd_splitkv_kernelI23Flash_fwd_kernel_traitsILi192ELi64ELi64ELi4ELb0ELb0EN7cutlass6half_tE19Flash_kernel_traitsILi192ELi64ELi64ELi4ES3_EELb0ELb0ELb1ELb0ELb0ELb1ELb0ELb0EEEvNS_16Flash_fwd_paramsE --------------------------
	.section	.nv.shared._ZN5flash24flash_fwd_splitkv_kernelI23Flash_fwd_kernel_traitsILi192ELi64ELi64ELi4ELb0ELb0EN7cutlass6half_tE19Flash_kernel_traitsILi192ELi64ELi64ELi4ES3_EELb0ELb0ELb1ELb0ELb0ELb1ELb0ELb0EEEvNS_16Flash_fwd_paramsE,"aw",@nobits
	.sectionflags	@""
	.align	16
	.zero		1024


//--------------------- .nv.shared._ZN5flash24flash_fwd_splitkv_kernelI23Flash_fwd_kernel_traitsILi192ELi64ELi64ELi4ELb0ELb0EN7cutlass6half_tE19Flash_kernel_traitsILi192ELi64ELi64ELi4ES3_EELb0ELb0ELb0ELb0ELb1ELb0ELb0ELb1EEEvNS_16Flash_fwd_paramsE --------------------------
	.section	.nv.shared._ZN5flash24flash_fwd_splitkv_kernelI23Flash_fwd_kernel_traitsILi192ELi64ELi64ELi4ELb0ELb0EN7cutlass6half_tE19Flash_kernel_traitsILi192ELi64ELi64ELi4ES3_EELb0ELb0ELb0ELb0ELb1ELb0ELb0ELb1EEEvNS_16Flash_fwd_paramsE,"aw",@nobits
	.sectionflags	@""
	.align	16
	.zero		1024


//--------------------- .nv.shared._ZN5flash24flash_fwd_splitkv_kernelI23Flash_fwd_kernel_traitsILi192ELi64ELi64ELi4ELb0ELb0EN7cutlass6half_tE19Flash_kernel_traitsILi192ELi64ELi64ELi4ES3_EELb0ELb0ELb0ELb0ELb1ELb1ELb0ELb1EEEvNS_16Flash_fwd_paramsE --------------------------
	.section	.nv.shared._ZN5flash24flash_fwd_splitkv_kernelI23Flash_fwd_kernel_traitsILi192ELi64ELi64ELi4ELb0ELb0EN7cutlass6half_tE19Flash_kernel_traitsILi192ELi64ELi64ELi4ES3_EELb0ELb0ELb0ELb0ELb1ELb1ELb0ELb1EEEvNS_16Flash_fwd_paramsE,"aw",@nobits
	.sectionflags	@""
	.align	16
	.zero		1024


//--------------------- .nv.shared._ZN5flash24flash_fwd_splitkv_kernelI23Flash_fwd_kernel_traitsILi192ELi64ELi64ELi4ELb0ELb0EN7cutlass6half_tE19Flash_kernel_traitsILi192ELi64ELi64ELi4ES3_EELb0ELb0ELb1ELb0ELb0ELb0ELb0ELb1EEEvNS_16Flash_fwd_paramsE --------------------------
	.section	.nv.shared._ZN5flash24flash_fwd_splitkv_kernelI23Flash_fwd_kernel_traitsILi192ELi64ELi64ELi4ELb0ELb0EN7cutlass6half_tE19Flash_kernel_traitsILi192ELi64ELi64ELi4ES3_EELb0ELb0ELb1ELb0ELb0ELb0ELb0ELb1EEEvNS_16Flash_fwd_paramsE,"aw",@nobits
	.sectionflags	@""
	.align	16
	.zero		1024


//--------------------- .nv.shared._ZN5flash24flash_fwd_splitkv_kernelI23Flash_fwd_kernel_traitsILi192ELi64ELi64ELi4ELb0ELb0EN7cutlass6half_tE19Flash_kernel_traitsILi192ELi64ELi64ELi4ES3_EELb0ELb0ELb1ELb0ELb0ELb1ELb0ELb1EEEvNS_16Flash_fwd_paramsE --------------------------
	.section	.nv.shared._ZN5flash24flash_fwd_splitkv_kernelI23Flash_fwd_kernel_traitsILi192ELi64ELi64ELi4ELb0ELb0EN7cutlass6half_tE19Flash_kernel_traitsILi192ELi64ELi64ELi4ES3_EELb0ELb0ELb1ELb0ELb0ELb1ELb0ELb1EEEvNS_16Flash_fwd_paramsE,"aw",@nobits
	.sectionflags	@""
	.align	16
	.zero		1024


//--------------------- .nv.shared._ZN5flash24flash_fwd_splitkv_kernelI23Flash_fwd_kernel_traitsILi192ELi64ELi64ELi4ELb0ELb0EN7cutlass6half_tE19Flash_kernel_traitsILi192ELi64ELi64ELi4ES3_EELb0ELb0ELb0ELb0ELb1ELb0ELb1ELb0EEEvNS_16Flash_fwd_paramsE --------------------------
	.section	.nv.shared._ZN5flash24flash_fwd_splitkv_kernelI23Flash_fwd_kernel_traitsILi192ELi64ELi64ELi4ELb0ELb0EN7cutlass6half_tE19Flash_kernel_traitsILi192ELi64ELi64ELi4ES3_EELb0ELb0ELb0ELb0ELb1ELb0ELb1ELb0EEEvNS_16Flash_fwd_paramsE,"aw",@nobits
	.sectionflags	@""
	.align	16
	.zero		1024


//--------------------- .nv.shared._ZN5flash24flash_fwd_splitkv_kernelI23Flash_fwd_kernel_traitsILi192ELi64ELi64ELi4ELb0ELb0EN7cutlass6half_tE19Flash_kernel_traitsILi192ELi64ELi64ELi4ES3_EELb0ELb0ELb0ELb0ELb1ELb1ELb1ELb0EEEvNS_16Flash_fwd_paramsE --------------------------
	.section	.nv.shared._ZN5flash24flash_fwd_splitkv_kernelI23Flash_fwd_kernel_traitsILi192ELi64ELi64ELi4ELb0ELb0EN7cutlass6half_tE19Flash_kernel_traitsILi192ELi64ELi64ELi4ES3_EELb0ELb0ELb0ELb0ELb1ELb1ELb1ELb0EEEvNS_16Flash_fwd_paramsE,"aw",@nobits
	.sectionflags	@""
	.align	16
	.zero		1024


//--------------------- .nv.shared._ZN5flash24flash_fwd_splitkv_kernelI23Flash_fwd_kernel_traitsILi192ELi64ELi64ELi4ELb0ELb0EN7cutlass6half_tE19Flash_kernel_traitsILi192ELi64ELi64ELi4ES3_EELb0ELb0ELb1ELb0ELb0ELb0ELb1ELb0EEEvNS_16Flash_fwd_paramsE --------------------------
	.section	.nv.shared._ZN5flash24flash_fwd_splitkv_kernelI23Flash_fwd_kernel_traitsILi192ELi64ELi64ELi4ELb0ELb0EN7cutlass6half_tE19Flash_kernel_traitsILi192ELi64ELi64ELi4ES3_EELb0ELb0ELb1ELb0ELb0ELb0ELb1ELb0EEEvNS_16Flash_fwd_paramsE,"aw",@nobits
	.sectionflags	@""
	.align	16
	.zero		1024


//--------------------- .nv.shared._ZN5flash24flash_fwd_splitkv_kernelI23Flash_fwd_kernel_traitsILi192ELi64ELi64ELi4ELb0ELb0EN7cutlass6half_tE19Flash_kernel_traitsILi192ELi64ELi64ELi4ES3_EELb0ELb0ELb1ELb0ELb0ELb1ELb1ELb0EEEvNS_16Flash_fwd_paramsE --------------------------
	.section	.nv.shared._ZN5flash24flash_fwd_splitkv_kernelI23Flash_fwd_kernel_traitsILi192ELi64ELi64ELi4ELb0ELb0EN7cutlass6half_tE19Flash_kernel_traitsILi192ELi64ELi64ELi4ES3_EELb0ELb0ELb1ELb0ELb0ELb1ELb1ELb0EEEvNS_16Flash_fwd_paramsE,"aw",@nobits
	.sectionflags	@""
	.align	16
	.zero		1024


//--------------------- .nv.shared._ZN5flash24flash_fwd_splitkv_kernelI23Flash_fwd_kernel_traitsILi192ELi64ELi64ELi4ELb0ELb0EN7cutlass6half_tE19Flash_kernel_traitsILi192ELi64ELi64ELi4ES3_EELb0ELb0ELb0ELb0ELb1ELb0ELb1ELb1EEEvNS_16Flash_fwd_paramsE --------------------------
	.section	.nv.shared._ZN5flash24flash_fwd_splitkv_kernelI23Flash_fwd_kernel_traitsILi192ELi64ELi64ELi4ELb0ELb0EN7cutlass6half_tE19Flash_kernel_traitsILi192ELi64ELi64ELi4ES3_EELb0ELb0ELb0ELb0ELb1ELb0ELb1ELb1EEEvNS_16Flash_fwd_paramsE,"aw",@nobits
	.sectionflags	@""
	.align	16
	.zero		1024


//--------------------- .nv.shared._ZN5flash24flash_fwd_splitkv_kernelI23Flash_fwd_kernel_traitsILi192ELi64ELi64ELi4ELb0ELb0EN7cutlass6half_tE19Flash_kernel_traitsILi192ELi64ELi64ELi4ES3_EELb0ELb0ELb0ELb0ELb1ELb1ELb1ELb1EEEvNS_16Flash_fwd_paramsE --------------------------
	.section	.nv.shared._ZN5flash24flash_fwd_splitkv_kernelI23Flash_fwd_kernel_traitsILi192ELi64ELi64ELi4ELb0ELb0EN7cutlass6half_tE19Flash_kernel_traitsILi192ELi64ELi64ELi4ES3_EELb0ELb0ELb0ELb0ELb1ELb1ELb1ELb1EEEvNS_16Flash_fwd_paramsE,"aw",@nobits
	.sectionflags	@""
	.align	16
	.zero		1024


//--------------------- .nv.shared._ZN5flash24flash_fwd_splitkv_kernelI23Flash_fwd_kernel_traitsILi192ELi64ELi64ELi4ELb0ELb0EN7cutlass6half_tE19Flash_kernel_traitsILi192ELi64ELi64ELi4ES3_EELb0ELb0ELb1ELb0ELb0ELb0ELb1ELb1EEEvNS_16Flash_fwd_paramsE --------------------------
	.section	.nv.shared._ZN5flash24flash_fwd_splitkv_kernelI23Flash_fwd_kernel_traitsILi192ELi64ELi64ELi4ELb0ELb0EN7cutlass6half_tE19Flash_kernel_traitsILi192ELi64ELi64ELi4ES3_EELb0ELb0ELb1ELb0ELb0ELb0ELb1ELb1EEEvNS_16Flash_fwd_paramsE,"aw",@nobits
	.sectionflags	@""
	.align	16
	.zero		1024


//--------------------- .nv.shared._ZN5flash24flash_fwd_splitkv_kernelI23Flash_fwd_kernel_traitsILi192ELi64ELi64ELi4ELb0ELb0EN7cutlass6half_tE19Flash_kernel_traitsILi192ELi64ELi64ELi4ES3_EELb0ELb0ELb1ELb0ELb0ELb1ELb1ELb1EEEvNS_16Flash_fwd_paramsE --------------------------
	.section	.nv.shared._ZN5flash24flash_fwd_splitkv_kernelI23Flash_fwd_kernel_traitsILi192ELi64ELi64ELi4ELb0ELb0EN7cutlass6half_tE19Flash_kernel_traitsILi192ELi64ELi64ELi4ES3_EELb0ELb0ELb1ELb0ELb0ELb1ELb1ELb1EEEvNS_16Flash_fwd_paramsE,"aw",@nobits
	.sectionflags	@""
	.align	16
	.zero		1024


//--------------------- .nv.shared._ZN5flash24flash_fwd_splitkv_kernelI23Flash_fwd_kernel_traitsILi192ELi64ELi64ELi4ELb0ELb0EN7cutlass6half_tE19Flash_kernel_traitsILi192ELi64ELi64ELi4ES3_EELb0ELb1ELb0ELb0ELb1ELb0ELb0ELb0EEEvNS_16Flash_fwd_paramsE --------------------------
	.section	.nv.shared._ZN5flash24flash_fwd_splitkv_kernelI23Flash_fwd_kernel_traitsILi192ELi64ELi64ELi4ELb0ELb0EN7cutlass6half_tE19Flash_kernel_traitsILi192ELi64ELi64ELi4ES3_EELb0ELb1ELb0ELb0ELb1ELb0ELb0ELb0EEEvNS_16Flash_fwd_paramsE,"aw",@nobits
	.sectionflags	@""
	.align	16
	.zero		1024


//--------------------- .nv.shared._ZN5flash24flash_fwd_splitkv_kernelI23Flash_fwd_kernel_traitsILi192ELi64ELi64ELi4ELb0ELb0EN7cutlass6half_tE19Flash_kernel_traitsILi192ELi64ELi64ELi4ES3_EELb0ELb1ELb0ELb0ELb1ELb1ELb0ELb0EEEvNS_16Flash_fwd_paramsE --------------------------
	.section	.nv.shared._ZN5flash24flash_fwd_splitkv_kernelI23Flash_fwd_kernel_traitsILi192ELi64ELi64ELi4ELb0ELb0EN7cutlass6half_tE19Flash_kernel_traitsILi192ELi64ELi64ELi4ES3_EELb0ELb1ELb0ELb0ELb1ELb1ELb0ELb0EEEvNS_16Flash_fwd_paramsE,"aw",@nobits
	.sectionflags	@""
	.align	16
	.zero		1024


//--------------------- .nv.shared._ZN5flash24flash_fwd_splitkv_kernelI23Flash_fwd_kernel_traitsILi192ELi64ELi64ELi4ELb0ELb0EN7cutlass6half_tE19Flash_kernel_traitsILi192ELi64ELi64ELi4ES3_EELb0ELb1ELb1ELb0ELb0ELb0ELb0ELb0EEEvNS_16Flash_fwd_paramsE --------------------------
	.section	.nv.shared._ZN5flash24flash_fwd_splitkv_kernelI23Flash_fwd_kernel_traitsILi192ELi64ELi64ELi4ELb0ELb0EN7cutlass6half_tE19Flash_kernel_traitsILi192ELi64ELi64ELi4ES3_EELb0ELb1ELb1ELb0ELb0ELb0ELb0ELb0EEEvNS_16Flash_fwd_paramsE,"aw",@nobits
	.sectionflags	@""
	.align	16
	.zero		1024


//--------------------- .nv.shared._ZN5flash24flash_fwd_splitkv_kernelI23Flash_fwd_kernel_traitsILi192ELi64ELi64ELi4ELb0ELb0EN7cutlass6half_tE19Flash_kernel_traitsILi192ELi64ELi64ELi4ES3_EELb0ELb1ELb1ELb0ELb0ELb1ELb0ELb0EEEvNS_16Flash_fwd_paramsE --------------------------
	.section	.nv.shared._ZN5flash24flash_fwd_splitkv_kernelI23Flash_fwd_kernel_traitsILi192ELi64ELi64ELi4ELb0ELb0EN7cutlass6half_tE19Flash_kernel_traitsILi192ELi64ELi64ELi4ES3_EELb0ELb1ELb1ELb0ELb0ELb1ELb0ELb0EEEvNS_16Flash_fwd_paramsE,"aw",@nobits
	.sectionflags	@""
	.align	16
	.zero		1024


//--------------------- .nv.shared._ZN5flash24flash_fwd_splitkv_kernelI23Flash_fwd_kernel_traitsILi192ELi64ELi64ELi4ELb0ELb0EN7cutlass6half_tE19Flash_kernel_traitsILi192ELi64ELi64ELi4ES3_EELb0ELb1ELb0ELb0ELb1ELb0ELb0ELb1EEEvNS_16Flash_fwd_paramsE --------------------------
	.section	.nv.shared._ZN5flash24flash_fwd_splitkv_kernelI23Flash_fwd_kernel_traitsILi192ELi64ELi64ELi4ELb0ELb0EN7cutlass6half_tE19Flash_kernel_traitsILi192ELi64ELi64ELi4ES3_EELb0ELb1ELb0ELb0ELb1ELb0ELb0ELb1EEEvNS_16Flash_fwd_paramsE,"aw",@nobits
	.sectionflags	@""
	.align	16
	.zero		1024


//--------------------- .nv.shared._ZN5flash24flash_fwd_splitkv_kernelI23Flash_fwd_kernel_traitsILi192ELi64ELi64ELi4ELb0ELb0EN7cutlass6half_tE19Flash_kernel_traitsILi192ELi64ELi64ELi4ES3_EELb0ELb1ELb0ELb0ELb1ELb1ELb0ELb1EEEvNS_16Flash_fwd_paramsE --------------------------
	.section	.nv.shared._ZN5flash24flash_fwd_splitkv_kernelI23Flash_fwd_kernel_traitsILi192ELi64ELi64ELi4ELb0ELb0EN7cutlass6half_tE19Flash_kernel_traitsILi192ELi64ELi64ELi4ES3_EELb0ELb1ELb0ELb0ELb1ELb1ELb0ELb1EEEvNS_16Flash_fwd_paramsE,"aw",@nobits
	.sectionflags	@""
	.align	16
	.zero		1024


//--------------------- .nv.shared._ZN5flash24flash_fwd_splitkv_kernelI23Flash_fwd_kernel_traitsILi192ELi64ELi64ELi4ELb0ELb0EN7cutlass6half_tE19Flash_kernel_traitsILi192ELi64ELi64ELi4ES3_EELb0ELb1ELb1ELb0ELb0ELb0ELb0ELb1EEEvNS_16Flash_fwd_paramsE --------------------------
	.section	.nv.shared._ZN5flash24flash_fwd_splitkv_kernelI23Flash_fwd_kernel_traitsILi192ELi64ELi64ELi4ELb0ELb0EN7cutlass6half_tE19Flash_kernel_traitsILi192ELi64ELi64ELi4ES3_EELb0ELb1ELb1ELb0ELb0ELb0ELb0ELb1EEEvNS_16Flash_fwd_paramsE,"aw",@nobits
	.sectionflags	@""
	.align	16
	.zero		1024


//--------------------- .nv.shared._ZN5flash24flash_fwd_splitkv_kernelI23Flash_fwd_kernel_traitsILi192ELi64ELi64ELi4ELb0ELb0EN7cutlass6half_tE19Flash_kernel_traitsILi192ELi64ELi64ELi4ES3_EELb0ELb1ELb1ELb0ELb0ELb1ELb0ELb1EEEvNS_16Flash_fwd_paramsE --------------------------
	.section	.nv.shared._ZN5flash24flash_fwd_splitkv_kernelI23Flash_fwd_kernel_traitsILi192ELi64ELi64ELi4ELb0ELb0EN7cutlass6half_tE19Flash_kernel_traitsILi192ELi64ELi64ELi4ES3_EELb0ELb1ELb1ELb0ELb0ELb1ELb0ELb1EEEvNS_16Flash_fwd_paramsE,"aw",@nobits
	.sectionflags	@""
	.align	16
	.zero		1024


//--------------------- .nv.shared._ZN5flash24flash_fwd_splitkv_kernelI23Flash_fwd_kernel_traitsILi192ELi64ELi64ELi4ELb0ELb0EN7cutlass6half_tE19Flash_kernel_traitsILi192ELi64ELi64ELi4ES3_EELb0ELb1ELb0ELb0ELb1ELb0ELb1ELb0EEEvNS_16Flash_fwd_paramsE --------------------------
	.section	.nv.shared._ZN5flash24flash_fwd_splitkv_kernelI23Flash_fwd_kernel_traitsILi192ELi64ELi64ELi4ELb0ELb0EN7cutlass6half_tE19Flash_kernel_traitsILi192ELi64ELi64ELi4ES3_EELb0ELb1ELb0ELb0ELb1ELb0ELb1ELb0EEEvNS_16Flash_fwd_paramsE,"aw",@nobits
	.sectionflags	@""
	.align	16
	.zero		1024


//--------------------- .nv.shared._ZN5flash24flash_fwd_splitkv_kernelI23Flash_fwd_kernel_traitsILi192ELi64ELi64ELi4ELb0ELb0EN7cutlass6half_tE19Flash_kernel_traitsILi192ELi64ELi64ELi4ES3_EELb0ELb1ELb0ELb0ELb1ELb1ELb1ELb0EEEvNS_16Flash_fwd_paramsE --------------------------
	.section	.nv.shared._ZN5flash24flash_fwd_splitkv_kernelI23Flash_fwd_kernel_traitsILi192ELi64ELi64ELi4ELb0ELb0EN7cutlass6half_tE19Flash_kernel_traitsILi192ELi64ELi64ELi4ES3_EELb0ELb1ELb0ELb0ELb1ELb1ELb1ELb0EEEvNS_16Flash_fwd_paramsE,"aw",@nobits
	.sectionflags	@""
	.align	16
	.zero		1024


//--------------------- .nv.shared._ZN5flash24flash_fwd_splitkv_kernelI23Flash_fwd_kernel_traitsILi192ELi64ELi64ELi4ELb0ELb0EN7cutlass6half_tE19Flash_kernel_traitsILi192ELi64ELi64ELi4ES3_EELb0ELb1ELb1ELb0ELb0ELb0ELb1ELb0EEEvNS_16Flash_fwd_paramsE --------------------------
	.section	.nv.shared._ZN5flash24flash_fwd_splitkv_kernelI23Flash_fwd_kernel_traitsILi192ELi64ELi64ELi4ELb0ELb0EN7cutlass6half_tE19Flash_kernel_traitsILi192ELi64ELi64ELi4ES3_EELb0ELb1ELb1ELb0ELb0ELb0ELb1ELb0EEEvNS_16Flash_fwd_paramsE,"aw",@nobits
	.sectionflags	@""
	.align	16
	.zero		1024


//--------------------- .nv.shared._ZN5flash24flash_fwd_splitkv_kernelI23Flash_fwd_kernel_traitsILi192ELi64ELi64ELi4ELb0ELb0EN7cutlass6half_tE19Flash_kernel_traitsILi192ELi64ELi64ELi4ES3_EELb0ELb1ELb1ELb0ELb0ELb1ELb1ELb0EEEvNS_16Flash_fwd_paramsE --------------------------
	.section	.nv.shared._ZN5flash24flash_fwd_splitkv_kernelI23Flash_fwd_kernel_traitsILi192ELi64ELi64ELi4ELb0ELb0EN7cutlass6half_tE19Flash_kernel_traitsILi192ELi64ELi64ELi4ES3_EELb0ELb1ELb1ELb0ELb0ELb1ELb1ELb0EEEvNS_16Flash_fwd_paramsE,"aw",@nobits
	.sectionflags	@""
	.align	16
	.zero		1024


//--------------------- .nv.shared._ZN5flash24flash_fwd_splitkv_kernelI23Flash_fwd_kernel_traitsILi192ELi64ELi64ELi4ELb0ELb0EN7cutlass6half_tE19Flash_kernel_traitsILi192ELi64ELi64ELi4ES3_EELb0ELb1ELb0ELb0ELb1ELb0ELb1ELb1EEEvNS_16Flash_fwd_paramsE --------------------------
	.section	.nv.shared._ZN5flash24flash_fwd_splitkv_kernelI23Flash_fwd_kernel_traitsILi192ELi64ELi64ELi4ELb0ELb0EN7cutlass6half_tE19Flash_kernel_traitsILi192ELi64ELi64ELi4ES3_EELb0ELb1ELb0ELb0ELb1ELb0ELb1ELb1EEEvNS_16Flash_fwd_paramsE,"aw",@nobits
	.sectionflags	@""
	.align	16
	.zero		1024


//--------------------- .nv.shared._ZN5flash24flash_fwd_splitkv_kernelI23Flash_fwd_kernel_traitsILi192ELi64ELi64ELi4ELb0ELb0EN7cutlass6half_tE19Flash_kernel_traitsILi192ELi64ELi64ELi4ES3_EELb0ELb1ELb0ELb0ELb1ELb1ELb1ELb1EEEvNS_16Flash_fwd_paramsE --------------------------
	.section	.nv.shared._ZN5flash24flash_fwd_splitkv_kernelI23Flash_fwd_kernel_traitsILi192ELi64ELi64ELi4ELb0ELb0EN7cutlass6half_tE19Flash_kernel_traitsILi192ELi64ELi64ELi4ES3_EELb0ELb1ELb0ELb0ELb1ELb1ELb1ELb1EEEvNS_16Flash_fwd_paramsE,"aw",@nobits
	.sectionflags	@""
	.align	16
	.zero		1024


//--------------------- .nv.shared._ZN5flash24flash_fwd_splitkv_kernelI23Flash_fwd_kernel_traitsILi192ELi64ELi64ELi4ELb0ELb0EN7cutlass6half_tE19Flash_kernel_traitsILi192ELi64ELi64ELi4ES3_EELb0ELb1ELb1ELb0ELb0ELb0ELb1ELb1EEEvNS_16Flash_fwd_paramsE --------------------------
	.section	.nv.shared._ZN5flash24flash_fwd_splitkv_kernelI23Flash_fwd_kernel_traitsILi192ELi64ELi64ELi4ELb0ELb0EN7cutlass6half_tE19Flash_kernel_traitsILi192ELi64ELi64ELi4ES3_EELb0ELb1ELb1ELb0ELb0ELb0ELb1ELb1EEEvNS_16Flash_fwd_paramsE,"aw",@nobits
	.sectionflags	@""
	.align	16
	.zero		1024


//--------------------- .nv.shared._ZN5flash24flash_fwd_splitkv_kernelI23Flash_fwd_kernel_traitsILi192ELi64ELi64ELi4ELb0ELb0EN7cutlass6half_tE19Flash_kernel_traitsILi192ELi64ELi64ELi4ES3_EELb0ELb1ELb1ELb0ELb0ELb1ELb1ELb1EEEvNS_16Flash_fwd_paramsE --------------------------
	.section	.nv.shared._ZN5flash24flash_fwd_splitkv_kernelI23Flash_fwd_kernel_traitsILi192ELi64ELi64ELi4ELb0ELb0EN7cutlass6half_tE19Flash_kernel_traitsILi192ELi64ELi64ELi4ES3_EELb0ELb1ELb1ELb0ELb0ELb1ELb1ELb1EEEvNS_16Flash_fwd_paramsE,"aw",@nobits
	.sectionflags	@""
	.align	16
	.zero		1024


//--------------------- .nv.constant0._ZN5flash32flash_fwd_splitkv_combine_kernelI23Flash_fwd_kernel_traitsILi192ELi64ELi64ELi4ELb0ELb0EN7cutlass6half_tE19Flash_kernel_traitsILi192ELi64ELi64ELi4ES3_EELi8ELi7ELb0EEEvNS_16Flash_fwd_paramsE --------------------------
	.section	.nv.constant0._ZN5flash32flash_fwd_splitkv_combine_kernelI23Flash_fwd_kernel_traitsILi192ELi64ELi64ELi4ELb0ELb0EN7cutlass6half_tE19Flash_kernel_traitsILi192ELi64ELi64ELi4ES3_EELi8ELi7ELb0EEEvNS_16Flash_fwd_paramsE,"a",@progbits
	.sectionflags	@""
	.align	4
.nv.constant0._ZN5flash32flash_fwd_splitkv_combine_kernelI23Flash_fwd_kernel_traitsILi192ELi64ELi64ELi4ELb0ELb0EN7cutlass6half_tE19Flash_kernel_traitsILi192ELi64ELi64ELi4ES3_EELi8ELi7ELb0EEEvNS_16Flash_fwd_paramsE:
	.zero		1360


//--------------------- .nv.constant0._ZN5flash32flash_fwd_splitkv_combine_kernelI23Flash_fwd_kernel_traitsILi192ELi64ELi64ELi4ELb0ELb0EN7cutlass6half_tE19Flash_kernel_traitsILi192ELi64ELi64ELi4ES3_EELi8ELi6ELb0EEEvNS_16Flash_fwd_paramsE --------------------------
	.section	.nv.constant0._ZN5flash32flash_fwd_splitkv_combine_kernelI23Flash_fwd_kernel_traitsILi192ELi64ELi64ELi4ELb0ELb0EN7cutlass6half_tE19Flash_kernel_traitsILi192ELi64ELi64ELi4ES3_EELi8ELi6ELb0EEEvNS_16Flash_fwd_paramsE,"a",@progbits
	.sectionflags	@""
	.align	4
.nv.constant0._ZN5flash32flash_fwd_splitkv_combine_kernelI23Flash_fwd_kernel_traitsILi192ELi64ELi64ELi4ELb0ELb0EN7cutlass6half_tE19Flash_kernel_traitsILi192ELi64ELi64ELi4ES3_EELi8ELi6ELb0EEEvNS_16Flash_fwd_paramsE:
	.zero		1360


//--------------------- .nv.constant0._ZN5flash32flash_fwd_splitkv_combine_kernelI23Flash_fwd_kernel_traitsILi192ELi64ELi64ELi4ELb0ELb0EN7cutlass6half_tE19Flash_kernel_traitsILi192ELi64ELi64ELi4ES3_EELi8ELi5ELb0EEEvNS_16Flash_fwd_paramsE --------------------------
	.section	.nv.constant0._ZN5flash32flash_fwd_splitkv_combine_kernelI23Flash_fwd_kernel_traitsILi192ELi64ELi64ELi4ELb0ELb0EN7cutlass6half_tE19Flash_kernel_traitsILi192ELi64ELi64ELi4ES3_EELi8ELi5ELb0EEEvNS_16Flash_fwd_paramsE,"a",@progbits
	.sectionflags	@""
	.align	4
.nv.constant0._ZN5flash32flash_fwd_splitkv_combine_kernelI23Flash_fwd_kernel_traitsILi192ELi64ELi64ELi4ELb0ELb0EN7cutlass6half_tE19Flash_kernel_traitsILi192ELi64ELi64ELi4ES3_EELi8ELi5ELb0EEEvNS_16Flash_fwd_paramsE:
	.zero		1360


//--------------------- .nv.constant0._ZN5flash32flash_fwd_splitkv_combine_kernelI23Flash_fwd_kernel_traitsILi192ELi64ELi64ELi4ELb0ELb0EN7cutlass6half_tE19Flash_kernel_traitsILi192ELi64ELi64ELi4ES3_EELi8ELi4ELb0EEEvNS_16Flash_fwd_paramsE --------------------------
	.section	.nv.constant0._ZN5flash32flash_fwd_splitkv_combine_kernelI23Flash_fwd_kernel_traitsILi192ELi64ELi64ELi4ELb0ELb0EN7cutlass6half_tE19Flash_kernel_traitsILi192ELi64ELi64ELi4ES3_EELi8ELi4ELb0EEEvNS_16Flash_fwd_paramsE,"a",@progbits
	.sectionflags	@""
	.align	4
.nv.constant0._ZN5flash32flash_fwd_splitkv_combine_kernelI23Flash_fwd_kernel_traitsILi192ELi64ELi64ELi4ELb0ELb0EN7cutlass6half_tE19Flash_kernel_traitsILi192ELi64ELi64ELi4ES3_EELi8ELi4ELb0EEEvNS_16Flash_fwd_paramsE:
	.zero		1360


//--------------------- .nv.constant0._ZN5flash32flash_fwd_splitkv_combine_kernelI23Flash_fwd_kernel_traitsILi192ELi64ELi64ELi4ELb0ELb0EN7cutlass6half_tE19Flash_kernel_traitsILi192ELi64ELi64ELi4ES3_EELi8ELi3ELb0EEEvNS_16Flash_fwd_paramsE --------------------------
	.section	.nv.constant0._ZN5flash32flash_fwd_splitkv_combine_kernelI23Flash_fwd_kernel_traitsILi192ELi64ELi64ELi4ELb0ELb0EN7cutlass6half_tE19Flash_kernel_traitsILi192ELi64ELi64ELi4ES3_EELi8ELi3ELb0EEEvNS_16Flash_fwd_paramsE,"a",@progbits
	.sectionflags	@""
	.align	4
.nv.constant0._ZN5flash32flash_fwd_splitkv_combine_kernelI23Flash_fwd_kernel_traitsILi192ELi64ELi64ELi4ELb0ELb0EN7cutlass6half_tE19Flash_kernel_traitsILi192ELi64ELi64ELi4ES3_EELi8ELi3ELb0EEEvNS_16Flash_fwd_paramsE:
	.zero		1360


//--------------------- .nv.constant0._ZN5flash32flash_fwd_splitkv_combine_kernelI23Flash_fwd_kernel_traitsILi192ELi64ELi64ELi4ELb0ELb0EN7cutlass6half_tE19Flash_kernel_traitsILi192ELi64ELi64ELi4ES3_EELi8ELi2ELb0EEEvNS_16Flash_fwd_paramsE --------------------------
	.section	.nv.constant0._ZN5flash32flash_fwd_splitkv_combine_kernelI23Flash_fwd_kernel_traitsILi192ELi64ELi64ELi4ELb0ELb0EN7cutlass6half_tE19Flash_kernel_traitsILi192ELi64ELi64ELi4ES3_EELi8ELi2ELb0EEEvNS_16Flash_fwd_paramsE,"a",@progbits
	.sectionflags	@""
	.align	4
.nv.constant0._ZN5flash32flash_fwd_splitkv_combine_kernelI23Flash_fwd_kernel_traitsILi192ELi64ELi64ELi4ELb0ELb0EN7cutlass6half_tE19Flash_kernel_traitsILi192ELi64ELi64ELi4ES3_EELi8ELi2ELb0EEEvNS_16Flash_fwd_paramsE:
	.zero		1360


//--------------------- .nv.constant0._ZN5flash32flash_fwd_splitkv_combine_kernelI23Flash_fwd_kernel_traitsILi192ELi64ELi64ELi4ELb0ELb0EN7cutlass6half_tE19Flash_kernel_traitsILi192ELi64ELi64ELi4ES3_EELi8ELi1ELb0EEEvNS_16Flash_fwd_paramsE --------------------------
	.section	.nv.constant0._ZN5flash32flash_fwd_splitkv_combine_kernelI23Flash_fwd_kernel_traitsILi192ELi64ELi64ELi4ELb0ELb0EN7cutlass6half_tE19Flash_kernel_traitsILi192ELi64ELi64ELi4ES3_EELi8ELi1ELb0EEEvNS_16Flash_fwd_paramsE,"a",@progbits
	.sectionflags	@""
	.align	4
.nv.constant0._ZN5flash32flash_fwd_splitkv_combine_kernelI23Flash_fwd_kernel_traitsILi192ELi64ELi64ELi4ELb0ELb0EN7cutlass6half_tE19Flash_kernel_traitsILi192ELi64ELi64ELi4ES3_EELi8ELi1ELb0EEEvNS_16Flash_fwd_paramsE:
	.zero		1360


//--------------------- .nv.constant0._ZN5flash32flash_fwd_splitkv_combine_kernelI23Flash_fwd_kernel_traitsILi192ELi64ELi64ELi4ELb0ELb0EN7cutlass6half_tE19Flash_kernel_traitsILi192ELi64ELi64ELi4ES3_EELi8ELi7ELb1EEEvNS_16Flash_fwd_paramsE --------------------------
	.section	.nv.constant0._ZN5flash32flash_fwd_splitkv_combine_kernelI23Flash_fwd_kernel_traitsILi192ELi64ELi64ELi4ELb0ELb0EN7cutlass6half_tE19Flash_kernel_traitsILi192ELi64ELi64ELi4ES3_EELi8ELi7ELb1EEEvNS_16Flash_fwd_paramsE,"a",@progbits
	.sectionflags	@""
	.align	4
.nv.constant0._ZN5flash32flash_fwd_splitkv_combine_kernelI23Flash_fwd_kernel_traitsILi192ELi64ELi64ELi4ELb0ELb0EN7cutlass6half_tE19Flash_kernel_traitsILi192ELi64ELi64ELi4ES3_EELi8ELi7ELb1EEEvNS_16Flash_fwd_paramsE:
	.zero		1360


//--------------------- .nv.constant0._ZN5flash32flash_fwd_splitkv_combine_kernelI23Flash_fwd_kernel_traitsILi192ELi64ELi64ELi4ELb0ELb0EN7cutlass6half_tE19Flash_kernel_traitsILi192ELi64ELi64ELi4ES3_EELi8ELi6ELb1EEEvNS_16Flash_fwd_paramsE --------------------------
	.section	.nv.constant0._ZN5flash32flash_fwd_splitkv_combine_kernelI23Flash_fwd_kernel_traitsILi192ELi64ELi64ELi4ELb0ELb0EN7cutlass6half_tE19Flash_kernel_traitsILi192ELi64ELi64ELi4ES3_EELi8ELi6ELb1EEEvNS_16Flash_fwd_paramsE,"a",@progbits
	.sectionflags	@""
	.align	4
.nv.constant0._ZN5flash32flash_fwd_splitkv_combine_kernelI23Flash_fwd_kernel_traitsILi192ELi64ELi64ELi4ELb0ELb0EN7cutlass6half_tE19Flash_kernel_traitsILi192ELi64ELi64ELi4ES3_EELi8ELi6ELb1EEEvNS_16Flash_fwd_paramsE:
	.zero		1360


//--------------------- .nv.constant0._ZN5flash32flash_fwd_splitkv_combine_kernelI23Flash_fwd_kernel_traitsILi192ELi64ELi64ELi4ELb0ELb0EN7cutlass6half_tE19Flash_kernel_traitsILi192ELi64ELi64ELi4ES3_EELi8ELi5ELb1EEEvNS_16Flash_fwd_paramsE --------------------------
	.section	.nv.constant0._ZN5flash32flash_fwd_splitkv_combine_kernelI23Flash_fwd_kernel_traitsILi192ELi64ELi64ELi4ELb0ELb0EN7cutlass6half_tE19Flash_kernel_traitsILi192ELi64ELi64ELi4ES3_EELi8ELi5ELb1EEEvNS_16Flash_fwd_paramsE,"a",@progbits
	.sectionflags	@""
	.align	4
.nv.constant0._ZN5flash32flash_fwd_splitkv_combine_kernelI23Flash_fwd_kernel_traitsILi192ELi64ELi64ELi4ELb0ELb0EN7cutlass6half_tE19Flash_kernel_traitsILi192ELi64ELi64ELi4ES3_EELi8ELi5ELb1EEEvNS_16Flash_fwd_paramsE:
	.zero		1360


//--------------------- .nv.constant0._ZN5flash32flash_fwd_splitkv_combine_kernelI23Flash_fwd_kernel_traitsILi192ELi64ELi64ELi4ELb0ELb0EN7cutlass6half_tE19Flash_kernel_traitsILi192ELi64ELi64ELi4ES3_EELi8ELi4ELb1EEEvNS_16Flash_fwd_paramsE --------------------------
	.section	.nv.constant0._ZN5flash32flash_fwd_splitkv_combine_kernelI23Flash_fwd_kernel_traitsILi192ELi64ELi64ELi4ELb0ELb0EN7cutlass6half_tE19Flash_kernel_traitsILi192ELi64ELi64ELi4ES3_EELi8ELi4ELb1EEEvNS_16Flash_fwd_paramsE,"a",@progbits
	.sectionflags	@""
	.align	4
.nv.constant0._ZN5flash32flash_fwd_splitkv_combine_kernelI23Flash_fwd_kernel_traitsILi192ELi64ELi64ELi4ELb0ELb0EN7cutlass6half_tE19Flash_kernel_traitsILi192ELi64ELi64ELi4ES3_EELi8ELi4ELb1EEEvNS_16Flash_fwd_paramsE:
	.zero		1360


//--------------------- .nv.constant0._ZN5flash32flash_fwd_splitkv_combine_kernelI23Flash_fwd_kernel_traitsILi192ELi64ELi64ELi4ELb0ELb0EN7cutlass6half_tE19Flash_kernel_traitsILi192ELi64ELi64ELi4ES3_EELi8ELi3ELb1EEEvNS_16Flash_fwd_paramsE --------------------------
	.section	.nv.constant0._ZN5flash32flash_fwd_splitkv_combine_kernelI23Flash_fwd_kernel_traitsILi192ELi64ELi64ELi4ELb0ELb0EN7cutlass6half_tE19Flash_kernel_traitsILi192ELi64ELi64ELi4ES3_EELi8ELi3ELb1EEEvNS_16Flash_fwd_paramsE,"a",@progbits
	.sectionflags	@""
	.align	4
.nv.constant0._ZN5flash32flash_fwd_splitkv_combine_kernelI23Flash_fwd_kernel_traitsILi192ELi64ELi64ELi4ELb0ELb0EN7cutlass6half_tE19Flash_kernel_traitsILi192ELi64ELi64ELi4ES3_EELi8ELi3ELb1EEEvNS_16Flash_fwd_paramsE:
	.zero		1360


//--------------------- .nv.constant0._ZN5flash32flash_fwd_splitkv_combine_kernelI23Flash_fwd_kernel_traitsILi192ELi64ELi64ELi4ELb0ELb0EN7cutlass6half_tE19Flash_kernel_traitsILi192ELi64ELi64ELi4ES3_EELi8ELi2ELb1EEEvNS_16Flash_fwd_paramsE --------------------------
	.section	.nv.constant0._ZN5flash32flash_fwd_splitkv_combine_kernelI23Flash_fwd_kernel_traitsILi192ELi64ELi64ELi4ELb0ELb0EN7cutlass6half_tE19Flash_kernel_traitsILi192ELi64ELi64ELi4ES3_EELi8ELi2ELb1EEEvNS_16Flash_fwd_paramsE,"a",@progbits
	.sectionflags	@""
	.align	4
.nv.constant0._ZN5flash32flash_fwd_splitkv_combine_kernelI23Flash_fwd_kernel_traitsILi192ELi64ELi64ELi4ELb0ELb0EN7cutlass6half_tE19Flash_kernel_traitsILi192ELi64ELi64ELi4ES3_EELi8ELi2ELb1EEEvNS_16Flash_fwd_paramsE:
	.zero		1360


//--------------------- .nv.constant0._ZN5flash32flash_fwd_splitkv_combine_kernelI23Flash_fwd_kernel_traitsILi192ELi64ELi64ELi4ELb0ELb0EN7cutlass6half_tE19Flash_kernel_traitsILi192ELi64ELi64ELi4ES3_EELi8ELi1ELb1EEEvNS_16Flash_fwd_paramsE --------------------------
	.section	.nv.constant0._ZN5flash32flash_fwd_splitkv_combine_kernelI23Flash_fwd_kernel_traitsILi192ELi64ELi64ELi4ELb0ELb0EN7cutlass6half_tE19Flash_kernel_traitsILi192ELi64ELi64ELi4ES3_EELi8ELi1ELb1EEEvNS_16Flash_fwd_paramsE,"a",@progbits
	.sectionflags	@""
	.align	4
.nv.constant0._ZN5flash32flash_fwd_splitkv_combine_kernelI23Flash_fwd_kernel_traitsILi192ELi64ELi64ELi4ELb0ELb0EN7cutlass6half_tE19Flash_kernel_traitsILi192ELi64ELi64ELi4ES3_EELi8ELi1ELb1EEEvNS_16Flash_fwd_paramsE:
	.zero		1360


//--------------------- .nv.constant0._ZN5flash24flash_fwd_splitkv_kernelI23Flash_fwd_kernel_traitsILi192ELi64ELi64ELi4ELb0ELb0EN7cutlass6half_tE19Flash_kernel_traitsILi192ELi64ELi64ELi4ES3_EELb0ELb0ELb0ELb0ELb0ELb0ELb0ELb0EEEvNS_16Flash_fwd_paramsE --------------------------
	.section	.nv.constant0._ZN5flash24flash_fwd_splitkv_kernelI23Flash_fwd_kernel_traitsILi192ELi64ELi64ELi4ELb0ELb0EN7cutlass6half_tE19Flash_kernel_traitsILi192ELi64ELi64ELi4ES3_EELb0ELb0ELb0ELb0ELb0ELb0ELb0ELb0EEEvNS_16Flash_fwd_paramsE,"a",@progbits
	.sectionflags	@""
	.align	4
.nv.constant0._ZN5flash24flash_fwd_splitkv_kernelI23Flash_fwd_kernel_traitsILi192ELi64ELi64ELi4ELb0ELb0EN7cutlass6half_tE19Flash_kernel_traitsILi192ELi64ELi64ELi4ES3_EELb0ELb0ELb0ELb0ELb0ELb0ELb0ELb0EEEvNS_16Flash_fwd_paramsE:
	.zero		1360


//--------------------- .nv.constant0._ZN5flash24flash_fwd_splitkv_kernelI23Flash_fwd_kernel_traitsILi192ELi64ELi64ELi4ELb0ELb0EN7cutlass6half_tE19Flash_kernel_traitsILi192ELi64ELi64ELi4ES3_EELb0ELb0ELb0ELb0ELb0ELb1ELb0ELb0EEEvNS_16Flash_fwd_paramsE --------------------------
	.section	.nv.constant0._ZN5flash24flash_fwd_splitkv_kernelI23Flash_fwd_kernel_traitsILi192ELi64ELi64ELi4ELb0ELb0EN7cutlass6half_tE19Flash_kernel_traitsILi192ELi64ELi64ELi4ES3_EELb0ELb0ELb0ELb0ELb0ELb1ELb0ELb0EEEvNS_16Flash_fwd_paramsE,"a",@progbits
	.sectionflags	@""
	.align	4
.nv.constant0._ZN5flash24flash_fwd_splitkv_kernelI23Flash_fwd_kernel_traitsILi192ELi64ELi64ELi4ELb0ELb0EN7cutlass6half_tE19Flash_kernel_traitsILi192ELi64ELi64ELi4ES3_EELb0ELb0ELb0ELb0ELb0ELb1ELb0ELb0EEEvNS_16Flash_fwd_paramsE:
	.zero		1360


//--------------------- .nv.constant0._ZN5flash24flash_fwd_splitkv_kernelI23Flash_fwd_kernel_traitsILi192ELi64ELi64ELi4ELb0ELb0EN7cutlass6half_tE19Flash_kernel_traitsILi192ELi64ELi64ELi4ES3_EELb0ELb0ELb0ELb0ELb0ELb0ELb0ELb1EEEvNS_16Flash_fwd_paramsE --------------------------
	.section	.nv.constant0._ZN5flash24flash_fwd_splitkv_kernelI23Flash_fwd_kernel_traitsILi192ELi64ELi64ELi4ELb0ELb0EN7cutlass6half_tE19Flash_kernel_traitsILi192ELi64ELi64ELi4ES3_EELb0ELb0ELb0ELb0ELb0ELb0ELb0ELb1EEEvNS_16Flash_fwd_paramsE,"a",@progbits
	.sectionflags	@""
	.align	4
.nv.constant0._ZN5flash24flash_fwd_splitkv_kernelI23Flash_fwd_kernel_traitsILi192ELi64ELi64ELi4ELb0ELb0EN7cutlass6half_tE19Flash_kernel_traitsILi192ELi64ELi64ELi4ES3_EELb0ELb0ELb0ELb0ELb0ELb0ELb0ELb1EEEvNS_16Flash_fwd_paramsE:
	.zero		1360


//--------------------- .nv.constant0._ZN5flash24flash_fwd_splitkv_kernelI23Flash_fwd_kernel_traitsILi192ELi64ELi64ELi4ELb0ELb0EN7cutlass6half_tE19Flash_kernel_traitsILi192ELi64ELi64ELi4ES3_EELb0ELb0ELb0ELb0ELb0ELb1ELb0ELb1EEEvNS_16Flash_fwd_paramsE --------------------------
	.section	.nv.constant0._ZN5flash24flash_fwd_splitkv_kernelI23Flash_fwd_kernel_traitsILi192ELi64ELi64ELi4ELb0ELb0EN7cutlass6half_tE19Flash_kernel_traitsILi192ELi64ELi64ELi4ES3_EELb0ELb0ELb0ELb0ELb0ELb1ELb0ELb1EEEvNS_16Flash_fwd_paramsE,"a",@progbits
	.sectionflags	@""
	.align	4
.nv.constant0._ZN5flash24flash_fwd_splitkv_kernelI23Flash_fwd_kernel_traitsILi192ELi64ELi64ELi4ELb0ELb0EN7cutlass6half_tE19Flash_kernel_traitsILi192ELi64ELi64ELi4ES3_EELb0ELb0ELb0ELb0ELb0ELb1ELb0ELb1EEEvNS_16Flash_fwd_paramsE:
	.zero		1360


//--------------------- .nv.constant0._ZN5flash24flash_fwd_splitkv_kernelI23Flash_fwd_kernel_traitsILi192ELi64ELi64ELi4ELb0ELb0EN7cutlass6half_tE19Flash_kernel_traitsILi192ELi64ELi64ELi4ES3_EELb0ELb0ELb0ELb0ELb0ELb0ELb1ELb0EEEvNS_16Flash_fwd_paramsE --------------------------
	.section	.nv.constant0._ZN5flash24flash_fwd_splitkv_kernelI23Flash_fwd_kernel_traitsILi192ELi64ELi64ELi4ELb0ELb0EN7cutlass6half_tE19Flash_kernel_traitsILi192ELi64ELi64ELi4ES3_EELb0ELb0ELb0ELb0ELb0ELb0ELb1ELb0EEEvNS_16Flash_fwd_paramsE,"a",@progbits
	.sectionflags	@""
	.align	4
.nv.constant0._ZN5flash24flash_fwd_splitkv_kernelI23Flash_fwd_kernel_traitsILi192ELi64ELi64ELi4ELb0ELb0EN7cutlass6half_tE19Flash_kernel_traitsILi192ELi64ELi64ELi4ES3_EELb0ELb0ELb0ELb0ELb0ELb0ELb1ELb0EEEvNS_16Flash_fwd_paramsE:
	.zero		1360


//--------------------- .nv.constant0._ZN5flash24flash_fwd_splitkv_kernelI23Flash_fwd_kernel_traitsILi192ELi64ELi64ELi4ELb0ELb0EN7cutlass6half_tE19Flash_kernel_traitsILi192ELi64ELi64ELi4ES3_EELb0ELb0ELb0ELb0ELb0ELb1ELb1ELb0EEEvNS_16Flash_fwd_paramsE --------------------------
	.section	.nv.constant0._ZN5flash24flash_fwd_splitkv_kernelI23Flash_fwd_kernel_traitsILi192ELi64ELi64ELi4ELb0ELb0EN7cutlass6half_tE19Flash_kernel_traitsILi192ELi64ELi64ELi4ES3_EELb0ELb0ELb0ELb0ELb0ELb1ELb1ELb0EEEvNS_16Flash_fwd_paramsE,"a",@progbits
	.sectionflags	@""
	.align	4
.nv.constant0._ZN5flash24flash_fwd_splitkv_kernelI23Flash_fwd_kernel_traitsILi192ELi64ELi64ELi4ELb0ELb0EN7cutlass6half_tE19Flash_kernel_traitsILi192ELi64ELi64ELi4ES3_EELb0ELb0ELb0ELb0ELb0ELb1ELb1ELb0EEEvNS_16Flash_fwd_paramsE:
	.zero		1360


//--------------------- .nv.constant0._ZN5flash24flash_fwd_splitkv_kernelI23Flash_fwd_kernel_traitsILi192ELi64ELi64ELi4ELb0ELb0EN7cutlass6half_tE19Flash_kernel_traitsILi192ELi64ELi64ELi4ES3_EELb0ELb0ELb0ELb0ELb0ELb0ELb1ELb1EEEvNS_16Flash_fwd_paramsE --------------------------
	.section	.nv.constant0._ZN5flash24flash_fwd_splitkv_kernelI23Flash_fwd_kernel_traitsILi192ELi64ELi64ELi4ELb0ELb0EN7cutlass6half_tE19Flash_kernel_traitsILi192ELi64ELi64ELi4ES3_EELb0ELb0ELb0ELb0ELb0ELb0ELb1ELb1EEEvNS_16Flash_fwd_paramsE,"a",@progbits
	.sectionflags	@""
	.align	4
.nv.constant0._ZN5flash24flash_fwd_splitkv_kernelI23Flash_fwd_kernel_traitsILi192ELi64ELi64ELi4ELb0ELb0EN7cutlass6half_tE19Flash_kernel_traitsILi192ELi64ELi64ELi4ES3_EELb0ELb0ELb0ELb0ELb0ELb0ELb1ELb1EEEvNS_16Flash_fwd_paramsE:
	.zero		1360


//--------------------- .nv.constant0._ZN5flash24flash_fwd_splitkv_kernelI23Flash_fwd_kernel_traitsILi192ELi64ELi64ELi4ELb0ELb0EN7cutlass6half_tE19Flash_kernel_traitsILi192ELi64ELi64ELi4ES3_EELb0ELb0ELb0ELb0ELb0ELb1ELb1ELb1EEEvNS_16Flash_fwd_paramsE --------------------------
	.section	.nv.constant0._ZN5flash24flash_fwd_splitkv_kernelI23Flash_fwd_kernel_traitsILi192ELi64ELi64ELi4ELb0ELb0EN7cutlass6half_tE19Flash_kernel_traitsILi192ELi64ELi64ELi4ES3_EELb0ELb0ELb0ELb0ELb0ELb1ELb1ELb1EEEvNS_16Flash_fwd_paramsE,"a",@progbits
	.sectionflags	@""
	.align	4
.nv.constant0._ZN5flash24flash_fwd_splitkv_kernelI23Flash_fwd_kernel_traitsILi192ELi64ELi64ELi4ELb0ELb0EN7cutlass6half_tE19Flash_kernel_traitsILi192ELi64ELi64ELi4ES3_EELb0ELb0ELb0ELb0ELb0ELb1ELb1ELb1EEEvNS_16Flash_fwd_paramsE:
	.zero		1360


//--------------------- .nv.constant0._ZN5flash24flash_fwd_splitkv_kernelI23Flash_fwd_kernel_traitsILi192ELi64ELi64ELi4ELb0ELb0EN7cutlass6half_tE19Flash_kernel_traitsILi192ELi64ELi64ELi4ES3_EELb0ELb1ELb0ELb0ELb0ELb0ELb0ELb0EEEvNS_16Flash_fwd_paramsE --------------------------
	.section	.nv.constant0._ZN5flash24flash_fwd_splitkv_kernelI23Flash_fwd_kernel_traitsILi192ELi64ELi64ELi4ELb0ELb0EN7cutlass6half_tE19Flash_kernel_traitsILi192ELi64ELi64ELi4ES3_EELb0ELb1ELb0ELb0ELb0ELb0ELb0ELb0EEEvNS_16Flash_fwd_paramsE,"a",@progbits
	.sectionflags	@""
	.align	4
.nv.constant0._ZN5flash24flash_fwd_splitkv_kernelI23Flash_fwd_kernel_traitsILi192ELi64ELi64ELi4ELb0ELb0EN7cutlass6half_tE19Flash_kernel_traitsILi192ELi64ELi64ELi4ES3_EELb0ELb1ELb0ELb0ELb0ELb0ELb0ELb0EEEvNS_16Flash_fwd_paramsE:
	.zero		1360


//--------------------- .nv.constant0._ZN5flash24flash_fwd_splitkv_kernelI23Flash_fwd_kernel_traitsILi192ELi64ELi64ELi4ELb0ELb0EN7cutlass6half_tE19Flash_kernel_traitsILi192ELi64ELi64ELi4ES3_EELb0ELb1ELb0ELb0ELb0ELb1ELb0ELb0EEEvNS_16Flash_fwd_paramsE --------------------------
	.section	.nv.constant0._ZN5flash24flash_fwd_splitkv_kernelI23Flash_fwd_kernel_traitsILi192ELi64ELi64ELi4ELb0ELb0EN7cutlass6half_tE19Flash_kernel_traitsILi192ELi64ELi64ELi4ES3_EELb0ELb1ELb0ELb0ELb0ELb1ELb0ELb0EEEvNS_16Flash_fwd_paramsE,"a",@progbits
	.sectionflags	@""
	.align	4
.nv.constant0._ZN5flash24flash_fwd_splitkv_kernelI23Flash_fwd_kernel_traitsILi192ELi64ELi64ELi4ELb0ELb0EN7cutlass6half_tE19Flash_kernel_traitsILi192ELi64ELi64ELi4ES3_EELb0ELb1ELb0ELb0ELb0ELb1ELb0ELb0EEEvNS_16Flash_fwd_paramsE:
	.zero		1360


//--------------------- .nv.constant0._ZN5flash24flash_fwd_splitkv_kernelI23Flash_fwd_kernel_traitsILi192ELi64ELi64ELi4ELb0ELb0EN7cutlass6half_tE19Flash_kernel_traitsILi192ELi64ELi64ELi4ES3_EELb0ELb1ELb0ELb0ELb0ELb0ELb0ELb1EEEvNS_16Flash_fwd_paramsE --------------------------
	.section	.nv.constant0._ZN5flash24flash_fwd_splitkv_kernelI23Flash_fwd_kernel_traitsILi192ELi64ELi64ELi4ELb0ELb0EN7cutlass6half_tE19Flash_kernel_traitsILi192ELi64ELi64ELi4ES3_EELb0ELb1ELb0ELb0ELb0ELb0ELb0ELb1EEEvNS_16Flash_fwd_paramsE,"a",@progbits
	.sectionflags	@""
	.align	4
.nv.constant0._ZN5flash24flash_fwd_splitkv_kernelI23Flash_fwd_kernel_traitsILi192ELi64ELi64ELi4ELb0ELb0EN7cutlass6half_tE19Flash_kernel_traitsILi192ELi64ELi64ELi4ES3_EELb0ELb1ELb0ELb0ELb0ELb0ELb0ELb1EEEvNS_16Flash_fwd_paramsE:
	.zero		1360


//--------------------- .nv.constant0._ZN5flash24flash_fwd_splitkv_kernelI23Flash_fwd_kernel_traitsILi192ELi64ELi64ELi4ELb0ELb0EN7cutlass6half_tE19Flash_kernel_traitsILi192ELi64ELi64ELi4ES3_EELb0ELb1ELb0ELb0ELb0ELb1ELb0ELb1EEEvNS_16Flash_fwd_paramsE --------------------------
	.section	.nv.constant0._ZN5flash24flash_fwd_splitkv_kernelI23Flash_fwd_kernel_traitsILi192ELi64ELi64ELi4ELb0ELb0EN7cutlass6half_tE19Flash_kernel_traitsILi192ELi64ELi64ELi4ES3_EELb0ELb1ELb0ELb0ELb0ELb1ELb0ELb1EEEvNS_16Flash_fwd_paramsE,"a",@progbits
	.sectionflags	@""
	.align	4
.nv.constant0._ZN5flash24flash_fwd_splitkv_kernelI23Flash_fwd_kernel_traitsILi192ELi64ELi64ELi4ELb0ELb0EN7cutlass6half_tE19Flash_kernel_traitsILi192ELi64ELi64ELi4ES3_EELb0ELb1ELb0ELb0ELb0ELb1ELb0ELb1EEEvNS_16Flash_fwd_paramsE:
	.zero		1360


//--------------------- .nv.constant0._ZN5flash24flash_fwd_splitkv_kernelI23Flash_fwd_kernel_traitsILi192ELi64ELi64ELi4ELb0ELb0EN7cutlass6half_tE19Flash_kernel_traitsILi192ELi64ELi64ELi4ES3_EELb0ELb1ELb0ELb0ELb0ELb0ELb1ELb0EEEvNS_16Flash_fwd_paramsE --------------------------
	.section	.nv.constant0._ZN5flash24flash_fwd_splitkv_kernelI23Flash_fwd_kernel_traitsILi192ELi64ELi64ELi4ELb0ELb0EN7cutlass6half_tE19Flash_kernel_traitsILi192ELi64ELi64ELi4ES3_EELb0ELb1ELb0ELb0ELb0ELb0ELb1ELb0EEEvNS_16Flash_fwd_paramsE,"a",@progbits
	.sectionflags	@""
	.align	4
.nv.constant0._ZN5flash24flash_fwd_splitkv_kernelI23Flash_fwd_kernel_traitsILi192ELi64ELi64ELi4ELb0ELb0EN7cutlass6half_tE19Flash_kernel_traitsILi192ELi64ELi64ELi4ES3_EELb0ELb1ELb0ELb0ELb0ELb0ELb1ELb0EEEvNS_16Flash_fwd_paramsE:
	.zero		1360


//--------------------- .nv.constant0._ZN5flash24flash_fwd_splitkv_kernelI23Flash_fwd_kernel_traitsILi192ELi64ELi64ELi4ELb0ELb0EN7cutlass6half_tE19Flash_kernel_traitsILi192ELi64ELi64ELi4ES3_EELb0ELb1ELb0ELb0ELb0ELb1ELb1ELb0EEEvNS_16Flash_fwd_paramsE --------------------------
	.section	.nv.constant0._ZN5flash24flash_fwd_splitkv_kernelI23Flash_fwd_kernel_traitsILi192ELi64ELi64ELi4ELb0ELb0EN7cutlass6half_tE19Flash_kernel_traitsILi192ELi64ELi64ELi4ES3_EELb0ELb1ELb0ELb0ELb0ELb1ELb1ELb0EEEvNS_16Flash_fwd_paramsE,"a",@progbits
	.sectionflags	@""
	.align	4
.nv.constant0._ZN5flash24flash_fwd_splitkv_kernelI23Flash_fwd_kernel_traitsILi192ELi64ELi64ELi4ELb0ELb0EN7cutlass6half_tE19Flash_kernel_traitsILi192ELi64ELi64ELi4ES3_EELb0ELb1ELb0ELb0ELb0ELb1ELb1ELb0EEEvNS_16Flash_fwd_paramsE:
	.zero		1360


//--------------------- .nv.constant0._ZN5flash24flash_fwd_splitkv_kernelI23Flash_fwd_kernel_traitsILi192ELi64ELi64ELi4ELb0ELb0EN7cutlass6half_tE19Flash_kernel_traitsILi192ELi64ELi64ELi4ES3_EELb0ELb1ELb0ELb0ELb0ELb0ELb1ELb1EEEvNS_16Flash_fwd_paramsE --------------------------
	.section	.nv.constant0._ZN5flash24flash_fwd_splitkv_kernelI23Flash_fwd_kernel_traitsILi192ELi64ELi64ELi4ELb0ELb0EN7cutlass6half_tE19Flash_kernel_traitsILi192ELi64ELi64ELi4ES3_EELb0ELb1ELb0ELb0ELb0ELb0ELb1ELb1EEEvNS_16Flash_fwd_paramsE,"a",@progbits
	.sectionflags	@""
	.align	4
.nv.constant0._ZN5flash24flash_fwd_splitkv_kernelI23Flash_fwd_kernel_traitsILi192ELi64ELi64ELi4ELb0ELb0EN7cutlass6half_tE19Flash_kernel_traitsILi192ELi64ELi64ELi4ES3_EELb0ELb1ELb0ELb0ELb0ELb0ELb1ELb1EEEvNS_16Flash_fwd_paramsE:
	.zero		1360


//--------------------- .nv.constant0._ZN5flash24flash_fwd_splitkv_kernelI23Flash_fwd_kernel_traitsILi192ELi64ELi64ELi4ELb0ELb0EN7cutlass6half_tE19Flash_kernel_traitsILi192ELi64ELi64ELi4ES3_EELb0ELb1ELb0ELb0ELb0ELb1ELb1ELb1EEEvNS_16Flash_fwd_paramsE --------------------------
	.section	.nv.constant0._ZN5flash24flash_fwd_splitkv_kernelI23Flash_fwd_kernel_traitsILi192ELi64ELi64ELi4ELb0ELb0EN7cutlass6half_tE19Flash_kernel_traitsILi192ELi64ELi64ELi4ES3_EELb0ELb1ELb0ELb0ELb0ELb1ELb1ELb1EEEvNS_16Flash_fwd_paramsE,"a",@progbits
	.sectionflags	@""
	.align	4
.nv.constant0._ZN5flash24flash_fwd_splitkv_kernelI23Flash_fwd_kernel_traitsILi192ELi64ELi64ELi4ELb0ELb0EN7cutlass6half_tE19Flash_kernel_traitsILi192ELi64ELi64ELi4ES3_EELb0ELb1ELb0ELb0ELb0ELb1ELb1ELb1EEEvNS_16Flash_fwd_paramsE:
	.zero		1360


//--------------------- .nv.constant0._ZN5flash24flash_fwd_splitkv_kernelI23Flash_fwd_kernel_traitsILi192ELi64ELi64ELi4ELb0ELb0EN7cutlass6half_tE19Flash_kernel_traitsILi192ELi64ELi64ELi4ES3_EELb0ELb0ELb0ELb0ELb1ELb0ELb0ELb0EEEvNS_16Flash_fwd_paramsE --------------------------
	.section	.nv.constant0._ZN5flash24flash_fwd_splitkv_kernelI23Flash_fwd_kernel_traitsILi192ELi64ELi64ELi4ELb0ELb0EN7cutlass6half_tE19Flash_kernel_traitsILi192ELi64ELi64ELi4ES3_EELb0ELb0ELb0ELb0ELb1ELb0ELb0ELb0EEEvNS_16Flash_fwd_paramsE,"a",@progbits
	.sectionflags	@""
	.align	4
.nv.constant0._ZN5flash24flash_fwd_splitkv_kernelI23Flash_fwd_kernel_traitsILi192ELi64ELi64ELi4ELb0ELb0EN7cutlass6half_tE19Flash_kernel_traitsILi192ELi64ELi64ELi4ES3_EELb0ELb0ELb0ELb0ELb1ELb0ELb0ELb0EEEvNS_16Flash_fwd_paramsE:
	.zero		1360


//--------------------- .nv.constant0._ZN5flash24flash_fwd_splitkv_kernelI23Flash_fwd_kernel_traitsILi192ELi64ELi64ELi4ELb0ELb0EN7cutlass6half_tE19Flash_kernel_traitsILi192ELi64ELi64ELi4ES3_EELb0ELb0ELb0ELb0ELb1ELb1ELb0ELb0EEEvNS_16Flash_fwd_paramsE --------------------------
	.section	.nv.constant0._ZN5flash24flash_fwd_splitkv_kernelI23Flash_fwd_kernel_traitsILi192ELi64ELi64ELi4ELb0ELb0EN7cutlass6half_tE19Flash_kernel_traitsILi192ELi64ELi64ELi4ES3_EELb0ELb0ELb0ELb0ELb1ELb1ELb0ELb0EEEvNS_16Flash_fwd_paramsE,"a",@progbits
	.sectionflags	@""
	.align	4
.nv.constant0._ZN5flash24flash_fwd_splitkv_kernelI23Flash_fwd_kernel_traitsILi192ELi64ELi64ELi4ELb0ELb0EN7cutlass6half_tE19Flash_kernel_traitsILi192ELi64ELi64ELi4ES3_EELb0ELb0ELb0ELb0ELb1ELb1ELb0ELb0EEEvNS_16Flash_fwd_paramsE:
	.zero		1360


//--------------------- .nv.constant0._ZN5flash24flash_fwd_splitkv_kernelI23Flash_fwd_kernel_traitsILi192ELi64ELi64ELi4ELb0ELb0EN7cutlass6half_tE19Flash_kernel_traitsILi192ELi64ELi64ELi4ES3_EELb0ELb0ELb1ELb0ELb0ELb0ELb0ELb0EEEvNS_16Flash_fwd_paramsE --------------------------
	.section	.nv.constant0._ZN5flash24flash_fwd_splitkv_kernelI23Flash_fwd_kernel_traitsILi192ELi64ELi64ELi4ELb0ELb0EN7cutlass6half_tE19Flash_kernel_traitsILi192ELi64ELi64ELi4ES3_EELb0ELb0ELb1ELb0ELb0ELb0ELb0ELb0EEEvNS_16Flash_fwd_paramsE,"a",@progbits
	.sectionflags	@""
	.align	4
.nv.constant0._ZN5flash24flash_fwd_splitkv_kernelI23Flash_fwd_kernel_traitsILi192ELi64ELi64ELi4ELb0ELb0EN7cutlass6half_tE19Flash_kernel_traitsILi192ELi64ELi64ELi4ES3_EELb0ELb0ELb1ELb0ELb0ELb0ELb0ELb0EEEvNS_16Flash_fwd_paramsE:
	.zero		1360


//--------------------- .nv.constant0._ZN5flash24flash_fwd_splitkv_kernelI23Flash_fwd_kernel_traitsILi192ELi64ELi64ELi4ELb0ELb0EN7cutlass6half_tE19Flash_kernel_traitsILi192ELi64ELi64ELi4ES3_EELb0ELb0ELb1ELb0ELb0ELb1ELb0ELb0EEEvNS_16Flash_fwd_paramsE --------------------------
	.section	.nv.constant0._ZN5flash24flash_fwd_splitkv_kernelI23Flash_fwd_kernel_traitsILi192ELi64ELi64ELi4ELb0ELb0EN7cutlass6half_tE19Flash_kernel_traitsILi192ELi64ELi64ELi4ES3_EELb0ELb0ELb1ELb0ELb0ELb1ELb0ELb0EEEvNS_16Flash_fwd_paramsE,"a",@progbits
	.sectionflags	@""
	.align	4
.nv.constant0._ZN5flash24flash_fwd_splitkv_kernelI23Flash_fwd_kernel_traitsILi192ELi64ELi64ELi4ELb0ELb0EN7cutlass6half_tE19Flash_kernel_traitsILi192ELi64ELi64ELi4ES3_EELb0ELb0ELb1ELb0ELb0ELb1ELb0ELb0EEEvNS_16Flash_fwd_paramsE:
	.zero		1360


//--------------------- .nv.constant0._ZN5flash24flash_fwd_splitkv_kernelI23Flash_fwd_kernel_traitsILi192ELi64ELi64ELi4ELb0ELb0EN7cutlass6half_tE19Flash_kernel_traitsILi192ELi64ELi64ELi4ES3_EELb0ELb0ELb0ELb0ELb1ELb0ELb0ELb1EEEvNS_16Flash_fwd_paramsE --------------------------
	.section	.nv.constant0._ZN5flash24flash_fwd_splitkv_kernelI23Flash_fwd_kernel_traitsILi192ELi64ELi64ELi4ELb0ELb0EN7cutlass6half_tE19Flash_kernel_traitsILi192ELi64ELi64ELi4ES3_EELb0ELb0ELb0ELb0ELb1ELb0ELb0ELb1EEEvNS_16Flash_fwd_paramsE,"a",@progbits
	.sectionflags	@""
	.align	4
.nv.constant0._ZN5flash24flash_fwd_splitkv_kernelI23Flash_fwd_kernel_traitsILi192ELi64ELi64ELi4ELb0ELb0EN7cutlass6half_tE19Flash_kernel_traitsILi192ELi64ELi64ELi4ES3_EELb0ELb0ELb0ELb0ELb1ELb0ELb0ELb1EEEvNS_16Flash_fwd_paramsE:
	.zero		1360


//--------------------- .nv.constant0._ZN5flash24flash_fwd_splitkv_kernelI23Flash_fwd_kernel_traitsILi192ELi64ELi64ELi4ELb0ELb0EN7cutlass6half_tE19Flash_kernel_traitsILi192ELi64ELi64ELi4ES3_EELb0ELb0ELb0ELb0ELb1ELb1ELb0ELb1EEEvNS_16Flash_fwd_paramsE --------------------------
	.section	.nv.constant0._ZN5flash24flash_fwd_splitkv_kernelI23Flash_fwd_kernel_traitsILi192ELi64ELi64ELi4ELb0ELb0EN7cutlass6half_tE19Flash_kernel_traitsILi192ELi64ELi64ELi4ES3_EELb0ELb0ELb0ELb0ELb1ELb1ELb0ELb1EEEvNS_16Flash_fwd_paramsE,"a",@progbits
	.sectionflags	@""
	.align	4
.nv.constant0._ZN5flash24flash_fwd_splitkv_kernelI23Flash_fwd_kernel_traitsILi192ELi64ELi64ELi4ELb0ELb0EN7cutlass6half_tE19Flash_kernel_traitsILi192ELi64ELi64ELi4ES3_EELb0ELb0ELb0ELb0ELb1ELb1ELb0ELb1EEEvNS_16Flash_fwd_paramsE:
	.zero		1360


//--------------------- .nv.constant0._ZN5flash24flash_fwd_splitkv_kernelI23Flash_fwd_kernel_traitsILi192ELi64ELi64ELi4ELb0ELb0EN7cutlass6half_tE19Flash_kernel_traitsILi192ELi64ELi64ELi4ES3_EELb0ELb0ELb1ELb0ELb0ELb0ELb0ELb1EEEvNS_16Flash_fwd_paramsE --------------------------
	.section	.nv.constant0._ZN5flash24flash_fwd_splitkv_kernelI23Flash_fwd_kernel_traitsILi192ELi64ELi64ELi4ELb0ELb0EN7cutlass6half_tE19Flash_kernel_traitsILi192ELi64ELi64ELi4ES3_EELb0ELb0ELb1ELb0ELb0ELb0ELb0ELb1EEEvNS_16Flash_fwd_paramsE,"a",@progbits
	.sectionflags	@""
	.align	4
.nv.constant0._ZN5flash24flash_fwd_splitkv_kernelI23Flash_fwd_kernel_traitsILi192ELi64ELi64ELi4ELb0ELb0EN7cutlass6half_tE19Flash_kernel_traitsILi192ELi64ELi64ELi4ES3_EELb0ELb0ELb1ELb0ELb0ELb0ELb0ELb1EEEvNS_16Flash_fwd_paramsE:
	.zero		1360


//--------------------- .nv.constant0._ZN5flash24flash_fwd_splitkv_kernelI23Flash_fwd_kernel_traitsILi192ELi64ELi64ELi4ELb0ELb0EN7cutlass6half_tE19Flash_kernel_traitsILi192ELi64ELi64ELi4ES3_EELb0ELb0ELb1ELb0ELb0ELb1ELb0ELb1EEEvNS_16Flash_fwd_paramsE --------------------------
	.section	.nv.constant0._ZN5flash24flash_fwd_splitkv_kernelI23Flash_fwd_kernel_traitsILi192ELi64ELi64ELi4ELb0ELb0EN7cutlass6half_tE19Flash_kernel_traitsILi192ELi64ELi64ELi4ES3_EELb0ELb0ELb1ELb0ELb0ELb1ELb0ELb1EEEvNS_16Flash_fwd_paramsE,"a",@progbits
	.sectionflags	@""
	.align	4
.nv.constant0._ZN5flash24flash_fwd_splitkv_kernelI23Flash_fwd_kernel_traitsILi192ELi64ELi64ELi4ELb0ELb0EN7cutlass6half_tE19Flash_kernel_traitsILi192ELi64ELi64ELi4ES3_EELb0ELb0ELb1ELb0ELb0ELb1ELb0ELb1EEEvNS_16Flash_fwd_paramsE:
	.zero		1360


//--------------------- .nv.constant0._ZN5flash24flash_fwd_splitkv_kernelI23Flash_fwd_kernel_traitsILi192ELi64ELi64ELi4ELb0ELb0EN7cutlass6half_tE19Flash_kernel_traitsILi192ELi64ELi64ELi4ES3_EELb0ELb0ELb0ELb0ELb1ELb0ELb1ELb0EEEvNS_16Flash_fwd_paramsE --------------------------
	.section	.nv.constant0._ZN5flash24flash_fwd_splitkv_kernelI23Flash_fwd_kernel_traitsILi192ELi64ELi64ELi4ELb0ELb0EN7cutlass6half_tE19Flash_kernel_traitsILi192ELi64ELi64ELi4ES3_EELb0ELb0ELb0ELb0ELb1ELb0ELb1ELb0EEEvNS_16Flash_fwd_paramsE,"a",@progbits
	.sectionflags	@""
	.align	4
.nv.constant0._ZN5flash24flash_fwd_splitkv_kernelI23Flash_fwd_kernel_traitsILi192ELi64ELi64ELi4ELb0ELb0EN7cutlass6half_tE19Flash_kernel_traitsILi192ELi64ELi64ELi4ES3_EELb0ELb0ELb0ELb0ELb1ELb0ELb1ELb0EEEvNS_16Flash_fwd_paramsE:
	.zero		1360


//--------------------- .nv.constant0._ZN5flash24flash_fwd_splitkv_kernelI23Flash_fwd_kernel_traitsILi192ELi64ELi64ELi4ELb0ELb0EN7cutlass6half_tE19Flash_kernel_traitsILi192ELi64ELi64ELi4ES3_EELb0ELb0ELb0ELb0ELb1ELb1ELb1ELb0EEEvNS_16Flash_fwd_paramsE --------------------------
	.section	.nv.constant0._ZN5flash24flash_fwd_splitkv_kernelI23Flash_fwd_kernel_traitsILi192ELi64ELi64ELi4ELb0ELb0EN7cutlass6half_tE19Flash_kernel_traitsILi192ELi64ELi64ELi4ES3_EELb0ELb0ELb0ELb0ELb1ELb1ELb1ELb0EEEvNS_16Flash_fwd_paramsE,"a",@progbits
	.sectionflags	@""
	.align	4
.nv.constant0._ZN5flash24flash_fwd_splitkv_kernelI23Flash_fwd_kernel_traitsILi192ELi64ELi64ELi4ELb0ELb0EN7cutlass6half_tE19Flash_kernel_traitsILi192ELi64ELi64ELi4ES3_EELb0ELb0ELb0ELb0ELb1ELb1ELb1ELb0EEEvNS_16Flash_fwd_paramsE:
	.zero		1360


//--------------------- .nv.constant0._ZN5flash24flash_fwd_splitkv_kernelI23Flash_fwd_kernel_traitsILi192ELi64ELi64ELi4ELb0ELb0EN7cutlass6half_tE19Flash_kernel_traitsILi192ELi64ELi64ELi4ES3_EELb0ELb0ELb1ELb0ELb0ELb0ELb1ELb0EEEvNS_16Flash_fwd_paramsE --------------------------
	.section	.nv.constant0._ZN5flash24flash_fwd_splitkv_kernelI23Flash_fwd_kernel_traitsILi192ELi64ELi64ELi4ELb0ELb0EN7cutlass6half_tE19Flash_kernel_traitsILi192ELi64ELi64ELi4ES3_EELb0ELb0ELb1ELb0ELb0ELb0ELb1ELb0EEEvNS_16Flash_fwd_paramsE,"a",@progbits
	.sectionflags	@""
	.align	4
.nv.constant0._ZN5flash24flash_fwd_splitkv_kernelI23Flash_fwd_kernel_traitsILi192ELi64ELi64ELi4ELb0ELb0EN7cutlass6half_tE19Flash_kernel_traitsILi192ELi64ELi64ELi4ES3_EELb0ELb0ELb1ELb0ELb0ELb0ELb1ELb0EEEvNS_16Flash_fwd_paramsE:
	.zero		1360


//--------------------- .nv.constant0._ZN5flash24flash_fwd_splitkv_kernelI23Flash_fwd_kernel_traitsILi192ELi64ELi64ELi4ELb0ELb0EN7cutlass6half_tE19Flash_kernel_traitsILi192ELi64ELi64ELi4ES3_EELb0ELb0ELb1ELb0ELb0ELb1ELb1ELb0EEEvNS_16Flash_fwd_paramsE --------------------------
	.section	.nv.constant0._ZN5flash24flash_fwd_splitkv_kernelI23Flash_fwd_kernel_traitsILi192ELi64ELi64ELi4ELb0ELb0EN7cutlass6half_tE19Flash_kernel_traitsILi192ELi64ELi64ELi4ES3_EELb0ELb0ELb1ELb0ELb0ELb1ELb1ELb0EEEvNS_16Flash_fwd_paramsE,"a",@progbits
	.sectionflags	@""
	.align	4
.nv.constant0._ZN5flash24flash_fwd_splitkv_kernelI23Flash_fwd_kernel_traitsILi192ELi64ELi64ELi4ELb0ELb0EN7cutlass6half_tE19Flash_kernel_traitsILi192ELi64ELi64ELi4ES3_EELb0ELb0ELb1ELb0ELb0ELb1ELb1ELb0EEEvNS_16Flash_fwd_paramsE:
	.zero		1360


//--------------------- .nv.constant0._ZN5flash24flash_fwd_splitkv_kernelI23Flash_fwd_kernel_traitsILi192ELi64ELi64ELi4ELb0ELb0EN7cutlass6half_tE19Flash_kernel_traitsILi192ELi64ELi64ELi4ES3_EELb0ELb0ELb0ELb0ELb1ELb0ELb1ELb1EEEvNS_16Flash_fwd_paramsE --------------------------
	.section	.nv.constant0._ZN5flash24flash_fwd_splitkv_kernelI23Flash_fwd_kernel_traitsILi192ELi64ELi64ELi4ELb0ELb0EN7cutlass6half_tE19Flash_kernel_traitsILi192ELi64ELi64ELi4ES3_EELb0ELb0ELb0ELb0ELb1ELb0ELb1ELb1EEEvNS_16Flash_fwd_paramsE,"a",@progbits
	.sectionflags	@""
	.align	4
.nv.constant0._ZN5flash24flash_fwd_splitkv_kernelI23Flash_fwd_kernel_traitsILi192ELi64ELi64ELi4ELb0ELb0EN7cutlass6half_tE19Flash_kernel_traitsILi192ELi64ELi64ELi4ES3_EELb0ELb0ELb0ELb0ELb1ELb0ELb1ELb1EEEvNS_16Flash_fwd_paramsE:
	.zero		1360


//--------------------- .nv.constant0._ZN5flash24flash_fwd_splitkv_kernelI23Flash_fwd_kernel_traitsILi192ELi64ELi64ELi4ELb0ELb0EN7cutlass6half_tE19Flash_kernel_traitsILi192ELi64ELi64ELi4ES3_EELb0ELb0ELb0ELb0ELb1ELb1ELb1ELb1EEEvNS_16Flash_fwd_paramsE --------------------------
	.section	.nv.constant0._ZN5flash24flash_fwd_splitkv_kernelI23Flash_fwd_kernel_traitsILi192ELi64ELi64ELi4ELb0ELb0EN7cutlass6half_tE19Flash_kernel_traitsILi192ELi64ELi64ELi4ES3_EELb0ELb0ELb0ELb0ELb1ELb1ELb1ELb1EEEvNS_16Flash_fwd_paramsE,"a",@progbits
	.sectionflags	@""
	.align	4
.nv.constant0._ZN5flash24flash_fwd_splitkv_kernelI23Flash_fwd_kernel_traitsILi192ELi64ELi64ELi4ELb0ELb0EN7cutlass6half_tE19Flash_kernel_traitsILi192ELi64ELi64ELi4ES3_EELb0ELb0ELb0ELb0ELb1ELb1ELb1ELb1EEEvNS_16Flash_fwd_paramsE:
	.zero		1360


//--------------------- .nv.constant0._ZN5flash24flash_fwd_splitkv_kernelI23Flash_fwd_kernel_traitsILi192ELi64ELi64ELi4ELb0ELb0EN7cutlass6half_tE19Flash_kernel_traitsILi192ELi64ELi64ELi4ES3_EELb0ELb0ELb1ELb0ELb0ELb0ELb1ELb1EEEvNS_16Flash_fwd_paramsE --------------------------
	.section	.nv.constant0._ZN5flash24flash_fwd_splitkv_kernelI23Flash_fwd_kernel_traitsILi192ELi64ELi64ELi4ELb0ELb0EN7cutlass6half_tE19Flash_kernel_traitsILi192ELi64ELi64ELi4ES3_EELb0ELb0ELb1ELb0ELb0ELb0ELb1ELb1EEEvNS_16Flash_fwd_paramsE,"a",@progbits
	.sectionflags	@""
	.align	4
.nv.constant0._ZN5flash24flash_fwd_splitkv_kernelI23Flash_fwd_kernel_traitsILi192ELi64ELi64ELi4ELb0ELb0EN7cutlass6half_tE19Flash_kernel_traitsILi192ELi64ELi64ELi4ES3_EELb0ELb0ELb1ELb0ELb0ELb0ELb1ELb1EEEvNS_16Flash_fwd_paramsE:
	.zero		1360


//--------------------- .nv.constant0._ZN5flash24flash_fwd_splitkv_kernelI23Flash_fwd_kernel_traitsILi192ELi64ELi64ELi4ELb0ELb0EN7cutlass6half_tE19Flash_kernel_traitsILi192ELi64ELi64ELi4ES3_EELb0ELb0ELb1ELb0ELb0ELb1ELb1ELb1EEEvNS_16Flash_fwd_paramsE --------------------------
	.section	.nv.constant0._ZN5flash24flash_fwd_splitkv_kernelI23Flash_fwd_kernel_traitsILi192ELi64ELi64ELi4ELb0ELb0EN7cutlass6half_tE19Flash_kernel_traitsILi192ELi64ELi64ELi4ES3_EELb0ELb0ELb1ELb0ELb0ELb1ELb1ELb1EEEvNS_16Flash_fwd_paramsE,"a",@progbits
	.sectionflags	@""
	.align	4
.nv.constant0._ZN5flash24flash_fwd_splitkv_kernelI23Flash_fwd_kernel_traitsILi192ELi64ELi64ELi4ELb0ELb0EN7cutlass6half_tE19Flash_kernel_traitsILi192ELi64ELi64ELi4ES3_EELb0ELb0ELb1ELb0ELb0ELb1ELb1ELb1EEEvNS_16Flash_fwd_paramsE:
	.zero		1360


//--------------------- .nv.constant0._ZN5flash24flash_fwd_splitkv_kernelI23Flash_fwd_kernel_traitsILi192ELi64ELi64ELi4ELb0ELb0EN7cutlass6half_tE19Flash_kernel_traitsILi192ELi64ELi64ELi4ES3_EELb0ELb1ELb0ELb0ELb1ELb0ELb0ELb0EEEvNS_16Flash_fwd_paramsE --------------------------
	.section	.nv.constant0._ZN5flash24flash_fwd_splitkv_kernelI23Flash_fwd_kernel_traitsILi192ELi64ELi64ELi4ELb0ELb0EN7cutlass6half_tE19Flash_kernel_traitsILi192ELi64ELi64ELi4ES3_EELb0ELb1ELb0ELb0ELb1ELb0ELb0ELb0EEEvNS_16Flash_fwd_paramsE,"a",@progbits
	.sectionflags	@""
	.align	4
.nv.constant0._ZN5flash24flash_fwd_splitkv_kernelI23Flash_fwd_kernel_traitsILi192ELi64ELi64ELi4ELb0ELb0EN7cutlass6half_tE19Flash_kernel_traitsILi192ELi64ELi64ELi4ES3_EELb0ELb1ELb0ELb0ELb1ELb0ELb0ELb0EEEvNS_16Flash_fwd_paramsE:
	.zero		1360


//--------------------- .nv.constant0._ZN5flash24flash_fwd_splitkv_kernelI23Flash_fwd_kernel_traitsILi192ELi64ELi64ELi4ELb0ELb0EN7cutlass6half_tE19Flash_kernel_traitsILi192ELi64ELi64ELi4ES3_EELb0ELb1ELb0ELb0ELb1ELb1ELb0ELb0EEEvNS_16Flash_fwd_paramsE --------------------------
	.section	.nv.constant0._ZN5flash24flash_fwd_splitkv_kernelI23Flash_fwd_kernel_traitsILi192ELi64ELi64ELi4ELb0ELb0EN7cutlass6half_tE19Flash_kernel_traitsILi192ELi64ELi64ELi4ES3_EELb0ELb1ELb0ELb0ELb1ELb1ELb0ELb0EEEvNS_16Flash_fwd_paramsE,"a",@progbits
	.sectionflags	@""
	.align	4
.nv.constant0._ZN5flash24flash_fwd_splitkv_kernelI23Flash_fwd_kernel_traitsILi192ELi64ELi64ELi4ELb0ELb0EN7cutlass6half_tE19Flash_kernel_traitsILi192ELi64ELi64ELi4ES3_EELb0ELb1ELb0ELb0ELb1ELb1ELb0ELb0EEEvNS_16Flash_fwd_paramsE:
	.zero		1360


//--------------------- .nv.constant0._ZN5flash24flash_fwd_splitkv_kernelI23Flash_fwd_kernel_traitsILi192ELi64ELi64ELi4ELb0ELb0EN7cutlass6half_tE19Flash_kernel_traitsILi192ELi64ELi64ELi4ES3_EELb0ELb1ELb1ELb0ELb0ELb0ELb0ELb0EEEvNS_16Flash_fwd_paramsE --------------------------
	.section	.nv.constant0._ZN5flash24flash_fwd_splitkv_kernelI23Flash_fwd_kernel_traitsILi192ELi64ELi64ELi4ELb0ELb0EN7cutlass6half_tE19Flash_kernel_traitsILi192ELi64ELi64ELi4ES3_EELb0ELb1ELb1ELb0ELb0ELb0ELb0ELb0EEEvNS_16Flash_fwd_paramsE,"a",@progbits
	.sectionflags	@""
	.align	4
.nv.constant0._ZN5flash24flash_fwd_splitkv_kernelI23Flash_fwd_kernel_traitsILi192ELi64ELi64ELi4ELb0ELb0EN7cutlass6half_tE19Flash_kernel_traitsILi192ELi64ELi64ELi4ES3_EELb0ELb1ELb1ELb0ELb0ELb0ELb0ELb0EEEvNS_16Flash_fwd_paramsE:
	.zero		1360


//--------------------- .nv.constant0._ZN5flash24flash_fwd_splitkv_kernelI23Flash_fwd_kernel_traitsILi192ELi64ELi64ELi4ELb0ELb0EN7cutlass6half_tE19Flash_kernel_traitsILi192ELi64ELi64ELi4ES3_EELb0ELb1ELb1ELb0ELb0ELb1ELb0ELb0EEEvNS_16Flash_fwd_paramsE --------------------------
	.section	.nv.constant0._ZN5flash24flash_fwd_splitkv_kernelI23Flash_fwd_kernel_traitsILi192ELi64ELi64ELi4ELb0ELb0EN7cutlass6half_tE19Flash_kernel_traitsILi192ELi64ELi64ELi4ES3_EELb0ELb1ELb1ELb0ELb0ELb1ELb0ELb0EEEvNS_16Flash_fwd_paramsE,"a",@progbits
	.sectionflags	@""
	.align	4
.nv.constant0._ZN5flash24flash_fwd_splitkv_kernelI23Flash_fwd_kernel_traitsILi192ELi64ELi64ELi4ELb0ELb0EN7cutlass6half_tE19Flash_kernel_traitsILi192ELi64ELi64ELi4ES3_EELb0ELb1ELb1ELb0ELb0ELb1ELb0ELb0EEEvNS_16Flash_fwd_paramsE:
	.zero		1360


//--------------------- .nv.constant0._ZN5flash24flash_fwd_splitkv_kernelI23Flash_fwd_kernel_traitsILi192ELi64ELi64ELi4ELb0ELb0EN7cutlass6half_tE19Flash_kernel_traitsILi192ELi64ELi64ELi4ES3_EELb0ELb1ELb0ELb0ELb1ELb0ELb0ELb1EEEvNS_16Flash_fwd_paramsE --------------------------
	.section	.nv.constant0._ZN5flash24flash_fwd_splitkv_kernelI23Flash_fwd_kernel_traitsILi192ELi64ELi64ELi4ELb0ELb0EN7cutlass6half_tE19Flash_kernel_traitsILi192ELi64ELi64ELi4ES3_EELb0ELb1ELb0ELb0ELb1ELb0ELb0ELb1EEEvNS_16Flash_fwd_paramsE,"a",@progbits
	.sectionflags	@""
	.align	4
.nv.constant0._ZN5flash24flash_fwd_splitkv_kernelI23Flash_fwd_kernel_traitsILi192ELi64ELi64ELi4ELb0ELb0EN7cutlass6half_tE19Flash_kernel_traitsILi192ELi64ELi64ELi4ES3_EELb0ELb1ELb0ELb0ELb1ELb0ELb0ELb1EEEvNS_16Flash_fwd_paramsE:
	.zero		1360


//--------------------- .nv.constant0._ZN5flash24flash_fwd_splitkv_kernelI23Flash_fwd_kernel_traitsILi192ELi64ELi64ELi4ELb0ELb0EN7cutlass6half_tE19Flash_kernel_traitsILi192ELi64ELi64ELi4ES3_EELb0ELb1ELb0ELb0ELb1ELb1ELb0ELb1EEEvNS_16Flash_fwd_paramsE --------------------------
	.section	.nv.constant0._ZN5flash24flash_fwd_splitkv_kernelI23Flash_fwd_kernel_traitsILi192ELi64ELi64ELi4ELb0ELb0EN7cutlass6half_tE19Flash_kernel_traitsILi192ELi64ELi64ELi4ES3_EELb0ELb1ELb0ELb0ELb1ELb1ELb0ELb1EEEvNS_16Flash_fwd_paramsE,"a",@progbits
	.sectionflags	@""
	.align	4
.nv.constant0._ZN5flash24flash_fwd_splitkv_kernelI23Flash_fwd_kernel_traitsILi192ELi64ELi64ELi4ELb0ELb0EN7cutlass6half_tE19Flash_kernel_traitsILi192ELi64ELi64ELi4ES3_EELb0ELb1ELb0ELb0ELb1ELb1ELb0ELb1EEEvNS_16Flash_fwd_paramsE:
	.zero		1360


//--------------------- .nv.constant0._ZN5flash24flash_fwd_splitkv_kernelI23Flash_fwd_kernel_traitsILi192ELi64ELi64ELi4ELb0ELb0EN7cutlass6half_tE19Flash_kernel_traitsILi192ELi64ELi64ELi4ES3_EELb0ELb1ELb1ELb0ELb0ELb0ELb0ELb1EEEvNS_16Flash_fwd_paramsE --------------------------
	.section	.nv.constant0._ZN5flash24flash_fwd_splitkv_kernelI23Flash_fwd_kernel_traitsILi192ELi64ELi64ELi4ELb0ELb0EN7cutlass6half_tE19Flash_kernel_traitsILi192ELi64ELi64ELi4ES3_EELb0ELb1ELb1ELb0ELb0ELb0ELb0ELb1EEEvNS_16Flash_fwd_paramsE,"a",@progbits
	.sectionflags	@""
	.align	4
.nv.constant0._ZN5flash24flash_fwd_splitkv_kernelI23Flash_fwd_kernel_traitsILi192ELi64ELi64ELi4ELb0ELb0EN7cutlass6half_tE19Flash_kernel_traitsILi192ELi64ELi64ELi4ES3_EELb0ELb1ELb1ELb0ELb0ELb0ELb0ELb1EEEvNS_16Flash_fwd_paramsE:
	.zero		1360


//--------------------- .nv.constant0._ZN5flash24flash_fwd_splitkv_kernelI23Flash_fwd_kernel_traitsILi192ELi64ELi64ELi4ELb0ELb0EN7cutlass6half_tE19Flash_kernel_traitsILi192ELi64ELi64ELi4ES3_EELb0ELb1ELb1ELb0ELb0ELb1ELb0ELb1EEEvNS_16Flash_fwd_paramsE --------------------------
	.section	.nv.constant0._ZN5flash24flash_fwd_splitkv_kernelI23Flash_fwd_kernel_traitsILi192ELi64ELi64ELi4ELb0ELb0EN7cutlass6half_tE19Flash_kernel_traitsILi192ELi64ELi64ELi4ES3_EELb0ELb1ELb1ELb0ELb0ELb1ELb0ELb1EEEvNS_16Flash_fwd_paramsE,"a",@progbits
	.sectionflags	@""
	.align	4
.nv.constant0._ZN5flash24flash_fwd_splitkv_kernelI23Flash_fwd_kernel_traitsILi192ELi64ELi64ELi4ELb0ELb0EN7cutlass6half_tE19Flash_kernel_traitsILi192ELi64ELi64ELi4ES3_EELb0ELb1ELb1ELb0ELb0ELb1ELb0ELb1EEEvNS_16Flash_fwd_paramsE:
	.zero		1360


//--------------------- .nv.constant0._ZN5flash24flash_fwd_splitkv_kernelI23Flash_fwd_kernel_traitsILi192ELi64ELi64ELi4ELb0ELb0EN7cutlass6half_tE19Flash_kernel_traitsILi192ELi64ELi64ELi4ES3_EELb0ELb1ELb0ELb0ELb1ELb0ELb1ELb0EEEvNS_16Flash_fwd_paramsE --------------------------
	.section	.nv.constant0._ZN5flash24flash_fwd_splitkv_kernelI23Flash_fwd_kernel_traitsILi192ELi64ELi64ELi4ELb0ELb0EN7cutlass6half_tE19Flash_kernel_traitsILi192ELi64ELi64ELi4ES3_EELb0ELb1ELb0ELb0ELb1ELb0ELb1ELb0EEEvNS_16Flash_fwd_paramsE,"a",@progbits
	.sectionflags	@""
	.align	4
.nv.constant0._ZN5flash24flash_fwd_splitkv_kernelI23Flash_fwd_kernel_traitsILi192ELi64ELi64ELi4ELb0ELb0EN7cutlass6half_tE19Flash_kernel_traitsILi192ELi64ELi64ELi4ES3_EELb0ELb1ELb0ELb0ELb1ELb0ELb1ELb0EEEvNS_16Flash_fwd_paramsE:
	.zero		1360


//--------------------- .nv.constant0._ZN5flash24flash_fwd_splitkv_kernelI23Flash_fwd_kernel_traitsILi192ELi64ELi64ELi4ELb0ELb0EN7cutlass6half_tE19Flash_kernel_traitsILi192ELi64ELi64ELi4ES3_EELb0ELb1ELb0ELb0ELb1ELb1ELb1ELb0EEEvNS_16Flash_fwd_paramsE --------------------------
	.section	.nv.constant0._ZN5flash24flash_fwd_splitkv_kernelI23Flash_fwd_kernel_traitsILi192ELi64ELi64ELi4ELb0ELb0EN7cutlass6half_tE19Flash_kernel_traitsILi192ELi64ELi64ELi4ES3_EELb0ELb1ELb0ELb0ELb1ELb1ELb1ELb0EEEvNS_16Flash_fwd_paramsE,"a",@progbits
	.sectionflags	@""
	.align	4
.nv.constant0._ZN5flash24flash_fwd_splitkv_kernelI23Flash_fwd_kernel_traitsILi192ELi64ELi64ELi4ELb0ELb0EN7cutlass6half_tE19Flash_kernel_traitsILi192ELi64ELi64ELi4ES3_EELb0ELb1ELb0ELb0ELb1ELb1ELb1ELb0EEEvNS_16Flash_fwd_paramsE:
	.zero		1360


//--------------------- .nv.constant0._ZN5flash24flash_fwd_splitkv_kernelI23Flash_fwd_kernel_traitsILi192ELi64ELi64ELi4ELb0ELb0EN7cutlass6half_tE19Flash_kernel_traitsILi192ELi64ELi64ELi4ES3_EELb0ELb1ELb1ELb0ELb0ELb0ELb1ELb0EEEvNS_16Flash_fwd_paramsE --------------------------
	.section	.nv.constant0._ZN5flash24flash_fwd_splitkv_kernelI23Flash_fwd_kernel_traitsILi192ELi64ELi64ELi4ELb0ELb0EN7cutlass6half_tE19Flash_kernel_traitsILi192ELi64ELi64ELi4ES3_EELb0ELb1ELb1ELb0ELb0ELb0ELb1ELb0EEEvNS_16Flash_fwd_paramsE,"a",@progbits
	.sectionflags	@""
	.align	4
.nv.constant0._ZN5flash24flash_fwd_splitkv_kernelI23Flash_fwd_kernel_traitsILi192ELi64ELi64ELi4ELb0ELb0EN7cutlass6half_tE19Flash_kernel_traitsILi192ELi64ELi64ELi4ES3_EELb0ELb1ELb1ELb0ELb0ELb0ELb1ELb0EEEvNS_16Flash_fwd_paramsE:
	.zero		1360


//--------------------- .nv.constant0._ZN5flash24flash_fwd_splitkv_kernelI23Flash_fwd_kernel_traitsILi192ELi64ELi64ELi4ELb0ELb0EN7cutlass6half_tE19Flash_kernel_traitsILi192ELi64ELi64ELi4ES3_EELb0ELb1ELb1ELb0ELb0ELb1ELb1ELb0EEEvNS_16Flash_fwd_paramsE --------------------------
	.section	.nv.constant0._ZN5flash24flash_fwd_splitkv_kernelI23Flash_fwd_kernel_traitsILi192ELi64ELi64ELi4ELb0ELb0EN7cutlass6half_tE19Flash_kernel_traitsILi192ELi64ELi64ELi4ES3_EELb0ELb1ELb1ELb0ELb0ELb1ELb1ELb0EEEvNS_16Flash_fwd_paramsE,"a",@progbits
	.sectionflags	@""
	.align	4
.nv.constant0._ZN5flash24flash_fwd_splitkv_kernelI23Flash_fwd_kernel_traitsILi192ELi64ELi64ELi4ELb0ELb0EN7cutlass6half_tE19Flash_kernel_traitsILi192ELi64ELi64ELi4ES3_EELb0ELb1ELb1ELb0ELb0ELb1ELb1ELb0EEEvNS_16Flash_fwd_paramsE:
	.zero		1360


//--------------------- .nv.constant0._ZN5flash24flash_fwd_splitkv_kernelI23Flash_fwd_kernel_traitsILi192ELi64ELi64ELi4ELb0ELb0EN7cutlass6half_tE19Flash_kernel_traitsILi192ELi64ELi64ELi4ES3_EELb0ELb1ELb0ELb0ELb1ELb0ELb1ELb1EEEvNS_16Flash_fwd_paramsE --------------------------
	.section	.nv.constant0._ZN5flash24flash_fwd_splitkv_kernelI23Flash_fwd_kernel_traitsILi192ELi64ELi64ELi4ELb0ELb0EN7cutlass6half_tE19Flash_kernel_traitsILi192ELi64ELi64ELi4ES3_EELb0ELb1ELb0ELb0ELb1ELb0ELb1ELb1EEEvNS_16Flash_fwd_paramsE,"a",@progbits
	.sectionflags	@""
	.align	4
.nv.constant0._ZN5flash24flash_fwd_splitkv_kernelI23Flash_fwd_kernel_traitsILi192ELi64ELi64ELi4ELb0ELb0EN7cutlass6half_tE19Flash_kernel_traitsILi192ELi64ELi64ELi4ES3_EELb0ELb1ELb0ELb0ELb1ELb0ELb1ELb1EEEvNS_16Flash_fwd_paramsE:
	.zero		1360


//--------------------- .nv.constant0._ZN5flash24flash_fwd_splitkv_kernelI23Flash_fwd_kernel_traitsILi192ELi64ELi64ELi4ELb0ELb0EN7cutlass6half_tE19Flash_kernel_traitsILi192ELi64ELi64ELi4ES3_EELb0ELb1ELb0ELb0ELb1ELb1ELb1ELb1EEEvNS_16Flash_fwd_paramsE --------------------------
	.section	.nv.constant0._ZN5flash24flash_fwd_splitkv_kernelI23Flash_fwd_kernel_traitsILi192ELi64ELi64ELi4ELb0ELb0EN7cutlass6half_tE19Flash_kernel_traitsILi192ELi64ELi64ELi4ES3_EELb0ELb1ELb0ELb0ELb1ELb1ELb1ELb1EEEvNS_16Flash_fwd_paramsE,"a",@progbits
	.sectionflags	@""
	.align	4
.nv.constant0._ZN5flash24flash_fwd_splitkv_kernelI23Flash_fwd_kernel_traitsILi192ELi64ELi64ELi4ELb0ELb0EN7cutlass6half_tE19Flash_kernel_traitsILi192ELi64ELi64ELi4ES3_EELb0ELb1ELb0ELb0ELb1ELb1ELb1ELb1EEEvNS_16Flash_fwd_paramsE:
	.zero		1360


//--------------------- .nv.constant0._ZN5flash24flash_fwd_splitkv_kernelI23Flash_fwd_kernel_traitsILi192ELi64ELi64ELi4ELb0ELb0EN7cutlass6half_tE19Flash_kernel_traitsILi192ELi64ELi64ELi4ES3_EELb0ELb1ELb1ELb0ELb0ELb0ELb1ELb1EEEvNS_16Flash_fwd_paramsE --------------------------
	.section	.nv.constant0._ZN5flash24flash_fwd_splitkv_kernelI23Flash_fwd_kernel_traitsILi192ELi64ELi64ELi4ELb0ELb0EN7cutlass6half_tE19Flash_kernel_traitsILi192ELi64ELi64ELi4ES3_EELb0ELb1ELb1ELb0ELb0ELb0ELb1ELb1EEEvNS_16Flash_fwd_paramsE,"a",@progbits
	.sectionflags	@""
	.align	4
.nv.constant0._ZN5flash24flash_fwd_splitkv_kernelI23Flash_fwd_kernel_traitsILi192ELi64ELi64ELi4ELb0ELb0EN7cutlass6half_tE19Flash_kernel_traitsILi192ELi64ELi64ELi4ES3_EELb0ELb1ELb1ELb0ELb0ELb0ELb1ELb1EEEvNS_16Flash_fwd_paramsE:
	.zero		1360


//--------------------- .nv.constant0._ZN5flash24flash_fwd_splitkv_kernelI23Flash_fwd_kernel_traitsILi192ELi64ELi64ELi4ELb0ELb0EN7cutlass6half_tE19Flash_kernel_traitsILi192ELi64ELi64ELi4ES3_EELb0ELb1ELb1ELb0ELb0ELb1ELb1ELb1EEEvNS_16Flash_fwd_paramsE --------------------------
	.section	.nv.constant0._ZN5flash24flash_fwd_splitkv_kernelI23Flash_fwd_kernel_traitsILi192ELi64ELi64ELi4ELb0ELb0EN7cutlass6half_tE19Flash_kernel_traitsILi192ELi64ELi64ELi4ES3_EELb0ELb1ELb1ELb0ELb0ELb1ELb1ELb1EEEvNS_16Flash_fwd_paramsE,"a",@progbits
	.sectionflags	@""
	.align	4
.nv.constant0._ZN5flash24flash_fwd_splitkv_kernelI23Flash_fwd_kernel_traitsILi192ELi64ELi64ELi4ELb0ELb0EN7cutlass6half_tE19Flash_kernel_traitsILi192ELi64ELi64ELi4ES3_EELb0ELb1ELb1ELb0ELb0ELb1ELb1ELb1EEEvNS_16Flash_fwd_paramsE:
	.zero		1360


//--------------------- SYMBOLS --------------------------

	.type		.nv.reservedSmem.offset0,@object
	.size		.nv.reservedSmem.offset0,0x4
	.type		.nv.reservedSmem.cap,@object
	.size		.nv.reservedSmem.cap,0x4
